#include "gn_cuda_host_template.cuh"

namespace group_norm_v2 {

GN_CUDA_INST_DEFINE(1024, 960)

}  // namespace group_norm_v2


// ===== COMPILED SASS (sm_90a) =====

	.target	sm_90a

	.elftype	@"ET_EXEC"


//--------------------- .note.nv.tkinfo           --------------------------
	.section	.note.nv.tkinfo,"",@"SHT_NOTE"
	.sectionflags	@"SHF_NOTE_NV_TKINFO"
	.tkinfo
        /*0018*/ 	.word	0x00000002
        /*0030*/ 	.string	""
        /*0030*/ 	.string	"ptxas"
        /*0030*/ 	.string	"Cuda compilation tools, release 13.0, V13.0.88"
        /*0030*/ 	.string	"Build cuda_13.0.r13.0/compiler.36424714_0"
        /*0030*/ 	.string	"-arch sm_90a -m 64 "



//--------------------- .note.nv.cuinfo           --------------------------
	.section	.note.nv.cuinfo,"",@"SHT_NOTE"
	.sectionflags	@"SHF_NOTE_NV_CUINFO"
        /*0018*/ 	.short	0x0002
        /*001a*/ 	.short	0x005a
        /*001c*/ 	.short	0x0082
	.zero		2


//--------------------- .nv.info                  --------------------------
	.section	.nv.info,"",@"SHT_CUDA_INFO"
	.align	4


	//----- nvinfo : EIATTR_REGCOUNT
	.align		4
        /*0000*/ 	.byte	0x04, 0x2f
        /*0002*/ 	.short	(.L_1 - .L_0)
	.align		4
.L_0:
        /*0004*/ 	.word	index@(_ZN13group_norm_v214gn_cuda_kernelI6__halfLi480ELi2ELi16ELi60ELi1024ELb1ELi32ELi960ELi960ELi4ELb1ELi9ELb0ELb0ENS_16CompileConditionILi900EEEEEvPT_PKS4_S7_S7_flPfS8_Pj)
        /*0008*/ 	.word	0x00000040


	//----- nvinfo : EIATTR_FRAME_SIZE
	.align		4
.L_1:
        /*000c*/ 	.byte	0x04, 0x11
        /*000e*/ 	.short	(.L_3 - .L_2)
	.align		4
.L_2:
        /*0010*/ 	.word	index@(_ZN13group_norm_v214gn_cuda_kernelI6__halfLi480ELi2ELi16ELi60ELi1024ELb1ELi32ELi960ELi960ELi4ELb1ELi9ELb0ELb0ENS_16CompileConditionILi900EEEEEvPT_PKS4_S7_S7_flPfS8_Pj)
        /*0014*/ 	.word	0x00000140


	//----- nvinfo : EIATTR_REGCOUNT
	.align		4
.L_3:
        /*0018*/ 	.byte	0x04, 0x2f
        /*001a*/ 	.short	(.L_5 - .L_4)
	.align		4
.L_4:
        /*001c*/ 	.word	index@(_ZN13group_norm_v214gn_cuda_kernelI6__halfLi480ELi2ELi16ELi60ELi1024ELb1ELi32ELi960ELi960ELi4ELb1ELi7ELb0ELb0ENS_16CompileConditionILi900EEEEEvPT_PKS4_S7_S7_flPfS8_Pj)
        /*0020*/ 	.word	0x00000040


	//----- nvinfo : EIATTR_FRAME_SIZE
	.align		4
.L_5:
        /*0024*/ 	.byte	0x04, 0x11
        /*0026*/ 	.short	(.L_7 - .L_6)
	.align		4
.L_6:
        /*0028*/ 	.word	index@(_ZN13group_norm_v214gn_cuda_kernelI6__halfLi480ELi2ELi16ELi60ELi1024ELb1ELi32ELi960ELi960ELi4ELb1ELi7ELb0ELb0ENS_16CompileConditionILi900EEEEEvPT_PKS4_S7_S7_flPfS8_Pj)
        /*002c*/ 	.word	0x00000140


	//----- nvinfo : EIATTR_REGCOUNT
	.align		4
.L_7:
        /*0030*/ 	.byte	0x04, 0x2f
        /*0032*/ 	.short	(.L_9 - .L_8)
	.align		4
.L_8:
        /*0034*/ 	.word	index@(_ZN13group_norm_v214gn_cuda_kernelI6__halfLi480ELi1ELi16ELi60ELi1024ELb1ELi64ELi960ELi960ELi4ELb1ELi9ELb0ELb0ENS_16CompileConditionILi900EEEEEvPT_PKS4_S7_S7_flPfS8_Pj)
        /*0038*/ 	.word	0x00000080


	//----- nvinfo : EIATTR_FRAME_SIZE
	.align		4
.L_9:
        /*003c*/ 	.byte	0x04, 0x11
        /*003e*/ 	.short	(.L_11 - .L_10)
	.align		4
.L_10:
        /*0040*/ 	.word	index@(_ZN13group_norm_v214gn_cuda_kernelI6__halfLi480ELi1ELi16ELi60ELi1024ELb1ELi64ELi960ELi960ELi4ELb1ELi9ELb0ELb0ENS_16CompileConditionILi900EEEEEvPT_PKS4_S7_S7_flPfS8_Pj)
        /*0044*/ 	.word	0x000002c8


	//----- nvinfo : EIATTR_REGCOUNT
	.align		4
.L_11:
        /*0048*/ 	.byte	0x04, 0x2f
        /*004a*/ 	.short	(.L_13 - .L_12)
	.align		4
.L_12:
        /*004c*/ 	.word	index@(_ZN13group_norm_v214gn_cuda_kernelI6__halfLi480ELi1ELi16ELi60ELi1024ELb1ELi32ELi960ELi960ELi4ELb1ELi4ELb0ELb0ENS_16CompileConditionILi900EEEEEvPT_PKS4_S7_S7_flPfS8_Pj)
        /*0050*/ 	.word	0x00000080


	//----- nvinfo : EIATTR_FRAME_SIZE
	.align		4
.L_13:
        /*0054*/ 	.byte	0x04, 0x11
        /*0056*/ 	.short	(.L_15 - .L_14)
	.align		4
.L_14:
        /*0058*/ 	.word	index@(_ZN13group_norm_v214gn_cuda_kernelI6__halfLi480ELi1ELi16ELi60ELi1024ELb1ELi32ELi960ELi960ELi4ELb1ELi4ELb0ELb0ENS_16CompileConditionILi900EEEEEvPT_PKS4_S7_S7_flPfS8_Pj)
        /*005c*/ 	.word	0x00000030


	//----- nvinfo : EIATTR_REGCOUNT
	.align		4
.L_15:
        /*0060*/ 	.byte	0x04, 0x2f
        /*0062*/ 	.short	(.L_17 - .L_16)
	.align		4
.L_16:
        /*0064*/ 	.word	index@(_ZN13group_norm_v214gn_cuda_kernelI6__halfLi480ELi3ELi16ELi60ELi1024ELb1ELi16ELi960ELi960ELi4ELb1ELi5ELb0ELb0ENS_16CompileConditionILi900EEEEEvPT_PKS4_S7_S7_flPfS8_Pj)
        /*0068*/ 	.word	0x00000028


	//----- nvinfo : EIATTR_FRAME_SIZE
	.align		4
.L_17:
        /*006c*/ 	.byte	0x04, 0x11
        /*006e*/ 	.short	(.L_19 - .L_18)
	.align		4
.L_18:
        /*0070*/ 	.word	index@(_ZN13group_norm_v214gn_cuda_kernelI6__halfLi480ELi3ELi16ELi60ELi1024ELb1ELi16ELi960ELi960ELi4ELb1ELi5ELb0ELb0ENS_16CompileConditionILi900EEEEEvPT_PKS4_S7_S7_flPfS8_Pj)
        /*0074*/ 	.word	0x000000b8


	//----- nvinfo : EIATTR_REGCOUNT
	.align		4
.L_19:
        /*0078*/ 	.byte	0x04, 0x2f
        /*007a*/ 	.short	(.L_21 - .L_20)
	.align		4
.L_20:
        /*007c*/ 	.word	index@(_ZN13group_norm_v214gn_cuda_kernelI6__halfLi480ELi1ELi16ELi60ELi1024ELb1ELi16ELi960ELi960ELi4ELb1ELi2ELb0ELb0ENS_16CompileConditionILi900EEEEEvPT_PKS4_S7_S7_flPfS8_Pj)
        /*0080*/ 	.word	0x0000007f


	//----- nvinfo : EIATTR_FRAME_SIZE
	.align		4
.L_21:
        /*0084*/ 	.byte	0x04, 0x11
        /*0086*/ 	.short	(.L_23 - .L_22)
	.align		4
.L_22:
        /*0088*/ 	.word	index@(_ZN13group_norm_v214gn_cuda_kernelI6__halfLi480ELi1ELi16ELi60ELi1024ELb1ELi16ELi960ELi960ELi4ELb1ELi2ELb0ELb0ENS_16CompileConditionILi900EEEEEvPT_PKS4_S7_S7_flPfS8_Pj)
        /*008c*/ 	.word	0x00000000


	//----- nvinfo : EIATTR_REGCOUNT
	.align		4
.L_23:
        /*0090*/ 	.byte	0x04, 0x2f
        /*0092*/ 	.short	(.L_25 - .L_24)
	.align		4
.L_24:
        /*0094*/ 	.word	index@(_ZN13group_norm_v214gn_cuda_kernelI6__halfLi480ELi3ELi16ELi60ELi1024ELb1ELi8ELi960ELi960ELi4ELb1ELi2ELb0ELb0ENS_16CompileConditionILi900EEEEEvPT_PKS4_S7_S7_flPfS8_Pj)
        /*0098*/ 	.word	0x00000028


	//----- nvinfo : EIATTR_FRAME_SIZE
	.align		4
.L_25:
        /*009c*/ 	.byte	0x04, 0x11
        /*009e*/ 	.short	(.L_27 - .L_26)
	.align		4
.L_26:
        /*00a0*/ 	.word	index@(_ZN13group_norm_v214gn_cuda_kernelI6__halfLi480ELi3ELi16ELi60ELi1024ELb1ELi8ELi960ELi960ELi4ELb1ELi2ELb0ELb0ENS_16CompileConditionILi900EEEEEvPT_PKS4_S7_S7_flPfS8_Pj)
        /*00a4*/ 	.word	0x00000018


	//----- nvinfo : EIATTR_REGCOUNT
	.align		4
.L_27:
        /*00a8*/ 	.byte	0x04, 0x2f
        /*00aa*/ 	.short	(.L_29 - .L_28)
	.align		4
.L_28:
        /*00ac*/ 	.word	index@(_ZN13group_norm_v214gn_cuda_kernelI6__halfLi480ELi1ELi16ELi60ELi1024ELb1ELi8ELi960ELi960ELi4ELb1ELi1ELb0ELb0ENS_16CompileConditionILi900EEEEEvPT_PKS4_S7_S7_flPfS8_Pj)
        /*00b0*/ 	.word	0x0000005c


	//----- nvinfo : EIATTR_FRAME_SIZE
	.align		4
.L_29:
        /*00b4*/ 	.byte	0x04, 0x11
        /*00b6*/ 	.short	(.L_31 - .L_30)
	.align		4
.L_30:
        /*00b8*/ 	.word	index@(_ZN13group_norm_v214gn_cuda_kernelI6__halfLi480ELi1ELi16ELi60ELi1024ELb1ELi8ELi960ELi960ELi4ELb1ELi1ELb0ELb0ENS_16CompileConditionILi900EEEEEvPT_PKS4_S7_S7_flPfS8_Pj)
        /*00bc*/ 	.word	0x00000000


	//----- nvinfo : EIATTR_REGCOUNT
	.align		4
.L_31:
        /*00c0*/ 	.byte	0x04, 0x2f
        /*00c2*/ 	.short	(.L_33 - .L_32)
	.align		4
.L_32:
        /*00c4*/ 	.word	index@(_ZN13group_norm_v214gn_cuda_kernelI6__halfLi480ELi3ELi16ELi60ELi1024ELb1ELi4ELi960ELi960ELi4ELb1ELi1ELb0ELb0ENS_16CompileConditionILi900EEEEEvPT_PKS4_S7_S7_flPfS8_Pj)
        /*00c8*/ 	.word	0x00000028


	//----- nvinfo : EIATTR_FRAME_SIZE
	.align		4
.L_33:
        /*00cc*/ 	.byte	0x04, 0x11
        /*00ce*/ 	.short	(.L_35 - .L_34)
	.align		4
.L_34:
        /*00d0*/ 	.word	index@(_ZN13group_norm_v214gn_cuda_kernelI6__halfLi480ELi3ELi16ELi60ELi1024ELb1ELi4ELi960ELi960ELi4ELb1ELi1ELb0ELb0ENS_16CompileConditionILi900EEEEEvPT_PKS4_S7_S7_flPfS8_Pj)
        /*00d4*/ 	.word	0x00000000


	//----- nvinfo : EIATTR_REGCOUNT
	.align		4
.L_35:
        /*00d8*/ 	.byte	0x04, 0x2f
        /*00da*/ 	.short	(.L_37 - .L_36)
	.align		4
.L_36:
        /*00dc*/ 	.word	index@(_ZN13group_norm_v214gn_cuda_kernelI6__halfLi480ELi2ELi32ELi30ELi1024ELb0ELi32ELi960ELi960ELi4ELb1ELi9ELb0ELb0ENS_16CompileConditionILi900EEEEEvPT_PKS4_S7_S7_flPfS8_Pj)
        /*00e0*/ 	.word	0x00000040


	//----- nvinfo : EIATTR_FRAME_SIZE
	.align		4
.L_37:
        /*00e4*/ 	.byte	0x04, 0x11
        /*00e6*/ 	.short	(.L_39 - .L_38)
	.align		4
.L_38:
        /*00e8*/ 	.word	index@(_ZN13group_norm_v214gn_cuda_kernelI6__halfLi480ELi2ELi32ELi30ELi1024ELb0ELi32ELi960ELi960ELi4ELb1ELi9ELb0ELb0ENS_16CompileConditionILi900EEEEEvPT_PKS4_S7_S7_flPfS8_Pj)
        /*00ec*/ 	.word	0x00000188


	//----- nvinfo : EIATTR_REGCOUNT
	.align		4
.L_39:
        /*00f0*/ 	.byte	0x04, 0x2f
        /*00f2*/ 	.short	(.L_41 - .L_40)
	.align		4
.L_40:
        /*00f4*/ 	.word	index@(_ZN13group_norm_v214gn_cuda_kernelI6__halfLi480ELi2ELi32ELi30ELi1024ELb0ELi32ELi960ELi960ELi4ELb1ELi7ELb0ELb0ENS_16CompileConditionILi900EEEEEvPT_PKS4_S7_S7_flPfS8_Pj)
        /*00f8*/ 	.word	0x00000040


	//----- nvinfo : EIATTR_FRAME_SIZE
	.align		4
.L_41:
        /*00fc*/ 	.byte	0x04, 0x11
        /*00fe*/ 	.short	(.L_43 - .L_42)
	.align		4
.L_42:
        /*0100*/ 	.word	index@(_ZN13group_norm_v214gn_cuda_kernelI6__halfLi480ELi2ELi32ELi30ELi1024ELb0ELi32ELi960ELi960ELi4ELb1ELi7ELb0ELb0ENS_16CompileConditionILi900EEEEEvPT_PKS4_S7_S7_flPfS8_Pj)
        /*0104*/ 	.word	0x00000188


	//----- nvinfo : EIATTR_REGCOUNT
	.align		4
.L_43:
        /*0108*/ 	.byte	0x04, 0x2f
        /*010a*/ 	.short	(.L_45 - .L_44)
	.align		4
.L_44:
        /*010c*/ 	.word	index@(_ZN13group_norm_v214gn_cuda_kernelI6__halfLi480ELi1ELi32ELi30ELi1024ELb0ELi64ELi960ELi960ELi4ELb1ELi9ELb0ELb0ENS_16CompileConditionILi900EEEEEvPT_PKS4_S7_S7_flPfS8_Pj)
        /*0110*/ 	.word	0x00000080


	//----- nvinfo : EIATTR_FRAME_SIZE
	.align		4
.L_45:
        /*0114*/ 	.byte	0x04, 0x11
        /*0116*/ 	.short	(.L_47 - .L_46)
	.align		4
.L_46:
        /*0118*/ 	.word	index@(_ZN13group_norm_v214gn_cuda_kernelI6__halfLi480ELi1ELi32ELi30ELi1024ELb0ELi64ELi960ELi960ELi4ELb1ELi9ELb0ELb0ENS_16CompileConditionILi900EEEEEvPT_PKS4_S7_S7_flPfS8_Pj)
        /*011c*/ 	.word	0x00000290


	//----- nvinfo : EIATTR_REGCOUNT
	.align		4
.L_47:
        /*0120*/ 	.byte	0x04, 0x2f
        /*0122*/ 	.short	(.L_49 - .L_48)
	.align		4
.L_48:
        /*0124*/ 	.word	index@(_ZN13group_norm_v214gn_cuda_kernelI6__halfLi480ELi1ELi32ELi30ELi1024ELb0ELi32ELi960ELi960ELi4ELb1ELi4ELb0ELb0ENS_16CompileConditionILi900EEEEEvPT_PKS4_S7_S7_flPfS8_Pj)
        /*0128*/ 	.word	0x00000080


	//----- nvinfo : EIATTR_FRAME_SIZE
	.align		4
.L_49:
        /*012c*/ 	.byte	0x04, 0x11
        /*012e*/ 	.short	(.L_51 - .L_50)
	.align		4
.L_50:
        /*0130*/ 	.word	index@(_ZN13group_norm_v214gn_cuda_kernelI6__halfLi480ELi1ELi32ELi30ELi1024ELb0ELi32ELi960ELi960ELi4ELb1ELi4ELb0ELb0ENS_16CompileConditionILi900EEEEEvPT_PKS4_S7_S7_flPfS8_Pj)
        /*0134*/ 	.word	0x00000038


	//----- nvinfo : EIATTR_REGCOUNT
	.align		4
.L_51:
        /*0138*/ 	.byte	0x04, 0x2f
        /*013a*/ 	.short	(.L_53 - .L_52)
	.align		4
.L_52:
        /*013c*/ 	.word	index@(_ZN13group_norm_v214gn_cuda_kernelI6__halfLi480ELi3ELi32ELi30ELi1024ELb0ELi16ELi960ELi960ELi4ELb1ELi5ELb0ELb0ENS_16CompileConditionILi900EEEEEvPT_PKS4_S7_S7_flPfS8_Pj)
        /*0140*/ 	.word	0x00000028


	//----- nvinfo : EIATTR_FRAME_SIZE
	.align		4
.L_53:
        /*0144*/ 	.byte	0x04, 0x11
        /*0146*/ 	.short	(.L_55 - .L_54)
	.align		4
.L_54:
        /*0148*/ 	.word	index@(_ZN13group_norm_v214gn_cuda_kernelI6__halfLi480ELi3ELi32ELi30ELi1024ELb0ELi16ELi960ELi960ELi4ELb1ELi5ELb0ELb0ENS_16CompileConditionILi900EEEEEvPT_PKS4_S7_S7_flPfS8_Pj)
        /*014c*/ 	.word	0x000000b8


	//----- nvinfo : EIATTR_REGCOUNT
	.align		4
.L_55:
        /*0150*/ 	.byte	0x04, 0x2f
        /*0152*/ 	.short	(.L_57 - .L_56)
	.align		4
.L_56:
        /*0154*/ 	.word	index@(_ZN13group_norm_v214gn_cuda_kernelI6__halfLi480ELi1ELi32ELi30ELi1024ELb0ELi16ELi960ELi960ELi4ELb1ELi2ELb0ELb0ENS_16CompileConditionILi900EEEEEvPT_PKS4_S7_S7_flPfS8_Pj)
        /*0158*/ 	.word	0x00000071


	//----- nvinfo : EIATTR_FRAME_SIZE
	.align		4
.L_57:
        /*015c*/ 	.byte	0x04, 0x11
        /*015e*/ 	.short	(.L_59 - .L_58)
	.align		4
.L_58:
        /*0160*/ 	.word	index@(_ZN13group_norm_v214gn_cuda_kernelI6__halfLi480ELi1ELi32ELi30ELi1024ELb0ELi16ELi960ELi960ELi4ELb1ELi2ELb0ELb0ENS_16CompileConditionILi900EEEEEvPT_PKS4_S7_S7_flPfS8_Pj)
        /*0164*/ 	.word	0x00000000


	//----- nvinfo : EIATTR_REGCOUNT
	.align		4
.L_59:
        /*0168*/ 	.byte	0x04, 0x2f
        /*016a*/ 	.short	(.L_61 - .L_60)
	.align		4
.L_60:
        /*016c*/ 	.word	index@(_ZN13group_norm_v214gn_cuda_kernelI6__halfLi480ELi3ELi32ELi30ELi1024ELb0ELi8ELi960ELi960ELi4ELb1ELi2ELb0ELb0ENS_16CompileConditionILi900EEEEEvPT_PKS4_S7_S7_flPfS8_Pj)
        /*0170*/ 	.word	0x00000028


	//----- nvinfo : EIATTR_FRAME_SIZE
	.align		4
.L_61:
        /*0174*/ 	.byte	0x04, 0x11
        /*0176*/ 	.short	(.L_63 - .L_62)
	.align		4
.L_62:
        /*0178*/ 	.word	index@(_ZN13group_norm_v214gn_cuda_kernelI6__halfLi480ELi3ELi32ELi30ELi1024ELb0ELi8ELi960ELi960ELi4ELb1ELi2ELb0ELb0ENS_16CompileConditionILi900EEEEEvPT_PKS4_S7_S7_flPfS8_Pj)
        /*017c*/ 	.word	0x00000028


	//----- nvinfo : EIATTR_REGCOUNT
	.align		4
.L_63:
        /*0180*/ 	.byte	0x04, 0x2f
        /*0182*/ 	.short	(.L_65 - .L_64)
	.align		4
.L_64:
        /*0184*/ 	.word	index@(_ZN13group_norm_v214gn_cuda_kernelI6__halfLi480ELi1ELi32ELi30ELi1024ELb0ELi8ELi960ELi960ELi4ELb1ELi1ELb0ELb0ENS_16CompileConditionILi900EEEEEvPT_PKS4_S7_S7_flPfS8_Pj)
        /*0188*/ 	.word	0x00000060


	//----- nvinfo : EIATTR_FRAME_SIZE
	.align		4
.L_65:
        /*018c*/ 	.byte	0x04, 0x11
        /*018e*/ 	.short	(.L_67 - .L_66)
	.align		4
.L_66:
        /*0190*/ 	.word	index@(_ZN13group_norm_v214gn_cuda_kernelI6__halfLi480ELi1ELi32ELi30ELi1024ELb0ELi8ELi960ELi960ELi4ELb1ELi1ELb0ELb0ENS_16CompileConditionILi900EEEEEvPT_PKS4_S7_S7_flPfS8_Pj)
        /*0194*/ 	.word	0x00000000


	//----- nvinfo : EIATTR_REGCOUNT
	.align		4
.L_67:
        /*0198*/ 	.byte	0x04, 0x2f
        /*019a*/ 	.short	(.L_69 - .L_68)
	.align		4
.L_68:
        /*019c*/ 	.word	index@(_ZN13group_norm_v214gn_cuda_kernelI6__halfLi480ELi3ELi32ELi30ELi1024ELb0ELi4ELi960ELi960ELi4ELb1ELi1ELb0ELb0ENS_16CompileConditionILi900EEEEEvPT_PKS4_S7_S7_flPfS8_Pj)
        /*01a0*/ 	.word	0x00000028


	//----- nvinfo : EIATTR_FRAME_SIZE
	.align		4
.L_69:
        /*01a4*/ 	.byte	0x04, 0x11
        /*01a6*/ 	.short	(.L_71 - .L_70)
	.align		4
.L_70:
        /*01a8*/ 	.word	index@(_ZN13group_norm_v214gn_cuda_kernelI6__halfLi480ELi3ELi32ELi30ELi1024ELb0ELi4ELi960ELi960ELi4ELb1ELi1ELb0ELb0ENS_16CompileConditionILi900EEEEEvPT_PKS4_S7_S7_flPfS8_Pj)
        /*01ac*/ 	.word	0x00000000


	//----- nvinfo : EIATTR_REGCOUNT
	.align		4
.L_71:
        /*01b0*/ 	.byte	0x04, 0x2f
        /*01b2*/ 	.short	(.L_73 - .L_72)
	.align		4
.L_72:
        /*01b4*/ 	.word	index@(_ZN13group_norm_v218gn_bwd_cuda_kernelI6__halfLi480ELi2ELi16ELi60ELi1024ELb1ELb1ELi16ELi960ELi960ELi4ELb1ELi4ELb0ELb0ELNS_15WgradSyncMethodE3ENS_16CompileConditionILi900EEEEEvPT_S6_S6_PKS5_S8_S8_S8_PKfflPfPj)
        /*01b8*/ 	.word	0x00000040


	//----- nvinfo : EIATTR_FRAME_SIZE
	.align		4
.L_73:
        /*01bc*/ 	.byte	0x04, 0x11
        /*01be*/ 	.short	(.L_75 - .L_74)
	.align		4
.L_74:
        /*01c0*/ 	.word	index@(_ZN13group_norm_v218gn_bwd_cuda_kernelI6__halfLi480ELi2ELi16ELi60ELi1024ELb1ELb1ELi16ELi960ELi960ELi4ELb1ELi4ELb0ELb0ELNS_15WgradSyncMethodE3ENS_16CompileConditionILi900EEEEEvPT_S6_S6_PKS5_S8_S8_S8_PKfflPfPj)
        /*01c4*/ 	.word	0x00000138


	//----- nvinfo : EIATTR_REGCOUNT
	.align		4
.L_75:
        /*01c8*/ 	.byte	0x04, 0x2f
        /*01ca*/ 	.short	(.L_77 - .L_76)
	.align		4
.L_76:
        /*01cc*/ 	.word	index@(_ZN13group_norm_v218gn_bwd_cuda_kernelI6__halfLi480ELi2ELi16ELi60ELi1024ELb1ELb1ELi16ELi960ELi960ELi4ELb1ELi3ELb0ELb0ELNS_15WgradSyncMethodE3ENS_16CompileConditionILi900EEEEEvPT_S6_S6_PKS5_S8_S8_S8_PKfflPfPj)
        /*01d0*/ 	.word	0x00000040


	//----- nvinfo : EIATTR_FRAME_SIZE
	.align		4
.L_77:
        /*01d4*/ 	.byte	0x04, 0x11
        /*01d6*/ 	.short	(.L_79 - .L_78)
	.align		4
.L_78:
        /*01d8*/ 	.word	index@(_ZN13group_norm_v218gn_bwd_cuda_kernelI6__halfLi480ELi2ELi16ELi60ELi1024ELb1ELb1ELi16ELi960ELi960ELi4ELb1ELi3ELb0ELb0ELNS_15WgradSyncMethodE3ENS_16CompileConditionILi900EEEEEvPT_S6_S6_PKS5_S8_S8_S8_PKfflPfPj)
        /*01dc*/ 	.word	0x00000138


	//----- nvinfo : EIATTR_REGCOUNT
	.align		4
.L_79:
        /*01e0*/ 	.byte	0x04, 0x2f
        /*01e2*/ 	.short	(.L_81 - .L_80)
	.align		4
.L_80:
        /*01e4*/ 	.word	index@(_ZN13group_norm_v218gn_bwd_cuda_kernelI6__halfLi480ELi1ELi16ELi60ELi1024ELb1ELb1ELi32ELi960ELi960ELi4ELb1ELi4ELb0ELb0ELNS_15WgradSyncMethodE3ENS_16CompileConditionILi900EEEEEvPT_S6_S6_PKS5_S8_S8_S8_PKfflPfPj)
        /*01e8*/ 	.word	0x00000080


	//----- nvinfo : EIATTR_FRAME_SIZE
	.align		4
.L_81:
        /*01ec*/ 	.byte	0x04, 0x11
        /*01ee*/ 	.short	(.L_83 - .L_82)
	.align		4
.L_82:
        /*01f0*/ 	.word	index@(_ZN13group_norm_v218gn_bwd_cuda_kernelI6__halfLi480ELi1ELi16ELi60ELi1024ELb1ELb1ELi32ELi960ELi960ELi4ELb1ELi4ELb0ELb0ELNS_15WgradSyncMethodE3ENS_16CompileConditionILi900EEEEEvPT_S6_S6_PKS5_S8_S8_S8_PKfflPfPj)
        /*01f4*/ 	.word	0x000001e8


	//----- nvinfo : EIATTR_REGCOUNT
	.align		4
.L_83:
        /*01f8*/ 	.byte	0x04, 0x2f
        /*01fa*/ 	.short	(.L_85 - .L_84)
	.align		4
.L_84:
        /*01fc*/ 	.word	index@(_ZN13group_norm_v218gn_bwd_cuda_kernelI6__halfLi480ELi1ELi16ELi60ELi1024ELb1ELb1ELi16ELi960ELi960ELi4ELb1ELi2ELb0ELb0ELNS_15WgradSyncMethodE3ENS_16CompileConditionILi900EEEEEvPT_S6_S6_PKS5_S8_S8_S8_PKfflPfPj)
        /*0200*/ 	.word	0x00000080


	//----- nvinfo : EIATTR_FRAME_SIZE
	.align		4
.L_85:
        /*0204*/ 	.byte	0x04, 0x11
        /*0206*/ 	.short	(.L_87 - .L_86)
	.align		4
.L_86:
        /*0208*/ 	.word	index@(_ZN13group_norm_v218gn_bwd_cuda_kernelI6__halfLi480ELi1ELi16ELi60ELi1024ELb1ELb1ELi16ELi960ELi960ELi4ELb1ELi2ELb0ELb0ELNS_15WgradSyncMethodE3ENS_16CompileConditionILi900EEEEEvPT_S6_S6_PKS5_S8_S8_S8_PKfflPfPj)
        /*020c*/ 	.word	0x00000000


	//----- nvinfo : EIATTR_REGCOUNT
	.align		4
.L_87:
        /*0210*/ 	.byte	0x04, 0x2f
        /*0212*/ 	.short	(.L_89 - .L_88)
	.align		4
.L_88:
        /*0214*/ 	.word	index@(_ZN13group_norm_v218gn_bwd_cuda_kernelI6__halfLi480ELi3ELi16ELi60ELi1024ELb1ELb1ELi8ELi960ELi960ELi4ELb1ELi2ELb0ELb0ELNS_15WgradSyncMethodE3ENS_16CompileConditionILi900EEEEEvPT_S6_S6_PKS5_S8_S8_S8_PKfflPfPj)
        /*0218*/ 	.word	0x00000028


	//----- nvinfo : EIATTR_FRAME_SIZE
	.align		4
.L_89:
        /*021c*/ 	.byte	0x04, 0x11
        /*021e*/ 	.short	(.L_91 - .L_90)
	.align		4
.L_90:
        /*0220*/ 	.word	index@(_ZN13group_norm_v218gn_bwd_cuda_kernelI6__halfLi480ELi3ELi16ELi60ELi1024ELb1ELb1ELi8ELi960ELi960ELi4ELb1ELi2ELb0ELb0ELNS_15WgradSyncMethodE3ENS_16CompileConditionILi900EEEEEvPT_S6_S6_PKS5_S8_S8_S8_PKfflPfPj)
        /*0224*/ 	.word	0x000000d8


	//----- nvinfo : EIATTR_REGCOUNT
	.align		4
.L_91:
        /*0228*/ 	.byte	0x04, 0x2f
        /*022a*/ 	.short	(.L_93 - .L_92)
	.align		4
.L_92:
        /*022c*/ 	.word	index@(_ZN13group_norm_v218gn_bwd_cuda_kernelI6__halfLi480ELi1ELi16ELi60ELi1024ELb1ELb1ELi8ELi960ELi960ELi4ELb1ELi1ELb0ELb0ELNS_15WgradSyncMethodE3ENS_16CompileConditionILi900EEEEEvPT_S6_S6_PKS5_S8_S8_S8_PKfflPfPj)
        /*0230*/ 	.word	0x0000006e


	//----- nvinfo : EIATTR_FRAME_SIZE
	.align		4
.L_93:
        /*0234*/ 	.byte	0x04, 0x11
        /*0236*/ 	.short	(.L_95 - .L_94)
	.align		4
.L_94:
        /*0238*/ 	.word	index@(_ZN13group_norm_v218gn_bwd_cuda_kernelI6__halfLi480ELi1ELi16ELi60ELi1024ELb1ELb1ELi8ELi960ELi960ELi4ELb1ELi1ELb0ELb0ELNS_15WgradSyncMethodE3ENS_16CompileConditionILi900EEEEEvPT_S6_S6_PKS5_S8_S8_S8_PKfflPfPj)
        /*023c*/ 	.word	0x00000000


	//----- nvinfo : EIATTR_REGCOUNT
	.align		4
.L_95:
        /*0240*/ 	.byte	0x04, 0x2f
        /*0242*/ 	.short	(.L_97 - .L_96)
	.align		4
.L_96:
        /*0244*/ 	.word	index@(_ZN13group_norm_v218gn_bwd_cuda_kernelI6__halfLi480ELi3ELi16ELi60ELi1024ELb1ELb1ELi4ELi960ELi960ELi4ELb1ELi1ELb0ELb0ELNS_15WgradSyncMethodE3ENS_16CompileConditionILi900EEEEEvPT_S6_S6_PKS5_S8_S8_S8_PKfflPfPj)
        /*0248*/ 	.word	0x00000028


	//----- nvinfo : EIATTR_FRAME_SIZE
	.align		4
.L_97:
        /*024c*/ 	.byte	0x04, 0x11
        /*024e*/ 	.short	(.L_99 - .L_98)
	.align		4
.L_98:
        /*0250*/ 	.word	index@(_ZN13group_norm_v218gn_bwd_cuda_kernelI6__halfLi480ELi3ELi16ELi60ELi1024ELb1ELb1ELi4ELi960ELi960ELi4ELb1ELi1ELb0ELb0ELNS_15WgradSyncMethodE3ENS_16CompileConditionILi900EEEEEvPT_S6_S6_PKS5_S8_S8_S8_PKfflPfPj)
        /*0254*/ 	.word	0x00000058


	//----- nvinfo : EIATTR_REGCOUNT
	.align		4
.L_99:
        /*0258*/ 	.byte	0x04, 0x2f
        /*025a*/ 	.short	(.L_101 - .L_100)
	.align		4
.L_100:
        /*025c*/ 	.word	index@(_ZN13group_norm_v218gn_bwd_cuda_kernelI6__halfLi480ELi2ELi32ELi30ELi1024ELb0ELb1ELi16ELi960ELi960ELi4ELb1ELi4ELb0ELb0ELNS_15WgradSyncMethodE3ENS_16CompileConditionILi900EEEEEvPT_S6_S6_PKS5_S8_S8_S8_PKfflPfPj)
        /*0260*/ 	.word	0x00000040


	//----- nvinfo : EIATTR_FRAME_SIZE
	.align		4
.L_101:
        /*0264*/ 	.byte	0x04, 0x11
        /*0266*/ 	.short	(.L_103 - .L_102)
	.align		4
.L_102:
        /*0268*/ 	.word	index@(_ZN13group_norm_v218gn_bwd_cuda_kernelI6__halfLi480ELi2ELi32ELi30ELi1024ELb0ELb1ELi16ELi960ELi960ELi4ELb1ELi4ELb0ELb0ELNS_15WgradSyncMethodE3ENS_16CompileConditionILi900EEEEEvPT_S6_S6_PKS5_S8_S8_S8_PKfflPfPj)
        /*026c*/ 	.word	0x000000f0


	//----- nvinfo : EIATTR_REGCOUNT
	.align		4
.L_103:
        /*0270*/ 	.byte	0x04, 0x2f
        /*0272*/ 	.short	(.L_105 - .L_104)
	.align		4
.L_104:
        /*0274*/ 	.word	index@(_ZN13group_norm_v218gn_bwd_cuda_kernelI6__halfLi480ELi2ELi32ELi30ELi1024ELb0ELb1ELi16ELi960ELi960ELi4ELb1ELi3ELb0ELb0ELNS_15WgradSyncMethodE3ENS_16CompileConditionILi900EEEEEvPT_S6_S6_PKS5_S8_S8_S8_PKfflPfPj)
        /*0278*/ 	.word	0x00000040


	//----- nvinfo : EIATTR_FRAME_SIZE
	.align		4
.L_105:
        /*027c*/ 	.byte	0x04, 0x11
        /*027e*/ 	.short	(.L_107 - .L_106)
	.align		4
.L_106:
        /*0280*/ 	.word	index@(_ZN13group_norm_v218gn_bwd_cuda_kernelI6__halfLi480ELi2ELi32ELi30ELi1024ELb0ELb1ELi16ELi960ELi960ELi4ELb1ELi3ELb0ELb0ELNS_15WgradSyncMethodE3ENS_16CompileConditionILi900EEEEEvPT_S6_S6_PKS5_S8_S8_S8_PKfflPfPj)
        /*0284*/ 	.word	0x000000f0


	//----- nvinfo : EIATTR_REGCOUNT
	.align		4
.L_107:
        /*0288*/ 	.byte	0x04, 0x2f
        /*028a*/ 	.short	(.L_109 - .L_108)
	.align		4
.L_108:
        /*028c*/ 	.word	index@(_ZN13group_norm_v218gn_bwd_cuda_kernelI6__halfLi480ELi1ELi32ELi30ELi1024ELb0ELb1ELi32ELi960ELi960ELi4ELb1ELi4ELb0ELb0ELNS_15WgradSyncMethodE3ENS_16CompileConditionILi900EEEEEvPT_S6_S6_PKS5_S8_S8_S8_PKfflPfPj)
        /*0290*/ 	.word	0x00000080


	//----- nvinfo : EIATTR_FRAME_SIZE
	.align		4
.L_109:
        /*0294*/ 	.byte	0x04, 0x11
        /*0296*/ 	.short	(.L_111 - .L_110)
	.align		4
.L_110:
        /*0298*/ 	.word	index@(_ZN13group_norm_v218gn_bwd_cuda_kernelI6__halfLi480ELi1ELi32ELi30ELi1024ELb0ELb1ELi32ELi960ELi960ELi4ELb1ELi4ELb0ELb0ELNS_15WgradSyncMethodE3ENS_16CompileConditionILi900EEEEEvPT_S6_S6_PKS5_S8_S8_S8_PKfflPfPj)
        /*029c*/ 	.word	0x00000180


	//----- nvinfo : EIATTR_REGCOUNT
	.align		4
.L_111:
        /*02a0*/ 	.byte	0x04, 0x2f
        /*02a2*/ 	.short	(.L_113 - .L_112)
	.align		4
.L_112:
        /*02a4*/ 	.word	index@(_ZN13group_norm_v218gn_bwd_cuda_kernelI6__halfLi480ELi1ELi32ELi30ELi1024ELb0ELb1ELi16ELi960ELi960ELi4ELb1ELi2ELb0ELb0ELNS_15WgradSyncMethodE3ENS_16CompileConditionILi900EEEEEvPT_S6_S6_PKS5_S8_S8_S8_PKfflPfPj)
        /*02a8*/ 	.word	0x00000080


	//----- nvinfo : EIATTR_FRAME_SIZE
	.align		4
.L_113:
        /*02ac*/ 	.byte	0x04, 0x11
        /*02ae*/ 	.short	(.L_115 - .L_114)
	.align		4
.L_114:
        /*02b0*/ 	.word	index@(_ZN13group_norm_v218gn_bwd_cuda_kernelI6__halfLi480ELi1ELi32ELi30ELi1024ELb0ELb1ELi16ELi960ELi960ELi4ELb1ELi2ELb0ELb0ELNS_15WgradSyncMethodE3ENS_16CompileConditionILi900EEEEEvPT_S6_S6_PKS5_S8_S8_S8_PKfflPfPj)
        /*02b4*/ 	.word	0x00000018


	//----- nvinfo : EIATTR_REGCOUNT
	.align		4
.L_115:
        /*02b8*/ 	.byte	0x04, 0x2f
        /*02ba*/ 	.short	(.L_117 - .L_116)
	.align		4
.L_116:
        /*02bc*/ 	.word	index@(_ZN13group_norm_v218gn_bwd_cuda_kernelI6__halfLi480ELi3ELi32ELi30ELi1024ELb0ELb1ELi8ELi960ELi960ELi4ELb1ELi2ELb0ELb0ELNS_15WgradSyncMethodE3ENS_16CompileConditionILi900EEEEEvPT_S6_S6_PKS5_S8_S8_S8_PKfflPfPj)
        /*02c0*/ 	.word	0x00000028


	//----- nvinfo : EIATTR_FRAME_SIZE
	.align		4
.L_117:
        /*02c4*/ 	.byte	0x04, 0x11
        /*02c6*/ 	.short	(.L_119 - .L_118)
	.align		4
.L_118:
        /*02c8*/ 	.word	index@(_ZN13group_norm_v218gn_bwd_cuda_kernelI6__halfLi480ELi3ELi32ELi30ELi1024ELb0ELb1ELi8ELi960ELi960ELi4ELb1ELi2ELb0ELb0ELNS_15WgradSyncMethodE3ENS_16CompileConditionILi900EEEEEvPT_S6_S6_PKS5_S8_S8_S8_PKfflPfPj)
        /*02cc*/ 	.word	0x000000c8


	//----- nvinfo : EIATTR_REGCOUNT
	.align		4
.L_119:
        /*02d0*/ 	.byte	0x04, 0x2f
        /*02d2*/ 	.short	(.L_121 - .L_120)
	.align		4
.L_120:
        /*02d4*/ 	.word	index@(_ZN13group_norm_v218gn_bwd_cuda_kernelI6__halfLi480ELi1ELi32ELi30ELi1024ELb0ELb1ELi8ELi960ELi960ELi4ELb1ELi1ELb0ELb0ELNS_15WgradSyncMethodE3ENS_16CompileConditionILi900EEEEEvPT_S6_S6_PKS5_S8_S8_S8_PKfflPfPj)
        /*02d8*/ 	.word	0x0000006f


	//----- nvinfo : EIATTR_FRAME_SIZE
	.align		4
.L_121:
        /*02dc*/ 	.byte	0x04, 0x11
        /*02de*/ 	.short	(.L_123 - .L_122)
	.align		4
.L_122:
        /*02e0*/ 	.word	index@(_ZN13group_norm_v218gn_bwd_cuda_kernelI6__halfLi480ELi1ELi32ELi30ELi1024ELb0ELb1ELi8ELi960ELi960ELi4ELb1ELi1ELb0ELb0ELNS_15WgradSyncMethodE3ENS_16CompileConditionILi900EEEEEvPT_S6_S6_PKS5_S8_S8_S8_PKfflPfPj)
        /*02e4*/ 	.word	0x00000000


	//----- nvinfo : EIATTR_REGCOUNT
	.align		4
.L_123:
        /*02e8*/ 	.byte	0x04, 0x2f
        /*02ea*/ 	.short	(.L_125 - .L_124)
	.align		4
.L_124:
        /*02ec*/ 	.word	index@(_ZN13group_norm_v218gn_bwd_cuda_kernelI6__halfLi480ELi3ELi32ELi30ELi1024ELb0ELb1ELi4ELi960ELi960ELi4ELb1ELi1ELb0ELb0ELNS_15WgradSyncMethodE3ENS_16CompileConditionILi900EEEEEvPT_S6_S6_PKS5_S8_S8_S8_PKfflPfPj)
        /*02f0*/ 	.word	0x00000028


	//----- nvinfo : EIATTR_FRAME_SIZE
	.align		4
.L_125:
        /*02f4*/ 	.byte	0x04, 0x11
        /*02f6*/ 	.short	(.L_127 - .L_126)
	.align		4
.L_126:
        /*02f8*/ 	.word	index@(_ZN13group_norm_v218gn_bwd_cuda_kernelI6__halfLi480ELi3ELi32ELi30ELi1024ELb0ELb1ELi4ELi960ELi960ELi4ELb1ELi1ELb0ELb0ELNS_15WgradSyncMethodE3ENS_16CompileConditionILi900EEEEEvPT_S6_S6_PKS5_S8_S8_S8_PKfflPfPj)
        /*02fc*/ 	.word	0x00000050


	//----- nvinfo : EIATTR_REGCOUNT
	.align		4
.L_127:
        /*0300*/ 	.byte	0x04, 0x2f
        /*0302*/ 	.short	(.L_129 - .L_128)
	.align		4
.L_128:
        /*0304*/ 	.word	index@(_ZN13group_norm_v214gn_cuda_kernelI13__nv_bfloat16Li480ELi2ELi16ELi60ELi1024ELb1ELi32ELi960ELi960ELi4ELb1ELi9ELb0ELb0ENS_16CompileConditionILi900EEEEEvPT_PKS4_S7_S7_flPfS8_Pj)
        /*0308*/ 	.word	0x00000040


	//----- nvinfo : EIATTR_FRAME_SIZE
	.align		4
.L_129:
        /*030c*/ 	.byte	0x04, 0x11
        /*030e*/ 	.short	(.L_131 - .L_130)
	.align		4
.L_130:
        /*0310*/ 	.word	index@(_ZN13group_norm_v214gn_cuda_kernelI13__nv_bfloat16Li480ELi2ELi16ELi60ELi1024ELb1ELi32ELi960ELi960ELi4ELb1ELi9ELb0ELb0ENS_16CompileConditionILi900EEEEEvPT_PKS4_S7_S7_flPfS8_Pj)
        /*0314*/ 	.word	0x00000148


	//----- nvinfo : EIATTR_REGCOUNT
	.align		4
.L_131:
        /*0318*/ 	.byte	0x04, 0x2f
        /*031a*/ 	.short	(.L_133 - .L_132)
	.align		4
.L_132:
        /*031c*/ 	.word	index@(_ZN13group_norm_v214gn_cuda_kernelI13__nv_bfloat16Li480ELi2ELi16ELi60ELi1024ELb1ELi32ELi960ELi960ELi4ELb1ELi7ELb0ELb0ENS_16CompileConditionILi900EEEEEvPT_PKS4_S7_S7_flPfS8_Pj)
        /*0320*/ 	.word	0x00000040


	//----- nvinfo : EIATTR_FRAME_SIZE
	.align		4
.L_133:
        /*0324*/ 	.byte	0x04, 0x11
        /*0326*/ 	.short	(.L_135 - .L_134)
	.align		4
.L_134:
        /*0328*/ 	.word	index@(_ZN13group_norm_v214gn_cuda_kernelI13__nv_bfloat16Li480ELi2ELi16ELi60ELi1024ELb1ELi32ELi960ELi960ELi4ELb1ELi7ELb0ELb0ENS_16CompileConditionILi900EEEEEvPT_PKS4_S7_S7_flPfS8_Pj)
        /*032c*/ 	.word	0x00000148


	//----- nvinfo : EIATTR_REGCOUNT
	.align		4
.L_135:
        /*0330*/ 	.byte	0x04, 0x2f
        /*0332*/ 	.short	(.L_137 - .L_136)
	.align		4
.L_136:
        /*0334*/ 	.word	index@(_ZN13group_norm_v214gn_cuda_kernelI13__nv_bfloat16Li480ELi1ELi16ELi60ELi1024ELb1ELi64ELi960ELi960ELi4ELb1ELi9ELb0ELb0ENS_16CompileConditionILi900EEEEEvPT_PKS4_S7_S7_flPfS8_Pj)
        /*0338*/ 	.word	0x00000080


	//----- nvinfo : EIATTR_FRAME_SIZE
	.align		4
.L_137:
        /*033c*/ 	.byte	0x04, 0x11
        /*033e*/ 	.short	(.L_139 - .L_138)
	.align		4
.L_138:
        /*0340*/ 	.word	index@(_ZN13group_norm_v214gn_cuda_kernelI13__nv_bfloat16Li480ELi1ELi16ELi60ELi1024ELb1ELi64ELi960ELi960ELi4ELb1ELi9ELb0ELb0ENS_16CompileConditionILi900EEEEEvPT_PKS4_S7_S7_flPfS8_Pj)
        /*0344*/ 	.word	0x000002d8


	//----- nvinfo : EIATTR_REGCOUNT
	.align		4
.L_139:
        /*0348*/ 	.byte	0x04, 0x2f
        /*034a*/ 	.short	(.L_141 - .L_140)
	.align		4
.L_140:
        /*034c*/ 	.word	index@(_ZN13group_norm_v214gn_cuda_kernelI13__nv_bfloat16Li480ELi1ELi16ELi60ELi1024ELb1ELi32ELi960ELi960ELi4ELb1ELi4ELb0ELb0ENS_16CompileConditionILi900EEEEEvPT_PKS4_S7_S7_flPfS8_Pj)
        /*0350*/ 	.word	0x00000080


	//----- nvinfo : EIATTR_FRAME_SIZE
	.align		4
.L_141:
        /*0354*/ 	.byte	0x04, 0x11
        /*0356*/ 	.short	(.L_143 - .L_142)
	.align		4
.L_142:
        /*0358*/ 	.word	index@(_ZN13group_norm_v214gn_cuda_kernelI13__nv_bfloat16Li480ELi1ELi16ELi60ELi1024ELb1ELi32ELi960ELi960ELi4ELb1ELi4ELb0ELb0ENS_16CompileConditionILi900EEEEEvPT_PKS4_S7_S7_flPfS8_Pj)
        /*035c*/ 	.word	0x00000010


	//----- nvinfo : EIATTR_REGCOUNT
	.align		4
.L_143:
        /*0360*/ 	.byte	0x04, 0x2f
        /*0362*/ 	.short	(.L_145 - .L_144)
	.align		4
.L_144:
        /*0364*/ 	.word	index@(_ZN13group_norm_v214gn_cuda_kernelI13__nv_bfloat16Li480ELi3ELi16ELi60ELi1024ELb1ELi16ELi960ELi960ELi4ELb1ELi5ELb0ELb0ENS_16CompileConditionILi900EEEEEvPT_PKS4_S7_S7_flPfS8_Pj)
        /*0368*/ 	.word	0x00000028


	//----- nvinfo : EIATTR_FRAME_SIZE
	.align		4
.L_145:
        /*036c*/ 	.byte	0x04, 0x11
        /*036e*/ 	.short	(.L_147 - .L_146)
	.align		4
.L_146:
        /*0370*/ 	.word	index@(_ZN13group_norm_v214gn_cuda_kernelI13__nv_bfloat16Li480ELi3ELi16ELi60ELi1024ELb1ELi16ELi960ELi960ELi4ELb1ELi5ELb0ELb0ENS_16CompileConditionILi900EEEEEvPT_PKS4_S7_S7_flPfS8_Pj)
        /*0374*/ 	.word	0x000000b8


	//----- nvinfo : EIATTR_REGCOUNT
	.align		4
.L_147:
        /*0378*/ 	.byte	0x04, 0x2f
        /*037a*/ 	.short	(.L_149 - .L_148)
	.align		4
.L_148:
        /*037c*/ 	.word	index@(_ZN13group_norm_v214gn_cuda_kernelI13__nv_bfloat16Li480ELi1ELi16ELi60ELi1024ELb1ELi16ELi960ELi960ELi4ELb1ELi2ELb0ELb0ENS_16CompileConditionILi900EEEEEvPT_PKS4_S7_S7_flPfS8_Pj)
        /*0380*/ 	.word	0x0000007a


	//----- nvinfo : EIATTR_FRAME_SIZE
	.align		4
.L_149:
        /*0384*/ 	.byte	0x04, 0x11
        /*0386*/ 	.short	(.L_151 - .L_150)
	.align		4
.L_150:
        /*0388*/ 	.word	index@(_ZN13group_norm_v214gn_cuda_kernelI13__nv_bfloat16Li480ELi1ELi16ELi60ELi1024ELb1ELi16ELi960ELi960ELi4ELb1ELi2ELb0ELb0ENS_16CompileConditionILi900EEEEEvPT_PKS4_S7_S7_flPfS8_Pj)
        /*038c*/ 	.word	0x00000000


	//----- nvinfo : EIATTR_REGCOUNT
	.align		4
.L_151:
        /*0390*/ 	.byte	0x04, 0x2f
        /*0392*/ 	.short	(.L_153 - .L_152)
	.align		4
.L_152:
        /*0394*/ 	.word	index@(_ZN13group_norm_v214gn_cuda_kernelI13__nv_bfloat16Li480ELi3ELi16ELi60ELi1024ELb1ELi8ELi960ELi960ELi4ELb1ELi2ELb0ELb0ENS_16CompileConditionILi900EEEEEvPT_PKS4_S7_S7_flPfS8_Pj)
        /*0398*/ 	.word	0x00000028


	//----- nvinfo : EIATTR_FRAME_SIZE
	.align		4
.L_153:
        /*039c*/ 	.byte	0x04, 0x11
        /*039e*/ 	.short	(.L_155 - .L_154)
	.align		4
.L_154:
        /*03a0*/ 	.word	index@(_ZN13group_norm_v214gn_cuda_kernelI13__nv_bfloat16Li480ELi3ELi16ELi60ELi1024ELb1ELi8ELi960ELi960ELi4ELb1ELi2ELb0ELb0ENS_16CompileConditionILi900EEEEEvPT_PKS4_S7_S7_flPfS8_Pj)
        /*03a4*/ 	.word	0x00000020


	//----- nvinfo : EIATTR_REGCOUNT
	.align		4
.L_155:
        /*03a8*/ 	.byte	0x04, 0x2f
        /*03aa*/ 	.short	(.L_157 - .L_156)
	.align		4
.L_156:
        /*03ac*/ 	.word	index@(_ZN13group_norm_v214gn_cuda_kernelI13__nv_bfloat16Li480ELi1ELi16ELi60ELi1024ELb1ELi8ELi960ELi960ELi4ELb1ELi1ELb0ELb0ENS_16CompileConditionILi900EEEEEvPT_PKS4_S7_S7_flPfS8_Pj)
        /*03b0*/ 	.word	0x00000056


	//----- nvinfo : EIATTR_FRAME_SIZE
	.align		4
.L_157:
        /*03b4*/ 	.byte	0x04, 0x11
        /*03b6*/ 	.short	(.L_159 - .L_158)
	.align		4
.L_158:
        /*03b8*/ 	.word	index@(_ZN13group_norm_v214gn_cuda_kernelI13__nv_bfloat16Li480ELi1ELi16ELi60ELi1024ELb1ELi8ELi960ELi960ELi4ELb1ELi1ELb0ELb0ENS_16CompileConditionILi900EEEEEvPT_PKS4_S7_S7_flPfS8_Pj)
        /*03bc*/ 	.word	0x00000000


	//----- nvinfo : EIATTR_REGCOUNT
	.align		4
.L_159:
        /*03c0*/ 	.byte	0x04, 0x2f
        /*03c2*/ 	.short	(.L_161 - .L_160)
	.align		4
.L_160:
        /*03c4*/ 	.word	index@(_ZN13group_norm_v214gn_cuda_kernelI13__nv_bfloat16Li480ELi3ELi16ELi60ELi1024ELb1ELi4ELi960ELi960ELi4ELb1ELi1ELb0ELb0ENS_16CompileConditionILi900EEEEEvPT_PKS4_S7_S7_flPfS8_Pj)
        /*03c8*/ 	.word	0x00000028


	//----- nvinfo : EIATTR_FRAME_SIZE
	.align		4
.L_161:
        /*03cc*/ 	.byte	0x04, 0x11
        /*03ce*/ 	.short	(.L_163 - .L_162)
	.align		4
.L_162:
        /*03d0*/ 	.word	index@(_ZN13group_norm_v214gn_cuda_kernelI13__nv_bfloat16Li480ELi3ELi16ELi60ELi1024ELb1ELi4ELi960ELi960ELi4ELb1ELi1ELb0ELb0ENS_16CompileConditionILi900EEEEEvPT_PKS4_S7_S7_flPfS8_Pj)
        /*03d4*/ 	.word	0x00000000


	//----- nvinfo : EIATTR_REGCOUNT
	.align		4
.L_163:
        /*03d8*/ 	.byte	0x04, 0x2f
        /*03da*/ 	.short	(.L_165 - .L_164)
	.align		4
.L_164:
        /*03dc*/ 	.word	index@(_ZN13group_norm_v214gn_cuda_kernelI13__nv_bfloat16Li480ELi2ELi32ELi30ELi1024ELb0ELi32ELi960ELi960ELi4ELb1ELi9ELb0ELb0ENS_16CompileConditionILi900EEEEEvPT_PKS4_S7_S7_flPfS8_Pj)
        /*03e0*/ 	.word	0x00000040


	//----- nvinfo : EIATTR_FRAME_SIZE
	.align		4
.L_165:
        /*03e4*/ 	.byte	0x04, 0x11
        /*03e6*/ 	.short	(.L_167 - .L_166)
	.align		4
.L_166:
        /*03e8*/ 	.word	index@(_ZN13group_norm_v214gn_cuda_kernelI13__nv_bfloat16Li480ELi2ELi32ELi30ELi1024ELb0ELi32ELi960ELi960ELi4ELb1ELi9ELb0ELb0ENS_16CompileConditionILi900EEEEEvPT_PKS4_S7_S7_flPfS8_Pj)
        /*03ec*/ 	.word	0x00000188


	//----- nvinfo : EIATTR_REGCOUNT
	.align		4
.L_167:
        /*03f0*/ 	.byte	0x04, 0x2f
        /*03f2*/ 	.short	(.L_169 - .L_168)
	.align		4
.L_168:
        /*03f4*/ 	.word	index@(_ZN13group_norm_v214gn_cuda_kernelI13__nv_bfloat16Li480ELi2ELi32ELi30ELi1024ELb0ELi32ELi960ELi960ELi4ELb1ELi7ELb0ELb0ENS_16CompileConditionILi900EEEEEvPT_PKS4_S7_S7_flPfS8_Pj)
        /*03f8*/ 	.word	0x00000040


	//----- nvinfo : EIATTR_FRAME_SIZE
	.align		4
.L_169:
        /*03fc*/ 	.byte	0x04, 0x11
        /*03fe*/ 	.short	(.L_171 - .L_170)
	.align		4
.L_170:
        /*0400*/ 	.word	index@(_ZN13group_norm_v214gn_cuda_kernelI13__nv_bfloat16Li480ELi2ELi32ELi30ELi1024ELb0ELi32ELi960ELi960ELi4ELb1ELi7ELb0ELb0ENS_16CompileConditionILi900EEEEEvPT_PKS4_S7_S7_flPfS8_Pj)
        /*0404*/ 	.word	0x00000188


	//----- nvinfo : EIATTR_REGCOUNT
	.align		4
.L_171:
        /*0408*/ 	.byte	0x04, 0x2f
        /*040a*/ 	.short	(.L_173 - .L_172)
	.align		4
.L_172:
        /*040c*/ 	.word	index@(_ZN13group_norm_v214gn_cuda_kernelI13__nv_bfloat16Li480ELi1ELi32ELi30ELi1024ELb0ELi64ELi960ELi960ELi4ELb1ELi9ELb0ELb0ENS_16CompileConditionILi900EEEEEvPT_PKS4_S7_S7_flPfS8_Pj)
        /*0410*/ 	.word	0x00000080


	//----- nvinfo : EIATTR_FRAME_SIZE
	.align		4
.L_173:
        /*0414*/ 	.byte	0x04, 0x11
        /*0416*/ 	.short	(.L_175 - .L_174)
	.align		4
.L_174:
        /*0418*/ 	.word	index@(_ZN13group_norm_v214gn_cuda_kernelI13__nv_bfloat16Li480ELi1ELi32ELi30ELi1024ELb0ELi64ELi960ELi960ELi4ELb1ELi9ELb0ELb0ENS_16CompileConditionILi900EEEEEvPT_PKS4_S7_S7_flPfS8_Pj)
        /*041c*/ 	.word	0x000002c8


	//----- nvinfo : EIATTR_REGCOUNT
	.align		4
.L_175:
        /*0420*/ 	.byte	0x04, 0x2f
        /*0422*/ 	.short	(.L_177 - .L_176)
	.align		4
.L_176:
        /*0424*/ 	.word	index@(_ZN13group_norm_v214gn_cuda_kernelI13__nv_bfloat16Li480ELi1ELi32ELi30ELi1024ELb0ELi32ELi960ELi960ELi4ELb1ELi4ELb0ELb0ENS_16CompileConditionILi900EEEEEvPT_PKS4_S7_S7_flPfS8_Pj)
        /*0428*/ 	.word	0x00000080


	//----- nvinfo : EIATTR_FRAME_SIZE
	.align		4
.L_177:
        /*042c*/ 	.byte	0x04, 0x11
        /*042e*/ 	.short	(.L_179 - .L_178)
	.align		4
.L_178:
        /*0430*/ 	.word	index@(_ZN13group_norm_v214gn_cuda_kernelI13__nv_bfloat16Li480ELi1ELi32ELi30ELi1024ELb0ELi32ELi960ELi960ELi4ELb1ELi4ELb0ELb0ENS_16CompileConditionILi900EEEEEvPT_PKS4_S7_S7_flPfS8_Pj)
        /*0434*/ 	.word	0x00000010


	//----- nvinfo : EIATTR_REGCOUNT
	.align		4
.L_179:
        /*0438*/ 	.byte	0x04, 0x2f
        /*043a*/ 	.short	(.L_181 - .L_180)
	.align		4
.L_180:
        /*043c*/ 	.word	index@(_ZN13group_norm_v214gn_cuda_kernelI13__nv_bfloat16Li480ELi3ELi32ELi30ELi1024ELb0ELi16ELi960ELi960ELi4ELb1ELi5ELb0ELb0ENS_16CompileConditionILi900EEEEEvPT_PKS4_S7_S7_flPfS8_Pj)
        /*0440*/ 	.word	0x00000028


	//----- nvinfo : EIATTR_FRAME_SIZE
	.align		4
.L_181:
        /*0444*/ 	.byte	0x04, 0x11
        /*0446*/ 	.short	(.L_183 - .L_182)
	.align		4
.L_182:
        /*0448*/ 	.word	index@(_ZN13group_norm_v214gn_cuda_kernelI13__nv_bfloat16Li480ELi3ELi32ELi30ELi1024ELb0ELi16ELi960ELi960ELi4ELb1ELi5ELb0ELb0ENS_16CompileConditionILi900EEEEEvPT_PKS4_S7_S7_flPfS8_Pj)
        /*044c*/ 	.word	0x000000b0


	//----- nvinfo : EIATTR_REGCOUNT
	.align		4
.L_183:
        /*0450*/ 	.byte	0x04, 0x2f
        /*0452*/ 	.short	(.L_185 - .L_184)
	.align		4
.L_184:
        /*0454*/ 	.word	index@(_ZN13group_norm_v214gn_cuda_kernelI13__nv_bfloat16Li480ELi1ELi32ELi30ELi1024ELb0ELi16ELi960ELi960ELi4ELb1ELi2ELb0ELb0ENS_16CompileConditionILi900EEEEEvPT_PKS4_S7_S7_flPfS8_Pj)
        /*0458*/ 	.word	0x00000076


	//----- nvinfo : EIATTR_FRAME_SIZE
	.align		4
.L_185:
        /*045c*/ 	.byte	0x04, 0x11
        /*045e*/ 	.short	(.L_187 - .L_186)
	.align		4
.L_186:
        /*0460*/ 	.word	index@(_ZN13group_norm_v214gn_cuda_kernelI13__nv_bfloat16Li480ELi1ELi32ELi30ELi1024ELb0ELi16ELi960ELi960ELi4ELb1ELi2ELb0ELb0ENS_16CompileConditionILi900EEEEEvPT_PKS4_S7_S7_flPfS8_Pj)
        /*0464*/ 	.word	0x00000000


	//----- nvinfo : EIATTR_REGCOUNT
	.align		4
.L_187:
        /*0468*/ 	.byte	0x04, 0x2f
        /*046a*/ 	.short	(.L_189 - .L_188)
	.align		4
.L_188:
        /*046c*/ 	.word	index@(_ZN13group_norm_v214gn_cuda_kernelI13__nv_bfloat16Li480ELi3ELi32ELi30ELi1024ELb0ELi8ELi960ELi960ELi4ELb1ELi2ELb0ELb0ENS_16CompileConditionILi900EEEEEvPT_PKS4_S7_S7_flPfS8_Pj)
        /*0470*/ 	.word	0x00000028


	//----- nvinfo : EIATTR_FRAME_SIZE
	.align		4
.L_189:
        /*0474*/ 	.byte	0x04, 0x11
        /*0476*/ 	.short	(.L_191 - .L_190)
	.align		4
.L_190:
        /*0478*/ 	.word	index@(_ZN13group_norm_v214gn_cuda_kernelI13__nv_bfloat16Li480ELi3ELi32ELi30ELi1024ELb0ELi8ELi960ELi960ELi4ELb1ELi2ELb0ELb0ENS_16CompileConditionILi900EEEEEvPT_PKS4_S7_S7_flPfS8_Pj)
        /*047c*/ 	.word	0x00000030


	//----- nvinfo : EIATTR_REGCOUNT
	.align		4
.L_191:
        /*0480*/ 	.byte	0x04, 0x2f
        /*0482*/ 	.short	(.L_193 - .L_192)
	.align		4
.L_192:
        /*0484*/ 	.word	index@(_ZN13group_norm_v214gn_cuda_kernelI13__nv_bfloat16Li480ELi1ELi32ELi30ELi1024ELb0ELi8ELi960ELi960ELi4ELb1ELi1ELb0ELb0ENS_16CompileConditionILi900EEEEEvPT_PKS4_S7_S7_flPfS8_Pj)
        /*0488*/ 	.word	0x0000005c


	//----- nvinfo : EIATTR_FRAME_SIZE
	.align		4
.L_193:
        /*048c*/ 	.byte	0x04, 0x11
        /*048e*/ 	.short	(.L_195 - .L_194)
	.align		4
.L_194:
        /*0490*/ 	.word	index@(_ZN13group_norm_v214gn_cuda_kernelI13__nv_bfloat16Li480ELi1ELi32ELi30ELi1024ELb0ELi8ELi960ELi960ELi4ELb1ELi1ELb0ELb0ENS_16CompileConditionILi900EEEEEvPT_PKS4_S7_S7_flPfS8_Pj)
        /*0494*/ 	.word	0x00000000


	//----- nvinfo : EIATTR_REGCOUNT
	.align		4
.L_195:
        /*0498*/ 	.byte	0x04, 0x2f
        /*049a*/ 	.short	(.L_197 - .L_196)
	.align		4
.L_196:
        /*049c*/ 	.word	index@(_ZN13group_norm_v214gn_cuda_kernelI13__nv_bfloat16Li480ELi3ELi32ELi30ELi1024ELb0ELi4ELi960ELi960ELi4ELb1ELi1ELb0ELb0ENS_16CompileConditionILi900EEEEEvPT_PKS4_S7_S7_flPfS8_Pj)
        /*04a0*/ 	.word	0x00000028


	//----- nvinfo : EIATTR_FRAME_SIZE
	.align		4
.L_197:
        /*04a4*/ 	.byte	0x04, 0x11
        /*04a6*/ 	.short	(.L_199 - .L_198)
	.align		4
.L_198:
        /*04a8*/ 	.word	index@(_ZN13group_norm_v214gn_cuda_kernelI13__nv_bfloat16Li480ELi3ELi32ELi30ELi1024ELb0ELi4ELi960ELi960ELi4ELb1ELi1ELb0ELb0ENS_16CompileConditionILi900EEEEEvPT_PKS4_S7_S7_flPfS8_Pj)
        /*04ac*/ 	.word	0x00000000


	//----- nvinfo : EIATTR_REGCOUNT
	.align		4
.L_199:
        /*04b0*/ 	.byte	0x04, 0x2f
        /*04b2*/ 	.short	(.L_201 - .L_200)
	.align		4
.L_200:
        /*04b4*/ 	.word	index@(_ZN13group_norm_v218gn_bwd_cuda_kernelI13__nv_bfloat16Li480ELi2ELi16ELi60ELi1024ELb1ELb1ELi16ELi960ELi960ELi4ELb1ELi4ELb0ELb0ELNS_15WgradSyncMethodE3ENS_16CompileConditionILi900EEEEEvPT_S6_S6_PKS5_S8_S8_S8_PKfflPfPj)
        /*04b8*/ 	.word	0x00000040


	//----- nvinfo : EIATTR_FRAME_SIZE
	.align		4
.L_201:
        /*04bc*/ 	.byte	0x04, 0x11
        /*04be*/ 	.short	(.L_203 - .L_202)
	.align		4
.L_202:
        /*04c0*/ 	.word	index@(_ZN13group_norm_v218gn_bwd_cuda_kernelI13__nv_bfloat16Li480ELi2ELi16ELi60ELi1024ELb1ELb1ELi16ELi960ELi960ELi4ELb1ELi4ELb0ELb0ELNS_15WgradSyncMethodE3ENS_16CompileConditionILi900EEEEEvPT_S6_S6_PKS5_S8_S8_S8_PKfflPfPj)
        /*04c4*/ 	.word	0x00000158


	//----- nvinfo : EIATTR_REGCOUNT
	.align		4
.L_203:
        /*04c8*/ 	.byte	0x04, 0x2f
        /*04ca*/ 	.short	(.L_205 - .L_204)
	.align		4
.L_204:
        /*04cc*/ 	.word	index@(_ZN13group_norm_v218gn_bwd_cuda_kernelI13__nv_bfloat16Li480ELi2ELi16ELi60ELi1024ELb1ELb1ELi16ELi960ELi960ELi4ELb1ELi3ELb0ELb0ELNS_15WgradSyncMethodE3ENS_16CompileConditionILi900EEEEEvPT_S6_S6_PKS5_S8_S8_S8_PKfflPfPj)
        /*04d0*/ 	.word	0x00000040


	//----- nvinfo : EIATTR_FRAME_SIZE
	.align		4
.L_205:
        /*04d4*/ 	.byte	0x04, 0x11
        /*04d6*/ 	.short	(.L_207 - .L_206)
	.align		4
.L_206:
        /*04d8*/ 	.word	index@(_ZN13group_norm_v218gn_bwd_cuda_kernelI13__nv_bfloat16Li480ELi2ELi16ELi60ELi1024ELb1ELb1ELi16ELi960ELi960ELi4ELb1ELi3ELb0ELb0ELNS_15WgradSyncMethodE3ENS_16CompileConditionILi900EEEEEvPT_S6_S6_PKS5_S8_S8_S8_PKfflPfPj)
        /*04dc*/ 	.word	0x00000158


	//----- nvinfo : EIATTR_REGCOUNT
	.align		4
.L_207:
        /*04e0*/ 	.byte	0x04, 0x2f
        /*04e2*/ 	.short	(.L_209 - .L_208)
	.align		4
.L_208:
        /*04e4*/ 	.word	index@(_ZN13group_norm_v218gn_bwd_cuda_kernelI13__nv_bfloat16Li480ELi1ELi16ELi60ELi1024ELb1ELb1ELi32ELi960ELi960ELi4ELb1ELi4ELb0ELb0ELNS_15WgradSyncMethodE3ENS_16CompileConditionILi900EEEEEvPT_S6_S6_PKS5_S8_S8_S8_PKfflPfPj)
        /*04e8*/ 	.word	0x00000080


	//----- nvinfo : EIATTR_FRAME_SIZE
	.align		4
.L_209:
        /*04ec*/ 	.byte	0x04, 0x11
        /*04ee*/ 	.short	(.L_211 - .L_210)
	.align		4
.L_210:
        /*04f0*/ 	.word	index@(_ZN13group_norm_v218gn_bwd_cuda_kernelI13__nv_bfloat16Li480ELi1ELi16ELi60ELi1024ELb1ELb1ELi32ELi960ELi960ELi4ELb1ELi4ELb0ELb0ELNS_15WgradSyncMethodE3ENS_16CompileConditionILi900EEEEEvPT_S6_S6_PKS5_S8_S8_S8_PKfflPfPj)
        /*04f4*/ 	.word	0x000001e0


	//----- nvinfo : EIATTR_REGCOUNT
	.align		4
.L_211:
        /*04f8*/ 	.byte	0x04, 0x2f
        /*04fa*/ 	.short	(.L_213 - .L_212)
	.align		4
.L_212:
        /*04fc*/ 	.word	index@(_ZN13group_norm_v218gn_bwd_cuda_kernelI13__nv_bfloat16Li480ELi1ELi16ELi60ELi1024ELb1ELb1ELi16ELi960ELi960ELi4ELb1ELi2ELb0ELb0ELNS_15WgradSyncMethodE3ENS_16CompileConditionILi900EEEEEvPT_S6_S6_PKS5_S8_S8_S8_PKfflPfPj)
        /*0500*/ 	.word	0x00000080


	//----- nvinfo : EIATTR_FRAME_SIZE
	.align		4
.L_213:
        /*0504*/ 	.byte	0x04, 0x11
        /*0506*/ 	.short	(.L_215 - .L_214)
	.align		4
.L_214:
        /*0508*/ 	.word	index@(_ZN13group_norm_v218gn_bwd_cuda_kernelI13__nv_bfloat16Li480ELi1ELi16ELi60ELi1024ELb1ELb1ELi16ELi960ELi960ELi4ELb1ELi2ELb0ELb0ELNS_15WgradSyncMethodE3ENS_16CompileConditionILi900EEEEEvPT_S6_S6_PKS5_S8_S8_S8_PKfflPfPj)
        /*050c*/ 	.word	0x00000010


	//----- nvinfo : EIATTR_REGCOUNT
	.align		4
.L_215:
        /*0510*/ 	.byte	0x04, 0x2f
        /*0512*/ 	.short	(.L_217 - .L_216)
	.align		4
.L_216:
        /*0514*/ 	.word	index@(_ZN13group_norm_v218gn_bwd_cuda_kernelI13__nv_bfloat16Li480ELi3ELi16ELi60ELi1024ELb1ELb1ELi8ELi960ELi960ELi4ELb1ELi2ELb0ELb0ELNS_15WgradSyncMethodE3ENS_16CompileConditionILi900EEEEEvPT_S6_S6_PKS5_S8_S8_S8_PKfflPfPj)
        /*0518*/ 	.word	0x00000028


	//----- nvinfo : EIATTR_FRAME_SIZE
	.align		4
.L_217:
        /*051c*/ 	.byte	0x04, 0x11
        /*051e*/ 	.short	(.L_219 - .L_218)
	.align		4
.L_218:
        /*0520*/ 	.word	index@(_ZN13group_norm_v218gn_bwd_cuda_kernelI13__nv_bfloat16Li480ELi3ELi16ELi60ELi1024ELb1ELb1ELi8ELi960ELi960ELi4ELb1ELi2ELb0ELb0ELNS_15WgradSyncMethodE3ENS_16CompileConditionILi900EEEEEvPT_S6_S6_PKS5_S8_S8_S8_PKfflPfPj)
        /*0524*/ 	.word	0x000000f8


	//----- nvinfo : EIATTR_REGCOUNT
	.align		4
.L_219:
        /*0528*/ 	.byte	0x04, 0x2f
        /*052a*/ 	.short	(.L_221 - .L_220)
	.align		4
.L_220:
        /*052c*/ 	.word	index@(_ZN13group_norm_v218gn_bwd_cuda_kernelI13__nv_bfloat16Li480ELi1ELi16ELi60ELi1024ELb1ELb1ELi8ELi960ELi960ELi4ELb1ELi1ELb0ELb0ELNS_15WgradSyncMethodE3ENS_16CompileConditionILi900EEEEEvPT_S6_S6_PKS5_S8_S8_S8_PKfflPfPj)
        /*0530*/ 	.word	0x0000006f


	//----- nvinfo : EIATTR_FRAME_SIZE
	.align		4
.L_221:
        /*0534*/ 	.byte	0x04, 0x11
        /*0536*/ 	.short	(.L_223 - .L_222)
	.align		4
.L_222:
        /*0538*/ 	.word	index@(_ZN13group_norm_v218gn_bwd_cuda_kernelI13__nv_bfloat16Li480ELi1ELi16ELi60ELi1024ELb1ELb1ELi8ELi960ELi960ELi4ELb1ELi1ELb0ELb0ELNS_15WgradSyncMethodE3ENS_16CompileConditionILi900EEEEEvPT_S6_S6_PKS5_S8_S8_S8_PKfflPfPj)
        /*053c*/ 	.word	0x00000000


	//----- nvinfo : EIATTR_REGCOUNT
	.align		4
.L_223:
        /*0540*/ 	.byte	0x04, 0x2f
        /*0542*/ 	.short	(.L_225 - .L_224)
	.align		4
.L_224:
        /*0544*/ 	.word	index@(_ZN13group_norm_v218gn_bwd_cuda_kernelI13__nv_bfloat16Li480ELi3ELi16ELi60ELi1024ELb1ELb1ELi4ELi960ELi960ELi4ELb1ELi1ELb0ELb0ELNS_15WgradSyncMethodE3ENS_16CompileConditionILi900EEEEEvPT_S6_S6_PKS5_S8_S8_S8_PKfflPfPj)
        /*0548*/ 	.word	0x00000028


	//----- nvinfo : EIATTR_FRAME_SIZE
	.align		4
.L_225:
        /*054c*/ 	.byte	0x04, 0x11
        /*054e*/ 	.short	(.L_227 - .L_226)
	.align		4
.L_226:
        /*0550*/ 	.word	index@(_ZN13group_norm_v218gn_bwd_cuda_kernelI13__nv_bfloat16Li480ELi3ELi16ELi60ELi1024ELb1ELb1ELi4ELi960ELi960ELi4ELb1ELi1ELb0ELb0ELNS_15WgradSyncMethodE3ENS_16CompileConditionILi900EEEEEvPT_S6_S6_PKS5_S8_S8_S8_PKfflPfPj)
        /*0554*/ 	.word	0x00000068


	//----- nvinfo : EIATTR_REGCOUNT
	.align		4
.L_227:
        /*0558*/ 	.byte	0x04, 0x2f
        /*055a*/ 	.short	(.L_229 - .L_228)
	.align		4
.L_228:
        /*055c*/ 	.word	index@(_ZN13group_norm_v218gn_bwd_cuda_kernelI13__nv_bfloat16Li480ELi2ELi32ELi30ELi1024ELb0ELb1ELi16ELi960ELi960ELi4ELb1ELi4ELb0ELb0ELNS_15WgradSyncMethodE3ENS_16CompileConditionILi900EEEEEvPT_S6_S6_PKS5_S8_S8_S8_PKfflPfPj)
        /*0560*/ 	.word	0x00000040


	//----- nvinfo : EIATTR_FRAME_SIZE
	.align		4
.L_229:
        /*0564*/ 	.byte	0x04, 0x11
        /*0566*/ 	.short	(.L_231 - .L_230)
	.align		4
.L_230:
        /*0568*/ 	.word	index@(_ZN13group_norm_v218gn_bwd_cuda_kernelI13__nv_bfloat16Li480ELi2ELi32ELi30ELi1024ELb0ELb1ELi16ELi960ELi960ELi4ELb1ELi4ELb0ELb0ELNS_15WgradSyncMethodE3ENS_16CompileConditionILi900EEEEEvPT_S6_S6_PKS5_S8_S8_S8_PKfflPfPj)
        /*056c*/ 	.word	0x00000140


	//----- nvinfo : EIATTR_REGCOUNT
	.align		4
.L_231:
        /*0570*/ 	.byte	0x04, 0x2f
        /*0572*/ 	.short	(.L_233 - .L_232)
	.align		4
.L_232:
        /*0574*/ 	.word	index@(_ZN13group_norm_v218gn_bwd_cuda_kernelI13__nv_bfloat16Li480ELi2ELi32ELi30ELi1024ELb0ELb1ELi16ELi960ELi960ELi4ELb1ELi3ELb0ELb0ELNS_15WgradSyncMethodE3ENS_16CompileConditionILi900EEEEEvPT_S6_S6_PKS5_S8_S8_S8_PKfflPfPj)
        /*0578*/ 	.word	0x00000040


	//----- nvinfo : EIATTR_FRAME_SIZE
	.align		4
.L_233:
        /*057c*/ 	.byte	0x04, 0x11
        /*057e*/ 	.short	(.L_235 - .L_234)
	.align		4
.L_234:
        /*0580*/ 	.word	index@(_ZN13group_norm_v218gn_bwd_cuda_kernelI13__nv_bfloat16Li480ELi2ELi32ELi30ELi1024ELb0ELb1ELi16ELi960ELi960ELi4ELb1ELi3ELb0ELb0ELNS_15WgradSyncMethodE3ENS_16CompileConditionILi900EEEEEvPT_S6_S6_PKS5_S8_S8_S8_PKfflPfPj)
        /*0584*/ 	.word	0x00000140


	//----- nvinfo : EIATTR_REGCOUNT
	.align		4
.L_235:
        /*0588*/ 	.byte	0x04, 0x2f
        /*058a*/ 	.short	(.L_237 - .L_236)
	.align		4
.L_236:
        /*058c*/ 	.word	index@(_ZN13group_norm_v218gn_bwd_cuda_kernelI13__nv_bfloat16Li480ELi1ELi32ELi30ELi1024ELb0ELb1ELi32ELi960ELi960ELi4ELb1ELi4ELb0ELb0ELNS_15WgradSyncMethodE3ENS_16CompileConditionILi900EEEEEvPT_S6_S6_PKS5_S8_S8_S8_PKfflPfPj)
        /*0590*/ 	.word	0x00000080


	//----- nvinfo : EIATTR_FRAME_SIZE
	.align		4
.L_237:
        /*0594*/ 	.byte	0x04, 0x11
        /*0596*/ 	.short	(.L_239 - .L_238)
	.align		4
.L_238:
        /*0598*/ 	.word	index@(_ZN13group_norm_v218gn_bwd_cuda_kernelI13__nv_bfloat16Li480ELi1ELi32ELi30ELi1024ELb0ELb1ELi32ELi960ELi960ELi4ELb1ELi4ELb0ELb0ELNS_15WgradSyncMethodE3ENS_16CompileConditionILi900EEEEEvPT_S6_S6_PKS5_S8_S8_S8_PKfflPfPj)
        /*059c*/ 	.word	0x000001c8


	//----- nvinfo : EIATTR_REGCOUNT
	.align		4
.L_239:
        /*05a0*/ 	.byte	0x04, 0x2f
        /*05a2*/ 	.short	(.L_241 - .L_240)
	.align		4
.L_240:
        /*05a4*/ 	.word	index@(_ZN13group_norm_v218gn_bwd_cuda_kernelI13__nv_bfloat16Li480ELi1ELi32ELi30ELi1024ELb0ELb1ELi16ELi960ELi960ELi4ELb1ELi2ELb0ELb0ELNS_15WgradSyncMethodE3ENS_16CompileConditionILi900EEEEEvPT_S6_S6_PKS5_S8_S8_S8_PKfflPfPj)
        /*05a8*/ 	.word	0x00000080


	//----- nvinfo : EIATTR_FRAME_SIZE
	.align		4
.L_241:
        /*05ac*/ 	.byte	0x04, 0x11
        /*05ae*/ 	.short	(.L_243 - .L_242)
	.align		4
.L_242:
        /*05b0*/ 	.word	index@(_ZN13group_norm_v218gn_bwd_cuda_kernelI13__nv_bfloat16Li480ELi1ELi32ELi30ELi1024ELb0ELb1ELi16ELi960ELi960ELi4ELb1ELi2ELb0ELb0ELNS_15WgradSyncMethodE3ENS_16CompileConditionILi900EEEEEvPT_S6_S6_PKS5_S8_S8_S8_PKfflPfPj)
        /*05b4*/ 	.word	0x00000020


	//----- nvinfo : EIATTR_REGCOUNT
	.align		4
.L_243:
        /*05b8*/ 	.byte	0x04, 0x2f
        /*05ba*/ 	.short	(.L_245 - .L_244)
	.align		4
.L_244:
        /*05bc*/ 	.word	index@(_ZN13group_norm_v218gn_bwd_cuda_kernelI13__nv_bfloat16Li480ELi3ELi32ELi30ELi1024ELb0ELb1ELi8ELi960ELi960ELi4ELb1ELi2ELb0ELb0ELNS_15WgradSyncMethodE3ENS_16CompileConditionILi900EEEEEvPT_S6_S6_PKS5_S8_S8_S8_PKfflPfPj)
        /*05c0*/ 	.word	0x00000028


	//----- nvinfo : EIATTR_FRAME_SIZE
	.align		4
.L_245:
        /*05c4*/ 	.byte	0x04, 0x11
        /*05c6*/ 	.short	(.L_247 - .L_246)
	.align		4
.L_246:
        /*05c8*/ 	.word	index@(_ZN13group_norm_v218gn_bwd_cuda_kernelI13__nv_bfloat16Li480ELi3ELi32ELi30ELi1024ELb0ELb1ELi8ELi960ELi960ELi4ELb1ELi2ELb0ELb0ELNS_15WgradSyncMethodE3ENS_16CompileConditionILi900EEEEEvPT_S6_S6_PKS5_S8_S8_S8_PKfflPfPj)
        /*05cc*/ 	.word	0x000000d8


	//----- nvinfo : EIATTR_REGCOUNT
	.align		4
.L_247:
        /*05d0*/ 	.byte	0x04, 0x2f
        /*05d2*/ 	.short	(.L_249 - .L_248)
	.align		4
.L_248:
        /*05d4*/ 	.word	index@(_ZN13group_norm_v218gn_bwd_cuda_kernelI13__nv_bfloat16Li480ELi1ELi32ELi30ELi1024ELb0ELb1ELi8ELi960ELi960ELi4ELb1ELi1ELb0ELb0ELNS_15WgradSyncMethodE3ENS_16CompileConditionILi900EEEEEvPT_S6_S6_PKS5_S8_S8_S8_PKfflPfPj)
        /*05d8*/ 	.word	0x00000072


	//----- nvinfo : EIATTR_FRAME_SIZE
	.align		4
.L_249:
        /*05dc*/ 	.byte	0x04, 0x11
        /*05de*/ 	.short	(.L_251 - .L_250)
	.align		4
.L_250:
        /*05e0*/ 	.word	index@(_ZN13group_norm_v218gn_bwd_cuda_kernelI13__nv_bfloat16Li480ELi1ELi32ELi30ELi1024ELb0ELb1ELi8ELi960ELi960ELi4ELb1ELi1ELb0ELb0ELNS_15WgradSyncMethodE3ENS_16CompileConditionILi900EEEEEvPT_S6_S6_PKS5_S8_S8_S8_PKfflPfPj)
        /*05e4*/ 	.word	0x00000000


	//----- nvinfo : EIATTR_REGCOUNT
	.align		4
.L_251:
        /*05e8*/ 	.byte	0x04, 0x2f
        /*05ea*/ 	.short	(.L_253 - .L_252)
	.align		4
.L_252:
        /*05ec*/ 	.word	index@(_ZN13group_norm_v218gn_bwd_cuda_kernelI13__nv_bfloat16Li480ELi3ELi32ELi30ELi1024ELb0ELb1ELi4ELi960ELi960ELi4ELb1ELi1ELb0ELb0ELNS_15WgradSyncMethodE3ENS_16CompileConditionILi900EEEEEvPT_S6_S6_PKS5_S8_S8_S8_PKfflPfPj)
        /*05f0*/ 	.word	0x00000028


	//----- nvinfo : EIATTR_FRAME_SIZE
	.align		4
.L_253:
        /*05f4*/ 	.byte	0x04, 0x11
        /*05f6*/ 	.short	(.L_255 - .L_254)
	.align		4
.L_254:
        /*05f8*/ 	.word	index@(_ZN13group_norm_v218gn_bwd_cuda_kernelI13__nv_bfloat16Li480ELi3ELi32ELi30ELi1024ELb0ELb1ELi4ELi960ELi960ELi4ELb1ELi1ELb0ELb0ELNS_15WgradSyncMethodE3ENS_16CompileConditionILi900EEEEEvPT_S6_S6_PKS5_S8_S8_S8_PKfflPfPj)
        /*05fc*/ 	.word	0x00000058


	//----- nvinfo : EIATTR_MIN_STACK_SIZE
	.align		4
.L_255:
        /*0600*/ 	.byte	0x04, 0x12
        /*0602*/ 	.short	(.L_257 - .L_256)
	.align		4
.L_256:
        /*0604*/ 	.word	index@(_ZN13group_norm_v218gn_bwd_cuda_kernelI13__nv_bfloat16Li480ELi3ELi32ELi30ELi1024ELb0ELb1ELi4ELi960ELi960ELi4ELb1ELi1ELb0ELb0ELNS_15WgradSyncMethodE3ENS_16CompileConditionILi900EEEEEvPT_S6_S6_PKS5_S8_S8_S8_PKfflPfPj)
        /*0608*/ 	.word	0x00000058


	//----- nvinfo : EIATTR_MIN_STACK_SIZE
	.align		4
.L_257:
        /*060c*/ 	.byte	0x04, 0x12
        /*060e*/ 	.short	(.L_259 - .L_258)
	.align		4
.L_258:
        /*0610*/ 	.word	index@(_ZN13group_norm_v218gn_bwd_cuda_kernelI13__nv_bfloat16Li480ELi1ELi32ELi30ELi1024ELb0ELb1ELi8ELi960ELi960ELi4ELb1ELi1ELb0ELb0ELNS_15WgradSyncMethodE3ENS_16CompileConditionILi900EEEEEvPT_S6_S6_PKS5_S8_S8_S8_PKfflPfPj)
        /*0614*/ 	.word	0x00000000


	//----- nvinfo : EIATTR_MIN_STACK_SIZE
	.align		4
.L_259:
        /*0618*/ 	.byte	0x04, 0x12
        /*061a*/ 	.short	(.L_261 - .L_260)
	.align		4
.L_260:
        /*061c*/ 	.word	index@(_ZN13group_norm_v218gn_bwd_cuda_kernelI13__nv_bfloat16Li480ELi3ELi32ELi30ELi1024ELb0ELb1ELi8ELi960ELi960ELi4ELb1ELi2ELb0ELb0ELNS_15WgradSyncMethodE3ENS_16CompileConditionILi900EEEEEvPT_S6_S6_PKS5_S8_S8_S8_PKfflPfPj)
        /*0620*/ 	.word	0x000000d8


	//----- nvinfo : EIATTR_MIN_STACK_SIZE
	.align		4
.L_261:
        /*0624*/ 	.byte	0x04, 0x12
        /*0626*/ 	.short	(.L_263 - .L_262)
	.align		4
.L_262:
        /*0628*/ 	.word	index@(_ZN13group_norm_v218gn_bwd_cuda_kernelI13__nv_bfloat16Li480ELi1ELi32ELi30ELi1024ELb0ELb1ELi16ELi960ELi960ELi4ELb1ELi2ELb0ELb0ELNS_15WgradSyncMethodE3ENS_16CompileConditionILi900EEEEEvPT_S6_S6_PKS5_S8_S8_S8_PKfflPfPj)
        /*062c*/ 	.word	0x00000020


	//----- nvinfo : EIATTR_MIN_STACK_SIZE
	.align		4
.L_263:
        /*0630*/ 	.byte	0x04, 0x12
        /*0632*/ 	.short	(.L_265 - .L_264)
	.align		4
.L_264:
        /*0634*/ 	.word	index@(_ZN13group_norm_v218gn_bwd_cuda_kernelI13__nv_bfloat16Li480ELi1ELi32ELi30ELi1024ELb0ELb1ELi32ELi960ELi960ELi4ELb1ELi4ELb0ELb0ELNS_15WgradSyncMethodE3ENS_16CompileConditionILi900EEEEEvPT_S6_S6_PKS5_S8_S8_S8_PKfflPfPj)
        /*0638*/ 	.word	0x000001c8


	//----- nvinfo : EIATTR_MIN_STACK_SIZE
	.align		4
.L_265:
        /*063c*/ 	.byte	0x04, 0x12
        /*063e*/ 	.short	(.L_267 - .L_266)
	.align		4
.L_266:
        /*0640*/ 	.word	index@(_ZN13group_norm_v218gn_bwd_cuda_kernelI13__nv_bfloat16Li480ELi2ELi32ELi30ELi1024ELb0ELb1ELi16ELi960ELi960ELi4ELb1ELi3ELb0ELb0ELNS_15WgradSyncMethodE3ENS_16CompileConditionILi900EEEEEvPT_S6_S6_PKS5_S8_S8_S8_PKfflPfPj)
        /*0644*/ 	.word	0x00000140


	//----- nvinfo : EIATTR_MIN_STACK_SIZE
	.align		4
.L_267:
        /*0648*/ 	.byte	0x04, 0x12
        /*064a*/ 	.short	(.L_269 - .L_268)
	.align		4
.L_268:
        /*064c*/ 	.word	index@(_ZN13group_norm_v218gn_bwd_cuda_kernelI13__nv_bfloat16Li480ELi2ELi32ELi30ELi1024ELb0ELb1ELi16ELi960ELi960ELi4ELb1ELi4ELb0ELb0ELNS_15WgradSyncMethodE3ENS_16CompileConditionILi900EEEEEvPT_S6_S6_PKS5_S8_S8_S8_PKfflPfPj)
        /*0650*/ 	.word	0x00000140


	//----- nvinfo : EIATTR_MIN_STACK_SIZE
	.align		4
.L_269:
        /*0654*/ 	.byte	0x04, 0x12
        /*0656*/ 	.short	(.L_271 - .L_270)
	.align		4
.L_270:
        /*0658*/ 	.word	index@(_ZN13group_norm_v218gn_bwd_cuda_kernelI13__nv_bfloat16Li480ELi3ELi16ELi60ELi1024ELb1ELb1ELi4ELi960ELi960ELi4ELb1ELi1ELb0ELb0ELNS_15WgradSyncMethodE3ENS_16CompileConditionILi900EEEEEvPT_S6_S6_PKS5_S8_S8_S8_PKfflPfPj)
        /*065c*/ 	.word	0x00000068


	//----- nvinfo : EIATTR_MIN_STACK_SIZE
	.align		4
.L_271:
        /*0660*/ 	.byte	0x04, 0x12
        /*0662*/ 	.short	(.L_273 - .L_272)
	.align		4
.L_272:
        /*0664*/ 	.word	index@(_ZN13group_norm_v218gn_bwd_cuda_kernelI13__nv_bfloat16Li480ELi1ELi16ELi60ELi1024ELb1ELb1ELi8ELi960ELi960ELi4ELb1ELi1ELb0ELb0ELNS_15WgradSyncMethodE3ENS_16CompileConditionILi900EEEEEvPT_S6_S6_PKS5_S8_S8_S8_PKfflPfPj)
        /*0668*/ 	.word	0x00000000


	//----- nvinfo : EIATTR_MIN_STACK_SIZE
	.align		4
.L_273:
        /*066c*/ 	.byte	0x04, 0x12
        /*066e*/ 	.short	(.L_275 - .L_274)
	.align		4
.L_274:
        /*0670*/ 	.word	index@(_ZN13group_norm_v218gn_bwd_cuda_kernelI13__nv_bfloat16Li480ELi3ELi16ELi60ELi1024ELb1ELb1ELi8ELi960ELi960ELi4ELb1ELi2ELb0ELb0ELNS_15WgradSyncMethodE3ENS_16CompileConditionILi900EEEEEvPT_S6_S6_PKS5_S8_S8_S8_PKfflPfPj)
        /*0674*/ 	.word	0x000000f8


	//----- nvinfo : EIATTR_MIN_STACK_SIZE
	.align		4
.L_275:
        /*0678*/ 	.byte	0x04, 0x12
        /*067a*/ 	.short	(.L_277 - .L_276)
	.align		4
.L_276:
        /*067c*/ 	.word	index@(_ZN13group_norm_v218gn_bwd_cuda_kernelI13__nv_bfloat16Li480ELi1ELi16ELi60ELi1024ELb1ELb1ELi16ELi960ELi960ELi4ELb1ELi2ELb0ELb0ELNS_15WgradSyncMethodE3ENS_16CompileConditionILi900EEEEEvPT_S6_S6_PKS5_S8_S8_S8_PKfflPfPj)
        /*0680*/ 	.word	0x00000010


	//----- nvinfo : EIATTR_MIN_STACK_SIZE
	.align		4
.L_277:
        /*0684*/ 	.byte	0x04, 0x12
        /*0686*/ 	.short	(.L_279 - .L_278)
	.align		4
.L_278:
        /*0688*/ 	.word	index@(_ZN13group_norm_v218gn_bwd_cuda_kernelI13__nv_bfloat16Li480ELi1ELi16ELi60ELi1024ELb1ELb1ELi32ELi960ELi960ELi4ELb1ELi4ELb0ELb0ELNS_15WgradSyncMethodE3ENS_16CompileConditionILi900EEEEEvPT_S6_S6_PKS5_S8_S8_S8_PKfflPfPj)
        /*068c*/ 	.word	0x000001e0


	//----- nvinfo : EIATTR_MIN_STACK_SIZE
	.align		4
.L_279:
        /*0690*/ 	.byte	0x04, 0x12
        /*0692*/ 	.short	(.L_281 - .L_280)
	.align		4
.L_280:
        /*0694*/ 	.word	index@(_ZN13group_norm_v218gn_bwd_cuda_kernelI13__nv_bfloat16Li480ELi2ELi16ELi60ELi1024ELb1ELb1ELi16ELi960ELi960ELi4ELb1ELi3ELb0ELb0ELNS_15WgradSyncMethodE3ENS_16CompileConditionILi900EEEEEvPT_S6_S6_PKS5_S8_S8_S8_PKfflPfPj)
        /*0698*/ 	.word	0x00000158


	//----- nvinfo : EIATTR_MIN_STACK_SIZE
	.align		4
.L_281:
        /*069c*/ 	.byte	0x04, 0x12
        /*069e*/ 	.short	(.L_283 - .L_282)
	.align		4
.L_282:
        /*06a0*/ 	.word	index@(_ZN13group_norm_v218gn_bwd_cuda_kernelI13__nv_bfloat16Li480ELi2ELi16ELi60ELi1024ELb1ELb1ELi16ELi960ELi960ELi4ELb1ELi4ELb0ELb0ELNS_15WgradSyncMethodE3ENS_16CompileConditionILi900EEEEEvPT_S6_S6_PKS5_S8_S8_S8_PKfflPfPj)
        /*06a4*/ 	.word	0x00000158


	//----- nvinfo : EIATTR_MIN_STACK_SIZE
	.align		4
.L_283:
        /*06a8*/ 	.byte	0x04, 0x12
        /*06aa*/ 	.short	(.L_285 - .L_284)
	.align		4
.L_284:
        /*06ac*/ 	.word	index@(_ZN13group_norm_v214gn_cuda_kernelI13__nv_bfloat16Li480ELi3ELi32ELi30ELi1024ELb0ELi4ELi960ELi960ELi4ELb1ELi1ELb0ELb0ENS_16CompileConditionILi900EEEEEvPT_PKS4_S7_S7_flPfS8_Pj)
        /*06b0*/ 	.word	0x00000000


	//----- nvinfo : EIATTR_MIN_STACK_SIZE
	.align		4
.L_285:
        /*06b4*/ 	.byte	0x04, 0x12
        /*06b6*/ 	.short	(.L_287 - .L_286)
	.align		4
.L_286:
        /*06b8*/ 	.word	index@(_ZN13group_norm_v214gn_cuda_kernelI13__nv_bfloat16Li480ELi1ELi32ELi30ELi1024ELb0ELi8ELi960ELi960ELi4ELb1ELi1ELb0ELb0ENS_16CompileConditionILi900EEEEEvPT_PKS4_S7_S7_flPfS8_Pj)
        /*06bc*/ 	.word	0x00000000


	//----- nvinfo : EIATTR_MIN_STACK_SIZE
	.align		4
.L_287:
        /*06c0*/ 	.byte	0x04, 0x12
        /*06c2*/ 	.short	(.L_289 - .L_288)
	.align		4
.L_288:
        /*06c4*/ 	.word	index@(_ZN13group_norm_v214gn_cuda_kernelI13__nv_bfloat16Li480ELi3ELi32ELi30ELi1024ELb0ELi8ELi960ELi960ELi4ELb1ELi2ELb0ELb0ENS_16CompileConditionILi900EEEEEvPT_PKS4_S7_S7_flPfS8_Pj)
        /*06c8*/ 	.word	0x00000030


	//----- nvinfo : EIATTR_MIN_STACK_SIZE
	.align		4
.L_289:
        /*06cc*/ 	.byte	0x04, 0x12
        /*06ce*/ 	.short	(.L_291 - .L_290)
	.align		4
.L_290:
        /*06d0*/ 	.word	index@(_ZN13group_norm_v214gn_cuda_kernelI13__nv_bfloat16Li480ELi1ELi32ELi30ELi1024ELb0ELi16ELi960ELi960ELi4ELb1ELi2ELb0ELb0ENS_16CompileConditionILi900EEEEEvPT_PKS4_S7_S7_flPfS8_Pj)
        /*06d4*/ 	.word	0x00000000


	//----- nvinfo : EIATTR_MIN_STACK_SIZE
	.align		4
.L_291:
        /*06d8*/ 	.byte	0x04, 0x12
        /*06da*/ 	.short	(.L_293 - .L_292)
	.align		4
.L_292:
        /*06dc*/ 	.word	index@(_ZN13group_norm_v214gn_cuda_kernelI13__nv_bfloat16Li480ELi3ELi32ELi30ELi1024ELb0ELi16ELi960ELi960ELi4ELb1ELi5ELb0ELb0ENS_16CompileConditionILi900EEEEEvPT_PKS4_S7_S7_flPfS8_Pj)
        /*06e0*/ 	.word	0x000000b0


	//----- nvinfo : EIATTR_MIN_STACK_SIZE
	.align		4
.L_293:
        /*06e4*/ 	.byte	0x04, 0x12
        /*06e6*/ 	.short	(.L_295 - .L_294)
	.align		4
.L_294:
        /*06e8*/ 	.word	index@(_ZN13group_norm_v214gn_cuda_kernelI13__nv_bfloat16Li480ELi1ELi32ELi30ELi1024ELb0ELi32ELi960ELi960ELi4ELb1ELi4ELb0ELb0ENS_16CompileConditionILi900EEEEEvPT_PKS4_S7_S7_flPfS8_Pj)
        /*06ec*/ 	.word	0x00000010


	//----- nvinfo : EIATTR_MIN_STACK_SIZE
	.align		4
.L_295:
        /*06f0*/ 	.byte	0x04, 0x12
        /*06f2*/ 	.short	(.L_297 - .L_296)
	.align		4
.L_296:
        /*06f4*/ 	.word	index@(_ZN13group_norm_v214gn_cuda_kernelI13__nv_bfloat16Li480ELi1ELi32ELi30ELi1024ELb0ELi64ELi960ELi960ELi4ELb1ELi9ELb0ELb0ENS_16CompileConditionILi900EEEEEvPT_PKS4_S7_S7_flPfS8_Pj)
        /*06f8*/ 	.word	0x000002c8


	//----- nvinfo : EIATTR_MIN_STACK_SIZE
	.align		4
.L_297:
        /*06fc*/ 	.byte	0x04, 0x12
        /*06fe*/ 	.short	(.L_299 - .L_298)
	.align		4
.L_298:
        /*0700*/ 	.word	index@(_ZN13group_norm_v214gn_cuda_kernelI13__nv_bfloat16Li480ELi2ELi32ELi30ELi1024ELb0ELi32ELi960ELi960ELi4ELb1ELi7ELb0ELb0ENS_16CompileConditionILi900EEEEEvPT_PKS4_S7_S7_flPfS8_Pj)
        /*0704*/ 	.word	0x00000188


	//----- nvinfo : EIATTR_MIN_STACK_SIZE
	.align		4
.L_299:
        /*0708*/ 	.byte	0x04, 0x12
        /*070a*/ 	.short	(.L_301 - .L_300)
	.align		4
.L_300:
        /*070c*/ 	.word	index@(_ZN13group_norm_v214gn_cuda_kernelI13__nv_bfloat16Li480ELi2ELi32ELi30ELi1024ELb0ELi32ELi960ELi960ELi4ELb1ELi9ELb0ELb0ENS_16CompileConditionILi900EEEEEvPT_PKS4_S7_S7_flPfS8_Pj)
        /*0710*/ 	.word	0x00000188


	//----- nvinfo : EIATTR_MIN_STACK_SIZE
	.align		4
.L_301:
        /*0714*/ 	.byte	0x04, 0x12
        /*0716*/ 	.short	(.L_303 - .L_302)
	.align		4
.L_302:
        /*0718*/ 	.word	index@(_ZN13group_norm_v214gn_cuda_kernelI13__nv_bfloat16Li480ELi3ELi16ELi60ELi1024ELb1ELi4ELi960ELi960ELi4ELb1ELi1ELb0ELb0ENS_16CompileConditionILi900EEEEEvPT_PKS4_S7_S7_flPfS8_Pj)
        /*071c*/ 	.word	0x00000000


	//----- nvinfo : EIATTR_MIN_STACK_SIZE
	.align		4
.L_303:
        /*0720*/ 	.byte	0x04, 0x12
        /*0722*/ 	.short	(.L_305 - .L_304)
	.align		4
.L_304:
        /*0724*/ 	.word	index@(_ZN13group_norm_v214gn_cuda_kernelI13__nv_bfloat16Li480ELi1ELi16ELi60ELi1024ELb1ELi8ELi960ELi960ELi4ELb1ELi1ELb0ELb0ENS_16CompileConditionILi900EEEEEvPT_PKS4_S7_S7_flPfS8_Pj)
        /*0728*/ 	.word	0x00000000


	//----- nvinfo : EIATTR_MIN_STACK_SIZE
	.align		4
.L_305:
        /*072c*/ 	.byte	0x04, 0x12
        /*072e*/ 	.short	(.L_307 - .L_306)
	.align		4
.L_306:
        /*0730*/ 	.word	index@(_ZN13group_norm_v214gn_cuda_kernelI13__nv_bfloat16Li480ELi3ELi16ELi60ELi1024ELb1ELi8ELi960ELi960ELi4ELb1ELi2ELb0ELb0ENS_16CompileConditionILi900EEEEEvPT_PKS4_S7_S7_flPfS8_Pj)
        /*0734*/ 	.word	0x00000020


	//----- nvinfo : EIATTR_MIN_STACK_SIZE
	.align		4
.L_307:
        /*0738*/ 	.byte	0x04, 0x12
        /*073a*/ 	.short	(.L_309 - .L_308)
	.align		4
.L_308:
        /*073c*/ 	.word	index@(_ZN13group_norm_v214gn_cuda_kernelI13__nv_bfloat16Li480ELi1ELi16ELi60ELi1024ELb1ELi16ELi960ELi960ELi4ELb1ELi2ELb0ELb0ENS_16CompileConditionILi900EEEEEvPT_PKS4_S7_S7_flPfS8_Pj)
        /*0740*/ 	.word	0x00000000


	//----- nvinfo : EIATTR_MIN_STACK_SIZE
	.align		4
.L_309:
        /*0744*/ 	.byte	0x04, 0x12
        /*0746*/ 	.short	(.L_311 - .L_310)
	.align		4
.L_310:
        /*0748*/ 	.word	index@(_ZN13group_norm_v214gn_cuda_kernelI13__nv_bfloat16Li480ELi3ELi16ELi60ELi1024ELb1ELi16ELi960ELi960ELi4ELb1ELi5ELb0ELb0ENS_16CompileConditionILi900EEEEEvPT_PKS4_S7_S7_flPfS8_Pj)
        /*074c*/ 	.word	0x000000b8


	//----- nvinfo : EIATTR_MIN_STACK_SIZE
	.align		4
.L_311:
        /*0750*/ 	.byte	0x04, 0x12
        /*0752*/ 	.short	(.L_313 - .L_312)
	.align		4
.L_312:
        /*0754*/ 	.word	index@(_ZN13group_norm_v214gn_cuda_kernelI13__nv_bfloat16Li480ELi1ELi16ELi60ELi1024ELb1ELi32ELi960ELi960ELi4ELb1ELi4ELb0ELb0ENS_16CompileConditionILi900EEEEEvPT_PKS4_S7_S7_flPfS8_Pj)
        /*0758*/ 	.word	0x00000010


	//----- nvinfo : EIATTR_MIN_STACK_SIZE
	.align		4
.L_313:
        /*075c*/ 	.byte	0x04, 0x12
        /*075e*/ 	.short	(.L_315 - .L_314)
	.align		4
.L_314:
        /*0760*/ 	.word	index@(_ZN13group_norm_v214gn_cuda_kernelI13__nv_bfloat16Li480ELi1ELi16ELi60ELi1024ELb1ELi64ELi960ELi960ELi4ELb1ELi9ELb0ELb0ENS_16CompileConditionILi900EEEEEvPT_PKS4_S7_S7_flPfS8_Pj)
        /*0764*/ 	.word	0x000002d8


	//----- nvinfo : EIATTR_MIN_STACK_SIZE
	.align		4
.L_315:
        /*0768*/ 	.byte	0x04, 0x12
        /*076a*/ 	.short	(.L_317 - .L_316)
	.align		4
.L_316:
        /*076c*/ 	.word	index@(_ZN13group_norm_v214gn_cuda_kernelI13__nv_bfloat16Li480ELi2ELi16ELi60ELi1024ELb1ELi32ELi960ELi960ELi4ELb1ELi7ELb0ELb0ENS_16CompileConditionILi900EEEEEvPT_PKS4_S7_S7_flPfS8_Pj)
        /*0770*/ 	.word	0x00000148


	//----- nvinfo : EIATTR_MIN_STACK_SIZE
	.align		4
.L_317:
        /*0774*/ 	.byte	0x04, 0x12
        /*0776*/ 	.short	(.L_319 - .L_318)
	.align		4
.L_318:
        /*0778*/ 	.word	index@(_ZN13group_norm_v214gn_cuda_kernelI13__nv_bfloat16Li480ELi2ELi16ELi60ELi1024ELb1ELi32ELi960ELi960ELi4ELb1ELi9ELb0ELb0ENS_16CompileConditionILi900EEEEEvPT_PKS4_S7_S7_flPfS8_Pj)
        /*077c*/ 	.word	0x00000148


	//----- nvinfo : EIATTR_MIN_STACK_SIZE
	.align		4
.L_319:
        /*0780*/ 	.byte	0x04, 0x12
        /*0782*/ 	.short	(.L_321 - .L_320)
	.align		4
.L_320:
        /*0784*/ 	.word	index@(_ZN13group_norm_v218gn_bwd_cuda_kernelI6__halfLi480ELi3ELi32ELi30ELi1024ELb0ELb1ELi4ELi960ELi960ELi4ELb1ELi1ELb0ELb0ELNS_15WgradSyncMethodE3ENS_16CompileConditionILi900EEEEEvPT_S6_S6_PKS5_S8_S8_S8_PKfflPfPj)
        /*0788*/ 	.word	0x00000050


	//----- nvinfo : EIATTR_MIN_STACK_SIZE
	.align		4
.L_321:
        /*078c*/ 	.byte	0x04, 0x12
        /*078e*/ 	.short	(.L_323 - .L_322)
	.align		4
.L_322:
        /*0790*/ 	.word	index@(_ZN13group_norm_v218gn_bwd_cuda_kernelI6__halfLi480ELi1ELi32ELi30ELi1024ELb0ELb1ELi8ELi960ELi960ELi4ELb1ELi1ELb0ELb0ELNS_15WgradSyncMethodE3ENS_16CompileConditionILi900EEEEEvPT_S6_S6_PKS5_S8_S8_S8_PKfflPfPj)
        /*0794*/ 	.word	0x00000000


	//----- nvinfo : EIATTR_MIN_STACK_SIZE
	.align		4
.L_323:
        /*0798*/ 	.byte	0x04, 0x12
        /*079a*/ 	.short	(.L_325 - .L_324)
	.align		4
.L_324:
        /*079c*/ 	.word	index@(_ZN13group_norm_v218gn_bwd_cuda_kernelI6__halfLi480ELi3ELi32ELi30ELi1024ELb0ELb1ELi8ELi960ELi960ELi4ELb1ELi2ELb0ELb0ELNS_15WgradSyncMethodE3ENS_16CompileConditionILi900EEEEEvPT_S6_S6_PKS5_S8_S8_S8_PKfflPfPj)
        /*07a0*/ 	.word	0x000000c8


	//----- nvinfo : EIATTR_MIN_STACK_SIZE
	.align		4
.L_325:
        /*07a4*/ 	.byte	0x04, 0x12
        /*07a6*/ 	.short	(.L_327 - .L_326)
	.align		4
.L_326:
        /*07a8*/ 	.word	index@(_ZN13group_norm_v218gn_bwd_cuda_kernelI6__halfLi480ELi1ELi32ELi30ELi1024ELb0ELb1ELi16ELi960ELi960ELi4ELb1ELi2ELb0ELb0ELNS_15WgradSyncMethodE3ENS_16CompileConditionILi900EEEEEvPT_S6_S6_PKS5_S8_S8_S8_PKfflPfPj)
        /*07ac*/ 	.word	0x00000018


	//----- nvinfo : EIATTR_MIN_STACK_SIZE
	.align		4
.L_327:
        /*07b0*/ 	.byte	0x04, 0x12
        /*07b2*/ 	.short	(.L_329 - .L_328)
	.align		4
.L_328:
        /*07b4*/ 	.word	index@(_ZN13group_norm_v218gn_bwd_cuda_kernelI6__halfLi480ELi1ELi32ELi30ELi1024ELb0ELb1ELi32ELi960ELi960ELi4ELb1ELi4ELb0ELb0ELNS_15WgradSyncMethodE3ENS_16CompileConditionILi900EEEEEvPT_S6_S6_PKS5_S8_S8_S8_PKfflPfPj)
        /*07b8*/ 	.word	0x00000180


	//----- nvinfo : EIATTR_MIN_STACK_SIZE
	.align		4
.L_329:
        /*07bc*/ 	.byte	0x04, 0x12
        /*07be*/ 	.short	(.L_331 - .L_330)
	.align		4
.L_330:
        /*07c0*/ 	.word	index@(_ZN13group_norm_v218gn_bwd_cuda_kernelI6__halfLi480ELi2ELi32ELi30ELi1024ELb0ELb1ELi16ELi960ELi960ELi4ELb1ELi3ELb0ELb0ELNS_15WgradSyncMethodE3ENS_16CompileConditionILi900EEEEEvPT_S6_S6_PKS5_S8_S8_S8_PKfflPfPj)
        /*07c4*/ 	.word	0x000000f0


	//----- nvinfo : EIATTR_MIN_STACK_SIZE
	.align		4
.L_331:
        /*07c8*/ 	.byte	0x04, 0x12
        /*07ca*/ 	.short	(.L_333 - .L_332)
	.align		4
.L_332:
        /*07cc*/ 	.word	index@(_ZN13group_norm_v218gn_bwd_cuda_kernelI6__halfLi480ELi2ELi32ELi30ELi1024ELb0ELb1ELi16ELi960ELi960ELi4ELb1ELi4ELb0ELb0ELNS_15WgradSyncMethodE3ENS_16CompileConditionILi900EEEEEvPT_S6_S6_PKS5_S8_S8_S8_PKfflPfPj)
        /*07d0*/ 	.word	0x000000f0


	//----- nvinfo : EIATTR_MIN_STACK_SIZE
	.align		4
.L_333:
        /*07d4*/ 	.byte	0x04, 0x12
        /*07d6*/ 	.short	(.L_335 - .L_334)
	.align		4
.L_334:
        /*07d8*/ 	.word	index@(_ZN13group_norm_v218gn_bwd_cuda_kernelI6__halfLi480ELi3ELi16ELi60ELi1024ELb1ELb1ELi4ELi960ELi960ELi4ELb1ELi1ELb0ELb0ELNS_15WgradSyncMethodE3ENS_16CompileConditionILi900EEEEEvPT_S6_S6_PKS5_S8_S8_S8_PKfflPfPj)
        /*07dc*/ 	.word	0x00000058


	//----- nvinfo : EIATTR_MIN_STACK_SIZE
	.align		4
.L_335:
        /*07e0*/ 	.byte	0x04, 0x12
        /*07e2*/ 	.short	(.L_337 - .L_336)
	.align		4
.L_336:
        /*07e4*/ 	.word	index@(_ZN13group_norm_v218gn_bwd_cuda_kernelI6__halfLi480ELi1ELi16ELi60ELi1024ELb1ELb1ELi8ELi960ELi960ELi4ELb1ELi1ELb0ELb0ELNS_15WgradSyncMethodE3ENS_16CompileConditionILi900EEEEEvPT_S6_S6_PKS5_S8_S8_S8_PKfflPfPj)
        /*07e8*/ 	.word	0x00000000


	//----- nvinfo : EIATTR_MIN_STACK_SIZE
	.align		4
.L_337:
        /*07ec*/ 	.byte	0x04, 0x12
        /*07ee*/ 	.short	(.L_339 - .L_338)
	.align		4
.L_338:
        /*07f0*/ 	.word	index@(_ZN13group_norm_v218gn_bwd_cuda_kernelI6__halfLi480ELi3ELi16ELi60ELi1024ELb1ELb1ELi8ELi960ELi960ELi4ELb1ELi2ELb0ELb0ELNS_15WgradSyncMethodE3ENS_16CompileConditionILi900EEEEEvPT_S6_S6_PKS5_S8_S8_S8_PKfflPfPj)
        /*07f4*/ 	.word	0x000000d8


	//----- nvinfo : EIATTR_MIN_STACK_SIZE
	.align		4
.L_339:
        /*07f8*/ 	.byte	0x04, 0x12
        /*07fa*/ 	.short	(.L_341 - .L_340)
	.align		4
.L_340:
        /*07fc*/ 	.word	index@(_ZN13group_norm_v218gn_bwd_cuda_kernelI6__halfLi480ELi1ELi16ELi60ELi1024ELb1ELb1ELi16ELi960ELi960ELi4ELb1ELi2ELb0ELb0ELNS_15WgradSyncMethodE3ENS_16CompileConditionILi900EEEEEvPT_S6_S6_PKS5_S8_S8_S8_PKfflPfPj)
        /*0800*/ 	.word	0x00000000


	//----- nvinfo : EIATTR_MIN_STACK_SIZE
	.align		4
.L_341:
        /*0804*/ 	.byte	0x04, 0x12
        /*0806*/ 	.short	(.L_343 - .L_342)
	.align		4
.L_342:
        /*0808*/ 	.word	index@(_ZN13group_norm_v218gn_bwd_cuda_kernelI6__halfLi480ELi1ELi16ELi60ELi1024ELb1ELb1ELi32ELi960ELi960ELi4ELb1ELi4ELb0ELb0ELNS_15WgradSyncMethodE3ENS_16CompileConditionILi900EEEEEvPT_S6_S6_PKS5_S8_S8_S8_PKfflPfPj)
        /*080c*/ 	.word	0x000001e8


	//----- nvinfo : EIATTR_MIN_STACK_SIZE
	.align		4
.L_343:
        /*0810*/ 	.byte	0x04, 0x12
        /*0812*/ 	.short	(.L_345 - .L_344)
	.align		4
.L_344:
        /*0814*/ 	.word	index@(_ZN13group_norm_v218gn_bwd_cuda_kernelI6__halfLi480ELi2ELi16ELi60ELi1024ELb1ELb1ELi16ELi960ELi960ELi4ELb1ELi3ELb0ELb0ELNS_15WgradSyncMethodE3ENS_16CompileConditionILi900EEEEEvPT_S6_S6_PKS5_S8_S8_S8_PKfflPfPj)
        /*0818*/ 	.word	0x00000138


	//----- nvinfo : EIATTR_MIN_STACK_SIZE
	.align		4
.L_345:
        /*081c*/ 	.byte	0x04, 0x12
        /*081e*/ 	.short	(.L_347 - .L_346)
	.align		4
.L_346:
        /*0820*/ 	.word	index@(_ZN13group_norm_v218gn_bwd_cuda_kernelI6__halfLi480ELi2ELi16ELi60ELi1024ELb1ELb1ELi16ELi960ELi960ELi4ELb1ELi4ELb0ELb0ELNS_15WgradSyncMethodE3ENS_16CompileConditionILi900EEEEEvPT_S6_S6_PKS5_S8_S8_S8_PKfflPfPj)
        /*0824*/ 	.word	0x00000138


	//----- nvinfo : EIATTR_MIN_STACK_SIZE
	.align		4
.L_347:
        /*0828*/ 	.byte	0x04, 0x12
        /*082a*/ 	.short	(.L_349 - .L_348)
	.align		4
.L_348:
        /*082c*/ 	.word	index@(_ZN13group_norm_v214gn_cuda_kernelI6__halfLi480ELi3ELi32ELi30ELi1024ELb0ELi4ELi960ELi960ELi4ELb1ELi1ELb0ELb0ENS_16CompileConditionILi900EEEEEvPT_PKS4_S7_S7_flPfS8_Pj)
        /*0830*/ 	.word	0x00000000


	//----- nvinfo : EIATTR_MIN_STACK_SIZE
	.align		4
.L_349:
        /*0834*/ 	.byte	0x04, 0x12
        /*0836*/ 	.short	(.L_351 - .L_350)
	.align		4
.L_350:
        /*0838*/ 	.word	index@(_ZN13group_norm_v214gn_cuda_kernelI6__halfLi480ELi1ELi32ELi30ELi1024ELb0ELi8ELi960ELi960ELi4ELb1ELi1ELb0ELb0ENS_16CompileConditionILi900EEEEEvPT_PKS4_S7_S7_flPfS8_Pj)
        /*083c*/ 	.word	0x00000000


	//----- nvinfo : EIATTR_MIN_STACK_SIZE
	.align		4
.L_351:
        /*0840*/ 	.byte	0x04, 0x12
        /*0842*/ 	.short	(.L_353 - .L_352)
	.align		4
.L_352:
        /*0844*/ 	.word	index@(_ZN13group_norm_v214gn_cuda_kernelI6__halfLi480ELi3ELi32ELi30ELi1024ELb0ELi8ELi960ELi960ELi4ELb1ELi2ELb0ELb0ENS_16CompileConditionILi900EEEEEvPT_PKS4_S7_S7_flPfS8_Pj)
        /*0848*/ 	.word	0x00000028


	//----- nvinfo : EIATTR_MIN_STACK_SIZE
	.align		4
.L_353:
        /*084c*/ 	.byte	0x04, 0x12
        /*084e*/ 	.short	(.L_355 - .L_354)
	.align		4
.L_354:
        /*0850*/ 	.word	index@(_ZN13group_norm_v214gn_cuda_kernelI6__halfLi480ELi1ELi32ELi30ELi1024ELb0ELi16ELi960ELi960ELi4ELb1ELi2ELb0ELb0ENS_16CompileConditionILi900EEEEEvPT_PKS4_S7_S7_flPfS8_Pj)
        /*0854*/ 	.word	0x00000000


	//----- nvinfo : EIATTR_MIN_STACK_SIZE
	.align		4
.L_355:
        /*0858*/ 	.byte	0x04, 0x12
        /*085a*/ 	.short	(.L_357 - .L_356)
	.align		4
.L_356:
        /*085c*/ 	.word	index@(_ZN13group_norm_v214gn_cuda_kernelI6__halfLi480ELi3ELi32ELi30ELi1024ELb0ELi16ELi960ELi960ELi4ELb1ELi5ELb0ELb0ENS_16CompileConditionILi900EEEEEvPT_PKS4_S7_S7_flPfS8_Pj)
        /*0860*/ 	.word	0x000000b8


	//----- nvinfo : EIATTR_MIN_STACK_SIZE
	.align		4
.L_357:
        /*0864*/ 	.byte	0x04, 0x12
        /*0866*/ 	.short	(.L_359 - .L_358)
	.align		4
.L_358:
        /*0868*/ 	.word	index@(_ZN13group_norm_v214gn_cuda_kernelI6__halfLi480ELi1ELi32ELi30ELi1024ELb0ELi32ELi960ELi960ELi4ELb1ELi4ELb0ELb0ENS_16CompileConditionILi900EEEEEvPT_PKS4_S7_S7_flPfS8_Pj)
        /*086c*/ 	.word	0x00000038


	//----- nvinfo : EIATTR_MIN_STACK_SIZE
	.align		4
.L_359:
        /*0870*/ 	.byte	0x04, 0x12
        /*0872*/ 	.short	(.L_361 - .L_360)
	.align		4
.L_360:
        /*0874*/ 	.word	index@(_ZN13group_norm_v214gn_cuda_kernelI6__halfLi480ELi1ELi32ELi30ELi1024ELb0ELi64ELi960ELi960ELi4ELb1ELi9ELb0ELb0ENS_16CompileConditionILi900EEEEEvPT_PKS4_S7_S7_flPfS8_Pj)
        /*0878*/ 	.word	0x00000290


	//----- nvinfo : EIATTR_MIN_STACK_SIZE
	.align		4
.L_361:
        /*087c*/ 	.byte	0x04, 0x12
        /*087e*/ 	.short	(.L_363 - .L_362)
	.align		4
.L_362:
        /*0880*/ 	.word	index@(_ZN13group_norm_v214gn_cuda_kernelI6__halfLi480ELi2ELi32ELi30ELi1024ELb0ELi32ELi960ELi960ELi4ELb1ELi7ELb0ELb0ENS_16CompileConditionILi900EEEEEvPT_PKS4_S7_S7_flPfS8_Pj)
        /*0884*/ 	.word	0x00000188


	//----- nvinfo : EIATTR_MIN_STACK_SIZE
	.align		4
.L_363:
        /*0888*/ 	.byte	0x04, 0x12
        /*088a*/ 	.short	(.L_365 - .L_364)
	.align		4
.L_364:
        /*088c*/ 	.word	index@(_ZN13group_norm_v214gn_cuda_kernelI6__halfLi480ELi2ELi32ELi30ELi1024ELb0ELi32ELi960ELi960ELi4ELb1ELi9ELb0ELb0ENS_16CompileConditionILi900EEEEEvPT_PKS4_S7_S7_flPfS8_Pj)
        /*0890*/ 	.word	0x00000188


	//----- nvinfo : EIATTR_MIN_STACK_SIZE
	.align		4
.L_365:
        /*0894*/ 	.byte	0x04, 0x12
        /*0896*/ 	.short	(.L_367 - .L_366)
	.align		4
.L_366:
        /*0898*/ 	.word	index@(_ZN13group_norm_v214gn_cuda_kernelI6__halfLi480ELi3ELi16ELi60ELi1024ELb1ELi4ELi960ELi960ELi4ELb1ELi1ELb0ELb0ENS_16CompileConditionILi900EEEEEvPT_PKS4_S7_S7_flPfS8_Pj)
        /*089c*/ 	.word	0x00000000


	//----- nvinfo : EIATTR_MIN_STACK_SIZE
	.align		4
.L_367:
        /*08a0*/ 	.byte	0x04, 0x12
        /*08a2*/ 	.short	(.L_369 - .L_368)
	.align		4
.L_368:
        /*08a4*/ 	.word	index@(_ZN13group_norm_v214gn_cuda_kernelI6__halfLi480ELi1ELi16ELi60ELi1024ELb1ELi8ELi960ELi960ELi4ELb1ELi1ELb0ELb0ENS_16CompileConditionILi900EEEEEvPT_PKS4_S7_S7_flPfS8_Pj)
        /*08a8*/ 	.word	0x00000000


	//----- nvinfo : EIATTR_MIN_STACK_SIZE
	.align		4
.L_369:
        /*08ac*/ 	.byte	0x04, 0x12
        /*08ae*/ 	.short	(.L_371 - .L_370)
	.align		4
.L_370:
        /*08b0*/ 	.word	index@(_ZN13group_norm_v214gn_cuda_kernelI6__halfLi480ELi3ELi16ELi60ELi1024ELb1ELi8ELi960ELi960ELi4ELb1ELi2ELb0ELb0ENS_16CompileConditionILi900EEEEEvPT_PKS4_S7_S7_flPfS8_Pj)
        /*08b4*/ 	.word	0x00000018


	//----- nvinfo : EIATTR_MIN_STACK_SIZE
	.align		4
.L_371:
        /*08b8*/ 	.byte	0x04, 0x12
        /*08ba*/ 	.short	(.L_373 - .L_372)
	.align		4
.L_372:
        /*08bc*/ 	.word	index@(_ZN13group_norm_v214gn_cuda_kernelI6__halfLi480ELi1ELi16ELi60ELi1024ELb1ELi16ELi960ELi960ELi4ELb1ELi2ELb0ELb0ENS_16CompileConditionILi900EEEEEvPT_PKS4_S7_S7_flPfS8_Pj)
        /*08c0*/ 	.word	0x00000000


	//----- nvinfo : EIATTR_MIN_STACK_SIZE
	.align		4
.L_373:
        /*08c4*/ 	.byte	0x04, 0x12
        /*08c6*/ 	.short	(.L_375 - .L_374)
	.align		4
.L_374:
        /*08c8*/ 	.word	index@(_ZN13group_norm_v214gn_cuda_kernelI6__halfLi480ELi3ELi16ELi60ELi1024ELb1ELi16ELi960ELi960ELi4ELb1ELi5ELb0ELb0ENS_16CompileConditionILi900EEEEEvPT_PKS4_S7_S7_flPfS8_Pj)
        /*08cc*/ 	.word	0x000000b8


	//----- nvinfo : EIATTR_MIN_STACK_SIZE
	.align		4
.L_375:
        /*08d0*/ 	.byte	0x04, 0x12
        /*08d2*/ 	.short	(.L_377 - .L_376)
	.align		4
.L_376:
        /*08d4*/ 	.word	index@(_ZN13group_norm_v214gn_cuda_kernelI6__halfLi480ELi1ELi16ELi60ELi1024ELb1ELi32ELi960ELi960ELi4ELb1ELi4ELb0ELb0ENS_16CompileConditionILi900EEEEEvPT_PKS4_S7_S7_flPfS8_Pj)
        /*08d8*/ 	.word	0x00000030


	//----- nvinfo : EIATTR_MIN_STACK_SIZE
	.align		4
.L_377:
        /*08dc*/ 	.byte	0x04, 0x12
        /*08de*/ 	.short	(.L_379 - .L_378)
	.align		4
.L_378:
        /*08e0*/ 	.word	index@(_ZN13group_norm_v214gn_cuda_kernelI6__halfLi480ELi1ELi16ELi60ELi1024ELb1ELi64ELi960ELi960ELi4ELb1ELi9ELb0ELb0ENS_16CompileConditionILi900EEEEEvPT_PKS4_S7_S7_flPfS8_Pj)
        /*08e4*/ 	.word	0x000002c8


	//----- nvinfo : EIATTR_MIN_STACK_SIZE
	.align		4
.L_379:
        /*08e8*/ 	.byte	0x04, 0x12
        /*08ea*/ 	.short	(.L_381 - .L_380)
	.align		4
.L_380:
        /*08ec*/ 	.word	index@(_ZN13group_norm_v214gn_cuda_kernelI6__halfLi480ELi2ELi16ELi60ELi1024ELb1ELi32ELi960ELi960ELi4ELb1ELi7ELb0ELb0ENS_16CompileConditionILi900EEEEEvPT_PKS4_S7_S7_flPfS8_Pj)
        /*08f0*/ 	.word	0x00000140


	//----- nvinfo : EIATTR_MIN_STACK_SIZE
	.align		4
.L_381:
        /*08f4*/ 	.byte	0x04, 0x12
        /*08f6*/ 	.short	(.L_383 - .L_382)
	.align		4
.L_382:
        /*08f8*/ 	.word	index@(_ZN13group_norm_v214gn_cuda_kernelI6__halfLi480ELi2ELi16ELi60ELi1024ELb1ELi32ELi960ELi960ELi4ELb1ELi9ELb0ELb0ENS_16CompileConditionILi900EEEEEvPT_PKS4_S7_S7_flPfS8_Pj)
        /*08fc*/ 	.word	0x00000140
.L_383:


//--------------------- .nv.compat                --------------------------
	.section	.nv.compat,"",@"SHT_CUDA_COMPAT_INFO"
	.align	4
        /*0000*/ 	.byte	0x02, 0x09, 0x01, 0x00, 0x02, 0x02, 0x01, 0x00, 0x02, 0x05, 0x05, 0x00, 0x03, 0x07, 0x01, 0x01
        /*0010*/ 	.byte	0x02, 0x03, 0x00, 0x00, 0x02, 0x06, 0x01, 0x00, 0x04, 0x0b, 0x08, 0x00, 0x00, 0x00, 0x00, 0x00
        /*0020*/ 	.byte	0x00, 0x00, 0x00, 0x00


//--------------------- .nv.info._ZN13group_norm_v218gn_bwd_cuda_kernelI13__nv_bfloat16Li480ELi3ELi32ELi30ELi1024ELb0ELb1ELi4ELi960ELi960ELi4ELb1ELi1ELb0ELb0ELNS_15WgradSyncMethodE3ENS_16CompileConditionILi900EEEEEvPT_S6_S6_PKS5_S8_S8_S8_PKfflPfPj --------------------------
	.section	.nv.info._ZN13group_norm_v218gn_bwd_cuda_kernelI13__nv_bfloat16Li480ELi3ELi32ELi30ELi1024ELb0ELb1ELi4ELi960ELi960ELi4ELb1ELi1ELb0ELb0ELNS_15WgradSyncMethodE3ENS_16CompileConditionILi900EEEEEvPT_S6_S6_PKS5_S8_S8_S8_PKfflPfPj,"",@"SHT_CUDA_INFO"
	.sectionflags	@""
	.align	4


	//----- nvinfo : EIATTR_CUDA_API_VERSION
	.align		4
        /*0000*/ 	.byte	0x04, 0x37
        /*0002*/ 	.short	(.L_385 - .L_384)
.L_384:
        /*0004*/ 	.word	0x00000082


	//----- nvinfo : EIATTR_KPARAM_INFO
	.align		4
.L_385:
        /*0008*/ 	.byte	0x04, 0x17
        /*000a*/ 	.short	(.L_387 - .L_386)
.L_386:
        /*000c*/ 	.word	0x00000000
        /*0010*/ 	.short	0x000b
        /*0012*/ 	.short	0x0058
        /*0014*/ 	.byte	0x00, 0xf0, 0x21, 0x00


	//----- nvinfo : EIATTR_KPARAM_INFO
	.align		4
.L_387:
        /*0018*/ 	.byte	0x04, 0x17
        /*001a*/ 	.short	(.L_389 - .L_388)
.L_388:
        /*001c*/ 	.word	0x00000000
        /*0020*/ 	.short	0x000a
        /*0022*/ 	.short	0x0050
        /*0024*/ 	.byte	0x00, 0xf0, 0x21, 0x00


	//----- nvinfo : EIATTR_KPARAM_INFO
	.align		4
.L_389:
        /*0028*/ 	.byte	0x04, 0x17
        /*002a*/ 	.short	(.L_391 - .L_390)
.L_390:
        /*002c*/ 	.word	0x00000000
        /*0030*/ 	.short	0x0009
        /*0032*/ 	.short	0x0048
        /*0034*/ 	.byte	0x00, 0xf0, 0x21, 0x00


	//----- nvinfo : EIATTR_KPARAM_INFO
	.align		4
.L_391:
        /*0038*/ 	.byte	0x04, 0x17
        /*003a*/ 	.short	(.L_393 - .L_392)
.L_392:
        /*003c*/ 	.word	0x00000000
        /*0040*/ 	.short	0x0008
        /*0042*/ 	.short	0x0040
        /*0044*/ 	.byte	0x00, 0xf0, 0x11, 0x00


	//----- nvinfo : EIATTR_KPARAM_INFO
	.align		4
.L_393:
        /*0048*/ 	.byte	0x04, 0x17
        /*004a*/ 	.short	(.L_395 - .L_394)
.L_394:
        /*004c*/ 	.word	0x00000000
        /*0050*/ 	.short	0x0007
        /*0052*/ 	.short	0x0038
        /*0054*/ 	.byte	0x00, 0xf0, 0x21, 0x00


	//----- nvinfo : EIATTR_KPARAM_INFO
	.align		4
.L_395:
        /*0058*/ 	.byte	0x04, 0x17
        /*005a*/ 	.short	(.L_397 - .L_396)
.L_396:
        /*005c*/ 	.word	0x00000000
        /*0060*/ 	.short	0x0006
        /*0062*/ 	.short	0x0030
        /*0064*/ 	.byte	0x00, 0xf0, 0x21, 0x00


	//----- nvinfo : EIATTR_KPARAM_INFO
	.align		4
.L_397:
        /*0068*/ 	.byte	0x04, 0x17
        /*006a*/ 	.short	(.L_399 - .L_398)
.L_398:
        /*006c*/ 	.word	0x00000000
        /*0070*/ 	.short	0x0005
        /*0072*/ 	.short	0x0028
        /*0074*/ 	.byte	0x00, 0xf0, 0x21, 0x00


	//----- nvinfo : EIATTR_KPARAM_INFO
	.align		4
.L_399:
        /*0078*/ 	.byte	0x04, 0x17
        /*007a*/ 	.short	(.L_401 - .L_400)
.L_400:
        /*007c*/ 	.word	0x00000000
        /*0080*/ 	.short	0x0004
        /*0082*/ 	.short	0x0020
        /*0084*/ 	.byte	0x00, 0xf0, 0x21, 0x00


	//----- nvinfo : EIATTR_KPARAM_INFO
	.align		4
.L_401:
        /*0088*/ 	.byte	0x04, 0x17
        /*008a*/ 	.short	(.L_403 - .L_402)
.L_402:
        /*008c*/ 	.word	0x00000000
        /*0090*/ 	.short	0x0003
        /*0092*/ 	.short	0x0018
        /*0094*/ 	.byte	0x00, 0xf0, 0x21, 0x00


	//----- nvinfo : EIATTR_KPARAM_INFO
	.align		4
.L_403:
        /*0098*/ 	.byte	0x04, 0x17
        /*009a*/ 	.short	(.L_405 - .L_404)
.L_404:
        /*009c*/ 	.word	0x00000000
        /*00a0*/ 	.short	0x0002
        /*00a2*/ 	.short	0x0010
        /*00a4*/ 	.byte	0x00, 0xf0, 0x21, 0x00


	//----- nvinfo : EIATTR_KPARAM_INFO
	.align		4
.L_405:
        /*00a8*/ 	.byte	0x04, 0x17
        /*00aa*/ 	.short	(.L_407 - .L_406)
.L_406:
        /*00ac*/ 	.word	0x00000000
        /*00b0*/ 	.short	0x0001
        /*00b2*/ 	.short	0x0008
        /*00b4*/ 	.byte	0x00, 0xf0, 0x21, 0x00


	//----- nvinfo : EIATTR_KPARAM_INFO
	.align		4
.L_407:
        /*00b8*/ 	.byte	0x04, 0x17
        /*00ba*/ 	.short	(.L_409 - .L_408)
.L_408:
        /*00bc*/ 	.word	0x00000000
        /*00c0*/ 	.short	0x0000
        /*00c2*/ 	.short	0x0000
        /*00c4*/ 	.byte	0x00, 0xf0, 0x21, 0x00


	//----- nvinfo : EIATTR_SPARSE_MMA_MASK
	.align		4
.L_409:
        /*00c8*/ 	.byte	0x03, 0x50
        /*00ca*/ 	.short	0x0000


	//----- nvinfo : EIATTR_MAXREG_COUNT
	.align		4
        /*00cc*/ 	.byte	0x03, 0x1b
        /*00ce*/ 	.short	0x0028


	//----- nvinfo : EIATTR_NUM_BARRIERS
	.align		4
        /*00d0*/ 	.byte	0x02, 0x4c
        /*00d2*/ 	.byte	0x01
	.zero		1


	//----- nvinfo : EIATTR_ANNOTATIONS
	.align		4
        /*00d4*/ 	.byte	0x04, 0x55
        /*00d6*/ 	.short	(.L_411 - .L_410)


	//   ....[0]....
.L_410:
        /*00d8*/ 	.word	0x00000001
        /*00dc*/ 	.byte	0x00, 0x04, 0x00, 0x00, 0x01, 0x00, 0x00, 0x00, 0x90, 0x04, 0x00, 0x00, 0x01, 0x00, 0x00, 0x00
        /* <DEDUP_REMOVED lines=23> */
        /*025c*/ 	.byte	0x80, 0x33, 0x00, 0x00


	//----- nvinfo : EIATTR_MERCURY_ISA_VERSION
	.align		4
.L_411:
        /*0260*/ 	.byte	0x03, 0x5f
        /*0262*/ 	.short	0x0101


	//----- nvinfo : EIATTR_COOP_GROUP_MASK_REGIDS
	.align		4
        /*0264*/ 	.byte	0x04, 0x29
        /*0266*/ 	.short	(.L_413 - .L_412)


	//   ....[0]....
.L_412:
        /*0268*/ 	.word	0xffffffff


	//   ....[1]....
        /*026c*/ 	.word	0xffffffff


	//   ....[2]....
        /*0270*/ 	.word	0xffffffff


	//   ....[3]....
        /*0274*/ 	.word	0xffffffff


	//   ....[4]....
        /*0278*/ 	.word	0xffffffff


	//   ....[5]....
        /*027c*/ 	.word	0xffffffff


	//   ....[6]....
        /*0280*/ 	.word	0xffffffff


	//   ....[7]....
        /*0284*/ 	.word	0xffffffff


	//   ....[8]....
        /*0288*/ 	.word	0x05000011


	//   ....[9]....
        /*028c*/ 	.word	0x05000013


	//   ....[10]....
        /*0290*/ 	.word	0x05000010


	//   ....[11]....
        /*0294*/ 	.word	0x05000012


	//   ....[12]....
        /*0298*/ 	.word	0x05000015


	//   ....[13]....
        /*029c*/ 	.word	0x05000017


	//   ....[14]....
        /*02a0*/ 	.word	0x0500000a


	//   ....[15]....
        /*02a4*/ 	.word	0x05000010


	//   ....[16]....
        /*02a8*/ 	.word	0x05000015


	//   ....[17]....
        /*02ac*/ 	.word	0x05000017


	//   ....[18]....
        /*02b0*/ 	.word	0x05000010


	//   ....[19]....
        /*02b4*/ 	.word	0x05000016


	//   ....[20]....
        /*02b8*/ 	.word	0x05000019


	//   ....[21]....
        /*02bc*/ 	.word	0x0500001f


	//   ....[22]....
        /*02c0*/ 	.word	0x0500000c


	//   ....[23]....
        /*02c4*/ 	.word	0x05000010


	//   ....[24]....
        /*02c8*/ 	.word	0x05000015


	//   ....[25]....
        /*02cc*/ 	.word	0x05000017


	//   ....[26]....
        /*02d0*/ 	.word	0x05000010


	//   ....[27]....
        /*02d4*/ 	.word	0x05000016


	//   ....[28]....
        /*02d8*/ 	.word	0x05000019


	//   ....[29]....
        /*02dc*/ 	.word	0x0500001f


	//   ....[30]....
        /*02e0*/ 	.word	0x0500000c


	//   ....[31]....
        /*02e4*/ 	.word	0x05000010


	//   ....[32]....
        /*02e8*/ 	.word	0x05000015


	//   ....[33]....
        /*02ec*/ 	.word	0x05000017


	//   ....[34]....
        /*02f0*/ 	.word	0x05000000


	//   ....[35]....
        /*02f4*/ 	.word	0x05000022


	//   ....[36]....
        /*02f8*/ 	.word	0x05000011


	//   ....[37]....
        /*02fc*/ 	.word	0x05000017


	//   ....[38]....
        /*0300*/ 	.word	0x05000014


	//   ....[39]....
        /*0304*/ 	.word	0x0500000f


	//   ....[40]....
        /*0308*/ 	.word	0x0500001b


	//   ....[41]....
        /*030c*/ 	.word	0x05000019


	//   ....[42]....
        /*0310*/ 	.word	0x05000022


	//   ....[43]....
        /*0314*/ 	.word	0x05000013


	//   ....[44]....
        /*0318*/ 	.word	0x05000018


	//   ....[45]....
        /*031c*/ 	.word	0x05000022


	//   ....[46]....
        /*0320*/ 	.word	0x0500000f


	//   ....[47]....
        /*0324*/ 	.word	0x05000013


	//   ....[48]....
        /*0328*/ 	.word	0x0500001b


	//   ....[49]....
        /*032c*/ 	.word	0x05000019


	//   ....[50]....
        /*0330*/ 	.word	0x05000010


	//   ....[51]....
        /*0334*/ 	.word	0x05000011


	//   ....[52]....
        /*0338*/ 	.word	0x05000015


	//   ....[53]....
        /*033c*/ 	.word	0x0500001d


	//   ....[54]....
        /*0340*/ 	.word	0x0500001b


	//   ....[55]....
        /*0344*/ 	.word	0x05000018


	//   ....[56]....
        /*0348*/ 	.word	0x05000022


	//   ....[57]....
        /*034c*/ 	.word	0x05000017


	//   ....[58]....
        /*0350*/ 	.word	0x05000015


	//   ....[59]....
        /*0354*/ 	.word	0x0500001b


	//   ....[60]....
        /*0358*/ 	.word	0x0500001f


	//   ....[61]....
        /*035c*/ 	.word	0x05000018


	//   ....[62]....
        /*0360*/ 	.word	0x0500001f


	//   ....[63]....
        /*0364*/ 	.word	0x05000018


	//   ....[64]....
        /*0368*/ 	.word	0x05000010


	//   ....[65]....
        /*036c*/ 	.word	0x05000010


	//   ....[66]....
        /*0370*/ 	.word	0x05000010


	//   ....[67]....
        /*0374*/ 	.word	0x05000010


	//   ....[68]....
        /*0378*/ 	.word	0x05000010


	//   ....[69]....
        /*037c*/ 	.word	0x05000010


	//   ....[70]....
        /*0380*/ 	.word	0x05000010


	//   ....[71]....
        /*0384*/ 	.word	0x05000010


	//   ....[72]....
        /*0388*/ 	.word	0x05000010


	//   ....[73]....
        /*038c*/ 	.word	0x05000010


	//   ....[74]....
        /*0390*/ 	.word	0x05000010


	//   ....[75]....
        /*0394*/ 	.word	0x05000010


	//   ....[76]....
        /*0398*/ 	.word	0x05000010


	//   ....[77]....
        /*039c*/ 	.word	0x05000010


	//   ....[78]....
        /*03a0*/ 	.word	0x05000010


	//   ....[79]....
        /*03a4*/ 	.word	0x05000010


	//   ....[80]....
        /*03a8*/ 	.word	0x05000010


	//   ....[81]....
        /*03ac*/ 	.word	0x05000010


	//   ....[82]....
        /*03b0*/ 	.word	0x05000010


	//   ....[83]....
        /*03b4*/ 	.word	0x05000010


	//   ....[84]....
        /*03b8*/ 	.word	0x05000010


	//   ....[85]....
        /*03bc*/ 	.word	0x05000010


	//   ....[86]....
        /*03c0*/ 	.word	0x05000010


	//   ....[87]....
        /*03c4*/ 	.word	0x05000010


	//   ....[88]....
        /*03c8*/ 	.word	0x05000010


	//   ....[89]....
        /*03cc*/ 	.word	0x05000010


	//   ....[90]....
        /*03d0*/ 	.word	0x05000010


	//   ....[91]....
        /*03d4*/ 	.word	0x05000010


	//   ....[92]....
        /*03d8*/ 	.word	0x05000010


	//   ....[93]....
        /*03dc*/ 	.word	0x05000010


	//   ....[94]....
        /*03e0*/ 	.word	0x05000010


	//   ....[95]....
        /*03e4*/ 	.word	0x05000010


	//   ....[96]....
        /*03e8*/ 	.word	0x05000010


	//   ....[97]....
        /*03ec*/ 	.word	0x05000010


	//   ....[98]....
        /*03f0*/ 	.word	0x05000010


	//   ....[99]....
        /*03f4*/ 	.word	0x05000010


	//   ....[100]....
        /*03f8*/ 	.word	0x05000010


	//   ....[101]....
        /*03fc*/ 	.word	0x05000010


	//   ....[102]....
        /*0400*/ 	.word	0x05000010


	//   ....[103]....
        /*0404*/ 	.word	0x05000010


	//   ....[104]....
        /*0408*/ 	.word	0x05000010


	//   ....[105]....
        /*040c*/ 	.word	0x05000010


	//   ....[106]....
        /*0410*/ 	.word	0x05000010


	//   ....[107]....
        /*0414*/ 	.word	0x05000010


	//   ....[108]....
        /*0418*/ 	.word	0x05000010


	//   ....[109]....
        /*041c*/ 	.word	0x05000010


	//   ....[110]....
        /*0420*/ 	.word	0x05000010


	//   ....[111]....
        /*0424*/ 	.word	0x05000010


	//   ....[112]....
        /*0428*/ 	.word	0x05000010


	//   ....[113]....
        /*042c*/ 	.word	0x05000010


	//   ....[114]....
        /*0430*/ 	.word	0x05000010


	//   ....[115]....
        /*0434*/ 	.word	0x05000010


	//   ....[116]....
        /*0438*/ 	.word	0x05000010


	//   ....[117]....
        /*043c*/ 	.word	0x05000010


	//   ....[118]....
        /*0440*/ 	.word	0x05000010


	//   ....[119]....
        /*0444*/ 	.word	0x05000010


	//----- nvinfo : EIATTR_COOP_GROUP_INSTR_OFFSETS
	.align		4
.L_413:
        /*0448*/ 	.byte	0x04, 0x28
        /*044a*/ 	.short	(.L_415 - .L_414)


	//   ....[0]....
.L_414:
        /*044c*/ 	.word	0x00001ef0


	//   ....[1]....
        /*0450*/ 	.word	0x00001f20


	//   ....[2]....
        /*0454*/ 	.word	0x00002f50


	//   ....[3]....
        /*0458*/ 	.word	0x00002f90


	//   ....[4]....
        /*045c*/ 	.word	0x00002fc0


	//   ....[5]....
        /*0460*/ 	.word	0x00002fe0


	//   ....[6]....
        /*0464*/ 	.word	0x00003000


	//   ....[7]....
        /*0468*/ 	.word	0x00003020


	//   ....[8]....
        /*046c*/ 	.word	0x000046b0


	//   ....[9]....
        /*0470*/ 	.word	0x000046d0


	//   ....[10]....
        /*0474*/ 	.word	0x00004700


	//   ....[11]....
        /*0478*/ 	.word	0x00004720


	//   ....[12]....
        /*047c*/ 	.word	0x00004750


	//   ....[13]....
        /*0480*/ 	.word	0x00004760


	//   ....[14]....
        /*0484*/ 	.word	0x00004790


	//   ....[15]....
        /*0488*/ 	.word	0x000047a0


	//   ....[16]....
        /*048c*/ 	.word	0x00004990


	//   ....[17]....
        /*0490*/ 	.word	0x000049c0


	//   ....[18]....
        /*0494*/ 	.word	0x000049f0


	//   ....[19]....
        /*0498*/ 	.word	0x00004a10


	//   ....[20]....
        /*049c*/ 	.word	0x00004a40


	//   ....[21]....
        /*04a0*/ 	.word	0x00004a50


	//   ....[22]....
        /*04a4*/ 	.word	0x00004a80


	//   ....[23]....
        /*04a8*/ 	.word	0x00004a90


	//   ....[24]....
        /*04ac*/ 	.word	0x00004c30


	//   ....[25]....
        /*04b0*/ 	.word	0x00004c50


	//   ....[26]....
        /*04b4*/ 	.word	0x00004c80


	//   ....[27]....
        /*04b8*/ 	.word	0x00004ca0


	//   ....[28]....
        /*04bc*/ 	.word	0x00004cd0


	//   ....[29]....
        /*04c0*/ 	.word	0x00004ce0


	//   ....[30]....
        /*04c4*/ 	.word	0x00004d10


	//   ....[31]....
        /*04c8*/ 	.word	0x00004d20


	//   ....[32]....
        /*04cc*/ 	.word	0x00004ee0


	//   ....[33]....
        /*04d0*/ 	.word	0x00004f60


	//   ....[34]....
        /*04d4*/ 	.word	0x00005040


	//   ....[35]....
        /*04d8*/ 	.word	0x00005080


	//   ....[36]....
        /*04dc*/ 	.word	0x000050c0


	//   ....[37]....
        /*04e0*/ 	.word	0x00005100


	//   ....[38]....
        /*04e4*/ 	.word	0x000051a0


	//   ....[39]....
        /*04e8*/ 	.word	0x000051b0


	//   ....[40]....
        /*04ec*/ 	.word	0x000051d0


	//   ....[41]....
        /*04f0*/ 	.word	0x000051f0


	//   ....[42]....
        /*04f4*/ 	.word	0x00005210


	//   ....[43]....
        /*04f8*/ 	.word	0x00005260


	//   ....[44]....
        /*04fc*/ 	.word	0x000052c0


	//   ....[45]....
        /*0500*/ 	.word	0x00005310


	//   ....[46]....
        /*0504*/ 	.word	0x00005320


	//   ....[47]....
        /*0508*/ 	.word	0x00005380


	//   ....[48]....
        /*050c*/ 	.word	0x000053b0


	//   ....[49]....
        /*0510*/ 	.word	0x000053e0


	//   ....[50]....
        /*0514*/ 	.word	0x00005420


	//   ....[51]....
        /*0518*/ 	.word	0x00005440


	//   ....[52]....
        /*051c*/ 	.word	0x00005450


	//   ....[53]....
        /*0520*/ 	.word	0x000054b0


	//   ....[54]....
        /*0524*/ 	.word	0x000054d0


	//   ....[55]....
        /*0528*/ 	.word	0x00005500


	//   ....[56]....
        /*052c*/ 	.word	0x00005540


	//   ....[57]....
        /*0530*/ 	.word	0x00005570


	//   ....[58]....
        /*0534*/ 	.word	0x00005580


	//   ....[59]....
        /*0538*/ 	.word	0x000055e0


	//   ....[60]....
        /*053c*/ 	.word	0x00005610


	//   ....[61]....
        /*0540*/ 	.word	0x00005640


	//   ....[62]....
        /*0544*/ 	.word	0x00005730


	//   ....[63]....
        /*0548*/ 	.word	0x00005780


	//   ....[64]....
        /*054c*/ 	.word	0x00005910


	//   ....[65]....
        /*0550*/ 	.word	0x00005960


	//   ....[66]....
        /*0554*/ 	.word	0x000059d0


	//   ....[67]....
        /*0558*/ 	.word	0x00005a30


	//   ....[68]....
        /*055c*/ 	.word	0x00005aa0


	//   ....[69]....
        /*0560*/ 	.word	0x00005b00


	//   ....[70]....
        /*0564*/ 	.word	0x00005b70


	//   ....[71]....
        /*0568*/ 	.word	0x00005bd0


	//   ....[72]....
        /*056c*/ 	.word	0x00005c70


	//   ....[73]....
        /*0570*/ 	.word	0x00005d00


	//   ....[74]....
        /*0574*/ 	.word	0x00005d70


	//   ....[75]....
        /*0578*/ 	.word	0x00005dd0


	//   ....[76]....
        /*057c*/ 	.word	0x00005e40


	//   ....[77]....
        /*0580*/ 	.word	0x00005ea0


	//   ....[78]....
        /*0584*/ 	.word	0x00005f10


	//   ....[79]....
        /*0588*/ 	.word	0x00005f70


	//   ....[80]....
        /*058c*/ 	.word	0x00006010


	//   ....[81]....
        /*0590*/ 	.word	0x000060a0


	//   ....[82]....
        /*0594*/ 	.word	0x00006110


	//   ....[83]....
        /*0598*/ 	.word	0x00006170


	//   ....[84]....
        /*059c*/ 	.word	0x000061e0


	//   ....[85]....
        /*05a0*/ 	.word	0x00006240


	//   ....[86]....
        /*05a4*/ 	.word	0x000062b0


	//   ....[87]....
        /*05a8*/ 	.word	0x00006310


	//   ....[88]....
        /*05ac*/ 	.word	0x000063b0


	//   ....[89]....
        /*05b0*/ 	.word	0x00006470


	//   ....[90]....
        /*05b4*/ 	.word	0x00006560


	//   ....[91]....
        /*05b8*/ 	.word	0x000065c0


	//   ....[92]....
        /*05bc*/ 	.word	0x00006660


	//   ....[93]....
        /*05c0*/ 	.word	0x000066d0


	//   ....[94]....
        /*05c4*/ 	.word	0x00006740


	//   ....[95]....
        /*05c8*/ 	.word	0x000067f0


	//   ....[96]....
        /*05cc*/ 	.word	0x00006870


	//   ....[97]....
        /*05d0*/ 	.word	0x00006900


	//   ....[98]....
        /*05d4*/ 	.word	0x00006960


	//   ....[99]....
        /*05d8*/ 	.word	0x000069e0


	//   ....[100]....
        /*05dc*/ 	.word	0x00006a40


	//   ....[101]....
        /*05e0*/ 	.word	0x00006b40


	//   ....[102]....
        /*05e4*/ 	.word	0x00006bc0


	//   ....[103]....
        /*05e8*/ 	.word	0x00006cf0


	//   ....[104]....
        /*05ec*/ 	.word	0x00006d90


	//   ....[105]....
        /*05f0*/ 	.word	0x00006e10


	//   ....[106]....
        /*05f4*/ 	.word	0x00006ec0


	//   ....[107]....
        /*05f8*/ 	.word	0x00006f10


	//   ....[108]....
        /*05fc*/ 	.word	0x00006fb0


	//   ....[109]....
        /*0600*/ 	.word	0x00007000


	//   ....[110]....
        /*0604*/ 	.word	0x000070d0


	//   ....[111]....
        /*0608*/ 	.word	0x00007120


	//   ....[112]....
        /*060c*/ 	.word	0x00007180


	//   ....[113]....
        /*0610*/ 	.word	0x00007210


	//   ....[114]....
        /*0614*/ 	.word	0x00007270


	//   ....[115]....
        /*0618*/ 	.word	0x000072f0


	//   ....[116]....
        /*061c*/ 	.word	0x00007350


	//   ....[117]....
        /*0620*/ 	.word	0x00007430


	//   ....[118]....
        /*0624*/ 	.word	0x00007490


	//   ....[119]....
        /*0628*/ 	.word	0x000074e0


	//----- nvinfo : EIATTR_EXIT_INSTR_OFFSETS
	.align		4
.L_415:
        /*062c*/ 	.byte	0x04, 0x1c
        /*062e*/ 	.short	(.L_417 - .L_416)


	//   ....[0]....
.L_416:
        /*0630*/ 	.word	0x00003690


	//   ....[1]....
        /*0634*/ 	.word	0x000058b0


	//----- nvinfo : EIATTR_MAX_THREADS
	.align		4
.L_417:
        /*0638*/ 	.byte	0x04, 0x05
        /*063a*/ 	.short	(.L_419 - .L_418)
.L_418:
        /*063c*/ 	.word	0x000001e0
        /*0640*/ 	.word	0x00000001
        /*0644*/ 	.word	0x00000001


	//----- nvinfo : EIATTR_CRS_STACK_SIZE
	.align		4
.L_419:
        /*0648*/ 	.byte	0x04, 0x1e
        /*064a*/ 	.short	(.L_421 - .L_420)
.L_420:
        /*064c*/ 	.word	0x00000000


	//----- nvinfo : EIATTR_CBANK_PARAM_SIZE
	.align		4
.L_421:
        /*0650*/ 	.byte	0x03, 0x19
        /*0652*/ 	.short	0x0060


	//----- nvinfo : EIATTR_PARAM_CBANK
	.align		4
        /*0654*/ 	.byte	0x04, 0x0a
        /*0656*/ 	.short	(.L_423 - .L_422)
	.align		4
.L_422:
        /*0658*/ 	.word	index@(.nv.constant0._ZN13group_norm_v218gn_bwd_cuda_kernelI13__nv_bfloat16Li480ELi3ELi32ELi30ELi1024ELb0ELb1ELi4ELi960ELi960ELi4ELb1ELi1ELb0ELb0ELNS_15WgradSyncMethodE3ENS_16CompileConditionILi900EEEEEvPT_S6_S6_PKS5_S8_S8_S8_PKfflPfPj)
        /*065c*/ 	.short	0x0210
        /*065e*/ 	.short	0x0060


	//----- nvinfo : EIATTR_SW_WAR
	.align		4
.L_423:
        /*0660*/ 	.byte	0x04, 0x36
        /*0662*/ 	.short	(.L_425 - .L_424)
.L_424:
        /*0664*/ 	.word	0x00000008
.L_425:


//--------------------- .nv.info._ZN13group_norm_v218gn_bwd_cuda_kernelI13__nv_bfloat16Li480ELi1ELi32ELi30ELi1024ELb0ELb1ELi8ELi960ELi960ELi4ELb1ELi1ELb0ELb0ELNS_15WgradSyncMethodE3ENS_16CompileConditionILi900EEEEEvPT_S6_S6_PKS5_S8_S8_S8_PKfflPfPj --------------------------
	.section	.nv.info._ZN13group_norm_v218gn_bwd_cuda_kernelI13__nv_bfloat16Li480ELi1ELi32ELi30ELi1024ELb0ELb1ELi8ELi960ELi960ELi4ELb1ELi1ELb0ELb0ELNS_15WgradSyncMethodE3ENS_16CompileConditionILi900EEEEEvPT_S6_S6_PKS5_S8_S8_S8_PKfflPfPj,"",@"SHT_CUDA_INFO"
	.sectionflags	@""
	.align	4


	//----- nvinfo : EIATTR_CUDA_API_VERSION
	.align		4
        /*0000*/ 	.byte	0x04, 0x37
        /*0002*/ 	.short	(.L_427 - .L_426)
.L_426:
        /*0004*/ 	.word	0x00000082


	//----- nvinfo : EIATTR_KPARAM_INFO
	.align		4
.L_427:
        /*0008*/ 	.byte	0x04, 0x17
        /*000a*/ 	.short	(.L_429 - .L_428)
.L_428:
        /*000c*/ 	.word	0x00000000
        /*0010*/ 	.short	0x000b
        /*0012*/ 	.short	0x0058
        /*0014*/ 	.byte	0x00, 0xf0, 0x21, 0x00


	//----- nvinfo : EIATTR_KPARAM_INFO
	.align		4
.L_429:
        /*0018*/ 	.byte	0x04, 0x17
        /*001a*/ 	.short	(.L_431 - .L_430)
.L_430:
        /*001c*/ 	.word	0x00000000
        /*0020*/ 	.short	0x000a
        /*0022*/ 	.short	0x0050
        /*0024*/ 	.byte	0x00, 0xf0, 0x21, 0x00


	//----- nvinfo : EIATTR_KPARAM_INFO
	.align		4
.L_431:
        /*0028*/ 	.byte	0x04, 0x17
        /*002a*/ 	.short	(.L_433 - .L_432)
.L_432:
        /*002c*/ 	.word	0x00000000
        /*0030*/ 	.short	0x0009
        /*0032*/ 	.short	0x0048
        /*0034*/ 	.byte	0x00, 0xf0, 0x21, 0x00


	//----- nvinfo : EIATTR_KPARAM_INFO
	.align		4
.L_433:
        /*0038*/ 	.byte	0x04, 0x17
        /*003a*/ 	.short	(.L_435 - .L_434)
.L_434:
        /*003c*/ 	.word	0x00000000
        /*0040*/ 	.short	0x0008
        /*0042*/ 	.short	0x0040
        /*0044*/ 	.byte	0x00, 0xf0, 0x11, 0x00


	//----- nvinfo : EIATTR_KPARAM_INFO
	.align		4
.L_435:
        /*0048*/ 	.byte	0x04, 0x17
        /*004a*/ 	.short	(.L_437 - .L_436)
.L_436:
        /*004c*/ 	.word	0x00000000
        /*0050*/ 	.short	0x0007
        /*0052*/ 	.short	0x0038
        /*0054*/ 	.byte	0x00, 0xf0, 0x21, 0x00


	//----- nvinfo : EIATTR_KPARAM_INFO
	.align		4
.L_437:
        /*0058*/ 	.byte	0x04, 0x17
        /*005a*/ 	.short	(.L_439 - .L_438)
.L_438:
        /*005c*/ 	.word	0x00000000
        /*0060*/ 	.short	0x0006
        /*0062*/ 	.short	0x0030
        /*0064*/ 	.byte	0x00, 0xf0, 0x21, 0x00


	//----- nvinfo : EIATTR_KPARAM_INFO
	.align		4
.L_439:
        /*0068*/ 	.byte	0x04, 0x17
        /*006a*/ 	.short	(.L_441 - .L_440)
.L_440:
        /*006c*/ 	.word	0x00000000
        /*0070*/ 	.short	0x0005
        /*0072*/ 	.short	0x0028
        /*0074*/ 	.byte	0x00, 0xf0, 0x21, 0x00


	//----- nvinfo : EIATTR_KPARAM_INFO
	.align		4
.L_441:
        /*0078*/ 	.byte	0x04, 0x17
        /*007a*/ 	.short	(.L_443 - .L_442)
.L_442:
        /*007c*/ 	.word	0x00000000
        /*0080*/ 	.short	0x0004
        /*0082*/ 	.short	0x0020
        /*0084*/ 	.byte	0x00, 0xf0, 0x21, 0x00


	//----- nvinfo : EIATTR_KPARAM_INFO
	.align		4
.L_443:
        /*0088*/ 	.byte	0x04, 0x17
        /*008a*/ 	.short	(.L_445 - .L_444)
.L_444:
        /*008c*/ 	.word	0x00000000
        /*0090*/ 	.short	0x0003
        /*0092*/ 	.short	0x0018
        /*0094*/ 	.byte	0x00, 0xf0, 0x21, 0x00


	//----- nvinfo : EIATTR_KPARAM_INFO
	.align		4
.L_445:
        /*0098*/ 	.byte	0x04, 0x17
        /*009a*/ 	.short	(.L_447 - .L_446)
.L_446:
        /*009c*/ 	.word	0x00000000
        /*00a0*/ 	.short	0x0002
        /*00a2*/ 	.short	0x0010
        /*00a4*/ 	.byte	0x00, 0xf0, 0x21, 0x00


	//----- nvinfo : EIATTR_KPARAM_INFO
	.align		4
.L_447:
        /*00a8*/ 	.byte	0x04, 0x17
        /*00aa*/ 	.short	(.L_449 - .L_448)
.L_448:
        /*00ac*/ 	.word	0x00000000
        /*00b0*/ 	.short	0x0001
        /*00b2*/ 	.short	0x0008
        /*00b4*/ 	.byte	0x00, 0xf0, 0x21, 0x00


	//----- nvinfo : EIATTR_KPARAM_INFO
	.align		4
.L_449:
        /*00b8*/ 	.byte	0x04, 0x17
        /*00ba*/ 	.short	(.L_451 - .L_450)
.L_450:
        /*00bc*/ 	.word	0x00000000
        /*00c0*/ 	.short	0x0000
        /*00c2*/ 	.short	0x0000
        /*00c4*/ 	.byte	0x00, 0xf0, 0x21, 0x00


	//----- nvinfo : EIATTR_SPARSE_MMA_MASK
	.align		4
.L_451:
        /*00c8*/ 	.byte	0x03, 0x50
        /*00ca*/ 	.short	0x0000


	//----- nvinfo : EIATTR_MAXREG_COUNT
	.align		4
        /*00cc*/ 	.byte	0x03, 0x1b
        /*00ce*/ 	.short	0x0080


	//----- nvinfo : EIATTR_NUM_BARRIERS
	.align		4
        /*00d0*/ 	.byte	0x02, 0x4c
        /*00d2*/ 	.byte	0x01
	.zero		1


	//----- nvinfo : EIATTR_MERCURY_ISA_VERSION
	.align		4
        /*00d4*/ 	.byte	0x03, 0x5f
        /*00d6*/ 	.short	0x0101


	//----- nvinfo : EIATTR_COOP_GROUP_MASK_REGIDS
	.align		4
        /*00d8*/ 	.byte	0x04, 0x29
        /*00da*/ 	.short	(.L_453 - .L_452)


	//   ....[0]....
.L_452:
        /*00dc*/ 	.word	0xffffffff


	//   ....[1]....
        /*00e0*/ 	.word	0xffffffff


	//   ....[2]....
        /*00e4*/ 	.word	0xffffffff


	//   ....[3]....
        /*00e8*/ 	.word	0xffffffff


	//   ....[4]....
        /*00ec*/ 	.word	0xffffffff


	//   ....[5]....
        /*00f0*/ 	.word	0xffffffff


	//   ....[6]....
        /*00f4*/ 	.word	0xffffffff


	//   ....[7]....
        /*00f8*/ 	.word	0xffffffff


	//   ....[8]....
        /*00fc*/ 	.word	0x05000019


	//   ....[9]....
        /*0100*/ 	.word	0x0500001e


	//   ....[10]....
        /*0104*/ 	.word	0x05000020


	//   ....[11]....
        /*0108*/ 	.word	0x0500001f


	//   ....[12]....
        /*010c*/ 	.word	0x05000027


	//   ....[13]....
        /*0110*/ 	.word	0x0500001a


	//   ....[14]....
        /*0114*/ 	.word	0x0500001e


	//   ....[15]....
        /*0118*/ 	.word	0x05000020


	//   ....[16]....
        /*011c*/ 	.word	0x0500001e


	//   ....[17]....
        /*0120*/ 	.word	0x05000020


	//   ....[18]....
        /*0124*/ 	.word	0x05000019


	//   ....[19]....
        /*0128*/ 	.word	0x0500001f


	//   ....[20]....
        /*012c*/ 	.word	0x05000022


	//   ....[21]....
        /*0130*/ 	.word	0x0500001e


	//   ....[22]....
        /*0134*/ 	.word	0x05000023


	//   ....[23]....
        /*0138*/ 	.word	0x05000019


	//   ....[24]....
        /*013c*/ 	.word	0x0500001e


	//   ....[25]....
        /*0140*/ 	.word	0x05000020


	//   ....[26]....
        /*0144*/ 	.word	0x05000019


	//   ....[27]....
        /*0148*/ 	.word	0x0500001f


	//   ....[28]....
        /*014c*/ 	.word	0x05000022


	//   ....[29]....
        /*0150*/ 	.word	0x0500001e


	//   ....[30]....
        /*0154*/ 	.word	0x05000023


	//   ....[31]....
        /*0158*/ 	.word	0x05000019


	//   ....[32]....
        /*015c*/ 	.word	0x05000020


	//   ....[33]....
        /*0160*/ 	.word	0x05000019


	//   ....[34]....
        /*0164*/ 	.word	0x0500001f


	//   ....[35]....
        /*0168*/ 	.word	0x0500001e


	//   ....[36]....
        /*016c*/ 	.word	0x05000022


	//   ....[37]....
        /*0170*/ 	.word	0x05000023


	//   ....[38]....
        /*0174*/ 	.word	0x05000019


	//   ....[39]....
        /*0178*/ 	.word	0x0500001e


	//   ....[40]....
        /*017c*/ 	.word	0x05000025


	//   ....[41]....
        /*0180*/ 	.word	0x05000022


	//   ....[42]....
        /*0184*/ 	.word	0x0500001f


	//   ....[43]....
        /*0188*/ 	.word	0x05000023


	//   ....[44]....
        /*018c*/ 	.word	0x05000024


	//   ....[45]....
        /*0190*/ 	.word	0x0500002b


	//   ....[46]....
        /*0194*/ 	.word	0x05000020


	//   ....[47]....
        /*0198*/ 	.word	0x0500001d


	//   ....[48]....
        /*019c*/ 	.word	0x05000019


	//   ....[49]....
        /*01a0*/ 	.word	0x0500001c


	//   ....[50]....
        /*01a4*/ 	.word	0x05000030


	//   ....[51]....
        /*01a8*/ 	.word	0x0500001f


	//   ....[52]....
        /*01ac*/ 	.word	0x0500002e


	//   ....[53]....
        /*01b0*/ 	.word	0x05000032


	//   ....[54]....
        /*01b4*/ 	.word	0x05000025


	//   ....[55]....
        /*01b8*/ 	.word	0x05000026


	//   ....[56]....
        /*01bc*/ 	.word	0x05000028


	//   ....[57]....
        /*01c0*/ 	.word	0x0500002a


	//   ....[58]....
        /*01c4*/ 	.word	0x05000027


	//   ....[59]....
        /*01c8*/ 	.word	0x0500002c


	//   ....[60]....
        /*01cc*/ 	.word	0x0500002e


	//   ....[61]....
        /*01d0*/ 	.word	0x05000037


	//   ....[62]....
        /*01d4*/ 	.word	0x05000024


	//   ....[63]....
        /*01d8*/ 	.word	0x05000019


	//   ....[64]....
        /*01dc*/ 	.word	0x05000019


	//   ....[65]....
        /*01e0*/ 	.word	0x05000019


	//   ....[66]....
        /*01e4*/ 	.word	0x05000019


	//   ....[67]....
        /*01e8*/ 	.word	0x05000019


	//   ....[68]....
        /*01ec*/ 	.word	0x05000019


	//   ....[69]....
        /*01f0*/ 	.word	0x05000019


	//   ....[70]....
        /*01f4*/ 	.word	0x05000019


	//   ....[71]....
        /*01f8*/ 	.word	0x05000019


	//   ....[72]....
        /*01fc*/ 	.word	0x05000019


	//   ....[73]....
        /*0200*/ 	.word	0x05000019


	//   ....[74]....
        /*0204*/ 	.word	0x05000019


	//   ....[75]....
        /*0208*/ 	.word	0x05000019


	//   ....[76]....
        /*020c*/ 	.word	0x05000019


	//   ....[77]....
        /*0210*/ 	.word	0x05000019


	//   ....[78]....
        /*0214*/ 	.word	0x05000019


	//   ....[79]....
        /*0218*/ 	.word	0x05000019


	//   ....[80]....
        /*021c*/ 	.word	0x05000019


	//   ....[81]....
        /*0220*/ 	.word	0x05000019


	//   ....[82]....
        /*0224*/ 	.word	0x05000019


	//   ....[83]....
        /*0228*/ 	.word	0x05000019


	//   ....[84]....
        /*022c*/ 	.word	0x05000019


	//   ....[85]....
        /*0230*/ 	.word	0x05000019


	//   ....[86]....
        /*0234*/ 	.word	0x05000019


	//   ....[87]....
        /*0238*/ 	.word	0x05000019


	//   ....[88]....
        /*023c*/ 	.word	0x05000019


	//   ....[89]....
        /*0240*/ 	.word	0x05000019


	//   ....[90]....
        /*0244*/ 	.word	0x05000019


	//   ....[91]....
        /*0248*/ 	.word	0x05000019


	//   ....[92]....
        /*024c*/ 	.word	0x05000019


	//   ....[93]....
        /*0250*/ 	.word	0x05000019


	//   ....[94]....
        /*0254*/ 	.word	0x05000019


	//   ....[95]....
        /*0258*/ 	.word	0x05000019


	//   ....[96]....
        /*025c*/ 	.word	0x05000019


	//   ....[97]....
        /*0260*/ 	.word	0x05000019


	//   ....[98]....
        /*0264*/ 	.word	0x05000019


	//   ....[99]....
        /*0268*/ 	.word	0x05000019


	//   ....[100]....
        /*026c*/ 	.word	0x05000019


	//   ....[101]....
        /*0270*/ 	.word	0x05000019


	//   ....[102]....
        /*0274*/ 	.word	0x05000019


	//   ....[103]....
        /*0278*/ 	.word	0x05000019


	//   ....[104]....
        /*027c*/ 	.word	0x05000019


	//   ....[105]....
        /*0280*/ 	.word	0x05000019


	//   ....[106]....
        /*0284*/ 	.word	0x05000019


	//   ....[107]....
        /*0288*/ 	.word	0x05000019


	//   ....[108]....
        /*028c*/ 	.word	0x05000019


	//   ....[109]....
        /*0290*/ 	.word	0x05000019


	//   ....[110]....
        /*0294*/ 	.word	0x05000019


	//   ....[111]....
        /*0298*/ 	.word	0x05000019


	//   ....[112]....
        /*029c*/ 	.word	0x05000019


	//   ....[113]....
        /*02a0*/ 	.word	0x05000019


	//   ....[114]....
        /*02a4*/ 	.word	0x05000019


	//   ....[115]....
        /*02a8*/ 	.word	0x05000019


	//   ....[116]....
        /*02ac*/ 	.word	0x05000019


	//   ....[117]....
        /*02b0*/ 	.word	0x05000019


	//   ....[118]....
        /*02b4*/ 	.word	0x05000019


	//   ....[119]....
        /*02b8*/ 	.word	0x05000019


	//----- nvinfo : EIATTR_COOP_GROUP_INSTR_OFFSETS
	.align		4
.L_453:
        /*02bc*/ 	.byte	0x04, 0x28
        /*02be*/ 	.short	(.L_455 - .L_454)


	//   ....[0]....
.L_454:
        /*02c0*/ 	.word	0x000021c0


	//   ....[1]....
        /*02c4*/ 	.word	0x00002200


	//   ....[2]....
        /*02c8*/ 	.word	0x00002cb0


	//   ....[3]....
        /*02cc*/ 	.word	0x00002ce0


	//   ....[4]....
        /*02d0*/ 	.word	0x00002d10


	//   ....[5]....
        /*02d4*/ 	.word	0x00002d20


	//   ....[6]....
        /*02d8*/ 	.word	0x00002d50


	//   ....[7]....
        /*02dc*/ 	.word	0x00002d60


	//   ....[8]....
        /*02e0*/ 	.word	0x000046d0


	//   ....[9]....
        /*02e4*/ 	.word	0x000046f0


	//   ....[10]....
        /*02e8*/ 	.word	0x00004730


	//   ....[11]....
        /*02ec*/ 	.word	0x00004740


	//   ....[12]....
        /*02f0*/ 	.word	0x00004770


	//   ....[13]....
        /*02f4*/ 	.word	0x00004780


	//   ....[14]....
        /*02f8*/ 	.word	0x000047b0


	//   ....[15]....
        /*02fc*/ 	.word	0x000047c0


	//   ....[16]....
        /*0300*/ 	.word	0x00004970


	//   ....[17]....
        /*0304*/ 	.word	0x00004980


	//   ....[18]....
        /*0308*/ 	.word	0x000049b0


	//   ....[19]....
        /*030c*/ 	.word	0x000049d0


	//   ....[20]....
        /*0310*/ 	.word	0x00004a00


	//   ....[21]....
        /*0314*/ 	.word	0x00004a10


	//   ....[22]....
        /*0318*/ 	.word	0x00004a40


	//   ....[23]....
        /*031c*/ 	.word	0x00004a50


	//   ....[24]....
        /*0320*/ 	.word	0x00004ba0


	//   ....[25]....
        /*0324*/ 	.word	0x00004bb0


	//   ....[26]....
        /*0328*/ 	.word	0x00004be0


	//   ....[27]....
        /*032c*/ 	.word	0x00004c00


	//   ....[28]....
        /*0330*/ 	.word	0x00004c30


	//   ....[29]....
        /*0334*/ 	.word	0x00004c40


	//   ....[30]....
        /*0338*/ 	.word	0x00004c70


	//   ....[31]....
        /*033c*/ 	.word	0x00004c80


	//   ....[32]....
        /*0340*/ 	.word	0x00004f80


	//   ....[33]....
        /*0344*/ 	.word	0x00004fa0


	//   ....[34]....
        /*0348*/ 	.word	0x00004fe0


	//   ....[35]....
        /*034c*/ 	.word	0x00005020


	//   ....[36]....
        /*0350*/ 	.word	0x00005060


	//   ....[37]....
        /*0354*/ 	.word	0x00005080


	//   ....[38]....
        /*0358*/ 	.word	0x00005090


	//   ....[39]....
        /*035c*/ 	.word	0x000050b0


	//   ....[40]....
        /*0360*/ 	.word	0x000050e0


	//   ....[41]....
        /*0364*/ 	.word	0x00005100


	//   ....[42]....
        /*0368*/ 	.word	0x00005120


	//   ....[43]....
        /*036c*/ 	.word	0x00005140


	//   ....[44]....
        /*0370*/ 	.word	0x00005160


	//   ....[45]....
        /*0374*/ 	.word	0x000051a0


	//   ....[46]....
        /*0378*/ 	.word	0x000051d0


	//   ....[47]....
        /*037c*/ 	.word	0x00005200


	//   ....[48]....
        /*0380*/ 	.word	0x00005220


	//   ....[49]....
        /*0384*/ 	.word	0x00005260


	//   ....[50]....
        /*0388*/ 	.word	0x00005280


	//   ....[51]....
        /*038c*/ 	.word	0x000052c0


	//   ....[52]....
        /*0390*/ 	.word	0x000052e0


	//   ....[53]....
        /*0394*/ 	.word	0x00005300


	//   ....[54]....
        /*0398*/ 	.word	0x00005330


	//   ....[55]....
        /*039c*/ 	.word	0x00005360


	//   ....[56]....
        /*03a0*/ 	.word	0x000053a0


	//   ....[57]....
        /*03a4*/ 	.word	0x000053e0


	//   ....[58]....
        /*03a8*/ 	.word	0x00005410


	//   ....[59]....
        /*03ac*/ 	.word	0x00005440


	//   ....[60]....
        /*03b0*/ 	.word	0x00005460


	//   ....[61]....
        /*03b4*/ 	.word	0x00005480


	//   ....[62]....
        /*03b8*/ 	.word	0x00005560


	//   ....[63]....
        /*03bc*/ 	.word	0x00005610


	//   ....[64]....
        /*03c0*/ 	.word	0x00005730


	//   ....[65]....
        /*03c4*/ 	.word	0x00005780


	//   ....[66]....
        /*03c8*/ 	.word	0x000057f0


	//   ....[67]....
        /*03cc*/ 	.word	0x00005850


	//   ....[68]....
        /*03d0*/ 	.word	0x000058c0


	//   ....[69]....
        /*03d4*/ 	.word	0x00005920


	//   ....[70]....
        /*03d8*/ 	.word	0x00005990


	//   ....[71]....
        /*03dc*/ 	.word	0x000059f0


	//   ....[72]....
        /*03e0*/ 	.word	0x00005a90


	//   ....[73]....
        /*03e4*/ 	.word	0x00005b20


	//   ....[74]....
        /*03e8*/ 	.word	0x00005b90


	//   ....[75]....
        /*03ec*/ 	.word	0x00005bf0


	//   ....[76]....
        /*03f0*/ 	.word	0x00005c60


	//   ....[77]....
        /*03f4*/ 	.word	0x00005cc0


	//   ....[78]....
        /*03f8*/ 	.word	0x00005d30


	//   ....[79]....
        /*03fc*/ 	.word	0x00005d90


	//   ....[80]....
        /*0400*/ 	.word	0x00005e30


	//   ....[81]....
        /*0404*/ 	.word	0x00005ec0


	//   ....[82]....
        /*0408*/ 	.word	0x00005f30


	//   ....[83]....
        /*040c*/ 	.word	0x00005f90


	//   ....[84]....
        /*0410*/ 	.word	0x00006000


	//   ....[85]....
        /*0414*/ 	.word	0x00006060


	//   ....[86]....
        /*0418*/ 	.word	0x000060d0


	//   ....[87]....
        /*041c*/ 	.word	0x00006130


	//   ....[88]....
        /*0420*/ 	.word	0x000061d0


	//   ....[89]....
        /*0424*/ 	.word	0x00006290


	//   ....[90]....
        /*0428*/ 	.word	0x00006370


	//   ....[91]....
        /*042c*/ 	.word	0x000063c0


	//   ....[92]....
        /*0430*/ 	.word	0x00006460


	//   ....[93]....
        /*0434*/ 	.word	0x000064b0


	//   ....[94]....
        /*0438*/ 	.word	0x00006570


	//   ....[95]....
        /*043c*/ 	.word	0x000065d0


	//   ....[96]....
        /*0440*/ 	.word	0x00006670


	//   ....[97]....
        /*0444*/ 	.word	0x000066f0


	//   ....[98]....
        /*0448*/ 	.word	0x00006760


	//   ....[99]....
        /*044c*/ 	.word	0x000067c0


	//   ....[100]....
        /*0450*/ 	.word	0x00006830


	//   ....[101]....
        /*0454*/ 	.word	0x00006890


	//   ....[102]....
        /*0458*/ 	.word	0x00006960


	//   ....[103]....
        /*045c*/ 	.word	0x000069d0


	//   ....[104]....
        /*0460*/ 	.word	0x00006a90


	//   ....[105]....
        /*0464*/ 	.word	0x00006af0


	//   ....[106]....
        /*0468*/ 	.word	0x00006b60


	//   ....[107]....
        /*046c*/ 	.word	0x00006bc0


	//   ....[108]....
        /*0470*/ 	.word	0x00006c30


	//   ....[109]....
        /*0474*/ 	.word	0x00006c90


	//   ....[110]....
        /*0478*/ 	.word	0x00006d00


	//   ....[111]....
        /*047c*/ 	.word	0x00006d60


	//   ....[112]....
        /*0480*/ 	.word	0x00006dc0


	//   ....[113]....
        /*0484*/ 	.word	0x00006e10


	//   ....[114]....
        /*0488*/ 	.word	0x00006e80


	//   ....[115]....
        /*048c*/ 	.word	0x00006ee0


	//   ....[116]....
        /*0490*/ 	.word	0x00006f50


	//   ....[117]....
        /*0494*/ 	.word	0x00006fb0


	//   ....[118]....
        /*0498*/ 	.word	0x00007100


	//   ....[119]....
        /*049c*/ 	.word	0x000071b0


	//----- nvinfo : EIATTR_EXIT_INSTR_OFFSETS
	.align		4
.L_455:
        /*04a0*/ 	.byte	0x04, 0x1c
        /*04a2*/ 	.short	(.L_457 - .L_456)


	//   ....[0]....
.L_456:
        /*04a4*/ 	.word	0x000036b0


	//   ....[1]....
        /*04a8*/ 	.word	0x000056d0


	//----- nvinfo : EIATTR_MAX_THREADS
	.align		4
.L_457:
        /*04ac*/ 	.byte	0x04, 0x05
        /*04ae*/ 	.short	(.L_459 - .L_458)
.L_458:
        /*04b0*/ 	.word	0x000001e0
        /*04b4*/ 	.word	0x00000001
        /*04b8*/ 	.word	0x00000001


	//----- nvinfo : EIATTR_CRS_STACK_SIZE
	.align		4
.L_459:
        /*04bc*/ 	.byte	0x04, 0x1e
        /*04be*/ 	.short	(.L_461 - .L_460)
.L_460:
        /*04c0*/ 	.word	0x00000000


	//----- nvinfo : EIATTR_CBANK_PARAM_SIZE
	.align		4
.L_461:
        /*04c4*/ 	.byte	0x03, 0x19
        /*04c6*/ 	.short	0x0060


	//----- nvinfo : EIATTR_PARAM_CBANK
	.align		4
        /*04c8*/ 	.byte	0x04, 0x0a
        /*04ca*/ 	.short	(.L_463 - .L_462)
	.align		4
.L_462:
        /*04cc*/ 	.word	index@(.nv.constant0._ZN13group_norm_v218gn_bwd_cuda_kernelI13__nv_bfloat16Li480ELi1ELi32ELi30ELi1024ELb0ELb1ELi8ELi960ELi960ELi4ELb1ELi1ELb0ELb0ELNS_15WgradSyncMethodE3ENS_16CompileConditionILi900EEEEEvPT_S6_S6_PKS5_S8_S8_S8_PKfflPfPj)
        /*04d0*/ 	.short	0x0210
        /*04d2*/ 	.short	0x0060


	//----- nvinfo : EIATTR_SW_WAR
	.align		4
.L_463:
        /*04d4*/ 	.byte	0x04, 0x36
        /*04d6*/ 	.short	(.L_465 - .L_464)
.L_464:
        /*04d8*/ 	.word	0x00000008
.L_465:


//--------------------- .nv.info._ZN13group_norm_v218gn_bwd_cuda_kernelI13__nv_bfloat16Li480ELi3ELi32ELi30ELi1024ELb0ELb1ELi8ELi960ELi960ELi4ELb1ELi2ELb0ELb0ELNS_15WgradSyncMethodE3ENS_16CompileConditionILi900EEEEEvPT_S6_S6_PKS5_S8_S8_S8_PKfflPfPj --------------------------
	.section	.nv.info._ZN13group_norm_v218gn_bwd_cuda_kernelI13__nv_bfloat16Li480ELi3ELi32ELi30ELi1024ELb0ELb1ELi8ELi960ELi960ELi4ELb1ELi2ELb0ELb0ELNS_15WgradSyncMethodE3ENS_16CompileConditionILi900EEEEEvPT_S6_S6_PKS5_S8_S8_S8_PKfflPfPj,"",@"SHT_CUDA_INFO"
	.sectionflags	@""
	.align	4


	//----- nvinfo : EIATTR_CUDA_API_VERSION
	.align		4
        /*0000*/ 	.byte	0x04, 0x37
        /*0002*/ 	.short	(.L_467 - .L_466)
.L_466:
        /*0004*/ 	.word	0x00000082


	//----- nvinfo : EIATTR_KPARAM_INFO
	.align		4
.L_467:
        /*0008*/ 	.byte	0x04, 0x17
        /*000a*/ 	.short	(.L_469 - .L_468)
.L_468:
        /*000c*/ 	.word	0x00000000
        /*0010*/ 	.short	0x000b
        /*0012*/ 	.short	0x0058
        /*0014*/ 	.byte	0x00, 0xf0, 0x21, 0x00


	//----- nvinfo : EIATTR_KPARAM_INFO
	.align		4
.L_469:
        /*0018*/ 	.byte	0x04, 0x17
        /*001a*/ 	.short	(.L_471 - .L_470)
.L_470:
        /*001c*/ 	.word	0x00000000
        /*0020*/ 	.short	0x000a
        /*0022*/ 	.short	0x0050
        /*0024*/ 	.byte	0x00, 0xf0, 0x21, 0x00


	//----- nvinfo : EIATTR_KPARAM_INFO
	.align		4
.L_471:
        /*0028*/ 	.byte	0x04, 0x17
        /*002a*/ 	.short	(.L_473 - .L_472)
.L_472:
        /*002c*/ 	.word	0x00000000
        /*0030*/ 	.short	0x0009
        /*0032*/ 	.short	0x0048
        /*0034*/ 	.byte	0x00, 0xf0, 0x21, 0x00


	//----- nvinfo : EIATTR_KPARAM_INFO
	.align		4
.L_473:
        /*0038*/ 	.byte	0x04, 0x17
        /*003a*/ 	.short	(.L_475 - .L_474)
.L_474:
        /*003c*/ 	.word	0x00000000
        /*0040*/ 	.short	0x0008
        /*0042*/ 	.short	0x0040
        /*0044*/ 	.byte	0x00, 0xf0, 0x11, 0x00


	//----- nvinfo : EIATTR_KPARAM_INFO
	.align		4
.L_475:
        /*0048*/ 	.byte	0x04, 0x17
        /*004a*/ 	.short	(.L_477 - .L_476)
.L_476:
        /*004c*/ 	.word	0x00000000
        /*0050*/ 	.short	0x0007
        /*0052*/ 	.short	0x0038
        /*0054*/ 	.byte	0x00, 0xf0, 0x21, 0x00


	//----- nvinfo : EIATTR_KPARAM_INFO
	.align		4
.L_477:
        /*0058*/ 	.byte	0x04, 0x17
        /*005a*/ 	.short	(.L_479 - .L_478)
.L_478:
        /*005c*/ 	.word	0x00000000
        /*0060*/ 	.short	0x0006
        /*0062*/ 	.short	0x0030
        /*0064*/ 	.byte	0x00, 0xf0, 0x21, 0x00


	//----- nvinfo : EIATTR_KPARAM_INFO
	.align		4
.L_479:
        /*0068*/ 	.byte	0x04, 0x17
        /*006a*/ 	.short	(.L_481 - .L_480)
.L_480:
        /*006c*/ 	.word	0x00000000
        /*0070*/ 	.short	0x0005
        /*0072*/ 	.short	0x0028
        /*0074*/ 	.byte	0x00, 0xf0, 0x21, 0x00


	//----- nvinfo : EIATTR_KPARAM_INFO
	.align		4
.L_481:
        /*0078*/ 	.byte	0x04, 0x17
        /*007a*/ 	.short	(.L_483 - .L_482)
.L_482:
        /*007c*/ 	.word	0x00000000
        /*0080*/ 	.short	0x0004
        /*0082*/ 	.short	0x0020
        /*0084*/ 	.byte	0x00, 0xf0, 0x21, 0x00


	//----- nvinfo : EIATTR_KPARAM_INFO
	.align		4
.L_483:
        /*0088*/ 	.byte	0x04, 0x17
        /*008a*/ 	.short	(.L_485 - .L_484)
.L_484:
        /*008c*/ 	.word	0x00000000
        /*0090*/ 	.short	0x0003
        /*0092*/ 	.short	0x0018
        /*0094*/ 	.byte	0x00, 0xf0, 0x21, 0x00


	//----- nvinfo : EIATTR_KPARAM_INFO
	.align		4
.L_485:
        /*0098*/ 	.byte	0x04, 0x17
        /*009a*/ 	.short	(.L_487 - .L_486)
.L_486:
        /*009c*/ 	.word	0x00000000
        /*00a0*/ 	.short	0x0002
        /*00a2*/ 	.short	0x0010
        /*00a4*/ 	.byte	0x00, 0xf0, 0x21, 0x00


	//----- nvinfo : EIATTR_KPARAM_INFO
	.align		4
.L_487:
        /*00a8*/ 	.byte	0x04, 0x17
        /*00aa*/ 	.short	(.L_489 - .L_488)
.L_488:
        /*00ac*/ 	.word	0x00000000
        /*00b0*/ 	.short	0x0001
        /*00b2*/ 	.short	0x0008
        /*00b4*/ 	.byte	0x00, 0xf0, 0x21, 0x00


	//----- nvinfo : EIATTR_KPARAM_INFO
	.align		4
.L_489:
        /*00b8*/ 	.byte	0x04, 0x17
        /*00ba*/ 	.short	(.L_491 - .L_490)
.L_490:
        /*00bc*/ 	.word	0x00000000
        /*00c0*/ 	.short	0x0000
        /*00c2*/ 	.short	0x0000
        /*00c4*/ 	.byte	0x00, 0xf0, 0x21, 0x00


	//----- nvinfo : EIATTR_SPARSE_MMA_MASK
	.align		4
.L_491:
        /*00c8*/ 	.byte	0x03, 0x50
        /*00ca*/ 	.short	0x0000


	//----- nvinfo : EIATTR_MAXREG_COUNT
	.align		4
        /*00cc*/ 	.byte	0x03, 0x1b
        /*00ce*/ 	.short	0x0028


	//----- nvinfo : EIATTR_NUM_BARRIERS
	.align		4
        /*00d0*/ 	.byte	0x02, 0x4c
        /*00d2*/ 	.byte	0x01
	.zero		1


	//----- nvinfo : EIATTR_ANNOTATIONS
	.align		4
        /*00d4*/ 	.byte	0x04, 0x55
        /*00d6*/ 	.short	(.L_493 - .L_492)


	//   ....[0]....
.L_492:
        /* <DEDUP_REMOVED lines=66> */


	//----- nvinfo : EIATTR_MERCURY_ISA_VERSION
	.align		4
.L_493:
        /*04e0*/ 	.byte	0x03, 0x5f
        /*04e2*/ 	.short	0x0101


	//----- nvinfo : EIATTR_COOP_GROUP_MASK_REGIDS
	.align		4
        /*04e4*/ 	.byte	0x04, 0x29
        /*04e6*/ 	.short	(.L_495 - .L_494)


	//   ....[0]....
.L_494:
        /*04e8*/ 	.word	0xffffffff


	//   ....[1]....
        /*04ec*/ 	.word	0xffffffff


	//   ....[2]....
        /*04f0*/ 	.word	0xffffffff


	//   ....[3]....
        /*04f4*/ 	.word	0xffffffff


	//   ....[4]....
        /*04f8*/ 	.word	0xffffffff


	//   ....[5]....
        /*04fc*/ 	.word	0xffffffff


	//   ....[6]....
        /*0500*/ 	.word	0xffffffff


	//   ....[7]....
        /*0504*/ 	.word	0xffffffff


	//   ....[8]....
        /*0508*/ 	.word	0x05000011


	//   ....[9]....
        /*050c*/ 	.word	0x05000013


	//   ....[10]....
        /*0510*/ 	.word	0x05000010


	//   ....[11]....
        /*0514*/ 	.word	0x05000012


	//   ....[12]....
        /*0518*/ 	.word	0x05000015


	//   ....[13]....
        /*051c*/ 	.word	0x05000017


	//   ....[14]....
        /*0520*/ 	.word	0x0500000a


	//   ....[15]....
        /*0524*/ 	.word	0x05000010


	//   ....[16]....
        /*0528*/ 	.word	0x05000015


	//   ....[17]....
        /*052c*/ 	.word	0x05000017


	//   ....[18]....
        /*0530*/ 	.word	0x05000010


	//   ....[19]....
        /*0534*/ 	.word	0x05000016


	//   ....[20]....
        /*0538*/ 	.word	0x05000019


	//   ....[21]....
        /*053c*/ 	.word	0x0500001f


	//   ....[22]....
        /*0540*/ 	.word	0x0500000c


	//   ....[23]....
        /*0544*/ 	.word	0x05000010


	//   ....[24]....
        /*0548*/ 	.word	0x05000015


	//   ....[25]....
        /*054c*/ 	.word	0x05000017


	//   ....[26]....
        /*0550*/ 	.word	0x05000010


	//   ....[27]....
        /*0554*/ 	.word	0x05000016


	//   ....[28]....
        /*0558*/ 	.word	0x05000019


	//   ....[29]....
        /*055c*/ 	.word	0x0500001f


	//   ....[30]....
        /*0560*/ 	.word	0x0500000c


	//   ....[31]....
        /*0564*/ 	.word	0x05000010


	//   ....[32]....
        /*0568*/ 	.word	0x05000015


	//   ....[33]....
        /*056c*/ 	.word	0x05000017


	//   ....[34]....
        /*0570*/ 	.word	0x05000000


	//   ....[35]....
        /*0574*/ 	.word	0x05000022


	//   ....[36]....
        /*0578*/ 	.word	0x05000011


	//   ....[37]....
        /*057c*/ 	.word	0x05000017


	//   ....[38]....
        /*0580*/ 	.word	0x05000014


	//   ....[39]....
        /*0584*/ 	.word	0x0500000f


	//   ....[40]....
        /*0588*/ 	.word	0x0500001b


	//   ....[41]....
        /*058c*/ 	.word	0x05000019


	//   ....[42]....
        /*0590*/ 	.word	0x05000022


	//   ....[43]....
        /*0594*/ 	.word	0x05000013


	//   ....[44]....
        /*0598*/ 	.word	0x05000018


	//   ....[45]....
        /*059c*/ 	.word	0x05000022


	//   ....[46]....
        /*05a0*/ 	.word	0x0500000f


	//   ....[47]....
        /*05a4*/ 	.word	0x05000013


	//   ....[48]....
        /*05a8*/ 	.word	0x05000019


	//   ....[49]....
        /*05ac*/ 	.word	0x05000010


	//   ....[50]....
        /*05b0*/ 	.word	0x0500001b


	//   ....[51]....
        /*05b4*/ 	.word	0x05000011


	//   ....[52]....
        /*05b8*/ 	.word	0x05000015


	//   ....[53]....
        /*05bc*/ 	.word	0x0500001b


	//   ....[54]....
        /*05c0*/ 	.word	0x05000018


	//   ....[55]....
        /*05c4*/ 	.word	0x0500001d


	//   ....[56]....
        /*05c8*/ 	.word	0x05000022


	//   ....[57]....
        /*05cc*/ 	.word	0x05000017


	//   ....[58]....
        /*05d0*/ 	.word	0x05000015


	//   ....[59]....
        /*05d4*/ 	.word	0x0500001f


	//   ....[60]....
        /*05d8*/ 	.word	0x05000018


	//   ....[61]....
        /*05dc*/ 	.word	0x0500001b


	//   ....[62]....
        /*05e0*/ 	.word	0x0500001f


	//   ....[63]....
        /*05e4*/ 	.word	0x05000018


	//   ....[64]....
        /*05e8*/ 	.word	0x05000010


	//   ....[65]....
        /*05ec*/ 	.word	0x05000010


	//   ....[66]....
        /*05f0*/ 	.word	0x05000010


	//   ....[67]....
        /*05f4*/ 	.word	0x05000010


	//   ....[68]....
        /*05f8*/ 	.word	0x05000010


	//   ....[69]....
        /*05fc*/ 	.word	0x05000010


	//   ....[70]....
        /*0600*/ 	.word	0x05000010


	//   ....[71]....
        /*0604*/ 	.word	0x05000010


	//   ....[72]....
        /*0608*/ 	.word	0x05000010


	//   ....[73]....
        /*060c*/ 	.word	0x05000010


	//   ....[74]....
        /*0610*/ 	.word	0x05000010


	//   ....[75]....
        /*0614*/ 	.word	0x05000010


	//   ....[76]....
        /*0618*/ 	.word	0x05000010


	//   ....[77]....
        /*061c*/ 	.word	0x05000010


	//   ....[78]....
        /*0620*/ 	.word	0x05000010


	//   ....[79]....
        /*0624*/ 	.word	0x05000010


	//   ....[80]....
        /*0628*/ 	.word	0x05000010


	//   ....[81]....
        /*062c*/ 	.word	0x05000010


	//   ....[82]....
        /*0630*/ 	.word	0x05000010


	//   ....[83]....
        /*0634*/ 	.word	0x05000010


	//   ....[84]....
        /*0638*/ 	.word	0x05000010


	//   ....[85]....
        /*063c*/ 	.word	0x05000010


	//   ....[86]....
        /*0640*/ 	.word	0x05000010


	//   ....[87]....
        /*0644*/ 	.word	0x05000010


	//   ....[88]....
        /*0648*/ 	.word	0x05000010


	//   ....[89]....
        /*064c*/ 	.word	0x05000010


	//   ....[90]....
        /*0650*/ 	.word	0x05000010


	//   ....[91]....
        /*0654*/ 	.word	0x05000010


	//   ....[92]....
        /*0658*/ 	.word	0x05000010


	//   ....[93]....
        /*065c*/ 	.word	0x05000010


	//   ....[94]....
        /*0660*/ 	.word	0x05000010


	//   ....[95]....
        /*0664*/ 	.word	0x05000010


	//   ....[96]....
        /*0668*/ 	.word	0x05000010


	//   ....[97]....
        /*066c*/ 	.word	0x05000010


	//   ....[98]....
        /*0670*/ 	.word	0x05000010


	//   ....[99]....
        /*0674*/ 	.word	0x05000010


	//   ....[100]....
        /*0678*/ 	.word	0x05000010


	//   ....[101]....
        /*067c*/ 	.word	0x05000010


	//   ....[102]....
        /*0680*/ 	.word	0x05000010


	//   ....[103]....
        /*0684*/ 	.word	0x05000010


	//   ....[104]....
        /*0688*/ 	.word	0x05000010


	//   ....[105]....
        /*068c*/ 	.word	0x05000010


	//   ....[106]....
        /*0690*/ 	.word	0x05000010


	//   ....[107]....
        /*0694*/ 	.word	0x05000010


	//   ....[108]....
        /*0698*/ 	.word	0x05000010


	//   ....[109]....
        /*069c*/ 	.word	0x05000010


	//   ....[110]....
        /*06a0*/ 	.word	0x05000010


	//   ....[111]....
        /*06a4*/ 	.word	0x05000010


	//   ....[112]....
        /*06a8*/ 	.word	0x05000010


	//   ....[113]....
        /*06ac*/ 	.word	0x05000010


	//   ....[114]....
        /*06b0*/ 	.word	0x05000010


	//   ....[115]....
        /*06b4*/ 	.word	0x05000010


	//   ....[116]....
        /*06b8*/ 	.word	0x05000010


	//   ....[117]....
        /*06bc*/ 	.word	0x05000010


	//   ....[118]....
        /*06c0*/ 	.word	0x05000010


	//   ....[119]....
        /*06c4*/ 	.word	0x05000010


	//----- nvinfo : EIATTR_COOP_GROUP_INSTR_OFFSETS
	.align		4
.L_495:
        /*06c8*/ 	.byte	0x04, 0x28
        /*06ca*/ 	.short	(.L_497 - .L_496)


	//   ....[0]....
.L_496:
        /*06cc*/ 	.word	0x00002960


	//   ....[1]....
        /*06d0*/ 	.word	0x000029a0


	//   ....[2]....
        /*06d4*/ 	.word	0x00003580


	//   ....[3]....
        /*06d8*/ 	.word	0x000035c0


	//   ....[4]....
        /*06dc*/ 	.word	0x000035f0


	//   ....[5]....
        /*06e0*/ 	.word	0x00003610


	//   ....[6]....
        /*06e4*/ 	.word	0x00003630


	//   ....[7]....
        /*06e8*/ 	.word	0x00003650


	//   ....[8]....
        /*06ec*/ 	.word	0x000051a0


	//   ....[9]....
        /*06f0*/ 	.word	0x000051d0


	//   ....[10]....
        /*06f4*/ 	.word	0x00005200


	//   ....[11]....
        /*06f8*/ 	.word	0x00005220


	//   ....[12]....
        /*06fc*/ 	.word	0x00005250


	//   ....[13]....
        /*0700*/ 	.word	0x00005260


	//   ....[14]....
        /*0704*/ 	.word	0x00005290


	//   ....[15]....
        /*0708*/ 	.word	0x000052a0


	//   ....[16]....
        /*070c*/ 	.word	0x000054a0


	//   ....[17]....
        /*0710*/ 	.word	0x000054c0


	//   ....[18]....
        /*0714*/ 	.word	0x000054f0


	//   ....[19]....
        /*0718*/ 	.word	0x00005510


	//   ....[20]....
        /*071c*/ 	.word	0x00005540


	//   ....[21]....
        /*0720*/ 	.word	0x00005550


	//   ....[22]....
        /*0724*/ 	.word	0x00005580


	//   ....[23]....
        /*0728*/ 	.word	0x00005590


	//   ....[24]....
        /*072c*/ 	.word	0x00005730


	//   ....[25]....
        /*0730*/ 	.word	0x00005750


	//   ....[26]....
        /*0734*/ 	.word	0x00005780


	//   ....[27]....
        /*0738*/ 	.word	0x000057a0


	//   ....[28]....
        /*073c*/ 	.word	0x000057d0


	//   ....[29]....
        /*0740*/ 	.word	0x000057e0


	//   ....[30]....
        /*0744*/ 	.word	0x00005810


	//   ....[31]....
        /*0748*/ 	.word	0x00005820


	//   ....[32]....
        /*074c*/ 	.word	0x000059d0


	//   ....[33]....
        /*0750*/ 	.word	0x00005af0


	//   ....[34]....
        /*0754*/ 	.word	0x00005b20


	//   ....[35]....
        /*0758*/ 	.word	0x00005ba0


	//   ....[36]....
        /*075c*/ 	.word	0x00005bc0


	//   ....[37]....
        /*0760*/ 	.word	0x00005bf0


	//   ....[38]....
        /*0764*/ 	.word	0x00005c70


	//   ....[39]....
        /*0768*/ 	.word	0x00005ca0


	//   ....[40]....
        /*076c*/ 	.word	0x00005cd0


	//   ....[41]....
        /*0770*/ 	.word	0x00005cf0


	//   ....[42]....
        /*0774*/ 	.word	0x00005d10


	//   ....[43]....
        /*0778*/ 	.word	0x00005d60


	//   ....[44]....
        /*077c*/ 	.word	0x00005dc0


	//   ....[45]....
        /*0780*/ 	.word	0x00005e10


	//   ....[46]....
        /*0784*/ 	.word	0x00005e20


	//   ....[47]....
        /*0788*/ 	.word	0x00005e80


	//   ....[48]....
        /*078c*/ 	.word	0x00005ee0


	//   ....[49]....
        /*0790*/ 	.word	0x00005f10


	//   ....[50]....
        /*0794*/ 	.word	0x00005f30


	//   ....[51]....
        /*0798*/ 	.word	0x00005f40


	//   ....[52]....
        /*079c*/ 	.word	0x00005f60


	//   ....[53]....
        /*07a0*/ 	.word	0x00005fa0


	//   ....[54]....
        /*07a4*/ 	.word	0x00005fc0


	//   ....[55]....
        /*07a8*/ 	.word	0x00006010


	//   ....[56]....
        /*07ac*/ 	.word	0x00006050


	//   ....[57]....
        /*07b0*/ 	.word	0x00006070


	//   ....[58]....
        /*07b4*/ 	.word	0x00006080


	//   ....[59]....
        /*07b8*/ 	.word	0x000060e0


	//   ....[60]....
        /*07bc*/ 	.word	0x00006100


	//   ....[61]....
        /*07c0*/ 	.word	0x00006150


	//   ....[62]....
        /*07c4*/ 	.word	0x00006220


	//   ....[63]....
        /*07c8*/ 	.word	0x00006260


	//   ....[64]....
        /*07cc*/ 	.word	0x00006410


	//   ....[65]....
        /*07d0*/ 	.word	0x00006460


	//   ....[66]....
        /*07d4*/ 	.word	0x000064d0


	//   ....[67]....
        /*07d8*/ 	.word	0x00006530


	//   ....[68]....
        /*07dc*/ 	.word	0x000065a0


	//   ....[69]....
        /*07e0*/ 	.word	0x00006600


	//   ....[70]....
        /*07e4*/ 	.word	0x00006670


	//   ....[71]....
        /*07e8*/ 	.word	0x000066d0


	//   ....[72]....
        /*07ec*/ 	.word	0x00006770


	//   ....[73]....
        /*07f0*/ 	.word	0x00006800


	//   ....[74]....
        /*07f4*/ 	.word	0x00006870


	//   ....[75]....
        /*07f8*/ 	.word	0x000068d0


	//   ....[76]....
        /*07fc*/ 	.word	0x00006940


	//   ....[77]....
        /*0800*/ 	.word	0x000069a0


	//   ....[78]....
        /*0804*/ 	.word	0x00006a10


	//   ....[79]....
        /*0808*/ 	.word	0x00006a70


	//   ....[80]....
        /*080c*/ 	.word	0x00006b10


	//   ....[81]....
        /*0810*/ 	.word	0x00006ba0


	//   ....[82]....
        /*0814*/ 	.word	0x00006c10


	//   ....[83]....
        /*0818*/ 	.word	0x00006c70


	//   ....[84]....
        /*081c*/ 	.word	0x00006ce0


	//   ....[85]....
        /*0820*/ 	.word	0x00006d40


	//   ....[86]....
        /*0824*/ 	.word	0x00006db0


	//   ....[87]....
        /*0828*/ 	.word	0x00006e10


	//   ....[88]....
        /*082c*/ 	.word	0x00006eb0


	//   ....[89]....
        /*0830*/ 	.word	0x00006f70


	//   ....[90]....
        /*0834*/ 	.word	0x00007060


	//   ....[91]....
        /*0838*/ 	.word	0x000070c0


	//   ....[92]....
        /*083c*/ 	.word	0x00007160


	//   ....[93]....
        /*0840*/ 	.word	0x000071d0


	//   ....[94]....
        /*0844*/ 	.word	0x00007240


	//   ....[95]....
        /*0848*/ 	.word	0x000072f0


	//   ....[96]....
        /*084c*/ 	.word	0x00007370


	//   ....[97]....
        /*0850*/ 	.word	0x00007400


	//   ....[98]....
        /*0854*/ 	.word	0x00007460


	//   ....[99]....
        /*0858*/ 	.word	0x000074e0


	//   ....[100]....
        /*085c*/ 	.word	0x00007540


	//   ....[101]....
        /*0860*/ 	.word	0x00007640


	//   ....[102]....
        /*0864*/ 	.word	0x000076c0


	//   ....[103]....
        /*0868*/ 	.word	0x000077f0


	//   ....[104]....
        /*086c*/ 	.word	0x00007890


	//   ....[105]....
        /*0870*/ 	.word	0x00007910


	//   ....[106]....
        /*0874*/ 	.word	0x000079c0


	//   ....[107]....
        /*0878*/ 	.word	0x00007a10


	//   ....[108]....
        /*087c*/ 	.word	0x00007ab0


	//   ....[109]....
        /*0880*/ 	.word	0x00007b00


	//   ....[110]....
        /*0884*/ 	.word	0x00007bd0


	//   ....[111]....
        /*0888*/ 	.word	0x00007c20


	//   ....[112]....
        /*088c*/ 	.word	0x00007c80


	//   ....[113]....
        /*0890*/ 	.word	0x00007d10


	//   ....[114]....
        /*0894*/ 	.word	0x00007d70


	//   ....[115]....
        /*0898*/ 	.word	0x00007df0


	//   ....[116]....
        /*089c*/ 	.word	0x00007e50


	//   ....[117]....
        /*08a0*/ 	.word	0x00007f30


	//   ....[118]....
        /*08a4*/ 	.word	0x00007f90


	//   ....[119]....
        /*08a8*/ 	.word	0x00007fe0


	//----- nvinfo : EIATTR_EXIT_INSTR_OFFSETS
	.align		4
.L_497:
        /*08ac*/ 	.byte	0x04, 0x1c
        /*08ae*/ 	.short	(.L_499 - .L_498)


	//   ....[0]....
.L_498:
        /*08b0*/ 	.word	0x00004190


	//   ....[1]....
        /*08b4*/ 	.word	0x000063b0


	//----- nvinfo : EIATTR_MAX_THREADS
	.align		4
.L_499:
        /*08b8*/ 	.byte	0x04, 0x05
        /*08ba*/ 	.short	(.L_501 - .L_500)
.L_500:
        /*08bc*/ 	.word	0x000001e0
        /*08c0*/ 	.word	0x00000001
        /*08c4*/ 	.word	0x00000001


	//----- nvinfo : EIATTR_CRS_STACK_SIZE
	.align		4
.L_501:
        /*08c8*/ 	.byte	0x04, 0x1e
        /*08ca*/ 	.short	(.L_503 - .L_502)
.L_502:
        /*08cc*/ 	.word	0x00000000


	//----- nvinfo : EIATTR_CBANK_PARAM_SIZE
	.align		4
.L_503:
        /*08d0*/ 	.byte	0x03, 0x19
        /*08d2*/ 	.short	0x0060


	//----- nvinfo : EIATTR_PARAM_CBANK
	.align		4
        /*08d4*/ 	.byte	0x04, 0x0a
        /*08d6*/ 	.short	(.L_505 - .L_504)
	.align		4
.L_504:
        /*08d8*/ 	.word	index@(.nv.constant0._ZN13group_norm_v218gn_bwd_cuda_kernelI13__nv_bfloat16Li480ELi3ELi32ELi30ELi1024ELb0ELb1ELi8ELi960ELi960ELi4ELb1ELi2ELb0ELb0ELNS_15WgradSyncMethodE3ENS_16CompileConditionILi900EEEEEvPT_S6_S6_PKS5_S8_S8_S8_PKfflPfPj)
        /*08dc*/ 	.short	0x0210
        /*08de*/ 	.short	0x0060


	//----- nvinfo : EIATTR_SW_WAR
	.align		4
.L_505:
        /*08e0*/ 	.byte	0x04, 0x36
        /*08e2*/ 	.short	(.L_507 - .L_506)
.L_506:
        /*08e4*/ 	.word	0x00000008
.L_507:


//--------------------- .nv.info._ZN13group_norm_v218gn_bwd_cuda_kernelI13__nv_bfloat16Li480ELi1ELi32ELi30ELi1024ELb0ELb1ELi16ELi960ELi960ELi4ELb1ELi2ELb0ELb0ELNS_15WgradSyncMethodE3ENS_16CompileConditionILi900EEEEEvPT_S6_S6_PKS5_S8_S8_S8_PKfflPfPj --------------------------
	.section	.nv.info._ZN13group_norm_v218gn_bwd_cuda_kernelI13__nv_bfloat16Li480ELi1ELi32ELi30ELi1024ELb0ELb1ELi16ELi960ELi960ELi4ELb1ELi2ELb0ELb0ELNS_15WgradSyncMethodE3ENS_16CompileConditionILi900EEEEEvPT_S6_S6_PKS5_S8_S8_S8_PKfflPfPj,"",@"SHT_CUDA_INFO"
	.sectionflags	@""
	.align	4


	//----- nvinfo : EIATTR_CUDA_API_VERSION
	.align		4
        /*0000*/ 	.byte	0x04, 0x37
        /*0002*/ 	.short	(.L_509 - .L_508)
.L_508:
        /*0004*/ 	.word	0x00000082


	//----- nvinfo : EIATTR_KPARAM_INFO
	.align		4
.L_509:
        /*0008*/ 	.byte	0x04, 0x17
        /*000a*/ 	.short	(.L_511 - .L_510)
.L_510:
        /*000c*/ 	.word	0x00000000
        /*0010*/ 	.short	0x000b
        /*0012*/ 	.short	0x0058
        /*0014*/ 	.byte	0x00, 0xf0, 0x21, 0x00


	//----- nvinfo : EIATTR_KPARAM_INFO
	.align		4
.L_511:
        /*0018*/ 	.byte	0x04, 0x17
        /*001a*/ 	.short	(.L_513 - .L_512)
.L_512:
        /*001c*/ 	.word	0x00000000
        /*0020*/ 	.short	0x000a
        /*0022*/ 	.short	0x0050
        /*0024*/ 	.byte	0x00, 0xf0, 0x21, 0x00


	//----- nvinfo : EIATTR_KPARAM_INFO
	.align		4
.L_513:
        /*0028*/ 	.byte	0x04, 0x17
        /*002a*/ 	.short	(.L_515 - .L_514)
.L_514:
        /*002c*/ 	.word	0x00000000
        /*0030*/ 	.short	0x0009
        /*0032*/ 	.short	0x0048
        /*0034*/ 	.byte	0x00, 0xf0, 0x21, 0x00


	//----- nvinfo : EIATTR_KPARAM_INFO
	.align		4
.L_515:
        /*0038*/ 	.byte	0x04, 0x17
        /*003a*/ 	.short	(.L_517 - .L_516)
.L_516:
        /*003c*/ 	.word	0x00000000
        /*0040*/ 	.short	0x0008
        /*0042*/ 	.short	0x0040
        /*0044*/ 	.byte	0x00, 0xf0, 0x11, 0x00


	//----- nvinfo : EIATTR_KPARAM_INFO
	.align		4
.L_517:
        /*0048*/ 	.byte	0x04, 0x17
        /*004a*/ 	.short	(.L_519 - .L_518)
.L_518:
        /*004c*/ 	.word	0x00000000
        /*0050*/ 	.short	0x0007
        /*0052*/ 	.short	0x0038
        /*0054*/ 	.byte	0x00, 0xf0, 0x21, 0x00


	//----- nvinfo : EIATTR_KPARAM_INFO
	.align		4
.L_519:
        /*0058*/ 	.byte	0x04, 0x17
        /*005a*/ 	.short	(.L_521 - .L_520)
.L_520:
        /*005c*/ 	.word	0x00000000
        /*0060*/ 	.short	0x0006
        /*0062*/ 	.short	0x0030
        /*0064*/ 	.byte	0x00, 0xf0, 0x21, 0x00


	//----- nvinfo : EIATTR_KPARAM_INFO
	.align		4
.L_521:
        /*0068*/ 	.byte	0x04, 0x17
        /*006a*/ 	.short	(.L_523 - .L_522)
.L_522:
        /*006c*/ 	.word	0x00000000
        /*0070*/ 	.short	0x0005
        /*0072*/ 	.short	0x0028
        /*0074*/ 	.byte	0x00, 0xf0, 0x21, 0x00


	//----- nvinfo : EIATTR_KPARAM_INFO
	.align		4
.L_523:
        /*0078*/ 	.byte	0x04, 0x17
        /*007a*/ 	.short	(.L_525 - .L_524)
.L_524:
        /*007c*/ 	.word	0x00000000
        /*0080*/ 	.short	0x0004
        /*0082*/ 	.short	0x0020
        /*0084*/ 	.byte	0x00, 0xf0, 0x21, 0x00


	//----- nvinfo : EIATTR_KPARAM_INFO
	.align		4
.L_525:
        /*0088*/ 	.byte	0x04, 0x17
        /*008a*/ 	.short	(.L_527 - .L_526)
.L_526:
        /*008c*/ 	.word	0x00000000
        /*0090*/ 	.short	0x0003
        /*0092*/ 	.short	0x0018
        /*0094*/ 	.byte	0x00, 0xf0, 0x21, 0x00


	//----- nvinfo : EIATTR_KPARAM_INFO
	.align		4
.L_527:
        /*0098*/ 	.byte	0x04, 0x17
        /*009a*/ 	.short	(.L_529 - .L_528)
.L_528:
        /*009c*/ 	.word	0x00000000
        /*00a0*/ 	.short	0x0002
        /*00a2*/ 	.short	0x0010
        /*00a4*/ 	.byte	0x00, 0xf0, 0x21, 0x00


	//----- nvinfo : EIATTR_KPARAM_INFO
	.align		4
.L_529:
        /*00a8*/ 	.byte	0x04, 0x17
        /*00aa*/ 	.short	(.L_531 - .L_530)
.L_530:
        /*00ac*/ 	.word	0x00000000
        /*00b0*/ 	.short	0x0001
        /*00b2*/ 	.short	0x0008
        /*00b4*/ 	.byte	0x00, 0xf0, 0x21, 0x00


	//----- nvinfo : EIATTR_KPARAM_INFO
	.align		4
.L_531:
        /*00b8*/ 	.byte	0x04, 0x17
        /*00ba*/ 	.short	(.L_533 - .L_532)
.L_532:
        /*00bc*/ 	.word	0x00000000
        /*00c0*/ 	.short	0x0000
        /*00c2*/ 	.short	0x0000
        /*00c4*/ 	.byte	0x00, 0xf0, 0x21, 0x00


	//----- nvinfo : EIATTR_SPARSE_MMA_MASK
	.align		4
.L_533:
        /*00c8*/ 	.byte	0x03, 0x50
        /*00ca*/ 	.short	0x0000


	//----- nvinfo : EIATTR_MAXREG_COUNT
	.align		4
        /*00cc*/ 	.byte	0x03, 0x1b
        /*00ce*/ 	.short	0x0080


	//----- nvinfo : EIATTR_NUM_BARRIERS
	.align		4
        /*00d0*/ 	.byte	0x02, 0x4c
        /*00d2*/ 	.byte	0x01
	.zero		1


	//----- nvinfo : EIATTR_ANNOTATIONS
	.align		4
        /*00d4*/ 	.byte	0x04, 0x55
        /*00d6*/ 	.short	(.L_535 - .L_534)


	//   ....[0]....
.L_534:
        /* <DEDUP_REMOVED lines=8> */
        /*014c*/ 	.byte	0x90, 0x2b, 0x00, 0x00, 0x01, 0x00, 0x00, 0x00, 0xd0, 0x2b, 0x00, 0x00


	//----- nvinfo : EIATTR_MERCURY_ISA_VERSION
	.align		4
.L_535:
        /*0158*/ 	.byte	0x03, 0x5f
        /*015a*/ 	.short	0x0101


	//----- nvinfo : EIATTR_COOP_GROUP_MASK_REGIDS
	.align		4
        /*015c*/ 	.byte	0x04, 0x29
        /*015e*/ 	.short	(.L_537 - .L_536)


	//   ....[0]....
.L_536:
        /*0160*/ 	.word	0xffffffff


	//   ....[1]....
        /*0164*/ 	.word	0xffffffff


	//   ....[2]....
        /*0168*/ 	.word	0xffffffff


	//   ....[3]....
        /*016c*/ 	.word	0xffffffff


	//   ....[4]....
        /*0170*/ 	.word	0xffffffff


	//   ....[5]....
        /*0174*/ 	.word	0xffffffff


	//   ....[6]....
        /*0178*/ 	.word	0xffffffff


	//   ....[7]....
        /*017c*/ 	.word	0xffffffff


	//   ....[8]....
        /*0180*/ 	.word	0x05000017


	//   ....[9]....
        /*0184*/ 	.word	0x0500001c


	//   ....[10]....
        /*0188*/ 	.word	0x0500001e


	//   ....[11]....
        /*018c*/ 	.word	0x0500001d


	//   ....[12]....
        /*0190*/ 	.word	0x05000025


	//   ....[13]....
        /*0194*/ 	.word	0x05000018


	//   ....[14]....
        /*0198*/ 	.word	0x0500001c


	//   ....[15]....
        /*019c*/ 	.word	0x0500001e


	//   ....[16]....
        /*01a0*/ 	.word	0x0500001c


	//   ....[17]....
        /*01a4*/ 	.word	0x0500001e


	//   ....[18]....
        /*01a8*/ 	.word	0x05000017


	//   ....[19]....
        /*01ac*/ 	.word	0x0500001d


	//   ....[20]....
        /*01b0*/ 	.word	0x05000020


	//   ....[21]....
        /*01b4*/ 	.word	0x0500001c


	//   ....[22]....
        /*01b8*/ 	.word	0x05000021


	//   ....[23]....
        /*01bc*/ 	.word	0x05000017


	//   ....[24]....
        /*01c0*/ 	.word	0x0500001c


	//   ....[25]....
        /*01c4*/ 	.word	0x0500001e


	//   ....[26]....
        /*01c8*/ 	.word	0x05000017


	//   ....[27]....
        /*01cc*/ 	.word	0x0500001d


	//   ....[28]....
        /*01d0*/ 	.word	0x05000020


	//   ....[29]....
        /*01d4*/ 	.word	0x0500001c


	//   ....[30]....
        /*01d8*/ 	.word	0x05000021


	//   ....[31]....
        /*01dc*/ 	.word	0x05000017


	//   ....[32]....
        /*01e0*/ 	.word	0x0500001e


	//   ....[33]....
        /*01e4*/ 	.word	0x05000017


	//   ....[34]....
        /*01e8*/ 	.word	0x0500001d


	//   ....[35]....
        /*01ec*/ 	.word	0x0500001c


	//   ....[36]....
        /*01f0*/ 	.word	0x05000020


	//   ....[37]....
        /*01f4*/ 	.word	0x05000021


	//   ....[38]....
        /*01f8*/ 	.word	0x05000017


	//   ....[39]....
        /*01fc*/ 	.word	0x0500001c


	//   ....[40]....
        /*0200*/ 	.word	0x05000023


	//   ....[41]....
        /*0204*/ 	.word	0x05000020


	//   ....[42]....
        /*0208*/ 	.word	0x0500001d


	//   ....[43]....
        /*020c*/ 	.word	0x05000021


	//   ....[44]....
        /*0210*/ 	.word	0x05000022


	//   ....[45]....
        /*0214*/ 	.word	0x05000029


	//   ....[46]....
        /*0218*/ 	.word	0x0500001e


	//   ....[47]....
        /*021c*/ 	.word	0x0500001b


	//   ....[48]....
        /*0220*/ 	.word	0x05000017


	//   ....[49]....
        /*0224*/ 	.word	0x0500001a


	//   ....[50]....
        /*0228*/ 	.word	0x0500002e


	//   ....[51]....
        /*022c*/ 	.word	0x0500001d


	//   ....[52]....
        /*0230*/ 	.word	0x0500002c


	//   ....[53]....
        /*0234*/ 	.word	0x05000032


	//   ....[54]....
        /*0238*/ 	.word	0x05000023


	//   ....[55]....
        /*023c*/ 	.word	0x05000024


	//   ....[56]....
        /*0240*/ 	.word	0x05000026


	//   ....[57]....
        /*0244*/ 	.word	0x05000028


	//   ....[58]....
        /*0248*/ 	.word	0x05000025


	//   ....[59]....
        /*024c*/ 	.word	0x0500002a


	//   ....[60]....
        /*0250*/ 	.word	0x0500002c


	//   ....[61]....
        /*0254*/ 	.word	0x05000033


	//   ....[62]....
        /*0258*/ 	.word	0x05000022


	//   ....[63]....
        /*025c*/ 	.word	0x05000017


	//   ....[64]....
        /*0260*/ 	.word	0x05000017


	//   ....[65]....
        /*0264*/ 	.word	0x05000017


	//   ....[66]....
        /*0268*/ 	.word	0x05000017


	//   ....[67]....
        /*026c*/ 	.word	0x05000017


	//   ....[68]....
        /*0270*/ 	.word	0x05000017


	//   ....[69]....
        /*0274*/ 	.word	0x05000017


	//   ....[70]....
        /*0278*/ 	.word	0x05000017


	//   ....[71]....
        /*027c*/ 	.word	0x05000017


	//   ....[72]....
        /*0280*/ 	.word	0x05000017


	//   ....[73]....
        /*0284*/ 	.word	0x05000017


	//   ....[74]....
        /*0288*/ 	.word	0x05000017


	//   ....[75]....
        /*028c*/ 	.word	0x05000017


	//   ....[76]....
        /*0290*/ 	.word	0x05000017


	//   ....[77]....
        /*0294*/ 	.word	0x05000017


	//   ....[78]....
        /*0298*/ 	.word	0x05000017


	//   ....[79]....
        /*029c*/ 	.word	0x05000017


	//   ....[80]....
        /*02a0*/ 	.word	0x05000017


	//   ....[81]....
        /*02a4*/ 	.word	0x05000017


	//   ....[82]....
        /*02a8*/ 	.word	0x05000017


	//   ....[83]....
        /*02ac*/ 	.word	0x05000017


	//   ....[84]....
        /*02b0*/ 	.word	0x05000017


	//   ....[85]....
        /*02b4*/ 	.word	0x05000017


	//   ....[86]....
        /*02b8*/ 	.word	0x05000017


	//   ....[87]....
        /*02bc*/ 	.word	0x05000017


	//   ....[88]....
        /*02c0*/ 	.word	0x05000017


	//   ....[89]....
        /*02c4*/ 	.word	0x05000017


	//   ....[90]....
        /*02c8*/ 	.word	0x05000017


	//   ....[91]....
        /*02cc*/ 	.word	0x05000017


	//   ....[92]....
        /*02d0*/ 	.word	0x05000017


	//   ....[93]....
        /*02d4*/ 	.word	0x05000017


	//   ....[94]....
        /*02d8*/ 	.word	0x05000017


	//   ....[95]....
        /*02dc*/ 	.word	0x05000017


	//   ....[96]....
        /*02e0*/ 	.word	0x05000017


	//   ....[97]....
        /*02e4*/ 	.word	0x05000017


	//   ....[98]....
        /*02e8*/ 	.word	0x05000017


	//   ....[99]....
        /*02ec*/ 	.word	0x05000017


	//   ....[100]....
        /*02f0*/ 	.word	0x05000017


	//   ....[101]....
        /*02f4*/ 	.word	0x05000017


	//   ....[102]....
        /*02f8*/ 	.word	0x05000017


	//   ....[103]....
        /*02fc*/ 	.word	0x05000017


	//   ....[104]....
        /*0300*/ 	.word	0x05000017


	//   ....[105]....
        /*0304*/ 	.word	0x05000017


	//   ....[106]....
        /*0308*/ 	.word	0x05000017


	//   ....[107]....
        /*030c*/ 	.word	0x05000017


	//   ....[108]....
        /*0310*/ 	.word	0x05000017


	//   ....[109]....
        /*0314*/ 	.word	0x05000017


	//   ....[110]....
        /*0318*/ 	.word	0x05000017


	//   ....[111]....
        /*031c*/ 	.word	0x05000017


	//   ....[112]....
        /*0320*/ 	.word	0x05000017


	//   ....[113]....
        /*0324*/ 	.word	0x05000017


	//   ....[114]....
        /*0328*/ 	.word	0x05000017


	//   ....[115]....
        /*032c*/ 	.word	0x05000017


	//   ....[116]....
        /*0330*/ 	.word	0x05000017


	//   ....[117]....
        /*0334*/ 	.word	0x05000017


	//   ....[118]....
        /*0338*/ 	.word	0x05000017


	//   ....[119]....
        /*033c*/ 	.word	0x05000017


	//----- nvinfo : EIATTR_COOP_GROUP_INSTR_OFFSETS
	.align		4
.L_537:
        /*0340*/ 	.byte	0x04, 0x28
        /*0342*/ 	.short	(.L_539 - .L_538)


	//   ....[0]....
.L_538:
        /*0344*/ 	.word	0x00003140


	//   ....[1]....
        /*0348*/ 	.word	0x00003240


	//   ....[2]....
        /*034c*/ 	.word	0x00003ab0


	//   ....[3]....
        /*0350*/ 	.word	0x00003af0


	//   ....[4]....
        /*0354*/ 	.word	0x00003b10


	//   ....[5]....
        /*0358*/ 	.word	0x00003b30


	//   ....[6]....
        /*035c*/ 	.word	0x00003b50


	//   ....[7]....
        /*0360*/ 	.word	0x00003b70


	//   ....[8]....
        /*0364*/ 	.word	0x00005cc0


	//   ....[9]....
        /*0368*/ 	.word	0x00005ce0


	//   ....[10]....
        /*036c*/ 	.word	0x00005d20


	//   ....[11]....
        /*0370*/ 	.word	0x00005d30


	//   ....[12]....
        /*0374*/ 	.word	0x00005d60


	//   ....[13]....
        /*0378*/ 	.word	0x00005d70


	//   ....[14]....
        /*037c*/ 	.word	0x00005da0


	//   ....[15]....
        /*0380*/ 	.word	0x00005db0


	//   ....[16]....
        /*0384*/ 	.word	0x00005f50


	//   ....[17]....
        /*0388*/ 	.word	0x00005f70


	//   ....[18]....
        /*038c*/ 	.word	0x00005fa0


	//   ....[19]....
        /*0390*/ 	.word	0x00005fc0


	//   ....[20]....
        /*0394*/ 	.word	0x00005ff0


	//   ....[21]....
        /*0398*/ 	.word	0x00006000


	//   ....[22]....
        /*039c*/ 	.word	0x00006030


	//   ....[23]....
        /*03a0*/ 	.word	0x00006040


	//   ....[24]....
        /*03a4*/ 	.word	0x00006180


	//   ....[25]....
        /*03a8*/ 	.word	0x000061a0


	//   ....[26]....
        /*03ac*/ 	.word	0x000061d0


	//   ....[27]....
        /*03b0*/ 	.word	0x000061f0


	//   ....[28]....
        /*03b4*/ 	.word	0x00006220


	//   ....[29]....
        /*03b8*/ 	.word	0x00006230


	//   ....[30]....
        /*03bc*/ 	.word	0x00006260


	//   ....[31]....
        /*03c0*/ 	.word	0x00006270


	//   ....[32]....
        /*03c4*/ 	.word	0x00006590


	//   ....[33]....
        /*03c8*/ 	.word	0x000065b0


	//   ....[34]....
        /*03cc*/ 	.word	0x000065f0


	//   ....[35]....
        /*03d0*/ 	.word	0x00006630


	//   ....[36]....
        /*03d4*/ 	.word	0x00006660


	//   ....[37]....
        /*03d8*/ 	.word	0x00006680


	//   ....[38]....
        /*03dc*/ 	.word	0x00006690


	//   ....[39]....
        /*03e0*/ 	.word	0x000066b0


	//   ....[40]....
        /*03e4*/ 	.word	0x000066e0


	//   ....[41]....
        /*03e8*/ 	.word	0x00006700


	//   ....[42]....
        /*03ec*/ 	.word	0x00006720


	//   ....[43]....
        /*03f0*/ 	.word	0x00006740


	//   ....[44]....
        /*03f4*/ 	.word	0x00006760


	//   ....[45]....
        /*03f8*/ 	.word	0x000067a0


	//   ....[46]....
        /*03fc*/ 	.word	0x000067d0


	//   ....[47]....
        /*0400*/ 	.word	0x00006800


	//   ....[48]....
        /*0404*/ 	.word	0x00006820


	//   ....[49]....
        /*0408*/ 	.word	0x00006860


	//   ....[50]....
        /*040c*/ 	.word	0x00006880


	//   ....[51]....
        /*0410*/ 	.word	0x000068c0


	//   ....[52]....
        /*0414*/ 	.word	0x000068e0


	//   ....[53]....
        /*0418*/ 	.word	0x00006900


	//   ....[54]....
        /*041c*/ 	.word	0x00006930


	//   ....[55]....
        /*0420*/ 	.word	0x00006960


	//   ....[56]....
        /*0424*/ 	.word	0x000069a0


	//   ....[57]....
        /*0428*/ 	.word	0x000069e0


	//   ....[58]....
        /*042c*/ 	.word	0x00006a10


	//   ....[59]....
        /*0430*/ 	.word	0x00006a40


	//   ....[60]....
        /*0434*/ 	.word	0x00006a60


	//   ....[61]....
        /*0438*/ 	.word	0x00006a80


	//   ....[62]....
        /*043c*/ 	.word	0x00006b60


	//   ....[63]....
        /*0440*/ 	.word	0x00006c10


	//   ....[64]....
        /*0444*/ 	.word	0x00006d30


	//   ....[65]....
        /*0448*/ 	.word	0x00006d80


	//   ....[66]....
        /*044c*/ 	.word	0x00006df0


	//   ....[67]....
        /*0450*/ 	.word	0x00006e50


	//   ....[68]....
        /*0454*/ 	.word	0x00006ec0


	//   ....[69]....
        /*0458*/ 	.word	0x00006f20


	//   ....[70]....
        /*045c*/ 	.word	0x00006f90


	//   ....[71]....
        /*0460*/ 	.word	0x00006ff0


	//   ....[72]....
        /*0464*/ 	.word	0x00007090


	//   ....[73]....
        /*0468*/ 	.word	0x00007120


	//   ....[74]....
        /*046c*/ 	.word	0x00007190


	//   ....[75]....
        /*0470*/ 	.word	0x000071f0


	//   ....[76]....
        /*0474*/ 	.word	0x00007260


	//   ....[77]....
        /*0478*/ 	.word	0x000072c0


	//   ....[78]....
        /*047c*/ 	.word	0x00007330


	//   ....[79]....
        /*0480*/ 	.word	0x00007390


	//   ....[80]....
        /*0484*/ 	.word	0x00007430


	//   ....[81]....
        /*0488*/ 	.word	0x000074c0


	//   ....[82]....
        /*048c*/ 	.word	0x00007530


	//   ....[83]....
        /*0490*/ 	.word	0x00007590


	//   ....[84]....
        /*0494*/ 	.word	0x00007600


	//   ....[85]....
        /*0498*/ 	.word	0x00007660


	//   ....[86]....
        /*049c*/ 	.word	0x000076d0


	//   ....[87]....
        /*04a0*/ 	.word	0x00007730


	//   ....[88]....
        /*04a4*/ 	.word	0x000077d0


	//   ....[89]....
        /*04a8*/ 	.word	0x00007890


	//   ....[90]....
        /*04ac*/ 	.word	0x00007980


	//   ....[91]....
        /*04b0*/ 	.word	0x000079d0


	//   ....[92]....
        /*04b4*/ 	.word	0x00007a70


	//   ....[93]....
        /*04b8*/ 	.word	0x00007ad0


	//   ....[94]....
        /*04bc*/ 	.word	0x00007b80


	//   ....[95]....
        /*04c0*/ 	.word	0x00007be0


	//   ....[96]....
        /*04c4*/ 	.word	0x00007c70


	//   ....[97]....
        /*04c8*/ 	.word	0x00007cf0


	//   ....[98]....
        /*04cc*/ 	.word	0x00007d60


	//   ....[99]....
        /*04d0*/ 	.word	0x00007dc0


	//   ....[100]....
        /*04d4*/ 	.word	0x00007e30


	//   ....[101]....
        /*04d8*/ 	.word	0x00007e90


	//   ....[102]....
        /*04dc*/ 	.word	0x00007f60


	//   ....[103]....
        /*04e0*/ 	.word	0x00007fd0


	//   ....[104]....
        /*04e4*/ 	.word	0x00008090


	//   ....[105]....
        /*04e8*/ 	.word	0x000080f0


	//   ....[106]....
        /*04ec*/ 	.word	0x00008160


	//   ....[107]....
        /*04f0*/ 	.word	0x000081c0


	//   ....[108]....
        /*04f4*/ 	.word	0x00008230


	//   ....[109]....
        /*04f8*/ 	.word	0x00008290


	//   ....[110]....
        /*04fc*/ 	.word	0x00008300


	//   ....[111]....
        /*0500*/ 	.word	0x00008360


	//   ....[112]....
        /*0504*/ 	.word	0x000083c0


	//   ....[113]....
        /*0508*/ 	.word	0x00008410


	//   ....[114]....
        /*050c*/ 	.word	0x00008480


	//   ....[115]....
        /*0510*/ 	.word	0x000084e0


	//   ....[116]....
        /*0514*/ 	.word	0x00008550


	//   ....[117]....
        /*0518*/ 	.word	0x000085b0


	//   ....[118]....
        /*051c*/ 	.word	0x00008700


	//   ....[119]....
        /*0520*/ 	.word	0x000087b0


	//----- nvinfo : EIATTR_EXIT_INSTR_OFFSETS
	.align		4
.L_539:
        /*0524*/ 	.byte	0x04, 0x1c
        /*0526*/ 	.short	(.L_541 - .L_540)


	//   ....[0]....
.L_540:
        /*0528*/ 	.word	0x00004c70


	//   ....[1]....
        /*052c*/ 	.word	0x00006cd0


	//----- nvinfo : EIATTR_MAX_THREADS
	.align		4
.L_541:
        /*0530*/ 	.byte	0x04, 0x05
        /*0532*/ 	.short	(.L_543 - .L_542)
.L_542:
        /*0534*/ 	.word	0x000001e0
        /*0538*/ 	.word	0x00000001
        /*053c*/ 	.word	0x00000001


	//----- nvinfo : EIATTR_CRS_STACK_SIZE
	.align		4
.L_543:
        /*0540*/ 	.byte	0x04, 0x1e
        /*0542*/ 	.short	(.L_545 - .L_544)
.L_544:
        /*0544*/ 	.word	0x00000000


	//----- nvinfo : EIATTR_CBANK_PARAM_SIZE
	.align		4
.L_545:
        /*0548*/ 	.byte	0x03, 0x19
        /*054a*/ 	.short	0x0060


	//----- nvinfo : EIATTR_PARAM_CBANK
	.align		4
        /*054c*/ 	.byte	0x04, 0x0a
        /*054e*/ 	.short	(.L_547 - .L_546)
	.align		4
.L_546:
        /*0550*/ 	.word	index@(.nv.constant0._ZN13group_norm_v218gn_bwd_cuda_kernelI13__nv_bfloat16Li480ELi1ELi32ELi30ELi1024ELb0ELb1ELi16ELi960ELi960ELi4ELb1ELi2ELb0ELb0ELNS_15WgradSyncMethodE3ENS_16CompileConditionILi900EEEEEvPT_S6_S6_PKS5_S8_S8_S8_PKfflPfPj)
        /*0554*/ 	.short	0x0210
        /*0556*/ 	.short	0x0060


	//----- nvinfo : EIATTR_SW_WAR
	.align		4
.L_547:
        /*0558*/ 	.byte	0x04, 0x36
        /*055a*/ 	.short	(.L_549 - .L_548)
.L_548:
        /*055c*/ 	.word	0x00000008
.L_549:


//--------------------- .nv.info._ZN13group_norm_v218gn_bwd_cuda_kernelI13__nv_bfloat16Li480ELi1ELi32ELi30ELi1024ELb0ELb1ELi32ELi960ELi960ELi4ELb1ELi4ELb0ELb0ELNS_15WgradSyncMethodE3ENS_16CompileConditionILi900EEEEEvPT_S6_S6_PKS5_S8_S8_S8_PKfflPfPj --------------------------
	.section	.nv.info._ZN13group_norm_v218gn_bwd_cuda_kernelI13__nv_bfloat16Li480ELi1ELi32ELi30ELi1024ELb0ELb1ELi32ELi960ELi960ELi4ELb1ELi4ELb0ELb0ELNS_15WgradSyncMethodE3ENS_16CompileConditionILi900EEEEEvPT_S6_S6_PKS5_S8_S8_S8_PKfflPfPj,"",@"SHT_CUDA_INFO"
	.sectionflags	@""
	.align	4


	//----- nvinfo : EIATTR_CUDA_API_VERSION
	.align		4
        /*0000*/ 	.byte	0x04, 0x37
        /*0002*/ 	.short	(.L_551 - .L_550)
.L_550:
        /*0004*/ 	.word	0x00000082


	//----- nvinfo : EIATTR_KPARAM_INFO
	.align		4
.L_551:
        /*0008*/ 	.byte	0x04, 0x17
        /*000a*/ 	.short	(.L_553 - .L_552)
.L_552:
        /*000c*/ 	.word	0x00000000
        /*0010*/ 	.short	0x000b
        /*0012*/ 	.short	0x0058
        /*0014*/ 	.byte	0x00, 0xf0, 0x21, 0x00


	//----- nvinfo : EIATTR_KPARAM_INFO
	.align		4
.L_553:
        /*0018*/ 	.byte	0x04, 0x17
        /*001a*/ 	.short	(.L_555 - .L_554)
.L_554:
        /*001c*/ 	.word	0x00000000
        /*0020*/ 	.short	0x000a
        /*0022*/ 	.short	0x0050
        /*0024*/ 	.byte	0x00, 0xf0, 0x21, 0x00


	//----- nvinfo : EIATTR_KPARAM_INFO
	.align		4
.L_555:
        /*0028*/ 	.byte	0x04, 0x17
        /*002a*/ 	.short	(.L_557 - .L_556)
.L_556:
        /*002c*/ 	.word	0x00000000
        /*0030*/ 	.short	0x0009
        /*0032*/ 	.short	0x0048
        /*0034*/ 	.byte	0x00, 0xf0, 0x21, 0x00


	//----- nvinfo : EIATTR_KPARAM_INFO
	.align		4
.L_557:
        /*0038*/ 	.byte	0x04, 0x17
        /*003a*/ 	.short	(.L_559 - .L_558)
.L_558:
        /*003c*/ 	.word	0x00000000
        /*0040*/ 	.short	0x0008
        /*0042*/ 	.short	0x0040
        /*0044*/ 	.byte	0x00, 0xf0, 0x11, 0x00


	//----- nvinfo : EIATTR_KPARAM_INFO
	.align		4
.L_559:
        /*0048*/ 	.byte	0x04, 0x17
        /*004a*/ 	.short	(.L_561 - .L_560)
.L_560:
        /*004c*/ 	.word	0x00000000
        /*0050*/ 	.short	0x0007
        /*0052*/ 	.short	0x0038
        /*0054*/ 	.byte	0x00, 0xf0, 0x21, 0x00


	//----- nvinfo : EIATTR_KPARAM_INFO
	.align		4
.L_561:
        /*0058*/ 	.byte	0x04, 0x17
        /*005a*/ 	.short	(.L_563 - .L_562)
.L_562:
        /*005c*/ 	.word	0x00000000
        /*0060*/ 	.short	0x0006
        /*0062*/ 	.short	0x0030
        /*0064*/ 	.byte	0x00, 0xf0, 0x21, 0x00


	//----- nvinfo : EIATTR_KPARAM_INFO
	.align		4
.L_563:
        /*0068*/ 	.byte	0x04, 0x17
        /*006a*/ 	.short	(.L_565 - .L_564)
.L_564:
        /*006c*/ 	.word	0x00000000
        /*0070*/ 	.short	0x0005
        /*0072*/ 	.short	0x0028
        /*0074*/ 	.byte	0x00, 0xf0, 0x21, 0x00


	//----- nvinfo : EIATTR_KPARAM_INFO
	.align		4
.L_565:
        /*0078*/ 	.byte	0x04, 0x17
        /*007a*/ 	.short	(.L_567 - .L_566)
.L_566:
        /*007c*/ 	.word	0x00000000
        /*0080*/ 	.short	0x0004
        /*0082*/ 	.short	0x0020
        /*0084*/ 	.byte	0x00, 0xf0, 0x21, 0x00


	//----- nvinfo : EIATTR_KPARAM_INFO
	.align		4
.L_567:
        /*0088*/ 	.byte	0x04, 0x17
        /*008a*/ 	.short	(.L_569 - .L_568)
.L_568:
        /*008c*/ 	.word	0x00000000
        /*0090*/ 	.short	0x0003
        /*0092*/ 	.short	0x0018
        /*0094*/ 	.byte	0x00, 0xf0, 0x21, 0x00


	//----- nvinfo : EIATTR_KPARAM_INFO
	.align		4
.L_569:
        /*0098*/ 	.byte	0x04, 0x17
        /*009a*/ 	.short	(.L_571 - .L_570)
.L_570:
        /*009c*/ 	.word	0x00000000
        /*00a0*/ 	.short	0x0002
        /*00a2*/ 	.short	0x0010
        /*00a4*/ 	.byte	0x00, 0xf0, 0x21, 0x00


	//----- nvinfo : EIATTR_KPARAM_INFO
	.align		4
.L_571:
        /*00a8*/ 	.byte	0x04, 0x17
        /*00aa*/ 	.short	(.L_573 - .L_572)
.L_572:
        /*00ac*/ 	.word	0x00000000
        /*00b0*/ 	.short	0x0001
        /*00b2*/ 	.short	0x0008
        /*00b4*/ 	.byte	0x00, 0xf0, 0x21, 0x00


	//----- nvinfo : EIATTR_KPARAM_INFO
	.align		4
.L_573:
        /*00b8*/ 	.byte	0x04, 0x17
        /*00ba*/ 	.short	(.L_575 - .L_574)
.L_574:
        /*00bc*/ 	.word	0x00000000
        /*00c0*/ 	.short	0x0000
        /*00c2*/ 	.short	0x0000
        /*00c4*/ 	.byte	0x00, 0xf0, 0x21, 0x00


	//----- nvinfo : EIATTR_SPARSE_MMA_MASK
	.align		4
.L_575:
        /*00c8*/ 	.byte	0x03, 0x50
        /*00ca*/ 	.short	0x0000


	//----- nvinfo : EIATTR_MAXREG_COUNT
	.align		4
        /*00cc*/ 	.byte	0x03, 0x1b
        /*00ce*/ 	.short	0x0080


	//----- nvinfo : EIATTR_NUM_BARRIERS
	.align		4
        /*00d0*/ 	.byte	0x02, 0x4c
        /*00d2*/ 	.byte	0x01
	.zero		1


	//----- nvinfo : EIATTR_ANNOTATIONS
	.align		4
        /*00d4*/ 	.byte	0x04, 0x55
        /*00d6*/ 	.short	(.L_577 - .L_576)


	//   ....[0]....
.L_576:
        /* <DEDUP_REMOVED lines=119> */


	//----- nvinfo : EIATTR_MERCURY_ISA_VERSION
	.align		4
.L_577:
        /*0830*/ 	.byte	0x03, 0x5f
        /*0832*/ 	.short	0x0101


	//----- nvinfo : EIATTR_COOP_GROUP_MASK_REGIDS
	.align		4
        /*0834*/ 	.byte	0x04, 0x29
        /*0836*/ 	.short	(.L_579 - .L_578)


	//   ....[0]....
.L_578:
        /*0838*/ 	.word	0xffffffff


	//   ....[1]....
        /*083c*/ 	.word	0xffffffff


	//   ....[2]....
        /*0840*/ 	.word	0xffffffff


	//   ....[3]....
        /*0844*/ 	.word	0xffffffff


	//   ....[4]....
        /*0848*/ 	.word	0xffffffff


	//   ....[5]....
        /*084c*/ 	.word	0xffffffff


	//   ....[6]....
        /*0850*/ 	.word	0xffffffff


	//   ....[7]....
        /*0854*/ 	.word	0xffffffff


	//   ....[8]....
        /*0858*/ 	.word	0x05000017


	//   ....[9]....
        /*085c*/ 	.word	0x0500001c


	//   ....[10]....
        /*0860*/ 	.word	0x0500001e


	//   ....[11]....
        /*0864*/ 	.word	0x0500001d


	//   ....[12]....
        /*0868*/ 	.word	0x05000025


	//   ....[13]....
        /*086c*/ 	.word	0x05000018


	//   ....[14]....
        /*0870*/ 	.word	0x0500001c


	//   ....[15]....
        /*0874*/ 	.word	0x0500001e


	//   ....[16]....
        /*0878*/ 	.word	0x0500001c


	//   ....[17]....
        /*087c*/ 	.word	0x0500001e


	//   ....[18]....
        /*0880*/ 	.word	0x05000017


	//   ....[19]....
        /*0884*/ 	.word	0x0500001d


	//   ....[20]....
        /*0888*/ 	.word	0x05000020


	//   ....[21]....
        /*088c*/ 	.word	0x0500001c


	//   ....[22]....
        /*0890*/ 	.word	0x05000021


	//   ....[23]....
        /*0894*/ 	.word	0x05000017


	//   ....[24]....
        /*0898*/ 	.word	0x0500001c


	//   ....[25]....
        /*089c*/ 	.word	0x0500001e


	//   ....[26]....
        /*08a0*/ 	.word	0x05000017


	//   ....[27]....
        /*08a4*/ 	.word	0x0500001d


	//   ....[28]....
        /*08a8*/ 	.word	0x05000020


	//   ....[29]....
        /*08ac*/ 	.word	0x0500001c


	//   ....[30]....
        /*08b0*/ 	.word	0x05000021


	//   ....[31]....
        /*08b4*/ 	.word	0x05000017


	//   ....[32]....
        /*08b8*/ 	.word	0x0500001e


	//   ....[33]....
        /*08bc*/ 	.word	0x05000017


	//   ....[34]....
        /*08c0*/ 	.word	0x0500001d


	//   ....[35]....
        /*08c4*/ 	.word	0x0500001c


	//   ....[36]....
        /*08c8*/ 	.word	0x05000020


	//   ....[37]....
        /*08cc*/ 	.word	0x05000021


	//   ....[38]....
        /*08d0*/ 	.word	0x05000017


	//   ....[39]....
        /*08d4*/ 	.word	0x0500001c


	//   ....[40]....
        /*08d8*/ 	.word	0x05000023


	//   ....[41]....
        /*08dc*/ 	.word	0x05000020


	//   ....[42]....
        /*08e0*/ 	.word	0x0500001d


	//   ....[43]....
        /*08e4*/ 	.word	0x05000021


	//   ....[44]....
        /*08e8*/ 	.word	0x05000022


	//   ....[45]....
        /*08ec*/ 	.word	0x05000029


	//   ....[46]....
        /*08f0*/ 	.word	0x0500001e


	//   ....[47]....
        /*08f4*/ 	.word	0x0500001b


	//   ....[48]....
        /*08f8*/ 	.word	0x05000017


	//   ....[49]....
        /*08fc*/ 	.word	0x0500001a


	//   ....[50]....
        /*0900*/ 	.word	0x0500002e


	//   ....[51]....
        /*0904*/ 	.word	0x0500001d


	//   ....[52]....
        /*0908*/ 	.word	0x0500002c


	//   ....[53]....
        /*090c*/ 	.word	0x05000032


	//   ....[54]....
        /*0910*/ 	.word	0x05000023


	//   ....[55]....
        /*0914*/ 	.word	0x05000024


	//   ....[56]....
        /*0918*/ 	.word	0x05000026


	//   ....[57]....
        /*091c*/ 	.word	0x05000028


	//   ....[58]....
        /*0920*/ 	.word	0x05000025


	//   ....[59]....
        /*0924*/ 	.word	0x0500002a


	//   ....[60]....
        /*0928*/ 	.word	0x0500002c


	//   ....[61]....
        /*092c*/ 	.word	0x05000033


	//   ....[62]....
        /*0930*/ 	.word	0x05000022


	//   ....[63]....
        /*0934*/ 	.word	0x05000017


	//   ....[64]....
        /*0938*/ 	.word	0x05000017


	//   ....[65]....
        /*093c*/ 	.word	0x05000017


	//   ....[66]....
        /*0940*/ 	.word	0x05000017


	//   ....[67]....
        /*0944*/ 	.word	0x05000017


	//   ....[68]....
        /*0948*/ 	.word	0x05000017


	//   ....[69]....
        /*094c*/ 	.word	0x05000017


	//   ....[70]....
        /*0950*/ 	.word	0x05000017


	//   ....[71]....
        /*0954*/ 	.word	0x05000017


	//   ....[72]....
        /*0958*/ 	.word	0x05000017


	//   ....[73]....
        /*095c*/ 	.word	0x05000017


	//   ....[74]....
        /*0960*/ 	.word	0x05000017


	//   ....[75]....
        /*0964*/ 	.word	0x05000017


	//   ....[76]....
        /*0968*/ 	.word	0x05000017


	//   ....[77]....
        /*096c*/ 	.word	0x05000017


	//   ....[78]....
        /*0970*/ 	.word	0x05000017


	//   ....[79]....
        /*0974*/ 	.word	0x05000017


	//   ....[80]....
        /*0978*/ 	.word	0x05000017


	//   ....[81]....
        /*097c*/ 	.word	0x05000017


	//   ....[82]....
        /*0980*/ 	.word	0x05000017


	//   ....[83]....
        /*0984*/ 	.word	0x05000017


	//   ....[84]....
        /*0988*/ 	.word	0x05000017


	//   ....[85]....
        /*098c*/ 	.word	0x05000017


	//   ....[86]....
        /*0990*/ 	.word	0x05000017


	//   ....[87]....
        /*0994*/ 	.word	0x05000017


	//   ....[88]....
        /*0998*/ 	.word	0x05000017


	//   ....[89]....
        /*099c*/ 	.word	0x05000017


	//   ....[90]....
        /*09a0*/ 	.word	0x05000017


	//   ....[91]....
        /*09a4*/ 	.word	0x05000017


	//   ....[92]....
        /*09a8*/ 	.word	0x05000017


	//   ....[93]....
        /*09ac*/ 	.word	0x05000017


	//   ....[94]....
        /*09b0*/ 	.word	0x05000017


	//   ....[95]....
        /*09b4*/ 	.word	0x05000017


	//   ....[96]....
        /*09b8*/ 	.word	0x05000017


	//   ....[97]....
        /*09bc*/ 	.word	0x05000017


	//   ....[98]....
        /*09c0*/ 	.word	0x05000017


	//   ....[99]....
        /*09c4*/ 	.word	0x05000017


	//   ....[100]....
        /*09c8*/ 	.word	0x05000017


	//   ....[101]....
        /*09cc*/ 	.word	0x05000017


	//   ....[102]....
        /*09d0*/ 	.word	0x05000017


	//   ....[103]....
        /*09d4*/ 	.word	0x05000017


	//   ....[104]....
        /*09d8*/ 	.word	0x05000017


	//   ....[105]....
        /*09dc*/ 	.word	0x05000017


	//   ....[106]....
        /*09e0*/ 	.word	0x05000017


	//   ....[107]....
        /*09e4*/ 	.word	0x05000017


	//   ....[108]....
        /*09e8*/ 	.word	0x05000017


	//   ....[109]....
        /*09ec*/ 	.word	0x05000017


	//   ....[110]....
        /*09f0*/ 	.word	0x05000017


	//   ....[111]....
        /*09f4*/ 	.word	0x05000017


	//   ....[112]....
        /*09f8*/ 	.word	0x05000017


	//   ....[113]....
        /*09fc*/ 	.word	0x05000017


	//   ....[114]....
        /*0a00*/ 	.word	0x05000017


	//   ....[115]....
        /*0a04*/ 	.word	0x05000017


	//   ....[116]....
        /*0a08*/ 	.word	0x05000017


	//   ....[117]....
        /*0a0c*/ 	.word	0x05000017


	//   ....[118]....
        /*0a10*/ 	.word	0x05000017


	//   ....[119]....
        /*0a14*/ 	.word	0x05000017


	//----- nvinfo : EIATTR_COOP_GROUP_INSTR_OFFSETS
	.align		4
.L_579:
        /*0a18*/ 	.byte	0x04, 0x28
        /*0a1a*/ 	.short	(.L_581 - .L_580)


	//   ....[0]....
.L_580:
        /*0a1c*/ 	.word	0x00005530


	//   ....[1]....
        /*0a20*/ 	.word	0x00005540


	//   ....[2]....
        /*0a24*/ 	.word	0x00005f50


	//   ....[3]....
        /*0a28*/ 	.word	0x00005f90


	//   ....[4]....
        /*0a2c*/ 	.word	0x00005fc0


	//   ....[5]....
        /*0a30*/ 	.word	0x00005fe0


	//   ....[6]....
        /*0a34*/ 	.word	0x00006000


	//   ....[7]....
        /*0a38*/ 	.word	0x00006010


	//   ....[8]....
        /*0a3c*/ 	.word	0x00009400


	//   ....[9]....
        /*0a40*/ 	.word	0x00009420


	//   ....[10]....
        /*0a44*/ 	.word	0x00009460


	//   ....[11]....
        /*0a48*/ 	.word	0x00009470


	//   ....[12]....
        /*0a4c*/ 	.word	0x000094a0


	//   ....[13]....
        /*0a50*/ 	.word	0x000094b0


	//   ....[14]....
        /*0a54*/ 	.word	0x000094e0


	//   ....[15]....
        /*0a58*/ 	.word	0x000094f0


	//   ....[16]....
        /*0a5c*/ 	.word	0x00009690


	//   ....[17]....
        /*0a60*/ 	.word	0x000096b0


	//   ....[18]....
        /*0a64*/ 	.word	0x000096e0


	//   ....[19]....
        /*0a68*/ 	.word	0x00009700


	//   ....[20]....
        /*0a6c*/ 	.word	0x00009730


	//   ....[21]....
        /*0a70*/ 	.word	0x00009740


	//   ....[22]....
        /*0a74*/ 	.word	0x00009770


	//   ....[23]....
        /*0a78*/ 	.word	0x00009780


	//   ....[24]....
        /*0a7c*/ 	.word	0x000098c0


	//   ....[25]....
        /*0a80*/ 	.word	0x000098e0


	//   ....[26]....
        /*0a84*/ 	.word	0x00009910


	//   ....[27]....
        /*0a88*/ 	.word	0x00009930


	//   ....[28]....
        /*0a8c*/ 	.word	0x00009960


	//   ....[29]....
        /*0a90*/ 	.word	0x00009970


	//   ....[30]....
        /*0a94*/ 	.word	0x000099a0


	//   ....[31]....
        /*0a98*/ 	.word	0x000099b0


	//   ....[32]....
        /*0a9c*/ 	.word	0x00009c60


	//   ....[33]....
        /*0aa0*/ 	.word	0x00009cf0


	//   ....[34]....
        /*0aa4*/ 	.word	0x00009d40


	//   ....[35]....
        /*0aa8*/ 	.word	0x00009d70


	//   ....[36]....
        /*0aac*/ 	.word	0x00009da0


	//   ....[37]....
        /*0ab0*/ 	.word	0x00009db0


	//   ....[38]....
        /*0ab4*/ 	.word	0x00009dd0


	//   ....[39]....
        /*0ab8*/ 	.word	0x00009df0


	//   ....[40]....
        /*0abc*/ 	.word	0x00009e20


	//   ....[41]....
        /*0ac0*/ 	.word	0x00009e40


	//   ....[42]....
        /*0ac4*/ 	.word	0x00009e60


	//   ....[43]....
        /*0ac8*/ 	.word	0x00009e80


	//   ....[44]....
        /*0acc*/ 	.word	0x00009ea0


	//   ....[45]....
        /*0ad0*/ 	.word	0x00009ed0


	//   ....[46]....
        /*0ad4*/ 	.word	0x00009f00


	//   ....[47]....
        /*0ad8*/ 	.word	0x00009f40


	//   ....[48]....
        /*0adc*/ 	.word	0x00009f60


	//   ....[49]....
        /*0ae0*/ 	.word	0x00009fa0


	//   ....[50]....
        /*0ae4*/ 	.word	0x00009fc0


	//   ....[51]....
        /*0ae8*/ 	.word	0x0000a000


	//   ....[52]....
        /*0aec*/ 	.word	0x0000a020


	//   ....[53]....
        /*0af0*/ 	.word	0x0000a040


	//   ....[54]....
        /*0af4*/ 	.word	0x0000a070


	//   ....[55]....
        /*0af8*/ 	.word	0x0000a0a0


	//   ....[56]....
        /*0afc*/ 	.word	0x0000a0e0


	//   ....[57]....
        /*0b00*/ 	.word	0x0000a120


	//   ....[58]....
        /*0b04*/ 	.word	0x0000a150


	//   ....[59]....
        /*0b08*/ 	.word	0x0000a180


	//   ....[60]....
        /*0b0c*/ 	.word	0x0000a1a0


	//   ....[61]....
        /*0b10*/ 	.word	0x0000a1c0


	//   ....[62]....
        /*0b14*/ 	.word	0x0000a2a0


	//   ....[63]....
        /*0b18*/ 	.word	0x0000a350


	//   ....[64]....
        /*0b1c*/ 	.word	0x0000a470


	//   ....[65]....
        /*0b20*/ 	.word	0x0000a4c0


	//   ....[66]....
        /*0b24*/ 	.word	0x0000a530


	//   ....[67]....
        /*0b28*/ 	.word	0x0000a590


	//   ....[68]....
        /*0b2c*/ 	.word	0x0000a600


	//   ....[69]....
        /*0b30*/ 	.word	0x0000a660


	//   ....[70]....
        /*0b34*/ 	.word	0x0000a6d0


	//   ....[71]....
        /*0b38*/ 	.word	0x0000a730


	//   ....[72]....
        /*0b3c*/ 	.word	0x0000a7d0


	//   ....[73]....
        /*0b40*/ 	.word	0x0000a860


	//   ....[74]....
        /*0b44*/ 	.word	0x0000a8d0


	//   ....[75]....
        /*0b48*/ 	.word	0x0000a930


	//   ....[76]....
        /*0b4c*/ 	.word	0x0000a9a0


	//   ....[77]....
        /*0b50*/ 	.word	0x0000aa00


	//   ....[78]....
        /*0b54*/ 	.word	0x0000aa70


	//   ....[79]....
        /*0b58*/ 	.word	0x0000aad0


	//   ....[80]....
        /*0b5c*/ 	.word	0x0000ab70


	//   ....[81]....
        /*0b60*/ 	.word	0x0000ac00


	//   ....[82]....
        /*0b64*/ 	.word	0x0000ac70


	//   ....[83]....
        /*0b68*/ 	.word	0x0000acd0


	//   ....[84]....
        /*0b6c*/ 	.word	0x0000ad40


	//   ....[85]....
        /*0b70*/ 	.word	0x0000ada0


	//   ....[86]....
        /*0b74*/ 	.word	0x0000ae10


	//   ....[87]....
        /*0b78*/ 	.word	0x0000ae70


	//   ....[88]....
        /*0b7c*/ 	.word	0x0000af10


	//   ....[89]....
        /*0b80*/ 	.word	0x0000aff0


	//   ....[90]....
        /*0b84*/ 	.word	0x0000b0c0


	//   ....[91]....
        /*0b88*/ 	.word	0x0000b110


	//   ....[92]....
        /*0b8c*/ 	.word	0x0000b1b0


	//   ....[93]....
        /*0b90*/ 	.word	0x0000b210


	//   ....[94]....
        /*0b94*/ 	.word	0x0000b2c0


	//   ....[95]....
        /*0b98*/ 	.word	0x0000b320


	//   ....[96]....
        /*0b9c*/ 	.word	0x0000b3b0


	//   ....[97]....
        /*0ba0*/ 	.word	0x0000b430


	//   ....[98]....
        /*0ba4*/ 	.word	0x0000b4a0


	//   ....[99]....
        /*0ba8*/ 	.word	0x0000b500


	//   ....[100]....
        /*0bac*/ 	.word	0x0000b570


	//   ....[101]....
        /*0bb0*/ 	.word	0x0000b5d0


	//   ....[102]....
        /*0bb4*/ 	.word	0x0000b6a0


	//   ....[103]....
        /*0bb8*/ 	.word	0x0000b710


	//   ....[104]....
        /*0bbc*/ 	.word	0x0000b7d0


	//   ....[105]....
        /*0bc0*/ 	.word	0x0000b830


	//   ....[106]....
        /*0bc4*/ 	.word	0x0000b8a0


	//   ....[107]....
        /*0bc8*/ 	.word	0x0000b900


	//   ....[108]....
        /*0bcc*/ 	.word	0x0000b970


	//   ....[109]....
        /*0bd0*/ 	.word	0x0000b9d0


	//   ....[110]....
        /*0bd4*/ 	.word	0x0000ba40


	//   ....[111]....
        /*0bd8*/ 	.word	0x0000baa0


	//   ....[112]....
        /*0bdc*/ 	.word	0x0000bb00


	//   ....[113]....
        /*0be0*/ 	.word	0x0000bb50


	//   ....[114]....
        /*0be4*/ 	.word	0x0000bbc0


	//   ....[115]....
        /*0be8*/ 	.word	0x0000bc20


	//   ....[116]....
        /*0bec*/ 	.word	0x0000bc90


	//   ....[117]....
        /*0bf0*/ 	.word	0x0000bcf0


	//   ....[118]....
        /*0bf4*/ 	.word	0x0000be40


	//   ....[119]....
        /*0bf8*/ 	.word	0x0000bef0


	//----- nvinfo : EIATTR_EXIT_INSTR_OFFSETS
	.align		4
.L_581:
        /*0bfc*/ 	.byte	0x04, 0x1c
        /*0bfe*/ 	.short	(.L_583 - .L_582)


	//   ....[0]....
.L_582:
        /*0c00*/ 	.word	0x000083c0


	//   ....[1]....
        /*0c04*/ 	.word	0x0000a410


	//----- nvinfo : EIATTR_MAX_THREADS
	.align		4
.L_583:
        /*0c08*/ 	.byte	0x04, 0x05
        /*0c0a*/ 	.short	(.L_585 - .L_584)
.L_584:
        /*0c0c*/ 	.word	0x000001e0
        /*0c10*/ 	.word	0x00000001
        /*0c14*/ 	.word	0x00000001


	//----- nvinfo : EIATTR_CRS_STACK_SIZE
	.align		4
.L_585:
        /*0c18*/ 	.byte	0x04, 0x1e
        /*0c1a*/ 	.short	(.L_587 - .L_586)
.L_586:
        /*0c1c*/ 	.word	0x00000000


	//----- nvinfo : EIATTR_CBANK_PARAM_SIZE
	.align		4
.L_587:
        /*0c20*/ 	.byte	0x03, 0x19
        /*0c22*/ 	.short	0x0060


	//----- nvinfo : EIATTR_PARAM_CBANK
	.align		4
        /*0c24*/ 	.byte	0x04, 0x0a
        /*0c26*/ 	.short	(.L_589 - .L_588)
	.align		4
.L_588:
        /*0c28*/ 	.word	index@(.nv.constant0._ZN13group_norm_v218gn_bwd_cuda_kernelI13__nv_bfloat16Li480ELi1ELi32ELi30ELi1024ELb0ELb1ELi32ELi960ELi960ELi4ELb1ELi4ELb0ELb0ELNS_15WgradSyncMethodE3ENS_16CompileConditionILi900EEEEEvPT_S6_S6_PKS5_S8_S8_S8_PKfflPfPj)
        /*0c2c*/ 	.short	0x0210
        /*0c2e*/ 	.short	0x0060


	//----- nvinfo : EIATTR_SW_WAR
	.align		4
.L_589:
        /*0c30*/ 	.byte	0x04, 0x36
        /*0c32*/ 	.short	(.L_591 - .L_590)
.L_590:
        /*0c34*/ 	.word	0x00000008
.L_591:


//--------------------- .nv.info._ZN13group_norm_v218gn_bwd_cuda_kernelI13__nv_bfloat16Li480ELi2ELi32ELi30ELi1024ELb0ELb1ELi16ELi960ELi960ELi4ELb1ELi3ELb0ELb0ELNS_15WgradSyncMethodE3ENS_16CompileConditionILi900EEEEEvPT_S6_S6_PKS5_S8_S8_S8_PKfflPfPj --------------------------
	.section	.nv.info._ZN13group_norm_v218gn_bwd_cuda_kernelI13__nv_bfloat16Li480ELi2ELi32ELi30ELi1024ELb0ELb1ELi16ELi960ELi960ELi4ELb1ELi3ELb0ELb0ELNS_15WgradSyncMethodE3ENS_16CompileConditionILi900EEEEEvPT_S6_S6_PKS5_S8_S8_S8_PKfflPfPj,"",@"SHT_CUDA_INFO"
	.sectionflags	@""
	.align	4


	//----- nvinfo : EIATTR_CUDA_API_VERSION
	.align		4
        /*0000*/ 	.byte	0x04, 0x37
        /*0002*/ 	.short	(.L_593 - .L_592)
.L_592:
        /*0004*/ 	.word	0x00000082


	//----- nvinfo : EIATTR_KPARAM_INFO
	.align		4
.L_593:
        /*0008*/ 	.byte	0x04, 0x17
        /*000a*/ 	.short	(.L_595 - .L_594)
.L_594:
        /*000c*/ 	.word	0x00000000
        /*0010*/ 	.short	0x000b
        /*0012*/ 	.short	0x0058
        /*0014*/ 	.byte	0x00, 0xf0, 0x21, 0x00


	//----- nvinfo : EIATTR_KPARAM_INFO
	.align		4
.L_595:
        /*0018*/ 	.byte	0x04, 0x17
        /*001a*/ 	.short	(.L_597 - .L_596)
.L_596:
        /*001c*/ 	.word	0x00000000
        /*0020*/ 	.short	0x000a
        /*0022*/ 	.short	0x0050
        /*0024*/ 	.byte	0x00, 0xf0, 0x21, 0x00


	//----- nvinfo : EIATTR_KPARAM_INFO
	.align		4
.L_597:
        /*0028*/ 	.byte	0x04, 0x17
        /*002a*/ 	.short	(.L_599 - .L_598)
.L_598:
        /*002c*/ 	.word	0x00000000
        /*0030*/ 	.short	0x0009
        /*0032*/ 	.short	0x0048
        /*0034*/ 	.byte	0x00, 0xf0, 0x21, 0x00


	//----- nvinfo : EIATTR_KPARAM_INFO
	.align		4
.L_599:
        /*0038*/ 	.byte	0x04, 0x17
        /*003a*/ 	.short	(.L_601 - .L_600)
.L_600:
        /*003c*/ 	.word	0x00000000
        /*0040*/ 	.short	0x0008
        /*0042*/ 	.short	0x0040
        /*0044*/ 	.byte	0x00, 0xf0, 0x11, 0x00


	//----- nvinfo : EIATTR_KPARAM_INFO
	.align		4
.L_601:
        /*0048*/ 	.byte	0x04, 0x17
        /*004a*/ 	.short	(.L_603 - .L_602)
.L_602:
        /*004c*/ 	.word	0x00000000
        /*0050*/ 	.short	0x0007
        /*0052*/ 	.short	0x0038
        /*0054*/ 	.byte	0x00, 0xf0, 0x21, 0x00


	//----- nvinfo : EIATTR_KPARAM_INFO
	.align		4
.L_603:
        /*0058*/ 	.byte	0x04, 0x17
        /*005a*/ 	.short	(.L_605 - .L_604)
.L_604:
        /*005c*/ 	.word	0x00000000
        /*0060*/ 	.short	0x0006
        /*0062*/ 	.short	0x0030
        /*0064*/ 	.byte	0x00, 0xf0, 0x21, 0x00


	//----- nvinfo : EIATTR_KPARAM_INFO
	.align		4
.L_605:
        /*0068*/ 	.byte	0x04, 0x17
        /*006a*/ 	.short	(.L_607 - .L_606)
.L_606:
        /*006c*/ 	.word	0x00000000
        /*0070*/ 	.short	0x0005
        /*0072*/ 	.short	0x0028
        /*0074*/ 	.byte	0x00, 0xf0, 0x21, 0x00


	//----- nvinfo : EIATTR_KPARAM_INFO
	.align		4
.L_607:
        /*0078*/ 	.byte	0x04, 0x17
        /*007a*/ 	.short	(.L_609 - .L_608)
.L_608:
        /*007c*/ 	.word	0x00000000
        /*0080*/ 	.short	0x0004
        /*0082*/ 	.short	0x0020
        /*0084*/ 	.byte	0x00, 0xf0, 0x21, 0x00


	//----- nvinfo : EIATTR_KPARAM_INFO
	.align		4
.L_609:
        /*0088*/ 	.byte	0x04, 0x17
        /*008a*/ 	.short	(.L_611 - .L_610)
.L_610:
        /*008c*/ 	.word	0x00000000
        /*0090*/ 	.short	0x0003
        /*0092*/ 	.short	0x0018
        /*0094*/ 	.byte	0x00, 0xf0, 0x21, 0x00


	//----- nvinfo : EIATTR_KPARAM_INFO
	.align		4
.L_611:
        /*0098*/ 	.byte	0x04, 0x17
        /*009a*/ 	.short	(.L_613 - .L_612)
.L_612:
        /*009c*/ 	.word	0x00000000
        /*00a0*/ 	.short	0x0002
        /*00a2*/ 	.short	0x0010
        /*00a4*/ 	.byte	0x00, 0xf0, 0x21, 0x00


	//----- nvinfo : EIATTR_KPARAM_INFO
	.align		4
.L_613:
        /*00a8*/ 	.byte	0x04, 0x17
        /*00aa*/ 	.short	(.L_615 - .L_614)
.L_614:
        /*00ac*/ 	.word	0x00000000
        /*00b0*/ 	.short	0x0001
        /*00b2*/ 	.short	0x0008
        /*00b4*/ 	.byte	0x00, 0xf0, 0x21, 0x00


	//----- nvinfo : EIATTR_KPARAM_INFO
	.align		4
.L_615:
        /*00b8*/ 	.byte	0x04, 0x17
        /*00ba*/ 	.short	(.L_617 - .L_616)
.L_616:
        /*00bc*/ 	.word	0x00000000
        /*00c0*/ 	.short	0x0000
        /*00c2*/ 	.short	0x0000
        /*00c4*/ 	.byte	0x00, 0xf0, 0x21, 0x00


	//----- nvinfo : EIATTR_SPARSE_MMA_MASK
	.align		4
.L_617:
        /*00c8*/ 	.byte	0x03, 0x50
        /*00ca*/ 	.short	0x0000


	//----- nvinfo : EIATTR_MAXREG_COUNT
	.align		4
        /*00cc*/ 	.byte	0x03, 0x1b
        /*00ce*/ 	.short	0x0040


	//----- nvinfo : EIATTR_NUM_BARRIERS
	.align		4
        /*00d0*/ 	.byte	0x02, 0x4c
        /*00d2*/ 	.byte	0x01
	.zero		1


	//----- nvinfo : EIATTR_ANNOTATIONS
	.align		4
        /*00d4*/ 	.byte	0x04, 0x55
        /*00d6*/ 	.short	(.L_619 - .L_618)


	//   ....[0]....
.L_618:
        /* <DEDUP_REMOVED lines=94> */


	//----- nvinfo : EIATTR_MERCURY_ISA_VERSION
	.align		4
.L_619:
        /*06a0*/ 	.byte	0x03, 0x5f
        /*06a2*/ 	.short	0x0101


	//----- nvinfo : EIATTR_COOP_GROUP_MASK_REGIDS
	.align		4
        /*06a4*/ 	.byte	0x04, 0x29
        /*06a6*/ 	.short	(.L_621 - .L_620)


	//   ....[0]....
.L_620:
        /*06a8*/ 	.word	0xffffffff


	//   ....[1]....
        /*06ac*/ 	.word	0xffffffff


	//   ....[2]....
        /*06b0*/ 	.word	0xffffffff


	//   ....[3]....
        /*06b4*/ 	.word	0xffffffff


	//   ....[4]....
        /*06b8*/ 	.word	0xffffffff


	//   ....[5]....
        /*06bc*/ 	.word	0xffffffff


	//   ....[6]....
        /*06c0*/ 	.word	0xffffffff


	//   ....[7]....
        /*06c4*/ 	.word	0xffffffff


	//   ....[8]....
        /*06c8*/ 	.word	0x05000019


	//   ....[9]....
        /*06cc*/ 	.word	0x05000018


	//   ....[10]....
        /*06d0*/ 	.word	0x0500001a


	//   ....[11]....
        /*06d4*/ 	.word	0x0500001b


	//   ....[12]....
        /*06d8*/ 	.word	0x0500001d


	//   ....[13]....
        /*06dc*/ 	.word	0x05000012


	//   ....[14]....
        /*06e0*/ 	.word	0x0500001c


	//   ....[15]....
        /*06e4*/ 	.word	0x05000013


	//   ....[16]....
        /*06e8*/ 	.word	0x0500001d


	//   ....[17]....
        /*06ec*/ 	.word	0x0500001c


	//   ....[18]....
        /*06f0*/ 	.word	0x0500001e


	//   ....[19]....
        /*06f4*/ 	.word	0x0500001f


	//   ....[20]....
        /*06f8*/ 	.word	0x05000021


	//   ....[21]....
        /*06fc*/ 	.word	0x05000020


	//   ....[22]....
        /*0700*/ 	.word	0x05000022


	//   ....[23]....
        /*0704*/ 	.word	0x05000017


	//   ....[24]....
        /*0708*/ 	.word	0x0500001d


	//   ....[25]....
        /*070c*/ 	.word	0x0500001c


	//   ....[26]....
        /*0710*/ 	.word	0x0500001e


	//   ....[27]....
        /*0714*/ 	.word	0x0500001f


	//   ....[28]....
        /*0718*/ 	.word	0x05000021


	//   ....[29]....
        /*071c*/ 	.word	0x05000020


	//   ....[30]....
        /*0720*/ 	.word	0x05000022


	//   ....[31]....
        /*0724*/ 	.word	0x05000017


	//   ....[32]....
        /*0728*/ 	.word	0x0500001e


	//   ....[33]....
        /*072c*/ 	.word	0x05000026


	//   ....[34]....
        /*0730*/ 	.word	0x05000021


	//   ....[35]....
        /*0734*/ 	.word	0x05000020


	//   ....[36]....
        /*0738*/ 	.word	0x05000024


	//   ....[37]....
        /*073c*/ 	.word	0x05000029


	//   ....[38]....
        /*0740*/ 	.word	0x05000025


	//   ....[39]....
        /*0744*/ 	.word	0x05000027


	//   ....[40]....
        /*0748*/ 	.word	0x05000028


	//   ....[41]....
        /*074c*/ 	.word	0x05000021


	//   ....[42]....
        /*0750*/ 	.word	0x05000023


	//   ....[43]....
        /*0754*/ 	.word	0x05000014


	//   ....[44]....
        /*0758*/ 	.word	0x05000029


	//   ....[45]....
        /*075c*/ 	.word	0x05000026


	//   ....[46]....
        /*0760*/ 	.word	0x05000012


	//   ....[47]....
        /*0764*/ 	.word	0x05000021


	//   ....[48]....
        /*0768*/ 	.word	0x05000014


	//   ....[49]....
        /*076c*/ 	.word	0x05000013


	//   ....[50]....
        /*0770*/ 	.word	0x0500001f


	//   ....[51]....
        /*0774*/ 	.word	0x0500001c


	//   ....[52]....
        /*0778*/ 	.word	0x05000026


	//   ....[53]....
        /*077c*/ 	.word	0x05000029


	//   ....[54]....
        /*0780*/ 	.word	0x05000018


	//   ....[55]....
        /*0784*/ 	.word	0x05000019


	//   ....[56]....
        /*0788*/ 	.word	0x05000024


	//   ....[57]....
        /*078c*/ 	.word	0x0500001f


	//   ....[58]....
        /*0790*/ 	.word	0x05000022


	//   ....[59]....
        /*0794*/ 	.word	0x0500001c


	//   ....[60]....
        /*0798*/ 	.word	0x0500002a


	//   ....[61]....
        /*079c*/ 	.word	0x05000028


	//   ....[62]....
        /*07a0*/ 	.word	0x0500001b


	//   ....[63]....
        /*07a4*/ 	.word	0x05000017


	//   ....[64]....
        /*07a8*/ 	.word	0x0500001e


	//   ....[65]....
        /*07ac*/ 	.word	0x0500001e


	//   ....[66]....
        /*07b0*/ 	.word	0x0500001e


	//   ....[67]....
        /*07b4*/ 	.word	0x0500001e


	//   ....[68]....
        /*07b8*/ 	.word	0x0500001e


	//   ....[69]....
        /*07bc*/ 	.word	0x0500001e


	//   ....[70]....
        /*07c0*/ 	.word	0x0500001e


	//   ....[71]....
        /*07c4*/ 	.word	0x0500001e


	//   ....[72]....
        /*07c8*/ 	.word	0x0500001e


	//   ....[73]....
        /*07cc*/ 	.word	0x0500001e


	//   ....[74]....
        /*07d0*/ 	.word	0x0500001e


	//   ....[75]....
        /*07d4*/ 	.word	0x0500001e


	//   ....[76]....
        /*07d8*/ 	.word	0x0500001e


	//   ....[77]....
        /*07dc*/ 	.word	0x0500001e


	//   ....[78]....
        /*07e0*/ 	.word	0x0500001e


	//   ....[79]....
        /*07e4*/ 	.word	0x0500001e


	//   ....[80]....
        /*07e8*/ 	.word	0x0500001e


	//   ....[81]....
        /*07ec*/ 	.word	0x0500001e


	//   ....[82]....
        /*07f0*/ 	.word	0x0500001e


	//   ....[83]....
        /*07f4*/ 	.word	0x0500001e


	//   ....[84]....
        /*07f8*/ 	.word	0x0500001e


	//   ....[85]....
        /*07fc*/ 	.word	0x0500001e


	//   ....[86]....
        /*0800*/ 	.word	0x0500001e


	//   ....[87]....
        /*0804*/ 	.word	0x0500001e


	//   ....[88]....
        /*0808*/ 	.word	0x0500001e


	//   ....[89]....
        /*080c*/ 	.word	0x0500001e


	//   ....[90]....
        /*0810*/ 	.word	0x0500001e


	//   ....[91]....
        /*0814*/ 	.word	0x0500001e


	//   ....[92]....
        /*0818*/ 	.word	0x0500001e


	//   ....[93]....
        /*081c*/ 	.word	0x0500001e


	//   ....[94]....
        /*0820*/ 	.word	0x0500001e


	//   ....[95]....
        /*0824*/ 	.word	0x0500001e


	//   ....[96]....
        /*0828*/ 	.word	0x0500001e


	//   ....[97]....
        /*082c*/ 	.word	0x0500001e


	//   ....[98]....
        /*0830*/ 	.word	0x0500001e


	//   ....[99]....
        /*0834*/ 	.word	0x0500001e


	//   ....[100]....
        /*0838*/ 	.word	0x0500001e


	//   ....[101]....
        /*083c*/ 	.word	0x0500001e


	//   ....[102]....
        /*0840*/ 	.word	0x0500001e


	//   ....[103]....
        /*0844*/ 	.word	0x0500001e


	//   ....[104]....
        /*0848*/ 	.word	0x0500001e


	//   ....[105]....
        /*084c*/ 	.word	0x0500001e


	//   ....[106]....
        /*0850*/ 	.word	0x0500001e


	//   ....[107]....
        /*0854*/ 	.word	0x0500001e


	//   ....[108]....
        /*0858*/ 	.word	0x0500001e


	//   ....[109]....
        /*085c*/ 	.word	0x0500001e


	//   ....[110]....
        /*0860*/ 	.word	0x0500001e


	//   ....[111]....
        /*0864*/ 	.word	0x0500001e


	//   ....[112]....
        /*0868*/ 	.word	0x0500001e


	//   ....[113]....
        /*086c*/ 	.word	0x0500001e


	//   ....[114]....
        /*0870*/ 	.word	0x0500001e


	//   ....[115]....
        /*0874*/ 	.word	0x0500001e


	//   ....[116]....
        /*0878*/ 	.word	0x0500001e


	//   ....[117]....
        /*087c*/ 	.word	0x0500001e


	//   ....[118]....
        /*0880*/ 	.word	0x0500001e


	//   ....[119]....
        /*0884*/ 	.word	0x0500001e


	//----- nvinfo : EIATTR_COOP_GROUP_INSTR_OFFSETS
	.align		4
.L_621:
        /*0888*/ 	.byte	0x04, 0x28
        /*088a*/ 	.short	(.L_623 - .L_622)


	//   ....[0]....
.L_622:
        /*088c*/ 	.word	0x000038f0


	//   ....[1]....
        /*0890*/ 	.word	0x00003900


	//   ....[2]....
        /*0894*/ 	.word	0x00004330


	//   ....[3]....
        /*0898*/ 	.word	0x00004370


	//   ....[4]....
        /*089c*/ 	.word	0x000043a0


	//   ....[5]....
        /*08a0*/ 	.word	0x000043c0


	//   ....[6]....
        /*08a4*/ 	.word	0x000043e0


	//   ....[7]....
        /*08a8*/ 	.word	0x00004400


	//   ....[8]....
        /*08ac*/ 	.word	0x000067e0


	//   ....[9]....
        /*08b0*/ 	.word	0x00006800


	//   ....[10]....
        /*08b4*/ 	.word	0x00006840


	//   ....[11]....
        /*08b8*/ 	.word	0x00006860


	//   ....[12]....
        /*08bc*/ 	.word	0x00006890


	//   ....[13]....
        /*08c0*/ 	.word	0x000068a0


	//   ....[14]....
        /*08c4*/ 	.word	0x000068d0


	//   ....[15]....
        /*08c8*/ 	.word	0x000068e0


	//   ....[16]....
        /*08cc*/ 	.word	0x00006a70


	//   ....[17]....
        /*08d0*/ 	.word	0x00006aa0


	//   ....[18]....
        /*08d4*/ 	.word	0x00006ae0


	//   ....[19]....
        /*08d8*/ 	.word	0x00006b00


	//   ....[20]....
        /*08dc*/ 	.word	0x00006b30


	//   ....[21]....
        /*08e0*/ 	.word	0x00006b40


	//   ....[22]....
        /*08e4*/ 	.word	0x00006b70


	//   ....[23]....
        /*08e8*/ 	.word	0x00006b80


	//   ....[24]....
        /*08ec*/ 	.word	0x00006cb0


	//   ....[25]....
        /*08f0*/ 	.word	0x00006ce0


	//   ....[26]....
        /*08f4*/ 	.word	0x00006d20


	//   ....[27]....
        /*08f8*/ 	.word	0x00006d40


	//   ....[28]....
        /*08fc*/ 	.word	0x00006d70


	//   ....[29]....
        /*0900*/ 	.word	0x00006d80


	//   ....[30]....
        /*0904*/ 	.word	0x00006db0


	//   ....[31]....
        /*0908*/ 	.word	0x00006dc0


	//   ....[32]....
        /*090c*/ 	.word	0x00007080


	//   ....[33]....
        /*0910*/ 	.word	0x000070e0


	//   ....[34]....
        /*0914*/ 	.word	0x00007140


	//   ....[35]....
        /*0918*/ 	.word	0x00007170


	//   ....[36]....
        /*091c*/ 	.word	0x000071b0


	//   ....[37]....
        /*0920*/ 	.word	0x000071d0


	//   ....[38]....
        /*0924*/ 	.word	0x000071f0


	//   ....[39]....
        /*0928*/ 	.word	0x00007200


	//   ....[40]....
        /*092c*/ 	.word	0x00007240


	//   ....[41]....
        /*0930*/ 	.word	0x00007260


	//   ....[42]....
        /*0934*/ 	.word	0x000072b0


	//   ....[43]....
        /*0938*/ 	.word	0x000072d0


	//   ....[44]....
        /*093c*/ 	.word	0x00007300


	//   ....[45]....
        /*0940*/ 	.word	0x00007310


	//   ....[46]....
        /*0944*/ 	.word	0x00007320


	//   ....[47]....
        /*0948*/ 	.word	0x00007380


	//   ....[48]....
        /*094c*/ 	.word	0x000073e0


	//   ....[49]....
        /*0950*/ 	.word	0x00007430


	//   ....[50]....
        /*0954*/ 	.word	0x00007440


	//   ....[51]....
        /*0958*/ 	.word	0x00007450


	//   ....[52]....
        /*095c*/ 	.word	0x00007480


	//   ....[53]....
        /*0960*/ 	.word	0x00007490


	//   ....[54]....
        /*0964*/ 	.word	0x000074c0


	//   ....[55]....
        /*0968*/ 	.word	0x000074d0


	//   ....[56]....
        /*096c*/ 	.word	0x00007510


	//   ....[57]....
        /*0970*/ 	.word	0x00007560


	//   ....[58]....
        /*0974*/ 	.word	0x000075a0


	//   ....[59]....
        /*0978*/ 	.word	0x000075d0


	//   ....[60]....
        /*097c*/ 	.word	0x000075f0


	//   ....[61]....
        /*0980*/ 	.word	0x00007610


	//   ....[62]....
        /*0984*/ 	.word	0x00007750


	//   ....[63]....
        /*0988*/ 	.word	0x00007790


	//   ....[64]....
        /*098c*/ 	.word	0x000078c0


	//   ....[65]....
        /*0990*/ 	.word	0x00007910


	//   ....[66]....
        /*0994*/ 	.word	0x00007980


	//   ....[67]....
        /*0998*/ 	.word	0x000079e0


	//   ....[68]....
        /*099c*/ 	.word	0x00007a50


	//   ....[69]....
        /*09a0*/ 	.word	0x00007ab0


	//   ....[70]....
        /*09a4*/ 	.word	0x00007b20


	//   ....[71]....
        /*09a8*/ 	.word	0x00007b80


	//   ....[72]....
        /*09ac*/ 	.word	0x00007c20


	//   ....[73]....
        /*09b0*/ 	.word	0x00007cb0


	//   ....[74]....
        /*09b4*/ 	.word	0x00007d20


	//   ....[75]....
        /*09b8*/ 	.word	0x00007d80


	//   ....[76]....
        /*09bc*/ 	.word	0x00007df0


	//   ....[77]....
        /*09c0*/ 	.word	0x00007e50


	//   ....[78]....
        /*09c4*/ 	.word	0x00007ec0


	//   ....[79]....
        /*09c8*/ 	.word	0x00007f20


	//   ....[80]....
        /*09cc*/ 	.word	0x00007fc0


	//   ....[81]....
        /*09d0*/ 	.word	0x00008050


	//   ....[82]....
        /*09d4*/ 	.word	0x000080c0


	//   ....[83]....
        /*09d8*/ 	.word	0x00008120


	//   ....[84]....
        /*09dc*/ 	.word	0x00008190


	//   ....[85]....
        /*09e0*/ 	.word	0x000081f0


	//   ....[86]....
        /*09e4*/ 	.word	0x00008260


	//   ....[87]....
        /*09e8*/ 	.word	0x000082c0


	//   ....[88]....
        /*09ec*/ 	.word	0x00008360


	//   ....[89]....
        /*09f0*/ 	.word	0x00008420


	//   ....[90]....
        /*09f4*/ 	.word	0x00008500


	//   ....[91]....
        /*09f8*/ 	.word	0x00008560


	//   ....[92]....
        /*09fc*/ 	.word	0x000085f0


	//   ....[93]....
        /*0a00*/ 	.word	0x00008650


	//   ....[94]....
        /*0a04*/ 	.word	0x000086d0


	//   ....[95]....
        /*0a08*/ 	.word	0x00008770


	//   ....[96]....
        /*0a0c*/ 	.word	0x000087e0


	//   ....[97]....
        /*0a10*/ 	.word	0x00008860


	//   ....[98]....
        /*0a14*/ 	.word	0x000088d0


	//   ....[99]....
        /*0a18*/ 	.word	0x00008930


	//   ....[100]....
        /*0a1c*/ 	.word	0x000089a0


	//   ....[101]....
        /*0a20*/ 	.word	0x00008a00


	//   ....[102]....
        /*0a24*/ 	.word	0x00008a70


	//   ....[103]....
        /*0a28*/ 	.word	0x00008ad0


	//   ....[104]....
        /*0a2c*/ 	.word	0x00008b40


	//   ....[105]....
        /*0a30*/ 	.word	0x00008ba0


	//   ....[106]....
        /*0a34*/ 	.word	0x00008c70


	//   ....[107]....
        /*0a38*/ 	.word	0x00008cd0


	//   ....[108]....
        /*0a3c*/ 	.word	0x00008d50


	//   ....[109]....
        /*0a40*/ 	.word	0x00008da0


	//   ....[110]....
        /*0a44*/ 	.word	0x00008e60


	//   ....[111]....
        /*0a48*/ 	.word	0x00008ec0


	//   ....[112]....
        /*0a4c*/ 	.word	0x00008f50


	//   ....[113]....
        /*0a50*/ 	.word	0x00008fe0


	//   ....[114]....
        /*0a54*/ 	.word	0x00009050


	//   ....[115]....
        /*0a58*/ 	.word	0x000090b0


	//   ....[116]....
        /*0a5c*/ 	.word	0x00009140


	//   ....[117]....
        /*0a60*/ 	.word	0x00009210


	//   ....[118]....
        /*0a64*/ 	.word	0x00009290


	//   ....[119]....
        /*0a68*/ 	.word	0x000092f0


	//----- nvinfo : EIATTR_EXIT_INSTR_OFFSETS
	.align		4
.L_623:
        /*0a6c*/ 	.byte	0x04, 0x1c
        /*0a6e*/ 	.short	(.L_625 - .L_624)


	//   ....[0]....
.L_624:
        /*0a70*/ 	.word	0x000057a0


	//   ....[1]....
        /*0a74*/ 	.word	0x00007860


	//----- nvinfo : EIATTR_MAX_THREADS
	.align		4
.L_625:
        /*0a78*/ 	.byte	0x04, 0x05
        /*0a7a*/ 	.short	(.L_627 - .L_626)
.L_626:
        /*0a7c*/ 	.word	0x000001e0
        /*0a80*/ 	.word	0x00000001
        /*0a84*/ 	.word	0x00000001


	//----- nvinfo : EIATTR_CRS_STACK_SIZE
	.align		4
.L_627:
        /*0a88*/ 	.byte	0x04, 0x1e
        /*0a8a*/ 	.short	(.L_629 - .L_628)
.L_628:
        /*0a8c*/ 	.word	0x00000000


	//----- nvinfo : EIATTR_CBANK_PARAM_SIZE
	.align		4
.L_629:
        /*0a90*/ 	.byte	0x03, 0x19
        /*0a92*/ 	.short	0x0060


	//----- nvinfo : EIATTR_PARAM_CBANK
	.align		4
        /*0a94*/ 	.byte	0x04, 0x0a
        /*0a96*/ 	.short	(.L_631 - .L_630)
	.align		4
.L_630:
        /*0a98*/ 	.word	index@(.nv.constant0._ZN13group_norm_v218gn_bwd_cuda_kernelI13__nv_bfloat16Li480ELi2ELi32ELi30ELi1024ELb0ELb1ELi16ELi960ELi960ELi4ELb1ELi3ELb0ELb0ELNS_15WgradSyncMethodE3ENS_16CompileConditionILi900EEEEEvPT_S6_S6_PKS5_S8_S8_S8_PKfflPfPj)
        /*0a9c*/ 	.short	0x0210
        /*0a9e*/ 	.short	0x0060


	//----- nvinfo : EIATTR_SW_WAR
	.align		4
.L_631:
        /*0aa0*/ 	.byte	0x04, 0x36
        /*0aa2*/ 	.short	(.L_633 - .L_632)
.L_632:
        /*0aa4*/ 	.word	0x00000008
.L_633:


//--------------------- .nv.info._ZN13group_norm_v218gn_bwd_cuda_kernelI13__nv_bfloat16Li480ELi2ELi32ELi30ELi1024ELb0ELb1ELi16ELi960ELi960ELi4ELb1ELi4ELb0ELb0ELNS_15WgradSyncMethodE3ENS_16CompileConditionILi900EEEEEvPT_S6_S6_PKS5_S8_S8_S8_PKfflPfPj --------------------------
	.section	.nv.info._ZN13group_norm_v218gn_bwd_cuda_kernelI13__nv_bfloat16Li480ELi2ELi32ELi30ELi1024ELb0ELb1ELi16ELi960ELi960ELi4ELb1ELi4ELb0ELb0ELNS_15WgradSyncMethodE3ENS_16CompileConditionILi900EEEEEvPT_S6_S6_PKS5_S8_S8_S8_PKfflPfPj,"",@"SHT_CUDA_INFO"
	.sectionflags	@""
	.align	4


	//----- nvinfo : EIATTR_CUDA_API_VERSION
	.align		4
        /*0000*/ 	.byte	0x04, 0x37
        /*0002*/ 	.short	(.L_635 - .L_634)
.L_634:
        /*0004*/ 	.word	0x00000082


	//----- nvinfo : EIATTR_KPARAM_INFO
	.align		4
.L_635:
        /*0008*/ 	.byte	0x04, 0x17
        /*000a*/ 	.short	(.L_637 - .L_636)
.L_636:
        /*000c*/ 	.word	0x00000000
        /*0010*/ 	.short	0x000b
        /*0012*/ 	.short	0x0058
        /*0014*/ 	.byte	0x00, 0xf0, 0x21, 0x00


	//----- nvinfo : EIATTR_KPARAM_INFO
	.align		4
.L_637:
        /*0018*/ 	.byte	0x04, 0x17
        /*001a*/ 	.short	(.L_639 - .L_638)
.L_638:
        /*001c*/ 	.word	0x00000000
        /*0020*/ 	.short	0x000a
        /*0022*/ 	.short	0x0050
        /*0024*/ 	.byte	0x00, 0xf0, 0x21, 0x00


	//----- nvinfo : EIATTR_KPARAM_INFO
	.align		4
.L_639:
        /*0028*/ 	.byte	0x04, 0x17
        /*002a*/ 	.short	(.L_641 - .L_640)
.L_640:
        /*002c*/ 	.word	0x00000000
        /*0030*/ 	.short	0x0009
        /*0032*/ 	.short	0x0048
        /*0034*/ 	.byte	0x00, 0xf0, 0x21, 0x00


	//----- nvinfo : EIATTR_KPARAM_INFO
	.align		4
.L_641:
        /*0038*/ 	.byte	0x04, 0x17
        /*003a*/ 	.short	(.L_643 - .L_642)
.L_642:
        /*003c*/ 	.word	0x00000000
        /*0040*/ 	.short	0x0008
        /*0042*/ 	.short	0x0040
        /*0044*/ 	.byte	0x00, 0xf0, 0x11, 0x00


	//----- nvinfo : EIATTR_KPARAM_INFO
	.align		4
.L_643:
        /*0048*/ 	.byte	0x04, 0x17
        /*004a*/ 	.short	(.L_645 - .L_644)
.L_644:
        /*004c*/ 	.word	0x00000000
        /*0050*/ 	.short	0x0007
        /*0052*/ 	.short	0x0038
        /*0054*/ 	.byte	0x00, 0xf0, 0x21, 0x00


	//----- nvinfo : EIATTR_KPARAM_INFO
	.align		4
.L_645:
        /*0058*/ 	.byte	0x04, 0x17
        /*005a*/ 	.short	(.L_647 - .L_646)
.L_646:
        /*005c*/ 	.word	0x00000000
        /*0060*/ 	.short	0x0006
        /*0062*/ 	.short	0x0030
        /*0064*/ 	.byte	0x00, 0xf0, 0x21, 0x00


	//----- nvinfo : EIATTR_KPARAM_INFO
	.align		4
.L_647:
        /*0068*/ 	.byte	0x04, 0x17
        /*006a*/ 	.short	(.L_649 - .L_648)
.L_648:
        /*006c*/ 	.word	0x00000000
        /*0070*/ 	.short	0x0005
        /*0072*/ 	.short	0x0028
        /*0074*/ 	.byte	0x00, 0xf0, 0x21, 0x00


	//----- nvinfo : EIATTR_KPARAM_INFO
	.align		4
.L_649:
        /*0078*/ 	.byte	0x04, 0x17
        /*007a*/ 	.short	(.L_651 - .L_650)
.L_650:
        /*007c*/ 	.word	0x00000000
        /*0080*/ 	.short	0x0004
        /*0082*/ 	.short	0x0020
        /*0084*/ 	.byte	0x00, 0xf0, 0x21, 0x00


	//----- nvinfo : EIATTR_KPARAM_INFO
	.align		4
.L_651:
        /*0088*/ 	.byte	0x04, 0x17
        /*008a*/ 	.short	(.L_653 - .L_652)
.L_652:
        /*008c*/ 	.word	0x00000000
        /*0090*/ 	.short	0x0003
        /*0092*/ 	.short	0x0018
        /*0094*/ 	.byte	0x00, 0xf0, 0x21, 0x00


	//----- nvinfo : EIATTR_KPARAM_INFO
	.align		4
.L_653:
        /*0098*/ 	.byte	0x04, 0x17
        /*009a*/ 	.short	(.L_655 - .L_654)
.L_654:
        /*009c*/ 	.word	0x00000000
        /*00a0*/ 	.short	0x0002
        /*00a2*/ 	.short	0x0010
        /*00a4*/ 	.byte	0x00, 0xf0, 0x21, 0x00


	//----- nvinfo : EIATTR_KPARAM_INFO
	.align		4
.L_655:
        /*00a8*/ 	.byte	0x04, 0x17
        /*00aa*/ 	.short	(.L_657 - .L_656)
.L_656:
        /*00ac*/ 	.word	0x00000000
        /*00b0*/ 	.short	0x0001
        /*00b2*/ 	.short	0x0008
        /*00b4*/ 	.byte	0x00, 0xf0, 0x21, 0x00


	//----- nvinfo : EIATTR_KPARAM_INFO
	.align		4
.L_657:
        /*00b8*/ 	.byte	0x04, 0x17
        /*00ba*/ 	.short	(.L_659 - .L_658)
.L_658:
        /*00bc*/ 	.word	0x00000000
        /*00c0*/ 	.short	0x0000
        /*00c2*/ 	.short	0x0000
        /*00c4*/ 	.byte	0x00, 0xf0, 0x21, 0x00


	//----- nvinfo : EIATTR_SPARSE_MMA_MASK
	.align		4
.L_659:
        /*00c8*/ 	.byte	0x03, 0x50
        /*00ca*/ 	.short	0x0000


	//----- nvinfo : EIATTR_MAXREG_COUNT
	.align		4
        /*00cc*/ 	.byte	0x03, 0x1b
        /*00ce*/ 	.short	0x0040


	//----- nvinfo : EIATTR_NUM_BARRIERS
	.align		4
        /*00d0*/ 	.byte	0x02, 0x4c
        /*00d2*/ 	.byte	0x01
	.zero		1


	//----- nvinfo : EIATTR_ANNOTATIONS
	.align		4
        /*00d4*/ 	.byte	0x04, 0x55
        /*00d6*/ 	.short	(.L_661 - .L_660)


	//   ....[0]....
.L_660:
        /* <DEDUP_REMOVED lines=94> */


	//----- nvinfo : EIATTR_MERCURY_ISA_VERSION
	.align		4
.L_661:
        /*06a0*/ 	.byte	0x03, 0x5f
        /*06a2*/ 	.short	0x0101


	//----- nvinfo : EIATTR_COOP_GROUP_MASK_REGIDS
	.align		4
        /*06a4*/ 	.byte	0x04, 0x29
        /*06a6*/ 	.short	(.L_663 - .L_662)


	//   ....[0]....
.L_662:
        /*06a8*/ 	.word	0xffffffff


	//   ....[1]....
        /*06ac*/ 	.word	0xffffffff


	//   ....[2]....
        /*06b0*/ 	.word	0xffffffff


	//   ....[3]....
        /*06b4*/ 	.word	0xffffffff


	//   ....[4]....
        /*06b8*/ 	.word	0xffffffff


	//   ....[5]....
        /*06bc*/ 	.word	0xffffffff


	//   ....[6]....
        /*06c0*/ 	.word	0xffffffff


	//   ....[7]....
        /*06c4*/ 	.word	0xffffffff


	//   ....[8]....
        /*06c8*/ 	.word	0x05000019


	//   ....[9]....
        /*06cc*/ 	.word	0x05000018


	//   ....[10]....
        /*06d0*/ 	.word	0x0500001a


	//   ....[11]....
        /*06d4*/ 	.word	0x0500001b


	//   ....[12]....
        /*06d8*/ 	.word	0x0500001d


	//   ....[13]....
        /*06dc*/ 	.word	0x05000012


	//   ....[14]....
        /*06e0*/ 	.word	0x0500001c


	//   ....[15]....
        /*06e4*/ 	.word	0x05000013


	//   ....[16]....
        /*06e8*/ 	.word	0x0500001d


	//   ....[17]....
        /*06ec*/ 	.word	0x0500001c


	//   ....[18]....
        /*06f0*/ 	.word	0x0500001e


	//   ....[19]....
        /*06f4*/ 	.word	0x0500001f


	//   ....[20]....
        /*06f8*/ 	.word	0x05000021


	//   ....[21]....
        /*06fc*/ 	.word	0x05000020


	//   ....[22]....
        /*0700*/ 	.word	0x05000022


	//   ....[23]....
        /*0704*/ 	.word	0x05000017


	//   ....[24]....
        /*0708*/ 	.word	0x0500001d


	//   ....[25]....
        /*070c*/ 	.word	0x0500001c


	//   ....[26]....
        /*0710*/ 	.word	0x0500001e


	//   ....[27]....
        /*0714*/ 	.word	0x0500001f


	//   ....[28]....
        /*0718*/ 	.word	0x05000021


	//   ....[29]....
        /*071c*/ 	.word	0x05000020


	//   ....[30]....
        /*0720*/ 	.word	0x05000022


	//   ....[31]....
        /*0724*/ 	.word	0x05000017


	//   ....[32]....
        /*0728*/ 	.word	0x0500001e


	//   ....[33]....
        /*072c*/ 	.word	0x05000026


	//   ....[34]....
        /*0730*/ 	.word	0x05000021


	//   ....[35]....
        /*0734*/ 	.word	0x05000020


	//   ....[36]....
        /*0738*/ 	.word	0x05000024


	//   ....[37]....
        /*073c*/ 	.word	0x05000029


	//   ....[38]....
        /*0740*/ 	.word	0x05000025


	//   ....[39]....
        /*0744*/ 	.word	0x05000027


	//   ....[40]....
        /*0748*/ 	.word	0x05000028


	//   ....[41]....
        /*074c*/ 	.word	0x05000021


	//   ....[42]....
        /*0750*/ 	.word	0x05000023


	//   ....[43]....
        /*0754*/ 	.word	0x05000014


	//   ....[44]....
        /*0758*/ 	.word	0x05000029


	//   ....[45]....
        /*075c*/ 	.word	0x05000026


	//   ....[46]....
        /*0760*/ 	.word	0x05000012


	//   ....[47]....
        /*0764*/ 	.word	0x05000021


	//   ....[48]....
        /*0768*/ 	.word	0x05000014


	//   ....[49]....
        /*076c*/ 	.word	0x05000013


	//   ....[50]....
        /*0770*/ 	.word	0x0500001f


	//   ....[51]....
        /*0774*/ 	.word	0x0500001c


	//   ....[52]....
        /*0778*/ 	.word	0x05000026


	//   ....[53]....
        /*077c*/ 	.word	0x05000029


	//   ....[54]....
        /*0780*/ 	.word	0x05000018


	//   ....[55]....
        /*0784*/ 	.word	0x05000019


	//   ....[56]....
        /*0788*/ 	.word	0x05000024


	//   ....[57]....
        /*078c*/ 	.word	0x0500001f


	//   ....[58]....
        /*0790*/ 	.word	0x05000022


	//   ....[59]....
        /*0794*/ 	.word	0x0500001c


	//   ....[60]....
        /*0798*/ 	.word	0x0500002a


	//   ....[61]....
        /*079c*/ 	.word	0x05000028


	//   ....[62]....
        /*07a0*/ 	.word	0x0500001b


	//   ....[63]....
        /*07a4*/ 	.word	0x05000017


	//   ....[64]....
        /*07a8*/ 	.word	0x0500001e


	//   ....[65]....
        /*07ac*/ 	.word	0x0500001e


	//   ....[66]....
        /*07b0*/ 	.word	0x0500001e


	//   ....[67]....
        /*07b4*/ 	.word	0x0500001e


	//   ....[68]....
        /*07b8*/ 	.word	0x0500001e


	//   ....[69]....
        /*07bc*/ 	.word	0x0500001e


	//   ....[70]....
        /*07c0*/ 	.word	0x0500001e


	//   ....[71]....
        /*07c4*/ 	.word	0x0500001e


	//   ....[72]....
        /*07c8*/ 	.word	0x0500001e


	//   ....[73]....
        /*07cc*/ 	.word	0x0500001e


	//   ....[74]....
        /*07d0*/ 	.word	0x0500001e


	//   ....[75]....
        /*07d4*/ 	.word	0x0500001e


	//   ....[76]....
        /*07d8*/ 	.word	0x0500001e


	//   ....[77]....
        /*07dc*/ 	.word	0x0500001e


	//   ....[78]....
        /*07e0*/ 	.word	0x0500001e


	//   ....[79]....
        /*07e4*/ 	.word	0x0500001e


	//   ....[80]....
        /*07e8*/ 	.word	0x0500001e


	//   ....[81]....
        /*07ec*/ 	.word	0x0500001e


	//   ....[82]....
        /*07f0*/ 	.word	0x0500001e


	//   ....[83]....
        /*07f4*/ 	.word	0x0500001e


	//   ....[84]....
        /*07f8*/ 	.word	0x0500001e


	//   ....[85]....
        /*07fc*/ 	.word	0x0500001e


	//   ....[86]....
        /*0800*/ 	.word	0x0500001e


	//   ....[87]....
        /*0804*/ 	.word	0x0500001e


	//   ....[88]....
        /*0808*/ 	.word	0x0500001e


	//   ....[89]....
        /*080c*/ 	.word	0x0500001e


	//   ....[90]....
        /*0810*/ 	.word	0x0500001e


	//   ....[91]....
        /*0814*/ 	.word	0x0500001e


	//   ....[92]....
        /*0818*/ 	.word	0x0500001e


	//   ....[93]....
        /*081c*/ 	.word	0x0500001e


	//   ....[94]....
        /*0820*/ 	.word	0x0500001e


	//   ....[95]....
        /*0824*/ 	.word	0x0500001e


	//   ....[96]....
        /*0828*/ 	.word	0x0500001e


	//   ....[97]....
        /*082c*/ 	.word	0x0500001e


	//   ....[98]....
        /*0830*/ 	.word	0x0500001e


	//   ....[99]....
        /*0834*/ 	.word	0x0500001e


	//   ....[100]....
        /*0838*/ 	.word	0x0500001e


	//   ....[101]....
        /*083c*/ 	.word	0x0500001e


	//   ....[102]....
        /*0840*/ 	.word	0x0500001e


	//   ....[103]....
        /*0844*/ 	.word	0x0500001e


	//   ....[104]....
        /*0848*/ 	.word	0x0500001e


	//   ....[105]....
        /*084c*/ 	.word	0x0500001e


	//   ....[106]....
        /*0850*/ 	.word	0x0500001e


	//   ....[107]....
        /*0854*/ 	.word	0x0500001e


	//   ....[108]....
        /*0858*/ 	.word	0x0500001e


	//   ....[109]....
        /*085c*/ 	.word	0x0500001e


	//   ....[110]....
        /*0860*/ 	.word	0x0500001e


	//   ....[111]....
        /*0864*/ 	.word	0x0500001e


	//   ....[112]....
        /*0868*/ 	.word	0x0500001e


	//   ....[113]....
        /*086c*/ 	.word	0x0500001e


	//   ....[114]....
        /*0870*/ 	.word	0x0500001e


	//   ....[115]....
        /*0874*/ 	.word	0x0500001e


	//   ....[116]....
        /*0878*/ 	.word	0x0500001e


	//   ....[117]....
        /*087c*/ 	.word	0x0500001e


	//   ....[118]....
        /*0880*/ 	.word	0x0500001e


	//   ....[119]....
        /*0884*/ 	.word	0x0500001e


	//----- nvinfo : EIATTR_COOP_GROUP_INSTR_OFFSETS
	.align		4
.L_663:
        /*0888*/ 	.byte	0x04, 0x28
        /*088a*/ 	.short	(.L_665 - .L_664)


	//   ....[0]....
.L_664:
        /*088c*/ 	.word	0x000038f0


	//   ....[1]....
        /*0890*/ 	.word	0x00003900


	//   ....[2]....
        /*0894*/ 	.word	0x00004330


	//   ....[3]....
        /*0898*/ 	.word	0x00004370


	//   ....[4]....
        /*089c*/ 	.word	0x000043a0


	//   ....[5]....
        /*08a0*/ 	.word	0x000043c0


	//   ....[6]....
        /*08a4*/ 	.word	0x000043e0


	//   ....[7]....
        /*08a8*/ 	.word	0x00004400


	//   ....[8]....
        /*08ac*/ 	.word	0x000067e0


	//   ....[9]....
        /*08b0*/ 	.word	0x00006800


	//   ....[10]....
        /*08b4*/ 	.word	0x00006840


	//   ....[11]....
        /*08b8*/ 	.word	0x00006860


	//   ....[12]....
        /*08bc*/ 	.word	0x00006890


	//   ....[13]....
        /*08c0*/ 	.word	0x000068a0


	//   ....[14]....
        /*08c4*/ 	.word	0x000068d0


	//   ....[15]....
        /*08c8*/ 	.word	0x000068e0


	//   ....[16]....
        /*08cc*/ 	.word	0x00006a70


	//   ....[17]....
        /*08d0*/ 	.word	0x00006aa0


	//   ....[18]....
        /*08d4*/ 	.word	0x00006ae0


	//   ....[19]....
        /*08d8*/ 	.word	0x00006b00


	//   ....[20]....
        /*08dc*/ 	.word	0x00006b30


	//   ....[21]....
        /*08e0*/ 	.word	0x00006b40


	//   ....[22]....
        /*08e4*/ 	.word	0x00006b70


	//   ....[23]....
        /*08e8*/ 	.word	0x00006b80


	//   ....[24]....
        /*08ec*/ 	.word	0x00006cb0


	//   ....[25]....
        /*08f0*/ 	.word	0x00006ce0


	//   ....[26]....
        /*08f4*/ 	.word	0x00006d20


	//   ....[27]....
        /*08f8*/ 	.word	0x00006d40


	//   ....[28]....
        /*08fc*/ 	.word	0x00006d70


	//   ....[29]....
        /*0900*/ 	.word	0x00006d80


	//   ....[30]....
        /*0904*/ 	.word	0x00006db0


	//   ....[31]....
        /*0908*/ 	.word	0x00006dc0


	//   ....[32]....
        /*090c*/ 	.word	0x00007080


	//   ....[33]....
        /*0910*/ 	.word	0x000070e0


	//   ....[34]....
        /*0914*/ 	.word	0x00007140


	//   ....[35]....
        /*0918*/ 	.word	0x00007170


	//   ....[36]....
        /*091c*/ 	.word	0x000071b0


	//   ....[37]....
        /*0920*/ 	.word	0x000071d0


	//   ....[38]....
        /*0924*/ 	.word	0x000071f0


	//   ....[39]....
        /*0928*/ 	.word	0x00007200


	//   ....[40]....
        /*092c*/ 	.word	0x00007240


	//   ....[41]....
        /*0930*/ 	.word	0x00007260


	//   ....[42]....
        /*0934*/ 	.word	0x000072b0


	//   ....[43]....
        /*0938*/ 	.word	0x000072d0


	//   ....[44]....
        /*093c*/ 	.word	0x00007300


	//   ....[45]....
        /*0940*/ 	.word	0x00007310


	//   ....[46]....
        /*0944*/ 	.word	0x00007320


	//   ....[47]....
        /*0948*/ 	.word	0x00007380


	//   ....[48]....
        /*094c*/ 	.word	0x000073e0


	//   ....[49]....
        /*0950*/ 	.word	0x00007430


	//   ....[50]....
        /*0954*/ 	.word	0x00007440


	//   ....[51]....
        /*0958*/ 	.word	0x00007450


	//   ....[52]....
        /*095c*/ 	.word	0x00007480


	//   ....[53]....
        /*0960*/ 	.word	0x00007490


	//   ....[54]....
        /*0964*/ 	.word	0x000074c0


	//   ....[55]....
        /*0968*/ 	.word	0x000074d0


	//   ....[56]....
        /*096c*/ 	.word	0x00007510


	//   ....[57]....
        /*0970*/ 	.word	0x00007560


	//   ....[58]....
        /*0974*/ 	.word	0x000075a0


	//   ....[59]....
        /*0978*/ 	.word	0x000075d0


	//   ....[60]....
        /*097c*/ 	.word	0x000075f0


	//   ....[61]....
        /*0980*/ 	.word	0x00007610


	//   ....[62]....
        /*0984*/ 	.word	0x00007750


	//   ....[63]....
        /*0988*/ 	.word	0x00007790


	//   ....[64]....
        /*098c*/ 	.word	0x000078c0


	//   ....[65]....
        /*0990*/ 	.word	0x00007910


	//   ....[66]....
        /*0994*/ 	.word	0x00007980


	//   ....[67]....
        /*0998*/ 	.word	0x000079e0


	//   ....[68]....
        /*099c*/ 	.word	0x00007a50


	//   ....[69]....
        /*09a0*/ 	.word	0x00007ab0


	//   ....[70]....
        /*09a4*/ 	.word	0x00007b20


	//   ....[71]....
        /*09a8*/ 	.word	0x00007b80


	//   ....[72]....
        /*09ac*/ 	.word	0x00007c20


	//   ....[73]....
        /*09b0*/ 	.word	0x00007cb0


	//   ....[74]....
        /*09b4*/ 	.word	0x00007d20


	//   ....[75]....
        /*09b8*/ 	.word	0x00007d80


	//   ....[76]....
        /*09bc*/ 	.word	0x00007df0


	//   ....[77]....
        /*09c0*/ 	.word	0x00007e50


	//   ....[78]....
        /*09c4*/ 	.word	0x00007ec0


	//   ....[79]....
        /*09c8*/ 	.word	0x00007f20


	//   ....[80]....
        /*09cc*/ 	.word	0x00007fc0


	//   ....[81]....
        /*09d0*/ 	.word	0x00008050


	//   ....[82]....
        /*09d4*/ 	.word	0x000080c0


	//   ....[83]....
        /*09d8*/ 	.word	0x00008120


	//   ....[84]....
        /*09dc*/ 	.word	0x00008190


	//   ....[85]....
        /*09e0*/ 	.word	0x000081f0


	//   ....[86]....
        /*09e4*/ 	.word	0x00008260


	//   ....[87]....
        /*09e8*/ 	.word	0x000082c0


	//   ....[88]....
        /*09ec*/ 	.word	0x00008360


	//   ....[89]....
        /*09f0*/ 	.word	0x00008420


	//   ....[90]....
        /*09f4*/ 	.word	0x00008500


	//   ....[91]....
        /*09f8*/ 	.word	0x00008560


	//   ....[92]....
        /*09fc*/ 	.word	0x000085f0


	//   ....[93]....
        /*0a00*/ 	.word	0x00008650


	//   ....[94]....
        /*0a04*/ 	.word	0x000086d0


	//   ....[95]....
        /*0a08*/ 	.word	0x00008770


	//   ....[96]....
        /*0a0c*/ 	.word	0x000087e0


	//   ....[97]....
        /*0a10*/ 	.word	0x00008860


	//   ....[98]....
        /*0a14*/ 	.word	0x000088d0


	//   ....[99]....
        /*0a18*/ 	.word	0x00008930


	//   ....[100]....
        /*0a1c*/ 	.word	0x000089a0


	//   ....[101]....
        /*0a20*/ 	.word	0x00008a00


	//   ....[102]....
        /*0a24*/ 	.word	0x00008a70


	//   ....[103]....
        /*0a28*/ 	.word	0x00008ad0


	//   ....[104]....
        /*0a2c*/ 	.word	0x00008b40


	//   ....[105]....
        /*0a30*/ 	.word	0x00008ba0


	//   ....[106]....
        /*0a34*/ 	.word	0x00008c70


	//   ....[107]....
        /*0a38*/ 	.word	0x00008cd0


	//   ....[108]....
        /*0a3c*/ 	.word	0x00008d50


	//   ....[109]....
        /*0a40*/ 	.word	0x00008da0


	//   ....[110]....
        /*0a44*/ 	.word	0x00008e60


	//   ....[111]....
        /*0a48*/ 	.word	0x00008ec0


	//   ....[112]....
        /*0a4c*/ 	.word	0x00008f50


	//   ....[113]....
        /*0a50*/ 	.word	0x00008fe0


	//   ....[114]....
        /*0a54*/ 	.word	0x00009050


	//   ....[115]....
        /*0a58*/ 	.word	0x000090b0


	//   ....[116]....
        /*0a5c*/ 	.word	0x00009140


	//   ....[117]....
        /*0a60*/ 	.word	0x00009210


	//   ....[118]....
        /*0a64*/ 	.word	0x00009290


	//   ....[119]....
        /*0a68*/ 	.word	0x000092f0


	//----- nvinfo : EIATTR_EXIT_INSTR_OFFSETS
	.align		4
.L_665:
        /*0a6c*/ 	.byte	0x04, 0x1c
        /*0a6e*/ 	.short	(.L_667 - .L_666)


	//   ....[0]....
.L_666:
        /*0a70*/ 	.word	0x000057a0


	//   ....[1]....
        /*0a74*/ 	.word	0x00007860


	//----- nvinfo : EIATTR_MAX_THREADS
	.align		4
.L_667:
        /*0a78*/ 	.byte	0x04, 0x05
        /*0a7a*/ 	.short	(.L_669 - .L_668)
.L_668:
        /*0a7c*/ 	.word	0x000001e0
        /*0a80*/ 	.word	0x00000001
        /*0a84*/ 	.word	0x00000001


	//----- nvinfo : EIATTR_CRS_STACK_SIZE
	.align		4
.L_669:
        /*0a88*/ 	.byte	0x04, 0x1e
        /*0a8a*/ 	.short	(.L_671 - .L_670)
.L_670:
        /*0a8c*/ 	.word	0x00000000


	//----- nvinfo : EIATTR_CBANK_PARAM_SIZE
	.align		4
.L_671:
        /*0a90*/ 	.byte	0x03, 0x19
        /*0a92*/ 	.short	0x0060


	//----- nvinfo : EIATTR_PARAM_CBANK
	.align		4
        /*0a94*/ 	.byte	0x04, 0x0a
        /*0a96*/ 	.short	(.L_673 - .L_672)
	.align		4
.L_672:
        /*0a98*/ 	.word	index@(.nv.constant0._ZN13group_norm_v218gn_bwd_cuda_kernelI13__nv_bfloat16Li480ELi2ELi32ELi30ELi1024ELb0ELb1ELi16ELi960ELi960ELi4ELb1ELi4ELb0ELb0ELNS_15WgradSyncMethodE3ENS_16CompileConditionILi900EEEEEvPT_S6_S6_PKS5_S8_S8_S8_PKfflPfPj)
        /*0a9c*/ 	.short	0x0210
        /*0a9e*/ 	.short	0x0060


	//----- nvinfo : EIATTR_SW_WAR
	.align		4
.L_673:
        /*0aa0*/ 	.byte	0x04, 0x36
        /*0aa2*/ 	.short	(.L_675 - .L_674)
.L_674:
        /*0aa4*/ 	.word	0x00000008
.L_675:


//--------------------- .nv.info._ZN13group_norm_v218gn_bwd_cuda_kernelI13__nv_bfloat16Li480ELi3ELi16ELi60ELi1024ELb1ELb1ELi4ELi960ELi960ELi4ELb1ELi1ELb0ELb0ELNS_15WgradSyncMethodE3ENS_16CompileConditionILi900EEEEEvPT_S6_S6_PKS5_S8_S8_S8_PKfflPfPj --------------------------
	.section	.nv.info._ZN13group_norm_v218gn_bwd_cuda_kernelI13__nv_bfloat16Li480ELi3ELi16ELi60ELi1024ELb1ELb1ELi4ELi960ELi960ELi4ELb1ELi1ELb0ELb0ELNS_15WgradSyncMethodE3ENS_16CompileConditionILi900EEEEEvPT_S6_S6_PKS5_S8_S8_S8_PKfflPfPj,"",@"SHT_CUDA_INFO"
	.sectionflags	@""
	.align	4


	//----- nvinfo : EIATTR_CUDA_API_VERSION
	.align		4
        /*0000*/ 	.byte	0x04, 0x37
        /*0002*/ 	.short	(.L_677 - .L_676)
.L_676:
        /*0004*/ 	.word	0x00000082


	//----- nvinfo : EIATTR_KPARAM_INFO
	.align		4
.L_677:
        /*0008*/ 	.byte	0x04, 0x17
        /*000a*/ 	.short	(.L_679 - .L_678)
.L_678:
        /*000c*/ 	.word	0x00000000
        /*0010*/ 	.short	0x000b
        /*0012*/ 	.short	0x0058
        /*0014*/ 	.byte	0x00, 0xf0, 0x21, 0x00


	//----- nvinfo : EIATTR_KPARAM_INFO
	.align		4
.L_679:
        /*0018*/ 	.byte	0x04, 0x17
        /*001a*/ 	.short	(.L_681 - .L_680)
.L_680:
        /*001c*/ 	.word	0x00000000
        /*0020*/ 	.short	0x000a
        /*0022*/ 	.short	0x0050
        /*0024*/ 	.byte	0x00, 0xf0, 0x21, 0x00


	//----- nvinfo : EIATTR_KPARAM_INFO
	.align		4
.L_681:
        /*0028*/ 	.byte	0x04, 0x17
        /*002a*/ 	.short	(.L_683 - .L_682)
.L_682:
        /*002c*/ 	.word	0x00000000
        /*0030*/ 	.short	0x0009
        /*0032*/ 	.short	0x0048
        /*0034*/ 	.byte	0x00, 0xf0, 0x21, 0x00


	//----- nvinfo : EIATTR_KPARAM_INFO
	.align		4
.L_683:
        /*0038*/ 	.byte	0x04, 0x17
        /*003a*/ 	.short	(.L_685 - .L_684)
.L_684:
        /*003c*/ 	.word	0x00000000
        /*0040*/ 	.short	0x0008
        /*0042*/ 	.short	0x0040
        /*0044*/ 	.byte	0x00, 0xf0, 0x11, 0x00


	//----- nvinfo : EIATTR_KPARAM_INFO
	.align		4
.L_685:
        /*0048*/ 	.byte	0x04, 0x17
        /*004a*/ 	.short	(.L_687 - .L_686)
.L_686:
        /*004c*/ 	.word	0x00000000
        /*0050*/ 	.short	0x0007
        /*0052*/ 	.short	0x0038
        /*0054*/ 	.byte	0x00, 0xf0, 0x21, 0x00


	//----- nvinfo : EIATTR_KPARAM_INFO
	.align		4
.L_687:
        /*0058*/ 	.byte	0x04, 0x17
        /*005a*/ 	.short	(.L_689 - .L_688)
.L_688:
        /*005c*/ 	.word	0x00000000
        /*0060*/ 	.short	0x0006
        /*0062*/ 	.short	0x0030
        /*0064*/ 	.byte	0x00, 0xf0, 0x21, 0x00


	//----- nvinfo : EIATTR_KPARAM_INFO
	.align		4
.L_689:
        /*0068*/ 	.byte	0x04, 0x17
        /*006a*/ 	.short	(.L_691 - .L_690)
.L_690:
        /*006c*/ 	.word	0x00000000
        /*0070*/ 	.short	0x0005
        /*0072*/ 	.short	0x0028
        /*0074*/ 	.byte	0x00, 0xf0, 0x21, 0x00


	//----- nvinfo : EIATTR_KPARAM_INFO
	.align		4
.L_691:
        /*0078*/ 	.byte	0x04, 0x17
        /*007a*/ 	.short	(.L_693 - .L_692)
.L_692:
        /*007c*/ 	.word	0x00000000
        /*0080*/ 	.short	0x0004
        /*0082*/ 	.short	0x0020
        /*0084*/ 	.byte	0x00, 0xf0, 0x21, 0x00


	//----- nvinfo : EIATTR_KPARAM_INFO
	.align		4
.L_693:
        /*0088*/ 	.byte	0x04, 0x17
        /*008a*/ 	.short	(.L_695 - .L_694)
.L_694:
        /*008c*/ 	.word	0x00000000
        /*0090*/ 	.short	0x0003
        /*0092*/ 	.short	0x0018
        /*0094*/ 	.byte	0x00, 0xf0, 0x21, 0x00


	//----- nvinfo : EIATTR_KPARAM_INFO
	.align		4
.L_695:
        /*0098*/ 	.byte	0x04, 0x17
        /*009a*/ 	.short	(.L_697 - .L_696)
.L_696:
        /*009c*/ 	.word	0x00000000
        /*00a0*/ 	.short	0x0002
        /*00a2*/ 	.short	0x0010
        /*00a4*/ 	.byte	0x00, 0xf0, 0x21, 0x00


	//----- nvinfo : EIATTR_KPARAM_INFO
	.align		4
.L_697:
        /*00a8*/ 	.byte	0x04, 0x17
        /*00aa*/ 	.short	(.L_699 - .L_698)
.L_698:
        /*00ac*/ 	.word	0x00000000
        /*00b0*/ 	.short	0x0001
        /*00b2*/ 	.short	0x0008
        /*00b4*/ 	.byte	0x00, 0xf0, 0x21, 0x00


	//----- nvinfo : EIATTR_KPARAM_INFO
	.align		4
.L_699:
        /*00b8*/ 	.byte	0x04, 0x17
        /*00ba*/ 	.short	(.L_701 - .L_700)
.L_700:
        /*00bc*/ 	.word	0x00000000
        /*00c0*/ 	.short	0x0000
        /*00c2*/ 	.short	0x0000
        /*00c4*/ 	.byte	0x00, 0xf0, 0x21, 0x00


	//----- nvinfo : EIATTR_SPARSE_MMA_MASK
	.align		4
.L_701:
        /*00c8*/ 	.byte	0x03, 0x50
        /*00ca*/ 	.short	0x0000


	//----- nvinfo : EIATTR_MAXREG_COUNT
	.align		4
        /*00cc*/ 	.byte	0x03, 0x1b
        /*00ce*/ 	.short	0x0028


	//----- nvinfo : EIATTR_NUM_BARRIERS
	.align		4
        /*00d0*/ 	.byte	0x02, 0x4c
        /*00d2*/ 	.byte	0x01
	.zero		1


	//----- nvinfo : EIATTR_ANNOTATIONS
	.align		4
        /*00d4*/ 	.byte	0x04, 0x55
        /*00d6*/ 	.short	(.L_703 - .L_702)


	//   ....[0]....
.L_702:
        /* <DEDUP_REMOVED lines=30> */


	//----- nvinfo : EIATTR_MERCURY_ISA_VERSION
	.align		4
.L_703:
        /*02a8*/ 	.byte	0x03, 0x5f
        /*02aa*/ 	.short	0x0101


	//----- nvinfo : EIATTR_COOP_GROUP_MASK_REGIDS
	.align		4
        /*02ac*/ 	.byte	0x04, 0x29
        /*02ae*/ 	.short	(.L_705 - .L_704)


	//   ....[0]....
.L_704:
        /*02b0*/ 	.word	0xffffffff


	//   ....[1]....
        /*02b4*/ 	.word	0xffffffff


	//   ....[2]....
        /*02b8*/ 	.word	0xffffffff


	//   ....[3]....
        /*02bc*/ 	.word	0xffffffff


	//   ....[4]....
        /*02c0*/ 	.word	0xffffffff


	//   ....[5]....
        /*02c4*/ 	.word	0xffffffff


	//   ....[6]....
        /*02c8*/ 	.word	0xffffffff


	//   ....[7]....
        /*02cc*/ 	.word	0xffffffff


	//   ....[8]....
        /*02d0*/ 	.word	0xffffffff


	//   ....[9]....
        /*02d4*/ 	.word	0xffffffff


	//   ....[10]....
        /*02d8*/ 	.word	0x05000011


	//   ....[11]....
        /*02dc*/ 	.word	0x05000013


	//   ....[12]....
        /*02e0*/ 	.word	0x05000010


	//   ....[13]....
        /*02e4*/ 	.word	0x05000012


	//   ....[14]....
        /*02e8*/ 	.word	0x05000015


	//   ....[15]....
        /*02ec*/ 	.word	0x05000017


	//   ....[16]....
        /*02f0*/ 	.word	0x0500000a


	//   ....[17]....
        /*02f4*/ 	.word	0x05000010


	//   ....[18]....
        /*02f8*/ 	.word	0x05000015


	//   ....[19]....
        /*02fc*/ 	.word	0x05000017


	//   ....[20]....
        /*0300*/ 	.word	0x05000010


	//   ....[21]....
        /*0304*/ 	.word	0x05000016


	//   ....[22]....
        /*0308*/ 	.word	0x05000019


	//   ....[23]....
        /*030c*/ 	.word	0x0500001f


	//   ....[24]....
        /*0310*/ 	.word	0x0500000c


	//   ....[25]....
        /*0314*/ 	.word	0x05000010


	//   ....[26]....
        /*0318*/ 	.word	0x05000015


	//   ....[27]....
        /*031c*/ 	.word	0x05000017


	//   ....[28]....
        /*0320*/ 	.word	0x05000010


	//   ....[29]....
        /*0324*/ 	.word	0x05000016


	//   ....[30]....
        /*0328*/ 	.word	0x05000019


	//   ....[31]....
        /*032c*/ 	.word	0x0500001f


	//   ....[32]....
        /*0330*/ 	.word	0x0500000c


	//   ....[33]....
        /*0334*/ 	.word	0x05000010


	//   ....[34]....
        /*0338*/ 	.word	0x05000015


	//   ....[35]....
        /*033c*/ 	.word	0x05000017


	//   ....[36]....
        /*0340*/ 	.word	0x05000000


	//   ....[37]....
        /*0344*/ 	.word	0x05000022


	//   ....[38]....
        /*0348*/ 	.word	0x05000011


	//   ....[39]....
        /*034c*/ 	.word	0x05000017


	//   ....[40]....
        /*0350*/ 	.word	0x05000014


	//   ....[41]....
        /*0354*/ 	.word	0x0500000f


	//   ....[42]....
        /*0358*/ 	.word	0x0500001b


	//   ....[43]....
        /*035c*/ 	.word	0x05000019


	//   ....[44]....
        /*0360*/ 	.word	0x05000022


	//   ....[45]....
        /*0364*/ 	.word	0x05000013


	//   ....[46]....
        /*0368*/ 	.word	0x05000018


	//   ....[47]....
        /*036c*/ 	.word	0x05000022


	//   ....[48]....
        /*0370*/ 	.word	0x0500000f


	//   ....[49]....
        /*0374*/ 	.word	0x05000013


	//   ....[50]....
        /*0378*/ 	.word	0x05000019


	//   ....[51]....
        /*037c*/ 	.word	0x05000010


	//   ....[52]....
        /*0380*/ 	.word	0x0500001b


	//   ....[53]....
        /*0384*/ 	.word	0x05000011


	//   ....[54]....
        /*0388*/ 	.word	0x05000015


	//   ....[55]....
        /*038c*/ 	.word	0x0500001b


	//   ....[56]....
        /*0390*/ 	.word	0x05000018


	//   ....[57]....
        /*0394*/ 	.word	0x0500001d


	//   ....[58]....
        /*0398*/ 	.word	0x05000022


	//   ....[59]....
        /*039c*/ 	.word	0x05000017


	//   ....[60]....
        /*03a0*/ 	.word	0x05000015


	//   ....[61]....
        /*03a4*/ 	.word	0x0500001f


	//   ....[62]....
        /*03a8*/ 	.word	0x05000018


	//   ....[63]....
        /*03ac*/ 	.word	0x0500001b


	//   ....[64]....
        /*03b0*/ 	.word	0x0500001f


	//   ....[65]....
        /*03b4*/ 	.word	0x05000018


	//   ....[66]....
        /*03b8*/ 	.word	0x05000010


	//   ....[67]....
        /*03bc*/ 	.word	0x05000010


	//   ....[68]....
        /*03c0*/ 	.word	0x05000010


	//   ....[69]....
        /*03c4*/ 	.word	0x05000010


	//   ....[70]....
        /*03c8*/ 	.word	0x05000010


	//   ....[71]....
        /*03cc*/ 	.word	0x05000010


	//   ....[72]....
        /*03d0*/ 	.word	0x05000010


	//   ....[73]....
        /*03d4*/ 	.word	0x05000010


	//   ....[74]....
        /*03d8*/ 	.word	0x05000010


	//   ....[75]....
        /*03dc*/ 	.word	0x05000010


	//   ....[76]....
        /*03e0*/ 	.word	0x05000010


	//   ....[77]....
        /*03e4*/ 	.word	0x05000010


	//   ....[78]....
        /*03e8*/ 	.word	0x05000010


	//   ....[79]....
        /*03ec*/ 	.word	0x05000010


	//   ....[80]....
        /*03f0*/ 	.word	0x05000010


	//   ....[81]....
        /*03f4*/ 	.word	0x05000010


	//   ....[82]....
        /*03f8*/ 	.word	0x05000010


	//   ....[83]....
        /*03fc*/ 	.word	0x05000010


	//   ....[84]....
        /*0400*/ 	.word	0x05000010


	//   ....[85]....
        /*0404*/ 	.word	0x05000010


	//   ....[86]....
        /*0408*/ 	.word	0x05000010


	//   ....[87]....
        /*040c*/ 	.word	0x05000010


	//   ....[88]....
        /*0410*/ 	.word	0x05000010


	//   ....[89]....
        /*0414*/ 	.word	0x05000010


	//   ....[90]....
        /*0418*/ 	.word	0x05000010


	//   ....[91]....
        /*041c*/ 	.word	0x05000010


	//   ....[92]....
        /*0420*/ 	.word	0x05000010


	//   ....[93]....
        /*0424*/ 	.word	0x05000010


	//   ....[94]....
        /*0428*/ 	.word	0x05000010


	//   ....[95]....
        /*042c*/ 	.word	0x05000010


	//   ....[96]....
        /*0430*/ 	.word	0x05000010


	//   ....[97]....
        /*0434*/ 	.word	0x05000010


	//   ....[98]....
        /*0438*/ 	.word	0x05000010


	//   ....[99]....
        /*043c*/ 	.word	0x05000010


	//   ....[100]....
        /*0440*/ 	.word	0x05000010


	//   ....[101]....
        /*0444*/ 	.word	0x05000010


	//   ....[102]....
        /*0448*/ 	.word	0x05000010


	//   ....[103]....
        /*044c*/ 	.word	0x05000010


	//   ....[104]....
        /*0450*/ 	.word	0x05000010


	//   ....[105]....
        /*0454*/ 	.word	0x05000010


	//   ....[106]....
        /*0458*/ 	.word	0x05000010


	//   ....[107]....
        /*045c*/ 	.word	0x05000010


	//   ....[108]....
        /*0460*/ 	.word	0x05000010


	//   ....[109]....
        /*0464*/ 	.word	0x05000010


	//   ....[110]....
        /*0468*/ 	.word	0x05000010


	//   ....[111]....
        /*046c*/ 	.word	0x05000010


	//   ....[112]....
        /*0470*/ 	.word	0x05000010


	//   ....[113]....
        /*0474*/ 	.word	0x05000010


	//   ....[114]....
        /*0478*/ 	.word	0x05000010


	//   ....[115]....
        /*047c*/ 	.word	0x05000010


	//   ....[116]....
        /*0480*/ 	.word	0x05000010


	//   ....[117]....
        /*0484*/ 	.word	0x05000010


	//   ....[118]....
        /*0488*/ 	.word	0x05000010


	//   ....[119]....
        /*048c*/ 	.word	0x05000010


	//   ....[120]....
        /*0490*/ 	.word	0x05000010


	//   ....[121]....
        /*0494*/ 	.word	0x05000010


	//----- nvinfo : EIATTR_COOP_GROUP_INSTR_OFFSETS
	.align		4
.L_705:
        /*0498*/ 	.byte	0x04, 0x28
        /*049a*/ 	.short	(.L_707 - .L_706)


	//   ....[0]....
.L_706:
        /*049c*/ 	.word	0x00002100


	//   ....[1]....
        /*04a0*/ 	.word	0x00002110


	//   ....[2]....
        /*04a4*/ 	.word	0x00002c70


	//   ....[3]....
        /*04a8*/ 	.word	0x00002cb0


	//   ....[4]....
        /*04ac*/ 	.word	0x00002ce0


	//   ....[5]....
        /*04b0*/ 	.word	0x00002d00


	//   ....[6]....
        /*04b4*/ 	.word	0x00002d20


	//   ....[7]....
        /*04b8*/ 	.word	0x00002d40


	//   ....[8]....
        /*04bc*/ 	.word	0x00002d60


	//   ....[9]....
        /*04c0*/ 	.word	0x00002d80


	//   ....[10]....
        /*04c4*/ 	.word	0x00004630


	//   ....[11]....
        /*04c8*/ 	.word	0x00004660


	//   ....[12]....
        /*04cc*/ 	.word	0x00004690


	//   ....[13]....
        /*04d0*/ 	.word	0x000046b0


	//   ....[14]....
        /*04d4*/ 	.word	0x000046e0


	//   ....[15]....
        /*04d8*/ 	.word	0x000046f0


	//   ....[16]....
        /*04dc*/ 	.word	0x00004720


	//   ....[17]....
        /*04e0*/ 	.word	0x00004730


	//   ....[18]....
        /*04e4*/ 	.word	0x00004920


	//   ....[19]....
        /*04e8*/ 	.word	0x00004950


	//   ....[20]....
        /*04ec*/ 	.word	0x00004980


	//   ....[21]....
        /*04f0*/ 	.word	0x000049a0


	//   ....[22]....
        /*04f4*/ 	.word	0x000049d0


	//   ....[23]....
        /*04f8*/ 	.word	0x000049e0


	//   ....[24]....
        /*04fc*/ 	.word	0x00004a10


	//   ....[25]....
        /*0500*/ 	.word	0x00004a20


	//   ....[26]....
        /*0504*/ 	.word	0x00004bc0


	//   ....[27]....
        /*0508*/ 	.word	0x00004be0


	//   ....[28]....
        /*050c*/ 	.word	0x00004c10


	//   ....[29]....
        /*0510*/ 	.word	0x00004c30


	//   ....[30]....
        /*0514*/ 	.word	0x00004c60


	//   ....[31]....
        /*0518*/ 	.word	0x00004c70


	//   ....[32]....
        /*051c*/ 	.word	0x00004ca0


	//   ....[33]....
        /*0520*/ 	.word	0x00004cb0


	//   ....[34]....
        /*0524*/ 	.word	0x00004e60


	//   ....[35]....
        /*0528*/ 	.word	0x00004f60


	//   ....[36]....
        /*052c*/ 	.word	0x00004f90


	//   ....[37]....
        /*0530*/ 	.word	0x00005030


	//   ....[38]....
        /*0534*/ 	.word	0x00005060


	//   ....[39]....
        /*0538*/ 	.word	0x00005090


	//   ....[40]....
        /*053c*/ 	.word	0x00005100


	//   ....[41]....
        /*0540*/ 	.word	0x00005120


	//   ....[42]....
        /*0544*/ 	.word	0x00005160


	//   ....[43]....
        /*0548*/ 	.word	0x00005180


	//   ....[44]....
        /*054c*/ 	.word	0x000051a0


	//   ....[45]....
        /*0550*/ 	.word	0x000051f0


	//   ....[46]....
        /*0554*/ 	.word	0x00005250


	//   ....[47]....
        /*0558*/ 	.word	0x000052a0


	//   ....[48]....
        /*055c*/ 	.word	0x000052b0


	//   ....[49]....
        /*0560*/ 	.word	0x00005310


	//   ....[50]....
        /*0564*/ 	.word	0x00005370


	//   ....[51]....
        /*0568*/ 	.word	0x000053b0


	//   ....[52]....
        /*056c*/ 	.word	0x000053c0


	//   ....[53]....
        /*0570*/ 	.word	0x000053d0


	//   ....[54]....
        /*0574*/ 	.word	0x000053e0


	//   ....[55]....
        /*0578*/ 	.word	0x00005430


	//   ....[56]....
        /*057c*/ 	.word	0x00005450


	//   ....[57]....
        /*0580*/ 	.word	0x000054a0


	//   ....[58]....
        /*0584*/ 	.word	0x000054e0


	//   ....[59]....
        /*0588*/ 	.word	0x00005500


	//   ....[60]....
        /*058c*/ 	.word	0x00005510


	//   ....[61]....
        /*0590*/ 	.word	0x00005570


	//   ....[62]....
        /*0594*/ 	.word	0x00005590


	//   ....[63]....
        /*0598*/ 	.word	0x000055e0


	//   ....[64]....
        /*059c*/ 	.word	0x000056b0


	//   ....[65]....
        /*05a0*/ 	.word	0x000056f0


	//   ....[66]....
        /*05a4*/ 	.word	0x000058a0


	//   ....[67]....
        /*05a8*/ 	.word	0x000058f0


	//   ....[68]....
        /*05ac*/ 	.word	0x00005960


	//   ....[69]....
        /*05b0*/ 	.word	0x000059c0


	//   ....[70]....
        /*05b4*/ 	.word	0x00005a30


	//   ....[71]....
        /*05b8*/ 	.word	0x00005a90


	//   ....[72]....
        /*05bc*/ 	.word	0x00005b00


	//   ....[73]....
        /*05c0*/ 	.word	0x00005b60


	//   ....[74]....
        /*05c4*/ 	.word	0x00005c00


	//   ....[75]....
        /*05c8*/ 	.word	0x00005c90


	//   ....[76]....
        /*05cc*/ 	.word	0x00005d00


	//   ....[77]....
        /*05d0*/ 	.word	0x00005d60


	//   ....[78]....
        /*05d4*/ 	.word	0x00005dd0


	//   ....[79]....
        /*05d8*/ 	.word	0x00005e30


	//   ....[80]....
        /*05dc*/ 	.word	0x00005ea0


	//   ....[81]....
        /*05e0*/ 	.word	0x00005f00


	//   ....[82]....
        /*05e4*/ 	.word	0x00005fa0


	//   ....[83]....
        /*05e8*/ 	.word	0x00006030


	//   ....[84]....
        /*05ec*/ 	.word	0x000060a0


	//   ....[85]....
        /*05f0*/ 	.word	0x00006100


	//   ....[86]....
        /*05f4*/ 	.word	0x00006170


	//   ....[87]....
        /*05f8*/ 	.word	0x000061d0


	//   ....[88]....
        /*05fc*/ 	.word	0x00006240


	//   ....[89]....
        /*0600*/ 	.word	0x000062a0


	//   ....[90]....
        /*0604*/ 	.word	0x00006340


	//   ....[91]....
        /*0608*/ 	.word	0x000063f0


	//   ....[92]....
        /*060c*/ 	.word	0x000064e0


	//   ....[93]....
        /*0610*/ 	.word	0x00006550


	//   ....[94]....
        /*0614*/ 	.word	0x000065f0


	//   ....[95]....
        /*0618*/ 	.word	0x00006660


	//   ....[96]....
        /*061c*/ 	.word	0x000066d0


	//   ....[97]....
        /*0620*/ 	.word	0x00006780


	//   ....[98]....
        /*0624*/ 	.word	0x00006800


	//   ....[99]....
        /*0628*/ 	.word	0x00006890


	//   ....[100]....
        /*062c*/ 	.word	0x000068f0


	//   ....[101]....
        /*0630*/ 	.word	0x00006970


	//   ....[102]....
        /*0634*/ 	.word	0x000069d0


	//   ....[103]....
        /*0638*/ 	.word	0x00006af0


	//   ....[104]....
        /*063c*/ 	.word	0x00006b50


	//   ....[105]....
        /*0640*/ 	.word	0x00006c80


	//   ....[106]....
        /*0644*/ 	.word	0x00006d20


	//   ....[107]....
        /*0648*/ 	.word	0x00006da0


	//   ....[108]....
        /*064c*/ 	.word	0x00006e50


	//   ....[109]....
        /*0650*/ 	.word	0x00006ea0


	//   ....[110]....
        /*0654*/ 	.word	0x00006f40


	//   ....[111]....
        /*0658*/ 	.word	0x00006f90


	//   ....[112]....
        /*065c*/ 	.word	0x00007060


	//   ....[113]....
        /*0660*/ 	.word	0x000070b0


	//   ....[114]....
        /*0664*/ 	.word	0x00007110


	//   ....[115]....
        /*0668*/ 	.word	0x000071a0


	//   ....[116]....
        /*066c*/ 	.word	0x00007200


	//   ....[117]....
        /*0670*/ 	.word	0x00007280


	//   ....[118]....
        /*0674*/ 	.word	0x000072e0


	//   ....[119]....
        /*0678*/ 	.word	0x000073b0


	//   ....[120]....
        /*067c*/ 	.word	0x00007420


	//   ....[121]....
        /*0680*/ 	.word	0x00007470


	//----- nvinfo : EIATTR_EXIT_INSTR_OFFSETS
	.align		4
.L_707:
        /*0684*/ 	.byte	0x04, 0x1c
        /*0686*/ 	.short	(.L_709 - .L_708)


	//   ....[0]....
.L_708:
        /*0688*/ 	.word	0x00003620


	//   ....[1]....
        /*068c*/ 	.word	0x00005840


	//----- nvinfo : EIATTR_MAX_THREADS
	.align		4
.L_709:
        /*0690*/ 	.byte	0x04, 0x05
        /*0692*/ 	.short	(.L_711 - .L_710)
.L_710:
        /*0694*/ 	.word	0x000001e0
        /*0698*/ 	.word	0x00000001
        /*069c*/ 	.word	0x00000001


	//----- nvinfo : EIATTR_CRS_STACK_SIZE
	.align		4
.L_711:
        /*06a0*/ 	.byte	0x04, 0x1e
        /*06a2*/ 	.short	(.L_713 - .L_712)
.L_712:
        /*06a4*/ 	.word	0x00000000


	//----- nvinfo : EIATTR_CBANK_PARAM_SIZE
	.align		4
.L_713:
        /*06a8*/ 	.byte	0x03, 0x19
        /*06aa*/ 	.short	0x0060


	//----- nvinfo : EIATTR_PARAM_CBANK
	.align		4
        /*06ac*/ 	.byte	0x04, 0x0a
        /*06ae*/ 	.short	(.L_715 - .L_714)
	.align		4
.L_714:
        /*06b0*/ 	.word	index@(.nv.constant0._ZN13group_norm_v218gn_bwd_cuda_kernelI13__nv_bfloat16Li480ELi3ELi16ELi60ELi1024ELb1ELb1ELi4ELi960ELi960ELi4ELb1ELi1ELb0ELb0ELNS_15WgradSyncMethodE3ENS_16CompileConditionILi900EEEEEvPT_S6_S6_PKS5_S8_S8_S8_PKfflPfPj)
        /*06b4*/ 	.short	0x0210
        /*06b6*/ 	.short	0x0060


	//----- nvinfo : EIATTR_SW_WAR
	.align		4
.L_715:
        /*06b8*/ 	.byte	0x04, 0x36
        /*06ba*/ 	.short	(.L_717 - .L_716)
.L_716:
        /*06bc*/ 	.word	0x00000008
.L_717:


//--------------------- .nv.info._ZN13group_norm_v218gn_bwd_cuda_kernelI13__nv_bfloat16Li480ELi1ELi16ELi60ELi1024ELb1ELb1ELi8ELi960ELi960ELi4ELb1ELi1ELb0ELb0ELNS_15WgradSyncMethodE3ENS_16CompileConditionILi900EEEEEvPT_S6_S6_PKS5_S8_S8_S8_PKfflPfPj --------------------------
	.section	.nv.info._ZN13group_norm_v218gn_bwd_cuda_kernelI13__nv_bfloat16Li480ELi1ELi16ELi60ELi1024ELb1ELb1ELi8ELi960ELi960ELi4ELb1ELi1ELb0ELb0ELNS_15WgradSyncMethodE3ENS_16CompileConditionILi900EEEEEvPT_S6_S6_PKS5_S8_S8_S8_PKfflPfPj,"",@"SHT_CUDA_INFO"
	.sectionflags	@""
	.align	4


	//----- nvinfo : EIATTR_CUDA_API_VERSION
	.align		4
        /*0000*/ 	.byte	0x04, 0x37
        /*0002*/ 	.short	(.L_719 - .L_718)
.L_718:
        /*0004*/ 	.word	0x00000082


	//----- nvinfo : EIATTR_KPARAM_INFO
	.align		4
.L_719:
        /*0008*/ 	.byte	0x04, 0x17
        /*000a*/ 	.short	(.L_721 - .L_720)
.L_720:
        /*000c*/ 	.word	0x00000000
        /*0010*/ 	.short	0x000b
        /*0012*/ 	.short	0x0058
        /*0014*/ 	.byte	0x00, 0xf0, 0x21, 0x00


	//----- nvinfo : EIATTR_KPARAM_INFO
	.align		4
.L_721:
        /*0018*/ 	.byte	0x04, 0x17
        /*001a*/ 	.short	(.L_723 - .L_722)
.L_722:
        /*001c*/ 	.word	0x00000000
        /*0020*/ 	.short	0x000a
        /*0022*/ 	.short	0x0050
        /*0024*/ 	.byte	0x00, 0xf0, 0x21, 0x00


	//----- nvinfo : EIATTR_KPARAM_INFO
	.align		4
.L_723:
        /*0028*/ 	.byte	0x04, 0x17
        /*002a*/ 	.short	(.L_725 - .L_724)
.L_724:
        /*002c*/ 	.word	0x00000000
        /*0030*/ 	.short	0x0009
        /*0032*/ 	.short	0x0048
        /*0034*/ 	.byte	0x00, 0xf0, 0x21, 0x00


	//----- nvinfo : EIATTR_KPARAM_INFO
	.align		4
.L_725:
        /*0038*/ 	.byte	0x04, 0x17
        /*003a*/ 	.short	(.L_727 - .L_726)
.L_726:
        /*003c*/ 	.word	0x00000000
        /*0040*/ 	.short	0x0008
        /*0042*/ 	.short	0x0040
        /*0044*/ 	.byte	0x00, 0xf0, 0x11, 0x00


	//----- nvinfo : EIATTR_KPARAM_INFO
	.align		4
.L_727:
        /*0048*/ 	.byte	0x04, 0x17
        /*004a*/ 	.short	(.L_729 - .L_728)
.L_728:
        /*004c*/ 	.word	0x00000000
        /*0050*/ 	.short	0x0007
        /*0052*/ 	.short	0x0038
        /*0054*/ 	.byte	0x00, 0xf0, 0x21, 0x00


	//----- nvinfo : EIATTR_KPARAM_INFO
	.align		4
.L_729:
        /*0058*/ 	.byte	0x04, 0x17
        /*005a*/ 	.short	(.L_731 - .L_730)
.L_730:
        /*005c*/ 	.word	0x00000000
        /*0060*/ 	.short	0x0006
        /*0062*/ 	.short	0x0030
        /*0064*/ 	.byte	0x00, 0xf0, 0x21, 0x00


	//----- nvinfo : EIATTR_KPARAM_INFO
	.align		4
.L_731:
        /*0068*/ 	.byte	0x04, 0x17
        /*006a*/ 	.short	(.L_733 - .L_732)
.L_732:
        /*006c*/ 	.word	0x00000000
        /*0070*/ 	.short	0x0005
        /*0072*/ 	.short	0x0028
        /*0074*/ 	.byte	0x00, 0xf0, 0x21, 0x00


	//----- nvinfo : EIATTR_KPARAM_INFO
	.align		4
.L_733:
        /*0078*/ 	.byte	0x04, 0x17
        /*007a*/ 	.short	(.L_735 - .L_734)
.L_734:
        /*007c*/ 	.word	0x00000000
        /*0080*/ 	.short	0x0004
        /*0082*/ 	.short	0x0020
        /*0084*/ 	.byte	0x00, 0xf0, 0x21, 0x00


	//----- nvinfo : EIATTR_KPARAM_INFO
	.align		4
.L_735:
        /*0088*/ 	.byte	0x04, 0x17
        /*008a*/ 	.short	(.L_737 - .L_736)
.L_736:
        /*008c*/ 	.word	0x00000000
        /*0090*/ 	.short	0x0003
        /*0092*/ 	.short	0x0018
        /*0094*/ 	.byte	0x00, 0xf0, 0x21, 0x00


	//----- nvinfo : EIATTR_KPARAM_INFO
	.align		4
.L_737:
        /*0098*/ 	.byte	0x04, 0x17
        /*009a*/ 	.short	(.L_739 - .L_738)
.L_738:
        /*009c*/ 	.word	0x00000000
        /*00a0*/ 	.short	0x0002
        /*00a2*/ 	.short	0x0010
        /*00a4*/ 	.byte	0x00, 0xf0, 0x21, 0x00


	//----- nvinfo : EIATTR_KPARAM_INFO
	.align		4
.L_739:
        /*00a8*/ 	.byte	0x04, 0x17
        /*00aa*/ 	.short	(.L_741 - .L_740)
.L_740:
        /*00ac*/ 	.word	0x00000000
        /*00b0*/ 	.short	0x0001
        /*00b2*/ 	.short	0x0008
        /*00b4*/ 	.byte	0x00, 0xf0, 0x21, 0x00


	//----- nvinfo : EIATTR_KPARAM_INFO
	.align		4
.L_741:
        /*00b8*/ 	.byte	0x04, 0x17
        /*00ba*/ 	.short	(.L_743 - .L_742)
.L_742:
        /*00bc*/ 	.word	0x00000000
        /*00c0*/ 	.short	0x0000
        /*00c2*/ 	.short	0x0000
        /*00c4*/ 	.byte	0x00, 0xf0, 0x21, 0x00


	//----- nvinfo : EIATTR_SPARSE_MMA_MASK
	.align		4
.L_743:
        /*00c8*/ 	.byte	0x03, 0x50
        /*00ca*/ 	.short	0x0000


	//----- nvinfo : EIATTR_MAXREG_COUNT
	.align		4
        /*00cc*/ 	.byte	0x03, 0x1b
        /*00ce*/ 	.short	0x0080


	//----- nvinfo : EIATTR_NUM_BARRIERS
	.align		4
        /*00d0*/ 	.byte	0x02, 0x4c
        /*00d2*/ 	.byte	0x01
	.zero		1


	//----- nvinfo : EIATTR_MERCURY_ISA_VERSION
	.align		4
        /*00d4*/ 	.byte	0x03, 0x5f
        /*00d6*/ 	.short	0x0101


	//----- nvinfo : EIATTR_COOP_GROUP_MASK_REGIDS
	.align		4
        /*00d8*/ 	.byte	0x04, 0x29
        /*00da*/ 	.short	(.L_745 - .L_744)


	//   ....[0]....
.L_744:
        /*00dc*/ 	.word	0xffffffff


	//   ....[1]....
        /*00e0*/ 	.word	0xffffffff


	//   ....[2]....
        /*00e4*/ 	.word	0xffffffff


	//   ....[3]....
        /*00e8*/ 	.word	0xffffffff


	//   ....[4]....
        /*00ec*/ 	.word	0xffffffff


	//   ....[5]....
        /*00f0*/ 	.word	0xffffffff


	//   ....[6]....
        /*00f4*/ 	.word	0xffffffff


	//   ....[7]....
        /*00f8*/ 	.word	0xffffffff


	//   ....[8]....
        /*00fc*/ 	.word	0xffffffff


	//   ....[9]....
        /*0100*/ 	.word	0xffffffff


	//   ....[10]....
        /*0104*/ 	.word	0x05000019


	//   ....[11]....
        /*0108*/ 	.word	0x0500001e


	//   ....[12]....
        /*010c*/ 	.word	0x05000020


	//   ....[13]....
        /*0110*/ 	.word	0x0500001f


	//   ....[14]....
        /*0114*/ 	.word	0x05000027


	//   ....[15]....
        /*0118*/ 	.word	0x0500001a


	//   ....[16]....
        /*011c*/ 	.word	0x0500001e


	//   ....[17]....
        /*0120*/ 	.word	0x05000020


	//   ....[18]....
        /*0124*/ 	.word	0x0500001e


	//   ....[19]....
        /*0128*/ 	.word	0x05000020


	//   ....[20]....
        /*012c*/ 	.word	0x05000019


	//   ....[21]....
        /*0130*/ 	.word	0x0500001f


	//   ....[22]....
        /*0134*/ 	.word	0x05000022


	//   ....[23]....
        /*0138*/ 	.word	0x0500001e


	//   ....[24]....
        /*013c*/ 	.word	0x05000023


	//   ....[25]....
        /*0140*/ 	.word	0x05000019


	//   ....[26]....
        /*0144*/ 	.word	0x0500001e


	//   ....[27]....
        /*0148*/ 	.word	0x05000020


	//   ....[28]....
        /*014c*/ 	.word	0x05000019


	//   ....[29]....
        /*0150*/ 	.word	0x0500001f


	//   ....[30]....
        /*0154*/ 	.word	0x05000022


	//   ....[31]....
        /*0158*/ 	.word	0x0500001e


	//   ....[32]....
        /*015c*/ 	.word	0x05000023


	//   ....[33]....
        /*0160*/ 	.word	0x05000019


	//   ....[34]....
        /*0164*/ 	.word	0x05000020


	//   ....[35]....
        /*0168*/ 	.word	0x05000019


	//   ....[36]....
        /*016c*/ 	.word	0x0500001f


	//   ....[37]....
        /*0170*/ 	.word	0x0500001e


	//   ....[38]....
        /*0174*/ 	.word	0x05000022


	//   ....[39]....
        /*0178*/ 	.word	0x05000023


	//   ....[40]....
        /*017c*/ 	.word	0x05000019


	//   ....[41]....
        /*0180*/ 	.word	0x0500001e


	//   ....[42]....
        /*0184*/ 	.word	0x05000025


	//   ....[43]....
        /*0188*/ 	.word	0x05000022


	//   ....[44]....
        /*018c*/ 	.word	0x0500001f


	//   ....[45]....
        /*0190*/ 	.word	0x05000023


	//   ....[46]....
        /*0194*/ 	.word	0x05000024


	//   ....[47]....
        /*0198*/ 	.word	0x0500002b


	//   ....[48]....
        /*019c*/ 	.word	0x05000020


	//   ....[49]....
        /*01a0*/ 	.word	0x0500001d


	//   ....[50]....
        /*01a4*/ 	.word	0x05000019


	//   ....[51]....
        /*01a8*/ 	.word	0x0500001c


	//   ....[52]....
        /*01ac*/ 	.word	0x05000030


	//   ....[53]....
        /*01b0*/ 	.word	0x0500001f


	//   ....[54]....
        /*01b4*/ 	.word	0x0500002e


	//   ....[55]....
        /*01b8*/ 	.word	0x05000032


	//   ....[56]....
        /*01bc*/ 	.word	0x05000025


	//   ....[57]....
        /*01c0*/ 	.word	0x05000026


	//   ....[58]....
        /*01c4*/ 	.word	0x05000028


	//   ....[59]....
        /*01c8*/ 	.word	0x0500002a


	//   ....[60]....
        /*01cc*/ 	.word	0x05000027


	//   ....[61]....
        /*01d0*/ 	.word	0x0500002c


	//   ....[62]....
        /*01d4*/ 	.word	0x0500002e


	//   ....[63]....
        /*01d8*/ 	.word	0x05000037


	//   ....[64]....
        /*01dc*/ 	.word	0x05000024


	//   ....[65]....
        /*01e0*/ 	.word	0x05000019


	//   ....[66]....
        /*01e4*/ 	.word	0x05000019


	//   ....[67]....
        /*01e8*/ 	.word	0x05000019


	//   ....[68]....
        /*01ec*/ 	.word	0x05000019


	//   ....[69]....
        /*01f0*/ 	.word	0x05000019


	//   ....[70]....
        /*01f4*/ 	.word	0x05000019


	//   ....[71]....
        /*01f8*/ 	.word	0x05000019


	//   ....[72]....
        /*01fc*/ 	.word	0x05000019


	//   ....[73]....
        /*0200*/ 	.word	0x05000019


	//   ....[74]....
        /*0204*/ 	.word	0x05000019


	//   ....[75]....
        /*0208*/ 	.word	0x05000019


	//   ....[76]....
        /*020c*/ 	.word	0x05000019


	//   ....[77]....
        /*0210*/ 	.word	0x05000019


	//   ....[78]....
        /*0214*/ 	.word	0x05000019


	//   ....[79]....
        /*0218*/ 	.word	0x05000019


	//   ....[80]....
        /*021c*/ 	.word	0x05000019


	//   ....[81]....
        /*0220*/ 	.word	0x05000019


	//   ....[82]....
        /*0224*/ 	.word	0x05000019


	//   ....[83]....
        /*0228*/ 	.word	0x05000019


	//   ....[84]....
        /*022c*/ 	.word	0x05000019


	//   ....[85]....
        /*0230*/ 	.word	0x05000019


	//   ....[86]....
        /*0234*/ 	.word	0x05000019


	//   ....[87]....
        /*0238*/ 	.word	0x05000019


	//   ....[88]....
        /*023c*/ 	.word	0x05000019


	//   ....[89]....
        /*0240*/ 	.word	0x05000019


	//   ....[90]....
        /*0244*/ 	.word	0x05000019


	//   ....[91]....
        /*0248*/ 	.word	0x05000019


	//   ....[92]....
        /*024c*/ 	.word	0x05000019


	//   ....[93]....
        /*0250*/ 	.word	0x05000019


	//   ....[94]....
        /*0254*/ 	.word	0x05000019


	//   ....[95]....
        /*0258*/ 	.word	0x05000019


	//   ....[96]....
        /*025c*/ 	.word	0x05000019


	//   ....[97]....
        /*0260*/ 	.word	0x05000019


	//   ....[98]....
        /*0264*/ 	.word	0x05000019


	//   ....[99]....
        /*0268*/ 	.word	0x05000019


	//   ....[100]....
        /*026c*/ 	.word	0x05000019


	//   ....[101]....
        /*0270*/ 	.word	0x05000019


	//   ....[102]....
        /*0274*/ 	.word	0x05000019


	//   ....[103]....
        /*0278*/ 	.word	0x05000019


	//   ....[104]....
        /*027c*/ 	.word	0x05000019


	//   ....[105]....
        /*0280*/ 	.word	0x05000019


	//   ....[106]....
        /*0284*/ 	.word	0x05000019


	//   ....[107]....
        /*0288*/ 	.word	0x05000019


	//   ....[108]....
        /*028c*/ 	.word	0x05000019


	//   ....[109]....
        /*0290*/ 	.word	0x05000019


	//   ....[110]....
        /*0294*/ 	.word	0x05000019


	//   ....[111]....
        /*0298*/ 	.word	0x05000019


	//   ....[112]....
        /*029c*/ 	.word	0x05000019


	//   ....[113]....
        /*02a0*/ 	.word	0x05000019


	//   ....[114]....
        /*02a4*/ 	.word	0x05000019


	//   ....[115]....
        /*02a8*/ 	.word	0x05000019


	//   ....[116]....
        /*02ac*/ 	.word	0x05000019


	//   ....[117]....
        /*02b0*/ 	.word	0x05000019


	//   ....[118]....
        /*02b4*/ 	.word	0x05000019


	//   ....[119]....
        /*02b8*/ 	.word	0x05000019


	//   ....[120]....
        /*02bc*/ 	.word	0x05000019


	//   ....[121]....
        /*02c0*/ 	.word	0x05000019


	//----- nvinfo : EIATTR_COOP_GROUP_INSTR_OFFSETS
	.align		4
.L_745:
        /*02c4*/ 	.byte	0x04, 0x28
        /*02c6*/ 	.short	(.L_747 - .L_746)


	//   ....[0]....
.L_746:
        /*02c8*/ 	.word	0x000027b0


	//   ....[1]....
        /*02cc*/ 	.word	0x000027f0


	//   ....[2]....
        /*02d0*/ 	.word	0x00003020


	//   ....[3]....
        /*02d4*/ 	.word	0x00003050


	//   ....[4]....
        /*02d8*/ 	.word	0x00003080


	//   ....[5]....
        /*02dc*/ 	.word	0x00003090


	//   ....[6]....
        /*02e0*/ 	.word	0x000030c0


	//   ....[7]....
        /*02e4*/ 	.word	0x000030d0


	//   ....[8]....
        /*02e8*/ 	.word	0x00003100


	//   ....[9]....
        /*02ec*/ 	.word	0x00003110


	//   ....[10]....
        /*02f0*/ 	.word	0x00004ef0


	//   ....[11]....
        /*02f4*/ 	.word	0x00004f10


	//   ....[12]....
        /*02f8*/ 	.word	0x00004f50


	//   ....[13]....
        /*02fc*/ 	.word	0x00004f60


	//   ....[14]....
        /*0300*/ 	.word	0x00004f90


	//   ....[15]....
        /*0304*/ 	.word	0x00004fa0


	//   ....[16]....
        /*0308*/ 	.word	0x00004fd0


	//   ....[17]....
        /*030c*/ 	.word	0x00004fe0


	//   ....[18]....
        /*0310*/ 	.word	0x00005170


	//   ....[19]....
        /*0314*/ 	.word	0x000051a0


	//   ....[20]....
        /*0318*/ 	.word	0x000051d0


	//   ....[21]....
        /*031c*/ 	.word	0x000051f0


	//   ....[22]....
        /*0320*/ 	.word	0x00005220


	//   ....[23]....
        /*0324*/ 	.word	0x00005230


	//   ....[24]....
        /*0328*/ 	.word	0x00005260


	//   ....[25]....
        /*032c*/ 	.word	0x00005270


	//   ....[26]....
        /*0330*/ 	.word	0x000053a0


	//   ....[27]....
        /*0334*/ 	.word	0x000053d0


	//   ....[28]....
        /*0338*/ 	.word	0x00005400


	//   ....[29]....
        /*033c*/ 	.word	0x00005420


	//   ....[30]....
        /*0340*/ 	.word	0x00005450


	//   ....[31]....
        /*0344*/ 	.word	0x00005460


	//   ....[32]....
        /*0348*/ 	.word	0x00005490


	//   ....[33]....
        /*034c*/ 	.word	0x000054a0


	//   ....[34]....
        /*0350*/ 	.word	0x00005780


	//   ....[35]....
        /*0354*/ 	.word	0x000057c0


	//   ....[36]....
        /*0358*/ 	.word	0x00005800


	//   ....[37]....
        /*035c*/ 	.word	0x00005840


	//   ....[38]....
        /*0360*/ 	.word	0x00005880


	//   ....[39]....
        /*0364*/ 	.word	0x000058a0


	//   ....[40]....
        /*0368*/ 	.word	0x000058b0


	//   ....[41]....
        /*036c*/ 	.word	0x000058d0


	//   ....[42]....
        /*0370*/ 	.word	0x00005900


	//   ....[43]....
        /*0374*/ 	.word	0x00005920


	//   ....[44]....
        /*0378*/ 	.word	0x00005940


	//   ....[45]....
        /*037c*/ 	.word	0x00005960


	//   ....[46]....
        /*0380*/ 	.word	0x00005980


	//   ....[47]....
        /*0384*/ 	.word	0x000059b0


	//   ....[48]....
        /*0388*/ 	.word	0x000059e0


	//   ....[49]....
        /*038c*/ 	.word	0x00005a20


	//   ....[50]....
        /*0390*/ 	.word	0x00005a40


	//   ....[51]....
        /*0394*/ 	.word	0x00005a80


	//   ....[52]....
        /*0398*/ 	.word	0x00005aa0


	//   ....[53]....
        /*039c*/ 	.word	0x00005ae0


	//   ....[54]....
        /*03a0*/ 	.word	0x00005b00


	//   ....[55]....
        /*03a4*/ 	.word	0x00005b20


	//   ....[56]....
        /*03a8*/ 	.word	0x00005b50


	//   ....[57]....
        /*03ac*/ 	.word	0x00005b80


	//   ....[58]....
        /*03b0*/ 	.word	0x00005bc0


	//   ....[59]....
        /*03b4*/ 	.word	0x00005c00


	//   ....[60]....
        /*03b8*/ 	.word	0x00005c30


	//   ....[61]....
        /*03bc*/ 	.word	0x00005c60


	//   ....[62]....
        /*03c0*/ 	.word	0x00005c80


	//   ....[63]....
        /*03c4*/ 	.word	0x00005ca0


	//   ....[64]....
        /*03c8*/ 	.word	0x00005d80


	//   ....[65]....
        /*03cc*/ 	.word	0x00005e30


	//   ....[66]....
        /*03d0*/ 	.word	0x00005f50


	//   ....[67]....
        /*03d4*/ 	.word	0x00005fa0


	//   ....[68]....
        /*03d8*/ 	.word	0x00006010


	//   ....[69]....
        /*03dc*/ 	.word	0x00006070


	//   ....[70]....
        /*03e0*/ 	.word	0x000060e0


	//   ....[71]....
        /*03e4*/ 	.word	0x00006140


	//   ....[72]....
        /*03e8*/ 	.word	0x000061b0


	//   ....[73]....
        /*03ec*/ 	.word	0x00006210


	//   ....[74]....
        /*03f0*/ 	.word	0x000062b0


	//   ....[75]....
        /*03f4*/ 	.word	0x00006340


	//   ....[76]....
        /*03f8*/ 	.word	0x000063b0


	//   ....[77]....
        /*03fc*/ 	.word	0x00006410


	//   ....[78]....
        /*0400*/ 	.word	0x00006480


	//   ....[79]....
        /*0404*/ 	.word	0x000064e0


	//   ....[80]....
        /*0408*/ 	.word	0x00006550


	//   ....[81]....
        /*040c*/ 	.word	0x000065b0


	//   ....[82]....
        /*0410*/ 	.word	0x00006650


	//   ....[83]....
        /*0414*/ 	.word	0x000066e0


	//   ....[84]....
        /*0418*/ 	.word	0x00006750


	//   ....[85]....
        /*041c*/ 	.word	0x000067b0


	//   ....[86]....
        /*0420*/ 	.word	0x00006820


	//   ....[87]....
        /*0424*/ 	.word	0x00006880


	//   ....[88]....
        /*0428*/ 	.word	0x000068f0


	//   ....[89]....
        /*042c*/ 	.word	0x00006950


	//   ....[90]....
        /*0430*/ 	.word	0x000069f0


	//   ....[91]....
        /*0434*/ 	.word	0x00006ab0


	//   ....[92]....
        /*0438*/ 	.word	0x00006b90


	//   ....[93]....
        /*043c*/ 	.word	0x00006be0


	//   ....[94]....
        /*0440*/ 	.word	0x00006c80


	//   ....[95]....
        /*0444*/ 	.word	0x00006cd0


	//   ....[96]....
        /*0448*/ 	.word	0x00006d90


	//   ....[97]....
        /*044c*/ 	.word	0x00006df0


	//   ....[98]....
        /*0450*/ 	.word	0x00006e90


	//   ....[99]....
        /*0454*/ 	.word	0x00006f10


	//   ....[100]....
        /*0458*/ 	.word	0x00006f80


	//   ....[101]....
        /*045c*/ 	.word	0x00006fe0


	//   ....[102]....
        /*0460*/ 	.word	0x00007050


	//   ....[103]....
        /*0464*/ 	.word	0x000070b0


	//   ....[104]....
        /*0468*/ 	.word	0x00007180


	//   ....[105]....
        /*046c*/ 	.word	0x000071f0


	//   ....[106]....
        /*0470*/ 	.word	0x000072a0


	//   ....[107]....
        /*0474*/ 	.word	0x00007310


	//   ....[108]....
        /*0478*/ 	.word	0x00007380


	//   ....[109]....
        /*047c*/ 	.word	0x000073e0


	//   ....[110]....
        /*0480*/ 	.word	0x00007450


	//   ....[111]....
        /*0484*/ 	.word	0x000074b0


	//   ....[112]....
        /*0488*/ 	.word	0x00007520


	//   ....[113]....
        /*048c*/ 	.word	0x00007580


	//   ....[114]....
        /*0490*/ 	.word	0x000075e0


	//   ....[115]....
        /*0494*/ 	.word	0x00007630


	//   ....[116]....
        /*0498*/ 	.word	0x000076a0


	//   ....[117]....
        /*049c*/ 	.word	0x00007700


	//   ....[118]....
        /*04a0*/ 	.word	0x00007770


	//   ....[119]....
        /*04a4*/ 	.word	0x000077d0


	//   ....[120]....
        /*04a8*/ 	.word	0x00007920


	//   ....[121]....
        /*04ac*/ 	.word	0x000079d0


	//----- nvinfo : EIATTR_EXIT_INSTR_OFFSETS
	.align		4
.L_747:
        /*04b0*/ 	.byte	0x04, 0x1c
        /*04b2*/ 	.short	(.L_749 - .L_748)


	//   ....[0]....
.L_748:
        /*04b4*/ 	.word	0x00003ed0


	//   ....[1]....
        /*04b8*/ 	.word	0x00005ef0


	//----- nvinfo : EIATTR_MAX_THREADS
	.align		4
.L_749:
        /*04bc*/ 	.byte	0x04, 0x05
        /*04be*/ 	.short	(.L_751 - .L_750)
.L_750:
        /*04c0*/ 	.word	0x000001e0
        /*04c4*/ 	.word	0x00000001
        /*04c8*/ 	.word	0x00000001


	//----- nvinfo : EIATTR_CRS_STACK_SIZE
	.align		4
.L_751:
        /*04cc*/ 	.byte	0x04, 0x1e
        /*04ce*/ 	.short	(.L_753 - .L_752)
.L_752:
        /*04d0*/ 	.word	0x00000000


	//----- nvinfo : EIATTR_CBANK_PARAM_SIZE
	.align		4
.L_753:
        /*04d4*/ 	.byte	0x03, 0x19
        /*04d6*/ 	.short	0x0060


	//----- nvinfo : EIATTR_PARAM_CBANK
	.align		4
        /*04d8*/ 	.byte	0x04, 0x0a
        /*04da*/ 	.short	(.L_755 - .L_754)
	.align		4
.L_754:
        /*04dc*/ 	.word	index@(.nv.constant0._ZN13group_norm_v218gn_bwd_cuda_kernelI13__nv_bfloat16Li480ELi1ELi16ELi60ELi1024ELb1ELb1ELi8ELi960ELi960ELi4ELb1ELi1ELb0ELb0ELNS_15WgradSyncMethodE3ENS_16CompileConditionILi900EEEEEvPT_S6_S6_PKS5_S8_S8_S8_PKfflPfPj)
        /*04e0*/ 	.short	0x0210
        /*04e2*/ 	.short	0x0060


	//----- nvinfo : EIATTR_SW_WAR
	.align		4
.L_755:
        /*04e4*/ 	.byte	0x04, 0x36
        /*04e6*/ 	.short	(.L_757 - .L_756)
.L_756:
        /*04e8*/ 	.word	0x00000008
.L_757:


//--------------------- .nv.info._ZN13group_norm_v218gn_bwd_cuda_kernelI13__nv_bfloat16Li480ELi3ELi16ELi60ELi1024ELb1ELb1ELi8ELi960ELi960ELi4ELb1ELi2ELb0ELb0ELNS_15WgradSyncMethodE3ENS_16CompileConditionILi900EEEEEvPT_S6_S6_PKS5_S8_S8_S8_PKfflPfPj --------------------------
	.section	.nv.info._ZN13group_norm_v218gn_bwd_cuda_kernelI13__nv_bfloat16Li480ELi3ELi16ELi60ELi1024ELb1ELb1ELi8ELi960ELi960ELi4ELb1ELi2ELb0ELb0ELNS_15WgradSyncMethodE3ENS_16CompileConditionILi900EEEEEvPT_S6_S6_PKS5_S8_S8_S8_PKfflPfPj,"",@"SHT_CUDA_INFO"
	.sectionflags	@""
	.align	4


	//----- nvinfo : EIATTR_CUDA_API_VERSION
	.align		4
        /*0000*/ 	.byte	0x04, 0x37
        /*0002*/ 	.short	(.L_759 - .L_758)
.L_758:
        /*0004*/ 	.word	0x00000082


	//----- nvinfo : EIATTR_KPARAM_INFO
	.align		4
.L_759:
        /*0008*/ 	.byte	0x04, 0x17
        /*000a*/ 	.short	(.L_761 - .L_760)
.L_760:
        /*000c*/ 	.word	0x00000000
        /*0010*/ 	.short	0x000b
        /*0012*/ 	.short	0x0058
        /*0014*/ 	.byte	0x00, 0xf0, 0x21, 0x00


	//----- nvinfo : EIATTR_KPARAM_INFO
	.align		4
.L_761:
        /*0018*/ 	.byte	0x04, 0x17
        /*001a*/ 	.short	(.L_763 - .L_762)
.L_762:
        /*001c*/ 	.word	0x00000000
        /*0020*/ 	.short	0x000a
        /*0022*/ 	.short	0x0050
        /*0024*/ 	.byte	0x00, 0xf0, 0x21, 0x00


	//----- nvinfo : EIATTR_KPARAM_INFO
	.align		4
.L_763:
        /*0028*/ 	.byte	0x04, 0x17
        /*002a*/ 	.short	(.L_765 - .L_764)
.L_764:
        /*002c*/ 	.word	0x00000000
        /*0030*/ 	.short	0x0009
        /*0032*/ 	.short	0x0048
        /*0034*/ 	.byte	0x00, 0xf0, 0x21, 0x00


	//----- nvinfo : EIATTR_KPARAM_INFO
	.align		4
.L_765:
        /*0038*/ 	.byte	0x04, 0x17
        /*003a*/ 	.short	(.L_767 - .L_766)
.L_766:
        /*003c*/ 	.word	0x00000000
        /*0040*/ 	.short	0x0008
        /*0042*/ 	.short	0x0040
        /*0044*/ 	.byte	0x00, 0xf0, 0x11, 0x00


	//----- nvinfo : EIATTR_KPARAM_INFO
	.align		4
.L_767:
        /*0048*/ 	.byte	0x04, 0x17
        /*004a*/ 	.short	(.L_769 - .L_768)
.L_768:
        /*004c*/ 	.word	0x00000000
        /*0050*/ 	.short	0x0007
        /*0052*/ 	.short	0x0038
        /*0054*/ 	.byte	0x00, 0xf0, 0x21, 0x00


	//----- nvinfo : EIATTR_KPARAM_INFO
	.align		4
.L_769:
        /*0058*/ 	.byte	0x04, 0x17
        /*005a*/ 	.short	(.L_771 - .L_770)
.L_770:
        /*005c*/ 	.word	0x00000000
        /*0060*/ 	.short	0x0006
        /*0062*/ 	.short	0x0030
        /*0064*/ 	.byte	0x00, 0xf0, 0x21, 0x00


	//----- nvinfo : EIATTR_KPARAM_INFO
	.align		4
.L_771:
        /*0068*/ 	.byte	0x04, 0x17
        /*006a*/ 	.short	(.L_773 - .L_772)
.L_772:
        /*006c*/ 	.word	0x00000000
        /*0070*/ 	.short	0x0005
        /*0072*/ 	.short	0x0028
        /*0074*/ 	.byte	0x00, 0xf0, 0x21, 0x00


	//----- nvinfo : EIATTR_KPARAM_INFO
	.align		4
.L_773:
        /*0078*/ 	.byte	0x04, 0x17
        /*007a*/ 	.short	(.L_775 - .L_774)
.L_774:
        /*007c*/ 	.word	0x00000000
        /*0080*/ 	.short	0x0004
        /*0082*/ 	.short	0x0020
        /*0084*/ 	.byte	0x00, 0xf0, 0x21, 0x00


	//----- nvinfo : EIATTR_KPARAM_INFO
	.align		4
.L_775:
        /*0088*/ 	.byte	0x04, 0x17
        /*008a*/ 	.short	(.L_777 - .L_776)
.L_776:
        /*008c*/ 	.word	0x00000000
        /*0090*/ 	.short	0x0003
        /*0092*/ 	.short	0x0018
        /*0094*/ 	.byte	0x00, 0xf0, 0x21, 0x00


	//----- nvinfo : EIATTR_KPARAM_INFO
	.align		4
.L_777:
        /*0098*/ 	.byte	0x04, 0x17
        /*009a*/ 	.short	(.L_779 - .L_778)
.L_778:
        /*009c*/ 	.word	0x00000000
        /*00a0*/ 	.short	0x0002
        /*00a2*/ 	.short	0x0010
        /*00a4*/ 	.byte	0x00, 0xf0, 0x21, 0x00


	//----- nvinfo : EIATTR_KPARAM_INFO
	.align		4
.L_779:
        /*00a8*/ 	.byte	0x04, 0x17
        /*00aa*/ 	.short	(.L_781 - .L_780)
.L_780:
        /*00ac*/ 	.word	0x00000000
        /*00b0*/ 	.short	0x0001
        /*00b2*/ 	.short	0x0008
        /*00b4*/ 	.byte	0x00, 0xf0, 0x21, 0x00


	//----- nvinfo : EIATTR_KPARAM_INFO
	.align		4
.L_781:
        /*00b8*/ 	.byte	0x04, 0x17
        /*00ba*/ 	.short	(.L_783 - .L_782)
.L_782:
        /*00bc*/ 	.word	0x00000000
        /*00c0*/ 	.short	0x0000
        /*00c2*/ 	.short	0x0000
        /*00c4*/ 	.byte	0x00, 0xf0, 0x21, 0x00


	//----- nvinfo : EIATTR_SPARSE_MMA_MASK
	.align		4
.L_783:
        /*00c8*/ 	.byte	0x03, 0x50
        /*00ca*/ 	.short	0x0000


	//----- nvinfo : EIATTR_MAXREG_COUNT
	.align		4
        /*00cc*/ 	.byte	0x03, 0x1b
        /*00ce*/ 	.short	0x0028


	//----- nvinfo : EIATTR_NUM_BARRIERS
	.align		4
        /*00d0*/ 	.byte	0x02, 0x4c
        /*00d2*/ 	.byte	0x01
	.zero		1


	//----- nvinfo : EIATTR_ANNOTATIONS
	.align		4
        /*00d4*/ 	.byte	0x04, 0x55
        /*00d6*/ 	.short	(.L_785 - .L_784)


	//   ....[0]....
.L_784:
        /* <DEDUP_REMOVED lines=77> */


	//----- nvinfo : EIATTR_MERCURY_ISA_VERSION
	.align		4
.L_785:
        /*0598*/ 	.byte	0x03, 0x5f
        /*059a*/ 	.short	0x0101


	//----- nvinfo : EIATTR_COOP_GROUP_MASK_REGIDS
	.align		4
        /*059c*/ 	.byte	0x04, 0x29
        /*059e*/ 	.short	(.L_787 - .L_786)


	//   ....[0]....
.L_786:
        /*05a0*/ 	.word	0xffffffff


	//   ....[1]....
        /*05a4*/ 	.word	0xffffffff


	//   ....[2]....
        /*05a8*/ 	.word	0xffffffff


	//   ....[3]....
        /*05ac*/ 	.word	0xffffffff


	//   ....[4]....
        /*05b0*/ 	.word	0xffffffff


	//   ....[5]....
        /*05b4*/ 	.word	0xffffffff


	//   ....[6]....
        /*05b8*/ 	.word	0xffffffff


	//   ....[7]....
        /*05bc*/ 	.word	0xffffffff


	//   ....[8]....
        /*05c0*/ 	.word	0xffffffff


	//   ....[9]....
        /*05c4*/ 	.word	0xffffffff


	//   ....[10]....
        /*05c8*/ 	.word	0x05000011


	//   ....[11]....
        /*05cc*/ 	.word	0x05000013


	//   ....[12]....
        /*05d0*/ 	.word	0x05000010


	//   ....[13]....
        /*05d4*/ 	.word	0x05000012


	//   ....[14]....
        /*05d8*/ 	.word	0x05000015


	//   ....[15]....
        /*05dc*/ 	.word	0x05000017


	//   ....[16]....
        /*05e0*/ 	.word	0x0500000a


	//   ....[17]....
        /*05e4*/ 	.word	0x05000010


	//   ....[18]....
        /*05e8*/ 	.word	0x05000015


	//   ....[19]....
        /*05ec*/ 	.word	0x05000017


	//   ....[20]....
        /*05f0*/ 	.word	0x05000010


	//   ....[21]....
        /*05f4*/ 	.word	0x05000016


	//   ....[22]....
        /*05f8*/ 	.word	0x05000019


	//   ....[23]....
        /*05fc*/ 	.word	0x0500001f


	//   ....[24]....
        /*0600*/ 	.word	0x0500000c


	//   ....[25]....
        /*0604*/ 	.word	0x05000010


	//   ....[26]....
        /*0608*/ 	.word	0x05000015


	//   ....[27]....
        /*060c*/ 	.word	0x05000017


	//   ....[28]....
        /*0610*/ 	.word	0x05000010


	//   ....[29]....
        /*0614*/ 	.word	0x05000016


	//   ....[30]....
        /*0618*/ 	.word	0x05000019


	//   ....[31]....
        /*061c*/ 	.word	0x0500001f


	//   ....[32]....
        /*0620*/ 	.word	0x0500000c


	//   ....[33]....
        /*0624*/ 	.word	0x05000010


	//   ....[34]....
        /*0628*/ 	.word	0x05000015


	//   ....[35]....
        /*062c*/ 	.word	0x05000017


	//   ....[36]....
        /*0630*/ 	.word	0x05000000


	//   ....[37]....
        /*0634*/ 	.word	0x05000022


	//   ....[38]....
        /*0638*/ 	.word	0x05000011


	//   ....[39]....
        /*063c*/ 	.word	0x05000017


	//   ....[40]....
        /*0640*/ 	.word	0x0500000f


	//   ....[41]....
        /*0644*/ 	.word	0x05000014


	//   ....[42]....
        /*0648*/ 	.word	0x0500001b


	//   ....[43]....
        /*064c*/ 	.word	0x05000019


	//   ....[44]....
        /*0650*/ 	.word	0x05000022


	//   ....[45]....
        /*0654*/ 	.word	0x05000013


	//   ....[46]....
        /*0658*/ 	.word	0x05000018


	//   ....[47]....
        /*065c*/ 	.word	0x05000022


	//   ....[48]....
        /*0660*/ 	.word	0x0500000f


	//   ....[49]....
        /*0664*/ 	.word	0x05000013


	//   ....[50]....
        /*0668*/ 	.word	0x0500001b


	//   ....[51]....
        /*066c*/ 	.word	0x05000019


	//   ....[52]....
        /*0670*/ 	.word	0x05000010


	//   ....[53]....
        /*0674*/ 	.word	0x05000011


	//   ....[54]....
        /*0678*/ 	.word	0x05000015


	//   ....[55]....
        /*067c*/ 	.word	0x0500001d


	//   ....[56]....
        /*0680*/ 	.word	0x0500001b


	//   ....[57]....
        /*0684*/ 	.word	0x05000018


	//   ....[58]....
        /*0688*/ 	.word	0x05000022


	//   ....[59]....
        /*068c*/ 	.word	0x05000017


	//   ....[60]....
        /*0690*/ 	.word	0x05000015


	//   ....[61]....
        /*0694*/ 	.word	0x0500001b


	//   ....[62]....
        /*0698*/ 	.word	0x0500001f


	//   ....[63]....
        /*069c*/ 	.word	0x05000018


	//   ....[64]....
        /*06a0*/ 	.word	0x0500001f


	//   ....[65]....
        /*06a4*/ 	.word	0x05000018


	//   ....[66]....
        /*06a8*/ 	.word	0x05000010


	//   ....[67]....
        /*06ac*/ 	.word	0x05000010


	//   ....[68]....
        /*06b0*/ 	.word	0x05000010


	//   ....[69]....
        /*06b4*/ 	.word	0x05000010


	//   ....[70]....
        /*06b8*/ 	.word	0x05000010


	//   ....[71]....
        /*06bc*/ 	.word	0x05000010


	//   ....[72]....
        /*06c0*/ 	.word	0x05000010


	//   ....[73]....
        /*06c4*/ 	.word	0x05000010


	//   ....[74]....
        /*06c8*/ 	.word	0x05000010


	//   ....[75]....
        /*06cc*/ 	.word	0x05000010


	//   ....[76]....
        /*06d0*/ 	.word	0x05000010


	//   ....[77]....
        /*06d4*/ 	.word	0x05000010


	//   ....[78]....
        /*06d8*/ 	.word	0x05000010


	//   ....[79]....
        /*06dc*/ 	.word	0x05000010


	//   ....[80]....
        /*06e0*/ 	.word	0x05000010


	//   ....[81]....
        /*06e4*/ 	.word	0x05000010


	//   ....[82]....
        /*06e8*/ 	.word	0x05000010


	//   ....[83]....
        /*06ec*/ 	.word	0x05000010


	//   ....[84]....
        /*06f0*/ 	.word	0x05000010


	//   ....[85]....
        /*06f4*/ 	.word	0x05000010


	//   ....[86]....
        /*06f8*/ 	.word	0x05000010


	//   ....[87]....
        /*06fc*/ 	.word	0x05000010


	//   ....[88]....
        /*0700*/ 	.word	0x05000010


	//   ....[89]....
        /*0704*/ 	.word	0x05000010


	//   ....[90]....
        /*0708*/ 	.word	0x05000010


	//   ....[91]....
        /*070c*/ 	.word	0x05000010


	//   ....[92]....
        /*0710*/ 	.word	0x05000010


	//   ....[93]....
        /*0714*/ 	.word	0x05000010


	//   ....[94]....
        /*0718*/ 	.word	0x05000010


	//   ....[95]....
        /*071c*/ 	.word	0x05000010


	//   ....[96]....
        /*0720*/ 	.word	0x05000010


	//   ....[97]....
        /*0724*/ 	.word	0x05000010


	//   ....[98]....
        /*0728*/ 	.word	0x05000010


	//   ....[99]....
        /*072c*/ 	.word	0x05000010


	//   ....[100]....
        /*0730*/ 	.word	0x05000010


	//   ....[101]....
        /*0734*/ 	.word	0x05000010


	//   ....[102]....
        /*0738*/ 	.word	0x05000010


	//   ....[103]....
        /*073c*/ 	.word	0x05000010


	//   ....[104]....
        /*0740*/ 	.word	0x05000010


	//   ....[105]....
        /*0744*/ 	.word	0x05000010


	//   ....[106]....
        /*0748*/ 	.word	0x05000010


	//   ....[107]....
        /*074c*/ 	.word	0x05000010


	//   ....[108]....
        /*0750*/ 	.word	0x05000010


	//   ....[109]....
        /*0754*/ 	.word	0x05000010


	//   ....[110]....
        /*0758*/ 	.word	0x05000010


	//   ....[111]....
        /*075c*/ 	.word	0x05000010


	//   ....[112]....
        /*0760*/ 	.word	0x05000010


	//   ....[113]....
        /*0764*/ 	.word	0x05000010


	//   ....[114]....
        /*0768*/ 	.word	0x05000010


	//   ....[115]....
        /*076c*/ 	.word	0x05000010


	//   ....[116]....
        /*0770*/ 	.word	0x05000010


	//   ....[117]....
        /*0774*/ 	.word	0x05000010


	//   ....[118]....
        /*0778*/ 	.word	0x05000010


	//   ....[119]....
        /*077c*/ 	.word	0x05000010


	//   ....[120]....
        /*0780*/ 	.word	0x05000010


	//   ....[121]....
        /*0784*/ 	.word	0x05000010


	//----- nvinfo : EIATTR_COOP_GROUP_INSTR_OFFSETS
	.align		4
.L_787:
        /*0788*/ 	.byte	0x04, 0x28
        /*078a*/ 	.short	(.L_789 - .L_788)


	//   ....[0]....
.L_788:
        /*078c*/ 	.word	0x00003120


	//   ....[1]....
        /*0790*/ 	.word	0x00003160


	//   ....[2]....
        /*0794*/ 	.word	0x00003a90


	//   ....[3]....
        /*0798*/ 	.word	0x00003ad0


	//   ....[4]....
        /*079c*/ 	.word	0x00003b00


	//   ....[5]....
        /*07a0*/ 	.word	0x00003b20


	//   ....[6]....
        /*07a4*/ 	.word	0x00003b40


	//   ....[7]....
        /*07a8*/ 	.word	0x00003b60


	//   ....[8]....
        /*07ac*/ 	.word	0x00003b80


	//   ....[9]....
        /*07b0*/ 	.word	0x00003ba0


	//   ....[10]....
        /*07b4*/ 	.word	0x00005b00


	//   ....[11]....
        /*07b8*/ 	.word	0x00005b30


	//   ....[12]....
        /*07bc*/ 	.word	0x00005b70


	//   ....[13]....
        /*07c0*/ 	.word	0x00005b90


	//   ....[14]....
        /*07c4*/ 	.word	0x00005bc0


	//   ....[15]....
        /*07c8*/ 	.word	0x00005bd0


	//   ....[16]....
        /*07cc*/ 	.word	0x00005c00


	//   ....[17]....
        /*07d0*/ 	.word	0x00005c10


	//   ....[18]....
        /*07d4*/ 	.word	0x00005e00


	//   ....[19]....
        /*07d8*/ 	.word	0x00005e30


	//   ....[20]....
        /*07dc*/ 	.word	0x00005e60


	//   ....[21]....
        /*07e0*/ 	.word	0x00005e80


	//   ....[22]....
        /*07e4*/ 	.word	0x00005eb0


	//   ....[23]....
        /*07e8*/ 	.word	0x00005ec0


	//   ....[24]....
        /*07ec*/ 	.word	0x00005ef0


	//   ....[25]....
        /*07f0*/ 	.word	0x00005f00


	//   ....[26]....
        /*07f4*/ 	.word	0x00006090


	//   ....[27]....
        /*07f8*/ 	.word	0x000060c0


	//   ....[28]....
        /*07fc*/ 	.word	0x000060f0


	//   ....[29]....
        /*0800*/ 	.word	0x00006110


	//   ....[30]....
        /*0804*/ 	.word	0x00006140


	//   ....[31]....
        /*0808*/ 	.word	0x00006150


	//   ....[32]....
        /*080c*/ 	.word	0x00006180


	//   ....[33]....
        /*0810*/ 	.word	0x00006190


	//   ....[34]....
        /*0814*/ 	.word	0x00006350


	//   ....[35]....
        /*0818*/ 	.word	0x00006380


	//   ....[36]....
        /*081c*/ 	.word	0x000064b0


	//   ....[37]....
        /*0820*/ 	.word	0x000064f0


	//   ....[38]....
        /*0824*/ 	.word	0x00006530


	//   ....[39]....
        /*0828*/ 	.word	0x00006570


	//   ....[40]....
        /*082c*/ 	.word	0x000065f0


	//   ....[41]....
        /*0830*/ 	.word	0x00006620


	//   ....[42]....
        /*0834*/ 	.word	0x00006640


	//   ....[43]....
        /*0838*/ 	.word	0x00006660


	//   ....[44]....
        /*083c*/ 	.word	0x00006680


	//   ....[45]....
        /*0840*/ 	.word	0x000066d0


	//   ....[46]....
        /*0844*/ 	.word	0x00006720


	//   ....[47]....
        /*0848*/ 	.word	0x00006780


	//   ....[48]....
        /*084c*/ 	.word	0x00006790


	//   ....[49]....
        /*0850*/ 	.word	0x000067f0


	//   ....[50]....
        /*0854*/ 	.word	0x00006820


	//   ....[51]....
        /*0858*/ 	.word	0x00006850


	//   ....[52]....
        /*085c*/ 	.word	0x00006890


	//   ....[53]....
        /*0860*/ 	.word	0x000068b0


	//   ....[54]....
        /*0864*/ 	.word	0x000068c0


	//   ....[55]....
        /*0868*/ 	.word	0x00006920


	//   ....[56]....
        /*086c*/ 	.word	0x00006940


	//   ....[57]....
        /*0870*/ 	.word	0x00006970


	//   ....[58]....
        /*0874*/ 	.word	0x000069b0


	//   ....[59]....
        /*0878*/ 	.word	0x000069e0


	//   ....[60]....
        /*087c*/ 	.word	0x000069f0


	//   ....[61]....
        /*0880*/ 	.word	0x00006a50


	//   ....[62]....
        /*0884*/ 	.word	0x00006a80


	//   ....[63]....
        /*0888*/ 	.word	0x00006ab0


	//   ....[64]....
        /*088c*/ 	.word	0x00006ba0


	//   ....[65]....
        /*0890*/ 	.word	0x00006bf0


	//   ....[66]....
        /*0894*/ 	.word	0x00006d80


	//   ....[67]....
        /*0898*/ 	.word	0x00006dd0


	//   ....[68]....
        /*089c*/ 	.word	0x00006e40


	//   ....[69]....
        /*08a0*/ 	.word	0x00006ea0


	//   ....[70]....
        /*08a4*/ 	.word	0x00006f10


	//   ....[71]....
        /*08a8*/ 	.word	0x00006f70


	//   ....[72]....
        /*08ac*/ 	.word	0x00006fe0


	//   ....[73]....
        /*08b0*/ 	.word	0x00007040


	//   ....[74]....
        /*08b4*/ 	.word	0x000070e0


	//   ....[75]....
        /*08b8*/ 	.word	0x00007170


	//   ....[76]....
        /*08bc*/ 	.word	0x000071e0


	//   ....[77]....
        /*08c0*/ 	.word	0x00007240


	//   ....[78]....
        /*08c4*/ 	.word	0x000072b0


	//   ....[79]....
        /*08c8*/ 	.word	0x00007310


	//   ....[80]....
        /*08cc*/ 	.word	0x00007380


	//   ....[81]....
        /*08d0*/ 	.word	0x000073e0


	//   ....[82]....
        /*08d4*/ 	.word	0x00007480


	//   ....[83]....
        /*08d8*/ 	.word	0x00007510


	//   ....[84]....
        /*08dc*/ 	.word	0x00007580


	//   ....[85]....
        /*08e0*/ 	.word	0x000075e0


	//   ....[86]....
        /*08e4*/ 	.word	0x00007650


	//   ....[87]....
        /*08e8*/ 	.word	0x000076b0


	//   ....[88]....
        /*08ec*/ 	.word	0x00007720


	//   ....[89]....
        /*08f0*/ 	.word	0x00007780


	//   ....[90]....
        /*08f4*/ 	.word	0x00007820


	//   ....[91]....
        /*08f8*/ 	.word	0x000078e0


	//   ....[92]....
        /*08fc*/ 	.word	0x000079d0


	//   ....[93]....
        /*0900*/ 	.word	0x00007a30


	//   ....[94]....
        /*0904*/ 	.word	0x00007ad0


	//   ....[95]....
        /*0908*/ 	.word	0x00007b40


	//   ....[96]....
        /*090c*/ 	.word	0x00007bb0


	//   ....[97]....
        /*0910*/ 	.word	0x00007c60


	//   ....[98]....
        /*0914*/ 	.word	0x00007ce0


	//   ....[99]....
        /*0918*/ 	.word	0x00007d70


	//   ....[100]....
        /*091c*/ 	.word	0x00007dd0


	//   ....[101]....
        /*0920*/ 	.word	0x00007e50


	//   ....[102]....
        /*0924*/ 	.word	0x00007eb0


	//   ....[103]....
        /*0928*/ 	.word	0x00007fb0


	//   ....[104]....
        /*092c*/ 	.word	0x00008030


	//   ....[105]....
        /*0930*/ 	.word	0x00008160


	//   ....[106]....
        /*0934*/ 	.word	0x00008200


	//   ....[107]....
        /*0938*/ 	.word	0x00008280


	//   ....[108]....
        /*093c*/ 	.word	0x00008330


	//   ....[109]....
        /*0940*/ 	.word	0x00008380


	//   ....[110]....
        /*0944*/ 	.word	0x00008420


	//   ....[111]....
        /*0948*/ 	.word	0x00008470


	//   ....[112]....
        /*094c*/ 	.word	0x00008540


	//   ....[113]....
        /*0950*/ 	.word	0x00008590


	//   ....[114]....
        /*0954*/ 	.word	0x000085f0


	//   ....[115]....
        /*0958*/ 	.word	0x00008680


	//   ....[116]....
        /*095c*/ 	.word	0x000086e0


	//   ....[117]....
        /*0960*/ 	.word	0x00008760


	//   ....[118]....
        /*0964*/ 	.word	0x000087c0


	//   ....[119]....
        /*0968*/ 	.word	0x000088a0


	//   ....[120]....
        /*096c*/ 	.word	0x00008900


	//   ....[121]....
        /*0970*/ 	.word	0x00008950


	//----- nvinfo : EIATTR_EXIT_INSTR_OFFSETS
	.align		4
.L_789:
        /*0974*/ 	.byte	0x04, 0x1c
        /*0976*/ 	.short	(.L_791 - .L_790)


	//   ....[0]....
.L_790:
        /*0978*/ 	.word	0x00004b00


	//   ....[1]....
        /*097c*/ 	.word	0x00006d20


	//----- nvinfo : EIATTR_MAX_THREADS
	.align		4
.L_791:
        /*0980*/ 	.byte	0x04, 0x05
        /*0982*/ 	.short	(.L_793 - .L_792)
.L_792:
        /*0984*/ 	.word	0x000001e0
        /*0988*/ 	.word	0x00000001
        /*098c*/ 	.word	0x00000001


	//----- nvinfo : EIATTR_CRS_STACK_SIZE
	.align		4
.L_793:
        /*0990*/ 	.byte	0x04, 0x1e
        /*0992*/ 	.short	(.L_795 - .L_794)
.L_794:
        /*0994*/ 	.word	0x00000000


	//----- nvinfo : EIATTR_CBANK_PARAM_SIZE
	.align		4
.L_795:
        /*0998*/ 	.byte	0x03, 0x19
        /*099a*/ 	.short	0x0060


	//----- nvinfo : EIATTR_PARAM_CBANK
	.align		4
        /*099c*/ 	.byte	0x04, 0x0a
        /*099e*/ 	.short	(.L_797 - .L_796)
	.align		4
.L_796:
        /*09a0*/ 	.word	index@(.nv.constant0._ZN13group_norm_v218gn_bwd_cuda_kernelI13__nv_bfloat16Li480ELi3ELi16ELi60ELi1024ELb1ELb1ELi8ELi960ELi960ELi4ELb1ELi2ELb0ELb0ELNS_15WgradSyncMethodE3ENS_16CompileConditionILi900EEEEEvPT_S6_S6_PKS5_S8_S8_S8_PKfflPfPj)
        /*09a4*/ 	.short	0x0210
        /*09a6*/ 	.short	0x0060


	//----- nvinfo : EIATTR_SW_WAR
	.align		4
.L_797:
        /*09a8*/ 	.byte	0x04, 0x36
        /*09aa*/ 	.short	(.L_799 - .L_798)
.L_798:
        /*09ac*/ 	.word	0x00000008
.L_799:


//--------------------- .nv.info._ZN13group_norm_v218gn_bwd_cuda_kernelI13__nv_bfloat16Li480ELi1ELi16ELi60ELi1024ELb1ELb1ELi16ELi960ELi960ELi4ELb1ELi2ELb0ELb0ELNS_15WgradSyncMethodE3ENS_16CompileConditionILi900EEEEEvPT_S6_S6_PKS5_S8_S8_S8_PKfflPfPj --------------------------
	.section	.nv.info._ZN13group_norm_v218gn_bwd_cuda_kernelI13__nv_bfloat16Li480ELi1ELi16ELi60ELi1024ELb1ELb1ELi16ELi960ELi960ELi4ELb1ELi2ELb0ELb0ELNS_15WgradSyncMethodE3ENS_16CompileConditionILi900EEEEEvPT_S6_S6_PKS5_S8_S8_S8_PKfflPfPj,"",@"SHT_CUDA_INFO"
	.sectionflags	@""
	.align	4


	//----- nvinfo : EIATTR_CUDA_API_VERSION
	.align		4
        /*0000*/ 	.byte	0x04, 0x37
        /*0002*/ 	.short	(.L_801 - .L_800)
.L_800:
        /*0004*/ 	.word	0x00000082


	//----- nvinfo : EIATTR_KPARAM_INFO
	.align		4
.L_801:
        /*0008*/ 	.byte	0x04, 0x17
        /*000a*/ 	.short	(.L_803 - .L_802)
.L_802:
        /*000c*/ 	.word	0x00000000
        /*0010*/ 	.short	0x000b
        /*0012*/ 	.short	0x0058
        /*0014*/ 	.byte	0x00, 0xf0, 0x21, 0x00


	//----- nvinfo : EIATTR_KPARAM_INFO
	.align		4
.L_803:
        /*0018*/ 	.byte	0x04, 0x17
        /*001a*/ 	.short	(.L_805 - .L_804)
.L_804:
        /*001c*/ 	.word	0x00000000
        /*0020*/ 	.short	0x000a
        /*0022*/ 	.short	0x0050
        /*0024*/ 	.byte	0x00, 0xf0, 0x21, 0x00


	//----- nvinfo : EIATTR_KPARAM_INFO
	.align		4
.L_805:
        /*0028*/ 	.byte	0x04, 0x17
        /*002a*/ 	.short	(.L_807 - .L_806)
.L_806:
        /*002c*/ 	.word	0x00000000
        /*0030*/ 	.short	0x0009
        /*0032*/ 	.short	0x0048
        /*0034*/ 	.byte	0x00, 0xf0, 0x21, 0x00


	//----- nvinfo : EIATTR_KPARAM_INFO
	.align		4
.L_807:
        /*0038*/ 	.byte	0x04, 0x17
        /*003a*/ 	.short	(.L_809 - .L_808)
.L_808:
        /*003c*/ 	.word	0x00000000
        /*0040*/ 	.short	0x0008
        /*0042*/ 	.short	0x0040
        /*0044*/ 	.byte	0x00, 0xf0, 0x11, 0x00


	//----- nvinfo : EIATTR_KPARAM_INFO
	.align		4
.L_809:
        /*0048*/ 	.byte	0x04, 0x17
        /*004a*/ 	.short	(.L_811 - .L_810)
.L_810:
        /*004c*/ 	.word	0x00000000
        /*0050*/ 	.short	0x0007
        /*0052*/ 	.short	0x0038
        /*0054*/ 	.byte	0x00, 0xf0, 0x21, 0x00


	//----- nvinfo : EIATTR_KPARAM_INFO
	.align		4
.L_811:
        /*0058*/ 	.byte	0x04, 0x17
        /*005a*/ 	.short	(.L_813 - .L_812)
.L_812:
        /*005c*/ 	.word	0x00000000
        /*0060*/ 	.short	0x0006
        /*0062*/ 	.short	0x0030
        /*0064*/ 	.byte	0x00, 0xf0, 0x21, 0x00


	//----- nvinfo : EIATTR_KPARAM_INFO
	.align		4
.L_813:
        /*0068*/ 	.byte	0x04, 0x17
        /*006a*/ 	.short	(.L_815 - .L_814)
.L_814:
        /*006c*/ 	.word	0x00000000
        /*0070*/ 	.short	0x0005
        /*0072*/ 	.short	0x0028
        /*0074*/ 	.byte	0x00, 0xf0, 0x21, 0x00


	//----- nvinfo : EIATTR_KPARAM_INFO
	.align		4
.L_815:
        /*0078*/ 	.byte	0x04, 0x17
        /*007a*/ 	.short	(.L_817 - .L_816)
.L_816:
        /*007c*/ 	.word	0x00000000
        /*0080*/ 	.short	0x0004
        /*0082*/ 	.short	0x0020
        /*0084*/ 	.byte	0x00, 0xf0, 0x21, 0x00


	//----- nvinfo : EIATTR_KPARAM_INFO
	.align		4
.L_817:
        /*0088*/ 	.byte	0x04, 0x17
        /*008a*/ 	.short	(.L_819 - .L_818)
.L_818:
        /*008c*/ 	.word	0x00000000
        /*0090*/ 	.short	0x0003
        /*0092*/ 	.short	0x0018
        /*0094*/ 	.byte	0x00, 0xf0, 0x21, 0x00


	//----- nvinfo : EIATTR_KPARAM_INFO
	.align		4
.L_819:
        /*0098*/ 	.byte	0x04, 0x17
        /*009a*/ 	.short	(.L_821 - .L_820)
.L_820:
        /*009c*/ 	.word	0x00000000
        /*00a0*/ 	.short	0x0002
        /*00a2*/ 	.short	0x0010
        /*00a4*/ 	.byte	0x00, 0xf0, 0x21, 0x00


	//----- nvinfo : EIATTR_KPARAM_INFO
	.align		4
.L_821:
        /*00a8*/ 	.byte	0x04, 0x17
        /*00aa*/ 	.short	(.L_823 - .L_822)
.L_822:
        /*00ac*/ 	.word	0x00000000
        /*00b0*/ 	.short	0x0001
        /*00b2*/ 	.short	0x0008
        /*00b4*/ 	.byte	0x00, 0xf0, 0x21, 0x00


	//----- nvinfo : EIATTR_KPARAM_INFO
	.align		4
.L_823:
        /*00b8*/ 	.byte	0x04, 0x17
        /*00ba*/ 	.short	(.L_825 - .L_824)
.L_824:
        /*00bc*/ 	.word	0x00000000
        /*00c0*/ 	.short	0x0000
        /*00c2*/ 	.short	0x0000
        /*00c4*/ 	.byte	0x00, 0xf0, 0x21, 0x00


	//----- nvinfo : EIATTR_SPARSE_MMA_MASK
	.align		4
.L_825:
        /*00c8*/ 	.byte	0x03, 0x50
        /*00ca*/ 	.short	0x0000


	//----- nvinfo : EIATTR_MAXREG_COUNT
	.align		4
        /*00cc*/ 	.byte	0x03, 0x1b
        /*00ce*/ 	.short	0x0080


	//----- nvinfo : EIATTR_NUM_BARRIERS
	.align		4
        /*00d0*/ 	.byte	0x02, 0x4c
        /*00d2*/ 	.byte	0x01
	.zero		1


	//----- nvinfo : EIATTR_ANNOTATIONS
	.align		4
        /*00d4*/ 	.byte	0x04, 0x55
        /*00d6*/ 	.short	(.L_827 - .L_826)


	//   ....[0]....
.L_826:
        /*00d8*/ 	.word	0x00000001
        /*00dc*/ 	.byte	0xf0, 0x05, 0x00, 0x00, 0x01, 0x00, 0x00, 0x00, 0x30, 0x06, 0x00, 0x00, 0x01, 0x00, 0x00, 0x00
        /*00ec*/ 	.byte	0x80, 0x06, 0x00, 0x00, 0x01, 0x00, 0x00, 0x00, 0x00, 0x07, 0x00, 0x00, 0x01, 0x00, 0x00, 0x00
        /*00fc*/ 	.byte	0x40, 0x38, 0x00, 0x00, 0x01, 0x00, 0x00, 0x00, 0x50, 0x38, 0x00, 0x00, 0x01, 0x00, 0x00, 0x00
        /*010c*/ 	.byte	0x60, 0x38, 0x00, 0x00, 0x01, 0x00, 0x00, 0x00, 0x70, 0x38, 0x00, 0x00


	//----- nvinfo : EIATTR_MERCURY_ISA_VERSION
	.align		4
.L_827:
        /*0118*/ 	.byte	0x03, 0x5f
        /*011a*/ 	.short	0x0101


	//----- nvinfo : EIATTR_COOP_GROUP_MASK_REGIDS
	.align		4
        /*011c*/ 	.byte	0x04, 0x29
        /*011e*/ 	.short	(.L_829 - .L_828)


	//   ....[0]....
.L_828:
        /*0120*/ 	.word	0xffffffff


	//   ....[1]....
        /*0124*/ 	.word	0xffffffff


	//   ....[2]....
        /*0128*/ 	.word	0xffffffff


	//   ....[3]....
        /*012c*/ 	.word	0xffffffff


	//   ....[4]....
        /*0130*/ 	.word	0xffffffff


	//   ....[5]....
        /*0134*/ 	.word	0xffffffff


	//   ....[6]....
        /*0138*/ 	.word	0xffffffff


	//   ....[7]....
        /*013c*/ 	.word	0xffffffff


	//   ....[8]....
        /*0140*/ 	.word	0xffffffff


	//   ....[9]....
        /*0144*/ 	.word	0xffffffff


	//   ....[10]....
        /*0148*/ 	.word	0x05000017


	//   ....[11]....
        /*014c*/ 	.word	0x0500001c


	//   ....[12]....
        /*0150*/ 	.word	0x0500001e


	//   ....[13]....
        /*0154*/ 	.word	0x0500001d


	//   ....[14]....
        /*0158*/ 	.word	0x05000025


	//   ....[15]....
        /*015c*/ 	.word	0x05000018


	//   ....[16]....
        /*0160*/ 	.word	0x0500001c


	//   ....[17]....
        /*0164*/ 	.word	0x0500001e


	//   ....[18]....
        /*0168*/ 	.word	0x0500001c


	//   ....[19]....
        /*016c*/ 	.word	0x0500001e


	//   ....[20]....
        /*0170*/ 	.word	0x05000017


	//   ....[21]....
        /*0174*/ 	.word	0x0500001d


	//   ....[22]....
        /*0178*/ 	.word	0x05000020


	//   ....[23]....
        /*017c*/ 	.word	0x0500001c


	//   ....[24]....
        /*0180*/ 	.word	0x05000021


	//   ....[25]....
        /*0184*/ 	.word	0x05000017


	//   ....[26]....
        /*0188*/ 	.word	0x0500001c


	//   ....[27]....
        /*018c*/ 	.word	0x0500001e


	//   ....[28]....
        /*0190*/ 	.word	0x05000017


	//   ....[29]....
        /*0194*/ 	.word	0x0500001d


	//   ....[30]....
        /*0198*/ 	.word	0x05000020


	//   ....[31]....
        /*019c*/ 	.word	0x0500001c


	//   ....[32]....
        /*01a0*/ 	.word	0x05000021


	//   ....[33]....
        /*01a4*/ 	.word	0x05000017


	//   ....[34]....
        /*01a8*/ 	.word	0x0500001e


	//   ....[35]....
        /*01ac*/ 	.word	0x05000017


	//   ....[36]....
        /*01b0*/ 	.word	0x0500001d


	//   ....[37]....
        /*01b4*/ 	.word	0x0500001c


	//   ....[38]....
        /*01b8*/ 	.word	0x05000020


	//   ....[39]....
        /*01bc*/ 	.word	0x05000021


	//   ....[40]....
        /*01c0*/ 	.word	0x05000017


	//   ....[41]....
        /*01c4*/ 	.word	0x0500001c


	//   ....[42]....
        /*01c8*/ 	.word	0x05000023


	//   ....[43]....
        /*01cc*/ 	.word	0x05000020


	//   ....[44]....
        /*01d0*/ 	.word	0x0500001d


	//   ....[45]....
        /*01d4*/ 	.word	0x05000021


	//   ....[46]....
        /*01d8*/ 	.word	0x05000022


	//   ....[47]....
        /*01dc*/ 	.word	0x05000029


	//   ....[48]....
        /*01e0*/ 	.word	0x0500001e


	//   ....[49]....
        /*01e4*/ 	.word	0x0500001b


	//   ....[50]....
        /*01e8*/ 	.word	0x05000017


	//   ....[51]....
        /*01ec*/ 	.word	0x0500001a


	//   ....[52]....
        /*01f0*/ 	.word	0x0500002e


	//   ....[53]....
        /*01f4*/ 	.word	0x0500001d


	//   ....[54]....
        /*01f8*/ 	.word	0x0500002c


	//   ....[55]....
        /*01fc*/ 	.word	0x05000032


	//   ....[56]....
        /*0200*/ 	.word	0x05000023


	//   ....[57]....
        /*0204*/ 	.word	0x05000024


	//   ....[58]....
        /*0208*/ 	.word	0x05000026


	//   ....[59]....
        /*020c*/ 	.word	0x05000028


	//   ....[60]....
        /*0210*/ 	.word	0x05000025


	//   ....[61]....
        /*0214*/ 	.word	0x0500002a


	//   ....[62]....
        /*0218*/ 	.word	0x0500002c


	//   ....[63]....
        /*021c*/ 	.word	0x05000033


	//   ....[64]....
        /*0220*/ 	.word	0x05000022


	//   ....[65]....
        /*0224*/ 	.word	0x05000017


	//   ....[66]....
        /*0228*/ 	.word	0x05000017


	//   ....[67]....
        /*022c*/ 	.word	0x05000017


	//   ....[68]....
        /*0230*/ 	.word	0x05000017


	//   ....[69]....
        /*0234*/ 	.word	0x05000017


	//   ....[70]....
        /*0238*/ 	.word	0x05000017


	//   ....[71]....
        /*023c*/ 	.word	0x05000017


	//   ....[72]....
        /*0240*/ 	.word	0x05000017


	//   ....[73]....
        /*0244*/ 	.word	0x05000017


	//   ....[74]....
        /*0248*/ 	.word	0x05000017


	//   ....[75]....
        /*024c*/ 	.word	0x05000017


	//   ....[76]....
        /*0250*/ 	.word	0x05000017


	//   ....[77]....
        /*0254*/ 	.word	0x05000017


	//   ....[78]....
        /*0258*/ 	.word	0x05000017


	//   ....[79]....
        /*025c*/ 	.word	0x05000017


	//   ....[80]....
        /*0260*/ 	.word	0x05000017


	//   ....[81]....
        /*0264*/ 	.word	0x05000017


	//   ....[82]....
        /*0268*/ 	.word	0x05000017


	//   ....[83]....
        /*026c*/ 	.word	0x05000017


	//   ....[84]....
        /*0270*/ 	.word	0x05000017


	//   ....[85]....
        /*0274*/ 	.word	0x05000017


	//   ....[86]....
        /*0278*/ 	.word	0x05000017


	//   ....[87]....
        /*027c*/ 	.word	0x05000017


	//   ....[88]....
        /*0280*/ 	.word	0x05000017


	//   ....[89]....
        /*0284*/ 	.word	0x05000017


	//   ....[90]....
        /*0288*/ 	.word	0x05000017


	//   ....[91]....
        /*028c*/ 	.word	0x05000017


	//   ....[92]....
        /*0290*/ 	.word	0x05000017


	//   ....[93]....
        /*0294*/ 	.word	0x05000017


	//   ....[94]....
        /*0298*/ 	.word	0x05000017


	//   ....[95]....
        /*029c*/ 	.word	0x05000017


	//   ....[96]....
        /*02a0*/ 	.word	0x05000017


	//   ....[97]....
        /*02a4*/ 	.word	0x05000017


	//   ....[98]....
        /*02a8*/ 	.word	0x05000017


	//   ....[99]....
        /*02ac*/ 	.word	0x05000017


	//   ....[100]....
        /*02b0*/ 	.word	0x05000017


	//   ....[101]....
        /*02b4*/ 	.word	0x05000017


	//   ....[102]....
        /*02b8*/ 	.word	0x05000017


	//   ....[103]....
        /*02bc*/ 	.word	0x05000017


	//   ....[104]....
        /*02c0*/ 	.word	0x05000017


	//   ....[105]....
        /*02c4*/ 	.word	0x05000017


	//   ....[106]....
        /*02c8*/ 	.word	0x05000017


	//   ....[107]....
        /*02cc*/ 	.word	0x05000017


	//   ....[108]....
        /*02d0*/ 	.word	0x05000017


	//   ....[109]....
        /*02d4*/ 	.word	0x05000017


	//   ....[110]....
        /*02d8*/ 	.word	0x05000017


	//   ....[111]....
        /*02dc*/ 	.word	0x05000017


	//   ....[112]....
        /*02e0*/ 	.word	0x05000017


	//   ....[113]....
        /*02e4*/ 	.word	0x05000017


	//   ....[114]....
        /*02e8*/ 	.word	0x05000017


	//   ....[115]....
        /*02ec*/ 	.word	0x05000017


	//   ....[116]....
        /*02f0*/ 	.word	0x05000017


	//   ....[117]....
        /*02f4*/ 	.word	0x05000017


	//   ....[118]....
        /*02f8*/ 	.word	0x05000017


	//   ....[119]....
        /*02fc*/ 	.word	0x05000017


	//   ....[120]....
        /*0300*/ 	.word	0x05000017


	//   ....[121]....
        /*0304*/ 	.word	0x05000017


	//----- nvinfo : EIATTR_COOP_GROUP_INSTR_OFFSETS
	.align		4
.L_829:
        /*0308*/ 	.byte	0x04, 0x28
        /*030a*/ 	.short	(.L_831 - .L_830)


	//   ....[0]....
.L_830:
        /*030c*/ 	.word	0x00004210


	//   ....[1]....
        /*0310*/ 	.word	0x00004310


	//   ....[2]....
        /*0314*/ 	.word	0x000049c0


	//   ....[3]....
        /*0318*/ 	.word	0x00004a00


	//   ....[4]....
        /*031c*/ 	.word	0x00004a20


	//   ....[5]....
        /*0320*/ 	.word	0x00004a40


	//   ....[6]....
        /*0324*/ 	.word	0x00004a60


	//   ....[7]....
        /*0328*/ 	.word	0x00004a80


	//   ....[8]....
        /*032c*/ 	.word	0x00004aa0


	//   ....[9]....
        /*0330*/ 	.word	0x00004ac0


	//   ....[10]....
        /*0334*/ 	.word	0x000074d0


	//   ....[11]....
        /*0338*/ 	.word	0x00007500


	//   ....[12]....
        /*033c*/ 	.word	0x00007540


	//   ....[13]....
        /*0340*/ 	.word	0x00007550


	//   ....[14]....
        /*0344*/ 	.word	0x00007580


	//   ....[15]....
        /*0348*/ 	.word	0x00007590


	//   ....[16]....
        /*034c*/ 	.word	0x000075c0


	//   ....[17]....
        /*0350*/ 	.word	0x000075d0


	//   ....[18]....
        /*0354*/ 	.word	0x00007760


	//   ....[19]....
        /*0358*/ 	.word	0x00007790


	//   ....[20]....
        /*035c*/ 	.word	0x000077c0


	//   ....[21]....
        /*0360*/ 	.word	0x000077e0


	//   ....[22]....
        /*0364*/ 	.word	0x00007810


	//   ....[23]....
        /*0368*/ 	.word	0x00007820


	//   ....[24]....
        /*036c*/ 	.word	0x00007850


	//   ....[25]....
        /*0370*/ 	.word	0x00007860


	//   ....[26]....
        /*0374*/ 	.word	0x00007990


	//   ....[27]....
        /*0378*/ 	.word	0x000079c0


	//   ....[28]....
        /*037c*/ 	.word	0x000079f0


	//   ....[29]....
        /*0380*/ 	.word	0x00007a10


	//   ....[30]....
        /*0384*/ 	.word	0x00007a40


	//   ....[31]....
        /*0388*/ 	.word	0x00007a50


	//   ....[32]....
        /*038c*/ 	.word	0x00007a80


	//   ....[33]....
        /*0390*/ 	.word	0x00007a90


	//   ....[34]....
        /*0394*/ 	.word	0x00007d30


	//   ....[35]....
        /*0398*/ 	.word	0x00007dc0


	//   ....[36]....
        /*039c*/ 	.word	0x00007e20


	//   ....[37]....
        /*03a0*/ 	.word	0x00007e50


	//   ....[38]....
        /*03a4*/ 	.word	0x00007e80


	//   ....[39]....
        /*03a8*/ 	.word	0x00007e90


	//   ....[40]....
        /*03ac*/ 	.word	0x00007eb0


	//   ....[41]....
        /*03b0*/ 	.word	0x00007ed0


	//   ....[42]....
        /*03b4*/ 	.word	0x00007f00


	//   ....[43]....
        /*03b8*/ 	.word	0x00007f20


	//   ....[44]....
        /*03bc*/ 	.word	0x00007f40


	//   ....[45]....
        /*03c0*/ 	.word	0x00007f60


	//   ....[46]....
        /*03c4*/ 	.word	0x00007f80


	//   ....[47]....
        /*03c8*/ 	.word	0x00007fb0


	//   ....[48]....
        /*03cc*/ 	.word	0x00007fe0


	//   ....[49]....
        /*03d0*/ 	.word	0x00008020


	//   ....[50]....
        /*03d4*/ 	.word	0x00008040


	//   ....[51]....
        /*03d8*/ 	.word	0x00008080


	//   ....[52]....
        /*03dc*/ 	.word	0x000080a0


	//   ....[53]....
        /*03e0*/ 	.word	0x000080e0


	//   ....[54]....
        /*03e4*/ 	.word	0x00008100


	//   ....[55]....
        /*03e8*/ 	.word	0x00008120


	//   ....[56]....
        /*03ec*/ 	.word	0x00008150


	//   ....[57]....
        /*03f0*/ 	.word	0x00008180


	//   ....[58]....
        /*03f4*/ 	.word	0x000081c0


	//   ....[59]....
        /*03f8*/ 	.word	0x00008200


	//   ....[60]....
        /*03fc*/ 	.word	0x00008230


	//   ....[61]....
        /*0400*/ 	.word	0x00008260


	//   ....[62]....
        /*0404*/ 	.word	0x00008280


	//   ....[63]....
        /*0408*/ 	.word	0x000082a0


	//   ....[64]....
        /*040c*/ 	.word	0x00008380


	//   ....[65]....
        /*0410*/ 	.word	0x00008430


	//   ....[66]....
        /*0414*/ 	.word	0x00008550


	//   ....[67]....
        /*0418*/ 	.word	0x000085a0


	//   ....[68]....
        /*041c*/ 	.word	0x00008610


	//   ....[69]....
        /*0420*/ 	.word	0x00008670


	//   ....[70]....
        /*0424*/ 	.word	0x000086e0


	//   ....[71]....
        /*0428*/ 	.word	0x00008740


	//   ....[72]....
        /*042c*/ 	.word	0x000087b0


	//   ....[73]....
        /*0430*/ 	.word	0x00008810


	//   ....[74]....
        /*0434*/ 	.word	0x000088b0


	//   ....[75]....
        /*0438*/ 	.word	0x00008940


	//   ....[76]....
        /*043c*/ 	.word	0x000089b0


	//   ....[77]....
        /*0440*/ 	.word	0x00008a10


	//   ....[78]....
        /*0444*/ 	.word	0x00008a80


	//   ....[79]....
        /*0448*/ 	.word	0x00008ae0


	//   ....[80]....
        /*044c*/ 	.word	0x00008b50


	//   ....[81]....
        /*0450*/ 	.word	0x00008bb0


	//   ....[82]....
        /*0454*/ 	.word	0x00008c50


	//   ....[83]....
        /*0458*/ 	.word	0x00008ce0


	//   ....[84]....
        /*045c*/ 	.word	0x00008d50


	//   ....[85]....
        /*0460*/ 	.word	0x00008db0


	//   ....[86]....
        /*0464*/ 	.word	0x00008e20


	//   ....[87]....
        /*0468*/ 	.word	0x00008e80


	//   ....[88]....
        /*046c*/ 	.word	0x00008ef0


	//   ....[89]....
        /*0470*/ 	.word	0x00008f50


	//   ....[90]....
        /*0474*/ 	.word	0x00008ff0


	//   ....[91]....
        /*0478*/ 	.word	0x000090d0


	//   ....[92]....
        /*047c*/ 	.word	0x000091a0


	//   ....[93]....
        /*0480*/ 	.word	0x000091f0


	//   ....[94]....
        /*0484*/ 	.word	0x00009290


	//   ....[95]....
        /*0488*/ 	.word	0x000092f0


	//   ....[96]....
        /*048c*/ 	.word	0x000093a0


	//   ....[97]....
        /*0490*/ 	.word	0x00009400


	//   ....[98]....
        /*0494*/ 	.word	0x00009490


	//   ....[99]....
        /*0498*/ 	.word	0x00009510


	//   ....[100]....
        /*049c*/ 	.word	0x00009580


	//   ....[101]....
        /*04a0*/ 	.word	0x000095e0


	//   ....[102]....
        /*04a4*/ 	.word	0x00009650


	//   ....[103]....
        /*04a8*/ 	.word	0x000096b0


	//   ....[104]....
        /*04ac*/ 	.word	0x00009780


	//   ....[105]....
        /*04b0*/ 	.word	0x000097f0


	//   ....[106]....
        /*04b4*/ 	.word	0x000098a0


	//   ....[107]....
        /*04b8*/ 	.word	0x00009910


	//   ....[108]....
        /*04bc*/ 	.word	0x00009980


	//   ....[109]....
        /*04c0*/ 	.word	0x000099e0


	//   ....[110]....
        /*04c4*/ 	.word	0x00009a50


	//   ....[111]....
        /*04c8*/ 	.word	0x00009ab0


	//   ....[112]....
        /*04cc*/ 	.word	0x00009b20


	//   ....[113]....
        /*04d0*/ 	.word	0x00009b80


	//   ....[114]....
        /*04d4*/ 	.word	0x00009be0


	//   ....[115]....
        /*04d8*/ 	.word	0x00009c30


	//   ....[116]....
        /*04dc*/ 	.word	0x00009ca0


	//   ....[117]....
        /*04e0*/ 	.word	0x00009d00


	//   ....[118]....
        /*04e4*/ 	.word	0x00009d70


	//   ....[119]....
        /*04e8*/ 	.word	0x00009dd0


	//   ....[120]....
        /*04ec*/ 	.word	0x00009f20


	//   ....[121]....
        /*04f0*/ 	.word	0x00009fd0


	//----- nvinfo : EIATTR_EXIT_INSTR_OFFSETS
	.align		4
.L_831:
        /*04f4*/ 	.byte	0x04, 0x1c
        /*04f6*/ 	.short	(.L_833 - .L_832)


	//   ....[0]....
.L_832:
        /*04f8*/ 	.word	0x00006490


	//   ....[1]....
        /*04fc*/ 	.word	0x000084f0


	//----- nvinfo : EIATTR_MAX_THREADS
	.align		4
.L_833:
        /*0500*/ 	.byte	0x04, 0x05
        /*0502*/ 	.short	(.L_835 - .L_834)
.L_834:
        /*0504*/ 	.word	0x000001e0
        /*0508*/ 	.word	0x00000001
        /*050c*/ 	.word	0x00000001


	//----- nvinfo : EIATTR_CRS_STACK_SIZE
	.align		4
.L_835:
        /*0510*/ 	.byte	0x04, 0x1e
        /*0512*/ 	.short	(.L_837 - .L_836)
.L_836:
        /*0514*/ 	.word	0x00000000


	//----- nvinfo : EIATTR_CBANK_PARAM_SIZE
	.align		4
.L_837:
        /*0518*/ 	.byte	0x03, 0x19
        /*051a*/ 	.short	0x0060


	//----- nvinfo : EIATTR_PARAM_CBANK
	.align		4
        /*051c*/ 	.byte	0x04, 0x0a
        /*051e*/ 	.short	(.L_839 - .L_838)
	.align		4
.L_838:
        /*0520*/ 	.word	index@(.nv.constant0._ZN13group_norm_v218gn_bwd_cuda_kernelI13__nv_bfloat16Li480ELi1ELi16ELi60ELi1024ELb1ELb1ELi16ELi960ELi960ELi4ELb1ELi2ELb0ELb0ELNS_15WgradSyncMethodE3ENS_16CompileConditionILi900EEEEEvPT_S6_S6_PKS5_S8_S8_S8_PKfflPfPj)
        /*0524*/ 	.short	0x0210
        /*0526*/ 	.short	0x0060


	//----- nvinfo : EIATTR_SW_WAR
	.align		4
.L_839:
        /*0528*/ 	.byte	0x04, 0x36
        /*052a*/ 	.short	(.L_841 - .L_840)
.L_840:
        /*052c*/ 	.word	0x00000008
.L_841:


//--------------------- .nv.info._ZN13group_norm_v218gn_bwd_cuda_kernelI13__nv_bfloat16Li480ELi1ELi16ELi60ELi1024ELb1ELb1ELi32ELi960ELi960ELi4ELb1ELi4ELb0ELb0ELNS_15WgradSyncMethodE3ENS_16CompileConditionILi900EEEEEvPT_S6_S6_PKS5_S8_S8_S8_PKfflPfPj --------------------------
	.section	.nv.info._ZN13group_norm_v218gn_bwd_cuda_kernelI13__nv_bfloat16Li480ELi1ELi16ELi60ELi1024ELb1ELb1ELi32ELi960ELi960ELi4ELb1ELi4ELb0ELb0ELNS_15WgradSyncMethodE3ENS_16CompileConditionILi900EEEEEvPT_S6_S6_PKS5_S8_S8_S8_PKfflPfPj,"",@"SHT_CUDA_INFO"
	.sectionflags	@""
	.align	4


	//----- nvinfo : EIATTR_CUDA_API_VERSION
	.align		4
        /*0000*/ 	.byte	0x04, 0x37
        /*0002*/ 	.short	(.L_843 - .L_842)
.L_842:
        /*0004*/ 	.word	0x00000082


	//----- nvinfo : EIATTR_KPARAM_INFO
	.align		4
.L_843:
        /*0008*/ 	.byte	0x04, 0x17
        /*000a*/ 	.short	(.L_845 - .L_844)
.L_844:
        /*000c*/ 	.word	0x00000000
        /*0010*/ 	.short	0x000b
        /*0012*/ 	.short	0x0058
        /*0014*/ 	.byte	0x00, 0xf0, 0x21, 0x00


	//----- nvinfo : EIATTR_KPARAM_INFO
	.align		4
.L_845:
        /*0018*/ 	.byte	0x04, 0x17
        /*001a*/ 	.short	(.L_847 - .L_846)
.L_846:
        /*001c*/ 	.word	0x00000000
        /*0020*/ 	.short	0x000a
        /*0022*/ 	.short	0x0050
        /*0024*/ 	.byte	0x00, 0xf0, 0x21, 0x00


	//----- nvinfo : EIATTR_KPARAM_INFO
	.align		4
.L_847:
        /*0028*/ 	.byte	0x04, 0x17
        /*002a*/ 	.short	(.L_849 - .L_848)
.L_848:
        /*002c*/ 	.word	0x00000000
        /*0030*/ 	.short	0x0009
        /*0032*/ 	.short	0x0048
        /*0034*/ 	.byte	0x00, 0xf0, 0x21, 0x00


	//----- nvinfo : EIATTR_KPARAM_INFO
	.align		4
.L_849:
        /*0038*/ 	.byte	0x04, 0x17
        /*003a*/ 	.short	(.L_851 - .L_850)
.L_850:
        /*003c*/ 	.word	0x00000000
        /*0040*/ 	.short	0x0008
        /*0042*/ 	.short	0x0040
        /*0044*/ 	.byte	0x00, 0xf0, 0x11, 0x00


	//----- nvinfo : EIATTR_KPARAM_INFO
	.align		4
.L_851:
        /*0048*/ 	.byte	0x04, 0x17
        /*004a*/ 	.short	(.L_853 - .L_852)
.L_852:
        /*004c*/ 	.word	0x00000000
        /*0050*/ 	.short	0x0007
        /*0052*/ 	.short	0x0038
        /*0054*/ 	.byte	0x00, 0xf0, 0x21, 0x00


	//----- nvinfo : EIATTR_KPARAM_INFO
	.align		4
.L_853:
        /*0058*/ 	.byte	0x04, 0x17
        /*005a*/ 	.short	(.L_855 - .L_854)
.L_854:
        /*005c*/ 	.word	0x00000000
        /*0060*/ 	.short	0x0006
        /*0062*/ 	.short	0x0030
        /*0064*/ 	.byte	0x00, 0xf0, 0x21, 0x00


	//----- nvinfo : EIATTR_KPARAM_INFO
	.align		4
.L_855:
        /*0068*/ 	.byte	0x04, 0x17
        /*006a*/ 	.short	(.L_857 - .L_856)
.L_856:
        /*006c*/ 	.word	0x00000000
        /*0070*/ 	.short	0x0005
        /*0072*/ 	.short	0x0028
        /*0074*/ 	.byte	0x00, 0xf0, 0x21, 0x00


	//----- nvinfo : EIATTR_KPARAM_INFO
	.align		4
.L_857:
        /*0078*/ 	.byte	0x04, 0x17
        /*007a*/ 	.short	(.L_859 - .L_858)
.L_858:
        /*007c*/ 	.word	0x00000000
        /*0080*/ 	.short	0x0004
        /*0082*/ 	.short	0x0020
        /*0084*/ 	.byte	0x00, 0xf0, 0x21, 0x00


	//----- nvinfo : EIATTR_KPARAM_INFO
	.align		4
.L_859:
        /*0088*/ 	.byte	0x04, 0x17
        /*008a*/ 	.short	(.L_861 - .L_860)
.L_860:
        /*008c*/ 	.word	0x00000000
        /*0090*/ 	.short	0x0003
        /*0092*/ 	.short	0x0018
        /*0094*/ 	.byte	0x00, 0xf0, 0x21, 0x00


	//----- nvinfo : EIATTR_KPARAM_INFO
	.align		4
.L_861:
        /*0098*/ 	.byte	0x04, 0x17
        /*009a*/ 	.short	(.L_863 - .L_862)
.L_862:
        /*009c*/ 	.word	0x00000000
        /*00a0*/ 	.short	0x0002
        /*00a2*/ 	.short	0x0010
        /*00a4*/ 	.byte	0x00, 0xf0, 0x21, 0x00


	//----- nvinfo : EIATTR_KPARAM_INFO
	.align		4
.L_863:
        /*00a8*/ 	.byte	0x04, 0x17
        /*00aa*/ 	.short	(.L_865 - .L_864)
.L_864:
        /*00ac*/ 	.word	0x00000000
        /*00b0*/ 	.short	0x0001
        /*00b2*/ 	.short	0x0008
        /*00b4*/ 	.byte	0x00, 0xf0, 0x21, 0x00


	//----- nvinfo : EIATTR_KPARAM_INFO
	.align		4
.L_865:
        /*00b8*/ 	.byte	0x04, 0x17
        /*00ba*/ 	.short	(.L_867 - .L_866)
.L_866:
        /*00bc*/ 	.word	0x00000000
        /*00c0*/ 	.short	0x0000
        /*00c2*/ 	.short	0x0000
        /*00c4*/ 	.byte	0x00, 0xf0, 0x21, 0x00


	//----- nvinfo : EIATTR_SPARSE_MMA_MASK
	.align		4
.L_867:
        /*00c8*/ 	.byte	0x03, 0x50
        /*00ca*/ 	.short	0x0000


	//----- nvinfo : EIATTR_MAXREG_COUNT
	.align		4
        /*00cc*/ 	.byte	0x03, 0x1b
        /*00ce*/ 	.short	0x0080


	//----- nvinfo : EIATTR_NUM_BARRIERS
	.align		4
        /*00d0*/ 	.byte	0x02, 0x4c
        /*00d2*/ 	.byte	0x01
	.zero		1


	//----- nvinfo : EIATTR_ANNOTATIONS
	.align		4
        /*00d4*/ 	.byte	0x04, 0x55
        /*00d6*/ 	.short	(.L_869 - .L_868)


	//   ....[0]....
.L_868:
        /* <DEDUP_REMOVED lines=136> */


	//----- nvinfo : EIATTR_MERCURY_ISA_VERSION
	.align		4
.L_869:
        /*0948*/ 	.byte	0x03, 0x5f
        /*094a*/ 	.short	0x0101


	//----- nvinfo : EIATTR_INT_WARP_WIDE_INSTR_OFFSETS
	.align		4
        /*094c*/ 	.byte	0x04, 0x31
        /*094e*/ 	.short	(.L_871 - .L_870)


	//   ....[0]....
.L_870:
        /*0950*/ 	.word	0x000080c0


	//----- nvinfo : EIATTR_COOP_GROUP_MASK_REGIDS
	.align		4
.L_871:
        /*0954*/ 	.byte	0x04, 0x29
        /*0956*/ 	.short	(.L_873 - .L_872)


	//   ....[0]....
.L_872:
        /*0958*/ 	.word	0xffffffff


	//   ....[1]....
        /*095c*/ 	.word	0xffffffff


	//   ....[2]....
        /*0960*/ 	.word	0xffffffff


	//   ....[3]....
        /*0964*/ 	.word	0xffffffff


	//   ....[4]....
        /*0968*/ 	.word	0xffffffff


	//   ....[5]....
        /*096c*/ 	.word	0xffffffff


	//   ....[6]....
        /*0970*/ 	.word	0xffffffff


	//   ....[7]....
        /*0974*/ 	.word	0xffffffff


	//   ....[8]....
        /*0978*/ 	.word	0xffffffff


	//   ....[9]....
        /*097c*/ 	.word	0xffffffff


	//   ....[10]....
        /*0980*/ 	.word	0x05000017


	//   ....[11]....
        /*0984*/ 	.word	0x0500001c


	//   ....[12]....
        /*0988*/ 	.word	0x0500001e


	//   ....[13]....
        /*098c*/ 	.word	0x0500001d


	//   ....[14]....
        /*0990*/ 	.word	0x05000025


	//   ....[15]....
        /*0994*/ 	.word	0x05000018


	//   ....[16]....
        /*0998*/ 	.word	0x0500001c


	//   ....[17]....
        /*099c*/ 	.word	0x0500001e


	//   ....[18]....
        /*09a0*/ 	.word	0x0500001c


	//   ....[19]....
        /*09a4*/ 	.word	0x0500001e


	//   ....[20]....
        /*09a8*/ 	.word	0x05000017


	//   ....[21]....
        /*09ac*/ 	.word	0x0500001d


	//   ....[22]....
        /*09b0*/ 	.word	0x05000020


	//   ....[23]....
        /*09b4*/ 	.word	0x0500001c


	//   ....[24]....
        /*09b8*/ 	.word	0x05000021


	//   ....[25]....
        /*09bc*/ 	.word	0x05000017


	//   ....[26]....
        /*09c0*/ 	.word	0x0500001c


	//   ....[27]....
        /*09c4*/ 	.word	0x0500001e


	//   ....[28]....
        /*09c8*/ 	.word	0x05000017


	//   ....[29]....
        /*09cc*/ 	.word	0x0500001d


	//   ....[30]....
        /*09d0*/ 	.word	0x05000020


	//   ....[31]....
        /*09d4*/ 	.word	0x0500001c


	//   ....[32]....
        /*09d8*/ 	.word	0x05000021


	//   ....[33]....
        /*09dc*/ 	.word	0x05000017


	//   ....[34]....
        /*09e0*/ 	.word	0x0500001e


	//   ....[35]....
        /*09e4*/ 	.word	0x05000017


	//   ....[36]....
        /*09e8*/ 	.word	0x0500001d


	//   ....[37]....
        /*09ec*/ 	.word	0x0500001c


	//   ....[38]....
        /*09f0*/ 	.word	0x05000020


	//   ....[39]....
        /*09f4*/ 	.word	0x05000021


	//   ....[40]....
        /*09f8*/ 	.word	0x05000017


	//   ....[41]....
        /*09fc*/ 	.word	0x0500001c


	//   ....[42]....
        /*0a00*/ 	.word	0x05000023


	//   ....[43]....
        /*0a04*/ 	.word	0x05000020


	//   ....[44]....
        /*0a08*/ 	.word	0x0500001d


	//   ....[45]....
        /*0a0c*/ 	.word	0x05000021


	//   ....[46]....
        /*0a10*/ 	.word	0x05000022


	//   ....[47]....
        /*0a14*/ 	.word	0x05000029


	//   ....[48]....
        /*0a18*/ 	.word	0x0500001e


	//   ....[49]....
        /*0a1c*/ 	.word	0x0500001b


	//   ....[50]....
        /*0a20*/ 	.word	0x05000017


	//   ....[51]....
        /*0a24*/ 	.word	0x0500001a


	//   ....[52]....
        /*0a28*/ 	.word	0x0500002e


	//   ....[53]....
        /*0a2c*/ 	.word	0x0500001d


	//   ....[54]....
        /*0a30*/ 	.word	0x0500002c


	//   ....[55]....
        /*0a34*/ 	.word	0x05000032


	//   ....[56]....
        /*0a38*/ 	.word	0x05000023


	//   ....[57]....
        /*0a3c*/ 	.word	0x05000024


	//   ....[58]....
        /*0a40*/ 	.word	0x05000026


	//   ....[59]....
        /*0a44*/ 	.word	0x05000028


	//   ....[60]....
        /*0a48*/ 	.word	0x05000025


	//   ....[61]....
        /*0a4c*/ 	.word	0x0500002a


	//   ....[62]....
        /*0a50*/ 	.word	0x0500002c


	//   ....[63]....
        /*0a54*/ 	.word	0x05000033


	//   ....[64]....
        /*0a58*/ 	.word	0x05000022


	//   ....[65]....
        /*0a5c*/ 	.word	0x05000017


	//   ....[66]....
        /*0a60*/ 	.word	0x05000017


	//   ....[67]....
        /*0a64*/ 	.word	0x05000017


	//   ....[68]....
        /*0a68*/ 	.word	0x05000017


	//   ....[69]....
        /*0a6c*/ 	.word	0x05000017


	//   ....[70]....
        /*0a70*/ 	.word	0x05000017


	//   ....[71]....
        /*0a74*/ 	.word	0x05000017


	//   ....[72]....
        /*0a78*/ 	.word	0x05000017


	//   ....[73]....
        /*0a7c*/ 	.word	0x05000017


	//   ....[74]....
        /*0a80*/ 	.word	0x05000017


	//   ....[75]....
        /*0a84*/ 	.word	0x05000017


	//   ....[76]....
        /*0a88*/ 	.word	0x05000017


	//   ....[77]....
        /*0a8c*/ 	.word	0x05000017


	//   ....[78]....
        /*0a90*/ 	.word	0x05000017


	//   ....[79]....
        /*0a94*/ 	.word	0x05000017


	//   ....[80]....
        /*0a98*/ 	.word	0x05000017


	//   ....[81]....
        /*0a9c*/ 	.word	0x05000017


	//   ....[82]....
        /*0aa0*/ 	.word	0x05000017


	//   ....[83]....
        /*0aa4*/ 	.word	0x05000017


	//   ....[84]....
        /*0aa8*/ 	.word	0x05000017


	//   ....[85]....
        /*0aac*/ 	.word	0x05000017


	//   ....[86]....
        /*0ab0*/ 	.word	0x05000017


	//   ....[87]....
        /*0ab4*/ 	.word	0x05000017


	//   ....[88]....
        /*0ab8*/ 	.word	0x05000017


	//   ....[89]....
        /*0abc*/ 	.word	0x05000017


	//   ....[90]....
        /*0ac0*/ 	.word	0x05000017


	//   ....[91]....
        /*0ac4*/ 	.word	0x05000017


	//   ....[92]....
        /*0ac8*/ 	.word	0x05000017


	//   ....[93]....
        /*0acc*/ 	.word	0x05000017


	//   ....[94]....
        /*0ad0*/ 	.word	0x05000017


	//   ....[95]....
        /*0ad4*/ 	.word	0x05000017


	//   ....[96]....
        /*0ad8*/ 	.word	0x05000017


	//   ....[97]....
        /*0adc*/ 	.word	0x05000017


	//   ....[98]....
        /*0ae0*/ 	.word	0x05000017


	//   ....[99]....
        /*0ae4*/ 	.word	0x05000017


	//   ....[100]....
        /*0ae8*/ 	.word	0x05000017


	//   ....[101]....
        /*0aec*/ 	.word	0x05000017


	//   ....[102]....
        /*0af0*/ 	.word	0x05000017


	//   ....[103]....
        /*0af4*/ 	.word	0x05000017


	//   ....[104]....
        /*0af8*/ 	.word	0x05000017


	//   ....[105]....
        /*0afc*/ 	.word	0x05000017


	//   ....[106]....
        /*0b00*/ 	.word	0x05000017


	//   ....[107]....
        /*0b04*/ 	.word	0x05000017


	//   ....[108]....
        /*0b08*/ 	.word	0x05000017


	//   ....[109]....
        /*0b0c*/ 	.word	0x05000017


	//   ....[110]....
        /*0b10*/ 	.word	0x05000017


	//   ....[111]....
        /*0b14*/ 	.word	0x05000017


	//   ....[112]....
        /*0b18*/ 	.word	0x05000017


	//   ....[113]....
        /*0b1c*/ 	.word	0x05000017


	//   ....[114]....
        /*0b20*/ 	.word	0x05000017


	//   ....[115]....
        /*0b24*/ 	.word	0x05000017


	//   ....[116]....
        /*0b28*/ 	.word	0x05000017


	//   ....[117]....
        /*0b2c*/ 	.word	0x05000017


	//   ....[118]....
        /*0b30*/ 	.word	0x05000017


	//   ....[119]....
        /*0b34*/ 	.word	0x05000017


	//   ....[120]....
        /*0b38*/ 	.word	0x05000017


	//   ....[121]....
        /*0b3c*/ 	.word	0x05000017


	//----- nvinfo : EIATTR_COOP_GROUP_INSTR_OFFSETS
	.align		4
.L_873:
        /*0b40*/ 	.byte	0x04, 0x28
        /*0b42*/ 	.short	(.L_875 - .L_874)


	//   ....[0]....
.L_874:
        /*0b44*/ 	.word	0x00007820


	//   ....[1]....
        /*0b48*/ 	.word	0x00007850


	//   ....[2]....
        /*0b4c*/ 	.word	0x00008280


	//   ....[3]....
        /*0b50*/ 	.word	0x00008290


	//   ....[4]....
        /*0b54*/ 	.word	0x000082c0


	//   ....[5]....
        /*0b58*/ 	.word	0x000082d0


	//   ....[6]....
        /*0b5c*/ 	.word	0x00008300


	//   ....[7]....
        /*0b60*/ 	.word	0x00008310


	//   ....[8]....
        /*0b64*/ 	.word	0x00008350


	//   ....[9]....
        /*0b68*/ 	.word	0x00008360


	//   ....[10]....
        /*0b6c*/ 	.word	0x0000c7f0


	//   ....[11]....
        /*0b70*/ 	.word	0x0000c820


	//   ....[12]....
        /*0b74*/ 	.word	0x0000c860


	//   ....[13]....
        /*0b78*/ 	.word	0x0000c870


	//   ....[14]....
        /*0b7c*/ 	.word	0x0000c8a0


	//   ....[15]....
        /*0b80*/ 	.word	0x0000c8b0


	//   ....[16]....
        /*0b84*/ 	.word	0x0000c8e0


	//   ....[17]....
        /*0b88*/ 	.word	0x0000c8f0


	//   ....[18]....
        /*0b8c*/ 	.word	0x0000ca80


	//   ....[19]....
        /*0b90*/ 	.word	0x0000cab0


	//   ....[20]....
        /*0b94*/ 	.word	0x0000cae0


	//   ....[21]....
        /*0b98*/ 	.word	0x0000cb00


	//   ....[22]....
        /*0b9c*/ 	.word	0x0000cb30


	//   ....[23]....
        /*0ba0*/ 	.word	0x0000cb40


	//   ....[24]....
        /*0ba4*/ 	.word	0x0000cb70


	//   ....[25]....
        /*0ba8*/ 	.word	0x0000cb80


	//   ....[26]....
        /*0bac*/ 	.word	0x0000ccb0


	//   ....[27]....
        /*0bb0*/ 	.word	0x0000cce0


	//   ....[28]....
        /*0bb4*/ 	.word	0x0000cd10


	//   ....[29]....
        /*0bb8*/ 	.word	0x0000cd30


	//   ....[30]....
        /*0bbc*/ 	.word	0x0000cd60


	//   ....[31]....
        /*0bc0*/ 	.word	0x0000cd70


	//   ....[32]....
        /*0bc4*/ 	.word	0x0000cda0


	//   ....[33]....
        /*0bc8*/ 	.word	0x0000cdb0


	//   ....[34]....
        /*0bcc*/ 	.word	0x0000d050


	//   ....[35]....
        /*0bd0*/ 	.word	0x0000d0e0


	//   ....[36]....
        /*0bd4*/ 	.word	0x0000d140


	//   ....[37]....
        /*0bd8*/ 	.word	0x0000d170


	//   ....[38]....
        /*0bdc*/ 	.word	0x0000d1a0


	//   ....[39]....
        /*0be0*/ 	.word	0x0000d1b0


	//   ....[40]....
        /*0be4*/ 	.word	0x0000d1d0


	//   ....[41]....
        /*0be8*/ 	.word	0x0000d1f0


	//   ....[42]....
        /*0bec*/ 	.word	0x0000d220


	//   ....[43]....
        /*0bf0*/ 	.word	0x0000d240


	//   ....[44]....
        /*0bf4*/ 	.word	0x0000d260


	//   ....[45]....
        /*0bf8*/ 	.word	0x0000d280


	//   ....[46]....
        /*0bfc*/ 	.word	0x0000d2a0


	//   ....[47]....
        /*0c00*/ 	.word	0x0000d2d0


	//   ....[48]....
        /*0c04*/ 	.word	0x0000d300


	//   ....[49]....
        /*0c08*/ 	.word	0x0000d340


	//   ....[50]....
        /*0c0c*/ 	.word	0x0000d360


	//   ....[51]....
        /*0c10*/ 	.word	0x0000d3a0


	//   ....[52]....
        /*0c14*/ 	.word	0x0000d3c0


	//   ....[53]....
        /*0c18*/ 	.word	0x0000d400


	//   ....[54]....
        /*0c1c*/ 	.word	0x0000d420


	//   ....[55]....
        /*0c20*/ 	.word	0x0000d440


	//   ....[56]....
        /*0c24*/ 	.word	0x0000d470


	//   ....[57]....
        /*0c28*/ 	.word	0x0000d4a0


	//   ....[58]....
        /*0c2c*/ 	.word	0x0000d4e0


	//   ....[59]....
        /*0c30*/ 	.word	0x0000d520


	//   ....[60]....
        /*0c34*/ 	.word	0x0000d550


	//   ....[61]....
        /*0c38*/ 	.word	0x0000d580


	//   ....[62]....
        /*0c3c*/ 	.word	0x0000d5a0


	//   ....[63]....
        /*0c40*/ 	.word	0x0000d5c0


	//   ....[64]....
        /*0c44*/ 	.word	0x0000d6a0


	//   ....[65]....
        /*0c48*/ 	.word	0x0000d750


	//   ....[66]....
        /*0c4c*/ 	.word	0x0000d870


	//   ....[67]....
        /*0c50*/ 	.word	0x0000d8c0


	//   ....[68]....
        /*0c54*/ 	.word	0x0000d930


	//   ....[69]....
        /*0c58*/ 	.word	0x0000d990


	//   ....[70]....
        /*0c5c*/ 	.word	0x0000da00


	//   ....[71]....
        /*0c60*/ 	.word	0x0000da60


	//   ....[72]....
        /*0c64*/ 	.word	0x0000dad0


	//   ....[73]....
        /*0c68*/ 	.word	0x0000db30


	//   ....[74]....
        /*0c6c*/ 	.word	0x0000dbd0


	//   ....[75]....
        /*0c70*/ 	.word	0x0000dc60


	//   ....[76]....
        /*0c74*/ 	.word	0x0000dcd0


	//   ....[77]....
        /*0c78*/ 	.word	0x0000dd30


	//   ....[78]....
        /*0c7c*/ 	.word	0x0000dda0


	//   ....[79]....
        /*0c80*/ 	.word	0x0000de00


	//   ....[80]....
        /*0c84*/ 	.word	0x0000de70


	//   ....[81]....
        /*0c88*/ 	.word	0x0000ded0


	//   ....[82]....
        /*0c8c*/ 	.word	0x0000df70


	//   ....[83]....
        /*0c90*/ 	.word	0x0000e000


	//   ....[84]....
        /*0c94*/ 	.word	0x0000e070


	//   ....[85]....
        /*0c98*/ 	.word	0x0000e0d0


	//   ....[86]....
        /*0c9c*/ 	.word	0x0000e140


	//   ....[87]....
        /*0ca0*/ 	.word	0x0000e1a0


	//   ....[88]....
        /*0ca4*/ 	.word	0x0000e210


	//   ....[89]....
        /*0ca8*/ 	.word	0x0000e270


	//   ....[90]....
        /*0cac*/ 	.word	0x0000e310


	//   ....[91]....
        /*0cb0*/ 	.word	0x0000e3f0


	//   ....[92]....
        /*0cb4*/ 	.word	0x0000e4c0


	//   ....[93]....
        /*0cb8*/ 	.word	0x0000e510


	//   ....[94]....
        /*0cbc*/ 	.word	0x0000e5b0


	//   ....[95]....
        /*0cc0*/ 	.word	0x0000e610


	//   ....[96]....
        /*0cc4*/ 	.word	0x0000e6c0


	//   ....[97]....
        /*0cc8*/ 	.word	0x0000e720


	//   ....[98]....
        /*0ccc*/ 	.word	0x0000e7b0


	//   ....[99]....
        /*0cd0*/ 	.word	0x0000e830


	//   ....[100]....
        /*0cd4*/ 	.word	0x0000e8a0


	//   ....[101]....
        /*0cd8*/ 	.word	0x0000e900


	//   ....[102]....
        /*0cdc*/ 	.word	0x0000e970


	//   ....[103]....
        /*0ce0*/ 	.word	0x0000e9d0


	//   ....[104]....
        /*0ce4*/ 	.word	0x0000eaa0


	//   ....[105]....
        /*0ce8*/ 	.word	0x0000eb10


	//   ....[106]....
        /*0cec*/ 	.word	0x0000ebc0


	//   ....[107]....
        /*0cf0*/ 	.word	0x0000ec30


	//   ....[108]....
        /*0cf4*/ 	.word	0x0000eca0


	//   ....[109]....
        /*0cf8*/ 	.word	0x0000ed00


	//   ....[110]....
        /*0cfc*/ 	.word	0x0000ed70


	//   ....[111]....
        /*0d00*/ 	.word	0x0000edd0


	//   ....[112]....
        /*0d04*/ 	.word	0x0000ee40


	//   ....[113]....
        /*0d08*/ 	.word	0x0000eea0


	//   ....[114]....
        /*0d0c*/ 	.word	0x0000ef00


	//   ....[115]....
        /*0d10*/ 	.word	0x0000ef50


	//   ....[116]....
        /*0d14*/ 	.word	0x0000efc0


	//   ....[117]....
        /*0d18*/ 	.word	0x0000f020


	//   ....[118]....
        /*0d1c*/ 	.word	0x0000f090


	//   ....[119]....
        /*0d20*/ 	.word	0x0000f0f0


	//   ....[120]....
        /*0d24*/ 	.word	0x0000f240


	//   ....[121]....
        /*0d28*/ 	.word	0x0000f2f0


	//----- nvinfo : EIATTR_EXIT_INSTR_OFFSETS
	.align		4
.L_875:
        /*0d2c*/ 	.byte	0x04, 0x1c
        /*0d2e*/ 	.short	(.L_877 - .L_876)


	//   ....[0]....
.L_876:
        /*0d30*/ 	.word	0x0000b7c0


	//   ....[1]....
        /*0d34*/ 	.word	0x0000d810


	//----- nvinfo : EIATTR_MAX_THREADS
	.align		4
.L_877:
        /*0d38*/ 	.byte	0x04, 0x05
        /*0d3a*/ 	.short	(.L_879 - .L_878)
.L_878:
        /*0d3c*/ 	.word	0x000001e0
        /*0d40*/ 	.word	0x00000001
        /*0d44*/ 	.word	0x00000001


	//----- nvinfo : EIATTR_CRS_STACK_SIZE
	.align		4
.L_879:
        /*0d48*/ 	.byte	0x04, 0x1e
        /*0d4a*/ 	.short	(.L_881 - .L_880)
.L_880:
        /*0d4c*/ 	.word	0x00000000


	//----- nvinfo : EIATTR_CBANK_PARAM_SIZE
	.align		4
.L_881:
        /*0d50*/ 	.byte	0x03, 0x19
        /*0d52*/ 	.short	0x0060


	//----- nvinfo : EIATTR_PARAM_CBANK
	.align		4
        /*0d54*/ 	.byte	0x04, 0x0a
        /*0d56*/ 	.short	(.L_883 - .L_882)
	.align		4
.L_882:
        /*0d58*/ 	.word	index@(.nv.constant0._ZN13group_norm_v218gn_bwd_cuda_kernelI13__nv_bfloat16Li480ELi1ELi16ELi60ELi1024ELb1ELb1ELi32ELi960ELi960ELi4ELb1ELi4ELb0ELb0ELNS_15WgradSyncMethodE3ENS_16CompileConditionILi900EEEEEvPT_S6_S6_PKS5_S8_S8_S8_PKfflPfPj)
        /*0d5c*/ 	.short	0x0210
        /*0d5e*/ 	.short	0x0060


	//----- nvinfo : EIATTR_SW_WAR
	.align		4
.L_883:
        /*0d60*/ 	.byte	0x04, 0x36
        /*0d62*/ 	.short	(.L_885 - .L_884)
.L_884:
        /*0d64*/ 	.word	0x00000008
.L_885:


//--------------------- .nv.info._ZN13group_norm_v218gn_bwd_cuda_kernelI13__nv_bfloat16Li480ELi2ELi16ELi60ELi1024ELb1ELb1ELi16ELi960ELi960ELi4ELb1ELi3ELb0ELb0ELNS_15WgradSyncMethodE3ENS_16CompileConditionILi900EEEEEvPT_S6_S6_PKS5_S8_S8_S8_PKfflPfPj --------------------------
	.section	.nv.info._ZN13group_norm_v218gn_bwd_cuda_kernelI13__nv_bfloat16Li480ELi2ELi16ELi60ELi1024ELb1ELb1ELi16ELi960ELi960ELi4ELb1ELi3ELb0ELb0ELNS_15WgradSyncMethodE3ENS_16CompileConditionILi900EEEEEvPT_S6_S6_PKS5_S8_S8_S8_PKfflPfPj,"",@"SHT_CUDA_INFO"
	.sectionflags	@""
	.align	4


	//----- nvinfo : EIATTR_CUDA_API_VERSION
	.align		4
        /*0000*/ 	.byte	0x04, 0x37
        /*0002*/ 	.short	(.L_887 - .L_886)
.L_886:
        /*0004*/ 	.word	0x00000082


	//----- nvinfo : EIATTR_KPARAM_INFO
	.align		4
.L_887:
        /*0008*/ 	.byte	0x04, 0x17
        /*000a*/ 	.short	(.L_889 - .L_888)
.L_888:
        /*000c*/ 	.word	0x00000000
        /*0010*/ 	.short	0x000b
        /*0012*/ 	.short	0x0058
        /*0014*/ 	.byte	0x00, 0xf0, 0x21, 0x00


	//----- nvinfo : EIATTR_KPARAM_INFO
	.align		4
.L_889:
        /*0018*/ 	.byte	0x04, 0x17
        /*001a*/ 	.short	(.L_891 - .L_890)
.L_890:
        /*001c*/ 	.word	0x00000000
        /*0020*/ 	.short	0x000a
        /*0022*/ 	.short	0x0050
        /*0024*/ 	.byte	0x00, 0xf0, 0x21, 0x00


	//----- nvinfo : EIATTR_KPARAM_INFO
	.align		4
.L_891:
        /*0028*/ 	.byte	0x04, 0x17
        /*002a*/ 	.short	(.L_893 - .L_892)
.L_892:
        /*002c*/ 	.word	0x00000000
        /*0030*/ 	.short	0x0009
        /*0032*/ 	.short	0x0048
        /*0034*/ 	.byte	0x00, 0xf0, 0x21, 0x00


	//----- nvinfo : EIATTR_KPARAM_INFO
	.align		4
.L_893:
        /*0038*/ 	.byte	0x04, 0x17
        /*003a*/ 	.short	(.L_895 - .L_894)
.L_894:
        /*003c*/ 	.word	0x00000000
        /*0040*/ 	.short	0x0008
        /*0042*/ 	.short	0x0040
        /*0044*/ 	.byte	0x00, 0xf0, 0x11, 0x00


	//----- nvinfo : EIATTR_KPARAM_INFO
	.align		4
.L_895:
        /*0048*/ 	.byte	0x04, 0x17
        /*004a*/ 	.short	(.L_897 - .L_896)
.L_896:
        /*004c*/ 	.word	0x00000000
        /*0050*/ 	.short	0x0007
        /*0052*/ 	.short	0x0038
        /*0054*/ 	.byte	0x00, 0xf0, 0x21, 0x00


	//----- nvinfo : EIATTR_KPARAM_INFO
	.align		4
.L_897:
        /*0058*/ 	.byte	0x04, 0x17
        /*005a*/ 	.short	(.L_899 - .L_898)
.L_898:
        /*005c*/ 	.word	0x00000000
        /*0060*/ 	.short	0x0006
        /*0062*/ 	.short	0x0030
        /*0064*/ 	.byte	0x00, 0xf0, 0x21, 0x00


	//----- nvinfo : EIATTR_KPARAM_INFO
	.align		4
.L_899:
        /*0068*/ 	.byte	0x04, 0x17
        /*006a*/ 	.short	(.L_901 - .L_900)
.L_900:
        /*006c*/ 	.word	0x00000000
        /*0070*/ 	.short	0x0005
        /*0072*/ 	.short	0x0028
        /*0074*/ 	.byte	0x00, 0xf0, 0x21, 0x00


	//----- nvinfo : EIATTR_KPARAM_INFO
	.align		4
.L_901:
        /*0078*/ 	.byte	0x04, 0x17
        /*007a*/ 	.short	(.L_903 - .L_902)
.L_902:
        /*007c*/ 	.word	0x00000000
        /*0080*/ 	.short	0x0004
        /*0082*/ 	.short	0x0020
        /*0084*/ 	.byte	0x00, 0xf0, 0x21, 0x00


	//----- nvinfo : EIATTR_KPARAM_INFO
	.align		4
.L_903:
        /*0088*/ 	.byte	0x04, 0x17
        /*008a*/ 	.short	(.L_905 - .L_904)
.L_904:
        /*008c*/ 	.word	0x00000000
        /*0090*/ 	.short	0x0003
        /*0092*/ 	.short	0x0018
        /*0094*/ 	.byte	0x00, 0xf0, 0x21, 0x00


	//----- nvinfo : EIATTR_KPARAM_INFO
	.align		4
.L_905:
        /*0098*/ 	.byte	0x04, 0x17
        /*009a*/ 	.short	(.L_907 - .L_906)
.L_906:
        /*009c*/ 	.word	0x00000000
        /*00a0*/ 	.short	0x0002
        /*00a2*/ 	.short	0x0010
        /*00a4*/ 	.byte	0x00, 0xf0, 0x21, 0x00


	//----- nvinfo : EIATTR_KPARAM_INFO
	.align		4
.L_907:
        /*00a8*/ 	.byte	0x04, 0x17
        /*00aa*/ 	.short	(.L_909 - .L_908)
.L_908:
        /*00ac*/ 	.word	0x00000000
        /*00b0*/ 	.short	0x0001
        /*00b2*/ 	.short	0x0008
        /*00b4*/ 	.byte	0x00, 0xf0, 0x21, 0x00


	//----- nvinfo : EIATTR_KPARAM_INFO
	.align		4
.L_909:
        /*00b8*/ 	.byte	0x04, 0x17
        /*00ba*/ 	.short	(.L_911 - .L_910)
.L_910:
        /*00bc*/ 	.word	0x00000000
        /*00c0*/ 	.short	0x0000
        /*00c2*/ 	.short	0x0000
        /*00c4*/ 	.byte	0x00, 0xf0, 0x21, 0x00


	//----- nvinfo : EIATTR_SPARSE_MMA_MASK
	.align		4
.L_911:
        /*00c8*/ 	.byte	0x03, 0x50
        /*00ca*/ 	.short	0x0000


	//----- nvinfo : EIATTR_MAXREG_COUNT
	.align		4
        /*00cc*/ 	.byte	0x03, 0x1b
        /*00ce*/ 	.short	0x0040


	//----- nvinfo : EIATTR_NUM_BARRIERS
	.align		4
        /*00d0*/ 	.byte	0x02, 0x4c
        /*00d2*/ 	.byte	0x01
	.zero		1


	//----- nvinfo : EIATTR_ANNOTATIONS
	.align		4
        /*00d4*/ 	.byte	0x04, 0x55
        /*00d6*/ 	.short	(.L_913 - .L_912)


	//   ....[0]....
.L_912:
        /* <DEDUP_REMOVED lines=106> */


	//----- nvinfo : EIATTR_MERCURY_ISA_VERSION
	.align		4
.L_913:
        /*0760*/ 	.byte	0x03, 0x5f
        /*0762*/ 	.short	0x0101


	//----- nvinfo : EIATTR_COOP_GROUP_MASK_REGIDS
	.align		4
        /*0764*/ 	.byte	0x04, 0x29
        /*0766*/ 	.short	(.L_915 - .L_914)


	//   ....[0]....
.L_914:
        /*0768*/ 	.word	0xffffffff


	//   ....[1]....
        /*076c*/ 	.word	0xffffffff


	//   ....[2]....
        /*0770*/ 	.word	0xffffffff


	//   ....[3]....
        /*0774*/ 	.word	0xffffffff


	//   ....[4]....
        /*0778*/ 	.word	0xffffffff


	//   ....[5]....
        /*077c*/ 	.word	0xffffffff


	//   ....[6]....
        /*0780*/ 	.word	0xffffffff


	//   ....[7]....
        /*0784*/ 	.word	0xffffffff


	//   ....[8]....
        /*0788*/ 	.word	0xffffffff


	//   ....[9]....
        /*078c*/ 	.word	0xffffffff


	//   ....[10]....
        /*0790*/ 	.word	0x05000019


	//   ....[11]....
        /*0794*/ 	.word	0x05000018


	//   ....[12]....
        /*0798*/ 	.word	0x0500001a


	//   ....[13]....
        /*079c*/ 	.word	0x0500001b


	//   ....[14]....
        /*07a0*/ 	.word	0x0500001d


	//   ....[15]....
        /*07a4*/ 	.word	0x05000012


	//   ....[16]....
        /*07a8*/ 	.word	0x0500001c


	//   ....[17]....
        /*07ac*/ 	.word	0x05000013


	//   ....[18]....
        /*07b0*/ 	.word	0x0500001d


	//   ....[19]....
        /*07b4*/ 	.word	0x0500001c


	//   ....[20]....
        /*07b8*/ 	.word	0x0500001e


	//   ....[21]....
        /*07bc*/ 	.word	0x0500001f


	//   ....[22]....
        /*07c0*/ 	.word	0x05000021


	//   ....[23]....
        /*07c4*/ 	.word	0x05000020


	//   ....[24]....
        /*07c8*/ 	.word	0x05000022


	//   ....[25]....
        /*07cc*/ 	.word	0x05000017


	//   ....[26]....
        /*07d0*/ 	.word	0x0500001d


	//   ....[27]....
        /*07d4*/ 	.word	0x0500001c


	//   ....[28]....
        /*07d8*/ 	.word	0x0500001e


	//   ....[29]....
        /*07dc*/ 	.word	0x0500001f


	//   ....[30]....
        /*07e0*/ 	.word	0x05000021


	//   ....[31]....
        /*07e4*/ 	.word	0x05000020


	//   ....[32]....
        /*07e8*/ 	.word	0x05000022


	//   ....[33]....
        /*07ec*/ 	.word	0x05000017


	//   ....[34]....
        /*07f0*/ 	.word	0x0500001e


	//   ....[35]....
        /*07f4*/ 	.word	0x05000026


	//   ....[36]....
        /*07f8*/ 	.word	0x05000021


	//   ....[37]....
        /*07fc*/ 	.word	0x05000020


	//   ....[38]....
        /*0800*/ 	.word	0x05000024


	//   ....[39]....
        /*0804*/ 	.word	0x05000029


	//   ....[40]....
        /*0808*/ 	.word	0x05000025


	//   ....[41]....
        /*080c*/ 	.word	0x05000027


	//   ....[42]....
        /*0810*/ 	.word	0x05000028


	//   ....[43]....
        /*0814*/ 	.word	0x05000021


	//   ....[44]....
        /*0818*/ 	.word	0x05000023


	//   ....[45]....
        /*081c*/ 	.word	0x05000026


	//   ....[46]....
        /*0820*/ 	.word	0x05000014


	//   ....[47]....
        /*0824*/ 	.word	0x05000029


	//   ....[48]....
        /*0828*/ 	.word	0x05000012


	//   ....[49]....
        /*082c*/ 	.word	0x05000021


	//   ....[50]....
        /*0830*/ 	.word	0x0500001f


	//   ....[51]....
        /*0834*/ 	.word	0x05000014


	//   ....[52]....
        /*0838*/ 	.word	0x05000026


	//   ....[53]....
        /*083c*/ 	.word	0x0500001c


	//   ....[54]....
        /*0840*/ 	.word	0x05000013


	//   ....[55]....
        /*0844*/ 	.word	0x05000029


	//   ....[56]....
        /*0848*/ 	.word	0x05000018


	//   ....[57]....
        /*084c*/ 	.word	0x05000024


	//   ....[58]....
        /*0850*/ 	.word	0x05000019


	//   ....[59]....
        /*0854*/ 	.word	0x05000022


	//   ....[60]....
        /*0858*/ 	.word	0x0500001f


	//   ....[61]....
        /*085c*/ 	.word	0x0500001c


	//   ....[62]....
        /*0860*/ 	.word	0x0500002a


	//   ....[63]....
        /*0864*/ 	.word	0x05000028


	//   ....[64]....
        /*0868*/ 	.word	0x0500001b


	//   ....[65]....
        /*086c*/ 	.word	0x05000017


	//   ....[66]....
        /*0870*/ 	.word	0x0500001e


	//   ....[67]....
        /*0874*/ 	.word	0x0500001e


	//   ....[68]....
        /*0878*/ 	.word	0x0500001e


	//   ....[69]....
        /*087c*/ 	.word	0x0500001e


	//   ....[70]....
        /*0880*/ 	.word	0x0500001e


	//   ....[71]....
        /*0884*/ 	.word	0x0500001e


	//   ....[72]....
        /*0888*/ 	.word	0x0500001e


	//   ....[73]....
        /*088c*/ 	.word	0x0500001e


	//   ....[74]....
        /*0890*/ 	.word	0x0500001e


	//   ....[75]....
        /*0894*/ 	.word	0x0500001e


	//   ....[76]....
        /*0898*/ 	.word	0x0500001e


	//   ....[77]....
        /*089c*/ 	.word	0x0500001e


	//   ....[78]....
        /*08a0*/ 	.word	0x0500001e


	//   ....[79]....
        /*08a4*/ 	.word	0x0500001e


	//   ....[80]....
        /*08a8*/ 	.word	0x0500001e


	//   ....[81]....
        /*08ac*/ 	.word	0x0500001e


	//   ....[82]....
        /*08b0*/ 	.word	0x0500001e


	//   ....[83]....
        /*08b4*/ 	.word	0x0500001e


	//   ....[84]....
        /*08b8*/ 	.word	0x0500001e


	//   ....[85]....
        /*08bc*/ 	.word	0x0500001e


	//   ....[86]....
        /*08c0*/ 	.word	0x0500001e


	//   ....[87]....
        /*08c4*/ 	.word	0x0500001e


	//   ....[88]....
        /*08c8*/ 	.word	0x0500001e


	//   ....[89]....
        /*08cc*/ 	.word	0x0500001e


	//   ....[90]....
        /*08d0*/ 	.word	0x0500001e


	//   ....[91]....
        /*08d4*/ 	.word	0x0500001e


	//   ....[92]....
        /*08d8*/ 	.word	0x0500001e


	//   ....[93]....
        /*08dc*/ 	.word	0x0500001e


	//   ....[94]....
        /*08e0*/ 	.word	0x0500001e


	//   ....[95]....
        /*08e4*/ 	.word	0x0500001e


	//   ....[96]....
        /*08e8*/ 	.word	0x0500001e


	//   ....[97]....
        /*08ec*/ 	.word	0x0500001e


	//   ....[98]....
        /*08f0*/ 	.word	0x0500001e


	//   ....[99]....
        /*08f4*/ 	.word	0x0500001e


	//   ....[100]....
        /*08f8*/ 	.word	0x0500001e


	//   ....[101]....
        /*08fc*/ 	.word	0x0500001e


	//   ....[102]....
        /*0900*/ 	.word	0x0500001e


	//   ....[103]....
        /*0904*/ 	.word	0x0500001e


	//   ....[104]....
        /*0908*/ 	.word	0x0500001e


	//   ....[105]....
        /*090c*/ 	.word	0x0500001e


	//   ....[106]....
        /*0910*/ 	.word	0x0500001e


	//   ....[107]....
        /*0914*/ 	.word	0x0500001e


	//   ....[108]....
        /*0918*/ 	.word	0x0500001e


	//   ....[109]....
        /*091c*/ 	.word	0x0500001e


	//   ....[110]....
        /*0920*/ 	.word	0x0500001e


	//   ....[111]....
        /*0924*/ 	.word	0x0500001e


	//   ....[112]....
        /*0928*/ 	.word	0x0500001e


	//   ....[113]....
        /*092c*/ 	.word	0x0500001e


	//   ....[114]....
        /*0930*/ 	.word	0x0500001e


	//   ....[115]....
        /*0934*/ 	.word	0x0500001e


	//   ....[116]....
        /*0938*/ 	.word	0x0500001e


	//   ....[117]....
        /*093c*/ 	.word	0x0500001e


	//   ....[118]....
        /*0940*/ 	.word	0x0500001e


	//   ....[119]....
        /*0944*/ 	.word	0x0500001e


	//   ....[120]....
        /*0948*/ 	.word	0x0500001e


	//   ....[121]....
        /*094c*/ 	.word	0x0500001e


	//----- nvinfo : EIATTR_COOP_GROUP_INSTR_OFFSETS
	.align		4
.L_915:
        /*0950*/ 	.byte	0x04, 0x28
        /*0952*/ 	.short	(.L_917 - .L_916)


	//   ....[0]....
.L_916:
        /*0954*/ 	.word	0x000048e0


	//   ....[1]....
        /*0958*/ 	.word	0x00004920


	//   ....[2]....
        /*095c*/ 	.word	0x000051c0


	//   ....[3]....
        /*0960*/ 	.word	0x00005200


	//   ....[4]....
        /*0964*/ 	.word	0x00005220


	//   ....[5]....
        /*0968*/ 	.word	0x00005240


	//   ....[6]....
        /*096c*/ 	.word	0x00005260


	//   ....[7]....
        /*0970*/ 	.word	0x00005280


	//   ....[8]....
        /*0974*/ 	.word	0x000052a0


	//   ....[9]....
        /*0978*/ 	.word	0x000052c0


	//   ....[10]....
        /*097c*/ 	.word	0x00008040


	//   ....[11]....
        /*0980*/ 	.word	0x00008070


	//   ....[12]....
        /*0984*/ 	.word	0x000080c0


	//   ....[13]....
        /*0988*/ 	.word	0x000080e0


	//   ....[14]....
        /*098c*/ 	.word	0x00008110


	//   ....[15]....
        /*0990*/ 	.word	0x00008120


	//   ....[16]....
        /*0994*/ 	.word	0x00008150


	//   ....[17]....
        /*0998*/ 	.word	0x00008160


	//   ....[18]....
        /*099c*/ 	.word	0x000082e0


	//   ....[19]....
        /*09a0*/ 	.word	0x00008310


	//   ....[20]....
        /*09a4*/ 	.word	0x00008360


	//   ....[21]....
        /*09a8*/ 	.word	0x00008380


	//   ....[22]....
        /*09ac*/ 	.word	0x000083b0


	//   ....[23]....
        /*09b0*/ 	.word	0x000083c0


	//   ....[24]....
        /*09b4*/ 	.word	0x000083f0


	//   ....[25]....
        /*09b8*/ 	.word	0x00008400


	//   ....[26]....
        /*09bc*/ 	.word	0x00008520


	//   ....[27]....
        /*09c0*/ 	.word	0x00008550


	//   ....[28]....
        /*09c4*/ 	.word	0x000085a0


	//   ....[29]....
        /*09c8*/ 	.word	0x000085c0


	//   ....[30]....
        /*09cc*/ 	.word	0x000085f0


	//   ....[31]....
        /*09d0*/ 	.word	0x00008600


	//   ....[32]....
        /*09d4*/ 	.word	0x00008630


	//   ....[33]....
        /*09d8*/ 	.word	0x00008640


	//   ....[34]....
        /*09dc*/ 	.word	0x000088d0


	//   ....[35]....
        /*09e0*/ 	.word	0x00008930


	//   ....[36]....
        /*09e4*/ 	.word	0x000089d0


	//   ....[37]....
        /*09e8*/ 	.word	0x00008a10


	//   ....[38]....
        /*09ec*/ 	.word	0x00008a40


	//   ....[39]....
        /*09f0*/ 	.word	0x00008a50


	//   ....[40]....
        /*09f4*/ 	.word	0x00008a70


	//   ....[41]....
        /*09f8*/ 	.word	0x00008a80


	//   ....[42]....
        /*09fc*/ 	.word	0x00008ac0


	//   ....[43]....
        /*0a00*/ 	.word	0x00008ae0


	//   ....[44]....
        /*0a04*/ 	.word	0x00008b20


	//   ....[45]....
        /*0a08*/ 	.word	0x00008b50


	//   ....[46]....
        /*0a0c*/ 	.word	0x00008b80


	//   ....[47]....
        /*0a10*/ 	.word	0x00008b90


	//   ....[48]....
        /*0a14*/ 	.word	0x00008ba0


	//   ....[49]....
        /*0a18*/ 	.word	0x00008c00


	//   ....[50]....
        /*0a1c*/ 	.word	0x00008c60


	//   ....[51]....
        /*0a20*/ 	.word	0x00008ca0


	//   ....[52]....
        /*0a24*/ 	.word	0x00008cc0


	//   ....[53]....
        /*0a28*/ 	.word	0x00008cd0


	//   ....[54]....
        /*0a2c*/ 	.word	0x00008ce0


	//   ....[55]....
        /*0a30*/ 	.word	0x00008d10


	//   ....[56]....
        /*0a34*/ 	.word	0x00008d30


	//   ....[57]....
        /*0a38*/ 	.word	0x00008d60


	//   ....[58]....
        /*0a3c*/ 	.word	0x00008d80


	//   ....[59]....
        /*0a40*/ 	.word	0x00008dc0


	//   ....[60]....
        /*0a44*/ 	.word	0x00008e00


	//   ....[61]....
        /*0a48*/ 	.word	0x00008e30


	//   ....[62]....
        /*0a4c*/ 	.word	0x00008e60


	//   ....[63]....
        /*0a50*/ 	.word	0x00008e90


	//   ....[64]....
        /*0a54*/ 	.word	0x00008fd0


	//   ....[65]....
        /*0a58*/ 	.word	0x00009010


	//   ....[66]....
        /*0a5c*/ 	.word	0x00009140


	//   ....[67]....
        /*0a60*/ 	.word	0x00009190


	//   ....[68]....
        /*0a64*/ 	.word	0x00009200


	//   ....[69]....
        /*0a68*/ 	.word	0x00009260


	//   ....[70]....
        /*0a6c*/ 	.word	0x000092d0


	//   ....[71]....
        /*0a70*/ 	.word	0x00009330


	//   ....[72]....
        /*0a74*/ 	.word	0x000093a0


	//   ....[73]....
        /*0a78*/ 	.word	0x00009400


	//   ....[74]....
        /*0a7c*/ 	.word	0x000094a0


	//   ....[75]....
        /*0a80*/ 	.word	0x00009530


	//   ....[76]....
        /*0a84*/ 	.word	0x000095a0


	//   ....[77]....
        /*0a88*/ 	.word	0x00009600


	//   ....[78]....
        /*0a8c*/ 	.word	0x00009670


	//   ....[79]....
        /*0a90*/ 	.word	0x000096d0


	//   ....[80]....
        /*0a94*/ 	.word	0x00009740


	//   ....[81]....
        /*0a98*/ 	.word	0x000097a0


	//   ....[82]....
        /*0a9c*/ 	.word	0x00009840


	//   ....[83]....
        /*0aa0*/ 	.word	0x000098d0


	//   ....[84]....
        /*0aa4*/ 	.word	0x00009940


	//   ....[85]....
        /*0aa8*/ 	.word	0x000099a0


	//   ....[86]....
        /*0aac*/ 	.word	0x00009a10


	//   ....[87]....
        /*0ab0*/ 	.word	0x00009a70


	//   ....[88]....
        /*0ab4*/ 	.word	0x00009ae0


	//   ....[89]....
        /*0ab8*/ 	.word	0x00009b40


	//   ....[90]....
        /*0abc*/ 	.word	0x00009be0


	//   ....[91]....
        /*0ac0*/ 	.word	0x00009c90


	//   ....[92]....
        /*0ac4*/ 	.word	0x00009d80


	//   ....[93]....
        /*0ac8*/ 	.word	0x00009dd0


	//   ....[94]....
        /*0acc*/ 	.word	0x00009e70


	//   ....[95]....
        /*0ad0*/ 	.word	0x00009ed0


	//   ....[96]....
        /*0ad4*/ 	.word	0x00009f50


	//   ....[97]....
        /*0ad8*/ 	.word	0x00009ff0


	//   ....[98]....
        /*0adc*/ 	.word	0x0000a060


	//   ....[99]....
        /*0ae0*/ 	.word	0x0000a0e0


	//   ....[100]....
        /*0ae4*/ 	.word	0x0000a150


	//   ....[101]....
        /*0ae8*/ 	.word	0x0000a1b0


	//   ....[102]....
        /*0aec*/ 	.word	0x0000a220


	//   ....[103]....
        /*0af0*/ 	.word	0x0000a280


	//   ....[104]....
        /*0af4*/ 	.word	0x0000a2f0


	//   ....[105]....
        /*0af8*/ 	.word	0x0000a350


	//   ....[106]....
        /*0afc*/ 	.word	0x0000a3c0


	//   ....[107]....
        /*0b00*/ 	.word	0x0000a420


	//   ....[108]....
        /*0b04*/ 	.word	0x0000a4f0


	//   ....[109]....
        /*0b08*/ 	.word	0x0000a550


	//   ....[110]....
        /*0b0c*/ 	.word	0x0000a5d0


	//   ....[111]....
        /*0b10*/ 	.word	0x0000a620


	//   ....[112]....
        /*0b14*/ 	.word	0x0000a6c0


	//   ....[113]....
        /*0b18*/ 	.word	0x0000a740


	//   ....[114]....
        /*0b1c*/ 	.word	0x0000a7d0


	//   ....[115]....
        /*0b20*/ 	.word	0x0000a860


	//   ....[116]....
        /*0b24*/ 	.word	0x0000a8d0


	//   ....[117]....
        /*0b28*/ 	.word	0x0000a930


	//   ....[118]....
        /*0b2c*/ 	.word	0x0000a9c0


	//   ....[119]....
        /*0b30*/ 	.word	0x0000aa80


	//   ....[120]....
        /*0b34*/ 	.word	0x0000ab10


	//   ....[121]....
        /*0b38*/ 	.word	0x0000ab70


	//----- nvinfo : EIATTR_EXIT_INSTR_OFFSETS
	.align		4
.L_917:
        /*0b3c*/ 	.byte	0x04, 0x1c
        /*0b3e*/ 	.short	(.L_919 - .L_918)


	//   ....[0]....
.L_918:
        /*0b40*/ 	.word	0x00007020


	//   ....[1]....
        /*0b44*/ 	.word	0x000090e0


	//----- nvinfo : EIATTR_MAX_THREADS
	.align		4
.L_919:
        /*0b48*/ 	.byte	0x04, 0x05
        /*0b4a*/ 	.short	(.L_921 - .L_920)
.L_920:
        /*0b4c*/ 	.word	0x000001e0
        /*0b50*/ 	.word	0x00000001
        /*0b54*/ 	.word	0x00000001


	//----- nvinfo : EIATTR_CRS_STACK_SIZE
	.align		4
.L_921:
        /*0b58*/ 	.byte	0x04, 0x1e
        /*0b5a*/ 	.short	(.L_923 - .L_922)
.L_922:
        /*0b5c*/ 	.word	0x00000000


	//----- nvinfo : EIATTR_CBANK_PARAM_SIZE
	.align		4
.L_923:
        /*0b60*/ 	.byte	0x03, 0x19
        /*0b62*/ 	.short	0x0060


	//----- nvinfo : EIATTR_PARAM_CBANK
	.align		4
        /*0b64*/ 	.byte	0x04, 0x0a
        /*0b66*/ 	.short	(.L_925 - .L_924)
	.align		4
.L_924:
        /*0b68*/ 	.word	index@(.nv.constant0._ZN13group_norm_v218gn_bwd_cuda_kernelI13__nv_bfloat16Li480ELi2ELi16ELi60ELi1024ELb1ELb1ELi16ELi960ELi960ELi4ELb1ELi3ELb0ELb0ELNS_15WgradSyncMethodE3ENS_16CompileConditionILi900EEEEEvPT_S6_S6_PKS5_S8_S8_S8_PKfflPfPj)
        /*0b6c*/ 	.short	0x0210
        /*0b6e*/ 	.short	0x0060


	//----- nvinfo : EIATTR_SW_WAR
	.align		4
.L_925:
        /*0b70*/ 	.byte	0x04, 0x36
        /*0b72*/ 	.short	(.L_927 - .L_926)
.L_926:
        /*0b74*/ 	.word	0x00000008
.L_927:


//--------------------- .nv.info._ZN13group_norm_v218gn_bwd_cuda_kernelI13__nv_bfloat16Li480ELi2ELi16ELi60ELi1024ELb1ELb1ELi16ELi960ELi960ELi4ELb1ELi4ELb0ELb0ELNS_15WgradSyncMethodE3ENS_16CompileConditionILi900EEEEEvPT_S6_S6_PKS5_S8_S8_S8_PKfflPfPj --------------------------
	.section	.nv.info._ZN13group_norm_v218gn_bwd_cuda_kernelI13__nv_bfloat16Li480ELi2ELi16ELi60ELi1024ELb1ELb1ELi16ELi960ELi960ELi4ELb1ELi4ELb0ELb0ELNS_15WgradSyncMethodE3ENS_16CompileConditionILi900EEEEEvPT_S6_S6_PKS5_S8_S8_S8_PKfflPfPj,"",@"SHT_CUDA_INFO"
	.sectionflags	@""
	.align	4


	//----- nvinfo : EIATTR_CUDA_API_VERSION
	.align		4
        /*0000*/ 	.byte	0x04, 0x37
        /*0002*/ 	.short	(.L_929 - .L_928)
.L_928:
        /*0004*/ 	.word	0x00000082


	//----- nvinfo : EIATTR_KPARAM_INFO
	.align		4
.L_929:
        /*0008*/ 	.byte	0x04, 0x17
        /*000a*/ 	.short	(.L_931 - .L_930)
.L_930:
        /*000c*/ 	.word	0x00000000
        /*0010*/ 	.short	0x000b
        /*0012*/ 	.short	0x0058
        /*0014*/ 	.byte	0x00, 0xf0, 0x21, 0x00


	//----- nvinfo : EIATTR_KPARAM_INFO
	.align		4
.L_931:
        /*0018*/ 	.byte	0x04, 0x17
        /*001a*/ 	.short	(.L_933 - .L_932)
.L_932:
        /*001c*/ 	.word	0x00000000
        /*0020*/ 	.short	0x000a
        /*0022*/ 	.short	0x0050
        /*0024*/ 	.byte	0x00, 0xf0, 0x21, 0x00


	//----- nvinfo : EIATTR_KPARAM_INFO
	.align		4
.L_933:
        /*0028*/ 	.byte	0x04, 0x17
        /*002a*/ 	.short	(.L_935 - .L_934)
.L_934:
        /*002c*/ 	.word	0x00000000
        /*0030*/ 	.short	0x0009
        /*0032*/ 	.short	0x0048
        /*0034*/ 	.byte	0x00, 0xf0, 0x21, 0x00


	//----- nvinfo : EIATTR_KPARAM_INFO
	.align		4
.L_935:
        /*0038*/ 	.byte	0x04, 0x17
        /*003a*/ 	.short	(.L_937 - .L_936)
.L_936:
        /*003c*/ 	.word	0x00000000
        /*0040*/ 	.short	0x0008
        /*0042*/ 	.short	0x0040
        /*0044*/ 	.byte	0x00, 0xf0, 0x11, 0x00


	//----- nvinfo : EIATTR_KPARAM_INFO
	.align		4
.L_937:
        /*0048*/ 	.byte	0x04, 0x17
        /*004a*/ 	.short	(.L_939 - .L_938)
.L_938:
        /*004c*/ 	.word	0x00000000
        /*0050*/ 	.short	0x0007
        /*0052*/ 	.short	0x0038
        /*0054*/ 	.byte	0x00, 0xf0, 0x21, 0x00


	//----- nvinfo : EIATTR_KPARAM_INFO
	.align		4
.L_939:
        /*0058*/ 	.byte	0x04, 0x17
        /*005a*/ 	.short	(.L_941 - .L_940)
.L_940:
        /*005c*/ 	.word	0x00000000
        /*0060*/ 	.short	0x0006
        /*0062*/ 	.short	0x0030
        /*0064*/ 	.byte	0x00, 0xf0, 0x21, 0x00


	//----- nvinfo : EIATTR_KPARAM_INFO
	.align		4
.L_941:
        /*0068*/ 	.byte	0x04, 0x17
        /*006a*/ 	.short	(.L_943 - .L_942)
.L_942:
        /*006c*/ 	.word	0x00000000
        /*0070*/ 	.short	0x0005
        /*0072*/ 	.short	0x0028
        /*0074*/ 	.byte	0x00, 0xf0, 0x21, 0x00


	//----- nvinfo : EIATTR_KPARAM_INFO
	.align		4
.L_943:
        /*0078*/ 	.byte	0x04, 0x17
        /*007a*/ 	.short	(.L_945 - .L_944)
.L_944:
        /*007c*/ 	.word	0x00000000
        /*0080*/ 	.short	0x0004
        /*0082*/ 	.short	0x0020
        /*0084*/ 	.byte	0x00, 0xf0, 0x21, 0x00


	//----- nvinfo : EIATTR_KPARAM_INFO
	.align		4
.L_945:
        /*0088*/ 	.byte	0x04, 0x17
        /*008a*/ 	.short	(.L_947 - .L_946)
.L_946:
        /*008c*/ 	.word	0x00000000
        /*0090*/ 	.short	0x0003
        /*0092*/ 	.short	0x0018
        /*0094*/ 	.byte	0x00, 0xf0, 0x21, 0x00


	//----- nvinfo : EIATTR_KPARAM_INFO
	.align		4
.L_947:
        /*0098*/ 	.byte	0x04, 0x17
        /*009a*/ 	.short	(.L_949 - .L_948)
.L_948:
        /*009c*/ 	.word	0x00000000
        /*00a0*/ 	.short	0x0002
        /*00a2*/ 	.short	0x0010
        /*00a4*/ 	.byte	0x00, 0xf0, 0x21, 0x00


	//----- nvinfo : EIATTR_KPARAM_INFO
	.align		4
.L_949:
        /*00a8*/ 	.byte	0x04, 0x17
        /*00aa*/ 	.short	(.L_951 - .L_950)
.L_950:
        /*00ac*/ 	.word	0x00000000
        /*00b0*/ 	.short	0x0001
        /*00b2*/ 	.short	0x0008
        /*00b4*/ 	.byte	0x00, 0xf0, 0x21, 0x00


	//----- nvinfo : EIATTR_KPARAM_INFO
	.align		4
.L_951:
        /*00b8*/ 	.byte	0x04, 0x17
        /*00ba*/ 	.short	(.L_953 - .L_952)
.L_952:
        /*00bc*/ 	.word	0x00000000
        /*00c0*/ 	.short	0x0000
        /*00c2*/ 	.short	0x0000
        /*00c4*/ 	.byte	0x00, 0xf0, 0x21, 0x00


	//----- nvinfo : EIATTR_SPARSE_MMA_MASK
	.align		4
.L_953:
        /*00c8*/ 	.byte	0x03, 0x50
        /*00ca*/ 	.short	0x0000


	//----- nvinfo : EIATTR_MAXREG_COUNT
	.align		4
        /*00cc*/ 	.byte	0x03, 0x1b
        /*00ce*/ 	.short	0x0040


	//----- nvinfo : EIATTR_NUM_BARRIERS
	.align		4
        /*00d0*/ 	.byte	0x02, 0x4c
        /*00d2*/ 	.byte	0x01
	.zero		1


	//----- nvinfo : EIATTR_ANNOTATIONS
	.align		4
        /*00d4*/ 	.byte	0x04, 0x55
        /*00d6*/ 	.short	(.L_955 - .L_954)


	//   ....[0]....
.L_954:
        /* <DEDUP_REMOVED lines=106> */


	//----- nvinfo : EIATTR_MERCURY_ISA_VERSION
	.align		4
.L_955:
        /*0760*/ 	.byte	0x03, 0x5f
        /*0762*/ 	.short	0x0101


	//----- nvinfo : EIATTR_COOP_GROUP_MASK_REGIDS
	.align		4
        /*0764*/ 	.byte	0x04, 0x29
        /*0766*/ 	.short	(.L_957 - .L_956)


	//   ....[0]....
.L_956:
        /*0768*/ 	.word	0xffffffff


	//   ....[1]....
        /*076c*/ 	.word	0xffffffff


	//   ....[2]....
        /*0770*/ 	.word	0xffffffff


	//   ....[3]....
        /*0774*/ 	.word	0xffffffff


	//   ....[4]....
        /*0778*/ 	.word	0xffffffff


	//   ....[5]....
        /*077c*/ 	.word	0xffffffff


	//   ....[6]....
        /*0780*/ 	.word	0xffffffff


	//   ....[7]....
        /*0784*/ 	.word	0xffffffff


	//   ....[8]....
        /*0788*/ 	.word	0xffffffff


	//   ....[9]....
        /*078c*/ 	.word	0xffffffff


	//   ....[10]....
        /*0790*/ 	.word	0x05000019


	//   ....[11]....
        /*0794*/ 	.word	0x05000018


	//   ....[12]....
        /*0798*/ 	.word	0x0500001a


	//   ....[13]....
        /*079c*/ 	.word	0x0500001b


	//   ....[14]....
        /*07a0*/ 	.word	0x0500001d


	//   ....[15]....
        /*07a4*/ 	.word	0x05000012


	//   ....[16]....
        /*07a8*/ 	.word	0x0500001c


	//   ....[17]....
        /*07ac*/ 	.word	0x05000013


	//   ....[18]....
        /*07b0*/ 	.word	0x0500001d


	//   ....[19]....
        /*07b4*/ 	.word	0x0500001c


	//   ....[20]....
        /*07b8*/ 	.word	0x0500001e


	//   ....[21]....
        /*07bc*/ 	.word	0x0500001f


	//   ....[22]....
        /*07c0*/ 	.word	0x05000021


	//   ....[23]....
        /*07c4*/ 	.word	0x05000020


	//   ....[24]....
        /*07c8*/ 	.word	0x05000022


	//   ....[25]....
        /*07cc*/ 	.word	0x05000017


	//   ....[26]....
        /*07d0*/ 	.word	0x0500001d


	//   ....[27]....
        /*07d4*/ 	.word	0x0500001c


	//   ....[28]....
        /*07d8*/ 	.word	0x0500001e


	//   ....[29]....
        /*07dc*/ 	.word	0x0500001f


	//   ....[30]....
        /*07e0*/ 	.word	0x05000021


	//   ....[31]....
        /*07e4*/ 	.word	0x05000020


	//   ....[32]....
        /*07e8*/ 	.word	0x05000022


	//   ....[33]....
        /*07ec*/ 	.word	0x05000017


	//   ....[34]....
        /*07f0*/ 	.word	0x0500001e


	//   ....[35]....
        /*07f4*/ 	.word	0x05000026


	//   ....[36]....
        /*07f8*/ 	.word	0x05000021


	//   ....[37]....
        /*07fc*/ 	.word	0x05000020


	//   ....[38]....
        /*0800*/ 	.word	0x05000024


	//   ....[39]....
        /*0804*/ 	.word	0x05000029


	//   ....[40]....
        /*0808*/ 	.word	0x05000025


	//   ....[41]....
        /*080c*/ 	.word	0x05000027


	//   ....[42]....
        /*0810*/ 	.word	0x05000028


	//   ....[43]....
        /*0814*/ 	.word	0x05000021


	//   ....[44]....
        /*0818*/ 	.word	0x05000023


	//   ....[45]....
        /*081c*/ 	.word	0x05000026


	//   ....[46]....
        /*0820*/ 	.word	0x05000014


	//   ....[47]....
        /*0824*/ 	.word	0x05000029


	//   ....[48]....
        /*0828*/ 	.word	0x05000012


	//   ....[49]....
        /*082c*/ 	.word	0x05000021


	//   ....[50]....
        /*0830*/ 	.word	0x0500001f


	//   ....[51]....
        /*0834*/ 	.word	0x05000014


	//   ....[52]....
        /*0838*/ 	.word	0x05000026


	//   ....[53]....
        /*083c*/ 	.word	0x0500001c


	//   ....[54]....
        /*0840*/ 	.word	0x05000013


	//   ....[55]....
        /*0844*/ 	.word	0x05000029


	//   ....[56]....
        /*0848*/ 	.word	0x05000018


	//   ....[57]....
        /*084c*/ 	.word	0x05000024


	//   ....[58]....
        /*0850*/ 	.word	0x05000019


	//   ....[59]....
        /*0854*/ 	.word	0x05000022


	//   ....[60]....
        /*0858*/ 	.word	0x0500001f


	//   ....[61]....
        /*085c*/ 	.word	0x0500001c


	//   ....[62]....
        /*0860*/ 	.word	0x0500002a


	//   ....[63]....
        /*0864*/ 	.word	0x05000028


	//   ....[64]....
        /*0868*/ 	.word	0x0500001b


	//   ....[65]....
        /*086c*/ 	.word	0x05000017


	//   ....[66]....
        /*0870*/ 	.word	0x0500001e


	//   ....[67]....
        /*0874*/ 	.word	0x0500001e


	//   ....[68]....
        /*0878*/ 	.word	0x0500001e


	//   ....[69]....
        /*087c*/ 	.word	0x0500001e


	//   ....[70]....
        /*0880*/ 	.word	0x0500001e


	//   ....[71]....
        /*0884*/ 	.word	0x0500001e


	//   ....[72]....
        /*0888*/ 	.word	0x0500001e


	//   ....[73]....
        /*088c*/ 	.word	0x0500001e


	//   ....[74]....
        /*0890*/ 	.word	0x0500001e


	//   ....[75]....
        /*0894*/ 	.word	0x0500001e


	//   ....[76]....
        /*0898*/ 	.word	0x0500001e


	//   ....[77]....
        /*089c*/ 	.word	0x0500001e


	//   ....[78]....
        /*08a0*/ 	.word	0x0500001e


	//   ....[79]....
        /*08a4*/ 	.word	0x0500001e


	//   ....[80]....
        /*08a8*/ 	.word	0x0500001e


	//   ....[81]....
        /*08ac*/ 	.word	0x0500001e


	//   ....[82]....
        /*08b0*/ 	.word	0x0500001e


	//   ....[83]....
        /*08b4*/ 	.word	0x0500001e


	//   ....[84]....
        /*08b8*/ 	.word	0x0500001e


	//   ....[85]....
        /*08bc*/ 	.word	0x0500001e


	//   ....[86]....
        /*08c0*/ 	.word	0x0500001e


	//   ....[87]....
        /*08c4*/ 	.word	0x0500001e


	//   ....[88]....
        /*08c8*/ 	.word	0x0500001e


	//   ....[89]....
        /*08cc*/ 	.word	0x0500001e


	//   ....[90]....
        /*08d0*/ 	.word	0x0500001e


	//   ....[91]....
        /*08d4*/ 	.word	0x0500001e


	//   ....[92]....
        /*08d8*/ 	.word	0x0500001e


	//   ....[93]....
        /*08dc*/ 	.word	0x0500001e


	//   ....[94]....
        /*08e0*/ 	.word	0x0500001e


	//   ....[95]....
        /*08e4*/ 	.word	0x0500001e


	//   ....[96]....
        /*08e8*/ 	.word	0x0500001e


	//   ....[97]....
        /*08ec*/ 	.word	0x0500001e


	//   ....[98]....
        /*08f0*/ 	.word	0x0500001e


	//   ....[99]....
        /*08f4*/ 	.word	0x0500001e


	//   ....[100]....
        /*08f8*/ 	.word	0x0500001e


	//   ....[101]....
        /*08fc*/ 	.word	0x0500001e


	//   ....[102]....
        /*0900*/ 	.word	0x0500001e


	//   ....[103]....
        /*0904*/ 	.word	0x0500001e


	//   ....[104]....
        /*0908*/ 	.word	0x0500001e


	//   ....[105]....
        /*090c*/ 	.word	0x0500001e


	//   ....[106]....
        /*0910*/ 	.word	0x0500001e


	//   ....[107]....
        /*0914*/ 	.word	0x0500001e


	//   ....[108]....
        /*0918*/ 	.word	0x0500001e


	//   ....[109]....
        /*091c*/ 	.word	0x0500001e


	//   ....[110]....
        /*0920*/ 	.word	0x0500001e


	//   ....[111]....
        /*0924*/ 	.word	0x0500001e


	//   ....[112]....
        /*0928*/ 	.word	0x0500001e


	//   ....[113]....
        /*092c*/ 	.word	0x0500001e


	//   ....[114]....
        /*0930*/ 	.word	0x0500001e


	//   ....[115]....
        /*0934*/ 	.word	0x0500001e


	//   ....[116]....
        /*0938*/ 	.word	0x0500001e


	//   ....[117]....
        /*093c*/ 	.word	0x0500001e


	//   ....[118]....
        /*0940*/ 	.word	0x0500001e


	//   ....[119]....
        /*0944*/ 	.word	0x0500001e


	//   ....[120]....
        /*0948*/ 	.word	0x0500001e


	//   ....[121]....
        /*094c*/ 	.word	0x0500001e


	//----- nvinfo : EIATTR_COOP_GROUP_INSTR_OFFSETS
	.align		4
.L_957:
        /*0950*/ 	.byte	0x04, 0x28
        /*0952*/ 	.short	(.L_959 - .L_958)


	//   ....[0]....
.L_958:
        /*0954*/ 	.word	0x000048e0


	//   ....[1]....
        /*0958*/ 	.word	0x00004920


	//   ....[2]....
        /*095c*/ 	.word	0x000051c0


	//   ....[3]....
        /*0960*/ 	.word	0x00005200


	//   ....[4]....
        /*0964*/ 	.word	0x00005220


	//   ....[5]....
        /*0968*/ 	.word	0x00005240


	//   ....[6]....
        /*096c*/ 	.word	0x00005260


	//   ....[7]....
        /*0970*/ 	.word	0x00005280


	//   ....[8]....
        /*0974*/ 	.word	0x000052a0


	//   ....[9]....
        /*0978*/ 	.word	0x000052c0


	//   ....[10]....
        /*097c*/ 	.word	0x00008040


	//   ....[11]....
        /*0980*/ 	.word	0x00008070


	//   ....[12]....
        /*0984*/ 	.word	0x000080c0


	//   ....[13]....
        /*0988*/ 	.word	0x000080e0


	//   ....[14]....
        /*098c*/ 	.word	0x00008110


	//   ....[15]....
        /*0990*/ 	.word	0x00008120


	//   ....[16]....
        /*0994*/ 	.word	0x00008150


	//   ....[17]....
        /*0998*/ 	.word	0x00008160


	//   ....[18]....
        /*099c*/ 	.word	0x000082e0


	//   ....[19]....
        /*09a0*/ 	.word	0x00008310


	//   ....[20]....
        /*09a4*/ 	.word	0x00008360


	//   ....[21]....
        /*09a8*/ 	.word	0x00008380


	//   ....[22]....
        /*09ac*/ 	.word	0x000083b0


	//   ....[23]....
        /*09b0*/ 	.word	0x000083c0


	//   ....[24]....
        /*09b4*/ 	.word	0x000083f0


	//   ....[25]....
        /*09b8*/ 	.word	0x00008400


	//   ....[26]....
        /*09bc*/ 	.word	0x00008520


	//   ....[27]....
        /*09c0*/ 	.word	0x00008550


	//   ....[28]....
        /*09c4*/ 	.word	0x000085a0


	//   ....[29]....
        /*09c8*/ 	.word	0x000085c0


	//   ....[30]....
        /*09cc*/ 	.word	0x000085f0


	//   ....[31]....
        /*09d0*/ 	.word	0x00008600


	//   ....[32]....
        /*09d4*/ 	.word	0x00008630


	//   ....[33]....
        /*09d8*/ 	.word	0x00008640


	//   ....[34]....
        /*09dc*/ 	.word	0x000088d0


	//   ....[35]....
        /*09e0*/ 	.word	0x00008930


	//   ....[36]....
        /*09e4*/ 	.word	0x000089d0


	//   ....[37]....
        /*09e8*/ 	.word	0x00008a10


	//   ....[38]....
        /*09ec*/ 	.word	0x00008a40


	//   ....[39]....
        /*09f0*/ 	.word	0x00008a50


	//   ....[40]....
        /*09f4*/ 	.word	0x00008a70


	//   ....[41]....
        /*09f8*/ 	.word	0x00008a80


	//   ....[42]....
        /*09fc*/ 	.word	0x00008ac0


	//   ....[43]....
        /*0a00*/ 	.word	0x00008ae0


	//   ....[44]....
        /*0a04*/ 	.word	0x00008b20


	//   ....[45]....
        /*0a08*/ 	.word	0x00008b50


	//   ....[46]....
        /*0a0c*/ 	.word	0x00008b80


	//   ....[47]....
        /*0a10*/ 	.word	0x00008b90


	//   ....[48]....
        /*0a14*/ 	.word	0x00008ba0


	//   ....[49]....
        /*0a18*/ 	.word	0x00008c00


	//   ....[50]....
        /*0a1c*/ 	.word	0x00008c60


	//   ....[51]....
        /*0a20*/ 	.word	0x00008ca0


	//   ....[52]....
        /*0a24*/ 	.word	0x00008cc0


	//   ....[53]....
        /*0a28*/ 	.word	0x00008cd0


	//   ....[54]....
        /*0a2c*/ 	.word	0x00008ce0


	//   ....[55]....
        /*0a30*/ 	.word	0x00008d10


	//   ....[56]....
        /*0a34*/ 	.word	0x00008d30


	//   ....[57]....
        /*0a38*/ 	.word	0x00008d60


	//   ....[58]....
        /*0a3c*/ 	.word	0x00008d80


	//   ....[59]....
        /*0a40*/ 	.word	0x00008dc0


	//   ....[60]....
        /*0a44*/ 	.word	0x00008e00


	//   ....[61]....
        /*0a48*/ 	.word	0x00008e30


	//   ....[62]....
        /*0a4c*/ 	.word	0x00008e60


	//   ....[63]....
        /*0a50*/ 	.word	0x00008e90


	//   ....[64]....
        /*0a54*/ 	.word	0x00008fd0


	//   ....[65]....
        /*0a58*/ 	.word	0x00009010


	//   ....[66]....
        /*0a5c*/ 	.word	0x00009140


	//   ....[67]....
        /*0a60*/ 	.word	0x00009190


	//   ....[68]....
        /*0a64*/ 	.word	0x00009200


	//   ....[69]....
        /*0a68*/ 	.word	0x00009260


	//   ....[70]....
        /*0a6c*/ 	.word	0x000092d0


	//   ....[71]....
        /*0a70*/ 	.word	0x00009330


	//   ....[72]....
        /*0a74*/ 	.word	0x000093a0


	//   ....[73]....
        /*0a78*/ 	.word	0x00009400


	//   ....[74]....
        /*0a7c*/ 	.word	0x000094a0


	//   ....[75]....
        /*0a80*/ 	.word	0x00009530


	//   ....[76]....
        /*0a84*/ 	.word	0x000095a0


	//   ....[77]....
        /*0a88*/ 	.word	0x00009600


	//   ....[78]....
        /*0a8c*/ 	.word	0x00009670


	//   ....[79]....
        /*0a90*/ 	.word	0x000096d0


	//   ....[80]....
        /*0a94*/ 	.word	0x00009740


	//   ....[81]....
        /*0a98*/ 	.word	0x000097a0


	//   ....[82]....
        /*0a9c*/ 	.word	0x00009840


	//   ....[83]....
        /*0aa0*/ 	.word	0x000098d0


	//   ....[84]....
        /*0aa4*/ 	.word	0x00009940


	//   ....[85]....
        /*0aa8*/ 	.word	0x000099a0


	//   ....[86]....
        /*0aac*/ 	.word	0x00009a10


	//   ....[87]....
        /*0ab0*/ 	.word	0x00009a70


	//   ....[88]....
        /*0ab4*/ 	.word	0x00009ae0


	//   ....[89]....
        /*0ab8*/ 	.word	0x00009b40


	//   ....[90]....
        /*0abc*/ 	.word	0x00009be0


	//   ....[91]....
        /*0ac0*/ 	.word	0x00009c90


	//   ....[92]....
        /*0ac4*/ 	.word	0x00009d80


	//   ....[93]....
        /*0ac8*/ 	.word	0x00009dd0


	//   ....[94]....
        /*0acc*/ 	.word	0x00009e70


	//   ....[95]....
        /*0ad0*/ 	.word	0x00009ed0


	//   ....[96]....
        /*0ad4*/ 	.word	0x00009f50


	//   ....[97]....
        /*0ad8*/ 	.word	0x00009ff0


	//   ....[98]....
        /*0adc*/ 	.word	0x0000a060


	//   ....[99]....
        /*0ae0*/ 	.word	0x0000a0e0


	//   ....[100]....
        /*0ae4*/ 	.word	0x0000a150


	//   ....[101]....
        /*0ae8*/ 	.word	0x0000a1b0


	//   ....[102]....
        /*0aec*/ 	.word	0x0000a220


	//   ....[103]....
        /*0af0*/ 	.word	0x0000a280


	//   ....[104]....
        /*0af4*/ 	.word	0x0000a2f0


	//   ....[105]....
        /*0af8*/ 	.word	0x0000a350


	//   ....[106]....
        /*0afc*/ 	.word	0x0000a3c0


	//   ....[107]....
        /*0b00*/ 	.word	0x0000a420


	//   ....[108]....
        /*0b04*/ 	.word	0x0000a4f0


	//   ....[109]....
        /*0b08*/ 	.word	0x0000a550


	//   ....[110]....
        /*0b0c*/ 	.word	0x0000a5d0


	//   ....[111]....
        /*0b10*/ 	.word	0x0000a620


	//   ....[112]....
        /*0b14*/ 	.word	0x0000a6c0


	//   ....[113]....
        /*0b18*/ 	.word	0x0000a740


	//   ....[114]....
        /*0b1c*/ 	.word	0x0000a7d0


	//   ....[115]....
        /*0b20*/ 	.word	0x0000a860


	//   ....[116]....
        /*0b24*/ 	.word	0x0000a8d0


	//   ....[117]....
        /*0b28*/ 	.word	0x0000a930


	//   ....[118]....
        /*0b2c*/ 	.word	0x0000a9c0


	//   ....[119]....
        /*0b30*/ 	.word	0x0000aa80


	//   ....[120]....
        /*0b34*/ 	.word	0x0000ab10


	//   ....[121]....
        /*0b38*/ 	.word	0x0000ab70


	//----- nvinfo : EIATTR_EXIT_INSTR_OFFSETS
	.align		4
.L_959:
        /*0b3c*/ 	.byte	0x04, 0x1c
        /*0b3e*/ 	.short	(.L_961 - .L_960)


	//   ....[0]....
.L_960:
        /*0b40*/ 	.word	0x00007020


	//   ....[1]....
        /*0b44*/ 	.word	0x000090e0


	//----- nvinfo : EIATTR_MAX_THREADS
	.align		4
.L_961:
        /*0b48*/ 	.byte	0x04, 0x05
        /*0b4a*/ 	.short	(.L_963 - .L_962)
.L_962:
        /*0b4c*/ 	.word	0x000001e0
        /*0b50*/ 	.word	0x00000001
        /*0b54*/ 	.word	0x00000001


	//----- nvinfo : EIATTR_CRS_STACK_SIZE
	.align		4
.L_963:
        /*0b58*/ 	.byte	0x04, 0x1e
        /*0b5a*/ 	.short	(.L_965 - .L_964)
.L_964:
        /*0b5c*/ 	.word	0x00000000


	//----- nvinfo : EIATTR_CBANK_PARAM_SIZE
	.align		4
.L_965:
        /*0b60*/ 	.byte	0x03, 0x19
        /*0b62*/ 	.short	0x0060


	//----- nvinfo : EIATTR_PARAM_CBANK
	.align		4
        /*0b64*/ 	.byte	0x04, 0x0a
        /*0b66*/ 	.short	(.L_967 - .L_966)
	.align		4
.L_966:
        /*0b68*/ 	.word	index@(.nv.constant0._ZN13group_norm_v218gn_bwd_cuda_kernelI13__nv_bfloat16Li480ELi2ELi16ELi60ELi1024ELb1ELb1ELi16ELi960ELi960ELi4ELb1ELi4ELb0ELb0ELNS_15WgradSyncMethodE3ENS_16CompileConditionILi900EEEEEvPT_S6_S6_PKS5_S8_S8_S8_PKfflPfPj)
        /*0b6c*/ 	.short	0x0210
        /*0b6e*/ 	.short	0x0060


	//----- nvinfo : EIATTR_SW_WAR
	.align		4
.L_967:
        /*0b70*/ 	.byte	0x04, 0x36
        /*0b72*/ 	.short	(.L_969 - .L_968)
.L_968:
        /*0b74*/ 	.word	0x00000008
.L_969:


//--------------------- .nv.info._ZN13group_norm_v214gn_cuda_kernelI13__nv_bfloat16Li480ELi3ELi32ELi30ELi1024ELb0ELi4ELi960ELi960ELi4ELb1ELi1ELb0ELb0ENS_16CompileConditionILi900EEEEEvPT_PKS4_S7_S7_flPfS8_Pj --------------------------
	.section	.nv.info._ZN13group_norm_v214gn_cuda_kernelI13__nv_bfloat16Li480ELi3ELi32ELi30ELi1024ELb0ELi4ELi960ELi960ELi4ELb1ELi1ELb0ELb0ENS_16CompileConditionILi900EEEEEvPT_PKS4_S7_S7_flPfS8_Pj,"",@"SHT_CUDA_INFO"
	.sectionflags	@""
	.align	4


	//----- nvinfo : EIATTR_CUDA_API_VERSION
	.align		4
        /*0000*/ 	.byte	0x04, 0x37
        /*0002*/ 	.short	(.L_971 - .L_970)
.L_970:
        /*0004*/ 	.word	0x00000082


	//----- nvinfo : EIATTR_KPARAM_INFO
	.align		4
.L_971:
        /*0008*/ 	.byte	0x04, 0x17
        /*000a*/ 	.short	(.L_973 - .L_972)
.L_972:
        /*000c*/ 	.word	0x00000000
        /*0010*/ 	.short	0x0008
        /*0012*/ 	.short	0x0040
        /*0014*/ 	.byte	0x00, 0xf0, 0x21, 0x00


	//----- nvinfo : EIATTR_KPARAM_INFO
	.align		4
.L_973:
        /*0018*/ 	.byte	0x04, 0x17
        /*001a*/ 	.short	(.L_975 - .L_974)
.L_974:
        /*001c*/ 	.word	0x00000000
        /*0020*/ 	.short	0x0007
        /*0022*/ 	.short	0x0038
        /*0024*/ 	.byte	0x00, 0xf0, 0x21, 0x00


	//----- nvinfo : EIATTR_KPARAM_INFO
	.align		4
.L_975:
        /*0028*/ 	.byte	0x04, 0x17
        /*002a*/ 	.short	(.L_977 - .L_976)
.L_976:
        /*002c*/ 	.word	0x00000000
        /*0030*/ 	.short	0x0006
        /*0032*/ 	.short	0x0030
        /*0034*/ 	.byte	0x00, 0xf0, 0x21, 0x00


	//----- nvinfo : EIATTR_KPARAM_INFO
	.align		4
.L_977:
        /*0038*/ 	.byte	0x04, 0x17
        /*003a*/ 	.short	(.L_979 - .L_978)
.L_978:
        /*003c*/ 	.word	0x00000000
        /*0040*/ 	.short	0x0005
        /*0042*/ 	.short	0x0028
        /*0044*/ 	.byte	0x00, 0xf0, 0x21, 0x00


	//----- nvinfo : EIATTR_KPARAM_INFO
	.align		4
.L_979:
        /*0048*/ 	.byte	0x04, 0x17
        /*004a*/ 	.short	(.L_981 - .L_980)
.L_980:
        /*004c*/ 	.word	0x00000000
        /*0050*/ 	.short	0x0004
        /*0052*/ 	.short	0x0020
        /*0054*/ 	.byte	0x00, 0xf0, 0x11, 0x00


	//----- nvinfo : EIATTR_KPARAM_INFO
	.align		4
.L_981:
        /*0058*/ 	.byte	0x04, 0x17
        /*005a*/ 	.short	(.L_983 - .L_982)
.L_982:
        /*005c*/ 	.word	0x00000000
        /*0060*/ 	.short	0x0003
        /*0062*/ 	.short	0x0018
        /*0064*/ 	.byte	0x00, 0xf0, 0x21, 0x00


	//----- nvinfo : EIATTR_KPARAM_INFO
	.align		4
.L_983:
        /*0068*/ 	.byte	0x04, 0x17
        /*006a*/ 	.short	(.L_985 - .L_984)
.L_984:
        /*006c*/ 	.word	0x00000000
        /*0070*/ 	.short	0x0002
        /*0072*/ 	.short	0x0010
        /*0074*/ 	.byte	0x00, 0xf0, 0x21, 0x00


	//----- nvinfo : EIATTR_KPARAM_INFO
	.align		4
.L_985:
        /*0078*/ 	.byte	0x04, 0x17
        /*007a*/ 	.short	(.L_987 - .L_986)
.L_986:
        /*007c*/ 	.word	0x00000000
        /*0080*/ 	.short	0x0001
        /*0082*/ 	.short	0x0008
        /*0084*/ 	.byte	0x00, 0xf0, 0x21, 0x00


	//----- nvinfo : EIATTR_KPARAM_INFO
	.align		4
.L_987:
        /*0088*/ 	.byte	0x04, 0x17
        /*008a*/ 	.short	(.L_989 - .L_988)
.L_988:
        /*008c*/ 	.word	0x00000000
        /*0090*/ 	.short	0x0000
        /*0092*/ 	.short	0x0000
        /*0094*/ 	.byte	0x00, 0xf0, 0x21, 0x00


	//----- nvinfo : EIATTR_SPARSE_MMA_MASK
	.align		4
.L_989:
        /*0098*/ 	.byte	0x03, 0x50
        /*009a*/ 	.short	0x0000


	//----- nvinfo : EIATTR_MAXREG_COUNT
	.align		4
        /*009c*/ 	.byte	0x03, 0x1b
        /*009e*/ 	.short	0x0028


	//----- nvinfo : EIATTR_NUM_BARRIERS
	.align		4
        /*00a0*/ 	.byte	0x02, 0x4c
        /*00a2*/ 	.byte	0x01
	.zero		1


	//----- nvinfo : EIATTR_MERCURY_ISA_VERSION
	.align		4
        /*00a4*/ 	.byte	0x03, 0x5f
        /*00a6*/ 	.short	0x0101


	//----- nvinfo : EIATTR_COOP_GROUP_MASK_REGIDS
	.align		4
        /*00a8*/ 	.byte	0x04, 0x29
        /*00aa*/ 	.short	(.L_991 - .L_990)


	//   ....[0]....
.L_990:
        /*00ac*/ 	.word	0xffffffff


	//   ....[1]....
        /*00b0*/ 	.word	0xffffffff


	//   ....[2]....
        /*00b4*/ 	.word	0xffffffff


	//   ....[3]....
        /*00b8*/ 	.word	0xffffffff


	//   ....[4]....
        /*00bc*/ 	.word	0xffffffff


	//   ....[5]....
        /*00c0*/ 	.word	0xffffffff


	//   ....[6]....
        /*00c4*/ 	.word	0xffffffff


	//   ....[7]....
        /*00c8*/ 	.word	0xffffffff


	//----- nvinfo : EIATTR_COOP_GROUP_INSTR_OFFSETS
	.align		4
.L_991:
        /*00cc*/ 	.byte	0x04, 0x28
        /*00ce*/ 	.short	(.L_993 - .L_992)


	//   ....[0]....
.L_992:
        /*00d0*/ 	.word	0x00000f40


	//   ....[1]....
        /*00d4*/ 	.word	0x00000f80


	//   ....[2]....
        /*00d8*/ 	.word	0x00001c70


	//   ....[3]....
        /*00dc*/ 	.word	0x00001cb0


	//   ....[4]....
        /*00e0*/ 	.word	0x00001d10


	//   ....[5]....
        /*00e4*/ 	.word	0x00001d40


	//   ....[6]....
        /*00e8*/ 	.word	0x00001d70


	//   ....[7]....
        /*00ec*/ 	.word	0x00001d90


	//----- nvinfo : EIATTR_EXIT_INSTR_OFFSETS
	.align		4
.L_993:
        /*00f0*/ 	.byte	0x04, 0x1c
        /*00f2*/ 	.short	(.L_995 - .L_994)


	//   ....[0]....
.L_994:
        /*00f4*/ 	.word	0x00000050


	//   ....[1]....
        /*00f8*/ 	.word	0x000025a0


	//----- nvinfo : EIATTR_MAX_THREADS
	.align		4
.L_995:
        /*00fc*/ 	.byte	0x04, 0x05
        /*00fe*/ 	.short	(.L_997 - .L_996)
.L_996:
        /*0100*/ 	.word	0x000001e0
        /*0104*/ 	.word	0x00000001
        /*0108*/ 	.word	0x00000001


	//----- nvinfo : EIATTR_CRS_STACK_SIZE
	.align		4
.L_997:
        /*010c*/ 	.byte	0x04, 0x1e
        /*010e*/ 	.short	(.L_999 - .L_998)
.L_998:
        /*0110*/ 	.word	0x00000000


	//----- nvinfo : EIATTR_CBANK_PARAM_SIZE
	.align		4
.L_999:
        /*0114*/ 	.byte	0x03, 0x19
        /*0116*/ 	.short	0x0048


	//----- nvinfo : EIATTR_PARAM_CBANK
	.align		4
        /*0118*/ 	.byte	0x04, 0x0a
        /*011a*/ 	.short	(.L_1001 - .L_1000)
	.align		4
.L_1000:
        /*011c*/ 	.word	index@(.nv.constant0._ZN13group_norm_v214gn_cuda_kernelI13__nv_bfloat16Li480ELi3ELi32ELi30ELi1024ELb0ELi4ELi960ELi960ELi4ELb1ELi1ELb0ELb0ENS_16CompileConditionILi900EEEEEvPT_PKS4_S7_S7_flPfS8_Pj)
        /*0120*/ 	.short	0x0210
        /*0122*/ 	.short	0x0048


	//----- nvinfo : EIATTR_SW_WAR
	.align		4
.L_1001:
        /*0124*/ 	.byte	0x04, 0x36
        /*0126*/ 	.short	(.L_1003 - .L_1002)
.L_1002:
        /*0128*/ 	.word	0x00000008
.L_1003:


//--------------------- .nv.info._ZN13group_norm_v214gn_cuda_kernelI13__nv_bfloat16Li480ELi1ELi32ELi30ELi1024ELb0ELi8ELi960ELi960ELi4ELb1ELi1ELb0ELb0ENS_16CompileConditionILi900EEEEEvPT_PKS4_S7_S7_flPfS8_Pj --------------------------
	.section	.nv.info._ZN13group_norm_v214gn_cuda_kernelI13__nv_bfloat16Li480ELi1ELi32ELi30ELi1024ELb0ELi8ELi960ELi960ELi4ELb1ELi1ELb0ELb0ENS_16CompileConditionILi900EEEEEvPT_PKS4_S7_S7_flPfS8_Pj,"",@"SHT_CUDA_INFO"
	.sectionflags	@""
	.align	4


	//----- nvinfo : EIATTR_CUDA_API_VERSION
	.align		4
        /*0000*/ 	.byte	0x04, 0x37
        /*0002*/ 	.short	(.L_1005 - .L_1004)
.L_1004:
        /*0004*/ 	.word	0x00000082


	//----- nvinfo : EIATTR_KPARAM_INFO
	.align		4
.L_1005:
        /*0008*/ 	.byte	0x04, 0x17
        /*000a*/ 	.short	(.L_1007 - .L_1006)
.L_1006:
        /*000c*/ 	.word	0x00000000
        /*0010*/ 	.short	0x0008
        /*0012*/ 	.short	0x0040
        /*0014*/ 	.byte	0x00, 0xf0, 0x21, 0x00


	//----- nvinfo : EIATTR_KPARAM_INFO
	.align		4
.L_1007:
        /*0018*/ 	.byte	0x04, 0x17
        /*001a*/ 	.short	(.L_1009 - .L_1008)
.L_1008:
        /*001c*/ 	.word	0x00000000
        /*0020*/ 	.short	0x0007
        /*0022*/ 	.short	0x0038
        /*0024*/ 	.byte	0x00, 0xf0, 0x21, 0x00


	//----- nvinfo : EIATTR_KPARAM_INFO
	.align		4
.L_1009:
        /*0028*/ 	.byte	0x04, 0x17
        /*002a*/ 	.short	(.L_1011 - .L_1010)
.L_1010:
        /*002c*/ 	.word	0x00000000
        /*0030*/ 	.short	0x0006
        /*0032*/ 	.short	0x0030
        /*0034*/ 	.byte	0x00, 0xf0, 0x21, 0x00


	//----- nvinfo : EIATTR_KPARAM_INFO
	.align		4
.L_1011:
        /*0038*/ 	.byte	0x04, 0x17
        /*003a*/ 	.short	(.L_1013 - .L_1012)
.L_1012:
        /*003c*/ 	.word	0x00000000
        /*0040*/ 	.short	0x0005
        /*0042*/ 	.short	0x0028
        /*0044*/ 	.byte	0x00, 0xf0, 0x21, 0x00


	//----- nvinfo : EIATTR_KPARAM_INFO
	.align		4
.L_1013:
        /*0048*/ 	.byte	0x04, 0x17
        /*004a*/ 	.short	(.L_1015 - .L_1014)
.L_1014:
        /*004c*/ 	.word	0x00000000
        /*0050*/ 	.short	0x0004
        /*0052*/ 	.short	0x0020
        /*0054*/ 	.byte	0x00, 0xf0, 0x11, 0x00


	//----- nvinfo : EIATTR_KPARAM_INFO
	.align		4
.L_1015:
        /*0058*/ 	.byte	0x04, 0x17
        /*005a*/ 	.short	(.L_1017 - .L_1016)
.L_1016:
        /*005c*/ 	.word	0x00000000
        /*0060*/ 	.short	0x0003
        /*0062*/ 	.short	0x0018
        /*0064*/ 	.byte	0x00, 0xf0, 0x21, 0x00


	//----- nvinfo : EIATTR_KPARAM_INFO
	.align		4
.L_1017:
        /*0068*/ 	.byte	0x04, 0x17
        /*006a*/ 	.short	(.L_1019 - .L_1018)
.L_1018:
        /*006c*/ 	.word	0x00000000
        /*0070*/ 	.short	0x0002
        /*0072*/ 	.short	0x0010
        /*0074*/ 	.byte	0x00, 0xf0, 0x21, 0x00


	//----- nvinfo : EIATTR_KPARAM_INFO
	.align		4
.L_1019:
        /*0078*/ 	.byte	0x04, 0x17
        /*007a*/ 	.short	(.L_1021 - .L_1020)
.L_1020:
        /*007c*/ 	.word	0x00000000
        /*0080*/ 	.short	0x0001
        /*0082*/ 	.short	0x0008
        /*0084*/ 	.byte	0x00, 0xf0, 0x21, 0x00


	//----- nvinfo : EIATTR_KPARAM_INFO
	.align		4
.L_1021:
        /*0088*/ 	.byte	0x04, 0x17
        /*008a*/ 	.short	(.L_1023 - .L_1022)
.L_1022:
        /*008c*/ 	.word	0x00000000
        /*0090*/ 	.short	0x0000
        /*0092*/ 	.short	0x0000
        /*0094*/ 	.byte	0x00, 0xf0, 0x21, 0x00


	//----- nvinfo : EIATTR_SPARSE_MMA_MASK
	.align		4
.L_1023:
        /*0098*/ 	.byte	0x03, 0x50
        /*009a*/ 	.short	0x0000


	//----- nvinfo : EIATTR_MAXREG_COUNT
	.align		4
        /*009c*/ 	.byte	0x03, 0x1b
        /*009e*/ 	.short	0x0080


	//----- nvinfo : EIATTR_NUM_BARRIERS
	.align		4
        /*00a0*/ 	.byte	0x02, 0x4c
        /*00a2*/ 	.byte	0x01
	.zero		1


	//----- nvinfo : EIATTR_MERCURY_ISA_VERSION
	.align		4
        /*00a4*/ 	.byte	0x03, 0x5f
        /*00a6*/ 	.short	0x0101


	//----- nvinfo : EIATTR_INT_WARP_WIDE_INSTR_OFFSETS
	.align		4
        /*00a8*/ 	.byte	0x04, 0x31
        /*00aa*/ 	.short	(.L_1025 - .L_1024)


	//   ....[0]....
.L_1024:
        /*00ac*/ 	.word	0x00001480


	//   ....[1]....
        /*00b0*/ 	.word	0x00001570


	//----- nvinfo : EIATTR_COOP_GROUP_MASK_REGIDS
	.align		4
.L_1025:
        /*00b4*/ 	.byte	0x04, 0x29
        /*00b6*/ 	.short	(.L_1027 - .L_1026)


	//   ....[0]....
.L_1026:
        /*00b8*/ 	.word	0xffffffff


	//   ....[1]....
        /*00bc*/ 	.word	0xffffffff


	//   ....[2]....
        /*00c0*/ 	.word	0xffffffff


	//   ....[3]....
        /*00c4*/ 	.word	0xffffffff


	//   ....[4]....
        /*00c8*/ 	.word	0xffffffff


	//   ....[5]....
        /*00cc*/ 	.word	0xffffffff


	//   ....[6]....
        /*00d0*/ 	.word	0xffffffff


	//   ....[7]....
        /*00d4*/ 	.word	0xffffffff


	//----- nvinfo : EIATTR_COOP_GROUP_INSTR_OFFSETS
	.align		4
.L_1027:
        /*00d8*/ 	.byte	0x04, 0x28
        /*00da*/ 	.short	(.L_1029 - .L_1028)


	//   ....[0]....
.L_1028:
        /*00dc*/ 	.word	0x00001390


	//   ....[1]....
        /*00e0*/ 	.word	0x000013d0


	//   ....[2]....
        /*00e4*/ 	.word	0x00001bc0


	//   ....[3]....
        /*00e8*/ 	.word	0x00001c00


	//   ....[4]....
        /*00ec*/ 	.word	0x00001c90


	//   ....[5]....
        /*00f0*/ 	.word	0x00001ca0


	//   ....[6]....
        /*00f4*/ 	.word	0x00001cd0


	//   ....[7]....
        /*00f8*/ 	.word	0x00001cf0


	//----- nvinfo : EIATTR_EXIT_INSTR_OFFSETS
	.align		4
.L_1029:
        /*00fc*/ 	.byte	0x04, 0x1c
        /*00fe*/ 	.short	(.L_1031 - .L_1030)


	//   ....[0]....
.L_1030:
        /*0100*/ 	.word	0x00000050


	//   ....[1]....
        /*0104*/ 	.word	0x000025f0


	//----- nvinfo : EIATTR_MAX_THREADS
	.align		4
.L_1031:
        /*0108*/ 	.byte	0x04, 0x05
        /*010a*/ 	.short	(.L_1033 - .L_1032)
.L_1032:
        /*010c*/ 	.word	0x000001e0
        /*0110*/ 	.word	0x00000001
        /*0114*/ 	.word	0x00000001


	//----- nvinfo : EIATTR_CRS_STACK_SIZE
	.align		4
.L_1033:
        /*0118*/ 	.byte	0x04, 0x1e
        /*011a*/ 	.short	(.L_1035 - .L_1034)
.L_1034:
        /*011c*/ 	.word	0x00000000


	//----- nvinfo : EIATTR_CBANK_PARAM_SIZE
	.align		4
.L_1035:
        /*0120*/ 	.byte	0x03, 0x19
        /*0122*/ 	.short	0x0048


	//----- nvinfo : EIATTR_PARAM_CBANK
	.align		4
        /*0124*/ 	.byte	0x04, 0x0a
        /*0126*/ 	.short	(.L_1037 - .L_1036)
	.align		4
.L_1036:
        /*0128*/ 	.word	index@(.nv.constant0._ZN13group_norm_v214gn_cuda_kernelI13__nv_bfloat16Li480ELi1ELi32ELi30ELi1024ELb0ELi8ELi960ELi960ELi4ELb1ELi1ELb0ELb0ENS_16CompileConditionILi900EEEEEvPT_PKS4_S7_S7_flPfS8_Pj)
        /*012c*/ 	.short	0x0210
        /*012e*/ 	.short	0x0048


	//----- nvinfo : EIATTR_SW_WAR
	.align		4
.L_1037:
        /*0130*/ 	.byte	0x04, 0x36
        /*0132*/ 	.short	(.L_1039 - .L_1038)
.L_1038:
        /*0134*/ 	.word	0x00000008
.L_1039:


//--------------------- .nv.info._ZN13group_norm_v214gn_cuda_kernelI13__nv_bfloat16Li480ELi3ELi32ELi30ELi1024ELb0ELi8ELi960ELi960ELi4ELb1ELi2ELb0ELb0ENS_16CompileConditionILi900EEEEEvPT_PKS4_S7_S7_flPfS8_Pj --------------------------
	.section	.nv.info._ZN13group_norm_v214gn_cuda_kernelI13__nv_bfloat16Li480ELi3ELi32ELi30ELi1024ELb0ELi8ELi960ELi960ELi4ELb1ELi2ELb0ELb0ENS_16CompileConditionILi900EEEEEvPT_PKS4_S7_S7_flPfS8_Pj,"",@"SHT_CUDA_INFO"
	.sectionflags	@""
	.align	4


	//----- nvinfo : EIATTR_CUDA_API_VERSION
	.align		4
        /*0000*/ 	.byte	0x04, 0x37
        /*0002*/ 	.short	(.L_1041 - .L_1040)
.L_1040:
        /*0004*/ 	.word	0x00000082


	//----- nvinfo : EIATTR_KPARAM_INFO
	.align		4
.L_1041:
        /*0008*/ 	.byte	0x04, 0x17
        /*000a*/ 	.short	(.L_1043 - .L_1042)
.L_1042:
        /*000c*/ 	.word	0x00000000
        /*0010*/ 	.short	0x0008
        /*0012*/ 	.short	0x0040
        /*0014*/ 	.byte	0x00, 0xf0, 0x21, 0x00


	//----- nvinfo : EIATTR_KPARAM_INFO
	.align		4
.L_1043:
        /*0018*/ 	.byte	0x04, 0x17
        /*001a*/ 	.short	(.L_1045 - .L_1044)
.L_1044:
        /*001c*/ 	.word	0x00000000
        /*0020*/ 	.short	0x0007
        /*0022*/ 	.short	0x0038
        /*0024*/ 	.byte	0x00, 0xf0, 0x21, 0x00


	//----- nvinfo : EIATTR_KPARAM_INFO
	.align		4
.L_1045:
        /*0028*/ 	.byte	0x04, 0x17
        /*002a*/ 	.short	(.L_1047 - .L_1046)
.L_1046:
        /*002c*/ 	.word	0x00000000
        /*0030*/ 	.short	0x0006
        /*0032*/ 	.short	0x0030
        /*0034*/ 	.byte	0x00, 0xf0, 0x21, 0x00


	//----- nvinfo : EIATTR_KPARAM_INFO
	.align		4
.L_1047:
        /*0038*/ 	.byte	0x04, 0x17
        /*003a*/ 	.short	(.L_1049 - .L_1048)
.L_1048:
        /*003c*/ 	.word	0x00000000
        /*0040*/ 	.short	0x0005
        /*0042*/ 	.short	0x0028
        /*0044*/ 	.byte	0x00, 0xf0, 0x21, 0x00


	//----- nvinfo : EIATTR_KPARAM_INFO
	.align		4
.L_1049:
        /*0048*/ 	.byte	0x04, 0x17
        /*004a*/ 	.short	(.L_1051 - .L_1050)
.L_1050:
        /*004c*/ 	.word	0x00000000
        /*0050*/ 	.short	0x0004
        /*0052*/ 	.short	0x0020
        /*0054*/ 	.byte	0x00, 0xf0, 0x11, 0x00


	//----- nvinfo : EIATTR_KPARAM_INFO
	.align		4
.L_1051:
        /*0058*/ 	.byte	0x04, 0x17
        /*005a*/ 	.short	(.L_1053 - .L_1052)
.L_1052:
        /*005c*/ 	.word	0x00000000
        /*0060*/ 	.short	0x0003
        /*0062*/ 	.short	0x0018
        /*0064*/ 	.byte	0x00, 0xf0, 0x21, 0x00


	//----- nvinfo : EIATTR_KPARAM_INFO
	.align		4
.L_1053:
        /*0068*/ 	.byte	0x04, 0x17
        /*006a*/ 	.short	(.L_1055 - .L_1054)
.L_1054:
        /*006c*/ 	.word	0x00000000
        /*0070*/ 	.short	0x0002
        /*0072*/ 	.short	0x0010
        /*0074*/ 	.byte	0x00, 0xf0, 0x21, 0x00


	//----- nvinfo : EIATTR_KPARAM_INFO
	.align		4
.L_1055:
        /*0078*/ 	.byte	0x04, 0x17
        /*007a*/ 	.short	(.L_1057 - .L_1056)
.L_1056:
        /*007c*/ 	.word	0x00000000
        /*0080*/ 	.short	0x0001
        /*0082*/ 	.short	0x0008
        /*0084*/ 	.byte	0x00, 0xf0, 0x21, 0x00


	//----- nvinfo : EIATTR_KPARAM_INFO
	.align		4
.L_1057:
        /*0088*/ 	.byte	0x04, 0x17
        /*008a*/ 	.short	(.L_1059 - .L_1058)
.L_1058:
        /*008c*/ 	.word	0x00000000
        /*0090*/ 	.short	0x0000
        /*0092*/ 	.short	0x0000
        /*0094*/ 	.byte	0x00, 0xf0, 0x21, 0x00


	//----- nvinfo : EIATTR_SPARSE_MMA_MASK
	.align		4
.L_1059:
        /*0098*/ 	.byte	0x03, 0x50
        /*009a*/ 	.short	0x0000


	//----- nvinfo : EIATTR_MAXREG_COUNT
	.align		4
        /*009c*/ 	.byte	0x03, 0x1b
        /*009e*/ 	.short	0x0028


	//----- nvinfo : EIATTR_NUM_BARRIERS
	.align		4
        /*00a0*/ 	.byte	0x02, 0x4c
        /*00a2*/ 	.byte	0x01
	.zero		1


	//----- nvinfo : EIATTR_ANNOTATIONS
	.align		4
        /*00a4*/ 	.byte	0x04, 0x55
        /*00a6*/ 	.short	(.L_1061 - .L_1060)


	//   ....[0]....
.L_1060:
        /* <DEDUP_REMOVED lines=12> */


	//----- nvinfo : EIATTR_MERCURY_ISA_VERSION
	.align		4
.L_1061:
        /*0158*/ 	.byte	0x03, 0x5f
        /*015a*/ 	.short	0x0101


	//----- nvinfo : EIATTR_COOP_GROUP_MASK_REGIDS
	.align		4
        /*015c*/ 	.byte	0x04, 0x29
        /*015e*/ 	.short	(.L_1063 - .L_1062)


	//   ....[0]....
.L_1062:
        /*0160*/ 	.word	0xffffffff


	//   ....[1]....
        /*0164*/ 	.word	0xffffffff


	//   ....[2]....
        /*0168*/ 	.word	0xffffffff


	//   ....[3]....
        /*016c*/ 	.word	0xffffffff


	//   ....[4]....
        /*0170*/ 	.word	0xffffffff


	//   ....[5]....
        /*0174*/ 	.word	0xffffffff


	//   ....[6]....
        /*0178*/ 	.word	0xffffffff


	//   ....[7]....
        /*017c*/ 	.word	0xffffffff


	//----- nvinfo : EIATTR_COOP_GROUP_INSTR_OFFSETS
	.align		4
.L_1063:
        /*0180*/ 	.byte	0x04, 0x28
        /*0182*/ 	.short	(.L_1065 - .L_1064)


	//   ....[0]....
.L_1064:
        /*0184*/ 	.word	0x00001370


	//   ....[1]....
        /*0188*/ 	.word	0x000013b0


	//   ....[2]....
        /*018c*/ 	.word	0x00001bf0


	//   ....[3]....
        /*0190*/ 	.word	0x00001c30


	//   ....[4]....
        /*0194*/ 	.word	0x00001d20


	//   ....[5]....
        /*0198*/ 	.word	0x00001d30


	//   ....[6]....
        /*019c*/ 	.word	0x00001d70


	//   ....[7]....
        /*01a0*/ 	.word	0x00001d80


	//----- nvinfo : EIATTR_EXIT_INSTR_OFFSETS
	.align		4
.L_1065:
        /*01a4*/ 	.byte	0x04, 0x1c
        /*01a6*/ 	.short	(.L_1067 - .L_1066)


	//   ....[0]....
.L_1066:
        /*01a8*/ 	.word	0x00000060


	//   ....[1]....
        /*01ac*/ 	.word	0x00002710


	//----- nvinfo : EIATTR_MAX_THREADS
	.align		4
.L_1067:
        /*01b0*/ 	.byte	0x04, 0x05
        /*01b2*/ 	.short	(.L_1069 - .L_1068)
.L_1068:
        /*01b4*/ 	.word	0x000001e0
        /*01b8*/ 	.word	0x00000001
        /*01bc*/ 	.word	0x00000001


	//----- nvinfo : EIATTR_CRS_STACK_SIZE
	.align		4
.L_1069:
        /*01c0*/ 	.byte	0x04, 0x1e
        /*01c2*/ 	.short	(.L_1071 - .L_1070)
.L_1070:
        /*01c4*/ 	.word	0x00000000


	//----- nvinfo : EIATTR_CBANK_PARAM_SIZE
	.align		4
.L_1071:
        /*01c8*/ 	.byte	0x03, 0x19
        /*01ca*/ 	.short	0x0048


	//----- nvinfo : EIATTR_PARAM_CBANK
	.align		4
        /*01cc*/ 	.byte	0x04, 0x0a
        /*01ce*/ 	.short	(.L_1073 - .L_1072)
	.align		4
.L_1072:
        /*01d0*/ 	.word	index@(.nv.constant0._ZN13group_norm_v214gn_cuda_kernelI13__nv_bfloat16Li480ELi3ELi32ELi30ELi1024ELb0ELi8ELi960ELi960ELi4ELb1ELi2ELb0ELb0ENS_16CompileConditionILi900EEEEEvPT_PKS4_S7_S7_flPfS8_Pj)
        /*01d4*/ 	.short	0x0210
        /*01d6*/ 	.short	0x0048


	//----- nvinfo : EIATTR_SW_WAR
	.align		4
.L_1073:
        /*01d8*/ 	.byte	0x04, 0x36
        /*01da*/ 	.short	(.L_1075 - .L_1074)
.L_1074:
        /*01dc*/ 	.word	0x00000008
.L_1075:


//--------------------- .nv.info._ZN13group_norm_v214gn_cuda_kernelI13__nv_bfloat16Li480ELi1ELi32ELi30ELi1024ELb0ELi16ELi960ELi960ELi4ELb1ELi2ELb0ELb0ENS_16CompileConditionILi900EEEEEvPT_PKS4_S7_S7_flPfS8_Pj --------------------------
	.section	.nv.info._ZN13group_norm_v214gn_cuda_kernelI13__nv_bfloat16Li480ELi1ELi32ELi30ELi1024ELb0ELi16ELi960ELi960ELi4ELb1ELi2ELb0ELb0ENS_16CompileConditionILi900EEEEEvPT_PKS4_S7_S7_flPfS8_Pj,"",@"SHT_CUDA_INFO"
	.sectionflags	@""
	.align	4


	//----- nvinfo : EIATTR_CUDA_API_VERSION
	.align		4
        /*0000*/ 	.byte	0x04, 0x37
        /*0002*/ 	.short	(.L_1077 - .L_1076)
.L_1076:
        /*0004*/ 	.word	0x00000082


	//----- nvinfo : EIATTR_KPARAM_INFO
	.align		4
.L_1077:
        /*0008*/ 	.byte	0x04, 0x17
        /*000a*/ 	.short	(.L_1079 - .L_1078)
.L_1078:
        /*000c*/ 	.word	0x00000000
        /*0010*/ 	.short	0x0008
        /*0012*/ 	.short	0x0040
        /*0014*/ 	.byte	0x00, 0xf0, 0x21, 0x00


	//----- nvinfo : EIATTR_KPARAM_INFO
	.align		4
.L_1079:
        /*0018*/ 	.byte	0x04, 0x17
        /*001a*/ 	.short	(.L_1081 - .L_1080)
.L_1080:
        /*001c*/ 	.word	0x00000000
        /*0020*/ 	.short	0x0007
        /*0022*/ 	.short	0x0038
        /*0024*/ 	.byte	0x00, 0xf0, 0x21, 0x00


	//----- nvinfo : EIATTR_KPARAM_INFO
	.align		4
.L_1081:
        /*0028*/ 	.byte	0x04, 0x17
        /*002a*/ 	.short	(.L_1083 - .L_1082)
.L_1082:
        /*002c*/ 	.word	0x00000000
        /*0030*/ 	.short	0x0006
        /*0032*/ 	.short	0x0030
        /*0034*/ 	.byte	0x00, 0xf0, 0x21, 0x00


	//----- nvinfo : EIATTR_KPARAM_INFO
	.align		4
.L_1083:
        /*0038*/ 	.byte	0x04, 0x17
        /*003a*/ 	.short	(.L_1085 - .L_1084)
.L_1084:
        /*003c*/ 	.word	0x00000000
        /*0040*/ 	.short	0x0005
        /*0042*/ 	.short	0x0028
        /*0044*/ 	.byte	0x00, 0xf0, 0x21, 0x00


	//----- nvinfo : EIATTR_KPARAM_INFO
	.align		4
.L_1085:
        /*0048*/ 	.byte	0x04, 0x17
        /*004a*/ 	.short	(.L_1087 - .L_1086)
.L_1086:
        /*004c*/ 	.word	0x00000000
        /*0050*/ 	.short	0x0004
        /*0052*/ 	.short	0x0020
        /*0054*/ 	.byte	0x00, 0xf0, 0x11, 0x00


	//----- nvinfo : EIATTR_KPARAM_INFO
	.align		4
.L_1087:
        /*0058*/ 	.byte	0x04, 0x17
        /*005a*/ 	.short	(.L_1089 - .L_1088)
.L_1088:
        /*005c*/ 	.word	0x00000000
        /*0060*/ 	.short	0x0003
        /*0062*/ 	.short	0x0018
        /*0064*/ 	.byte	0x00, 0xf0, 0x21, 0x00


	//----- nvinfo : EIATTR_KPARAM_INFO
	.align		4
.L_1089:
        /*0068*/ 	.byte	0x04, 0x17
        /*006a*/ 	.short	(.L_1091 - .L_1090)
.L_1090:
        /*006c*/ 	.word	0x00000000
        /*0070*/ 	.short	0x0002
        /*0072*/ 	.short	0x0010
        /*0074*/ 	.byte	0x00, 0xf0, 0x21, 0x00


	//----- nvinfo : EIATTR_KPARAM_INFO
	.align		4
.L_1091:
        /*0078*/ 	.byte	0x04, 0x17
        /*007a*/ 	.short	(.L_1093 - .L_1092)
.L_1092:
        /*007c*/ 	.word	0x00000000
        /*0080*/ 	.short	0x0001
        /*0082*/ 	.short	0x0008
        /*0084*/ 	.byte	0x00, 0xf0, 0x21, 0x00


	//----- nvinfo : EIATTR_KPARAM_INFO
	.align		4
.L_1093:
        /*0088*/ 	.byte	0x04, 0x17
        /*008a*/ 	.short	(.L_1095 - .L_1094)
.L_1094:
        /*008c*/ 	.word	0x00000000
        /*0090*/ 	.short	0x0000
        /*0092*/ 	.short	0x0000
        /*0094*/ 	.byte	0x00, 0xf0, 0x21, 0x00


	//----- nvinfo : EIATTR_SPARSE_MMA_MASK
	.align		4
.L_1095:
        /*0098*/ 	.byte	0x03, 0x50
        /*009a*/ 	.short	0x0000


	//----- nvinfo : EIATTR_MAXREG_COUNT
	.align		4
        /*009c*/ 	.byte	0x03, 0x1b
        /*009e*/ 	.short	0x0080


	//----- nvinfo : EIATTR_NUM_BARRIERS
	.align		4
        /*00a0*/ 	.byte	0x02, 0x4c
        /*00a2*/ 	.byte	0x01
	.zero		1


	//----- nvinfo : EIATTR_MERCURY_ISA_VERSION
	.align		4
        /*00a4*/ 	.byte	0x03, 0x5f
        /*00a6*/ 	.short	0x0101


	//----- nvinfo : EIATTR_INT_WARP_WIDE_INSTR_OFFSETS
	.align		4
        /*00a8*/ 	.byte	0x04, 0x31
        /*00aa*/ 	.short	(.L_1097 - .L_1096)


	//   ....[0]....
.L_1096:
        /*00ac*/ 	.word	0x000019b0


	//   ....[1]....
        /*00b0*/ 	.word	0x00001a70


	//----- nvinfo : EIATTR_COOP_GROUP_MASK_REGIDS
	.align		4
.L_1097:
        /*00b4*/ 	.byte	0x04, 0x29
        /*00b6*/ 	.short	(.L_1099 - .L_1098)


	//   ....[0]....
.L_1098:
        /*00b8*/ 	.word	0xffffffff


	//   ....[1]....
        /*00bc*/ 	.word	0xffffffff


	//   ....[2]....
        /*00c0*/ 	.word	0xffffffff


	//   ....[3]....
        /*00c4*/ 	.word	0xffffffff


	//   ....[4]....
        /*00c8*/ 	.word	0xffffffff


	//   ....[5]....
        /*00cc*/ 	.word	0xffffffff


	//   ....[6]....
        /*00d0*/ 	.word	0xffffffff


	//   ....[7]....
        /*00d4*/ 	.word	0xffffffff


	//----- nvinfo : EIATTR_COOP_GROUP_INSTR_OFFSETS
	.align		4
.L_1099:
        /*00d8*/ 	.byte	0x04, 0x28
        /*00da*/ 	.short	(.L_1101 - .L_1100)


	//   ....[0]....
.L_1100:
        /*00dc*/ 	.word	0x000018c0


	//   ....[1]....
        /*00e0*/ 	.word	0x00001900


	//   ....[2]....
        /*00e4*/ 	.word	0x00001e20


	//   ....[3]....
        /*00e8*/ 	.word	0x00001e60


	//   ....[4]....
        /*00ec*/ 	.word	0x00001f50


	//   ....[5]....
        /*00f0*/ 	.word	0x00001f80


	//   ....[6]....
        /*00f4*/ 	.word	0x00001fb0


	//   ....[7]....
        /*00f8*/ 	.word	0x00001fd0


	//----- nvinfo : EIATTR_EXIT_INSTR_OFFSETS
	.align		4
.L_1101:
        /*00fc*/ 	.byte	0x04, 0x1c
        /*00fe*/ 	.short	(.L_1103 - .L_1102)


	//   ....[0]....
.L_1102:
        /*0100*/ 	.word	0x00000050


	//   ....[1]....
        /*0104*/ 	.word	0x00002ed0


	//----- nvinfo : EIATTR_MAX_THREADS
	.align		4
.L_1103:
        /*0108*/ 	.byte	0x04, 0x05
        /*010a*/ 	.short	(.L_1105 - .L_1104)
.L_1104:
        /*010c*/ 	.word	0x000001e0
        /*0110*/ 	.word	0x00000001
        /*0114*/ 	.word	0x00000001


	//----- nvinfo : EIATTR_CRS_STACK_SIZE
	.align		4
.L_1105:
        /*0118*/ 	.byte	0x04, 0x1e
        /*011a*/ 	.short	(.L_1107 - .L_1106)
.L_1106:
        /*011c*/ 	.word	0x00000000


	//----- nvinfo : EIATTR_CBANK_PARAM_SIZE
	.align		4
.L_1107:
        /*0120*/ 	.byte	0x03, 0x19
        /*0122*/ 	.short	0x0048


	//----- nvinfo : EIATTR_PARAM_CBANK
	.align		4
        /*0124*/ 	.byte	0x04, 0x0a
        /*0126*/ 	.short	(.L_1109 - .L_1108)
	.align		4
.L_1108:
        /*0128*/ 	.word	index@(.nv.constant0._ZN13group_norm_v214gn_cuda_kernelI13__nv_bfloat16Li480ELi1ELi32ELi30ELi1024ELb0ELi16ELi960ELi960ELi4ELb1ELi2ELb0ELb0ENS_16CompileConditionILi900EEEEEvPT_PKS4_S7_S7_flPfS8_Pj)
        /*012c*/ 	.short	0x0210
        /*012e*/ 	.short	0x0048


	//----- nvinfo : EIATTR_SW_WAR
	.align		4
.L_1109:
        /*0130*/ 	.byte	0x04, 0x36
        /*0132*/ 	.short	(.L_1111 - .L_1110)
.L_1110:
        /*0134*/ 	.word	0x00000008
.L_1111:


//--------------------- .nv.info._ZN13group_norm_v214gn_cuda_kernelI13__nv_bfloat16Li480ELi3ELi32ELi30ELi1024ELb0ELi16ELi960ELi960ELi4ELb1ELi5ELb0ELb0ENS_16CompileConditionILi900EEEEEvPT_PKS4_S7_S7_flPfS8_Pj --------------------------
	.section	.nv.info._ZN13group_norm_v214gn_cuda_kernelI13__nv_bfloat16Li480ELi3ELi32ELi30ELi1024ELb0ELi16ELi960ELi960ELi4ELb1ELi5ELb0ELb0ENS_16CompileConditionILi900EEEEEvPT_PKS4_S7_S7_flPfS8_Pj,"",@"SHT_CUDA_INFO"
	.sectionflags	@""
	.align	4


	//----- nvinfo : EIATTR_CUDA_API_VERSION
	.align		4
        /*0000*/ 	.byte	0x04, 0x37
        /*0002*/ 	.short	(.L_1113 - .L_1112)
.L_1112:
        /*0004*/ 	.word	0x00000082


	//----- nvinfo : EIATTR_KPARAM_INFO
	.align		4
.L_1113:
        /*0008*/ 	.byte	0x04, 0x17
        /*000a*/ 	.short	(.L_1115 - .L_1114)
.L_1114:
        /*000c*/ 	.word	0x00000000
        /*0010*/ 	.short	0x0008
        /*0012*/ 	.short	0x0040
        /*0014*/ 	.byte	0x00, 0xf0, 0x21, 0x00


	//----- nvinfo : EIATTR_KPARAM_INFO
	.align		4
.L_1115:
        /*0018*/ 	.byte	0x04, 0x17
        /*001a*/ 	.short	(.L_1117 - .L_1116)
.L_1116:
        /*001c*/ 	.word	0x00000000
        /*0020*/ 	.short	0x0007
        /*0022*/ 	.short	0x0038
        /*0024*/ 	.byte	0x00, 0xf0, 0x21, 0x00


	//----- nvinfo : EIATTR_KPARAM_INFO
	.align		4
.L_1117:
        /*0028*/ 	.byte	0x04, 0x17
        /*002a*/ 	.short	(.L_1119 - .L_1118)
.L_1118:
        /*002c*/ 	.word	0x00000000
        /*0030*/ 	.short	0x0006
        /*0032*/ 	.short	0x0030
        /*0034*/ 	.byte	0x00, 0xf0, 0x21, 0x00


	//----- nvinfo : EIATTR_KPARAM_INFO
	.align		4
.L_1119:
        /*0038*/ 	.byte	0x04, 0x17
        /*003a*/ 	.short	(.L_1121 - .L_1120)
.L_1120:
        /*003c*/ 	.word	0x00000000
        /*0040*/ 	.short	0x0005
        /*0042*/ 	.short	0x0028
        /*0044*/ 	.byte	0x00, 0xf0, 0x21, 0x00


	//----- nvinfo : EIATTR_KPARAM_INFO
	.align		4
.L_1121:
        /*0048*/ 	.byte	0x04, 0x17
        /*004a*/ 	.short	(.L_1123 - .L_1122)
.L_1122:
        /*004c*/ 	.word	0x00000000
        /*0050*/ 	.short	0x0004
        /*0052*/ 	.short	0x0020
        /*0054*/ 	.byte	0x00, 0xf0, 0x11, 0x00


	//----- nvinfo : EIATTR_KPARAM_INFO
	.align		4
.L_1123:
        /*0058*/ 	.byte	0x04, 0x17
        /*005a*/ 	.short	(.L_1125 - .L_1124)
.L_1124:
        /*005c*/ 	.word	0x00000000
        /*0060*/ 	.short	0x0003
        /*0062*/ 	.short	0x0018
        /*0064*/ 	.byte	0x00, 0xf0, 0x21, 0x00


	//----- nvinfo : EIATTR_KPARAM_INFO
	.align		4
.L_1125:
        /*0068*/ 	.byte	0x04, 0x17
        /*006a*/ 	.short	(.L_1127 - .L_1126)
.L_1126:
        /*006c*/ 	.word	0x00000000
        /*0070*/ 	.short	0x0002
        /*0072*/ 	.short	0x0010
        /*0074*/ 	.byte	0x00, 0xf0, 0x21, 0x00


	//----- nvinfo : EIATTR_KPARAM_INFO
	.align		4
.L_1127:
        /*0078*/ 	.byte	0x04, 0x17
        /*007a*/ 	.short	(.L_1129 - .L_1128)
.L_1128:
        /*007c*/ 	.word	0x00000000
        /*0080*/ 	.short	0x0001
        /*0082*/ 	.short	0x0008
        /*0084*/ 	.byte	0x00, 0xf0, 0x21, 0x00


	//----- nvinfo : EIATTR_KPARAM_INFO
	.align		4
.L_1129:
        /*0088*/ 	.byte	0x04, 0x17
        /*008a*/ 	.short	(.L_1131 - .L_1130)
.L_1130:
        /*008c*/ 	.word	0x00000000
        /*0090*/ 	.short	0x0000
        /*0092*/ 	.short	0x0000
        /*0094*/ 	.byte	0x00, 0xf0, 0x21, 0x00


	//----- nvinfo : EIATTR_SPARSE_MMA_MASK
	.align		4
.L_1131:
        /*0098*/ 	.byte	0x03, 0x50
        /*009a*/ 	.short	0x0000


	//----- nvinfo : EIATTR_MAXREG_COUNT
	.align		4
        /*009c*/ 	.byte	0x03, 0x1b
        /*009e*/ 	.short	0x0028


	//----- nvinfo : EIATTR_NUM_BARRIERS
	.align		4
        /*00a0*/ 	.byte	0x02, 0x4c
        /*00a2*/ 	.byte	0x01
	.zero		1


	//----- nvinfo : EIATTR_ANNOTATIONS
	.align		4
        /*00a4*/ 	.byte	0x04, 0x55
        /*00a6*/ 	.short	(.L_1133 - .L_1132)


	//   ....[0]....
.L_1132:
        /* <DEDUP_REMOVED lines=54> */


	//----- nvinfo : EIATTR_MERCURY_ISA_VERSION
	.align		4
.L_1133:
        /*03f0*/ 	.byte	0x03, 0x5f
        /*03f2*/ 	.short	0x0101


	//----- nvinfo : EIATTR_COOP_GROUP_MASK_REGIDS
	.align		4
        /*03f4*/ 	.byte	0x04, 0x29
        /*03f6*/ 	.short	(.L_1135 - .L_1134)


	//   ....[0]....
.L_1134:
        /*03f8*/ 	.word	0xffffffff


	//   ....[1]....
        /*03fc*/ 	.word	0xffffffff


	//   ....[2]....
        /*0400*/ 	.word	0xffffffff


	//   ....[3]....
        /*0404*/ 	.word	0xffffffff


	//   ....[4]....
        /*0408*/ 	.word	0xffffffff


	//   ....[5]....
        /*040c*/ 	.word	0xffffffff


	//   ....[6]....
        /*0410*/ 	.word	0xffffffff


	//   ....[7]....
        /*0414*/ 	.word	0xffffffff


	//----- nvinfo : EIATTR_COOP_GROUP_INSTR_OFFSETS
	.align		4
.L_1135:
        /*0418*/ 	.byte	0x04, 0x28
        /*041a*/ 	.short	(.L_1137 - .L_1136)


	//   ....[0]....
.L_1136:
        /*041c*/ 	.word	0x000019e0


	//   ....[1]....
        /*0420*/ 	.word	0x000019f0


	//   ....[2]....
        /*0424*/ 	.word	0x00002000


	//   ....[3]....
        /*0428*/ 	.word	0x00002040


	//   ....[4]....
        /*042c*/ 	.word	0x00002180


	//   ....[5]....
        /*0430*/ 	.word	0x000021b0


	//   ....[6]....
        /*0434*/ 	.word	0x00002200


	//   ....[7]....
        /*0438*/ 	.word	0x00002210


	//----- nvinfo : EIATTR_EXIT_INSTR_OFFSETS
	.align		4
.L_1137:
        /*043c*/ 	.byte	0x04, 0x1c
        /*043e*/ 	.short	(.L_1139 - .L_1138)


	//   ....[0]....
.L_1138:
        /*0440*/ 	.word	0x00000060


	//   ....[1]....
        /*0444*/ 	.word	0x00003540


	//----- nvinfo : EIATTR_MAX_THREADS
	.align		4
.L_1139:
        /*0448*/ 	.byte	0x04, 0x05
        /*044a*/ 	.short	(.L_1141 - .L_1140)
.L_1140:
        /*044c*/ 	.word	0x000001e0
        /*0450*/ 	.word	0x00000001
        /*0454*/ 	.word	0x00000001


	//----- nvinfo : EIATTR_CRS_STACK_SIZE
	.align		4
.L_1141:
        /*0458*/ 	.byte	0x04, 0x1e
        /*045a*/ 	.short	(.L_1143 - .L_1142)
.L_1142:
        /*045c*/ 	.word	0x00000000


	//----- nvinfo : EIATTR_CBANK_PARAM_SIZE
	.align		4
.L_1143:
        /*0460*/ 	.byte	0x03, 0x19
        /*0462*/ 	.short	0x0048


	//----- nvinfo : EIATTR_PARAM_CBANK
	.align		4
        /*0464*/ 	.byte	0x04, 0x0a
        /*0466*/ 	.short	(.L_1145 - .L_1144)
	.align		4
.L_1144:
        /*0468*/ 	.word	index@(.nv.constant0._ZN13group_norm_v214gn_cuda_kernelI13__nv_bfloat16Li480ELi3ELi32ELi30ELi1024ELb0ELi16ELi960ELi960ELi4ELb1ELi5ELb0ELb0ENS_16CompileConditionILi900EEEEEvPT_PKS4_S7_S7_flPfS8_Pj)
        /*046c*/ 	.short	0x0210
        /*046e*/ 	.short	0x0048


	//----- nvinfo : EIATTR_SW_WAR
	.align		4
.L_1145:
        /*0470*/ 	.byte	0x04, 0x36
        /*0472*/ 	.short	(.L_1147 - .L_1146)
.L_1146:
        /*0474*/ 	.word	0x00000008
.L_1147:


//--------------------- .nv.info._ZN13group_norm_v214gn_cuda_kernelI13__nv_bfloat16Li480ELi1ELi32ELi30ELi1024ELb0ELi32ELi960ELi960ELi4ELb1ELi4ELb0ELb0ENS_16CompileConditionILi900EEEEEvPT_PKS4_S7_S7_flPfS8_Pj --------------------------
	.section	.nv.info._ZN13group_norm_v214gn_cuda_kernelI13__nv_bfloat16Li480ELi1ELi32ELi30ELi1024ELb0ELi32ELi960ELi960ELi4ELb1ELi4ELb0ELb0ENS_16CompileConditionILi900EEEEEvPT_PKS4_S7_S7_flPfS8_Pj,"",@"SHT_CUDA_INFO"
	.sectionflags	@""
	.align	4


	//----- nvinfo : EIATTR_CUDA_API_VERSION
	.align		4
        /*0000*/ 	.byte	0x04, 0x37
        /*0002*/ 	.short	(.L_1149 - .L_1148)
.L_1148:
        /*0004*/ 	.word	0x00000082


	//----- nvinfo : EIATTR_KPARAM_INFO
	.align		4
.L_1149:
        /*0008*/ 	.byte	0x04, 0x17
        /*000a*/ 	.short	(.L_1151 - .L_1150)
.L_1150:
        /*000c*/ 	.word	0x00000000
        /*0010*/ 	.short	0x0008
        /*0012*/ 	.short	0x0040
        /*0014*/ 	.byte	0x00, 0xf0, 0x21, 0x00


	//----- nvinfo : EIATTR_KPARAM_INFO
	.align		4
.L_1151:
        /*0018*/ 	.byte	0x04, 0x17
        /*001a*/ 	.short	(.L_1153 - .L_1152)
.L_1152:
        /*001c*/ 	.word	0x00000000
        /*0020*/ 	.short	0x0007
        /*0022*/ 	.short	0x0038
        /*0024*/ 	.byte	0x00, 0xf0, 0x21, 0x00


	//----- nvinfo : EIATTR_KPARAM_INFO
	.align		4
.L_1153:
        /*0028*/ 	.byte	0x04, 0x17
        /*002a*/ 	.short	(.L_1155 - .L_1154)
.L_1154:
        /*002c*/ 	.word	0x00000000
        /*0030*/ 	.short	0x0006
        /*0032*/ 	.short	0x0030
        /*0034*/ 	.byte	0x00, 0xf0, 0x21, 0x00


	//----- nvinfo : EIATTR_KPARAM_INFO
	.align		4
.L_1155:
        /*0038*/ 	.byte	0x04, 0x17
        /*003a*/ 	.short	(.L_1157 - .L_1156)
.L_1156:
        /*003c*/ 	.word	0x00000000
        /*0040*/ 	.short	0x0005
        /*0042*/ 	.short	0x0028
        /*0044*/ 	.byte	0x00, 0xf0, 0x21, 0x00


	//----- nvinfo : EIATTR_KPARAM_INFO
	.align		4
.L_1157:
        /*0048*/ 	.byte	0x04, 0x17
        /*004a*/ 	.short	(.L_1159 - .L_1158)
.L_1158:
        /*004c*/ 	.word	0x00000000
        /*0050*/ 	.short	0x0004
        /*0052*/ 	.short	0x0020
        /*0054*/ 	.byte	0x00, 0xf0, 0x11, 0x00


	//----- nvinfo : EIATTR_KPARAM_INFO
	.align		4
.L_1159:
        /*0058*/ 	.byte	0x04, 0x17
        /*005a*/ 	.short	(.L_1161 - .L_1160)
.L_1160:
        /*005c*/ 	.word	0x00000000
        /*0060*/ 	.short	0x0003
        /*0062*/ 	.short	0x0018
        /*0064*/ 	.byte	0x00, 0xf0, 0x21, 0x00


	//----- nvinfo : EIATTR_KPARAM_INFO
	.align		4
.L_1161:
        /*0068*/ 	.byte	0x04, 0x17
        /*006a*/ 	.short	(.L_1163 - .L_1162)
.L_1162:
        /*006c*/ 	.word	0x00000000
        /*0070*/ 	.short	0x0002
        /*0072*/ 	.short	0x0010
        /*0074*/ 	.byte	0x00, 0xf0, 0x21, 0x00


	//----- nvinfo : EIATTR_KPARAM_INFO
	.align		4
.L_1163:
        /*0078*/ 	.byte	0x04, 0x17
        /*007a*/ 	.short	(.L_1165 - .L_1164)
.L_1164:
        /*007c*/ 	.word	0x00000000
        /*0080*/ 	.short	0x0001
        /*0082*/ 	.short	0x0008
        /*0084*/ 	.byte	0x00, 0xf0, 0x21, 0x00


	//----- nvinfo : EIATTR_KPARAM_INFO
	.align		4
.L_1165:
        /*0088*/ 	.byte	0x04, 0x17
        /*008a*/ 	.short	(.L_1167 - .L_1166)
.L_1166:
        /*008c*/ 	.word	0x00000000
        /*0090*/ 	.short	0x0000
        /*0092*/ 	.short	0x0000
        /*0094*/ 	.byte	0x00, 0xf0, 0x21, 0x00


	//----- nvinfo : EIATTR_SPARSE_MMA_MASK
	.align		4
.L_1167:
        /*0098*/ 	.byte	0x03, 0x50
        /*009a*/ 	.short	0x0000


	//----- nvinfo : EIATTR_MAXREG_COUNT
	.align		4
        /*009c*/ 	.byte	0x03, 0x1b
        /*009e*/ 	.short	0x0080


	//----- nvinfo : EIATTR_NUM_BARRIERS
	.align		4
        /*00a0*/ 	.byte	0x02, 0x4c
        /*00a2*/ 	.byte	0x01
	.zero		1


	//----- nvinfo : EIATTR_ANNOTATIONS
	.align		4
        /*00a4*/ 	.byte	0x04, 0x55
        /*00a6*/ 	.short	(.L_1169 - .L_1168)


	//   ....[0]....
.L_1168:
        /*00a8*/ 	.word	0x00000001
        /*00ac*/ 	.byte	0xe0, 0x07, 0x00, 0x00, 0x01, 0x00, 0x00, 0x00, 0x20, 0x08, 0x00, 0x00, 0x01, 0x00, 0x00, 0x00
        /*00bc*/ 	.byte	0x60, 0x08, 0x00, 0x00, 0x01, 0x00, 0x00, 0x00, 0xd0, 0x08, 0x00, 0x00, 0x01, 0x00, 0x00, 0x00
        /*00cc*/ 	.byte	0xc0, 0x1f, 0x00, 0x00, 0x01, 0x00, 0x00, 0x00, 0xd0, 0x1f, 0x00, 0x00, 0x01, 0x00, 0x00, 0x00
        /*00dc*/ 	.byte	0xe0, 0x1f, 0x00, 0x00, 0x01, 0x00, 0x00, 0x00, 0xf0, 0x1f, 0x00, 0x00


	//----- nvinfo : EIATTR_MERCURY_ISA_VERSION
	.align		4
.L_1169:
        /*00e8*/ 	.byte	0x03, 0x5f
        /*00ea*/ 	.short	0x0101


	//----- nvinfo : EIATTR_INT_WARP_WIDE_INSTR_OFFSETS
	.align		4
        /*00ec*/ 	.byte	0x04, 0x31
        /*00ee*/ 	.short	(.L_1171 - .L_1170)


	//   ....[0]....
.L_1170:
        /*00f0*/ 	.word	0x00002450


	//   ....[1]....
        /*00f4*/ 	.word	0x00002560


	//----- nvinfo : EIATTR_COOP_GROUP_MASK_REGIDS
	.align		4
.L_1171:
        /*00f8*/ 	.byte	0x04, 0x29
        /*00fa*/ 	.short	(.L_1173 - .L_1172)


	//   ....[0]....
.L_1172:
        /*00fc*/ 	.word	0xffffffff


	//   ....[1]....
        /*0100*/ 	.word	0xffffffff


	//   ....[2]....
        /*0104*/ 	.word	0xffffffff


	//   ....[3]....
        /*0108*/ 	.word	0xffffffff


	//   ....[4]....
        /*010c*/ 	.word	0xffffffff


	//   ....[5]....
        /*0110*/ 	.word	0xffffffff


	//   ....[6]....
        /*0114*/ 	.word	0xffffffff


	//   ....[7]....
        /*0118*/ 	.word	0xffffffff


	//----- nvinfo : EIATTR_COOP_GROUP_INSTR_OFFSETS
	.align		4
.L_1173:
        /*011c*/ 	.byte	0x04, 0x28
        /*011e*/ 	.short	(.L_1175 - .L_1174)


	//   ....[0]....
.L_1174:
        /*0120*/ 	.word	0x00002340


	//   ....[1]....
        /*0124*/ 	.word	0x00002360


	//   ....[2]....
        /*0128*/ 	.word	0x00002850


	//   ....[3]....
        /*012c*/ 	.word	0x00002890


	//   ....[4]....
        /*0130*/ 	.word	0x00002960


	//   ....[5]....
        /*0134*/ 	.word	0x00002970


	//   ....[6]....
        /*0138*/ 	.word	0x000029b0


	//   ....[7]....
        /*013c*/ 	.word	0x000029d0


	//----- nvinfo : EIATTR_EXIT_INSTR_OFFSETS
	.align		4
.L_1175:
        /*0140*/ 	.byte	0x04, 0x1c
        /*0142*/ 	.short	(.L_1177 - .L_1176)


	//   ....[0]....
.L_1176:
        /*0144*/ 	.word	0x00000060


	//   ....[1]....
        /*0148*/ 	.word	0x00004660


	//----- nvinfo : EIATTR_MAX_THREADS
	.align		4
.L_1177:
        /*014c*/ 	.byte	0x04, 0x05
        /*014e*/ 	.short	(.L_1179 - .L_1178)
.L_1178:
        /*0150*/ 	.word	0x000001e0
        /*0154*/ 	.word	0x00000001
        /*0158*/ 	.word	0x00000001


	//----- nvinfo : EIATTR_CRS_STACK_SIZE
	.align		4
.L_1179:
        /*015c*/ 	.byte	0x04, 0x1e
        /*015e*/ 	.short	(.L_1181 - .L_1180)
.L_1180:
        /*0160*/ 	.word	0x00000000


	//----- nvinfo : EIATTR_CBANK_PARAM_SIZE
	.align		4
.L_1181:
        /*0164*/ 	.byte	0x03, 0x19
        /*0166*/ 	.short	0x0048


	//----- nvinfo : EIATTR_PARAM_CBANK
	.align		4
        /*0168*/ 	.byte	0x04, 0x0a
        /*016a*/ 	.short	(.L_1183 - .L_1182)
	.align		4
.L_1182:
        /*016c*/ 	.word	index@(.nv.constant0._ZN13group_norm_v214gn_cuda_kernelI13__nv_bfloat16Li480ELi1ELi32ELi30ELi1024ELb0ELi32ELi960ELi960ELi4ELb1ELi4ELb0ELb0ENS_16CompileConditionILi900EEEEEvPT_PKS4_S7_S7_flPfS8_Pj)
        /*0170*/ 	.short	0x0210
        /*0172*/ 	.short	0x0048


	//----- nvinfo : EIATTR_SW_WAR
	.align		4
.L_1183:
        /*0174*/ 	.byte	0x04, 0x36
        /*0176*/ 	.short	(.L_1185 - .L_1184)
.L_1184:
        /*0178*/ 	.word	0x00000008
.L_1185:


//--------------------- .nv.info._ZN13group_norm_v214gn_cuda_kernelI13__nv_bfloat16Li480ELi1ELi32ELi30ELi1024ELb0ELi64ELi960ELi960ELi4ELb1ELi9ELb0ELb0ENS_16CompileConditionILi900EEEEEvPT_PKS4_S7_S7_flPfS8_Pj --------------------------
	.section	.nv.info._ZN13group_norm_v214gn_cuda_kernelI13__nv_bfloat16Li480ELi1ELi32ELi30ELi1024ELb0ELi64ELi960ELi960ELi4ELb1ELi9ELb0ELb0ENS_16CompileConditionILi900EEEEEvPT_PKS4_S7_S7_flPfS8_Pj,"",@"SHT_CUDA_INFO"
	.sectionflags	@""
	.align	4


	//----- nvinfo : EIATTR_CUDA_API_VERSION
	.align		4
        /*0000*/ 	.byte	0x04, 0x37
        /*0002*/ 	.short	(.L_1187 - .L_1186)
.L_1186:
        /*0004*/ 	.word	0x00000082


	//----- nvinfo : EIATTR_KPARAM_INFO
	.align		4
.L_1187:
        /*0008*/ 	.byte	0x04, 0x17
        /*000a*/ 	.short	(.L_1189 - .L_1188)
.L_1188:
        /*000c*/ 	.word	0x00000000
        /*0010*/ 	.short	0x0008
        /*0012*/ 	.short	0x0040
        /*0014*/ 	.byte	0x00, 0xf0, 0x21, 0x00


	//----- nvinfo : EIATTR_KPARAM_INFO
	.align		4
.L_1189:
        /*0018*/ 	.byte	0x04, 0x17
        /*001a*/ 	.short	(.L_1191 - .L_1190)
.L_1190:
        /*001c*/ 	.word	0x00000000
        /*0020*/ 	.short	0x0007
        /*0022*/ 	.short	0x0038
        /*0024*/ 	.byte	0x00, 0xf0, 0x21, 0x00


	//----- nvinfo : EIATTR_KPARAM_INFO
	.align		4
.L_1191:
        /*0028*/ 	.byte	0x04, 0x17
        /*002a*/ 	.short	(.L_1193 - .L_1192)
.L_1192:
        /*002c*/ 	.word	0x00000000
        /*0030*/ 	.short	0x0006
        /*0032*/ 	.short	0x0030
        /*0034*/ 	.byte	0x00, 0xf0, 0x21, 0x00


	//----- nvinfo : EIATTR_KPARAM_INFO
	.align		4
.L_1193:
        /*0038*/ 	.byte	0x04, 0x17
        /*003a*/ 	.short	(.L_1195 - .L_1194)
.L_1194:
        /*003c*/ 	.word	0x00000000
        /*0040*/ 	.short	0x0005
        /*0042*/ 	.short	0x0028
        /*0044*/ 	.byte	0x00, 0xf0, 0x21, 0x00


	//----- nvinfo : EIATTR_KPARAM_INFO
	.align		4
.L_1195:
        /*0048*/ 	.byte	0x04, 0x17
        /*004a*/ 	.short	(.L_1197 - .L_1196)
.L_1196:
        /*004c*/ 	.word	0x00000000
        /*0050*/ 	.short	0x0004
        /*0052*/ 	.short	0x0020
        /*0054*/ 	.byte	0x00, 0xf0, 0x11, 0x00


	//----- nvinfo : EIATTR_KPARAM_INFO
	.align		4
.L_1197:
        /*0058*/ 	.byte	0x04, 0x17
        /*005a*/ 	.short	(.L_1199 - .L_1198)
.L_1198:
        /*005c*/ 	.word	0x00000000
        /*0060*/ 	.short	0x0003
        /*0062*/ 	.short	0x0018
        /*0064*/ 	.byte	0x00, 0xf0, 0x21, 0x00


	//----- nvinfo : EIATTR_KPARAM_INFO
	.align		4
.L_1199:
        /*0068*/ 	.byte	0x04, 0x17
        /*006a*/ 	.short	(.L_1201 - .L_1200)
.L_1200:
        /*006c*/ 	.word	0x00000000
        /*0070*/ 	.short	0x0002
        /*0072*/ 	.short	0x0010
        /*0074*/ 	.byte	0x00, 0xf0, 0x21, 0x00


	//----- nvinfo : EIATTR_KPARAM_INFO
	.align		4
.L_1201:
        /*0078*/ 	.byte	0x04, 0x17
        /*007a*/ 	.short	(.L_1203 - .L_1202)
.L_1202:
        /*007c*/ 	.word	0x00000000
        /*0080*/ 	.short	0x0001
        /*0082*/ 	.short	0x0008
        /*0084*/ 	.byte	0x00, 0xf0, 0x21, 0x00


	//----- nvinfo : EIATTR_KPARAM_INFO
	.align		4
.L_1203:
        /*0088*/ 	.byte	0x04, 0x17
        /*008a*/ 	.short	(.L_1205 - .L_1204)
.L_1204:
        /*008c*/ 	.word	0x00000000
        /*0090*/ 	.short	0x0000
        /*0092*/ 	.short	0x0000
        /*0094*/ 	.byte	0x00, 0xf0, 0x21, 0x00


	//----- nvinfo : EIATTR_SPARSE_MMA_MASK
	.align		4
.L_1205:
        /*0098*/ 	.byte	0x03, 0x50
        /*009a*/ 	.short	0x0000


	//----- nvinfo : EIATTR_MAXREG_COUNT
	.align		4
        /*009c*/ 	.byte	0x03, 0x1b
        /*009e*/ 	.short	0x0080


	//----- nvinfo : EIATTR_NUM_BARRIERS
	.align		4
        /*00a0*/ 	.byte	0x02, 0x4c
        /*00a2*/ 	.byte	0x01
	.zero		1


	//----- nvinfo : EIATTR_ANNOTATIONS
	.align		4
        /*00a4*/ 	.byte	0x04, 0x55
        /*00a6*/ 	.short	(.L_1207 - .L_1206)


	//   ....[0]....
.L_1206:
        /* <DEDUP_REMOVED lines=195> */


	//----- nvinfo : EIATTR_MERCURY_ISA_VERSION
	.align		4
.L_1207:
        /*0cc8*/ 	.byte	0x03, 0x5f
        /*0cca*/ 	.short	0x0101


	//----- nvinfo : EIATTR_INT_WARP_WIDE_INSTR_OFFSETS
	.align		4
        /*0ccc*/ 	.byte	0x04, 0x31
        /*0cce*/ 	.short	(.L_1209 - .L_1208)


	//   ....[0]....
.L_1208:
        /*0cd0*/ 	.word	0x00004050


	//   ....[1]....
        /*0cd4*/ 	.word	0x00004110


	//----- nvinfo : EIATTR_COOP_GROUP_MASK_REGIDS
	.align		4
.L_1209:
        /*0cd8*/ 	.byte	0x04, 0x29
        /*0cda*/ 	.short	(.L_1211 - .L_1210)


	//   ....[0]....
.L_1210:
        /*0cdc*/ 	.word	0xffffffff


	//   ....[1]....
        /*0ce0*/ 	.word	0xffffffff


	//   ....[2]....
        /*0ce4*/ 	.word	0xffffffff


	//   ....[3]....
        /*0ce8*/ 	.word	0xffffffff


	//   ....[4]....
        /*0cec*/ 	.word	0xffffffff


	//   ....[5]....
        /*0cf0*/ 	.word	0xffffffff


	//   ....[6]....
        /*0cf4*/ 	.word	0xffffffff


	//   ....[7]....
        /*0cf8*/ 	.word	0xffffffff


	//----- nvinfo : EIATTR_COOP_GROUP_INSTR_OFFSETS
	.align		4
.L_1211:
        /*0cfc*/ 	.byte	0x04, 0x28
        /*0cfe*/ 	.short	(.L_1213 - .L_1212)


	//   ....[0]....
.L_1212:
        /*0d00*/ 	.word	0x00003e40


	//   ....[1]....
        /*0d04*/ 	.word	0x00003e50


	//   ....[2]....
        /*0d08*/ 	.word	0x000046b0


	//   ....[3]....
        /*0d0c*/ 	.word	0x000046c0


	//   ....[4]....
        /*0d10*/ 	.word	0x000046e0


	//   ....[5]....
        /*0d14*/ 	.word	0x00004700


	//   ....[6]....
        /*0d18*/ 	.word	0x00004730


	//   ....[7]....
        /*0d1c*/ 	.word	0x00004750


	//----- nvinfo : EIATTR_EXIT_INSTR_OFFSETS
	.align		4
.L_1213:
        /*0d20*/ 	.byte	0x04, 0x1c
        /*0d22*/ 	.short	(.L_1215 - .L_1214)


	//   ....[0]....
.L_1214:
        /*0d24*/ 	.word	0x00000060


	//   ....[1]....
        /*0d28*/ 	.word	0x00008ba0


	//----- nvinfo : EIATTR_MAX_THREADS
	.align		4
.L_1215:
        /*0d2c*/ 	.byte	0x04, 0x05
        /*0d2e*/ 	.short	(.L_1217 - .L_1216)
.L_1216:
        /*0d30*/ 	.word	0x000001e0
        /*0d34*/ 	.word	0x00000001
        /*0d38*/ 	.word	0x00000001


	//----- nvinfo : EIATTR_CRS_STACK_SIZE
	.align		4
.L_1217:
        /*0d3c*/ 	.byte	0x04, 0x1e
        /*0d3e*/ 	.short	(.L_1219 - .L_1218)
.L_1218:
        /*0d40*/ 	.word	0x00000000


	//----- nvinfo : EIATTR_CBANK_PARAM_SIZE
	.align		4
.L_1219:
        /*0d44*/ 	.byte	0x03, 0x19
        /*0d46*/ 	.short	0x0048


	//----- nvinfo : EIATTR_PARAM_CBANK
	.align		4
        /*0d48*/ 	.byte	0x04, 0x0a
        /*0d4a*/ 	.short	(.L_1221 - .L_1220)
	.align		4
.L_1220:
        /*0d4c*/ 	.word	index@(.nv.constant0._ZN13group_norm_v214gn_cuda_kernelI13__nv_bfloat16Li480ELi1ELi32ELi30ELi1024ELb0ELi64ELi960ELi960ELi4ELb1ELi9ELb0ELb0ENS_16CompileConditionILi900EEEEEvPT_PKS4_S7_S7_flPfS8_Pj)
        /*0d50*/ 	.short	0x0210
        /*0d52*/ 	.short	0x0048


	//----- nvinfo : EIATTR_SW_WAR
	.align		4
.L_1221:
        /*0d54*/ 	.byte	0x04, 0x36
        /*0d56*/ 	.short	(.L_1223 - .L_1222)
.L_1222:
        /*0d58*/ 	.word	0x00000008
.L_1223:


//--------------------- .nv.info._ZN13group_norm_v214gn_cuda_kernelI13__nv_bfloat16Li480ELi2ELi32ELi30ELi1024ELb0ELi32ELi960ELi960ELi4ELb1ELi7ELb0ELb0ENS_16CompileConditionILi900EEEEEvPT_PKS4_S7_S7_flPfS8_Pj --------------------------
	.section	.nv.info._ZN13group_norm_v214gn_cuda_kernelI13__nv_bfloat16Li480ELi2ELi32ELi30ELi1024ELb0ELi32ELi960ELi960ELi4ELb1ELi7ELb0ELb0ENS_16CompileConditionILi900EEEEEvPT_PKS4_S7_S7_flPfS8_Pj,"",@"SHT_CUDA_INFO"
	.sectionflags	@""
	.align	4


	//----- nvinfo : EIATTR_CUDA_API_VERSION
	.align		4
        /*0000*/ 	.byte	0x04, 0x37
        /*0002*/ 	.short	(.L_1225 - .L_1224)
.L_1224:
        /*0004*/ 	.word	0x00000082


	//----- nvinfo : EIATTR_KPARAM_INFO
	.align		4
.L_1225:
        /*0008*/ 	.byte	0x04, 0x17
        /*000a*/ 	.short	(.L_1227 - .L_1226)
.L_1226:
        /*000c*/ 	.word	0x00000000
        /*0010*/ 	.short	0x0008
        /*0012*/ 	.short	0x0040
        /*0014*/ 	.byte	0x00, 0xf0, 0x21, 0x00


	//----- nvinfo : EIATTR_KPARAM_INFO
	.align		4
.L_1227:
        /*0018*/ 	.byte	0x04, 0x17
        /*001a*/ 	.short	(.L_1229 - .L_1228)
.L_1228:
        /*001c*/ 	.word	0x00000000
        /*0020*/ 	.short	0x0007
        /*0022*/ 	.short	0x0038
        /*0024*/ 	.byte	0x00, 0xf0, 0x21, 0x00


	//----- nvinfo : EIATTR_KPARAM_INFO
	.align		4
.L_1229:
        /*0028*/ 	.byte	0x04, 0x17
        /*002a*/ 	.short	(.L_1231 - .L_1230)
.L_1230:
        /*002c*/ 	.word	0x00000000
        /*0030*/ 	.short	0x0006
        /*0032*/ 	.short	0x0030
        /*0034*/ 	.byte	0x00, 0xf0, 0x21, 0x00


	//----- nvinfo : EIATTR_KPARAM_INFO
	.align		4
.L_1231:
        /*0038*/ 	.byte	0x04, 0x17
        /*003a*/ 	.short	(.L_1233 - .L_1232)
.L_1232:
        /*003c*/ 	.word	0x00000000
        /*0040*/ 	.short	0x0005
        /*0042*/ 	.short	0x0028
        /*0044*/ 	.byte	0x00, 0xf0, 0x21, 0x00


	//----- nvinfo : EIATTR_KPARAM_INFO
	.align		4
.L_1233:
        /*0048*/ 	.byte	0x04, 0x17
        /*004a*/ 	.short	(.L_1235 - .L_1234)
.L_1234:
        /*004c*/ 	.word	0x00000000
        /*0050*/ 	.short	0x0004
        /*0052*/ 	.short	0x0020
        /*0054*/ 	.byte	0x00, 0xf0, 0x11, 0x00


	//----- nvinfo : EIATTR_KPARAM_INFO
	.align		4
.L_1235:
        /*0058*/ 	.byte	0x04, 0x17
        /*005a*/ 	.short	(.L_1237 - .L_1236)
.L_1236:
        /*005c*/ 	.word	0x00000000
        /*0060*/ 	.short	0x0003
        /*0062*/ 	.short	0x0018
        /*0064*/ 	.byte	0x00, 0xf0, 0x21, 0x00


	//----- nvinfo : EIATTR_KPARAM_INFO
	.align		4
.L_1237:
        /*0068*/ 	.byte	0x04, 0x17
        /*006a*/ 	.short	(.L_1239 - .L_1238)
.L_1238:
        /*006c*/ 	.word	0x00000000
        /*0070*/ 	.short	0x0002
        /*0072*/ 	.short	0x0010
        /*0074*/ 	.byte	0x00, 0xf0, 0x21, 0x00


	//----- nvinfo : EIATTR_KPARAM_INFO
	.align		4
.L_1239:
        /*0078*/ 	.byte	0x04, 0x17
        /*007a*/ 	.short	(.L_1241 - .L_1240)
.L_1240:
        /*007c*/ 	.word	0x00000000
        /*0080*/ 	.short	0x0001
        /*0082*/ 	.short	0x0008
        /*0084*/ 	.byte	0x00, 0xf0, 0x21, 0x00


	//----- nvinfo : EIATTR_KPARAM_INFO
	.align		4
.L_1241:
        /*0088*/ 	.byte	0x04, 0x17
        /*008a*/ 	.short	(.L_1243 - .L_1242)
.L_1242:
        /*008c*/ 	.word	0x00000000
        /*0090*/ 	.short	0x0000
        /*0092*/ 	.short	0x0000
        /*0094*/ 	.byte	0x00, 0xf0, 0x21, 0x00


	//----- nvinfo : EIATTR_SPARSE_MMA_MASK
	.align		4
.L_1243:
        /*0098*/ 	.byte	0x03, 0x50
        /*009a*/ 	.short	0x0000


	//----- nvinfo : EIATTR_MAXREG_COUNT
	.align		4
        /*009c*/ 	.byte	0x03, 0x1b
        /*009e*/ 	.short	0x0040


	//----- nvinfo : EIATTR_NUM_BARRIERS
	.align		4
        /*00a0*/ 	.byte	0x02, 0x4c
        /*00a2*/ 	.byte	0x01
	.zero		1


	//----- nvinfo : EIATTR_ANNOTATIONS
	.align		4
        /*00a4*/ 	.byte	0x04, 0x55
        /*00a6*/ 	.short	(.L_1245 - .L_1244)


	//   ....[0]....
.L_1244:
        /* <DEDUP_REMOVED lines=105> */


	//----- nvinfo : EIATTR_MERCURY_ISA_VERSION
	.align		4
.L_1245:
        /*0720*/ 	.byte	0x03, 0x5f
        /*0722*/ 	.short	0x0101


	//----- nvinfo : EIATTR_COOP_GROUP_MASK_REGIDS
	.align		4
        /*0724*/ 	.byte	0x04, 0x29
        /*0726*/ 	.short	(.L_1247 - .L_1246)


	//   ....[0]....
.L_1246:
        /*0728*/ 	.word	0xffffffff


	//   ....[1]....
        /*072c*/ 	.word	0xffffffff


	//   ....[2]....
        /*0730*/ 	.word	0xffffffff


	//   ....[3]....
        /*0734*/ 	.word	0xffffffff


	//   ....[4]....
        /*0738*/ 	.word	0xffffffff


	//   ....[5]....
        /*073c*/ 	.word	0xffffffff


	//   ....[6]....
        /*0740*/ 	.word	0xffffffff


	//   ....[7]....
        /*0744*/ 	.word	0xffffffff


	//----- nvinfo : EIATTR_COOP_GROUP_INSTR_OFFSETS
	.align		4
.L_1247:
        /*0748*/ 	.byte	0x04, 0x28
        /*074a*/ 	.short	(.L_1249 - .L_1248)


	//   ....[0]....
.L_1248:
        /*074c*/ 	.word	0x00002540


	//   ....[1]....
        /*0750*/ 	.word	0x00002550


	//   ....[2]....
        /*0754*/ 	.word	0x00002a00


	//   ....[3]....
        /*0758*/ 	.word	0x00002a10


	//   ....[4]....
        /*075c*/ 	.word	0x00002a70


	//   ....[5]....
        /*0760*/ 	.word	0x00002a80


	//   ....[6]....
        /*0764*/ 	.word	0x00002ad0


	//   ....[7]....
        /*0768*/ 	.word	0x00002ae0


	//----- nvinfo : EIATTR_EXIT_INSTR_OFFSETS
	.align		4
.L_1249:
        /*076c*/ 	.byte	0x04, 0x1c
        /*076e*/ 	.short	(.L_1251 - .L_1250)


	//   ....[0]....
.L_1250:
        /*0770*/ 	.word	0x00000060


	//   ....[1]....
        /*0774*/ 	.word	0x000053a0


	//----- nvinfo : EIATTR_MAX_THREADS
	.align		4
.L_1251:
        /*0778*/ 	.byte	0x04, 0x05
        /*077a*/ 	.short	(.L_1253 - .L_1252)
.L_1252:
        /*077c*/ 	.word	0x000001e0
        /*0780*/ 	.word	0x00000001
        /*0784*/ 	.word	0x00000001


	//----- nvinfo : EIATTR_CRS_STACK_SIZE
	.align		4
.L_1253:
        /*0788*/ 	.byte	0x04, 0x1e
        /*078a*/ 	.short	(.L_1255 - .L_1254)
.L_1254:
        /*078c*/ 	.word	0x00000000


	//----- nvinfo : EIATTR_CBANK_PARAM_SIZE
	.align		4
.L_1255:
        /*0790*/ 	.byte	0x03, 0x19
        /*0792*/ 	.short	0x0048


	//----- nvinfo : EIATTR_PARAM_CBANK
	.align		4
        /*0794*/ 	.byte	0x04, 0x0a
        /*0796*/ 	.short	(.L_1257 - .L_1256)
	.align		4
.L_1256:
        /*0798*/ 	.word	index@(.nv.constant0._ZN13group_norm_v214gn_cuda_kernelI13__nv_bfloat16Li480ELi2ELi32ELi30ELi1024ELb0ELi32ELi960ELi960ELi4ELb1ELi7ELb0ELb0ENS_16CompileConditionILi900EEEEEvPT_PKS4_S7_S7_flPfS8_Pj)
        /*079c*/ 	.short	0x0210
        /*079e*/ 	.short	0x0048


	//----- nvinfo : EIATTR_SW_WAR
	.align		4
.L_1257:
        /*07a0*/ 	.byte	0x04, 0x36
        /*07a2*/ 	.short	(.L_1259 - .L_1258)
.L_1258:
        /*07a4*/ 	.word	0x00000008
.L_1259:


//--------------------- .nv.info._ZN13group_norm_v214gn_cuda_kernelI13__nv_bfloat16Li480ELi2ELi32ELi30ELi1024ELb0ELi32ELi960ELi960ELi4ELb1ELi9ELb0ELb0ENS_16CompileConditionILi900EEEEEvPT_PKS4_S7_S7_flPfS8_Pj --------------------------
	.section	.nv.info._ZN13group_norm_v214gn_cuda_kernelI13__nv_bfloat16Li480ELi2ELi32ELi30ELi1024ELb0ELi32ELi960ELi960ELi4ELb1ELi9ELb0ELb0ENS_16CompileConditionILi900EEEEEvPT_PKS4_S7_S7_flPfS8_Pj,"",@"SHT_CUDA_INFO"
	.sectionflags	@""
	.align	4


	//----- nvinfo : EIATTR_CUDA_API_VERSION
	.align		4
        /*0000*/ 	.byte	0x04, 0x37
        /*0002*/ 	.short	(.L_1261 - .L_1260)
.L_1260:
        /*0004*/ 	.word	0x00000082


	//----- nvinfo : EIATTR_KPARAM_INFO
	.align		4
.L_1261:
        /*0008*/ 	.byte	0x04, 0x17
        /*000a*/ 	.short	(.L_1263 - .L_1262)
.L_1262:
        /*000c*/ 	.word	0x00000000
        /*0010*/ 	.short	0x0008
        /*0012*/ 	.short	0x0040
        /*0014*/ 	.byte	0x00, 0xf0, 0x21, 0x00


	//----- nvinfo : EIATTR_KPARAM_INFO
	.align		4
.L_1263:
        /*0018*/ 	.byte	0x04, 0x17
        /*001a*/ 	.short	(.L_1265 - .L_1264)
.L_1264:
        /*001c*/ 	.word	0x00000000
        /*0020*/ 	.short	0x0007
        /*0022*/ 	.short	0x0038
        /*0024*/ 	.byte	0x00, 0xf0, 0x21, 0x00


	//----- nvinfo : EIATTR_KPARAM_INFO
	.align		4
.L_1265:
        /*0028*/ 	.byte	0x04, 0x17
        /*002a*/ 	.short	(.L_1267 - .L_1266)
.L_1266:
        /*002c*/ 	.word	0x00000000
        /*0030*/ 	.short	0x0006
        /*0032*/ 	.short	0x0030
        /*0034*/ 	.byte	0x00, 0xf0, 0x21, 0x00


	//----- nvinfo : EIATTR_KPARAM_INFO
	.align		4
.L_1267:
        /*0038*/ 	.byte	0x04, 0x17
        /*003a*/ 	.short	(.L_1269 - .L_1268)
.L_1268:
        /*003c*/ 	.word	0x00000000
        /*0040*/ 	.short	0x0005
        /*0042*/ 	.short	0x0028
        /*0044*/ 	.byte	0x00, 0xf0, 0x21, 0x00


	//----- nvinfo : EIATTR_KPARAM_INFO
	.align		4
.L_1269:
        /*0048*/ 	.byte	0x04, 0x17
        /*004a*/ 	.short	(.L_1271 - .L_1270)
.L_1270:
        /*004c*/ 	.word	0x00000000
        /*0050*/ 	.short	0x0004
        /*0052*/ 	.short	0x0020
        /*0054*/ 	.byte	0x00, 0xf0, 0x11, 0x00


	//----- nvinfo : EIATTR_KPARAM_INFO
	.align		4
.L_1271:
        /*0058*/ 	.byte	0x04, 0x17
        /*005a*/ 	.short	(.L_1273 - .L_1272)
.L_1272:
        /*005c*/ 	.word	0x00000000
        /*0060*/ 	.short	0x0003
        /*0062*/ 	.short	0x0018
        /*0064*/ 	.byte	0x00, 0xf0, 0x21, 0x00


	//----- nvinfo : EIATTR_KPARAM_INFO
	.align		4
.L_1273:
        /*0068*/ 	.byte	0x04, 0x17
        /*006a*/ 	.short	(.L_1275 - .L_1274)
.L_1274:
        /*006c*/ 	.word	0x00000000
        /*0070*/ 	.short	0x0002
        /*0072*/ 	.short	0x0010
        /*0074*/ 	.byte	0x00, 0xf0, 0x21, 0x00


	//----- nvinfo : EIATTR_KPARAM_INFO
	.align		4
.L_1275:
        /*0078*/ 	.byte	0x04, 0x17
        /*007a*/ 	.short	(.L_1277 - .L_1276)
.L_1276:
        /*007c*/ 	.word	0x00000000
        /*0080*/ 	.short	0x0001
        /*0082*/ 	.short	0x0008
        /*0084*/ 	.byte	0x00, 0xf0, 0x21, 0x00


	//----- nvinfo : EIATTR_KPARAM_INFO
	.align		4
.L_1277:
        /*0088*/ 	.byte	0x04, 0x17
        /*008a*/ 	.short	(.L_1279 - .L_1278)
.L_1278:
        /*008c*/ 	.word	0x00000000
        /*0090*/ 	.short	0x0000
        /*0092*/ 	.short	0x0000
        /*0094*/ 	.byte	0x00, 0xf0, 0x21, 0x00


	//----- nvinfo : EIATTR_SPARSE_MMA_MASK
	.align		4
.L_1279:
        /*0098*/ 	.byte	0x03, 0x50
        /*009a*/ 	.short	0x0000


	//----- nvinfo : EIATTR_MAXREG_COUNT
	.align		4
        /*009c*/ 	.byte	0x03, 0x1b
        /*009e*/ 	.short	0x0040


	//----- nvinfo : EIATTR_NUM_BARRIERS
	.align		4
        /*00a0*/ 	.byte	0x02, 0x4c
        /*00a2*/ 	.byte	0x01
	.zero		1


	//----- nvinfo : EIATTR_ANNOTATIONS
	.align		4
        /*00a4*/ 	.byte	0x04, 0x55
        /*00a6*/ 	.short	(.L_1281 - .L_1280)


	//   ....[0]....
.L_1280:
        /* <DEDUP_REMOVED lines=105> */


	//----- nvinfo : EIATTR_MERCURY_ISA_VERSION
	.align		4
.L_1281:
        /*0720*/ 	.byte	0x03, 0x5f
        /*0722*/ 	.short	0x0101


	//----- nvinfo : EIATTR_COOP_GROUP_MASK_REGIDS
	.align		4
        /*0724*/ 	.byte	0x04, 0x29
        /*0726*/ 	.short	(.L_1283 - .L_1282)


	//   ....[0]....
.L_1282:
        /*0728*/ 	.word	0xffffffff


	//   ....[1]....
        /*072c*/ 	.word	0xffffffff


	//   ....[2]....
        /*0730*/ 	.word	0xffffffff


	//   ....[3]....
        /*0734*/ 	.word	0xffffffff


	//   ....[4]....
        /*0738*/ 	.word	0xffffffff


	//   ....[5]....
        /*073c*/ 	.word	0xffffffff


	//   ....[6]....
        /*0740*/ 	.word	0xffffffff


	//   ....[7]....
        /*0744*/ 	.word	0xffffffff


	//----- nvinfo : EIATTR_COOP_GROUP_INSTR_OFFSETS
	.align		4
.L_1283:
        /*0748*/ 	.byte	0x04, 0x28
        /*074a*/ 	.short	(.L_1285 - .L_1284)


	//   ....[0]....
.L_1284:
        /*074c*/ 	.word	0x00002540


	//   ....[1]....
        /*0750*/ 	.word	0x00002550


	//   ....[2]....
        /*0754*/ 	.word	0x00002a00


	//   ....[3]....
        /*0758*/ 	.word	0x00002a10


	//   ....[4]....
        /*075c*/ 	.word	0x00002a70


	//   ....[5]....
        /*0760*/ 	.word	0x00002a80


	//   ....[6]....
        /*0764*/ 	.word	0x00002ad0


	//   ....[7]....
        /*0768*/ 	.word	0x00002ae0


	//----- nvinfo : EIATTR_EXIT_INSTR_OFFSETS
	.align		4
.L_1285:
        /*076c*/ 	.byte	0x04, 0x1c
        /*076e*/ 	.short	(.L_1287 - .L_1286)


	//   ....[0]....
.L_1286:
        /*0770*/ 	.word	0x00000060


	//   ....[1]....
        /*0774*/ 	.word	0x000053a0


	//----- nvinfo : EIATTR_MAX_THREADS
	.align		4
.L_1287:
        /*0778*/ 	.byte	0x04, 0x05
        /*077a*/ 	.short	(.L_1289 - .L_1288)
.L_1288:
        /*077c*/ 	.word	0x000001e0
        /*0780*/ 	.word	0x00000001
        /*0784*/ 	.word	0x00000001


	//----- nvinfo : EIATTR_CRS_STACK_SIZE
	.align		4
.L_1289:
        /*0788*/ 	.byte	0x04, 0x1e
        /*078a*/ 	.short	(.L_1291 - .L_1290)
.L_1290:
        /*078c*/ 	.word	0x00000000


	//----- nvinfo : EIATTR_CBANK_PARAM_SIZE
	.align		4
.L_1291:
        /*0790*/ 	.byte	0x03, 0x19
        /*0792*/ 	.short	0x0048


	//----- nvinfo : EIATTR_PARAM_CBANK
	.align		4
        /*0794*/ 	.byte	0x04, 0x0a
        /*0796*/ 	.short	(.L_1293 - .L_1292)
	.align		4
.L_1292:
        /*0798*/ 	.word	index@(.nv.constant0._ZN13group_norm_v214gn_cuda_kernelI13__nv_bfloat16Li480ELi2ELi32ELi30ELi1024ELb0ELi32ELi960ELi960ELi4ELb1ELi9ELb0ELb0ENS_16CompileConditionILi900EEEEEvPT_PKS4_S7_S7_flPfS8_Pj)
        /*079c*/ 	.short	0x0210
        /*079e*/ 	.short	0x0048


	//----- nvinfo : EIATTR_SW_WAR
	.align		4
.L_1293:
        /*07a0*/ 	.byte	0x04, 0x36
        /*07a2*/ 	.short	(.L_1295 - .L_1294)
.L_1294:
        /*07a4*/ 	.word	0x00000008
.L_1295:


//--------------------- .nv.info._ZN13group_norm_v214gn_cuda_kernelI13__nv_bfloat16Li480ELi3ELi16ELi60ELi1024ELb1ELi4ELi960ELi960ELi4ELb1ELi1ELb0ELb0ENS_16CompileConditionILi900EEEEEvPT_PKS4_S7_S7_flPfS8_Pj --------------------------
	.section	.nv.info._ZN13group_norm_v214gn_cuda_kernelI13__nv_bfloat16Li480ELi3ELi16ELi60ELi1024ELb1ELi4ELi960ELi960ELi4ELb1ELi1ELb0ELb0ENS_16CompileConditionILi900EEEEEvPT_PKS4_S7_S7_flPfS8_Pj,"",@"SHT_CUDA_INFO"
	.sectionflags	@""
	.align	4


	//----- nvinfo : EIATTR_CUDA_API_VERSION
	.align		4
        /*0000*/ 	.byte	0x04, 0x37
        /*0002*/ 	.short	(.L_1297 - .L_1296)
.L_1296:
        /*0004*/ 	.word	0x00000082


	//----- nvinfo : EIATTR_KPARAM_INFO
	.align		4
.L_1297:
        /*0008*/ 	.byte	0x04, 0x17
        /*000a*/ 	.short	(.L_1299 - .L_1298)
.L_1298:
        /*000c*/ 	.word	0x00000000
        /*0010*/ 	.short	0x0008
        /*0012*/ 	.short	0x0040
        /*0014*/ 	.byte	0x00, 0xf0, 0x21, 0x00


	//----- nvinfo : EIATTR_KPARAM_INFO
	.align		4
.L_1299:
        /*0018*/ 	.byte	0x04, 0x17
        /*001a*/ 	.short	(.L_1301 - .L_1300)
.L_1300:
        /*001c*/ 	.word	0x00000000
        /*0020*/ 	.short	0x0007
        /*0022*/ 	.short	0x0038
        /*0024*/ 	.byte	0x00, 0xf0, 0x21, 0x00


	//----- nvinfo : EIATTR_KPARAM_INFO
	.align		4
.L_1301:
        /*0028*/ 	.byte	0x04, 0x17
        /*002a*/ 	.short	(.L_1303 - .L_1302)
.L_1302:
        /*002c*/ 	.word	0x00000000
        /*0030*/ 	.short	0x0006
        /*0032*/ 	.short	0x0030
        /*0034*/ 	.byte	0x00, 0xf0, 0x21, 0x00


	//----- nvinfo : EIATTR_KPARAM_INFO
	.align		4
.L_1303:
        /*0038*/ 	.byte	0x04, 0x17
        /*003a*/ 	.short	(.L_1305 - .L_1304)
.L_1304:
        /*003c*/ 	.word	0x00000000
        /*0040*/ 	.short	0x0005
        /*0042*/ 	.short	0x0028
        /*0044*/ 	.byte	0x00, 0xf0, 0x21, 0x00


	//----- nvinfo : EIATTR_KPARAM_INFO
	.align		4
.L_1305:
        /*0048*/ 	.byte	0x04, 0x17
        /*004a*/ 	.short	(.L_1307 - .L_1306)
.L_1306:
        /*004c*/ 	.word	0x00000000
        /*0050*/ 	.short	0x0004
        /*0052*/ 	.short	0x0020
        /*0054*/ 	.byte	0x00, 0xf0, 0x11, 0x00


	//----- nvinfo : EIATTR_KPARAM_INFO
	.align		4
.L_1307:
        /*0058*/ 	.byte	0x04, 0x17
        /*005a*/ 	.short	(.L_1309 - .L_1308)
.L_1308:
        /*005c*/ 	.word	0x00000000
        /*0060*/ 	.short	0x0003
        /*0062*/ 	.short	0x0018
        /*0064*/ 	.byte	0x00, 0xf0, 0x21, 0x00


	//----- nvinfo : EIATTR_KPARAM_INFO
	.align		4
.L_1309:
        /*0068*/ 	.byte	0x04, 0x17
        /*006a*/ 	.short	(.L_1311 - .L_1310)
.L_1310:
        /*006c*/ 	.word	0x00000000
        /*0070*/ 	.short	0x0002
        /*0072*/ 	.short	0x0010
        /*0074*/ 	.byte	0x00, 0xf0, 0x21, 0x00


	//----- nvinfo : EIATTR_KPARAM_INFO
	.align		4
.L_1311:
        /*0078*/ 	.byte	0x04, 0x17
        /*007a*/ 	.short	(.L_1313 - .L_1312)
.L_1312:
        /*007c*/ 	.word	0x00000000
        /*0080*/ 	.short	0x0001
        /*0082*/ 	.short	0x0008
        /*0084*/ 	.byte	0x00, 0xf0, 0x21, 0x00


	//----- nvinfo : EIATTR_KPARAM_INFO
	.align		4
.L_1313:
        /*0088*/ 	.byte	0x04, 0x17
        /*008a*/ 	.short	(.L_1315 - .L_1314)
.L_1314:
        /*008c*/ 	.word	0x00000000
        /*0090*/ 	.short	0x0000
        /*0092*/ 	.short	0x0000
        /*0094*/ 	.byte	0x00, 0xf0, 0x21, 0x00


	//----- nvinfo : EIATTR_SPARSE_MMA_MASK
	.align		4
.L_1315:
        /*0098*/ 	.byte	0x03, 0x50
        /*009a*/ 	.short	0x0000


	//----- nvinfo : EIATTR_MAXREG_COUNT
	.align		4
        /*009c*/ 	.byte	0x03, 0x1b
        /*009e*/ 	.short	0x0028


	//----- nvinfo : EIATTR_NUM_BARRIERS
	.align		4
        /*00a0*/ 	.byte	0x02, 0x4c
        /*00a2*/ 	.byte	0x01
	.zero		1


	//----- nvinfo : EIATTR_MERCURY_ISA_VERSION
	.align		4
        /*00a4*/ 	.byte	0x03, 0x5f
        /*00a6*/ 	.short	0x0101


	//----- nvinfo : EIATTR_COOP_GROUP_MASK_REGIDS
	.align		4
        /*00a8*/ 	.byte	0x04, 0x29
        /*00aa*/ 	.short	(.L_1317 - .L_1316)


	//   ....[0]....
.L_1316:
        /*00ac*/ 	.word	0xffffffff


	//   ....[1]....
        /*00b0*/ 	.word	0xffffffff


	//   ....[2]....
        /*00b4*/ 	.word	0xffffffff


	//   ....[3]....
        /*00b8*/ 	.word	0xffffffff


	//   ....[4]....
        /*00bc*/ 	.word	0xffffffff


	//   ....[5]....
        /*00c0*/ 	.word	0xffffffff


	//   ....[6]....
        /*00c4*/ 	.word	0xffffffff


	//   ....[7]....
        /*00c8*/ 	.word	0xffffffff


	//   ....[8]....
        /*00cc*/ 	.word	0xffffffff


	//   ....[9]....
        /*00d0*/ 	.word	0xffffffff


	//----- nvinfo : EIATTR_COOP_GROUP_INSTR_OFFSETS
	.align		4
.L_1317:
        /*00d4*/ 	.byte	0x04, 0x28
        /*00d6*/ 	.short	(.L_1319 - .L_1318)


	//   ....[0]....
.L_1318:
        /*00d8*/ 	.word	0x00000cf0


	//   ....[1]....
        /*00dc*/ 	.word	0x00000d30


	//   ....[2]....
        /*00e0*/ 	.word	0x00001520


	//   ....[3]....
        /*00e4*/ 	.word	0x00001560


	//   ....[4]....
        /*00e8*/ 	.word	0x000015a0


	//   ....[5]....
        /*00ec*/ 	.word	0x000015b0


	//   ....[6]....
        /*00f0*/ 	.word	0x000015f0


	//   ....[7]....
        /*00f4*/ 	.word	0x00001600


	//   ....[8]....
        /*00f8*/ 	.word	0x00001640


	//   ....[9]....
        /*00fc*/ 	.word	0x00001660


	//----- nvinfo : EIATTR_EXIT_INSTR_OFFSETS
	.align		4
.L_1319:
        /*0100*/ 	.byte	0x04, 0x1c
        /*0102*/ 	.short	(.L_1321 - .L_1320)


	//   ....[0]....
.L_1320:
        /*0104*/ 	.word	0x00000050


	//   ....[1]....
        /*0108*/ 	.word	0x00002040


	//----- nvinfo : EIATTR_MAX_THREADS
	.align		4
.L_1321:
        /*010c*/ 	.byte	0x04, 0x05
        /*010e*/ 	.short	(.L_1323 - .L_1322)
.L_1322:
        /*0110*/ 	.word	0x000001e0
        /*0114*/ 	.word	0x00000001
        /*0118*/ 	.word	0x00000001


	//----- nvinfo : EIATTR_CRS_STACK_SIZE
	.align		4
.L_1323:
        /*011c*/ 	.byte	0x04, 0x1e
        /*011e*/ 	.short	(.L_1325 - .L_1324)
.L_1324:
        /*0120*/ 	.word	0x00000000


	//----- nvinfo : EIATTR_CBANK_PARAM_SIZE
	.align		4
.L_1325:
        /*0124*/ 	.byte	0x03, 0x19
        /*0126*/ 	.short	0x0048


	//----- nvinfo : EIATTR_PARAM_CBANK
	.align		4
        /*0128*/ 	.byte	0x04, 0x0a
        /*012a*/ 	.short	(.L_1327 - .L_1326)
	.align		4
.L_1326:
        /*012c*/ 	.word	index@(.nv.constant0._ZN13group_norm_v214gn_cuda_kernelI13__nv_bfloat16Li480ELi3ELi16ELi60ELi1024ELb1ELi4ELi960ELi960ELi4ELb1ELi1ELb0ELb0ENS_16CompileConditionILi900EEEEEvPT_PKS4_S7_S7_flPfS8_Pj)
        /*0130*/ 	.short	0x0210
        /*0132*/ 	.short	0x0048


	//----- nvinfo : EIATTR_SW_WAR
	.align		4
.L_1327:
        /*0134*/ 	.byte	0x04, 0x36
        /*0136*/ 	.short	(.L_1329 - .L_1328)
.L_1328:
        /*0138*/ 	.word	0x00000008
.L_1329:


//--------------------- .nv.info._ZN13group_norm_v214gn_cuda_kernelI13__nv_bfloat16Li480ELi1ELi16ELi60ELi1024ELb1ELi8ELi960ELi960ELi4ELb1ELi1ELb0ELb0ENS_16CompileConditionILi900EEEEEvPT_PKS4_S7_S7_flPfS8_Pj --------------------------
	.section	.nv.info._ZN13group_norm_v214gn_cuda_kernelI13__nv_bfloat16Li480ELi1ELi16ELi60ELi1024ELb1ELi8ELi960ELi960ELi4ELb1ELi1ELb0ELb0ENS_16CompileConditionILi900EEEEEvPT_PKS4_S7_S7_flPfS8_Pj,"",@"SHT_CUDA_INFO"
	.sectionflags	@""
	.align	4


	//----- nvinfo : EIATTR_CUDA_API_VERSION
	.align		4
        /*0000*/ 	.byte	0x04, 0x37
        /*0002*/ 	.short	(.L_1331 - .L_1330)
.L_1330:
        /*0004*/ 	.word	0x00000082


	//----- nvinfo : EIATTR_KPARAM_INFO
	.align		4
.L_1331:
        /*0008*/ 	.byte	0x04, 0x17
        /*000a*/ 	.short	(.L_1333 - .L_1332)
.L_1332:
        /*000c*/ 	.word	0x00000000
        /*0010*/ 	.short	0x0008
        /*0012*/ 	.short	0x0040
        /*0014*/ 	.byte	0x00, 0xf0, 0x21, 0x00


	//----- nvinfo : EIATTR_KPARAM_INFO
	.align		4
.L_1333:
        /*0018*/ 	.byte	0x04, 0x17
        /*001a*/ 	.short	(.L_1335 - .L_1334)
.L_1334:
        /*001c*/ 	.word	0x00000000
        /*0020*/ 	.short	0x0007
        /*0022*/ 	.short	0x0038
        /*0024*/ 	.byte	0x00, 0xf0, 0x21, 0x00


	//----- nvinfo : EIATTR_KPARAM_INFO
	.align		4
.L_1335:
        /*0028*/ 	.byte	0x04, 0x17
        /*002a*/ 	.short	(.L_1337 - .L_1336)
.L_1336:
        /*002c*/ 	.word	0x00000000
        /*0030*/ 	.short	0x0006
        /*0032*/ 	.short	0x0030
        /*0034*/ 	.byte	0x00, 0xf0, 0x21, 0x00


	//----- nvinfo : EIATTR_KPARAM_INFO
	.align		4
.L_1337:
        /*0038*/ 	.byte	0x04, 0x17
        /*003a*/ 	.short	(.L_1339 - .L_1338)
.L_1338:
        /*003c*/ 	.word	0x00000000
        /*0040*/ 	.short	0x0005
        /*0042*/ 	.short	0x0028
        /*0044*/ 	.byte	0x00, 0xf0, 0x21, 0x00


	//----- nvinfo : EIATTR_KPARAM_INFO
	.align		4
.L_1339:
        /*0048*/ 	.byte	0x04, 0x17
        /*004a*/ 	.short	(.L_1341 - .L_1340)
.L_1340:
        /*004c*/ 	.word	0x00000000
        /*0050*/ 	.short	0x0004
        /*0052*/ 	.short	0x0020
        /*0054*/ 	.byte	0x00, 0xf0, 0x11, 0x00


	//----- nvinfo : EIATTR_KPARAM_INFO
	.align		4
.L_1341:
        /*0058*/ 	.byte	0x04, 0x17
        /*005a*/ 	.short	(.L_1343 - .L_1342)
.L_1342:
        /*005c*/ 	.word	0x00000000
        /*0060*/ 	.short	0x0003
        /*0062*/ 	.short	0x0018
        /*0064*/ 	.byte	0x00, 0xf0, 0x21, 0x00


	//----- nvinfo : EIATTR_KPARAM_INFO
	.align		4
.L_1343:
        /*0068*/ 	.byte	0x04, 0x17
        /*006a*/ 	.short	(.L_1345 - .L_1344)
.L_1344:
        /*006c*/ 	.word	0x00000000
        /*0070*/ 	.short	0x0002
        /*0072*/ 	.short	0x0010
        /*0074*/ 	.byte	0x00, 0xf0, 0x21, 0x00


	//----- nvinfo : EIATTR_KPARAM_INFO
	.align		4
.L_1345:
        /*0078*/ 	.byte	0x04, 0x17
        /*007a*/ 	.short	(.L_1347 - .L_1346)
.L_1346:
        /*007c*/ 	.word	0x00000000
        /*0080*/ 	.short	0x0001
        /*0082*/ 	.short	0x0008
        /*0084*/ 	.byte	0x00, 0xf0, 0x21, 0x00


	//----- nvinfo : EIATTR_KPARAM_INFO
	.align		4
.L_1347:
        /*0088*/ 	.byte	0x04, 0x17
        /*008a*/ 	.short	(.L_1349 - .L_1348)
.L_1348:
        /*008c*/ 	.word	0x00000000
        /*0090*/ 	.short	0x0000
        /*0092*/ 	.short	0x0000
        /*0094*/ 	.byte	0x00, 0xf0, 0x21, 0x00


	//----- nvinfo : EIATTR_SPARSE_MMA_MASK
	.align		4
.L_1349:
        /*0098*/ 	.byte	0x03, 0x50
        /*009a*/ 	.short	0x0000


	//----- nvinfo : EIATTR_MAXREG_COUNT
	.align		4
        /*009c*/ 	.byte	0x03, 0x1b
        /*009e*/ 	.short	0x0080


	//----- nvinfo : EIATTR_NUM_BARRIERS
	.align		4
        /*00a0*/ 	.byte	0x02, 0x4c
        /*00a2*/ 	.byte	0x01
	.zero		1


	//----- nvinfo : EIATTR_MERCURY_ISA_VERSION
	.align		4
        /*00a4*/ 	.byte	0x03, 0x5f
        /*00a6*/ 	.short	0x0101


	//----- nvinfo : EIATTR_INT_WARP_WIDE_INSTR_OFFSETS
	.align		4
        /*00a8*/ 	.byte	0x04, 0x31
        /*00aa*/ 	.short	(.L_1351 - .L_1350)


	//   ....[0]....
.L_1350:
        /*00ac*/ 	.word	0x00001140


	//   ....[1]....
        /*00b0*/ 	.word	0x00001230


	//----- nvinfo : EIATTR_COOP_GROUP_MASK_REGIDS
	.align		4
.L_1351:
        /*00b4*/ 	.byte	0x04, 0x29
        /*00b6*/ 	.short	(.L_1353 - .L_1352)


	//   ....[0]....
.L_1352:
        /*00b8*/ 	.word	0xffffffff


	//   ....[1]....
        /*00bc*/ 	.word	0xffffffff


	//   ....[2]....
        /*00c0*/ 	.word	0xffffffff


	//   ....[3]....
        /*00c4*/ 	.word	0xffffffff


	//   ....[4]....
        /*00c8*/ 	.word	0xffffffff


	//   ....[5]....
        /*00cc*/ 	.word	0xffffffff


	//   ....[6]....
        /*00d0*/ 	.word	0xffffffff


	//   ....[7]....
        /*00d4*/ 	.word	0xffffffff


	//   ....[8]....
        /*00d8*/ 	.word	0xffffffff


	//   ....[9]....
        /*00dc*/ 	.word	0xffffffff


	//----- nvinfo : EIATTR_COOP_GROUP_INSTR_OFFSETS
	.align		4
.L_1353:
        /*00e0*/ 	.byte	0x04, 0x28
        /*00e2*/ 	.short	(.L_1355 - .L_1354)


	//   ....[0]....
.L_1354:
        /*00e4*/ 	.word	0x00001050


	//   ....[1]....
        /*00e8*/ 	.word	0x00001090


	//   ....[2]....
        /*00ec*/ 	.word	0x000015f0


	//   ....[3]....
        /*00f0*/ 	.word	0x00001630


	//   ....[4]....
        /*00f4*/ 	.word	0x000016b0


	//   ....[5]....
        /*00f8*/ 	.word	0x000016d0


	//   ....[6]....
        /*00fc*/ 	.word	0x00001700


	//   ....[7]....
        /*0100*/ 	.word	0x00001710


	//   ....[8]....
        /*0104*/ 	.word	0x00001750


	//   ....[9]....
        /*0108*/ 	.word	0x00001780


	//----- nvinfo : EIATTR_EXIT_INSTR_OFFSETS
	.align		4
.L_1355:
        /*010c*/ 	.byte	0x04, 0x1c
        /*010e*/ 	.short	(.L_1357 - .L_1356)


	//   ....[0]....
.L_1356:
        /*0110*/ 	.word	0x00000050


	//   ....[1]....
        /*0114*/ 	.word	0x00002510


	//----- nvinfo : EIATTR_MAX_THREADS
	.align		4
.L_1357:
        /*0118*/ 	.byte	0x04, 0x05
        /*011a*/ 	.short	(.L_1359 - .L_1358)
.L_1358:
        /*011c*/ 	.word	0x000001e0
        /*0120*/ 	.word	0x00000001
        /*0124*/ 	.word	0x00000001


	//----- nvinfo : EIATTR_CRS_STACK_SIZE
	.align		4
.L_1359:
        /*0128*/ 	.byte	0x04, 0x1e
        /*012a*/ 	.short	(.L_1361 - .L_1360)
.L_1360:
        /*012c*/ 	.word	0x00000000


	//----- nvinfo : EIATTR_CBANK_PARAM_SIZE
	.align		4
.L_1361:
        /*0130*/ 	.byte	0x03, 0x19
        /*0132*/ 	.short	0x0048


	//----- nvinfo : EIATTR_PARAM_CBANK
	.align		4
        /*0134*/ 	.byte	0x04, 0x0a
        /*0136*/ 	.short	(.L_1363 - .L_1362)
	.align		4
.L_1362:
        /*0138*/ 	.word	index@(.nv.constant0._ZN13group_norm_v214gn_cuda_kernelI13__nv_bfloat16Li480ELi1ELi16ELi60ELi1024ELb1ELi8ELi960ELi960ELi4ELb1ELi1ELb0ELb0ENS_16CompileConditionILi900EEEEEvPT_PKS4_S7_S7_flPfS8_Pj)
        /*013c*/ 	.short	0x0210
        /*013e*/ 	.short	0x0048


	//----- nvinfo : EIATTR_SW_WAR
	.align		4
.L_1363:
        /*0140*/ 	.byte	0x04, 0x36
        /*0142*/ 	.short	(.L_1365 - .L_1364)
.L_1364:
        /*0144*/ 	.word	0x00000008
.L_1365:


//--------------------- .nv.info._ZN13group_norm_v214gn_cuda_kernelI13__nv_bfloat16Li480ELi3ELi16ELi60ELi1024ELb1ELi8ELi960ELi960ELi4ELb1ELi2ELb0ELb0ENS_16CompileConditionILi900EEEEEvPT_PKS4_S7_S7_flPfS8_Pj --------------------------
	.section	.nv.info._ZN13group_norm_v214gn_cuda_kernelI13__nv_bfloat16Li480ELi3ELi16ELi60ELi1024ELb1ELi8ELi960ELi960ELi4ELb1ELi2ELb0ELb0ENS_16CompileConditionILi900EEEEEvPT_PKS4_S7_S7_flPfS8_Pj,"",@"SHT_CUDA_INFO"
	.sectionflags	@""
	.align	4


	//----- nvinfo : EIATTR_CUDA_API_VERSION
	.align		4
        /*0000*/ 	.byte	0x04, 0x37
        /*0002*/ 	.short	(.L_1367 - .L_1366)
.L_1366:
        /*0004*/ 	.word	0x00000082


	//----- nvinfo : EIATTR_KPARAM_INFO
	.align		4
.L_1367:
        /*0008*/ 	.byte	0x04, 0x17
        /*000a*/ 	.short	(.L_1369 - .L_1368)
.L_1368:
        /*000c*/ 	.word	0x00000000
        /*0010*/ 	.short	0x0008
        /*0012*/ 	.short	0x0040
        /*0014*/ 	.byte	0x00, 0xf0, 0x21, 0x00


	//----- nvinfo : EIATTR_KPARAM_INFO
	.align		4
.L_1369:
        /*0018*/ 	.byte	0x04, 0x17
        /*001a*/ 	.short	(.L_1371 - .L_1370)
.L_1370:
        /*001c*/ 	.word	0x00000000
        /*0020*/ 	.short	0x0007
        /*0022*/ 	.short	0x0038
        /*0024*/ 	.byte	0x00, 0xf0, 0x21, 0x00


	//----- nvinfo : EIATTR_KPARAM_INFO
	.align		4
.L_1371:
        /*0028*/ 	.byte	0x04, 0x17
        /*002a*/ 	.short	(.L_1373 - .L_1372)
.L_1372:
        /*002c*/ 	.word	0x00000000
        /*0030*/ 	.short	0x0006
        /*0032*/ 	.short	0x0030
        /*0034*/ 	.byte	0x00, 0xf0, 0x21, 0x00


	//----- nvinfo : EIATTR_KPARAM_INFO
	.align		4
.L_1373:
        /*0038*/ 	.byte	0x04, 0x17
        /*003a*/ 	.short	(.L_1375 - .L_1374)
.L_1374:
        /*003c*/ 	.word	0x00000000
        /*0040*/ 	.short	0x0005
        /*0042*/ 	.short	0x0028
        /*0044*/ 	.byte	0x00, 0xf0, 0x21, 0x00


	//----- nvinfo : EIATTR_KPARAM_INFO
	.align		4
.L_1375:
        /*0048*/ 	.byte	0x04, 0x17
        /*004a*/ 	.short	(.L_1377 - .L_1376)
.L_1376:
        /*004c*/ 	.word	0x00000000
        /*0050*/ 	.short	0x0004
        /*0052*/ 	.short	0x0020
        /*0054*/ 	.byte	0x00, 0xf0, 0x11, 0x00


	//----- nvinfo : EIATTR_KPARAM_INFO
	.align		4
.L_1377:
        /*0058*/ 	.byte	0x04, 0x17
        /*005a*/ 	.short	(.L_1379 - .L_1378)
.L_1378:
        /*005c*/ 	.word	0x00000000
        /*0060*/ 	.short	0x0003
        /*0062*/ 	.short	0x0018
        /*0064*/ 	.byte	0x00, 0xf0, 0x21, 0x00


	//----- nvinfo : EIATTR_KPARAM_INFO
	.align		4
.L_1379:
        /*0068*/ 	.byte	0x04, 0x17
        /*006a*/ 	.short	(.L_1381 - .L_1380)
.L_1380:
        /*006c*/ 	.word	0x00000000
        /*0070*/ 	.short	0x0002
        /*0072*/ 	.short	0x0010
        /*0074*/ 	.byte	0x00, 0xf0, 0x21, 0x00


	//----- nvinfo : EIATTR_KPARAM_INFO
	.align		4
.L_1381:
        /*0078*/ 	.byte	0x04, 0x17
        /*007a*/ 	.short	(.L_1383 - .L_1382)
.L_1382:
        /*007c*/ 	.word	0x00000000
        /*0080*/ 	.short	0x0001
        /*0082*/ 	.short	0x0008
        /*0084*/ 	.byte	0x00, 0xf0, 0x21, 0x00


	//----- nvinfo : EIATTR_KPARAM_INFO
	.align		4
.L_1383:
        /*0088*/ 	.byte	0x04, 0x17
        /*008a*/ 	.short	(.L_1385 - .L_1384)
.L_1384:
        /*008c*/ 	.word	0x00000000
        /*0090*/ 	.short	0x0000
        /*0092*/ 	.short	0x0000
        /*0094*/ 	.byte	0x00, 0xf0, 0x21, 0x00


	//----- nvinfo : EIATTR_SPARSE_MMA_MASK
	.align		4
.L_1385:
        /*0098*/ 	.byte	0x03, 0x50
        /*009a*/ 	.short	0x0000


	//----- nvinfo : EIATTR_MAXREG_COUNT
	.align		4
        /*009c*/ 	.byte	0x03, 0x1b
        /*009e*/ 	.short	0x0028


	//----- nvinfo : EIATTR_NUM_BARRIERS
	.align		4
        /*00a0*/ 	.byte	0x02, 0x4c
        /*00a2*/ 	.byte	0x01
	.zero		1


	//----- nvinfo : EIATTR_ANNOTATIONS
	.align		4
        /*00a4*/ 	.byte	0x04, 0x55
        /*00a6*/ 	.short	(.L_1387 - .L_1386)


	//   ....[0]....
.L_1386:
        /*00a8*/ 	.word	0x00000001
        /*00ac*/ 	.byte	0x90, 0x01, 0x00, 0x00, 0x01, 0x00, 0x00, 0x00, 0xa0, 0x01, 0x00, 0x00, 0x01, 0x00, 0x00, 0x00
        /*00bc*/ 	.byte	0xf0, 0x02, 0x00, 0x00, 0x01, 0x00, 0x00, 0x00, 0x60, 0x03, 0x00, 0x00, 0x01, 0x00, 0x00, 0x00
        /*00cc*/ 	.byte	0xd0, 0x03, 0x00, 0x00, 0x01, 0x00, 0x00, 0x00, 0x40, 0x04, 0x00, 0x00, 0x01, 0x00, 0x00, 0x00
        /*00dc*/ 	.byte	0x70, 0x04, 0x00, 0x00, 0x01, 0x00, 0x00, 0x00, 0xc0, 0x12, 0x00, 0x00, 0x01, 0x00, 0x00, 0x00
        /*00ec*/ 	.byte	0x30, 0x15, 0x00, 0x00, 0x01, 0x00, 0x00, 0x00, 0x50, 0x19, 0x00, 0x00, 0x01, 0x00, 0x00, 0x00
        /*00fc*/ 	.byte	0x70, 0x19, 0x00, 0x00, 0x01, 0x00, 0x00, 0x00, 0xa0, 0x19, 0x00, 0x00, 0x01, 0x00, 0x00, 0x00
        /*010c*/ 	.byte	0xc0, 0x1b, 0x00, 0x00, 0x01, 0x00, 0x00, 0x00, 0x10, 0x1d, 0x00, 0x00


	//----- nvinfo : EIATTR_MERCURY_ISA_VERSION
	.align		4
.L_1387:
        /*0118*/ 	.byte	0x03, 0x5f
        /*011a*/ 	.short	0x0101


	//----- nvinfo : EIATTR_COOP_GROUP_MASK_REGIDS
	.align		4
        /*011c*/ 	.byte	0x04, 0x29
        /*011e*/ 	.short	(.L_1389 - .L_1388)


	//   ....[0]....
.L_1388:
        /*0120*/ 	.word	0xffffffff


	//   ....[1]....
        /*0124*/ 	.word	0xffffffff


	//   ....[2]....
        /*0128*/ 	.word	0xffffffff


	//   ....[3]....
        /*012c*/ 	.word	0xffffffff


	//   ....[4]....
        /*0130*/ 	.word	0xffffffff


	//   ....[5]....
        /*0134*/ 	.word	0xffffffff


	//   ....[6]....
        /*0138*/ 	.word	0xffffffff


	//   ....[7]....
        /*013c*/ 	.word	0xffffffff


	//   ....[8]....
        /*0140*/ 	.word	0xffffffff


	//   ....[9]....
        /*0144*/ 	.word	0xffffffff


	//----- nvinfo : EIATTR_COOP_GROUP_INSTR_OFFSETS
	.align		4
.L_1389:
        /*0148*/ 	.byte	0x04, 0x28
        /*014a*/ 	.short	(.L_1391 - .L_1390)


	//   ....[0]....
.L_1390:
        /*014c*/ 	.word	0x00000fe0


	//   ....[1]....
        /*0150*/ 	.word	0x00001020


	//   ....[2]....
        /*0154*/ 	.word	0x000015e0


	//   ....[3]....
        /*0158*/ 	.word	0x00001620


	//   ....[4]....
        /*015c*/ 	.word	0x000016f0


	//   ....[5]....
        /*0160*/ 	.word	0x00001700


	//   ....[6]....
        /*0164*/ 	.word	0x00001740


	//   ....[7]....
        /*0168*/ 	.word	0x00001750


	//   ....[8]....
        /*016c*/ 	.word	0x00001780


	//   ....[9]....
        /*0170*/ 	.word	0x00001790


	//----- nvinfo : EIATTR_EXIT_INSTR_OFFSETS
	.align		4
.L_1391:
        /*0174*/ 	.byte	0x04, 0x1c
        /*0176*/ 	.short	(.L_1393 - .L_1392)


	//   ....[0]....
.L_1392:
        /*0178*/ 	.word	0x00000060


	//   ....[1]....
        /*017c*/ 	.word	0x000025f0


	//----- nvinfo : EIATTR_MAX_THREADS
	.align		4
.L_1393:
        /*0180*/ 	.byte	0x04, 0x05
        /*0182*/ 	.short	(.L_1395 - .L_1394)
.L_1394:
        /*0184*/ 	.word	0x000001e0
        /*0188*/ 	.word	0x00000001
        /*018c*/ 	.word	0x00000001


	//----- nvinfo : EIATTR_CRS_STACK_SIZE
	.align		4
.L_1395:
        /*0190*/ 	.byte	0x04, 0x1e
        /*0192*/ 	.short	(.L_1397 - .L_1396)
.L_1396:
        /*0194*/ 	.word	0x00000000


	//----- nvinfo : EIATTR_CBANK_PARAM_SIZE
	.align		4
.L_1397:
        /*0198*/ 	.byte	0x03, 0x19
        /*019a*/ 	.short	0x0048


	//----- nvinfo : EIATTR_PARAM_CBANK
	.align		4
        /*019c*/ 	.byte	0x04, 0x0a
        /*019e*/ 	.short	(.L_1399 - .L_1398)
	.align		4
.L_1398:
        /*01a0*/ 	.word	index@(.nv.constant0._ZN13group_norm_v214gn_cuda_kernelI13__nv_bfloat16Li480ELi3ELi16ELi60ELi1024ELb1ELi8ELi960ELi960ELi4ELb1ELi2ELb0ELb0ENS_16CompileConditionILi900EEEEEvPT_PKS4_S7_S7_flPfS8_Pj)
        /*01a4*/ 	.short	0x0210
        /*01a6*/ 	.short	0x0048


	//----- nvinfo : EIATTR_SW_WAR
	.align		4
.L_1399:
        /*01a8*/ 	.byte	0x04, 0x36
        /*01aa*/ 	.short	(.L_1401 - .L_1400)
.L_1400:
        /*01ac*/ 	.word	0x00000008
.L_1401:


//--------------------- .nv.info._ZN13group_norm_v214gn_cuda_kernelI13__nv_bfloat16Li480ELi1ELi16ELi60ELi1024ELb1ELi16ELi960ELi960ELi4ELb1ELi2ELb0ELb0ENS_16CompileConditionILi900EEEEEvPT_PKS4_S7_S7_flPfS8_Pj --------------------------
	.section	.nv.info._ZN13group_norm_v214gn_cuda_kernelI13__nv_bfloat16Li480ELi1ELi16ELi60ELi1024ELb1ELi16ELi960ELi960ELi4ELb1ELi2ELb0ELb0ENS_16CompileConditionILi900EEEEEvPT_PKS4_S7_S7_flPfS8_Pj,"",@"SHT_CUDA_INFO"
	.sectionflags	@""
	.align	4


	//----- nvinfo : EIATTR_CUDA_API_VERSION
	.align		4
        /*0000*/ 	.byte	0x04, 0x37
        /*0002*/ 	.short	(.L_1403 - .L_1402)
.L_1402:
        /*0004*/ 	.word	0x00000082


	//----- nvinfo : EIATTR_KPARAM_INFO
	.align		4
.L_1403:
        /*0008*/ 	.byte	0x04, 0x17
        /*000a*/ 	.short	(.L_1405 - .L_1404)
.L_1404:
        /*000c*/ 	.word	0x00000000
        /*0010*/ 	.short	0x0008
        /*0012*/ 	.short	0x0040
        /*0014*/ 	.byte	0x00, 0xf0, 0x21, 0x00


	//----- nvinfo : EIATTR_KPARAM_INFO
	.align		4
.L_1405:
        /*0018*/ 	.byte	0x04, 0x17
        /*001a*/ 	.short	(.L_1407 - .L_1406)
.L_1406:
        /*001c*/ 	.word	0x00000000
        /*0020*/ 	.short	0x0007
        /*0022*/ 	.short	0x0038
        /*0024*/ 	.byte	0x00, 0xf0, 0x21, 0x00


	//----- nvinfo : EIATTR_KPARAM_INFO
	.align		4
.L_1407:
        /*0028*/ 	.byte	0x04, 0x17
        /*002a*/ 	.short	(.L_1409 - .L_1408)
.L_1408:
        /*002c*/ 	.word	0x00000000
        /*0030*/ 	.short	0x0006
        /*0032*/ 	.short	0x0030
        /*0034*/ 	.byte	0x00, 0xf0, 0x21, 0x00


	//----- nvinfo : EIATTR_KPARAM_INFO
	.align		4
.L_1409:
        /*0038*/ 	.byte	0x04, 0x17
        /*003a*/ 	.short	(.L_1411 - .L_1410)
.L_1410:
        /*003c*/ 	.word	0x00000000
        /*0040*/ 	.short	0x0005
        /*0042*/ 	.short	0x0028
        /*0044*/ 	.byte	0x00, 0xf0, 0x21, 0x00


	//----- nvinfo : EIATTR_KPARAM_INFO
	.align		4
.L_1411:
        /*0048*/ 	.byte	0x04, 0x17
        /*004a*/ 	.short	(.L_1413 - .L_1412)
.L_1412:
        /*004c*/ 	.word	0x00000000
        /*0050*/ 	.short	0x0004
        /*0052*/ 	.short	0x0020
        /*0054*/ 	.byte	0x00, 0xf0, 0x11, 0x00


	//----- nvinfo : EIATTR_KPARAM_INFO
	.align		4
.L_1413:
        /*0058*/ 	.byte	0x04, 0x17
        /*005a*/ 	.short	(.L_1415 - .L_1414)
.L_1414:
        /*005c*/ 	.word	0x00000000
        /*0060*/ 	.short	0x0003
        /*0062*/ 	.short	0x0018
        /*0064*/ 	.byte	0x00, 0xf0, 0x21, 0x00


	//----- nvinfo : EIATTR_KPARAM_INFO
	.align		4
.L_1415:
        /*0068*/ 	.byte	0x04, 0x17
        /*006a*/ 	.short	(.L_1417 - .L_1416)
.L_1416:
        /*006c*/ 	.word	0x00000000
        /*0070*/ 	.short	0x0002
        /*0072*/ 	.short	0x0010
        /*0074*/ 	.byte	0x00, 0xf0, 0x21, 0x00


	//----- nvinfo : EIATTR_KPARAM_INFO
	.align		4
.L_1417:
        /*0078*/ 	.byte	0x04, 0x17
        /*007a*/ 	.short	(.L_1419 - .L_1418)
.L_1418:
        /*007c*/ 	.word	0x00000000
        /*0080*/ 	.short	0x0001
        /*0082*/ 	.short	0x0008
        /*0084*/ 	.byte	0x00, 0xf0, 0x21, 0x00


	//----- nvinfo : EIATTR_KPARAM_INFO
	.align		4
.L_1419:
        /*0088*/ 	.byte	0x04, 0x17
        /*008a*/ 	.short	(.L_1421 - .L_1420)
.L_1420:
        /*008c*/ 	.word	0x00000000
        /*0090*/ 	.short	0x0000
        /*0092*/ 	.short	0x0000
        /*0094*/ 	.byte	0x00, 0xf0, 0x21, 0x00


	//----- nvinfo : EIATTR_SPARSE_MMA_MASK
	.align		4
.L_1421:
        /*0098*/ 	.byte	0x03, 0x50
        /*009a*/ 	.short	0x0000


	//----- nvinfo : EIATTR_MAXREG_COUNT
	.align		4
        /*009c*/ 	.byte	0x03, 0x1b
        /*009e*/ 	.short	0x0080


	//----- nvinfo : EIATTR_NUM_BARRIERS
	.align		4
        /*00a0*/ 	.byte	0x02, 0x4c
        /*00a2*/ 	.byte	0x01
	.zero		1


	//----- nvinfo : EIATTR_MERCURY_ISA_VERSION
	.align		4
        /*00a4*/ 	.byte	0x03, 0x5f
        /*00a6*/ 	.short	0x0101


	//----- nvinfo : EIATTR_INT_WARP_WIDE_INSTR_OFFSETS
	.align		4
        /*00a8*/ 	.byte	0x04, 0x31
        /*00aa*/ 	.short	(.L_1423 - .L_1422)


	//   ....[0]....
.L_1422:
        /*00ac*/ 	.word	0x00001670


	//   ....[1]....
        /*00b0*/ 	.word	0x00001730


	//----- nvinfo : EIATTR_COOP_GROUP_MASK_REGIDS
	.align		4
.L_1423:
        /*00b4*/ 	.byte	0x04, 0x29
        /*00b6*/ 	.short	(.L_1425 - .L_1424)


	//   ....[0]....
.L_1424:
        /*00b8*/ 	.word	0xffffffff


	//   ....[1]....
        /*00bc*/ 	.word	0xffffffff


	//   ....[2]....
        /*00c0*/ 	.word	0xffffffff


	//   ....[3]....
        /*00c4*/ 	.word	0xffffffff


	//   ....[4]....
        /*00c8*/ 	.word	0xffffffff


	//   ....[5]....
        /*00cc*/ 	.word	0xffffffff


	//   ....[6]....
        /*00d0*/ 	.word	0xffffffff


	//   ....[7]....
        /*00d4*/ 	.word	0xffffffff


	//   ....[8]....
        /*00d8*/ 	.word	0xffffffff


	//   ....[9]....
        /*00dc*/ 	.word	0xffffffff


	//----- nvinfo : EIATTR_COOP_GROUP_INSTR_OFFSETS
	.align		4
.L_1425:
        /*00e0*/ 	.byte	0x04, 0x28
        /*00e2*/ 	.short	(.L_1427 - .L_1426)


	//   ....[0]....
.L_1426:
        /*00e4*/ 	.word	0x00001580


	//   ....[1]....
        /*00e8*/ 	.word	0x000015c0


	//   ....[2]....
        /*00ec*/ 	.word	0x000019c0


	//   ....[3]....
        /*00f0*/ 	.word	0x00001a00


	//   ....[4]....
        /*00f4*/ 	.word	0x00001af0


	//   ....[5]....
        /*00f8*/ 	.word	0x00001b10


	//   ....[6]....
        /*00fc*/ 	.word	0x00001b40


	//   ....[7]....
        /*0100*/ 	.word	0x00001b50


	//   ....[8]....
        /*0104*/ 	.word	0x00001b90


	//   ....[9]....
        /*0108*/ 	.word	0x00001bb0


	//----- nvinfo : EIATTR_EXIT_INSTR_OFFSETS
	.align		4
.L_1427:
        /*010c*/ 	.byte	0x04, 0x1c
        /*010e*/ 	.short	(.L_1429 - .L_1428)


	//   ....[0]....
.L_1428:
        /*0110*/ 	.word	0x00000050


	//   ....[1]....
        /*0114*/ 	.word	0x00003480


	//----- nvinfo : EIATTR_MAX_THREADS
	.align		4
.L_1429:
        /*0118*/ 	.byte	0x04, 0x05
        /*011a*/ 	.short	(.L_1431 - .L_1430)
.L_1430:
        /*011c*/ 	.word	0x000001e0
        /*0120*/ 	.word	0x00000001
        /*0124*/ 	.word	0x00000001


	//----- nvinfo : EIATTR_CRS_STACK_SIZE
	.align		4
.L_1431:
        /*0128*/ 	.byte	0x04, 0x1e
        /*012a*/ 	.short	(.L_1433 - .L_1432)
.L_1432:
        /*012c*/ 	.word	0x00000000


	//----- nvinfo : EIATTR_CBANK_PARAM_SIZE
	.align		4
.L_1433:
        /*0130*/ 	.byte	0x03, 0x19
        /*0132*/ 	.short	0x0048


	//----- nvinfo : EIATTR_PARAM_CBANK
	.align		4
        /*0134*/ 	.byte	0x04, 0x0a
        /*0136*/ 	.short	(.L_1435 - .L_1434)
	.align		4
.L_1434:
        /*0138*/ 	.word	index@(.nv.constant0._ZN13group_norm_v214gn_cuda_kernelI13__nv_bfloat16Li480ELi1ELi16ELi60ELi1024ELb1ELi16ELi960ELi960ELi4ELb1ELi2ELb0ELb0ENS_16CompileConditionILi900EEEEEvPT_PKS4_S7_S7_flPfS8_Pj)
        /*013c*/ 	.short	0x0210
        /*013e*/ 	.short	0x0048


	//----- nvinfo : EIATTR_SW_WAR
	.align		4
.L_1435:
        /*0140*/ 	.byte	0x04, 0x36
        /*0142*/ 	.short	(.L_1437 - .L_1436)
.L_1436:
        /*0144*/ 	.word	0x00000008
.L_1437:


//--------------------- .nv.info._ZN13group_norm_v214gn_cuda_kernelI13__nv_bfloat16Li480ELi3ELi16ELi60ELi1024ELb1ELi16ELi960ELi960ELi4ELb1ELi5ELb0ELb0ENS_16CompileConditionILi900EEEEEvPT_PKS4_S7_S7_flPfS8_Pj --------------------------
	.section	.nv.info._ZN13group_norm_v214gn_cuda_kernelI13__nv_bfloat16Li480ELi3ELi16ELi60ELi1024ELb1ELi16ELi960ELi960ELi4ELb1ELi5ELb0ELb0ENS_16CompileConditionILi900EEEEEvPT_PKS4_S7_S7_flPfS8_Pj,"",@"SHT_CUDA_INFO"
	.sectionflags	@""
	.align	4


	//----- nvinfo : EIATTR_CUDA_API_VERSION
	.align		4
        /*0000*/ 	.byte	0x04, 0x37
        /*0002*/ 	.short	(.L_1439 - .L_1438)
.L_1438:
        /*0004*/ 	.word	0x00000082


	//----- nvinfo : EIATTR_KPARAM_INFO
	.align		4
.L_1439:
        /*0008*/ 	.byte	0x04, 0x17
        /*000a*/ 	.short	(.L_1441 - .L_1440)
.L_1440:
        /*000c*/ 	.word	0x00000000
        /*0010*/ 	.short	0x0008
        /*0012*/ 	.short	0x0040
        /*0014*/ 	.byte	0x00, 0xf0, 0x21, 0x00


	//----- nvinfo : EIATTR_KPARAM_INFO
	.align		4
.L_1441:
        /*0018*/ 	.byte	0x04, 0x17
        /*001a*/ 	.short	(.L_1443 - .L_1442)
.L_1442:
        /*001c*/ 	.word	0x00000000
        /*0020*/ 	.short	0x0007
        /*0022*/ 	.short	0x0038
        /*0024*/ 	.byte	0x00, 0xf0, 0x21, 0x00


	//----- nvinfo : EIATTR_KPARAM_INFO
	.align		4
.L_1443:
        /*0028*/ 	.byte	0x04, 0x17
        /*002a*/ 	.short	(.L_1445 - .L_1444)
.L_1444:
        /*002c*/ 	.word	0x00000000
        /*0030*/ 	.short	0x0006
        /*0032*/ 	.short	0x0030
        /*0034*/ 	.byte	0x00, 0xf0, 0x21, 0x00


	//----- nvinfo : EIATTR_KPARAM_INFO
	.align		4
.L_1445:
        /*0038*/ 	.byte	0x04, 0x17
        /*003a*/ 	.short	(.L_1447 - .L_1446)
.L_1446:
        /*003c*/ 	.word	0x00000000
        /*0040*/ 	.short	0x0005
        /*0042*/ 	.short	0x0028
        /*0044*/ 	.byte	0x00, 0xf0, 0x21, 0x00


	//----- nvinfo : EIATTR_KPARAM_INFO
	.align		4
.L_1447:
        /*0048*/ 	.byte	0x04, 0x17
        /*004a*/ 	.short	(.L_1449 - .L_1448)
.L_1448:
        /*004c*/ 	.word	0x00000000
        /*0050*/ 	.short	0x0004
        /*0052*/ 	.short	0x0020
        /*0054*/ 	.byte	0x00, 0xf0, 0x11, 0x00


	//----- nvinfo : EIATTR_KPARAM_INFO
	.align		4
.L_1449:
        /*0058*/ 	.byte	0x04, 0x17
        /*005a*/ 	.short	(.L_1451 - .L_1450)
.L_1450:
        /*005c*/ 	.word	0x00000000
        /*0060*/ 	.short	0x0003
        /*0062*/ 	.short	0x0018
        /*0064*/ 	.byte	0x00, 0xf0, 0x21, 0x00


	//----- nvinfo : EIATTR_KPARAM_INFO
	.align		4
.L_1451:
        /*0068*/ 	.byte	0x04, 0x17
        /*006a*/ 	.short	(.L_1453 - .L_1452)
.L_1452:
        /*006c*/ 	.word	0x00000000
        /*0070*/ 	.short	0x0002
        /*0072*/ 	.short	0x0010
        /*0074*/ 	.byte	0x00, 0xf0, 0x21, 0x00


	//----- nvinfo : EIATTR_KPARAM_INFO
	.align		4
.L_1453:
        /*0078*/ 	.byte	0x04, 0x17
        /*007a*/ 	.short	(.L_1455 - .L_1454)
.L_1454:
        /*007c*/ 	.word	0x00000000
        /*0080*/ 	.short	0x0001
        /*0082*/ 	.short	0x0008
        /*0084*/ 	.byte	0x00, 0xf0, 0x21, 0x00


	//----- nvinfo : EIATTR_KPARAM_INFO
	.align		4
.L_1455:
        /*0088*/ 	.byte	0x04, 0x17
        /*008a*/ 	.short	(.L_1457 - .L_1456)
.L_1456:
        /*008c*/ 	.word	0x00000000
        /*0090*/ 	.short	0x0000
        /*0092*/ 	.short	0x0000
        /*0094*/ 	.byte	0x00, 0xf0, 0x21, 0x00


	//----- nvinfo : EIATTR_SPARSE_MMA_MASK
	.align		4
.L_1457:
        /*0098*/ 	.byte	0x03, 0x50
        /*009a*/ 	.short	0x0000


	//----- nvinfo : EIATTR_MAXREG_COUNT
	.align		4
        /*009c*/ 	.byte	0x03, 0x1b
        /*009e*/ 	.short	0x0028


	//----- nvinfo : EIATTR_NUM_BARRIERS
	.align		4
        /*00a0*/ 	.byte	0x02, 0x4c
        /*00a2*/ 	.byte	0x01
	.zero		1


	//----- nvinfo : EIATTR_ANNOTATIONS
	.align		4
        /*00a4*/ 	.byte	0x04, 0x55
        /*00a6*/ 	.short	(.L_1459 - .L_1458)


	//   ....[0]....
.L_1458:
        /* <DEDUP_REMOVED lines=56> */


	//----- nvinfo : EIATTR_MERCURY_ISA_VERSION
	.align		4
.L_1459:
        /*0410*/ 	.byte	0x03, 0x5f
        /*0412*/ 	.short	0x0101


	//----- nvinfo : EIATTR_COOP_GROUP_MASK_REGIDS
	.align		4
        /*0414*/ 	.byte	0x04, 0x29
        /*0416*/ 	.short	(.L_1461 - .L_1460)


	//   ....[0]....
.L_1460:
        /*0418*/ 	.word	0xffffffff


	//   ....[1]....
        /*041c*/ 	.word	0xffffffff


	//   ....[2]....
        /*0420*/ 	.word	0xffffffff


	//   ....[3]....
        /*0424*/ 	.word	0xffffffff


	//   ....[4]....
        /*0428*/ 	.word	0xffffffff


	//   ....[5]....
        /*042c*/ 	.word	0xffffffff


	//   ....[6]....
        /*0430*/ 	.word	0xffffffff


	//   ....[7]....
        /*0434*/ 	.word	0xffffffff


	//   ....[8]....
        /*0438*/ 	.word	0xffffffff


	//   ....[9]....
        /*043c*/ 	.word	0xffffffff


	//----- nvinfo : EIATTR_COOP_GROUP_INSTR_OFFSETS
	.align		4
.L_1461:
        /*0440*/ 	.byte	0x04, 0x28
        /*0442*/ 	.short	(.L_1463 - .L_1462)


	//   ....[0]....
.L_1462:
        /*0444*/ 	.word	0x00001650


	//   ....[1]....
        /*0448*/ 	.word	0x00001660


	//   ....[2]....
        /*044c*/ 	.word	0x00001b10


	//   ....[3]....
        /*0450*/ 	.word	0x00001b50


	//   ....[4]....
        /*0454*/ 	.word	0x00001c90


	//   ....[5]....
        /*0458*/ 	.word	0x00001cc0


	//   ....[6]....
        /*045c*/ 	.word	0x00001d40


	//   ....[7]....
        /*0460*/ 	.word	0x00001d50


	//   ....[8]....
        /*0464*/ 	.word	0x00001d80


	//   ....[9]....
        /*0468*/ 	.word	0x00001d90


	//----- nvinfo : EIATTR_EXIT_INSTR_OFFSETS
	.align		4
.L_1463:
        /*046c*/ 	.byte	0x04, 0x1c
        /*046e*/ 	.short	(.L_1465 - .L_1464)


	//   ....[0]....
.L_1464:
        /*0470*/ 	.word	0x00000060


	//   ....[1]....
        /*0474*/ 	.word	0x00003b40


	//----- nvinfo : EIATTR_MAX_THREADS
	.align		4
.L_1465:
        /*0478*/ 	.byte	0x04, 0x05
        /*047a*/ 	.short	(.L_1467 - .L_1466)
.L_1466:
        /*047c*/ 	.word	0x000001e0
        /*0480*/ 	.word	0x00000001
        /*0484*/ 	.word	0x00000001


	//----- nvinfo : EIATTR_CRS_STACK_SIZE
	.align		4
.L_1467:
        /*0488*/ 	.byte	0x04, 0x1e
        /*048a*/ 	.short	(.L_1469 - .L_1468)
.L_1468:
        /*048c*/ 	.word	0x00000000


	//----- nvinfo : EIATTR_CBANK_PARAM_SIZE
	.align		4
.L_1469:
        /*0490*/ 	.byte	0x03, 0x19
        /*0492*/ 	.short	0x0048


	//----- nvinfo : EIATTR_PARAM_CBANK
	.align		4
        /*0494*/ 	.byte	0x04, 0x0a
        /*0496*/ 	.short	(.L_1471 - .L_1470)
	.align		4
.L_1470:
        /*0498*/ 	.word	index@(.nv.constant0._ZN13group_norm_v214gn_cuda_kernelI13__nv_bfloat16Li480ELi3ELi16ELi60ELi1024ELb1ELi16ELi960ELi960ELi4ELb1ELi5ELb0ELb0ENS_16CompileConditionILi900EEEEEvPT_PKS4_S7_S7_flPfS8_Pj)
        /*049c*/ 	.short	0x0210
        /*049e*/ 	.short	0x0048


	//----- nvinfo : EIATTR_SW_WAR
	.align		4
.L_1471:
        /*04a0*/ 	.byte	0x04, 0x36
        /*04a2*/ 	.short	(.L_1473 - .L_1472)
.L_1472:
        /*04a4*/ 	.word	0x00000008
.L_1473:


//--------------------- .nv.info._ZN13group_norm_v214gn_cuda_kernelI13__nv_bfloat16Li480ELi1ELi16ELi60ELi1024ELb1ELi32ELi960ELi960ELi4ELb1ELi4ELb0ELb0ENS_16CompileConditionILi900EEEEEvPT_PKS4_S7_S7_flPfS8_Pj --------------------------
	.section	.nv.info._ZN13group_norm_v214gn_cuda_kernelI13__nv_bfloat16Li480ELi1ELi16ELi60ELi1024ELb1ELi32ELi960ELi960ELi4ELb1ELi4ELb0ELb0ENS_16CompileConditionILi900EEEEEvPT_PKS4_S7_S7_flPfS8_Pj,"",@"SHT_CUDA_INFO"
	.sectionflags	@""
	.align	4


	//----- nvinfo : EIATTR_CUDA_API_VERSION
	.align		4
        /*0000*/ 	.byte	0x04, 0x37
        /*0002*/ 	.short	(.L_1475 - .L_1474)
.L_1474:
        /*0004*/ 	.word	0x00000082


	//----- nvinfo : EIATTR_KPARAM_INFO
	.align		4
.L_1475:
        /*0008*/ 	.byte	0x04, 0x17
        /*000a*/ 	.short	(.L_1477 - .L_1476)
.L_1476:
        /*000c*/ 	.word	0x00000000
        /*0010*/ 	.short	0x0008
        /*0012*/ 	.short	0x0040
        /*0014*/ 	.byte	0x00, 0xf0, 0x21, 0x00


	//----- nvinfo : EIATTR_KPARAM_INFO
	.align		4
.L_1477:
        /*0018*/ 	.byte	0x04, 0x17
        /*001a*/ 	.short	(.L_1479 - .L_1478)
.L_1478:
        /*001c*/ 	.word	0x00000000
        /*0020*/ 	.short	0x0007
        /*0022*/ 	.short	0x0038
        /*0024*/ 	.byte	0x00, 0xf0, 0x21, 0x00


	//----- nvinfo : EIATTR_KPARAM_INFO
	.align		4
.L_1479:
        /*0028*/ 	.byte	0x04, 0x17
        /*002a*/ 	.short	(.L_1481 - .L_1480)
.L_1480:
        /*002c*/ 	.word	0x00000000
        /*0030*/ 	.short	0x0006
        /*0032*/ 	.short	0x0030
        /*0034*/ 	.byte	0x00, 0xf0, 0x21, 0x00


	//----- nvinfo : EIATTR_KPARAM_INFO
	.align		4
.L_1481:
        /*0038*/ 	.byte	0x04, 0x17
        /*003a*/ 	.short	(.L_1483 - .L_1482)
.L_1482:
        /*003c*/ 	.word	0x00000000
        /*0040*/ 	.short	0x0005
        /*0042*/ 	.short	0x0028
        /*0044*/ 	.byte	0x00, 0xf0, 0x21, 0x00


	//----- nvinfo : EIATTR_KPARAM_INFO
	.align		4
.L_1483:
        /*0048*/ 	.byte	0x04, 0x17
        /*004a*/ 	.short	(.L_1485 - .L_1484)
.L_1484:
        /*004c*/ 	.word	0x00000000
        /*0050*/ 	.short	0x0004
        /*0052*/ 	.short	0x0020
        /*0054*/ 	.byte	0x00, 0xf0, 0x11, 0x00


	//----- nvinfo : EIATTR_KPARAM_INFO
	.align		4
.L_1485:
        /*0058*/ 	.byte	0x04, 0x17
        /*005a*/ 	.short	(.L_1487 - .L_1486)
.L_1486:
        /*005c*/ 	.word	0x00000000
        /*0060*/ 	.short	0x0003
        /*0062*/ 	.short	0x0018
        /*0064*/ 	.byte	0x00, 0xf0, 0x21, 0x00


	//----- nvinfo : EIATTR_KPARAM_INFO
	.align		4
.L_1487:
        /*0068*/ 	.byte	0x04, 0x17
        /*006a*/ 	.short	(.L_1489 - .L_1488)
.L_1488:
        /*006c*/ 	.word	0x00000000
        /*0070*/ 	.short	0x0002
        /*0072*/ 	.short	0x0010
        /*0074*/ 	.byte	0x00, 0xf0, 0x21, 0x00


	//----- nvinfo : EIATTR_KPARAM_INFO
	.align		4
.L_1489:
        /*0078*/ 	.byte	0x04, 0x17
        /*007a*/ 	.short	(.L_1491 - .L_1490)
.L_1490:
        /*007c*/ 	.word	0x00000000
        /*0080*/ 	.short	0x0001
        /*0082*/ 	.short	0x0008
        /*0084*/ 	.byte	0x00, 0xf0, 0x21, 0x00


	//----- nvinfo : EIATTR_KPARAM_INFO
	.align		4
.L_1491:
        /*0088*/ 	.byte	0x04, 0x17
        /*008a*/ 	.short	(.L_1493 - .L_1492)
.L_1492:
        /*008c*/ 	.word	0x00000000
        /*0090*/ 	.short	0x0000
        /*0092*/ 	.short	0x0000
        /*0094*/ 	.byte	0x00, 0xf0, 0x21, 0x00


	//----- nvinfo : EIATTR_SPARSE_MMA_MASK
	.align		4
.L_1493:
        /*0098*/ 	.byte	0x03, 0x50
        /*009a*/ 	.short	0x0000


	//----- nvinfo : EIATTR_MAXREG_COUNT
	.align		4
        /*009c*/ 	.byte	0x03, 0x1b
        /*009e*/ 	.short	0x0080


	//----- nvinfo : EIATTR_NUM_BARRIERS
	.align		4
        /*00a0*/ 	.byte	0x02, 0x4c
        /*00a2*/ 	.byte	0x01
	.zero		1


	//----- nvinfo : EIATTR_ANNOTATIONS
	.align		4
        /*00a4*/ 	.byte	0x04, 0x55
        /*00a6*/ 	.short	(.L_1495 - .L_1494)


	//   ....[0]....
.L_1494:
        /*00a8*/ 	.word	0x00000001
        /*00ac*/ 	.byte	0x80, 0x02, 0x00, 0x00, 0x01, 0x00, 0x00, 0x00, 0xb0, 0x02, 0x00, 0x00, 0x01, 0x00, 0x00, 0x00
        /*00bc*/ 	.byte	0xb0, 0x06, 0x00, 0x00, 0x01, 0x00, 0x00, 0x00, 0x80, 0x1f, 0x00, 0x00, 0x01, 0x00, 0x00, 0x00
        /*00cc*/ 	.byte	0x30, 0x20, 0x00, 0x00, 0x01, 0x00, 0x00, 0x00, 0x90, 0x28, 0x00, 0x00


	//----- nvinfo : EIATTR_MERCURY_ISA_VERSION
	.align		4
.L_1495:
        /*00d8*/ 	.byte	0x03, 0x5f
        /*00da*/ 	.short	0x0101


	//----- nvinfo : EIATTR_INT_WARP_WIDE_INSTR_OFFSETS
	.align		4
        /*00dc*/ 	.byte	0x04, 0x31
        /*00de*/ 	.short	(.L_1497 - .L_1496)


	//   ....[0]....
.L_1496:
        /*00e0*/ 	.word	0x00002130


	//   ....[1]....
        /*00e4*/ 	.word	0x00002240


	//----- nvinfo : EIATTR_COOP_GROUP_MASK_REGIDS
	.align		4
.L_1497:
        /*00e8*/ 	.byte	0x04, 0x29
        /*00ea*/ 	.short	(.L_1499 - .L_1498)


	//   ....[0]....
.L_1498:
        /*00ec*/ 	.word	0xffffffff


	//   ....[1]....
        /*00f0*/ 	.word	0xffffffff


	//   ....[2]....
        /*00f4*/ 	.word	0xffffffff


	//   ....[3]....
        /*00f8*/ 	.word	0xffffffff


	//   ....[4]....
        /*00fc*/ 	.word	0xffffffff


	//   ....[5]....
        /*0100*/ 	.word	0xffffffff


	//   ....[6]....
        /*0104*/ 	.word	0xffffffff


	//   ....[7]....
        /*0108*/ 	.word	0xffffffff


	//   ....[8]....
        /*010c*/ 	.word	0xffffffff


	//   ....[9]....
        /*0110*/ 	.word	0xffffffff


	//----- nvinfo : EIATTR_COOP_GROUP_INSTR_OFFSETS
	.align		4
.L_1499:
        /*0114*/ 	.byte	0x04, 0x28
        /*0116*/ 	.short	(.L_1501 - .L_1500)


	//   ....[0]....
.L_1500:
        /*0118*/ 	.word	0x00001f90


	//   ....[1]....
        /*011c*/ 	.word	0x00001fa0


	//   ....[2]....
        /*0120*/ 	.word	0x00002520


	//   ....[3]....
        /*0124*/ 	.word	0x00002530


	//   ....[4]....
        /*0128*/ 	.word	0x00002550


	//   ....[5]....
        /*012c*/ 	.word	0x00002570


	//   ....[6]....
        /*0130*/ 	.word	0x00002590


	//   ....[7]....
        /*0134*/ 	.word	0x000025b0


	//   ....[8]....
        /*0138*/ 	.word	0x000025d0


	//   ....[9]....
        /*013c*/ 	.word	0x000025f0


	//----- nvinfo : EIATTR_EXIT_INSTR_OFFSETS
	.align		4
.L_1501:
        /*0140*/ 	.byte	0x04, 0x1c
        /*0142*/ 	.short	(.L_1503 - .L_1502)


	//   ....[0]....
.L_1502:
        /*0144*/ 	.word	0x00000060


	//   ....[1]....
        /*0148*/ 	.word	0x000055f0


	//----- nvinfo : EIATTR_MAX_THREADS
	.align		4
.L_1503:
        /*014c*/ 	.byte	0x04, 0x05
        /*014e*/ 	.short	(.L_1505 - .L_1504)
.L_1504:
        /*0150*/ 	.word	0x000001e0
        /*0154*/ 	.word	0x00000001
        /*0158*/ 	.word	0x00000001


	//----- nvinfo : EIATTR_CRS_STACK_SIZE
	.align		4
.L_1505:
        /*015c*/ 	.byte	0x04, 0x1e
        /*015e*/ 	.short	(.L_1507 - .L_1506)
.L_1506:
        /*0160*/ 	.word	0x00000000


	//----- nvinfo : EIATTR_CBANK_PARAM_SIZE
	.align		4
.L_1507:
        /*0164*/ 	.byte	0x03, 0x19
        /*0166*/ 	.short	0x0048


	//----- nvinfo : EIATTR_PARAM_CBANK
	.align		4
        /*0168*/ 	.byte	0x04, 0x0a
        /*016a*/ 	.short	(.L_1509 - .L_1508)
	.align		4
.L_1508:
        /*016c*/ 	.word	index@(.nv.constant0._ZN13group_norm_v214gn_cuda_kernelI13__nv_bfloat16Li480ELi1ELi16ELi60ELi1024ELb1ELi32ELi960ELi960ELi4ELb1ELi4ELb0ELb0ENS_16CompileConditionILi900EEEEEvPT_PKS4_S7_S7_flPfS8_Pj)
        /*0170*/ 	.short	0x0210
        /*0172*/ 	.short	0x0048


	//----- nvinfo : EIATTR_SW_WAR
	.align		4
.L_1509:
        /*0174*/ 	.byte	0x04, 0x36
        /*0176*/ 	.short	(.L_1511 - .L_1510)
.L_1510:
        /*0178*/ 	.word	0x00000008
.L_1511:


//--------------------- .nv.info._ZN13group_norm_v214gn_cuda_kernelI13__nv_bfloat16Li480ELi1ELi16ELi60ELi1024ELb1ELi64ELi960ELi960ELi4ELb1ELi9ELb0ELb0ENS_16CompileConditionILi900EEEEEvPT_PKS4_S7_S7_flPfS8_Pj --------------------------
	.section	.nv.info._ZN13group_norm_v214gn_cuda_kernelI13__nv_bfloat16Li480ELi1ELi16ELi60ELi1024ELb1ELi64ELi960ELi960ELi4ELb1ELi9ELb0ELb0ENS_16CompileConditionILi900EEEEEvPT_PKS4_S7_S7_flPfS8_Pj,"",@"SHT_CUDA_INFO"
	.sectionflags	@""
	.align	4


	//----- nvinfo : EIATTR_CUDA_API_VERSION
	.align		4
        /*0000*/ 	.byte	0x04, 0x37
        /*0002*/ 	.short	(.L_1513 - .L_1512)
.L_1512:
        /*0004*/ 	.word	0x00000082


	//----- nvinfo : EIATTR_KPARAM_INFO
	.align		4
.L_1513:
        /*0008*/ 	.byte	0x04, 0x17
        /*000a*/ 	.short	(.L_1515 - .L_1514)
.L_1514:
        /*000c*/ 	.word	0x00000000
        /*0010*/ 	.short	0x0008
        /*0012*/ 	.short	0x0040
        /*0014*/ 	.byte	0x00, 0xf0, 0x21, 0x00


	//----- nvinfo : EIATTR_KPARAM_INFO
	.align		4
.L_1515:
        /*0018*/ 	.byte	0x04, 0x17
        /*001a*/ 	.short	(.L_1517 - .L_1516)
.L_1516:
        /*001c*/ 	.word	0x00000000
        /*0020*/ 	.short	0x0007
        /*0022*/ 	.short	0x0038
        /*0024*/ 	.byte	0x00, 0xf0, 0x21, 0x00


	//----- nvinfo : EIATTR_KPARAM_INFO
	.align		4
.L_1517:
        /*0028*/ 	.byte	0x04, 0x17
        /*002a*/ 	.short	(.L_1519 - .L_1518)
.L_1518:
        /*002c*/ 	.word	0x00000000
        /*0030*/ 	.short	0x0006
        /*0032*/ 	.short	0x0030
        /*0034*/ 	.byte	0x00, 0xf0, 0x21, 0x00


	//----- nvinfo : EIATTR_KPARAM_INFO
	.align		4
.L_1519:
        /*0038*/ 	.byte	0x04, 0x17
        /*003a*/ 	.short	(.L_1521 - .L_1520)
.L_1520:
        /*003c*/ 	.word	0x00000000
        /*0040*/ 	.short	0x0005
        /*0042*/ 	.short	0x0028
        /*0044*/ 	.byte	0x00, 0xf0, 0x21, 0x00


	//----- nvinfo : EIATTR_KPARAM_INFO
	.align		4
.L_1521:
        /*0048*/ 	.byte	0x04, 0x17
        /*004a*/ 	.short	(.L_1523 - .L_1522)
.L_1522:
        /*004c*/ 	.word	0x00000000
        /*0050*/ 	.short	0x0004
        /*0052*/ 	.short	0x0020
        /*0054*/ 	.byte	0x00, 0xf0, 0x11, 0x00


	//----- nvinfo : EIATTR_KPARAM_INFO
	.align		4
.L_1523:
        /*0058*/ 	.byte	0x04, 0x17
        /*005a*/ 	.short	(.L_1525 - .L_1524)
.L_1524:
        /*005c*/ 	.word	0x00000000
        /*0060*/ 	.short	0x0003
        /*0062*/ 	.short	0x0018
        /*0064*/ 	.byte	0x00, 0xf0, 0x21, 0x00


	//----- nvinfo : EIATTR_KPARAM_INFO
	.align		4
.L_1525:
        /*0068*/ 	.byte	0x04, 0x17
        /*006a*/ 	.short	(.L_1527 - .L_1526)
.L_1526:
        /*006c*/ 	.word	0x00000000
        /*0070*/ 	.short	0x0002
        /*0072*/ 	.short	0x0010
        /*0074*/ 	.byte	0x00, 0xf0, 0x21, 0x00


	//----- nvinfo : EIATTR_KPARAM_INFO
	.align		4
.L_1527:
        /*0078*/ 	.byte	0x04, 0x17
        /*007a*/ 	.short	(.L_1529 - .L_1528)
.L_1528:
        /*007c*/ 	.word	0x00000000
        /*0080*/ 	.short	0x0001
        /*0082*/ 	.short	0x0008
        /*0084*/ 	.byte	0x00, 0xf0, 0x21, 0x00


	//----- nvinfo : EIATTR_KPARAM_INFO
	.align		4
.L_1529:
        /*0088*/ 	.byte	0x04, 0x17
        /*008a*/ 	.short	(.L_1531 - .L_1530)
.L_1530:
        /*008c*/ 	.word	0x00000000
        /*0090*/ 	.short	0x0000
        /*0092*/ 	.short	0x0000
        /*0094*/ 	.byte	0x00, 0xf0, 0x21, 0x00


	//----- nvinfo : EIATTR_SPARSE_MMA_MASK
	.align		4
.L_1531:
        /*0098*/ 	.byte	0x03, 0x50
        /*009a*/ 	.short	0x0000


	//----- nvinfo : EIATTR_MAXREG_COUNT
	.align		4
        /*009c*/ 	.byte	0x03, 0x1b
        /*009e*/ 	.short	0x0080


	//----- nvinfo : EIATTR_NUM_BARRIERS
	.align		4
        /*00a0*/ 	.byte	0x02, 0x4c
        /*00a2*/ 	.byte	0x01
	.zero		1


	//----- nvinfo : EIATTR_ANNOTATIONS
	.align		4
        /*00a4*/ 	.byte	0x04, 0x55
        /*00a6*/ 	.short	(.L_1533 - .L_1532)


	//   ....[0]....
.L_1532:
        /* <DEDUP_REMOVED lines=217> */


	//----- nvinfo : EIATTR_MERCURY_ISA_VERSION
	.align		4
.L_1533:
        /*0e20*/ 	.byte	0x03, 0x5f
        /*0e22*/ 	.short	0x0101


	//----- nvinfo : EIATTR_INT_WARP_WIDE_INSTR_OFFSETS
	.align		4
        /*0e24*/ 	.byte	0x04, 0x31
        /*0e26*/ 	.short	(.L_1535 - .L_1534)


	//   ....[0]....
.L_1534:
        /*0e28*/ 	.word	0x00003ca0


	//   ....[1]....
        /*0e2c*/ 	.word	0x00003d60


	//----- nvinfo : EIATTR_COOP_GROUP_MASK_REGIDS
	.align		4
.L_1535:
        /*0e30*/ 	.byte	0x04, 0x29
        /*0e32*/ 	.short	(.L_1537 - .L_1536)


	//   ....[0]....
.L_1536:
        /*0e34*/ 	.word	0xffffffff


	//   ....[1]....
        /*0e38*/ 	.word	0xffffffff


	//   ....[2]....
        /*0e3c*/ 	.word	0xffffffff


	//   ....[3]....
        /*0e40*/ 	.word	0xffffffff


	//   ....[4]....
        /*0e44*/ 	.word	0xffffffff


	//   ....[5]....
        /*0e48*/ 	.word	0xffffffff


	//   ....[6]....
        /*0e4c*/ 	.word	0xffffffff


	//   ....[7]....
        /*0e50*/ 	.word	0xffffffff


	//   ....[8]....
        /*0e54*/ 	.word	0xffffffff


	//   ....[9]....
        /*0e58*/ 	.word	0xffffffff


	//----- nvinfo : EIATTR_COOP_GROUP_INSTR_OFFSETS
	.align		4
.L_1537:
        /*0e5c*/ 	.byte	0x04, 0x28
        /*0e5e*/ 	.short	(.L_1539 - .L_1538)


	//   ....[0]....
.L_1538:
        /*0e60*/ 	.word	0x00003ab0


	//   ....[1]....
        /*0e64*/ 	.word	0x00003ac0


	//   ....[2]....
        /*0e68*/ 	.word	0x00004040


	//   ....[3]....
        /*0e6c*/ 	.word	0x00004050


	//   ....[4]....
        /*0e70*/ 	.word	0x00004080


	//   ....[5]....
        /*0e74*/ 	.word	0x00004090


	//   ....[6]....
        /*0e78*/ 	.word	0x000040c0


	//   ....[7]....
        /*0e7c*/ 	.word	0x000040d0


	//   ....[8]....
        /*0e80*/ 	.word	0x00004100


	//   ....[9]....
        /*0e84*/ 	.word	0x00004110


	//----- nvinfo : EIATTR_EXIT_INSTR_OFFSETS
	.align		4
.L_1539:
        /*0e88*/ 	.byte	0x04, 0x1c
        /*0e8a*/ 	.short	(.L_1541 - .L_1540)


	//   ....[0]....
.L_1540:
        /*0e8c*/ 	.word	0x00000060


	//   ....[1]....
        /*0e90*/ 	.word	0x0000b1a0


	//----- nvinfo : EIATTR_MAX_THREADS
	.align		4
.L_1541:
        /*0e94*/ 	.byte	0x04, 0x05
        /*0e96*/ 	.short	(.L_1543 - .L_1542)
.L_1542:
        /*0e98*/ 	.word	0x000001e0
        /*0e9c*/ 	.word	0x00000001
        /*0ea0*/ 	.word	0x00000001


	//----- nvinfo : EIATTR_CRS_STACK_SIZE
	.align		4
.L_1543:
        /*0ea4*/ 	.byte	0x04, 0x1e
        /*0ea6*/ 	.short	(.L_1545 - .L_1544)
.L_1544:
        /*0ea8*/ 	.word	0x00000000


	//----- nvinfo : EIATTR_CBANK_PARAM_SIZE
	.align		4
.L_1545:
        /*0eac*/ 	.byte	0x03, 0x19
        /*0eae*/ 	.short	0x0048


	//----- nvinfo : EIATTR_PARAM_CBANK
	.align		4
        /*0eb0*/ 	.byte	0x04, 0x0a
        /*0eb2*/ 	.short	(.L_1547 - .L_1546)
	.align		4
.L_1546:
        /*0eb4*/ 	.word	index@(.nv.constant0._ZN13group_norm_v214gn_cuda_kernelI13__nv_bfloat16Li480ELi1ELi16ELi60ELi1024ELb1ELi64ELi960ELi960ELi4ELb1ELi9ELb0ELb0ENS_16CompileConditionILi900EEEEEvPT_PKS4_S7_S7_flPfS8_Pj)
        /*0eb8*/ 	.short	0x0210
        /*0eba*/ 	.short	0x0048


	//----- nvinfo : EIATTR_SW_WAR
	.align		4
.L_1547:
        /*0ebc*/ 	.byte	0x04, 0x36
        /*0ebe*/ 	.short	(.L_1549 - .L_1548)
.L_1548:
        /*0ec0*/ 	.word	0x00000008
.L_1549:


//--------------------- .nv.info._ZN13group_norm_v214gn_cuda_kernelI13__nv_bfloat16Li480ELi2ELi16ELi60ELi1024ELb1ELi32ELi960ELi960ELi4ELb1ELi7ELb0ELb0ENS_16CompileConditionILi900EEEEEvPT_PKS4_S7_S7_flPfS8_Pj --------------------------
	.section	.nv.info._ZN13group_norm_v214gn_cuda_kernelI13__nv_bfloat16Li480ELi2ELi16ELi60ELi1024ELb1ELi32ELi960ELi960ELi4ELb1ELi7ELb0ELb0ENS_16CompileConditionILi900EEEEEvPT_PKS4_S7_S7_flPfS8_Pj,"",@"SHT_CUDA_INFO"
	.sectionflags	@""
	.align	4


	//----- nvinfo : EIATTR_CUDA_API_VERSION
	.align		4
        /*0000*/ 	.byte	0x04, 0x37
        /*0002*/ 	.short	(.L_1551 - .L_1550)
.L_1550:
        /*0004*/ 	.word	0x00000082


	//----- nvinfo : EIATTR_KPARAM_INFO
	.align		4
.L_1551:
        /*0008*/ 	.byte	0x04, 0x17
        /*000a*/ 	.short	(.L_1553 - .L_1552)
.L_1552:
        /*000c*/ 	.word	0x00000000
        /*0010*/ 	.short	0x0008
        /*0012*/ 	.short	0x0040
        /*0014*/ 	.byte	0x00, 0xf0, 0x21, 0x00


	//----- nvinfo : EIATTR_KPARAM_INFO
	.align		4
.L_1553:
        /*0018*/ 	.byte	0x04, 0x17
        /*001a*/ 	.short	(.L_1555 - .L_1554)
.L_1554:
        /*001c*/ 	.word	0x00000000
        /*0020*/ 	.short	0x0007
        /*0022*/ 	.short	0x0038
        /*0024*/ 	.byte	0x00, 0xf0, 0x21, 0x00


	//----- nvinfo : EIATTR_KPARAM_INFO
	.align		4
.L_1555:
        /*0028*/ 	.byte	0x04, 0x17
        /*002a*/ 	.short	(.L_1557 - .L_1556)
.L_1556:
        /*002c*/ 	.word	0x00000000
        /*0030*/ 	.short	0x0006
        /*0032*/ 	.short	0x0030
        /*0034*/ 	.byte	0x00, 0xf0, 0x21, 0x00


	//----- nvinfo : EIATTR_KPARAM_INFO
	.align		4
.L_1557:
        /*0038*/ 	.byte	0x04, 0x17
        /*003a*/ 	.short	(.L_1559 - .L_1558)
.L_1558:
        /*003c*/ 	.word	0x00000000
        /*0040*/ 	.short	0x0005
        /*0042*/ 	.short	0x0028
        /*0044*/ 	.byte	0x00, 0xf0, 0x21, 0x00


	//----- nvinfo : EIATTR_KPARAM_INFO
	.align		4
.L_1559:
        /*0048*/ 	.byte	0x04, 0x17
        /*004a*/ 	.short	(.L_1561 - .L_1560)
.L_1560:
        /*004c*/ 	.word	0x00000000
        /*0050*/ 	.short	0x0004
        /*0052*/ 	.short	0x0020
        /*0054*/ 	.byte	0x00, 0xf0, 0x11, 0x00


	//----- nvinfo : EIATTR_KPARAM_INFO
	.align		4
.L_1561:
        /*0058*/ 	.byte	0x04, 0x17
        /*005a*/ 	.short	(.L_1563 - .L_1562)
.L_1562:
        /*005c*/ 	.word	0x00000000
        /*0060*/ 	.short	0x0003
        /*0062*/ 	.short	0x0018
        /*0064*/ 	.byte	0x00, 0xf0, 0x21, 0x00


	//----- nvinfo : EIATTR_KPARAM_INFO
	.align		4
.L_1563:
        /*0068*/ 	.byte	0x04, 0x17
        /*006a*/ 	.short	(.L_1565 - .L_1564)
.L_1564:
        /*006c*/ 	.word	0x00000000
        /*0070*/ 	.short	0x0002
        /*0072*/ 	.short	0x0010
        /*0074*/ 	.byte	0x00, 0xf0, 0x21, 0x00


	//----- nvinfo : EIATTR_KPARAM_INFO
	.align		4
.L_1565:
        /*0078*/ 	.byte	0x04, 0x17
        /*007a*/ 	.short	(.L_1567 - .L_1566)
.L_1566:
        /*007c*/ 	.word	0x00000000
        /*0080*/ 	.short	0x0001
        /*0082*/ 	.short	0x0008
        /*0084*/ 	.byte	0x00, 0xf0, 0x21, 0x00


	//----- nvinfo : EIATTR_KPARAM_INFO
	.align		4
.L_1567:
        /*0088*/ 	.byte	0x04, 0x17
        /*008a*/ 	.short	(.L_1569 - .L_1568)
.L_1568:
        /*008c*/ 	.word	0x00000000
        /*0090*/ 	.short	0x0000
        /*0092*/ 	.short	0x0000
        /*0094*/ 	.byte	0x00, 0xf0, 0x21, 0x00


	//----- nvinfo : EIATTR_SPARSE_MMA_MASK
	.align		4
.L_1569:
        /*0098*/ 	.byte	0x03, 0x50
        /*009a*/ 	.short	0x0000


	//----- nvinfo : EIATTR_MAXREG_COUNT
	.align		4
        /*009c*/ 	.byte	0x03, 0x1b
        /*009e*/ 	.short	0x0040


	//----- nvinfo : EIATTR_NUM_BARRIERS
	.align		4
        /*00a0*/ 	.byte	0x02, 0x4c
        /*00a2*/ 	.byte	0x01
	.zero		1


	//----- nvinfo : EIATTR_ANNOTATIONS
	.align		4
        /*00a4*/ 	.byte	0x04, 0x55
        /*00a6*/ 	.short	(.L_1571 - .L_1570)


	//   ....[0]....
.L_1570:
        /* <DEDUP_REMOVED lines=105> */


	//----- nvinfo : EIATTR_MERCURY_ISA_VERSION
	.align		4
.L_1571:
        /*0720*/ 	.byte	0x03, 0x5f
        /*0722*/ 	.short	0x0101


	//----- nvinfo : EIATTR_COOP_GROUP_MASK_REGIDS
	.align		4
        /*0724*/ 	.byte	0x04, 0x29
        /*0726*/ 	.short	(.L_1573 - .L_1572)


	//   ....[0]....
.L_1572:
        /*0728*/ 	.word	0xffffffff


	//   ....[1]....
        /*072c*/ 	.word	0xffffffff


	//   ....[2]....
        /*0730*/ 	.word	0xffffffff


	//   ....[3]....
        /*0734*/ 	.word	0xffffffff


	//   ....[4]....
        /*0738*/ 	.word	0xffffffff


	//   ....[5]....
        /*073c*/ 	.word	0xffffffff


	//   ....[6]....
        /*0740*/ 	.word	0xffffffff


	//   ....[7]....
        /*0744*/ 	.word	0xffffffff


	//   ....[8]....
        /*0748*/ 	.word	0xffffffff


	//   ....[9]....
        /*074c*/ 	.word	0xffffffff


	//----- nvinfo : EIATTR_COOP_GROUP_INSTR_OFFSETS
	.align		4
.L_1573:
        /*0750*/ 	.byte	0x04, 0x28
        /*0752*/ 	.short	(.L_1575 - .L_1574)


	//   ....[0]....
.L_1574:
        /*0754*/ 	.word	0x00002410


	//   ....[1]....
        /*0758*/ 	.word	0x00002420


	//   ....[2]....
        /*075c*/ 	.word	0x00002b30


	//   ....[3]....
        /*0760*/ 	.word	0x00002b40


	//   ....[4]....
        /*0764*/ 	.word	0x00002b70


	//   ....[5]....
        /*0768*/ 	.word	0x00002b80


	//   ....[6]....
        /*076c*/ 	.word	0x00002bb0


	//   ....[7]....
        /*0770*/ 	.word	0x00002bc0


	//   ....[8]....
        /*0774*/ 	.word	0x00002bf0


	//   ....[9]....
        /*0778*/ 	.word	0x00002c00


	//----- nvinfo : EIATTR_EXIT_INSTR_OFFSETS
	.align		4
.L_1575:
        /*077c*/ 	.byte	0x04, 0x1c
        /*077e*/ 	.short	(.L_1577 - .L_1576)


	//   ....[0]....
.L_1576:
        /*0780*/ 	.word	0x00000060


	//   ....[1]....
        /*0784*/ 	.word	0x00006450


	//----- nvinfo : EIATTR_MAX_THREADS
	.align		4
.L_1577:
        /*0788*/ 	.byte	0x04, 0x05
        /*078a*/ 	.short	(.L_1579 - .L_1578)
.L_1578:
        /*078c*/ 	.word	0x000001e0
        /*0790*/ 	.word	0x00000001
        /*0794*/ 	.word	0x00000001


	//----- nvinfo : EIATTR_CRS_STACK_SIZE
	.align		4
.L_1579:
        /*0798*/ 	.byte	0x04, 0x1e
        /*079a*/ 	.short	(.L_1581 - .L_1580)
.L_1580:
        /*079c*/ 	.word	0x00000000


	//----- nvinfo : EIATTR_CBANK_PARAM_SIZE
	.align		4
.L_1581:
        /*07a0*/ 	.byte	0x03, 0x19
        /*07a2*/ 	.short	0x0048


	//----- nvinfo : EIATTR_PARAM_CBANK
	.align		4
        /*07a4*/ 	.byte	0x04, 0x0a
        /*07a6*/ 	.short	(.L_1583 - .L_1582)
	.align		4
.L_1582:
        /*07a8*/ 	.word	index@(.nv.constant0._ZN13group_norm_v214gn_cuda_kernelI13__nv_bfloat16Li480ELi2ELi16ELi60ELi1024ELb1ELi32ELi960ELi960ELi4ELb1ELi7ELb0ELb0ENS_16CompileConditionILi900EEEEEvPT_PKS4_S7_S7_flPfS8_Pj)
        /*07ac*/ 	.short	0x0210
        /*07ae*/ 	.short	0x0048


	//----- nvinfo : EIATTR_SW_WAR
	.align		4
.L_1583:
        /*07b0*/ 	.byte	0x04, 0x36
        /*07b2*/ 	.short	(.L_1585 - .L_1584)
.L_1584:
        /*07b4*/ 	.word	0x00000008
.L_1585:


//--------------------- .nv.info._ZN13group_norm_v214gn_cuda_kernelI13__nv_bfloat16Li480ELi2ELi16ELi60ELi1024ELb1ELi32ELi960ELi960ELi4ELb1ELi9ELb0ELb0ENS_16CompileConditionILi900EEEEEvPT_PKS4_S7_S7_flPfS8_Pj --------------------------
	.section	.nv.info._ZN13group_norm_v214gn_cuda_kernelI13__nv_bfloat16Li480ELi2ELi16ELi60ELi1024ELb1ELi32ELi960ELi960ELi4ELb1ELi9ELb0ELb0ENS_16CompileConditionILi900EEEEEvPT_PKS4_S7_S7_flPfS8_Pj,"",@"SHT_CUDA_INFO"
	.sectionflags	@""
	.align	4


	//----- nvinfo : EIATTR_CUDA_API_VERSION
	.align		4
        /*0000*/ 	.byte	0x04, 0x37
        /*0002*/ 	.short	(.L_1587 - .L_1586)
.L_1586:
        /*0004*/ 	.word	0x00000082


	//----- nvinfo : EIATTR_KPARAM_INFO
	.align		4
.L_1587:
        /*0008*/ 	.byte	0x04, 0x17
        /*000a*/ 	.short	(.L_1589 - .L_1588)
.L_1588:
        /*000c*/ 	.word	0x00000000
        /*0010*/ 	.short	0x0008
        /*0012*/ 	.short	0x0040
        /*0014*/ 	.byte	0x00, 0xf0, 0x21, 0x00


	//----- nvinfo : EIATTR_KPARAM_INFO
	.align		4
.L_1589:
        /*0018*/ 	.byte	0x04, 0x17
        /*001a*/ 	.short	(.L_1591 - .L_1590)
.L_1590:
        /*001c*/ 	.word	0x00000000
        /*0020*/ 	.short	0x0007
        /*0022*/ 	.short	0x0038
        /*0024*/ 	.byte	0x00, 0xf0, 0x21, 0x00


	//----- nvinfo : EIATTR_KPARAM_INFO
	.align		4
.L_1591:
        /*0028*/ 	.byte	0x04, 0x17
        /*002a*/ 	.short	(.L_1593 - .L_1592)
.L_1592:
        /*002c*/ 	.word	0x00000000
        /*0030*/ 	.short	0x0006
        /*0032*/ 	.short	0x0030
        /*0034*/ 	.byte	0x00, 0xf0, 0x21, 0x00


	//----- nvinfo : EIATTR_KPARAM_INFO
	.align		4
.L_1593:
        /*0038*/ 	.byte	0x04, 0x17
        /*003a*/ 	.short	(.L_1595 - .L_1594)
.L_1594:
        /*003c*/ 	.word	0x00000000
        /*0040*/ 	.short	0x0005
        /*0042*/ 	.short	0x0028
        /*0044*/ 	.byte	0x00, 0xf0, 0x21, 0x00


	//----- nvinfo : EIATTR_KPARAM_INFO
	.align		4
.L_1595:
        /*0048*/ 	.byte	0x04, 0x17
        /*004a*/ 	.short	(.L_1597 - .L_1596)
.L_1596:
        /*004c*/ 	.word	0x00000000
        /*0050*/ 	.short	0x0004
        /*0052*/ 	.short	0x0020
        /*0054*/ 	.byte	0x00, 0xf0, 0x11, 0x00


	//----- nvinfo : EIATTR_KPARAM_INFO
	.align		4
.L_1597:
        /*0058*/ 	.byte	0x04, 0x17
        /*005a*/ 	.short	(.L_1599 - .L_1598)
.L_1598:
        /*005c*/ 	.word	0x00000000
        /*0060*/ 	.short	0x0003
        /*0062*/ 	.short	0x0018
        /*0064*/ 	.byte	0x00, 0xf0, 0x21, 0x00


	//----- nvinfo : EIATTR_KPARAM_INFO
	.align		4
.L_1599:
        /*0068*/ 	.byte	0x04, 0x17
        /*006a*/ 	.short	(.L_1601 - .L_1600)
.L_1600:
        /*006c*/ 	.word	0x00000000
        /*0070*/ 	.short	0x0002
        /*0072*/ 	.short	0x0010
        /*0074*/ 	.byte	0x00, 0xf0, 0x21, 0x00


	//----- nvinfo : EIATTR_KPARAM_INFO
	.align		4
.L_1601:
        /*0078*/ 	.byte	0x04, 0x17
        /*007a*/ 	.short	(.L_1603 - .L_1602)
.L_1602:
        /*007c*/ 	.word	0x00000000
        /*0080*/ 	.short	0x0001
        /*0082*/ 	.short	0x0008
        /*0084*/ 	.byte	0x00, 0xf0, 0x21, 0x00


	//----- nvinfo : EIATTR_KPARAM_INFO
	.align		4
.L_1603:
        /*0088*/ 	.byte	0x04, 0x17
        /*008a*/ 	.short	(.L_1605 - .L_1604)
.L_1604:
        /*008c*/ 	.word	0x00000000
        /*0090*/ 	.short	0x0000
        /*0092*/ 	.short	0x0000
        /*0094*/ 	.byte	0x00, 0xf0, 0x21, 0x00


	//----- nvinfo : EIATTR_SPARSE_MMA_MASK
	.align		4
.L_1605:
        /*0098*/ 	.byte	0x03, 0x50
        /*009a*/ 	.short	0x0000


	//----- nvinfo : EIATTR_MAXREG_COUNT
	.align		4
        /*009c*/ 	.byte	0x03, 0x1b
        /*009e*/ 	.short	0x0040


	//----- nvinfo : EIATTR_NUM_BARRIERS
	.align		4
        /*00a0*/ 	.byte	0x02, 0x4c
        /*00a2*/ 	.byte	0x01
	.zero		1


	//----- nvinfo : EIATTR_ANNOTATIONS
	.align		4
        /*00a4*/ 	.byte	0x04, 0x55
        /*00a6*/ 	.short	(.L_1607 - .L_1606)


	//   ....[0]....
.L_1606:
        /* <DEDUP_REMOVED lines=105> */


	//----- nvinfo : EIATTR_MERCURY_ISA_VERSION
	.align		4
.L_1607:
        /*0720*/ 	.byte	0x03, 0x5f
        /*0722*/ 	.short	0x0101


	//----- nvinfo : EIATTR_COOP_GROUP_MASK_REGIDS
	.align		4
        /*0724*/ 	.byte	0x04, 0x29
        /*0726*/ 	.short	(.L_1609 - .L_1608)


	//   ....[0]....
.L_1608:
        /*0728*/ 	.word	0xffffffff


	//   ....[1]....
        /*072c*/ 	.word	0xffffffff


	//   ....[2]....
        /*0730*/ 	.word	0xffffffff


	//   ....[3]....
        /*0734*/ 	.word	0xffffffff


	//   ....[4]....
        /*0738*/ 	.word	0xffffffff


	//   ....[5]....
        /*073c*/ 	.word	0xffffffff


	//   ....[6]....
        /*0740*/ 	.word	0xffffffff


	//   ....[7]....
        /*0744*/ 	.word	0xffffffff


	//   ....[8]....
        /*0748*/ 	.word	0xffffffff


	//   ....[9]....
        /*074c*/ 	.word	0xffffffff


	//----- nvinfo : EIATTR_COOP_GROUP_INSTR_OFFSETS
	.align		4
.L_1609:
        /*0750*/ 	.byte	0x04, 0x28
        /*0752*/ 	.short	(.L_1611 - .L_1610)


	//   ....[0]....
.L_1610:
        /*0754*/ 	.word	0x00002410


	//   ....[1]....
        /*0758*/ 	.word	0x00002420


	//   ....[2]....
        /*075c*/ 	.word	0x00002b30


	//   ....[3]....
        /*0760*/ 	.word	0x00002b40


	//   ....[4]....
        /*0764*/ 	.word	0x00002b70


	//   ....[5]....
        /*0768*/ 	.word	0x00002b80


	//   ....[6]....
        /*076c*/ 	.word	0x00002bb0


	//   ....[7]....
        /*0770*/ 	.word	0x00002bc0


	//   ....[8]....
        /*0774*/ 	.word	0x00002bf0


	//   ....[9]....
        /*0778*/ 	.word	0x00002c00


	//----- nvinfo : EIATTR_EXIT_INSTR_OFFSETS
	.align		4
.L_1611:
        /*077c*/ 	.byte	0x04, 0x1c
        /*077e*/ 	.short	(.L_1613 - .L_1612)


	//   ....[0]....
.L_1612:
        /*0780*/ 	.word	0x00000060


	//   ....[1]....
        /*0784*/ 	.word	0x00006450


	//----- nvinfo : EIATTR_MAX_THREADS
	.align		4
.L_1613:
        /*0788*/ 	.byte	0x04, 0x05
        /*078a*/ 	.short	(.L_1615 - .L_1614)
.L_1614:
        /*078c*/ 	.word	0x000001e0
        /*0790*/ 	.word	0x00000001
        /*0794*/ 	.word	0x00000001


	//----- nvinfo : EIATTR_CRS_STACK_SIZE
	.align		4
.L_1615:
        /*0798*/ 	.byte	0x04, 0x1e
        /*079a*/ 	.short	(.L_1617 - .L_1616)
.L_1616:
        /*079c*/ 	.word	0x00000000


	//----- nvinfo : EIATTR_CBANK_PARAM_SIZE
	.align		4
.L_1617:
        /*07a0*/ 	.byte	0x03, 0x19
        /*07a2*/ 	.short	0x0048


	//----- nvinfo : EIATTR_PARAM_CBANK
	.align		4
        /*07a4*/ 	.byte	0x04, 0x0a
        /*07a6*/ 	.short	(.L_1619 - .L_1618)
	.align		4
.L_1618:
        /*07a8*/ 	.word	index@(.nv.constant0._ZN13group_norm_v214gn_cuda_kernelI13__nv_bfloat16Li480ELi2ELi16ELi60ELi1024ELb1ELi32ELi960ELi960ELi4ELb1ELi9ELb0ELb0ENS_16CompileConditionILi900EEEEEvPT_PKS4_S7_S7_flPfS8_Pj)
        /*07ac*/ 	.short	0x0210
        /*07ae*/ 	.short	0x0048


	//----- nvinfo : EIATTR_SW_WAR
	.align		4
.L_1619:
        /*07b0*/ 	.byte	0x04, 0x36
        /*07b2*/ 	.short	(.L_1621 - .L_1620)
.L_1620:
        /*07b4*/ 	.word	0x00000008
.L_1621:


//--------------------- .nv.info._ZN13group_norm_v218gn_bwd_cuda_kernelI6__halfLi480ELi3ELi32ELi30ELi1024ELb0ELb1ELi4ELi960ELi960ELi4ELb1ELi1ELb0ELb0ELNS_15WgradSyncMethodE3ENS_16CompileConditionILi900EEEEEvPT_S6_S6_PKS5_S8_S8_S8_PKfflPfPj --------------------------
	.section	.nv.info._ZN13group_norm_v218gn_bwd_cuda_kernelI6__halfLi480ELi3ELi32ELi30ELi1024ELb0ELb1ELi4ELi960ELi960ELi4ELb1ELi1ELb0ELb0ELNS_15WgradSyncMethodE3ENS_16CompileConditionILi900EEEEEvPT_S6_S6_PKS5_S8_S8_S8_PKfflPfPj,"",@"SHT_CUDA_INFO"
	.sectionflags	@""
	.align	4


	//----- nvinfo : EIATTR_CUDA_API_VERSION
	.align		4
        /*0000*/ 	.byte	0x04, 0x37
        /*0002*/ 	.short	(.L_1623 - .L_1622)
.L_1622:
        /*0004*/ 	.word	0x00000082


	//----- nvinfo : EIATTR_KPARAM_INFO
	.align		4
.L_1623:
        /*0008*/ 	.byte	0x04, 0x17
        /*000a*/ 	.short	(.L_1625 - .L_1624)
.L_1624:
        /*000c*/ 	.word	0x00000000
        /*0010*/ 	.short	0x000b
        /*0012*/ 	.short	0x0058
        /*0014*/ 	.byte	0x00, 0xf0, 0x21, 0x00


	//----- nvinfo : EIATTR_KPARAM_INFO
	.align		4
.L_1625:
        /*0018*/ 	.byte	0x04, 0x17
        /*001a*/ 	.short	(.L_1627 - .L_1626)
.L_1626:
        /*001c*/ 	.word	0x00000000
        /*0020*/ 	.short	0x000a
        /*0022*/ 	.short	0x0050
        /*0024*/ 	.byte	0x00, 0xf0, 0x21, 0x00


	//----- nvinfo : EIATTR_KPARAM_INFO
	.align		4
.L_1627:
        /*0028*/ 	.byte	0x04, 0x17
        /*002a*/ 	.short	(.L_1629 - .L_1628)
.L_1628:
        /*002c*/ 	.word	0x00000000
        /*0030*/ 	.short	0x0009
        /*0032*/ 	.short	0x0048
        /*0034*/ 	.byte	0x00, 0xf0, 0x21, 0x00


	//----- nvinfo : EIATTR_KPARAM_INFO
	.align		4
.L_1629:
        /*0038*/ 	.byte	0x04, 0x17
        /*003a*/ 	.short	(.L_1631 - .L_1630)
.L_1630:
        /*003c*/ 	.word	0x00000000
        /*0040*/ 	.short	0x0008
        /*0042*/ 	.short	0x0040
        /*0044*/ 	.byte	0x00, 0xf0, 0x11, 0x00


	//----- nvinfo : EIATTR_KPARAM_INFO
	.align		4
.L_1631:
        /*0048*/ 	.byte	0x04, 0x17
        /*004a*/ 	.short	(.L_1633 - .L_1632)
.L_1632:
        /*004c*/ 	.word	0x00000000
        /*0050*/ 	.short	0x0007
        /*0052*/ 	.short	0x0038
        /*0054*/ 	.byte	0x00, 0xf0, 0x21, 0x00


	//----- nvinfo : EIATTR_KPARAM_INFO
	.align		4
.L_1633:
        /*0058*/ 	.byte	0x04, 0x17
        /*005a*/ 	.short	(.L_1635 - .L_1634)
.L_1634:
        /*005c*/ 	.word	0x00000000
        /*0060*/ 	.short	0x0006
        /*0062*/ 	.short	0x0030
        /*0064*/ 	.byte	0x00, 0xf0, 0x21, 0x00


	//----- nvinfo : EIATTR_KPARAM_INFO
	.align		4
.L_1635:
        /*0068*/ 	.byte	0x04, 0x17
        /*006a*/ 	.short	(.L_1637 - .L_1636)
.L_1636:
        /*006c*/ 	.word	0x00000000
        /*0070*/ 	.short	0x0005
        /*0072*/ 	.short	0x0028
        /*0074*/ 	.byte	0x00, 0xf0, 0x21, 0x00


	//----- nvinfo : EIATTR_KPARAM_INFO
	.align		4
.L_1637:
        /*0078*/ 	.byte	0x04, 0x17
        /*007a*/ 	.short	(.L_1639 - .L_1638)
.L_1638:
        /*007c*/ 	.word	0x00000000
        /*0080*/ 	.short	0x0004
        /*0082*/ 	.short	0x0020
        /*0084*/ 	.byte	0x00, 0xf0, 0x21, 0x00


	//----- nvinfo : EIATTR_KPARAM_INFO
	.align		4
.L_1639:
        /*0088*/ 	.byte	0x04, 0x17
        /*008a*/ 	.short	(.L_1641 - .L_1640)
.L_1640:
        /*008c*/ 	.word	0x00000000
        /*0090*/ 	.short	0x0003
        /*0092*/ 	.short	0x0018
        /*0094*/ 	.byte	0x00, 0xf0, 0x21, 0x00


	//----- nvinfo : EIATTR_KPARAM_INFO
	.align		4
.L_1641:
        /*0098*/ 	.byte	0x04, 0x17
        /*009a*/ 	.short	(.L_1643 - .L_1642)
.L_1642:
        /*009c*/ 	.word	0x00000000
        /*00a0*/ 	.short	0x0002
        /*00a2*/ 	.short	0x0010
        /*00a4*/ 	.byte	0x00, 0xf0, 0x21, 0x00


	//----- nvinfo : EIATTR_KPARAM_INFO
	.align		4
.L_1643:
        /*00a8*/ 	.byte	0x04, 0x17
        /*00aa*/ 	.short	(.L_1645 - .L_1644)
.L_1644:
        /*00ac*/ 	.word	0x00000000
        /*00b0*/ 	.short	0x0001
        /*00b2*/ 	.short	0x0008
        /*00b4*/ 	.byte	0x00, 0xf0, 0x21, 0x00


	//----- nvinfo : EIATTR_KPARAM_INFO
	.align		4
.L_1645:
        /*00b8*/ 	.byte	0x04, 0x17
        /*00ba*/ 	.short	(.L_1647 - .L_1646)
.L_1646:
        /*00bc*/ 	.word	0x00000000
        /*00c0*/ 	.short	0x0000
        /*00c2*/ 	.short	0x0000
        /*00c4*/ 	.byte	0x00, 0xf0, 0x21, 0x00


	//----- nvinfo : EIATTR_SPARSE_MMA_MASK
	.align		4
.L_1647:
        /*00c8*/ 	.byte	0x03, 0x50
        /*00ca*/ 	.short	0x0000


	//----- nvinfo : EIATTR_MAXREG_COUNT
	.align		4
        /*00cc*/ 	.byte	0x03, 0x1b
        /*00ce*/ 	.short	0x0028


	//----- nvinfo : EIATTR_NUM_BARRIERS
	.align		4
        /*00d0*/ 	.byte	0x02, 0x4c
        /*00d2*/ 	.byte	0x01
	.zero		1


	//----- nvinfo : EIATTR_ANNOTATIONS
	.align		4
        /*00d4*/ 	.byte	0x04, 0x55
        /*00d6*/ 	.short	(.L_1649 - .L_1648)


	//   ....[0]....
.L_1648:
        /* <DEDUP_REMOVED lines=21> */


	//----- nvinfo : EIATTR_MERCURY_ISA_VERSION
	.align		4
.L_1649:
        /*0218*/ 	.byte	0x03, 0x5f
        /*021a*/ 	.short	0x0101


	//----- nvinfo : EIATTR_COOP_GROUP_MASK_REGIDS
	.align		4
        /*021c*/ 	.byte	0x04, 0x29
        /*021e*/ 	.short	(.L_1651 - .L_1650)


	//   ....[0]....
.L_1650:
        /*0220*/ 	.word	0xffffffff


	//   ....[1]....
        /*0224*/ 	.word	0xffffffff


	//   ....[2]....
        /*0228*/ 	.word	0xffffffff


	//   ....[3]....
        /*022c*/ 	.word	0xffffffff


	//   ....[4]....
        /*0230*/ 	.word	0xffffffff


	//   ....[5]....
        /*0234*/ 	.word	0xffffffff


	//   ....[6]....
        /*0238*/ 	.word	0xffffffff


	//   ....[7]....
        /*023c*/ 	.word	0xffffffff


	//   ....[8]....
        /*0240*/ 	.word	0x05000011


	//   ....[9]....
        /*0244*/ 	.word	0x05000013


	//   ....[10]....
        /*0248*/ 	.word	0x05000010


	//   ....[11]....
        /*024c*/ 	.word	0x05000012


	//   ....[12]....
        /*0250*/ 	.word	0x05000015


	//   ....[13]....
        /*0254*/ 	.word	0x05000017


	//   ....[14]....
        /*0258*/ 	.word	0x0500000a


	//   ....[15]....
        /*025c*/ 	.word	0x05000010


	//   ....[16]....
        /*0260*/ 	.word	0x05000015


	//   ....[17]....
        /*0264*/ 	.word	0x05000017


	//   ....[18]....
        /*0268*/ 	.word	0x05000010


	//   ....[19]....
        /*026c*/ 	.word	0x05000016


	//   ....[20]....
        /*0270*/ 	.word	0x05000019


	//   ....[21]....
        /*0274*/ 	.word	0x0500001f


	//   ....[22]....
        /*0278*/ 	.word	0x0500000c


	//   ....[23]....
        /*027c*/ 	.word	0x05000010


	//   ....[24]....
        /*0280*/ 	.word	0x05000015


	//   ....[25]....
        /*0284*/ 	.word	0x05000017


	//   ....[26]....
        /*0288*/ 	.word	0x05000010


	//   ....[27]....
        /*028c*/ 	.word	0x05000016


	//   ....[28]....
        /*0290*/ 	.word	0x05000019


	//   ....[29]....
        /*0294*/ 	.word	0x0500001f


	//   ....[30]....
        /*0298*/ 	.word	0x0500000c


	//   ....[31]....
        /*029c*/ 	.word	0x05000010


	//   ....[32]....
        /*02a0*/ 	.word	0x05000015


	//   ....[33]....
        /*02a4*/ 	.word	0x05000017


	//   ....[34]....
        /*02a8*/ 	.word	0x05000000


	//   ....[35]....
        /*02ac*/ 	.word	0x05000022


	//   ....[36]....
        /*02b0*/ 	.word	0x05000011


	//   ....[37]....
        /*02b4*/ 	.word	0x05000017


	//   ....[38]....
        /*02b8*/ 	.word	0x0500000f


	//   ....[39]....
        /*02bc*/ 	.word	0x05000014


	//   ....[40]....
        /*02c0*/ 	.word	0x0500001b


	//   ....[41]....
        /*02c4*/ 	.word	0x05000019


	//   ....[42]....
        /*02c8*/ 	.word	0x05000022


	//   ....[43]....
        /*02cc*/ 	.word	0x05000013


	//   ....[44]....
        /*02d0*/ 	.word	0x05000018


	//   ....[45]....
        /*02d4*/ 	.word	0x05000022


	//   ....[46]....
        /*02d8*/ 	.word	0x0500000f


	//   ....[47]....
        /*02dc*/ 	.word	0x05000013


	//   ....[48]....
        /*02e0*/ 	.word	0x0500001b


	//   ....[49]....
        /*02e4*/ 	.word	0x05000019


	//   ....[50]....
        /*02e8*/ 	.word	0x05000010


	//   ....[51]....
        /*02ec*/ 	.word	0x05000011


	//   ....[52]....
        /*02f0*/ 	.word	0x05000015


	//   ....[53]....
        /*02f4*/ 	.word	0x0500001d


	//   ....[54]....
        /*02f8*/ 	.word	0x0500001b


	//   ....[55]....
        /*02fc*/ 	.word	0x05000018


	//   ....[56]....
        /*0300*/ 	.word	0x05000022


	//   ....[57]....
        /*0304*/ 	.word	0x05000017


	//   ....[58]....
        /*0308*/ 	.word	0x05000015


	//   ....[59]....
        /*030c*/ 	.word	0x0500001b


	//   ....[60]....
        /*0310*/ 	.word	0x0500001f


	//   ....[61]....
        /*0314*/ 	.word	0x05000018


	//   ....[62]....
        /*0318*/ 	.word	0x0500001f


	//   ....[63]....
        /*031c*/ 	.word	0x05000018


	//   ....[64]....
        /*0320*/ 	.word	0x05000010


	//   ....[65]....
        /*0324*/ 	.word	0x05000010


	//   ....[66]....
        /*0328*/ 	.word	0x05000010


	//   ....[67]....
        /*032c*/ 	.word	0x05000010


	//   ....[68]....
        /*0330*/ 	.word	0x05000010


	//   ....[69]....
        /*0334*/ 	.word	0x05000010


	//   ....[70]....
        /*0338*/ 	.word	0x05000010


	//   ....[71]....
        /*033c*/ 	.word	0x05000010


	//   ....[72]....
        /*0340*/ 	.word	0x05000010


	//   ....[73]....
        /*0344*/ 	.word	0x05000010


	//   ....[74]....
        /*0348*/ 	.word	0x05000010


	//   ....[75]....
        /*034c*/ 	.word	0x05000010


	//   ....[76]....
        /*0350*/ 	.word	0x05000010


	//   ....[77]....
        /*0354*/ 	.word	0x05000010


	//   ....[78]....
        /*0358*/ 	.word	0x05000010


	//   ....[79]....
        /*035c*/ 	.word	0x05000010


	//   ....[80]....
        /*0360*/ 	.word	0x05000010


	//   ....[81]....
        /*0364*/ 	.word	0x05000010


	//   ....[82]....
        /*0368*/ 	.word	0x05000010


	//   ....[83]....
        /*036c*/ 	.word	0x05000010


	//   ....[84]....
        /*0370*/ 	.word	0x05000010


	//   ....[85]....
        /*0374*/ 	.word	0x05000010


	//   ....[86]....
        /*0378*/ 	.word	0x05000010


	//   ....[87]....
        /*037c*/ 	.word	0x05000010


	//   ....[88]....
        /*0380*/ 	.word	0x05000010


	//   ....[89]....
        /*0384*/ 	.word	0x05000010


	//   ....[90]....
        /*0388*/ 	.word	0x05000010


	//   ....[91]....
        /*038c*/ 	.word	0x05000010


	//   ....[92]....
        /*0390*/ 	.word	0x05000010


	//   ....[93]....
        /*0394*/ 	.word	0x05000010


	//   ....[94]....
        /*0398*/ 	.word	0x05000010


	//   ....[95]....
        /*039c*/ 	.word	0x05000010


	//   ....[96]....
        /*03a0*/ 	.word	0x05000010


	//   ....[97]....
        /*03a4*/ 	.word	0x05000010


	//   ....[98]....
        /*03a8*/ 	.word	0x05000010


	//   ....[99]....
        /*03ac*/ 	.word	0x05000010


	//   ....[100]....
        /*03b0*/ 	.word	0x05000010


	//   ....[101]....
        /*03b4*/ 	.word	0x05000010


	//   ....[102]....
        /*03b8*/ 	.word	0x05000010


	//   ....[103]....
        /*03bc*/ 	.word	0x05000010


	//   ....[104]....
        /*03c0*/ 	.word	0x05000010


	//   ....[105]....
        /*03c4*/ 	.word	0x05000010


	//   ....[106]....
        /*03c8*/ 	.word	0x05000010


	//   ....[107]....
        /*03cc*/ 	.word	0x05000010


	//   ....[108]....
        /*03d0*/ 	.word	0x05000010


	//   ....[109]....
        /*03d4*/ 	.word	0x05000010


	//   ....[110]....
        /*03d8*/ 	.word	0x05000010


	//   ....[111]....
        /*03dc*/ 	.word	0x05000010


	//   ....[112]....
        /*03e0*/ 	.word	0x05000010


	//   ....[113]....
        /*03e4*/ 	.word	0x05000010


	//   ....[114]....
        /*03e8*/ 	.word	0x05000010


	//   ....[115]....
        /*03ec*/ 	.word	0x05000010


	//   ....[116]....
        /*03f0*/ 	.word	0x05000010


	//   ....[117]....
        /*03f4*/ 	.word	0x05000010


	//   ....[118]....
        /*03f8*/ 	.word	0x05000010


	//   ....[119]....
        /*03fc*/ 	.word	0x05000010


	//----- nvinfo : EIATTR_COOP_GROUP_INSTR_OFFSETS
	.align		4
.L_1651:
        /*0400*/ 	.byte	0x04, 0x28
        /*0402*/ 	.short	(.L_1653 - .L_1652)


	//   ....[0]....
.L_1652:
        /*0404*/ 	.word	0x00001e50


	//   ....[1]....
        /*0408*/ 	.word	0x00001e80


	//   ....[2]....
        /*040c*/ 	.word	0x00002de0


	//   ....[3]....
        /*0410*/ 	.word	0x00002e20


	//   ....[4]....
        /*0414*/ 	.word	0x00002e50


	//   ....[5]....
        /*0418*/ 	.word	0x00002e70


	//   ....[6]....
        /*041c*/ 	.word	0x00002e90


	//   ....[7]....
        /*0420*/ 	.word	0x00002eb0


	//   ....[8]....
        /*0424*/ 	.word	0x00004430


	//   ....[9]....
        /*0428*/ 	.word	0x00004450


	//   ....[10]....
        /*042c*/ 	.word	0x00004480


	//   ....[11]....
        /*0430*/ 	.word	0x000044a0


	//   ....[12]....
        /*0434*/ 	.word	0x000044d0


	//   ....[13]....
        /*0438*/ 	.word	0x000044e0


	//   ....[14]....
        /*043c*/ 	.word	0x00004510


	//   ....[15]....
        /*0440*/ 	.word	0x00004520


	//   ....[16]....
        /*0444*/ 	.word	0x00004710


	//   ....[17]....
        /*0448*/ 	.word	0x00004740


	//   ....[18]....
        /*044c*/ 	.word	0x00004770


	//   ....[19]....
        /*0450*/ 	.word	0x00004790


	//   ....[20]....
        /*0454*/ 	.word	0x000047c0


	//   ....[21]....
        /*0458*/ 	.word	0x000047d0


	//   ....[22]....
        /*045c*/ 	.word	0x00004800


	//   ....[23]....
        /*0460*/ 	.word	0x00004810


	//   ....[24]....
        /*0464*/ 	.word	0x000049a0


	//   ....[25]....
        /*0468*/ 	.word	0x000049d0


	//   ....[26]....
        /*046c*/ 	.word	0x00004a00


	//   ....[27]....
        /*0470*/ 	.word	0x00004a20


	//   ....[28]....
        /*0474*/ 	.word	0x00004a50


	//   ....[29]....
        /*0478*/ 	.word	0x00004a60


	//   ....[30]....
        /*047c*/ 	.word	0x00004a90


	//   ....[31]....
        /*0480*/ 	.word	0x00004aa0


	//   ....[32]....
        /*0484*/ 	.word	0x00004c60


	//   ....[33]....
        /*0488*/ 	.word	0x00004ca0


	//   ....[34]....
        /*048c*/ 	.word	0x00004dc0


	//   ....[35]....
        /*0490*/ 	.word	0x00004e00


	//   ....[36]....
        /*0494*/ 	.word	0x00004e40


	//   ....[37]....
        /*0498*/ 	.word	0x00004e70


	//   ....[38]....
        /*049c*/ 	.word	0x00004ed0


	//   ....[39]....
        /*04a0*/ 	.word	0x00004f00


	//   ....[40]....
        /*04a4*/ 	.word	0x00004f50


	//   ....[41]....
        /*04a8*/ 	.word	0x00004f70


	//   ....[42]....
        /*04ac*/ 	.word	0x00004fa0


	//   ....[43]....
        /*04b0*/ 	.word	0x00004fe0


	//   ....[44]....
        /*04b4*/ 	.word	0x00005040


	//   ....[45]....
        /*04b8*/ 	.word	0x00005090


	//   ....[46]....
        /*04bc*/ 	.word	0x000050a0


	//   ....[47]....
        /*04c0*/ 	.word	0x00005100


	//   ....[48]....
        /*04c4*/ 	.word	0x00005130


	//   ....[49]....
        /*04c8*/ 	.word	0x00005160


	//   ....[50]....
        /*04cc*/ 	.word	0x000051a0


	//   ....[51]....
        /*04d0*/ 	.word	0x000051c0


	//   ....[52]....
        /*04d4*/ 	.word	0x000051d0


	//   ....[53]....
        /*04d8*/ 	.word	0x00005230


	//   ....[54]....
        /*04dc*/ 	.word	0x00005250


	//   ....[55]....
        /*04e0*/ 	.word	0x00005280


	//   ....[56]....
        /*04e4*/ 	.word	0x000052c0


	//   ....[57]....
        /*04e8*/ 	.word	0x000052f0


	//   ....[58]....
        /*04ec*/ 	.word	0x00005300


	//   ....[59]....
        /*04f0*/ 	.word	0x00005360


	//   ....[60]....
        /*04f4*/ 	.word	0x00005390


	//   ....[61]....
        /*04f8*/ 	.word	0x000053c0


	//   ....[62]....
        /*04fc*/ 	.word	0x000054b0


	//   ....[63]....
        /*0500*/ 	.word	0x00005500


	//   ....[64]....
        /*0504*/ 	.word	0x00005690


	//   ....[65]....
        /*0508*/ 	.word	0x000056e0


	//   ....[66]....
        /*050c*/ 	.word	0x00005750


	//   ....[67]....
        /*0510*/ 	.word	0x000057b0


	//   ....[68]....
        /*0514*/ 	.word	0x00005820


	//   ....[69]....
        /*0518*/ 	.word	0x00005880


	//   ....[70]....
        /*051c*/ 	.word	0x000058f0


	//   ....[71]....
        /*0520*/ 	.word	0x00005950


	//   ....[72]....
        /*0524*/ 	.word	0x000059f0


	//   ....[73]....
        /*0528*/ 	.word	0x00005a80


	//   ....[74]....
        /*052c*/ 	.word	0x00005af0


	//   ....[75]....
        /*0530*/ 	.word	0x00005b50


	//   ....[76]....
        /*0534*/ 	.word	0x00005bc0


	//   ....[77]....
        /*0538*/ 	.word	0x00005c20


	//   ....[78]....
        /*053c*/ 	.word	0x00005c90


	//   ....[79]....
        /*0540*/ 	.word	0x00005cf0


	//   ....[80]....
        /*0544*/ 	.word	0x00005d90


	//   ....[81]....
        /*0548*/ 	.word	0x00005e20


	//   ....[82]....
        /*054c*/ 	.word	0x00005e90


	//   ....[83]....
        /*0550*/ 	.word	0x00005ef0


	//   ....[84]....
        /*0554*/ 	.word	0x00005f60


	//   ....[85]....
        /*0558*/ 	.word	0x00005fc0


	//   ....[86]....
        /*055c*/ 	.word	0x00006030


	//   ....[87]....
        /*0560*/ 	.word	0x00006090


	//   ....[88]....
        /*0564*/ 	.word	0x00006130


	//   ....[89]....
        /*0568*/ 	.word	0x000061f0


	//   ....[90]....
        /*056c*/ 	.word	0x000062e0


	//   ....[91]....
        /*0570*/ 	.word	0x00006340


	//   ....[92]....
        /*0574*/ 	.word	0x000063e0


	//   ....[93]....
        /*0578*/ 	.word	0x00006450


	//   ....[94]....
        /*057c*/ 	.word	0x000064c0


	//   ....[95]....
        /*0580*/ 	.word	0x00006570


	//   ....[96]....
        /*0584*/ 	.word	0x000065f0


	//   ....[97]....
        /*0588*/ 	.word	0x00006680


	//   ....[98]....
        /*058c*/ 	.word	0x000066e0


	//   ....[99]....
        /*0590*/ 	.word	0x00006760


	//   ....[100]....
        /*0594*/ 	.word	0x000067c0


	//   ....[101]....
        /*0598*/ 	.word	0x000068c0


	//   ....[102]....
        /*059c*/ 	.word	0x00006940


	//   ....[103]....
        /*05a0*/ 	.word	0x00006a70


	//   ....[104]....
        /*05a4*/ 	.word	0x00006b10


	//   ....[105]....
        /*05a8*/ 	.word	0x00006b90


	//   ....[106]....
        /*05ac*/ 	.word	0x00006c40


	//   ....[107]....
        /*05b0*/ 	.word	0x00006c90


	//   ....[108]....
        /*05b4*/ 	.word	0x00006d30


	//   ....[109]....
        /*05b8*/ 	.word	0x00006d80


	//   ....[110]....
        /*05bc*/ 	.word	0x00006e50


	//   ....[111]....
        /*05c0*/ 	.word	0x00006ea0


	//   ....[112]....
        /*05c4*/ 	.word	0x00006f00


	//   ....[113]....
        /*05c8*/ 	.word	0x00006f90


	//   ....[114]....
        /*05cc*/ 	.word	0x00006ff0


	//   ....[115]....
        /*05d0*/ 	.word	0x00007070


	//   ....[116]....
        /*05d4*/ 	.word	0x000070d0


	//   ....[117]....
        /*05d8*/ 	.word	0x000071b0


	//   ....[118]....
        /*05dc*/ 	.word	0x00007210


	//   ....[119]....
        /*05e0*/ 	.word	0x00007260


	//----- nvinfo : EIATTR_EXIT_INSTR_OFFSETS
	.align		4
.L_1653:
        /*05e4*/ 	.byte	0x04, 0x1c
        /*05e6*/ 	.short	(.L_1655 - .L_1654)


	//   ....[0]....
.L_1654:
        /*05e8*/ 	.word	0x00003410


	//   ....[1]....
        /*05ec*/ 	.word	0x00005630


	//----- nvinfo : EIATTR_MAX_THREADS
	.align		4
.L_1655:
        /*05f0*/ 	.byte	0x04, 0x05
        /*05f2*/ 	.short	(.L_1657 - .L_1656)
.L_1656:
        /*05f4*/ 	.word	0x000001e0
        /*05f8*/ 	.word	0x00000001
        /*05fc*/ 	.word	0x00000001


	//----- nvinfo : EIATTR_CRS_STACK_SIZE
	.align		4
.L_1657:
        /*0600*/ 	.byte	0x04, 0x1e
        /*0602*/ 	.short	(.L_1659 - .L_1658)
.L_1658:
        /*0604*/ 	.word	0x00000000


	//----- nvinfo : EIATTR_CBANK_PARAM_SIZE
	.align		4
.L_1659:
        /*0608*/ 	.byte	0x03, 0x19
        /*060a*/ 	.short	0x0060


	//----- nvinfo : EIATTR_PARAM_CBANK
	.align		4
        /*060c*/ 	.byte	0x04, 0x0a
        /*060e*/ 	.short	(.L_1661 - .L_1660)
	.align		4
.L_1660:
        /*0610*/ 	.word	index@(.nv.constant0._ZN13group_norm_v218gn_bwd_cuda_kernelI6__halfLi480ELi3ELi32ELi30ELi1024ELb0ELb1ELi4ELi960ELi960ELi4ELb1ELi1ELb0ELb0ELNS_15WgradSyncMethodE3ENS_16CompileConditionILi900EEEEEvPT_S6_S6_PKS5_S8_S8_S8_PKfflPfPj)
        /*0614*/ 	.short	0x0210
        /*0616*/ 	.short	0x0060


	//----- nvinfo : EIATTR_SW_WAR
	.align		4
.L_1661:
        /*0618*/ 	.byte	0x04, 0x36
        /*061a*/ 	.short	(.L_1663 - .L_1662)
.L_1662:
        /*061c*/ 	.word	0x00000008
.L_1663:


//--------------------- .nv.info._ZN13group_norm_v218gn_bwd_cuda_kernelI6__halfLi480ELi1ELi32ELi30ELi1024ELb0ELb1ELi8ELi960ELi960ELi4ELb1ELi1ELb0ELb0ELNS_15WgradSyncMethodE3ENS_16CompileConditionILi900EEEEEvPT_S6_S6_PKS5_S8_S8_S8_PKfflPfPj --------------------------
	.section	.nv.info._ZN13group_norm_v218gn_bwd_cuda_kernelI6__halfLi480ELi1ELi32ELi30ELi1024ELb0ELb1ELi8ELi960ELi960ELi4ELb1ELi1ELb0ELb0ELNS_15WgradSyncMethodE3ENS_16CompileConditionILi900EEEEEvPT_S6_S6_PKS5_S8_S8_S8_PKfflPfPj,"",@"SHT_CUDA_INFO"
	.sectionflags	@""
	.align	4


	//----- nvinfo : EIATTR_CUDA_API_VERSION
	.align		4
        /*0000*/ 	.byte	0x04, 0x37
        /*0002*/ 	.short	(.L_1665 - .L_1664)
.L_1664:
        /*0004*/ 	.word	0x00000082


	//----- nvinfo : EIATTR_KPARAM_INFO
	.align		4
.L_1665:
        /*0008*/ 	.byte	0x04, 0x17
        /*000a*/ 	.short	(.L_1667 - .L_1666)
.L_1666:
        /*000c*/ 	.word	0x00000000
        /*0010*/ 	.short	0x000b
        /*0012*/ 	.short	0x0058
        /*0014*/ 	.byte	0x00, 0xf0, 0x21, 0x00


	//----- nvinfo : EIATTR_KPARAM_INFO
	.align		4
.L_1667:
        /*0018*/ 	.byte	0x04, 0x17
        /*001a*/ 	.short	(.L_1669 - .L_1668)
.L_1668:
        /*001c*/ 	.word	0x00000000
        /*0020*/ 	.short	0x000a
        /*0022*/ 	.short	0x0050
        /*0024*/ 	.byte	0x00, 0xf0, 0x21, 0x00


	//----- nvinfo : EIATTR_KPARAM_INFO
	.align		4
.L_1669:
        /*0028*/ 	.byte	0x04, 0x17
        /*002a*/ 	.short	(.L_1671 - .L_1670)
.L_1670:
        /*002c*/ 	.word	0x00000000
        /*0030*/ 	.short	0x0009
        /*0032*/ 	.short	0x0048
        /*0034*/ 	.byte	0x00, 0xf0, 0x21, 0x00


	//----- nvinfo : EIATTR_KPARAM_INFO
	.align		4
.L_1671:
        /*0038*/ 	.byte	0x04, 0x17
        /*003a*/ 	.short	(.L_1673 - .L_1672)
.L_1672:
        /*003c*/ 	.word	0x00000000
        /*0040*/ 	.short	0x0008
        /*0042*/ 	.short	0x0040
        /*0044*/ 	.byte	0x00, 0xf0, 0x11, 0x00


	//----- nvinfo : EIATTR_KPARAM_INFO
	.align		4
.L_1673:
        /*0048*/ 	.byte	0x04, 0x17
        /*004a*/ 	.short	(.L_1675 - .L_1674)
.L_1674:
        /*004c*/ 	.word	0x00000000
        /*0050*/ 	.short	0x0007
        /*0052*/ 	.short	0x0038
        /*0054*/ 	.byte	0x00, 0xf0, 0x21, 0x00


	//----- nvinfo : EIATTR_KPARAM_INFO
	.align		4
.L_1675:
        /*0058*/ 	.byte	0x04, 0x17
        /*005a*/ 	.short	(.L_1677 - .L_1676)
.L_1676:
        /*005c*/ 	.word	0x00000000
        /*0060*/ 	.short	0x0006
        /*0062*/ 	.short	0x0030
        /*0064*/ 	.byte	0x00, 0xf0, 0x21, 0x00


	//----- nvinfo : EIATTR_KPARAM_INFO
	.align		4
.L_1677:
        /*0068*/ 	.byte	0x04, 0x17
        /*006a*/ 	.short	(.L_1679 - .L_1678)
.L_1678:
        /*006c*/ 	.word	0x00000000
        /*0070*/ 	.short	0x0005
        /*0072*/ 	.short	0x0028
        /*0074*/ 	.byte	0x00, 0xf0, 0x21, 0x00


	//----- nvinfo : EIATTR_KPARAM_INFO
	.align		4
.L_1679:
        /*0078*/ 	.byte	0x04, 0x17
        /*007a*/ 	.short	(.L_1681 - .L_1680)
.L_1680:
        /*007c*/ 	.word	0x00000000
        /*0080*/ 	.short	0x0004
        /*0082*/ 	.short	0x0020
        /*0084*/ 	.byte	0x00, 0xf0, 0x21, 0x00


	//----- nvinfo : EIATTR_KPARAM_INFO
	.align		4
.L_1681:
        /*0088*/ 	.byte	0x04, 0x17
        /*008a*/ 	.short	(.L_1683 - .L_1682)
.L_1682:
        /*008c*/ 	.word	0x00000000
        /*0090*/ 	.short	0x0003
        /*0092*/ 	.short	0x0018
        /*0094*/ 	.byte	0x00, 0xf0, 0x21, 0x00


	//----- nvinfo : EIATTR_KPARAM_INFO
	.align		4
.L_1683:
        /*0098*/ 	.byte	0x04, 0x17
        /*009a*/ 	.short	(.L_1685 - .L_1684)
.L_1684:
        /*009c*/ 	.word	0x00000000
        /*00a0*/ 	.short	0x0002
        /*00a2*/ 	.short	0x0010
        /*00a4*/ 	.byte	0x00, 0xf0, 0x21, 0x00


	//----- nvinfo : EIATTR_KPARAM_INFO
	.align		4
.L_1685:
        /*00a8*/ 	.byte	0x04, 0x17
        /*00aa*/ 	.short	(.L_1687 - .L_1686)
.L_1686:
        /*00ac*/ 	.word	0x00000000
        /*00b0*/ 	.short	0x0001
        /*00b2*/ 	.short	0x0008
        /*00b4*/ 	.byte	0x00, 0xf0, 0x21, 0x00


	//----- nvinfo : EIATTR_KPARAM_INFO
	.align		4
.L_1687:
        /*00b8*/ 	.byte	0x04, 0x17
        /*00ba*/ 	.short	(.L_1689 - .L_1688)
.L_1688:
        /*00bc*/ 	.word	0x00000000
        /*00c0*/ 	.short	0x0000
        /*00c2*/ 	.short	0x0000
        /*00c4*/ 	.byte	0x00, 0xf0, 0x21, 0x00


	//----- nvinfo : EIATTR_SPARSE_MMA_MASK
	.align		4
.L_1689:
        /*00c8*/ 	.byte	0x03, 0x50
        /*00ca*/ 	.short	0x0000


	//----- nvinfo : EIATTR_MAXREG_COUNT
	.align		4
        /*00cc*/ 	.byte	0x03, 0x1b
        /*00ce*/ 	.short	0x0080


	//----- nvinfo : EIATTR_NUM_BARRIERS
	.align		4
        /*00d0*/ 	.byte	0x02, 0x4c
        /*00d2*/ 	.byte	0x01
	.zero		1


	//----- nvinfo : EIATTR_MERCURY_ISA_VERSION
	.align		4
        /*00d4*/ 	.byte	0x03, 0x5f
        /*00d6*/ 	.short	0x0101


	//----- nvinfo : EIATTR_COOP_GROUP_MASK_REGIDS
	.align		4
        /*00d8*/ 	.byte	0x04, 0x29
        /*00da*/ 	.short	(.L_1691 - .L_1690)


	//   ....[0]....
.L_1690:
        /*00dc*/ 	.word	0xffffffff


	//   ....[1]....
        /*00e0*/ 	.word	0xffffffff


	//   ....[2]....
        /*00e4*/ 	.word	0xffffffff


	//   ....[3]....
        /*00e8*/ 	.word	0xffffffff


	//   ....[4]....
        /*00ec*/ 	.word	0xffffffff


	//   ....[5]....
        /*00f0*/ 	.word	0xffffffff


	//   ....[6]....
        /*00f4*/ 	.word	0xffffffff


	//   ....[7]....
        /*00f8*/ 	.word	0xffffffff


	//   ....[8]....
        /*00fc*/ 	.word	0x05000019


	//   ....[9]....
        /*0100*/ 	.word	0x0500001e


	//   ....[10]....
        /*0104*/ 	.word	0x05000020


	//   ....[11]....
        /*0108*/ 	.word	0x0500001f


	//   ....[12]....
        /*010c*/ 	.word	0x05000027


	//   ....[13]....
        /*0110*/ 	.word	0x0500001a


	//   ....[14]....
        /*0114*/ 	.word	0x0500001e


	//   ....[15]....
        /*0118*/ 	.word	0x05000020


	//   ....[16]....
        /*011c*/ 	.word	0x0500001e


	//   ....[17]....
        /*0120*/ 	.word	0x05000020


	//   ....[18]....
        /*0124*/ 	.word	0x05000019


	//   ....[19]....
        /*0128*/ 	.word	0x0500001f


	//   ....[20]....
        /*012c*/ 	.word	0x05000022


	//   ....[21]....
        /*0130*/ 	.word	0x0500001e


	//   ....[22]....
        /*0134*/ 	.word	0x05000023


	//   ....[23]....
        /*0138*/ 	.word	0x05000019


	//   ....[24]....
        /*013c*/ 	.word	0x0500001e


	//   ....[25]....
        /*0140*/ 	.word	0x05000020


	//   ....[26]....
        /*0144*/ 	.word	0x05000019


	//   ....[27]....
        /*0148*/ 	.word	0x0500001f


	//   ....[28]....
        /*014c*/ 	.word	0x05000022


	//   ....[29]....
        /*0150*/ 	.word	0x0500001e


	//   ....[30]....
        /*0154*/ 	.word	0x05000023


	//   ....[31]....
        /*0158*/ 	.word	0x05000019


	//   ....[32]....
        /*015c*/ 	.word	0x05000020


	//   ....[33]....
        /*0160*/ 	.word	0x05000019


	//   ....[34]....
        /*0164*/ 	.word	0x0500001f


	//   ....[35]....
        /*0168*/ 	.word	0x0500001e


	//   ....[36]....
        /*016c*/ 	.word	0x05000022


	//   ....[37]....
        /*0170*/ 	.word	0x05000023


	//   ....[38]....
        /*0174*/ 	.word	0x05000019


	//   ....[39]....
        /*0178*/ 	.word	0x0500001e


	//   ....[40]....
        /*017c*/ 	.word	0x05000025


	//   ....[41]....
        /*0180*/ 	.word	0x05000022


	//   ....[42]....
        /*0184*/ 	.word	0x0500001f


	//   ....[43]....
        /*0188*/ 	.word	0x05000023


	//   ....[44]....
        /*018c*/ 	.word	0x05000024


	//   ....[45]....
        /*0190*/ 	.word	0x0500002b


	//   ....[46]....
        /*0194*/ 	.word	0x05000020


	//   ....[47]....
        /*0198*/ 	.word	0x0500001d


	//   ....[48]....
        /*019c*/ 	.word	0x05000019


	//   ....[49]....
        /*01a0*/ 	.word	0x0500001c


	//   ....[50]....
        /*01a4*/ 	.word	0x05000030


	//   ....[51]....
        /*01a8*/ 	.word	0x0500001f


	//   ....[52]....
        /*01ac*/ 	.word	0x0500002e


	//   ....[53]....
        /*01b0*/ 	.word	0x05000032


	//   ....[54]....
        /*01b4*/ 	.word	0x05000025


	//   ....[55]....
        /*01b8*/ 	.word	0x05000026


	//   ....[56]....
        /*01bc*/ 	.word	0x05000028


	//   ....[57]....
        /*01c0*/ 	.word	0x0500002a


	//   ....[58]....
        /*01c4*/ 	.word	0x05000027


	//   ....[59]....
        /*01c8*/ 	.word	0x0500002c


	//   ....[60]....
        /*01cc*/ 	.word	0x0500002e


	//   ....[61]....
        /*01d0*/ 	.word	0x05000037


	//   ....[62]....
        /*01d4*/ 	.word	0x05000024


	//   ....[63]....
        /*01d8*/ 	.word	0x05000019


	//   ....[64]....
        /*01dc*/ 	.word	0x05000019


	//   ....[65]....
        /*01e0*/ 	.word	0x05000019


	//   ....[66]....
        /*01e4*/ 	.word	0x05000019


	//   ....[67]....
        /*01e8*/ 	.word	0x05000019


	//   ....[68]....
        /*01ec*/ 	.word	0x05000019


	//   ....[69]....
        /*01f0*/ 	.word	0x05000019


	//   ....[70]....
        /*01f4*/ 	.word	0x05000019


	//   ....[71]....
        /*01f8*/ 	.word	0x05000019


	//   ....[72]....
        /*01fc*/ 	.word	0x05000019


	//   ....[73]....
        /*0200*/ 	.word	0x05000019


	//   ....[74]....
        /*0204*/ 	.word	0x05000019


	//   ....[75]....
        /*0208*/ 	.word	0x05000019


	//   ....[76]....
        /*020c*/ 	.word	0x05000019


	//   ....[77]....
        /*0210*/ 	.word	0x05000019


	//   ....[78]....
        /*0214*/ 	.word	0x05000019


	//   ....[79]....
        /*0218*/ 	.word	0x05000019


	//   ....[80]....
        /*021c*/ 	.word	0x05000019


	//   ....[81]....
        /*0220*/ 	.word	0x05000019


	//   ....[82]....
        /*0224*/ 	.word	0x05000019


	//   ....[83]....
        /*0228*/ 	.word	0x05000019


	//   ....[84]....
        /*022c*/ 	.word	0x05000019


	//   ....[85]....
        /*0230*/ 	.word	0x05000019


	//   ....[86]....
        /*0234*/ 	.word	0x05000019


	//   ....[87]....
        /*0238*/ 	.word	0x05000019


	//   ....[88]....
        /*023c*/ 	.word	0x05000019


	//   ....[89]....
        /*0240*/ 	.word	0x05000019


	//   ....[90]....
        /*0244*/ 	.word	0x05000019


	//   ....[91]....
        /*0248*/ 	.word	0x05000019


	//   ....[92]....
        /*024c*/ 	.word	0x05000019


	//   ....[93]....
        /*0250*/ 	.word	0x05000019


	//   ....[94]....
        /*0254*/ 	.word	0x05000019


	//   ....[95]....
        /*0258*/ 	.word	0x05000019


	//   ....[96]....
        /*025c*/ 	.word	0x05000019


	//   ....[97]....
        /*0260*/ 	.word	0x05000019


	//   ....[98]....
        /*0264*/ 	.word	0x05000019


	//   ....[99]....
        /*0268*/ 	.word	0x05000019


	//   ....[100]....
        /*026c*/ 	.word	0x05000019


	//   ....[101]....
        /*0270*/ 	.word	0x05000019


	//   ....[102]....
        /*0274*/ 	.word	0x05000019


	//   ....[103]....
        /*0278*/ 	.word	0x05000019


	//   ....[104]....
        /*027c*/ 	.word	0x05000019


	//   ....[105]....
        /*0280*/ 	.word	0x05000019


	//   ....[106]....
        /*0284*/ 	.word	0x05000019


	//   ....[107]....
        /*0288*/ 	.word	0x05000019


	//   ....[108]....
        /*028c*/ 	.word	0x05000019


	//   ....[109]....
        /*0290*/ 	.word	0x05000019


	//   ....[110]....
        /*0294*/ 	.word	0x05000019


	//   ....[111]....
        /*0298*/ 	.word	0x05000019


	//   ....[112]....
        /*029c*/ 	.word	0x05000019


	//   ....[113]....
        /*02a0*/ 	.word	0x05000019


	//   ....[114]....
        /*02a4*/ 	.word	0x05000019


	//   ....[115]....
        /*02a8*/ 	.word	0x05000019


	//   ....[116]....
        /*02ac*/ 	.word	0x05000019


	//   ....[117]....
        /*02b0*/ 	.word	0x05000019


	//   ....[118]....
        /*02b4*/ 	.word	0x05000019


	//   ....[119]....
        /*02b8*/ 	.word	0x05000019


	//----- nvinfo : EIATTR_COOP_GROUP_INSTR_OFFSETS
	.align		4
.L_1691:
        /*02bc*/ 	.byte	0x04, 0x28
        /*02be*/ 	.short	(.L_1693 - .L_1692)


	//   ....[0]....
.L_1692:
        /*02c0*/ 	.word	0x00002090


	//   ....[1]....
        /*02c4*/ 	.word	0x000020d0


	//   ....[2]....
        /*02c8*/ 	.word	0x00002a80


	//   ....[3]....
        /*02cc*/ 	.word	0x00002ab0


	//   ....[4]....
        /*02d0*/ 	.word	0x00002ae0


	//   ....[5]....
        /*02d4*/ 	.word	0x00002af0


	//   ....[6]....
        /*02d8*/ 	.word	0x00002b20


	//   ....[7]....
        /*02dc*/ 	.word	0x00002b30


	//   ....[8]....
        /*02e0*/ 	.word	0x00004290


	//   ....[9]....
        /*02e4*/ 	.word	0x000042b0


	//   ....[10]....
        /*02e8*/ 	.word	0x000042f0


	//   ....[11]....
        /*02ec*/ 	.word	0x00004300


	//   ....[12]....
        /*02f0*/ 	.word	0x00004330


	//   ....[13]....
        /*02f4*/ 	.word	0x00004340


	//   ....[14]....
        /*02f8*/ 	.word	0x00004370


	//   ....[15]....
        /*02fc*/ 	.word	0x00004380


	//   ....[16]....
        /*0300*/ 	.word	0x00004520


	//   ....[17]....
        /*0304*/ 	.word	0x00004540


	//   ....[18]....
        /*0308*/ 	.word	0x00004570


	//   ....[19]....
        /*030c*/ 	.word	0x00004590


	//   ....[20]....
        /*0310*/ 	.word	0x000045c0


	//   ....[21]....
        /*0314*/ 	.word	0x000045d0


	//   ....[22]....
        /*0318*/ 	.word	0x00004600


	//   ....[23]....
        /*031c*/ 	.word	0x00004610


	//   ....[24]....
        /*0320*/ 	.word	0x00004750


	//   ....[25]....
        /*0324*/ 	.word	0x00004770


	//   ....[26]....
        /*0328*/ 	.word	0x000047a0


	//   ....[27]....
        /*032c*/ 	.word	0x000047c0


	//   ....[28]....
        /*0330*/ 	.word	0x000047f0


	//   ....[29]....
        /*0334*/ 	.word	0x00004800


	//   ....[30]....
        /*0338*/ 	.word	0x00004830


	//   ....[31]....
        /*033c*/ 	.word	0x00004840


	//   ....[32]....
        /*0340*/ 	.word	0x00004b30


	//   ....[33]....
        /*0344*/ 	.word	0x00004b60


	//   ....[34]....
        /*0348*/ 	.word	0x00004ba0


	//   ....[35]....
        /*034c*/ 	.word	0x00004be0


	//   ....[36]....
        /*0350*/ 	.word	0x00004c20


	//   ....[37]....
        /*0354*/ 	.word	0x00004c40


	//   ....[38]....
        /*0358*/ 	.word	0x00004c50


	//   ....[39]....
        /*035c*/ 	.word	0x00004c80


	//   ....[40]....
        /*0360*/ 	.word	0x00004ca0


	//   ....[41]....
        /*0364*/ 	.word	0x00004cc0


	//   ....[42]....
        /*0368*/ 	.word	0x00004ce0


	//   ....[43]....
        /*036c*/ 	.word	0x00004d00


	//   ....[44]....
        /*0370*/ 	.word	0x00004d20


	//   ....[45]....
        /*0374*/ 	.word	0x00004d60


	//   ....[46]....
        /*0378*/ 	.word	0x00004d90


	//   ....[47]....
        /*037c*/ 	.word	0x00004dc0


	//   ....[48]....
        /*0380*/ 	.word	0x00004de0


	//   ....[49]....
        /*0384*/ 	.word	0x00004e20


	//   ....[50]....
        /*0388*/ 	.word	0x00004e40


	//   ....[51]....
        /*038c*/ 	.word	0x00004e80


	//   ....[52]....
        /*0390*/ 	.word	0x00004ea0


	//   ....[53]....
        /*0394*/ 	.word	0x00004ec0


	//   ....[54]....
        /*0398*/ 	.word	0x00004ef0


	//   ....[55]....
        /*039c*/ 	.word	0x00004f20


	//   ....[56]....
        /*03a0*/ 	.word	0x00004f60


	//   ....[57]....
        /*03a4*/ 	.word	0x00004fa0


	//   ....[58]....
        /*03a8*/ 	.word	0x00004fd0


	//   ....[59]....
        /*03ac*/ 	.word	0x00005000


	//   ....[60]....
        /*03b0*/ 	.word	0x00005020


	//   ....[61]....
        /*03b4*/ 	.word	0x00005040


	//   ....[62]....
        /*03b8*/ 	.word	0x00005120


	//   ....[63]....
        /*03bc*/ 	.word	0x000051d0


	//   ....[64]....
        /*03c0*/ 	.word	0x000052f0


	//   ....[65]....
        /*03c4*/ 	.word	0x00005340


	//   ....[66]....
        /*03c8*/ 	.word	0x000053b0


	//   ....[67]....
        /*03cc*/ 	.word	0x00005410


	//   ....[68]....
        /*03d0*/ 	.word	0x00005480


	//   ....[69]....
        /*03d4*/ 	.word	0x000054e0


	//   ....[70]....
        /*03d8*/ 	.word	0x00005550


	//   ....[71]....
        /*03dc*/ 	.word	0x000055b0


	//   ....[72]....
        /*03e0*/ 	.word	0x00005650


	//   ....[73]....
        /*03e4*/ 	.word	0x000056e0


	//   ....[74]....
        /*03e8*/ 	.word	0x00005750


	//   ....[75]....
        /*03ec*/ 	.word	0x000057b0


	//   ....[76]....
        /*03f0*/ 	.word	0x00005820


	//   ....[77]....
        /*03f4*/ 	.word	0x00005880


	//   ....[78]....
        /*03f8*/ 	.word	0x000058f0


	//   ....[79]....
        /*03fc*/ 	.word	0x00005950


	//   ....[80]....
        /*0400*/ 	.word	0x000059f0


	//   ....[81]....
        /*0404*/ 	.word	0x00005a90


	//   ....[82]....
        /*0408*/ 	.word	0x00005af0


	//   ....[83]....
        /*040c*/ 	.word	0x00005b50


	//   ....[84]....
        /*0410*/ 	.word	0x00005bc0


	//   ....[85]....
        /*0414*/ 	.word	0x00005c20


	//   ....[86]....
        /*0418*/ 	.word	0x00005c90


	//   ....[87]....
        /*041c*/ 	.word	0x00005cf0


	//   ....[88]....
        /*0420*/ 	.word	0x00005d90


	//   ....[89]....
        /*0424*/ 	.word	0x00005e60


	//   ....[90]....
        /*0428*/ 	.word	0x00005f30


	//   ....[91]....
        /*042c*/ 	.word	0x00005f80


	//   ....[92]....
        /*0430*/ 	.word	0x00006020


	//   ....[93]....
        /*0434*/ 	.word	0x00006070


	//   ....[94]....
        /*0438*/ 	.word	0x00006130


	//   ....[95]....
        /*043c*/ 	.word	0x00006190


	//   ....[96]....
        /*0440*/ 	.word	0x00006230


	//   ....[97]....
        /*0444*/ 	.word	0x000062b0


	//   ....[98]....
        /*0448*/ 	.word	0x00006320


	//   ....[99]....
        /*044c*/ 	.word	0x00006380


	//   ....[100]....
        /*0450*/ 	.word	0x000063f0


	//   ....[101]....
        /*0454*/ 	.word	0x00006450


	//   ....[102]....
        /*0458*/ 	.word	0x00006520


	//   ....[103]....
        /*045c*/ 	.word	0x00006590


	//   ....[104]....
        /*0460*/ 	.word	0x00006650


	//   ....[105]....
        /*0464*/ 	.word	0x000066b0


	//   ....[106]....
        /*0468*/ 	.word	0x00006720


	//   ....[107]....
        /*046c*/ 	.word	0x00006780


	//   ....[108]....
        /*0470*/ 	.word	0x000067f0


	//   ....[109]....
        /*0474*/ 	.word	0x00006850


	//   ....[110]....
        /*0478*/ 	.word	0x000068c0


	//   ....[111]....
        /*047c*/ 	.word	0x00006920


	//   ....[112]....
        /*0480*/ 	.word	0x00006980


	//   ....[113]....
        /*0484*/ 	.word	0x000069d0


	//   ....[114]....
        /*0488*/ 	.word	0x00006a40


	//   ....[115]....
        /*048c*/ 	.word	0x00006aa0


	//   ....[116]....
        /*0490*/ 	.word	0x00006b10


	//   ....[117]....
        /*0494*/ 	.word	0x00006b70


	//   ....[118]....
        /*0498*/ 	.word	0x00006cc0


	//   ....[119]....
        /*049c*/ 	.word	0x00006d70


	//----- nvinfo : EIATTR_EXIT_INSTR_OFFSETS
	.align		4
.L_1693:
        /*04a0*/ 	.byte	0x04, 0x1c
        /*04a2*/ 	.short	(.L_1695 - .L_1694)


	//   ....[0]....
.L_1694:
        /*04a4*/ 	.word	0x00003270


	//   ....[1]....
        /*04a8*/ 	.word	0x00005290


	//----- nvinfo : EIATTR_MAX_THREADS
	.align		4
.L_1695:
        /*04ac*/ 	.byte	0x04, 0x05
        /*04ae*/ 	.short	(.L_1697 - .L_1696)
.L_1696:
        /*04b0*/ 	.word	0x000001e0
        /*04b4*/ 	.word	0x00000001
        /*04b8*/ 	.word	0x00000001


	//----- nvinfo : EIATTR_CRS_STACK_SIZE
	.align		4
.L_1697:
        /*04bc*/ 	.byte	0x04, 0x1e
        /*04be*/ 	.short	(.L_1699 - .L_1698)
.L_1698:
        /*04c0*/ 	.word	0x00000000


	//----- nvinfo : EIATTR_CBANK_PARAM_SIZE
	.align		4
.L_1699:
        /*04c4*/ 	.byte	0x03, 0x19
        /*04c6*/ 	.short	0x0060


	//----- nvinfo : EIATTR_PARAM_CBANK
	.align		4
        /*04c8*/ 	.byte	0x04, 0x0a
        /*04ca*/ 	.short	(.L_1701 - .L_1700)
	.align		4
.L_1700:
        /*04cc*/ 	.word	index@(.nv.constant0._ZN13group_norm_v218gn_bwd_cuda_kernelI6__halfLi480ELi1ELi32ELi30ELi1024ELb0ELb1ELi8ELi960ELi960ELi4ELb1ELi1ELb0ELb0ELNS_15WgradSyncMethodE3ENS_16CompileConditionILi900EEEEEvPT_S6_S6_PKS5_S8_S8_S8_PKfflPfPj)
        /*04d0*/ 	.short	0x0210
        /*04d2*/ 	.short	0x0060


	//----- nvinfo : EIATTR_SW_WAR
	.align		4
.L_1701:
        /*04d4*/ 	.byte	0x04, 0x36
        /*04d6*/ 	.short	(.L_1703 - .L_1702)
.L_1702:
        /*04d8*/ 	.word	0x00000008
.L_1703:


//--------------------- .nv.info._ZN13group_norm_v218gn_bwd_cuda_kernelI6__halfLi480ELi3ELi32ELi30ELi1024ELb0ELb1ELi8ELi960ELi960ELi4ELb1ELi2ELb0ELb0ELNS_15WgradSyncMethodE3ENS_16CompileConditionILi900EEEEEvPT_S6_S6_PKS5_S8_S8_S8_PKfflPfPj --------------------------
	.section	.nv.info._ZN13group_norm_v218gn_bwd_cuda_kernelI6__halfLi480ELi3ELi32ELi30ELi1024ELb0ELb1ELi8ELi960ELi960ELi4ELb1ELi2ELb0ELb0ELNS_15WgradSyncMethodE3ENS_16CompileConditionILi900EEEEEvPT_S6_S6_PKS5_S8_S8_S8_PKfflPfPj,"",@"SHT_CUDA_INFO"
	.sectionflags	@""
	.align	4


	//----- nvinfo : EIATTR_CUDA_API_VERSION
	.align		4
        /*0000*/ 	.byte	0x04, 0x37
        /*0002*/ 	.short	(.L_1705 - .L_1704)
.L_1704:
        /*0004*/ 	.word	0x00000082


	//----- nvinfo : EIATTR_KPARAM_INFO
	.align		4
.L_1705:
        /*0008*/ 	.byte	0x04, 0x17
        /*000a*/ 	.short	(.L_1707 - .L_1706)
.L_1706:
        /*000c*/ 	.word	0x00000000
        /*0010*/ 	.short	0x000b
        /*0012*/ 	.short	0x0058
        /*0014*/ 	.byte	0x00, 0xf0, 0x21, 0x00


	//----- nvinfo : EIATTR_KPARAM_INFO
	.align		4
.L_1707:
        /*0018*/ 	.byte	0x04, 0x17
        /*001a*/ 	.short	(.L_1709 - .L_1708)
.L_1708:
        /*001c*/ 	.word	0x00000000
        /*0020*/ 	.short	0x000a
        /*0022*/ 	.short	0x0050
        /*0024*/ 	.byte	0x00, 0xf0, 0x21, 0x00


	//----- nvinfo : EIATTR_KPARAM_INFO
	.align		4
.L_1709:
        /*0028*/ 	.byte	0x04, 0x17
        /*002a*/ 	.short	(.L_1711 - .L_1710)
.L_1710:
        /*002c*/ 	.word	0x00000000
        /*0030*/ 	.short	0x0009
        /*0032*/ 	.short	0x0048
        /*0034*/ 	.byte	0x00, 0xf0, 0x21, 0x00


	//----- nvinfo : EIATTR_KPARAM_INFO
	.align		4
.L_1711:
        /*0038*/ 	.byte	0x04, 0x17
        /*003a*/ 	.short	(.L_1713 - .L_1712)
.L_1712:
        /*003c*/ 	.word	0x00000000
        /*0040*/ 	.short	0x0008
        /*0042*/ 	.short	0x0040
        /*0044*/ 	.byte	0x00, 0xf0, 0x11, 0x00


	//----- nvinfo : EIATTR_KPARAM_INFO
	.align		4
.L_1713:
        /*0048*/ 	.byte	0x04, 0x17
        /*004a*/ 	.short	(.L_1715 - .L_1714)
.L_1714:
        /*004c*/ 	.word	0x00000000
        /*0050*/ 	.short	0x0007
        /*0052*/ 	.short	0x0038
        /*0054*/ 	.byte	0x00, 0xf0, 0x21, 0x00


	//----- nvinfo : EIATTR_KPARAM_INFO
	.align		4
.L_1715:
        /*0058*/ 	.byte	0x04, 0x17
        /*005a*/ 	.short	(.L_1717 - .L_1716)
.L_1716:
        /*005c*/ 	.word	0x00000000
        /*0060*/ 	.short	0x0006
        /*0062*/ 	.short	0x0030
        /*0064*/ 	.byte	0x00, 0xf0, 0x21, 0x00


	//----- nvinfo : EIATTR_KPARAM_INFO
	.align		4
.L_1717:
        /*0068*/ 	.byte	0x04, 0x17
        /*006a*/ 	.short	(.L_1719 - .L_1718)
.L_1718:
        /*006c*/ 	.word	0x00000000
        /*0070*/ 	.short	0x0005
        /*0072*/ 	.short	0x0028
        /*0074*/ 	.byte	0x00, 0xf0, 0x21, 0x00


	//----- nvinfo : EIATTR_KPARAM_INFO
	.align		4
.L_1719:
        /*0078*/ 	.byte	0x04, 0x17
        /*007a*/ 	.short	(.L_1721 - .L_1720)
.L_1720:
        /*007c*/ 	.word	0x00000000
        /*0080*/ 	.short	0x0004
        /*0082*/ 	.short	0x0020
        /*0084*/ 	.byte	0x00, 0xf0, 0x21, 0x00


	//----- nvinfo : EIATTR_KPARAM_INFO
	.align		4
.L_1721:
        /*0088*/ 	.byte	0x04, 0x17
        /*008a*/ 	.short	(.L_1723 - .L_1722)
.L_1722:
        /*008c*/ 	.word	0x00000000
        /*0090*/ 	.short	0x0003
        /*0092*/ 	.short	0x0018
        /*0094*/ 	.byte	0x00, 0xf0, 0x21, 0x00


	//----- nvinfo : EIATTR_KPARAM_INFO
	.align		4
.L_1723:
        /*0098*/ 	.byte	0x04, 0x17
        /*009a*/ 	.short	(.L_1725 - .L_1724)
.L_1724:
        /*009c*/ 	.word	0x00000000
        /*00a0*/ 	.short	0x0002
        /*00a2*/ 	.short	0x0010
        /*00a4*/ 	.byte	0x00, 0xf0, 0x21, 0x00


	//----- nvinfo : EIATTR_KPARAM_INFO
	.align		4
.L_1725:
        /*00a8*/ 	.byte	0x04, 0x17
        /*00aa*/ 	.short	(.L_1727 - .L_1726)
.L_1726:
        /*00ac*/ 	.word	0x00000000
        /*00b0*/ 	.short	0x0001
        /*00b2*/ 	.short	0x0008
        /*00b4*/ 	.byte	0x00, 0xf0, 0x21, 0x00


	//----- nvinfo : EIATTR_KPARAM_INFO
	.align		4
.L_1727:
        /*00b8*/ 	.byte	0x04, 0x17
        /*00ba*/ 	.short	(.L_1729 - .L_1728)
.L_1728:
        /*00bc*/ 	.word	0x00000000
        /*00c0*/ 	.short	0x0000
        /*00c2*/ 	.short	0x0000
        /*00c4*/ 	.byte	0x00, 0xf0, 0x21, 0x00


	//----- nvinfo : EIATTR_SPARSE_MMA_MASK
	.align		4
.L_1729:
        /*00c8*/ 	.byte	0x03, 0x50
        /*00ca*/ 	.short	0x0000


	//----- nvinfo : EIATTR_MAXREG_COUNT
	.align		4
        /*00cc*/ 	.byte	0x03, 0x1b
        /*00ce*/ 	.short	0x0028


	//----- nvinfo : EIATTR_NUM_BARRIERS
	.align		4
        /*00d0*/ 	.byte	0x02, 0x4c
        /*00d2*/ 	.byte	0x01
	.zero		1


	//----- nvinfo : EIATTR_ANNOTATIONS
	.align		4
        /*00d4*/ 	.byte	0x04, 0x55
        /*00d6*/ 	.short	(.L_1731 - .L_1730)


	//   ....[0]....
.L_1730:
        /* <DEDUP_REMOVED lines=63> */


	//----- nvinfo : EIATTR_MERCURY_ISA_VERSION
	.align		4
.L_1731:
        /*04b0*/ 	.byte	0x03, 0x5f
        /*04b2*/ 	.short	0x0101


	//----- nvinfo : EIATTR_COOP_GROUP_MASK_REGIDS
	.align		4
        /*04b4*/ 	.byte	0x04, 0x29
        /*04b6*/ 	.short	(.L_1733 - .L_1732)


	//   ....[0]....
.L_1732:
        /*04b8*/ 	.word	0xffffffff


	//   ....[1]....
        /*04bc*/ 	.word	0xffffffff


	//   ....[2]....
        /*04c0*/ 	.word	0xffffffff


	//   ....[3]....
        /*04c4*/ 	.word	0xffffffff


	//   ....[4]....
        /*04c8*/ 	.word	0xffffffff


	//   ....[5]....
        /*04cc*/ 	.word	0xffffffff


	//   ....[6]....
        /*04d0*/ 	.word	0xffffffff


	//   ....[7]....
        /*04d4*/ 	.word	0xffffffff


	//   ....[8]....
        /*04d8*/ 	.word	0x05000011


	//   ....[9]....
        /*04dc*/ 	.word	0x05000013


	//   ....[10]....
        /*04e0*/ 	.word	0x05000010


	//   ....[11]....
        /*04e4*/ 	.word	0x05000012


	//   ....[12]....
        /*04e8*/ 	.word	0x05000015


	//   ....[13]....
        /*04ec*/ 	.word	0x05000017


	//   ....[14]....
        /*04f0*/ 	.word	0x0500000a


	//   ....[15]....
        /*04f4*/ 	.word	0x05000010


	//   ....[16]....
        /*04f8*/ 	.word	0x05000015


	//   ....[17]....
        /*04fc*/ 	.word	0x05000017


	//   ....[18]....
        /*0500*/ 	.word	0x05000010


	//   ....[19]....
        /*0504*/ 	.word	0x05000016


	//   ....[20]....
        /*0508*/ 	.word	0x05000019


	//   ....[21]....
        /*050c*/ 	.word	0x0500001f


	//   ....[22]....
        /*0510*/ 	.word	0x0500000c


	//   ....[23]....
        /*0514*/ 	.word	0x05000010


	//   ....[24]....
        /*0518*/ 	.word	0x05000015


	//   ....[25]....
        /*051c*/ 	.word	0x05000017


	//   ....[26]....
        /*0520*/ 	.word	0x05000010


	//   ....[27]....
        /*0524*/ 	.word	0x05000016


	//   ....[28]....
        /*0528*/ 	.word	0x05000019


	//   ....[29]....
        /*052c*/ 	.word	0x0500001f


	//   ....[30]....
        /*0530*/ 	.word	0x0500000c


	//   ....[31]....
        /*0534*/ 	.word	0x05000010


	//   ....[32]....
        /*0538*/ 	.word	0x05000015


	//   ....[33]....
        /*053c*/ 	.word	0x05000017


	//   ....[34]....
        /*0540*/ 	.word	0x05000000


	//   ....[35]....
        /*0544*/ 	.word	0x05000022


	//   ....[36]....
        /*0548*/ 	.word	0x05000011


	//   ....[37]....
        /*054c*/ 	.word	0x05000017


	//   ....[38]....
        /*0550*/ 	.word	0x05000014


	//   ....[39]....
        /*0554*/ 	.word	0x0500000f


	//   ....[40]....
        /*0558*/ 	.word	0x0500001b


	//   ....[41]....
        /*055c*/ 	.word	0x05000019


	//   ....[42]....
        /*0560*/ 	.word	0x05000022


	//   ....[43]....
        /*0564*/ 	.word	0x05000013


	//   ....[44]....
        /*0568*/ 	.word	0x05000018


	//   ....[45]....
        /*056c*/ 	.word	0x05000022


	//   ....[46]....
        /*0570*/ 	.word	0x0500000f


	//   ....[47]....
        /*0574*/ 	.word	0x05000013


	//   ....[48]....
        /*0578*/ 	.word	0x05000019


	//   ....[49]....
        /*057c*/ 	.word	0x05000010


	//   ....[50]....
        /*0580*/ 	.word	0x0500001b


	//   ....[51]....
        /*0584*/ 	.word	0x05000011


	//   ....[52]....
        /*0588*/ 	.word	0x05000015


	//   ....[53]....
        /*058c*/ 	.word	0x0500001b


	//   ....[54]....
        /*0590*/ 	.word	0x05000018


	//   ....[55]....
        /*0594*/ 	.word	0x0500001d


	//   ....[56]....
        /*0598*/ 	.word	0x05000022


	//   ....[57]....
        /*059c*/ 	.word	0x05000017


	//   ....[58]....
        /*05a0*/ 	.word	0x05000015


	//   ....[59]....
        /*05a4*/ 	.word	0x0500001f


	//   ....[60]....
        /*05a8*/ 	.word	0x05000018


	//   ....[61]....
        /*05ac*/ 	.word	0x0500001b


	//   ....[62]....
        /*05b0*/ 	.word	0x0500001f


	//   ....[63]....
        /*05b4*/ 	.word	0x05000018


	//   ....[64]....
        /*05b8*/ 	.word	0x05000010


	//   ....[65]....
        /*05bc*/ 	.word	0x05000010


	//   ....[66]....
        /*05c0*/ 	.word	0x05000010


	//   ....[67]....
        /*05c4*/ 	.word	0x05000010


	//   ....[68]....
        /*05c8*/ 	.word	0x05000010


	//   ....[69]....
        /*05cc*/ 	.word	0x05000010


	//   ....[70]....
        /*05d0*/ 	.word	0x05000010


	//   ....[71]....
        /*05d4*/ 	.word	0x05000010


	//   ....[72]....
        /*05d8*/ 	.word	0x05000010


	//   ....[73]....
        /*05dc*/ 	.word	0x05000010


	//   ....[74]....
        /*05e0*/ 	.word	0x05000010


	//   ....[75]....
        /*05e4*/ 	.word	0x05000010


	//   ....[76]....
        /*05e8*/ 	.word	0x05000010


	//   ....[77]....
        /*05ec*/ 	.word	0x05000010


	//   ....[78]....
        /*05f0*/ 	.word	0x05000010


	//   ....[79]....
        /*05f4*/ 	.word	0x05000010


	//   ....[80]....
        /*05f8*/ 	.word	0x05000010


	//   ....[81]....
        /*05fc*/ 	.word	0x05000010


	//   ....[82]....
        /*0600*/ 	.word	0x05000010


	//   ....[83]....
        /*0604*/ 	.word	0x05000010


	//   ....[84]....
        /*0608*/ 	.word	0x05000010


	//   ....[85]....
        /*060c*/ 	.word	0x05000010


	//   ....[86]....
        /*0610*/ 	.word	0x05000010


	//   ....[87]....
        /*0614*/ 	.word	0x05000010


	//   ....[88]....
        /*0618*/ 	.word	0x05000010


	//   ....[89]....
        /*061c*/ 	.word	0x05000010


	//   ....[90]....
        /*0620*/ 	.word	0x05000010


	//   ....[91]....
        /*0624*/ 	.word	0x05000010


	//   ....[92]....
        /*0628*/ 	.word	0x05000010


	//   ....[93]....
        /*062c*/ 	.word	0x05000010


	//   ....[94]....
        /*0630*/ 	.word	0x05000010


	//   ....[95]....
        /*0634*/ 	.word	0x05000010


	//   ....[96]....
        /*0638*/ 	.word	0x05000010


	//   ....[97]....
        /*063c*/ 	.word	0x05000010


	//   ....[98]....
        /*0640*/ 	.word	0x05000010


	//   ....[99]....
        /*0644*/ 	.word	0x05000010


	//   ....[100]....
        /*0648*/ 	.word	0x05000010


	//   ....[101]....
        /*064c*/ 	.word	0x05000010


	//   ....[102]....
        /*0650*/ 	.word	0x05000010


	//   ....[103]....
        /*0654*/ 	.word	0x05000010


	//   ....[104]....
        /*0658*/ 	.word	0x05000010


	//   ....[105]....
        /*065c*/ 	.word	0x05000010


	//   ....[106]....
        /*0660*/ 	.word	0x05000010


	//   ....[107]....
        /*0664*/ 	.word	0x05000010


	//   ....[108]....
        /*0668*/ 	.word	0x05000010


	//   ....[109]....
        /*066c*/ 	.word	0x05000010


	//   ....[110]....
        /*0670*/ 	.word	0x05000010


	//   ....[111]....
        /*0674*/ 	.word	0x05000010


	//   ....[112]....
        /*0678*/ 	.word	0x05000010


	//   ....[113]....
        /*067c*/ 	.word	0x05000010


	//   ....[114]....
        /*0680*/ 	.word	0x05000010


	//   ....[115]....
        /*0684*/ 	.word	0x05000010


	//   ....[116]....
        /*0688*/ 	.word	0x05000010


	//   ....[117]....
        /*068c*/ 	.word	0x05000010


	//   ....[118]....
        /*0690*/ 	.word	0x05000010


	//   ....[119]....
        /*0694*/ 	.word	0x05000010


	//----- nvinfo : EIATTR_COOP_GROUP_INSTR_OFFSETS
	.align		4
.L_1733:
        /*0698*/ 	.byte	0x04, 0x28
        /*069a*/ 	.short	(.L_1735 - .L_1734)


	//   ....[0]....
.L_1734:
        /*069c*/ 	.word	0x000027f0


	//   ....[1]....
        /*06a0*/ 	.word	0x00002820


	//   ....[2]....
        /*06a4*/ 	.word	0x00003270


	//   ....[3]....
        /*06a8*/ 	.word	0x000032b0


	//   ....[4]....
        /*06ac*/ 	.word	0x000032e0


	//   ....[5]....
        /*06b0*/ 	.word	0x00003300


	//   ....[6]....
        /*06b4*/ 	.word	0x00003320


	//   ....[7]....
        /*06b8*/ 	.word	0x00003340


	//   ....[8]....
        /*06bc*/ 	.word	0x00004d00


	//   ....[9]....
        /*06c0*/ 	.word	0x00004d30


	//   ....[10]....
        /*06c4*/ 	.word	0x00004d60


	//   ....[11]....
        /*06c8*/ 	.word	0x00004d80


	//   ....[12]....
        /*06cc*/ 	.word	0x00004db0


	//   ....[13]....
        /*06d0*/ 	.word	0x00004dc0


	//   ....[14]....
        /*06d4*/ 	.word	0x00004df0


	//   ....[15]....
        /*06d8*/ 	.word	0x00004e00


	//   ....[16]....
        /*06dc*/ 	.word	0x00004ff0


	//   ....[17]....
        /*06e0*/ 	.word	0x00005020


	//   ....[18]....
        /*06e4*/ 	.word	0x00005050


	//   ....[19]....
        /*06e8*/ 	.word	0x00005070


	//   ....[20]....
        /*06ec*/ 	.word	0x000050a0


	//   ....[21]....
        /*06f0*/ 	.word	0x000050b0


	//   ....[22]....
        /*06f4*/ 	.word	0x000050e0


	//   ....[23]....
        /*06f8*/ 	.word	0x000050f0


	//   ....[24]....
        /*06fc*/ 	.word	0x00005290


	//   ....[25]....
        /*0700*/ 	.word	0x000052b0


	//   ....[26]....
        /*0704*/ 	.word	0x000052e0


	//   ....[27]....
        /*0708*/ 	.word	0x00005300


	//   ....[28]....
        /*070c*/ 	.word	0x00005330


	//   ....[29]....
        /*0710*/ 	.word	0x00005340


	//   ....[30]....
        /*0714*/ 	.word	0x00005370


	//   ....[31]....
        /*0718*/ 	.word	0x00005380


	//   ....[32]....
        /*071c*/ 	.word	0x00005530


	//   ....[33]....
        /*0720*/ 	.word	0x00005630


	//   ....[34]....
        /*0724*/ 	.word	0x00005660


	//   ....[35]....
        /*0728*/ 	.word	0x00005700


	//   ....[36]....
        /*072c*/ 	.word	0x00005730


	//   ....[37]....
        /*0730*/ 	.word	0x00005760


	//   ....[38]....
        /*0734*/ 	.word	0x000057d0


	//   ....[39]....
        /*0738*/ 	.word	0x000057f0


	//   ....[40]....
        /*073c*/ 	.word	0x00005830


	//   ....[41]....
        /*0740*/ 	.word	0x00005850


	//   ....[42]....
        /*0744*/ 	.word	0x00005870


	//   ....[43]....
        /*0748*/ 	.word	0x000058c0


	//   ....[44]....
        /*074c*/ 	.word	0x00005920


	//   ....[45]....
        /*0750*/ 	.word	0x00005970


	//   ....[46]....
        /*0754*/ 	.word	0x00005980


	//   ....[47]....
        /*0758*/ 	.word	0x000059e0


	//   ....[48]....
        /*075c*/ 	.word	0x00005a40


	//   ....[49]....
        /*0760*/ 	.word	0x00005a80


	//   ....[50]....
        /*0764*/ 	.word	0x00005a90


	//   ....[51]....
        /*0768*/ 	.word	0x00005aa0


	//   ....[52]....
        /*076c*/ 	.word	0x00005ab0


	//   ....[53]....
        /*0770*/ 	.word	0x00005b00


	//   ....[54]....
        /*0774*/ 	.word	0x00005b20


	//   ....[55]....
        /*0778*/ 	.word	0x00005b70


	//   ....[56]....
        /*077c*/ 	.word	0x00005bb0


	//   ....[57]....
        /*0780*/ 	.word	0x00005bd0


	//   ....[58]....
        /*0784*/ 	.word	0x00005be0


	//   ....[59]....
        /*0788*/ 	.word	0x00005c40


	//   ....[60]....
        /*078c*/ 	.word	0x00005c60


	//   ....[61]....
        /*0790*/ 	.word	0x00005cb0


	//   ....[62]....
        /*0794*/ 	.word	0x00005d80


	//   ....[63]....
        /*0798*/ 	.word	0x00005dc0


	//   ....[64]....
        /*079c*/ 	.word	0x00005f70


	//   ....[65]....
        /*07a0*/ 	.word	0x00005fc0


	//   ....[66]....
        /*07a4*/ 	.word	0x00006030


	//   ....[67]....
        /*07a8*/ 	.word	0x00006090


	//   ....[68]....
        /*07ac*/ 	.word	0x00006100


	//   ....[69]....
        /*07b0*/ 	.word	0x00006160


	//   ....[70]....
        /*07b4*/ 	.word	0x000061d0


	//   ....[71]....
        /*07b8*/ 	.word	0x00006230


	//   ....[72]....
        /*07bc*/ 	.word	0x000062d0


	//   ....[73]....
        /*07c0*/ 	.word	0x00006360


	//   ....[74]....
        /*07c4*/ 	.word	0x000063d0


	//   ....[75]....
        /*07c8*/ 	.word	0x00006430


	//   ....[76]....
        /*07cc*/ 	.word	0x000064a0


	//   ....[77]....
        /*07d0*/ 	.word	0x00006500


	//   ....[78]....
        /*07d4*/ 	.word	0x00006570


	//   ....[79]....
        /*07d8*/ 	.word	0x000065d0


	//   ....[80]....
        /*07dc*/ 	.word	0x00006670


	//   ....[81]....
        /*07e0*/ 	.word	0x00006700


	//   ....[82]....
        /*07e4*/ 	.word	0x00006770


	//   ....[83]....
        /*07e8*/ 	.word	0x000067d0


	//   ....[84]....
        /*07ec*/ 	.word	0x00006840


	//   ....[85]....
        /*07f0*/ 	.word	0x000068a0


	//   ....[86]....
        /*07f4*/ 	.word	0x00006910


	//   ....[87]....
        /*07f8*/ 	.word	0x00006970


	//   ....[88]....
        /*07fc*/ 	.word	0x00006a10


	//   ....[89]....
        /*0800*/ 	.word	0x00006ad0


	//   ....[90]....
        /*0804*/ 	.word	0x00006bc0


	//   ....[91]....
        /*0808*/ 	.word	0x00006c20


	//   ....[92]....
        /*080c*/ 	.word	0x00006cc0


	//   ....[93]....
        /*0810*/ 	.word	0x00006d30


	//   ....[94]....
        /*0814*/ 	.word	0x00006da0


	//   ....[95]....
        /*0818*/ 	.word	0x00006e50


	//   ....[96]....
        /*081c*/ 	.word	0x00006ed0


	//   ....[97]....
        /*0820*/ 	.word	0x00006f60


	//   ....[98]....
        /*0824*/ 	.word	0x00006fc0


	//   ....[99]....
        /*0828*/ 	.word	0x00007040


	//   ....[100]....
        /*082c*/ 	.word	0x000070a0


	//   ....[101]....
        /*0830*/ 	.word	0x000071c0


	//   ....[102]....
        /*0834*/ 	.word	0x00007220


	//   ....[103]....
        /*0838*/ 	.word	0x00007350


	//   ....[104]....
        /*083c*/ 	.word	0x000073f0


	//   ....[105]....
        /*0840*/ 	.word	0x00007470


	//   ....[106]....
        /*0844*/ 	.word	0x00007520


	//   ....[107]....
        /*0848*/ 	.word	0x00007570


	//   ....[108]....
        /*084c*/ 	.word	0x00007610


	//   ....[109]....
        /*0850*/ 	.word	0x00007660


	//   ....[110]....
        /*0854*/ 	.word	0x00007730


	//   ....[111]....
        /*0858*/ 	.word	0x00007780


	//   ....[112]....
        /*085c*/ 	.word	0x000077e0


	//   ....[113]....
        /*0860*/ 	.word	0x00007870


	//   ....[114]....
        /*0864*/ 	.word	0x000078d0


	//   ....[115]....
        /*0868*/ 	.word	0x00007950


	//   ....[116]....
        /*086c*/ 	.word	0x000079b0


	//   ....[117]....
        /*0870*/ 	.word	0x00007a80


	//   ....[118]....
        /*0874*/ 	.word	0x00007af0


	//   ....[119]....
        /*0878*/ 	.word	0x00007b40


	//----- nvinfo : EIATTR_EXIT_INSTR_OFFSETS
	.align		4
.L_1735:
        /*087c*/ 	.byte	0x04, 0x1c
        /*087e*/ 	.short	(.L_1737 - .L_1736)


	//   ....[0]....
.L_1736:
        /*0880*/ 	.word	0x00003cf0


	//   ....[1]....
        /*0884*/ 	.word	0x00005f10


	//----- nvinfo : EIATTR_MAX_THREADS
	.align		4
.L_1737:
        /*0888*/ 	.byte	0x04, 0x05
        /*088a*/ 	.short	(.L_1739 - .L_1738)
.L_1738:
        /*088c*/ 	.word	0x000001e0
        /*0890*/ 	.word	0x00000001
        /*0894*/ 	.word	0x00000001


	//----- nvinfo : EIATTR_CRS_STACK_SIZE
	.align		4
.L_1739:
        /*0898*/ 	.byte	0x04, 0x1e
        /*089a*/ 	.short	(.L_1741 - .L_1740)
.L_1740:
        /*089c*/ 	.word	0x00000000


	//----- nvinfo : EIATTR_CBANK_PARAM_SIZE
	.align		4
.L_1741:
        /*08a0*/ 	.byte	0x03, 0x19
        /*08a2*/ 	.short	0x0060


	//----- nvinfo : EIATTR_PARAM_CBANK
	.align		4
        /*08a4*/ 	.byte	0x04, 0x0a
        /*08a6*/ 	.short	(.L_1743 - .L_1742)
	.align		4
.L_1742:
        /*08a8*/ 	.word	index@(.nv.constant0._ZN13group_norm_v218gn_bwd_cuda_kernelI6__halfLi480ELi3ELi32ELi30ELi1024ELb0ELb1ELi8ELi960ELi960ELi4ELb1ELi2ELb0ELb0ELNS_15WgradSyncMethodE3ENS_16CompileConditionILi900EEEEEvPT_S6_S6_PKS5_S8_S8_S8_PKfflPfPj)
        /*08ac*/ 	.short	0x0210
        /*08ae*/ 	.short	0x0060


	//----- nvinfo : EIATTR_SW_WAR
	.align		4
.L_1743:
        /*08b0*/ 	.byte	0x04, 0x36
        /*08b2*/ 	.short	(.L_1745 - .L_1744)
.L_1744:
        /*08b4*/ 	.word	0x00000008
.L_1745:


//--------------------- .nv.info._ZN13group_norm_v218gn_bwd_cuda_kernelI6__halfLi480ELi1ELi32ELi30ELi1024ELb0ELb1ELi16ELi960ELi960ELi4ELb1ELi2ELb0ELb0ELNS_15WgradSyncMethodE3ENS_16CompileConditionILi900EEEEEvPT_S6_S6_PKS5_S8_S8_S8_PKfflPfPj --------------------------
	.section	.nv.info._ZN13group_norm_v218gn_bwd_cuda_kernelI6__halfLi480ELi1ELi32ELi30ELi1024ELb0ELb1ELi16ELi960ELi960ELi4ELb1ELi2ELb0ELb0ELNS_15WgradSyncMethodE3ENS_16CompileConditionILi900EEEEEvPT_S6_S6_PKS5_S8_S8_S8_PKfflPfPj,"",@"SHT_CUDA_INFO"
	.sectionflags	@""
	.align	4


	//----- nvinfo : EIATTR_CUDA_API_VERSION
	.align		4
        /*0000*/ 	.byte	0x04, 0x37
        /*0002*/ 	.short	(.L_1747 - .L_1746)
.L_1746:
        /*0004*/ 	.word	0x00000082


	//----- nvinfo : EIATTR_KPARAM_INFO
	.align		4
.L_1747:
        /*0008*/ 	.byte	0x04, 0x17
        /*000a*/ 	.short	(.L_1749 - .L_1748)
.L_1748:
        /*000c*/ 	.word	0x00000000
        /*0010*/ 	.short	0x000b
        /*0012*/ 	.short	0x0058
        /*0014*/ 	.byte	0x00, 0xf0, 0x21, 0x00


	//----- nvinfo : EIATTR_KPARAM_INFO
	.align		4
.L_1749:
        /*0018*/ 	.byte	0x04, 0x17
        /*001a*/ 	.short	(.L_1751 - .L_1750)
.L_1750:
        /*001c*/ 	.word	0x00000000
        /*0020*/ 	.short	0x000a
        /*0022*/ 	.short	0x0050
        /*0024*/ 	.byte	0x00, 0xf0, 0x21, 0x00


	//----- nvinfo : EIATTR_KPARAM_INFO
	.align		4
.L_1751:
        /*0028*/ 	.byte	0x04, 0x17
        /*002a*/ 	.short	(.L_1753 - .L_1752)
.L_1752:
        /*002c*/ 	.word	0x00000000
        /*0030*/ 	.short	0x0009
        /*0032*/ 	.short	0x0048
        /*0034*/ 	.byte	0x00, 0xf0, 0x21, 0x00


	//----- nvinfo : EIATTR_KPARAM_INFO
	.align		4
.L_1753:
        /*0038*/ 	.byte	0x04, 0x17
        /*003a*/ 	.short	(.L_1755 - .L_1754)
.L_1754:
        /*003c*/ 	.word	0x00000000
        /*0040*/ 	.short	0x0008
        /*0042*/ 	.short	0x0040
        /*0044*/ 	.byte	0x00, 0xf0, 0x11, 0x00


	//----- nvinfo : EIATTR_KPARAM_INFO
	.align		4
.L_1755:
        /*0048*/ 	.byte	0x04, 0x17
        /*004a*/ 	.short	(.L_1757 - .L_1756)
.L_1756:
        /*004c*/ 	.word	0x00000000
        /*0050*/ 	.short	0x0007
        /*0052*/ 	.short	0x0038
        /*0054*/ 	.byte	0x00, 0xf0, 0x21, 0x00


	//----- nvinfo : EIATTR_KPARAM_INFO
	.align		4
.L_1757:
        /*0058*/ 	.byte	0x04, 0x17
        /*005a*/ 	.short	(.L_1759 - .L_1758)
.L_1758:
        /*005c*/ 	.word	0x00000000
        /*0060*/ 	.short	0x0006
        /*0062*/ 	.short	0x0030
        /*0064*/ 	.byte	0x00, 0xf0, 0x21, 0x00


	//----- nvinfo : EIATTR_KPARAM_INFO
	.align		4
.L_1759:
        /*0068*/ 	.byte	0x04, 0x17
        /*006a*/ 	.short	(.L_1761 - .L_1760)
.L_1760:
        /*006c*/ 	.word	0x00000000
        /*0070*/ 	.short	0x0005
        /*0072*/ 	.short	0x0028
        /*0074*/ 	.byte	0x00, 0xf0, 0x21, 0x00


	//----- nvinfo : EIATTR_KPARAM_INFO
	.align		4
.L_1761:
        /*0078*/ 	.byte	0x04, 0x17
        /*007a*/ 	.short	(.L_1763 - .L_1762)
.L_1762:
        /*007c*/ 	.word	0x00000000
        /*0080*/ 	.short	0x0004
        /*0082*/ 	.short	0x0020
        /*0084*/ 	.byte	0x00, 0xf0, 0x21, 0x00


	//----- nvinfo : EIATTR_KPARAM_INFO
	.align		4
.L_1763:
        /*0088*/ 	.byte	0x04, 0x17
        /*008a*/ 	.short	(.L_1765 - .L_1764)
.L_1764:
        /*008c*/ 	.word	0x00000000
        /*0090*/ 	.short	0x0003
        /*0092*/ 	.short	0x0018
        /*0094*/ 	.byte	0x00, 0xf0, 0x21, 0x00


	//----- nvinfo : EIATTR_KPARAM_INFO
	.align		4
.L_1765:
        /*0098*/ 	.byte	0x04, 0x17
        /*009a*/ 	.short	(.L_1767 - .L_1766)
.L_1766:
        /*009c*/ 	.word	0x00000000
        /*00a0*/ 	.short	0x0002
        /*00a2*/ 	.short	0x0010
        /*00a4*/ 	.byte	0x00, 0xf0, 0x21, 0x00


	//----- nvinfo : EIATTR_KPARAM_INFO
	.align		4
.L_1767:
        /*00a8*/ 	.byte	0x04, 0x17
        /*00aa*/ 	.short	(.L_1769 - .L_1768)
.L_1768:
        /*00ac*/ 	.word	0x00000000
        /*00b0*/ 	.short	0x0001
        /*00b2*/ 	.short	0x0008
        /*00b4*/ 	.byte	0x00, 0xf0, 0x21, 0x00


	//----- nvinfo : EIATTR_KPARAM_INFO
	.align		4
.L_1769:
        /*00b8*/ 	.byte	0x04, 0x17
        /*00ba*/ 	.short	(.L_1771 - .L_1770)
.L_1770:
        /*00bc*/ 	.word	0x00000000
        /*00c0*/ 	.short	0x0000
        /*00c2*/ 	.short	0x0000
        /*00c4*/ 	.byte	0x00, 0xf0, 0x21, 0x00


	//----- nvinfo : EIATTR_SPARSE_MMA_MASK
	.align		4
.L_1771:
        /*00c8*/ 	.byte	0x03, 0x50
        /*00ca*/ 	.short	0x0000


	//----- nvinfo : EIATTR_MAXREG_COUNT
	.align		4
        /*00cc*/ 	.byte	0x03, 0x1b
        /*00ce*/ 	.short	0x0080


	//----- nvinfo : EIATTR_NUM_BARRIERS
	.align		4
        /*00d0*/ 	.byte	0x02, 0x4c
        /*00d2*/ 	.byte	0x01
	.zero		1


	//----- nvinfo : EIATTR_ANNOTATIONS
	.align		4
        /*00d4*/ 	.byte	0x04, 0x55
        /*00d6*/ 	.short	(.L_1773 - .L_1772)


	//   ....[0]....
.L_1772:
        /*00d8*/ 	.word	0x00000001
        /*00dc*/ 	.byte	0xf0, 0x09, 0x00, 0x00, 0x01, 0x00, 0x00, 0x00, 0x20, 0x0a, 0x00, 0x00, 0x01, 0x00, 0x00, 0x00
        /*00ec*/ 	.byte	0x30, 0x0a, 0x00, 0x00, 0x01, 0x00, 0x00, 0x00, 0xc0, 0x0a, 0x00, 0x00, 0x01, 0x00, 0x00, 0x00
        /*00fc*/ 	.byte	0x30, 0x26, 0x00, 0x00, 0x01, 0x00, 0x00, 0x00, 0x40, 0x26, 0x00, 0x00, 0x01, 0x00, 0x00, 0x00
        /*010c*/ 	.byte	0x50, 0x26, 0x00, 0x00, 0x01, 0x00, 0x00, 0x00, 0x60, 0x26, 0x00, 0x00, 0x01, 0x00, 0x00, 0x00
        /*011c*/ 	.byte	0xf0, 0x32, 0x00, 0x00, 0x01, 0x00, 0x00, 0x00, 0x70, 0x35, 0x00, 0x00


	//----- nvinfo : EIATTR_MERCURY_ISA_VERSION
	.align		4
.L_1773:
        /*0128*/ 	.byte	0x03, 0x5f
        /*012a*/ 	.short	0x0101


	//----- nvinfo : EIATTR_COOP_GROUP_MASK_REGIDS
	.align		4
        /*012c*/ 	.byte	0x04, 0x29
        /*012e*/ 	.short	(.L_1775 - .L_1774)


	//   ....[0]....
.L_1774:
        /*0130*/ 	.word	0xffffffff


	//   ....[1]....
        /*0134*/ 	.word	0xffffffff


	//   ....[2]....
        /*0138*/ 	.word	0xffffffff


	//   ....[3]....
        /*013c*/ 	.word	0xffffffff


	//   ....[4]....
        /*0140*/ 	.word	0xffffffff


	//   ....[5]....
        /*0144*/ 	.word	0xffffffff


	//   ....[6]....
        /*0148*/ 	.word	0xffffffff


	//   ....[7]....
        /*014c*/ 	.word	0xffffffff


	//   ....[8]....
        /*0150*/ 	.word	0x05000017


	//   ....[9]....
        /*0154*/ 	.word	0x0500001c


	//   ....[10]....
        /*0158*/ 	.word	0x0500001e


	//   ....[11]....
        /*015c*/ 	.word	0x0500001d


	//   ....[12]....
        /*0160*/ 	.word	0x05000025


	//   ....[13]....
        /*0164*/ 	.word	0x05000018


	//   ....[14]....
        /*0168*/ 	.word	0x0500001c


	//   ....[15]....
        /*016c*/ 	.word	0x0500001e


	//   ....[16]....
        /*0170*/ 	.word	0x0500001c


	//   ....[17]....
        /*0174*/ 	.word	0x0500001e


	//   ....[18]....
        /*0178*/ 	.word	0x05000017


	//   ....[19]....
        /*017c*/ 	.word	0x0500001d


	//   ....[20]....
        /*0180*/ 	.word	0x05000020


	//   ....[21]....
        /*0184*/ 	.word	0x0500001c


	//   ....[22]....
        /*0188*/ 	.word	0x05000021


	//   ....[23]....
        /*018c*/ 	.word	0x05000017


	//   ....[24]....
        /*0190*/ 	.word	0x0500001c


	//   ....[25]....
        /*0194*/ 	.word	0x0500001e


	//   ....[26]....
        /*0198*/ 	.word	0x05000017


	//   ....[27]....
        /*019c*/ 	.word	0x0500001d


	//   ....[28]....
        /*01a0*/ 	.word	0x05000020


	//   ....[29]....
        /*01a4*/ 	.word	0x0500001c


	//   ....[30]....
        /*01a8*/ 	.word	0x05000021


	//   ....[31]....
        /*01ac*/ 	.word	0x05000017


	//   ....[32]....
        /*01b0*/ 	.word	0x0500001e


	//   ....[33]....
        /*01b4*/ 	.word	0x05000017


	//   ....[34]....
        /*01b8*/ 	.word	0x0500001d


	//   ....[35]....
        /*01bc*/ 	.word	0x0500001c


	//   ....[36]....
        /*01c0*/ 	.word	0x05000020


	//   ....[37]....
        /*01c4*/ 	.word	0x05000021


	//   ....[38]....
        /*01c8*/ 	.word	0x05000017


	//   ....[39]....
        /*01cc*/ 	.word	0x0500001c


	//   ....[40]....
        /*01d0*/ 	.word	0x05000023


	//   ....[41]....
        /*01d4*/ 	.word	0x05000020


	//   ....[42]....
        /*01d8*/ 	.word	0x0500001d


	//   ....[43]....
        /*01dc*/ 	.word	0x05000021


	//   ....[44]....
        /*01e0*/ 	.word	0x05000022


	//   ....[45]....
        /*01e4*/ 	.word	0x05000029


	//   ....[46]....
        /*01e8*/ 	.word	0x0500001e


	//   ....[47]....
        /*01ec*/ 	.word	0x0500001b


	//   ....[48]....
        /*01f0*/ 	.word	0x05000017


	//   ....[49]....
        /*01f4*/ 	.word	0x0500001a


	//   ....[50]....
        /*01f8*/ 	.word	0x0500002e


	//   ....[51]....
        /*01fc*/ 	.word	0x0500001d


	//   ....[52]....
        /*0200*/ 	.word	0x0500002c


	//   ....[53]....
        /*0204*/ 	.word	0x05000032


	//   ....[54]....
        /*0208*/ 	.word	0x05000023


	//   ....[55]....
        /*020c*/ 	.word	0x05000024


	//   ....[56]....
        /*0210*/ 	.word	0x05000026


	//   ....[57]....
        /*0214*/ 	.word	0x05000028


	//   ....[58]....
        /*0218*/ 	.word	0x05000025


	//   ....[59]....
        /*021c*/ 	.word	0x0500002a


	//   ....[60]....
        /*0220*/ 	.word	0x0500002c


	//   ....[61]....
        /*0224*/ 	.word	0x05000033


	//   ....[62]....
        /*0228*/ 	.word	0x05000022


	//   ....[63]....
        /*022c*/ 	.word	0x05000017


	//   ....[64]....
        /*0230*/ 	.word	0x05000017


	//   ....[65]....
        /*0234*/ 	.word	0x05000017


	//   ....[66]....
        /*0238*/ 	.word	0x05000017


	//   ....[67]....
        /*023c*/ 	.word	0x05000017


	//   ....[68]....
        /*0240*/ 	.word	0x05000017


	//   ....[69]....
        /*0244*/ 	.word	0x05000017


	//   ....[70]....
        /*0248*/ 	.word	0x05000017


	//   ....[71]....
        /*024c*/ 	.word	0x05000017


	//   ....[72]....
        /*0250*/ 	.word	0x05000017


	//   ....[73]....
        /*0254*/ 	.word	0x05000017


	//   ....[74]....
        /*0258*/ 	.word	0x05000017


	//   ....[75]....
        /*025c*/ 	.word	0x05000017


	//   ....[76]....
        /*0260*/ 	.word	0x05000017


	//   ....[77]....
        /*0264*/ 	.word	0x05000017


	//   ....[78]....
        /*0268*/ 	.word	0x05000017


	//   ....[79]....
        /*026c*/ 	.word	0x05000017


	//   ....[80]....
        /*0270*/ 	.word	0x05000017


	//   ....[81]....
        /*0274*/ 	.word	0x05000017


	//   ....[82]....
        /*0278*/ 	.word	0x05000017


	//   ....[83]....
        /*027c*/ 	.word	0x05000017


	//   ....[84]....
        /*0280*/ 	.word	0x05000017


	//   ....[85]....
        /*0284*/ 	.word	0x05000017


	//   ....[86]....
        /*0288*/ 	.word	0x05000017


	//   ....[87]....
        /*028c*/ 	.word	0x05000017


	//   ....[88]....
        /*0290*/ 	.word	0x05000017


	//   ....[89]....
        /*0294*/ 	.word	0x05000017


	//   ....[90]....
        /*0298*/ 	.word	0x05000017


	//   ....[91]....
        /*029c*/ 	.word	0x05000017


	//   ....[92]....
        /*02a0*/ 	.word	0x05000017


	//   ....[93]....
        /*02a4*/ 	.word	0x05000017


	//   ....[94]....
        /*02a8*/ 	.word	0x05000017


	//   ....[95]....
        /*02ac*/ 	.word	0x05000017


	//   ....[96]....
        /*02b0*/ 	.word	0x05000017


	//   ....[97]....
        /*02b4*/ 	.word	0x05000017


	//   ....[98]....
        /*02b8*/ 	.word	0x05000017


	//   ....[99]....
        /*02bc*/ 	.word	0x05000017


	//   ....[100]....
        /*02c0*/ 	.word	0x05000017


	//   ....[101]....
        /*02c4*/ 	.word	0x05000017


	//   ....[102]....
        /*02c8*/ 	.word	0x05000017


	//   ....[103]....
        /*02cc*/ 	.word	0x05000017


	//   ....[104]....
        /*02d0*/ 	.word	0x05000017


	//   ....[105]....
        /*02d4*/ 	.word	0x05000017


	//   ....[106]....
        /*02d8*/ 	.word	0x05000017


	//   ....[107]....
        /*02dc*/ 	.word	0x05000017


	//   ....[108]....
        /*02e0*/ 	.word	0x05000017


	//   ....[109]....
        /*02e4*/ 	.word	0x05000017


	//   ....[110]....
        /*02e8*/ 	.word	0x05000017


	//   ....[111]....
        /*02ec*/ 	.word	0x05000017


	//   ....[112]....
        /*02f0*/ 	.word	0x05000017


	//   ....[113]....
        /*02f4*/ 	.word	0x05000017


	//   ....[114]....
        /*02f8*/ 	.word	0x05000017


	//   ....[115]....
        /*02fc*/ 	.word	0x05000017


	//   ....[116]....
        /*0300*/ 	.word	0x05000017


	//   ....[117]....
        /*0304*/ 	.word	0x05000017


	//   ....[118]....
        /*0308*/ 	.word	0x05000017


	//   ....[119]....
        /*030c*/ 	.word	0x05000017


	//----- nvinfo : EIATTR_COOP_GROUP_INSTR_OFFSETS
	.align		4
.L_1775:
        /*0310*/ 	.byte	0x04, 0x28
        /*0312*/ 	.short	(.L_1777 - .L_1776)


	//   ....[0]....
.L_1776:
        /*0314*/ 	.word	0x00002e80


	//   ....[1]....
        /*0318*/ 	.word	0x00002ec0


	//   ....[2]....
        /*031c*/ 	.word	0x00003620


	//   ....[3]....
        /*0320*/ 	.word	0x00003650


	//   ....[4]....
        /*0324*/ 	.word	0x00003680


	//   ....[5]....
        /*0328*/ 	.word	0x00003690


	//   ....[6]....
        /*032c*/ 	.word	0x000036c0


	//   ....[7]....
        /*0330*/ 	.word	0x000036d0


	//   ....[8]....
        /*0334*/ 	.word	0x00005410


	//   ....[9]....
        /*0338*/ 	.word	0x00005440


	//   ....[10]....
        /*033c*/ 	.word	0x00005480


	//   ....[11]....
        /*0340*/ 	.word	0x00005490


	//   ....[12]....
        /*0344*/ 	.word	0x000054c0


	//   ....[13]....
        /*0348*/ 	.word	0x000054d0


	//   ....[14]....
        /*034c*/ 	.word	0x00005500


	//   ....[15]....
        /*0350*/ 	.word	0x00005510


	//   ....[16]....
        /*0354*/ 	.word	0x000056a0


	//   ....[17]....
        /*0358*/ 	.word	0x000056d0


	//   ....[18]....
        /*035c*/ 	.word	0x00005700


	//   ....[19]....
        /*0360*/ 	.word	0x00005720


	//   ....[20]....
        /*0364*/ 	.word	0x00005750


	//   ....[21]....
        /*0368*/ 	.word	0x00005760


	//   ....[22]....
        /*036c*/ 	.word	0x00005790


	//   ....[23]....
        /*0370*/ 	.word	0x000057a0


	//   ....[24]....
        /*0374*/ 	.word	0x000058e0


	//   ....[25]....
        /*0378*/ 	.word	0x00005900


	//   ....[26]....
        /*037c*/ 	.word	0x00005930


	//   ....[27]....
        /*0380*/ 	.word	0x00005950


	//   ....[28]....
        /*0384*/ 	.word	0x00005980


	//   ....[29]....
        /*0388*/ 	.word	0x00005990


	//   ....[30]....
        /*038c*/ 	.word	0x000059c0


	//   ....[31]....
        /*0390*/ 	.word	0x000059d0


	//   ....[32]....
        /*0394*/ 	.word	0x00005c70


	//   ....[33]....
        /*0398*/ 	.word	0x00005d00


	//   ....[34]....
        /*039c*/ 	.word	0x00005d60


	//   ....[35]....
        /*03a0*/ 	.word	0x00005d90


	//   ....[36]....
        /*03a4*/ 	.word	0x00005dc0


	//   ....[37]....
        /*03a8*/ 	.word	0x00005dd0


	//   ....[38]....
        /*03ac*/ 	.word	0x00005df0


	//   ....[39]....
        /*03b0*/ 	.word	0x00005e20


	//   ....[40]....
        /*03b4*/ 	.word	0x00005e40


	//   ....[41]....
        /*03b8*/ 	.word	0x00005e60


	//   ....[42]....
        /*03bc*/ 	.word	0x00005e80


	//   ....[43]....
        /*03c0*/ 	.word	0x00005ea0


	//   ....[44]....
        /*03c4*/ 	.word	0x00005ec0


	//   ....[45]....
        /*03c8*/ 	.word	0x00005ef0


	//   ....[46]....
        /*03cc*/ 	.word	0x00005f20


	//   ....[47]....
        /*03d0*/ 	.word	0x00005f60


	//   ....[48]....
        /*03d4*/ 	.word	0x00005f80


	//   ....[49]....
        /*03d8*/ 	.word	0x00005fc0


	//   ....[50]....
        /*03dc*/ 	.word	0x00005fe0


	//   ....[51]....
        /*03e0*/ 	.word	0x00006020


	//   ....[52]....
        /*03e4*/ 	.word	0x00006040


	//   ....[53]....
        /*03e8*/ 	.word	0x00006060


	//   ....[54]....
        /*03ec*/ 	.word	0x00006090


	//   ....[55]....
        /*03f0*/ 	.word	0x000060c0


	//   ....[56]....
        /*03f4*/ 	.word	0x00006100


	//   ....[57]....
        /*03f8*/ 	.word	0x00006140


	//   ....[58]....
        /*03fc*/ 	.word	0x00006170


	//   ....[59]....
        /*0400*/ 	.word	0x000061a0


	//   ....[60]....
        /*0404*/ 	.word	0x000061c0


	//   ....[61]....
        /*0408*/ 	.word	0x000061e0


	//   ....[62]....
        /*040c*/ 	.word	0x000062c0


	//   ....[63]....
        /*0410*/ 	.word	0x00006370


	//   ....[64]....
        /*0414*/ 	.word	0x00006490


	//   ....[65]....
        /*0418*/ 	.word	0x000064e0


	//   ....[66]....
        /*041c*/ 	.word	0x00006550


	//   ....[67]....
        /*0420*/ 	.word	0x000065b0


	//   ....[68]....
        /*0424*/ 	.word	0x00006620


	//   ....[69]....
        /*0428*/ 	.word	0x00006680


	//   ....[70]....
        /*042c*/ 	.word	0x000066f0


	//   ....[71]....
        /*0430*/ 	.word	0x00006750


	//   ....[72]....
        /*0434*/ 	.word	0x000067f0


	//   ....[73]....
        /*0438*/ 	.word	0x00006880


	//   ....[74]....
        /*043c*/ 	.word	0x000068f0


	//   ....[75]....
        /*0440*/ 	.word	0x00006950


	//   ....[76]....
        /*0444*/ 	.word	0x000069c0


	//   ....[77]....
        /*0448*/ 	.word	0x00006a20


	//   ....[78]....
        /*044c*/ 	.word	0x00006a90


	//   ....[79]....
        /*0450*/ 	.word	0x00006af0


	//   ....[80]....
        /*0454*/ 	.word	0x00006b90


	//   ....[81]....
        /*0458*/ 	.word	0x00006c20


	//   ....[82]....
        /*045c*/ 	.word	0x00006c90


	//   ....[83]....
        /*0460*/ 	.word	0x00006cf0


	//   ....[84]....
        /*0464*/ 	.word	0x00006d60


	//   ....[85]....
        /*0468*/ 	.word	0x00006dc0


	//   ....[86]....
        /*046c*/ 	.word	0x00006e30


	//   ....[87]....
        /*0470*/ 	.word	0x00006e90


	//   ....[88]....
        /*0474*/ 	.word	0x00006f30


	//   ....[89]....
        /*0478*/ 	.word	0x00007010


	//   ....[90]....
        /*047c*/ 	.word	0x000070e0


	//   ....[91]....
        /*0480*/ 	.word	0x00007130


	//   ....[92]....
        /*0484*/ 	.word	0x000071d0


	//   ....[93]....
        /*0488*/ 	.word	0x00007230


	//   ....[94]....
        /*048c*/ 	.word	0x000072e0


	//   ....[95]....
        /*0490*/ 	.word	0x00007340


	//   ....[96]....
        /*0494*/ 	.word	0x000073d0


	//   ....[97]....
        /*0498*/ 	.word	0x00007450


	//   ....[98]....
        /*049c*/ 	.word	0x000074c0


	//   ....[99]....
        /*04a0*/ 	.word	0x00007520


	//   ....[100]....
        /*04a4*/ 	.word	0x00007590


	//   ....[101]....
        /*04a8*/ 	.word	0x000075f0


	//   ....[102]....
        /*04ac*/ 	.word	0x000076c0


	//   ....[103]....
        /*04b0*/ 	.word	0x00007730


	//   ....[104]....
        /*04b4*/ 	.word	0x000077e0


	//   ....[105]....
        /*04b8*/ 	.word	0x00007850


	//   ....[106]....
        /*04bc*/ 	.word	0x000078c0


	//   ....[107]....
        /*04c0*/ 	.word	0x00007920


	//   ....[108]....
        /*04c4*/ 	.word	0x00007990


	//   ....[109]....
        /*04c8*/ 	.word	0x000079f0


	//   ....[110]....
        /*04cc*/ 	.word	0x00007a60


	//   ....[111]....
        /*04d0*/ 	.word	0x00007ac0


	//   ....[112]....
        /*04d4*/ 	.word	0x00007b20


	//   ....[113]....
        /*04d8*/ 	.word	0x00007b70


	//   ....[114]....
        /*04dc*/ 	.word	0x00007be0


	//   ....[115]....
        /*04e0*/ 	.word	0x00007c40


	//   ....[116]....
        /*04e4*/ 	.word	0x00007cb0


	//   ....[117]....
        /*04e8*/ 	.word	0x00007d10


	//   ....[118]....
        /*04ec*/ 	.word	0x00007e60


	//   ....[119]....
        /*04f0*/ 	.word	0x00007f10


	//----- nvinfo : EIATTR_EXIT_INSTR_OFFSETS
	.align		4
.L_1777:
        /*04f4*/ 	.byte	0x04, 0x1c
        /*04f6*/ 	.short	(.L_1779 - .L_1778)


	//   ....[0]....
.L_1778:
        /*04f8*/ 	.word	0x000043d0


	//   ....[1]....
        /*04fc*/ 	.word	0x00006430


	//----- nvinfo : EIATTR_MAX_THREADS
	.align		4
.L_1779:
        /*0500*/ 	.byte	0x04, 0x05
        /*0502*/ 	.short	(.L_1781 - .L_1780)
.L_1780:
        /*0504*/ 	.word	0x000001e0
        /*0508*/ 	.word	0x00000001
        /*050c*/ 	.word	0x00000001


	//----- nvinfo : EIATTR_CRS_STACK_SIZE
	.align		4
.L_1781:
        /*0510*/ 	.byte	0x04, 0x1e
        /*0512*/ 	.short	(.L_1783 - .L_1782)
.L_1782:
        /*0514*/ 	.word	0x00000000


	//----- nvinfo : EIATTR_CBANK_PARAM_SIZE
	.align		4
.L_1783:
        /*0518*/ 	.byte	0x03, 0x19
        /*051a*/ 	.short	0x0060


	//----- nvinfo : EIATTR_PARAM_CBANK
	.align		4
        /*051c*/ 	.byte	0x04, 0x0a
        /*051e*/ 	.short	(.L_1785 - .L_1784)
	.align		4
.L_1784:
        /*0520*/ 	.word	index@(.nv.constant0._ZN13group_norm_v218gn_bwd_cuda_kernelI6__halfLi480ELi1ELi32ELi30ELi1024ELb0ELb1ELi16ELi960ELi960ELi4ELb1ELi2ELb0ELb0ELNS_15WgradSyncMethodE3ENS_16CompileConditionILi900EEEEEvPT_S6_S6_PKS5_S8_S8_S8_PKfflPfPj)
        /*0524*/ 	.short	0x0210
        /*0526*/ 	.short	0x0060


	//----- nvinfo : EIATTR_SW_WAR
	.align		4
.L_1785:
        /*0528*/ 	.byte	0x04, 0x36
        /*052a*/ 	.short	(.L_1787 - .L_1786)
.L_1786:
        /*052c*/ 	.word	0x00000008
.L_1787:


//--------------------- .nv.info._ZN13group_norm_v218gn_bwd_cuda_kernelI6__halfLi480ELi1ELi32ELi30ELi1024ELb0ELb1ELi32ELi960ELi960ELi4ELb1ELi4ELb0ELb0ELNS_15WgradSyncMethodE3ENS_16CompileConditionILi900EEEEEvPT_S6_S6_PKS5_S8_S8_S8_PKfflPfPj --------------------------
	.section	.nv.info._ZN13group_norm_v218gn_bwd_cuda_kernelI6__halfLi480ELi1ELi32ELi30ELi1024ELb0ELb1ELi32ELi960ELi960ELi4ELb1ELi4ELb0ELb0ELNS_15WgradSyncMethodE3ENS_16CompileConditionILi900EEEEEvPT_S6_S6_PKS5_S8_S8_S8_PKfflPfPj,"",@"SHT_CUDA_INFO"
	.sectionflags	@""
	.align	4


	//----- nvinfo : EIATTR_CUDA_API_VERSION
	.align		4
        /*0000*/ 	.byte	0x04, 0x37
        /*0002*/ 	.short	(.L_1789 - .L_1788)
.L_1788:
        /*0004*/ 	.word	0x00000082


	//----- nvinfo : EIATTR_KPARAM_INFO
	.align		4
.L_1789:
        /*0008*/ 	.byte	0x04, 0x17
        /*000a*/ 	.short	(.L_1791 - .L_1790)
.L_1790:
        /*000c*/ 	.word	0x00000000
        /*0010*/ 	.short	0x000b
        /*0012*/ 	.short	0x0058
        /*0014*/ 	.byte	0x00, 0xf0, 0x21, 0x00


	//----- nvinfo : EIATTR_KPARAM_INFO
	.align		4
.L_1791:
        /*0018*/ 	.byte	0x04, 0x17
        /*001a*/ 	.short	(.L_1793 - .L_1792)
.L_1792:
        /*001c*/ 	.word	0x00000000
        /*0020*/ 	.short	0x000a
        /*0022*/ 	.short	0x0050
        /*0024*/ 	.byte	0x00, 0xf0, 0x21, 0x00


	//----- nvinfo : EIATTR_KPARAM_INFO
	.align		4
.L_1793:
        /*0028*/ 	.byte	0x04, 0x17
        /*002a*/ 	.short	(.L_1795 - .L_1794)
.L_1794:
        /*002c*/ 	.word	0x00000000
        /*0030*/ 	.short	0x0009
        /*0032*/ 	.short	0x0048
        /*0034*/ 	.byte	0x00, 0xf0, 0x21, 0x00


	//----- nvinfo : EIATTR_KPARAM_INFO
	.align		4
.L_1795:
        /*0038*/ 	.byte	0x04, 0x17
        /*003a*/ 	.short	(.L_1797 - .L_1796)
.L_1796:
        /*003c*/ 	.word	0x00000000
        /*0040*/ 	.short	0x0008
        /*0042*/ 	.short	0x0040
        /*0044*/ 	.byte	0x00, 0xf0, 0x11, 0x00


	//----- nvinfo : EIATTR_KPARAM_INFO
	.align		4
.L_1797:
        /*0048*/ 	.byte	0x04, 0x17
        /*004a*/ 	.short	(.L_1799 - .L_1798)
.L_1798:
        /*004c*/ 	.word	0x00000000
        /*0050*/ 	.short	0x0007
        /*0052*/ 	.short	0x0038
        /*0054*/ 	.byte	0x00, 0xf0, 0x21, 0x00


	//----- nvinfo : EIATTR_KPARAM_INFO
	.align		4
.L_1799:
        /*0058*/ 	.byte	0x04, 0x17
        /*005a*/ 	.short	(.L_1801 - .L_1800)
.L_1800:
        /*005c*/ 	.word	0x00000000
        /*0060*/ 	.short	0x0006
        /*0062*/ 	.short	0x0030
        /*0064*/ 	.byte	0x00, 0xf0, 0x21, 0x00


	//----- nvinfo : EIATTR_KPARAM_INFO
	.align		4
.L_1801:
        /*0068*/ 	.byte	0x04, 0x17
        /*006a*/ 	.short	(.L_1803 - .L_1802)
.L_1802:
        /*006c*/ 	.word	0x00000000
        /*0070*/ 	.short	0x0005
        /*0072*/ 	.short	0x0028
        /*0074*/ 	.byte	0x00, 0xf0, 0x21, 0x00


	//----- nvinfo : EIATTR_KPARAM_INFO
	.align		4
.L_1803:
        /*0078*/ 	.byte	0x04, 0x17
        /*007a*/ 	.short	(.L_1805 - .L_1804)
.L_1804:
        /*007c*/ 	.word	0x00000000
        /*0080*/ 	.short	0x0004
        /*0082*/ 	.short	0x0020
        /*0084*/ 	.byte	0x00, 0xf0, 0x21, 0x00


	//----- nvinfo : EIATTR_KPARAM_INFO
	.align		4
.L_1805:
        /*0088*/ 	.byte	0x04, 0x17
        /*008a*/ 	.short	(.L_1807 - .L_1806)
.L_1806:
        /*008c*/ 	.word	0x00000000
        /*0090*/ 	.short	0x0003
        /*0092*/ 	.short	0x0018
        /*0094*/ 	.byte	0x00, 0xf0, 0x21, 0x00


	//----- nvinfo : EIATTR_KPARAM_INFO
	.align		4
.L_1807:
        /*0098*/ 	.byte	0x04, 0x17
        /*009a*/ 	.short	(.L_1809 - .L_1808)
.L_1808:
        /*009c*/ 	.word	0x00000000
        /*00a0*/ 	.short	0x0002
        /*00a2*/ 	.short	0x0010
        /*00a4*/ 	.byte	0x00, 0xf0, 0x21, 0x00


	//----- nvinfo : EIATTR_KPARAM_INFO
	.align		4
.L_1809:
        /*00a8*/ 	.byte	0x04, 0x17
        /*00aa*/ 	.short	(.L_1811 - .L_1810)
.L_1810:
        /*00ac*/ 	.word	0x00000000
        /*00b0*/ 	.short	0x0001
        /*00b2*/ 	.short	0x0008
        /*00b4*/ 	.byte	0x00, 0xf0, 0x21, 0x00


	//----- nvinfo : EIATTR_KPARAM_INFO
	.align		4
.L_1811:
        /*00b8*/ 	.byte	0x04, 0x17
        /*00ba*/ 	.short	(.L_1813 - .L_1812)
.L_1812:
        /*00bc*/ 	.word	0x00000000
        /*00c0*/ 	.short	0x0000
        /*00c2*/ 	.short	0x0000
        /*00c4*/ 	.byte	0x00, 0xf0, 0x21, 0x00


	//----- nvinfo : EIATTR_SPARSE_MMA_MASK
	.align		4
.L_1813:
        /*00c8*/ 	.byte	0x03, 0x50
        /*00ca*/ 	.short	0x0000


	//----- nvinfo : EIATTR_MAXREG_COUNT
	.align		4
        /*00cc*/ 	.byte	0x03, 0x1b
        /*00ce*/ 	.short	0x0080


	//----- nvinfo : EIATTR_NUM_BARRIERS
	.align		4
        /*00d0*/ 	.byte	0x02, 0x4c
        /*00d2*/ 	.byte	0x01
	.zero		1


	//----- nvinfo : EIATTR_ANNOTATIONS
	.align		4
        /*00d4*/ 	.byte	0x04, 0x55
        /*00d6*/ 	.short	(.L_1815 - .L_1814)


	//   ....[0]....
.L_1814:
        /* <DEDUP_REMOVED lines=109> */


	//----- nvinfo : EIATTR_MERCURY_ISA_VERSION
	.align		4
.L_1815:
        /*0790*/ 	.byte	0x03, 0x5f
        /*0792*/ 	.short	0x0101


	//----- nvinfo : EIATTR_COOP_GROUP_MASK_REGIDS
	.align		4
        /*0794*/ 	.byte	0x04, 0x29
        /*0796*/ 	.short	(.L_1817 - .L_1816)


	//   ....[0]....
.L_1816:
        /*0798*/ 	.word	0xffffffff


	//   ....[1]....
        /*079c*/ 	.word	0xffffffff


	//   ....[2]....
        /*07a0*/ 	.word	0xffffffff


	//   ....[3]....
        /*07a4*/ 	.word	0xffffffff


	//   ....[4]....
        /*07a8*/ 	.word	0xffffffff


	//   ....[5]....
        /*07ac*/ 	.word	0xffffffff


	//   ....[6]....
        /*07b0*/ 	.word	0xffffffff


	//   ....[7]....
        /*07b4*/ 	.word	0xffffffff


	//   ....[8]....
        /*07b8*/ 	.word	0x05000017


	//   ....[9]....
        /*07bc*/ 	.word	0x0500001c


	//   ....[10]....
        /*07c0*/ 	.word	0x0500001e


	//   ....[11]....
        /*07c4*/ 	.word	0x0500001d


	//   ....[12]....
        /*07c8*/ 	.word	0x05000025


	//   ....[13]....
        /*07cc*/ 	.word	0x05000018


	//   ....[14]....
        /*07d0*/ 	.word	0x0500001c


	//   ....[15]....
        /*07d4*/ 	.word	0x0500001e


	//   ....[16]....
        /*07d8*/ 	.word	0x0500001c


	//   ....[17]....
        /*07dc*/ 	.word	0x0500001e


	//   ....[18]....
        /*07e0*/ 	.word	0x05000017


	//   ....[19]....
        /*07e4*/ 	.word	0x0500001d


	//   ....[20]....
        /*07e8*/ 	.word	0x05000020


	//   ....[21]....
        /*07ec*/ 	.word	0x0500001c


	//   ....[22]....
        /*07f0*/ 	.word	0x05000021


	//   ....[23]....
        /*07f4*/ 	.word	0x05000017


	//   ....[24]....
        /*07f8*/ 	.word	0x0500001c


	//   ....[25]....
        /*07fc*/ 	.word	0x0500001e


	//   ....[26]....
        /*0800*/ 	.word	0x05000017


	//   ....[27]....
        /*0804*/ 	.word	0x0500001d


	//   ....[28]....
        /*0808*/ 	.word	0x05000020


	//   ....[29]....
        /*080c*/ 	.word	0x0500001c


	//   ....[30]....
        /*0810*/ 	.word	0x05000021


	//   ....[31]....
        /*0814*/ 	.word	0x05000017


	//   ....[32]....
        /*0818*/ 	.word	0x0500001e


	//   ....[33]....
        /*081c*/ 	.word	0x05000017


	//   ....[34]....
        /*0820*/ 	.word	0x0500001d


	//   ....[35]....
        /*0824*/ 	.word	0x0500001c


	//   ....[36]....
        /*0828*/ 	.word	0x05000020


	//   ....[37]....
        /*082c*/ 	.word	0x05000021


	//   ....[38]....
        /*0830*/ 	.word	0x05000017


	//   ....[39]....
        /*0834*/ 	.word	0x0500001c


	//   ....[40]....
        /*0838*/ 	.word	0x05000023


	//   ....[41]....
        /*083c*/ 	.word	0x05000020


	//   ....[42]....
        /*0840*/ 	.word	0x0500001d


	//   ....[43]....
        /*0844*/ 	.word	0x05000021


	//   ....[44]....
        /*0848*/ 	.word	0x05000022


	//   ....[45]....
        /*084c*/ 	.word	0x05000029


	//   ....[46]....
        /*0850*/ 	.word	0x0500001e


	//   ....[47]....
        /*0854*/ 	.word	0x0500001b


	//   ....[48]....
        /*0858*/ 	.word	0x05000017


	//   ....[49]....
        /*085c*/ 	.word	0x0500001a


	//   ....[50]....
        /*0860*/ 	.word	0x0500002e


	//   ....[51]....
        /*0864*/ 	.word	0x0500001d


	//   ....[52]....
        /*0868*/ 	.word	0x0500002c


	//   ....[53]....
        /*086c*/ 	.word	0x05000032


	//   ....[54]....
        /*0870*/ 	.word	0x05000023


	//   ....[55]....
        /*0874*/ 	.word	0x05000024


	//   ....[56]....
        /*0878*/ 	.word	0x05000026


	//   ....[57]....
        /*087c*/ 	.word	0x05000028


	//   ....[58]....
        /*0880*/ 	.word	0x05000025


	//   ....[59]....
        /*0884*/ 	.word	0x0500002a


	//   ....[60]....
        /*0888*/ 	.word	0x0500002c


	//   ....[61]....
        /*088c*/ 	.word	0x05000033


	//   ....[62]....
        /*0890*/ 	.word	0x05000022


	//   ....[63]....
        /*0894*/ 	.word	0x05000017


	//   ....[64]....
        /*0898*/ 	.word	0x05000017


	//   ....[65]....
        /*089c*/ 	.word	0x05000017


	//   ....[66]....
        /*08a0*/ 	.word	0x05000017


	//   ....[67]....
        /*08a4*/ 	.word	0x05000017


	//   ....[68]....
        /*08a8*/ 	.word	0x05000017


	//   ....[69]....
        /*08ac*/ 	.word	0x05000017


	//   ....[70]....
        /*08b0*/ 	.word	0x05000017


	//   ....[71]....
        /*08b4*/ 	.word	0x05000017


	//   ....[72]....
        /*08b8*/ 	.word	0x05000017


	//   ....[73]....
        /*08bc*/ 	.word	0x05000017


	//   ....[74]....
        /*08c0*/ 	.word	0x05000017


	//   ....[75]....
        /*08c4*/ 	.word	0x05000017


	//   ....[76]....
        /*08c8*/ 	.word	0x05000017


	//   ....[77]....
        /*08cc*/ 	.word	0x05000017


	//   ....[78]....
        /*08d0*/ 	.word	0x05000017


	//   ....[79]....
        /*08d4*/ 	.word	0x05000017


	//   ....[80]....
        /*08d8*/ 	.word	0x05000017


	//   ....[81]....
        /*08dc*/ 	.word	0x05000017


	//   ....[82]....
        /*08e0*/ 	.word	0x05000017


	//   ....[83]....
        /*08e4*/ 	.word	0x05000017


	//   ....[84]....
        /*08e8*/ 	.word	0x05000017


	//   ....[85]....
        /*08ec*/ 	.word	0x05000017


	//   ....[86]....
        /*08f0*/ 	.word	0x05000017


	//   ....[87]....
        /*08f4*/ 	.word	0x05000017


	//   ....[88]....
        /*08f8*/ 	.word	0x05000017


	//   ....[89]....
        /*08fc*/ 	.word	0x05000017


	//   ....[90]....
        /*0900*/ 	.word	0x05000017


	//   ....[91]....
        /*0904*/ 	.word	0x05000017


	//   ....[92]....
        /*0908*/ 	.word	0x05000017


	//   ....[93]....
        /*090c*/ 	.word	0x05000017


	//   ....[94]....
        /*0910*/ 	.word	0x05000017


	//   ....[95]....
        /*0914*/ 	.word	0x05000017


	//   ....[96]....
        /*0918*/ 	.word	0x05000017


	//   ....[97]....
        /*091c*/ 	.word	0x05000017


	//   ....[98]....
        /*0920*/ 	.word	0x05000017


	//   ....[99]....
        /*0924*/ 	.word	0x05000017


	//   ....[100]....
        /*0928*/ 	.word	0x05000017


	//   ....[101]....
        /*092c*/ 	.word	0x05000017


	//   ....[102]....
        /*0930*/ 	.word	0x05000017


	//   ....[103]....
        /*0934*/ 	.word	0x05000017


	//   ....[104]....
        /*0938*/ 	.word	0x05000017


	//   ....[105]....
        /*093c*/ 	.word	0x05000017


	//   ....[106]....
        /*0940*/ 	.word	0x05000017


	//   ....[107]....
        /*0944*/ 	.word	0x05000017


	//   ....[108]....
        /*0948*/ 	.word	0x05000017


	//   ....[109]....
        /*094c*/ 	.word	0x05000017


	//   ....[110]....
        /*0950*/ 	.word	0x05000017


	//   ....[111]....
        /*0954*/ 	.word	0x05000017


	//   ....[112]....
        /*0958*/ 	.word	0x05000017


	//   ....[113]....
        /*095c*/ 	.word	0x05000017


	//   ....[114]....
        /*0960*/ 	.word	0x05000017


	//   ....[115]....
        /*0964*/ 	.word	0x05000017


	//   ....[116]....
        /*0968*/ 	.word	0x05000017


	//   ....[117]....
        /*096c*/ 	.word	0x05000017


	//   ....[118]....
        /*0970*/ 	.word	0x05000017


	//   ....[119]....
        /*0974*/ 	.word	0x05000017


	//----- nvinfo : EIATTR_COOP_GROUP_INSTR_OFFSETS
	.align		4
.L_1817:
        /*0978*/ 	.byte	0x04, 0x28
        /*097a*/ 	.short	(.L_1819 - .L_1818)


	//   ....[0]....
.L_1818:
        /*097c*/ 	.word	0x00004f10


	//   ....[1]....
        /*0980*/ 	.word	0x00004f20


	//   ....[2]....
        /*0984*/ 	.word	0x00005520


	//   ....[3]....
        /*0988*/ 	.word	0x00005560


	//   ....[4]....
        /*098c*/ 	.word	0x00005590


	//   ....[5]....
        /*0990*/ 	.word	0x000055b0


	//   ....[6]....
        /*0994*/ 	.word	0x000055d0


	//   ....[7]....
        /*0998*/ 	.word	0x000055e0


	//   ....[8]....
        /*099c*/ 	.word	0x000082a0


	//   ....[9]....
        /*09a0*/ 	.word	0x000082d0


	//   ....[10]....
        /*09a4*/ 	.word	0x00008310


	//   ....[11]....
        /*09a8*/ 	.word	0x00008320


	//   ....[12]....
        /*09ac*/ 	.word	0x00008350


	//   ....[13]....
        /*09b0*/ 	.word	0x00008360


	//   ....[14]....
        /*09b4*/ 	.word	0x00008390


	//   ....[15]....
        /*09b8*/ 	.word	0x000083a0


	//   ....[16]....
        /*09bc*/ 	.word	0x00008530


	//   ....[17]....
        /*09c0*/ 	.word	0x00008560


	//   ....[18]....
        /*09c4*/ 	.word	0x00008590


	//   ....[19]....
        /*09c8*/ 	.word	0x000085b0


	//   ....[20]....
        /*09cc*/ 	.word	0x000085e0


	//   ....[21]....
        /*09d0*/ 	.word	0x000085f0


	//   ....[22]....
        /*09d4*/ 	.word	0x00008620


	//   ....[23]....
        /*09d8*/ 	.word	0x00008630


	//   ....[24]....
        /*09dc*/ 	.word	0x00008760


	//   ....[25]....
        /*09e0*/ 	.word	0x00008790


	//   ....[26]....
        /*09e4*/ 	.word	0x000087c0


	//   ....[27]....
        /*09e8*/ 	.word	0x000087e0


	//   ....[28]....
        /*09ec*/ 	.word	0x00008810


	//   ....[29]....
        /*09f0*/ 	.word	0x00008820


	//   ....[30]....
        /*09f4*/ 	.word	0x00008850


	//   ....[31]....
        /*09f8*/ 	.word	0x00008860


	//   ....[32]....
        /*09fc*/ 	.word	0x00008b00


	//   ....[33]....
        /*0a00*/ 	.word	0x00008b90


	//   ....[34]....
        /*0a04*/ 	.word	0x00008bf0


	//   ....[35]....
        /*0a08*/ 	.word	0x00008c20


	//   ....[36]....
        /*0a0c*/ 	.word	0x00008c50


	//   ....[37]....
        /*0a10*/ 	.word	0x00008c60


	//   ....[38]....
        /*0a14*/ 	.word	0x00008c80


	//   ....[39]....
        /*0a18*/ 	.word	0x00008ca0


	//   ....[40]....
        /*0a1c*/ 	.word	0x00008cd0


	//   ....[41]....
        /*0a20*/ 	.word	0x00008cf0


	//   ....[42]....
        /*0a24*/ 	.word	0x00008d10


	//   ....[43]....
        /*0a28*/ 	.word	0x00008d30


	//   ....[44]....
        /*0a2c*/ 	.word	0x00008d50


	//   ....[45]....
        /*0a30*/ 	.word	0x00008d80


	//   ....[46]....
        /*0a34*/ 	.word	0x00008db0


	//   ....[47]....
        /*0a38*/ 	.word	0x00008df0


	//   ....[48]....
        /*0a3c*/ 	.word	0x00008e10


	//   ....[49]....
        /*0a40*/ 	.word	0x00008e50


	//   ....[50]....
        /*0a44*/ 	.word	0x00008e70


	//   ....[51]....
        /*0a48*/ 	.word	0x00008eb0


	//   ....[52]....
        /*0a4c*/ 	.word	0x00008ed0


	//   ....[53]....
        /*0a50*/ 	.word	0x00008ef0


	//   ....[54]....
        /*0a54*/ 	.word	0x00008f20


	//   ....[55]....
        /*0a58*/ 	.word	0x00008f50


	//   ....[56]....
        /*0a5c*/ 	.word	0x00008f90


	//   ....[57]....
        /*0a60*/ 	.word	0x00008fd0


	//   ....[58]....
        /*0a64*/ 	.word	0x00009000


	//   ....[59]....
        /*0a68*/ 	.word	0x00009030


	//   ....[60]....
        /*0a6c*/ 	.word	0x00009050


	//   ....[61]....
        /*0a70*/ 	.word	0x00009070


	//   ....[62]....
        /*0a74*/ 	.word	0x00009150


	//   ....[63]....
        /*0a78*/ 	.word	0x00009200


	//   ....[64]....
        /*0a7c*/ 	.word	0x00009320


	//   ....[65]....
        /*0a80*/ 	.word	0x00009370


	//   ....[66]....
        /*0a84*/ 	.word	0x000093e0


	//   ....[67]....
        /*0a88*/ 	.word	0x00009440


	//   ....[68]....
        /*0a8c*/ 	.word	0x000094b0


	//   ....[69]....
        /*0a90*/ 	.word	0x00009510


	//   ....[70]....
        /*0a94*/ 	.word	0x00009580


	//   ....[71]....
        /*0a98*/ 	.word	0x000095e0


	//   ....[72]....
        /*0a9c*/ 	.word	0x00009680


	//   ....[73]....
        /*0aa0*/ 	.word	0x00009710


	//   ....[74]....
        /*0aa4*/ 	.word	0x00009780


	//   ....[75]....
        /*0aa8*/ 	.word	0x000097e0


	//   ....[76]....
        /*0aac*/ 	.word	0x00009850


	//   ....[77]....
        /*0ab0*/ 	.word	0x000098b0


	//   ....[78]....
        /*0ab4*/ 	.word	0x00009920


	//   ....[79]....
        /*0ab8*/ 	.word	0x00009980


	//   ....[80]....
        /*0abc*/ 	.word	0x00009a20


	//   ....[81]....
        /*0ac0*/ 	.word	0x00009ab0


	//   ....[82]....
        /*0ac4*/ 	.word	0x00009b20


	//   ....[83]....
        /*0ac8*/ 	.word	0x00009b80


	//   ....[84]....
        /*0acc*/ 	.word	0x00009bf0


	//   ....[85]....
        /*0ad0*/ 	.word	0x00009c50


	//   ....[86]....
        /*0ad4*/ 	.word	0x00009cc0


	//   ....[87]....
        /*0ad8*/ 	.word	0x00009d20


	//   ....[88]....
        /*0adc*/ 	.word	0x00009dc0


	//   ....[89]....
        /*0ae0*/ 	.word	0x00009ea0


	//   ....[90]....
        /*0ae4*/ 	.word	0x00009f70


	//   ....[91]....
        /*0ae8*/ 	.word	0x00009fc0


	//   ....[92]....
        /*0aec*/ 	.word	0x0000a060


	//   ....[93]....
        /*0af0*/ 	.word	0x0000a0c0


	//   ....[94]....
        /*0af4*/ 	.word	0x0000a170


	//   ....[95]....
        /*0af8*/ 	.word	0x0000a1d0


	//   ....[96]....
        /*0afc*/ 	.word	0x0000a260


	//   ....[97]....
        /*0b00*/ 	.word	0x0000a2e0


	//   ....[98]....
        /*0b04*/ 	.word	0x0000a350


	//   ....[99]....
        /*0b08*/ 	.word	0x0000a3b0


	//   ....[100]....
        /*0b0c*/ 	.word	0x0000a420


	//   ....[101]....
        /*0b10*/ 	.word	0x0000a480


	//   ....[102]....
        /*0b14*/ 	.word	0x0000a550


	//   ....[103]....
        /*0b18*/ 	.word	0x0000a5c0


	//   ....[104]....
        /*0b1c*/ 	.word	0x0000a670


	//   ....[105]....
        /*0b20*/ 	.word	0x0000a6e0


	//   ....[106]....
        /*0b24*/ 	.word	0x0000a750


	//   ....[107]....
        /*0b28*/ 	.word	0x0000a7b0


	//   ....[108]....
        /*0b2c*/ 	.word	0x0000a820


	//   ....[109]....
        /*0b30*/ 	.word	0x0000a880


	//   ....[110]....
        /*0b34*/ 	.word	0x0000a8f0


	//   ....[111]....
        /*0b38*/ 	.word	0x0000a950


	//   ....[112]....
        /*0b3c*/ 	.word	0x0000a9b0


	//   ....[113]....
        /*0b40*/ 	.word	0x0000aa00


	//   ....[114]....
        /*0b44*/ 	.word	0x0000aa70


	//   ....[115]....
        /*0b48*/ 	.word	0x0000aad0


	//   ....[116]....
        /*0b4c*/ 	.word	0x0000ab40


	//   ....[117]....
        /*0b50*/ 	.word	0x0000aba0


	//   ....[118]....
        /*0b54*/ 	.word	0x0000acf0


	//   ....[119]....
        /*0b58*/ 	.word	0x0000ada0


	//----- nvinfo : EIATTR_EXIT_INSTR_OFFSETS
	.align		4
.L_1819:
        /*0b5c*/ 	.byte	0x04, 0x1c
        /*0b5e*/ 	.short	(.L_1821 - .L_1820)


	//   ....[0]....
.L_1820:
        /*0b60*/ 	.word	0x00007270


	//   ....[1]....
        /*0b64*/ 	.word	0x000092c0


	//----- nvinfo : EIATTR_MAX_THREADS
	.align		4
.L_1821:
        /*0b68*/ 	.byte	0x04, 0x05
        /*0b6a*/ 	.short	(.L_1823 - .L_1822)
.L_1822:
        /*0b6c*/ 	.word	0x000001e0
        /*0b70*/ 	.word	0x00000001
        /*0b74*/ 	.word	0x00000001


	//----- nvinfo : EIATTR_CRS_STACK_SIZE
	.align		4
.L_1823:
        /*0b78*/ 	.byte	0x04, 0x1e
        /*0b7a*/ 	.short	(.L_1825 - .L_1824)
.L_1824:
        /*0b7c*/ 	.word	0x00000000


	//----- nvinfo : EIATTR_CBANK_PARAM_SIZE
	.align		4
.L_1825:
        /*0b80*/ 	.byte	0x03, 0x19
        /*0b82*/ 	.short	0x0060


	//----- nvinfo : EIATTR_PARAM_CBANK
	.align		4
        /*0b84*/ 	.byte	0x04, 0x0a
        /*0b86*/ 	.short	(.L_1827 - .L_1826)
	.align		4
.L_1826:
        /*0b88*/ 	.word	index@(.nv.constant0._ZN13group_norm_v218gn_bwd_cuda_kernelI6__halfLi480ELi1ELi32ELi30ELi1024ELb0ELb1ELi32ELi960ELi960ELi4ELb1ELi4ELb0ELb0ELNS_15WgradSyncMethodE3ENS_16CompileConditionILi900EEEEEvPT_S6_S6_PKS5_S8_S8_S8_PKfflPfPj)
        /*0b8c*/ 	.short	0x0210
        /*0b8e*/ 	.short	0x0060


	//----- nvinfo : EIATTR_SW_WAR
	.align		4
.L_1827:
        /*0b90*/ 	.byte	0x04, 0x36
        /*0b92*/ 	.short	(.L_1829 - .L_1828)
.L_1828:
        /*0b94*/ 	.word	0x00000008
.L_1829:


//--------------------- .nv.info._ZN13group_norm_v218gn_bwd_cuda_kernelI6__halfLi480ELi2ELi32ELi30ELi1024ELb0ELb1ELi16ELi960ELi960ELi4ELb1ELi3ELb0ELb0ELNS_15WgradSyncMethodE3ENS_16CompileConditionILi900EEEEEvPT_S6_S6_PKS5_S8_S8_S8_PKfflPfPj --------------------------
	.section	.nv.info._ZN13group_norm_v218gn_bwd_cuda_kernelI6__halfLi480ELi2ELi32ELi30ELi1024ELb0ELb1ELi16ELi960ELi960ELi4ELb1ELi3ELb0ELb0ELNS_15WgradSyncMethodE3ENS_16CompileConditionILi900EEEEEvPT_S6_S6_PKS5_S8_S8_S8_PKfflPfPj,"",@"SHT_CUDA_INFO"
	.sectionflags	@""
	.align	4


	//----- nvinfo : EIATTR_CUDA_API_VERSION
	.align		4
        /*0000*/ 	.byte	0x04, 0x37
        /*0002*/ 	.short	(.L_1831 - .L_1830)
.L_1830:
        /*0004*/ 	.word	0x00000082


	//----- nvinfo : EIATTR_KPARAM_INFO
	.align		4
.L_1831:
        /*0008*/ 	.byte	0x04, 0x17
        /*000a*/ 	.short	(.L_1833 - .L_1832)
.L_1832:
        /*000c*/ 	.word	0x00000000
        /*0010*/ 	.short	0x000b
        /*0012*/ 	.short	0x0058
        /*0014*/ 	.byte	0x00, 0xf0, 0x21, 0x00


	//----- nvinfo : EIATTR_KPARAM_INFO
	.align		4
.L_1833:
        /*0018*/ 	.byte	0x04, 0x17
        /*001a*/ 	.short	(.L_1835 - .L_1834)
.L_1834:
        /*001c*/ 	.word	0x00000000
        /*0020*/ 	.short	0x000a
        /*0022*/ 	.short	0x0050
        /*0024*/ 	.byte	0x00, 0xf0, 0x21, 0x00


	//----- nvinfo : EIATTR_KPARAM_INFO
	.align		4
.L_1835:
        /*0028*/ 	.byte	0x04, 0x17
        /*002a*/ 	.short	(.L_1837 - .L_1836)
.L_1836:
        /*002c*/ 	.word	0x00000000
        /*0030*/ 	.short	0x0009
        /*0032*/ 	.short	0x0048
        /*0034*/ 	.byte	0x00, 0xf0, 0x21, 0x00


	//----- nvinfo : EIATTR_KPARAM_INFO
	.align		4
.L_1837:
        /*0038*/ 	.byte	0x04, 0x17
        /*003a*/ 	.short	(.L_1839 - .L_1838)
.L_1838:
        /*003c*/ 	.word	0x00000000
        /*0040*/ 	.short	0x0008
        /*0042*/ 	.short	0x0040
        /*0044*/ 	.byte	0x00, 0xf0, 0x11, 0x00


	//----- nvinfo : EIATTR_KPARAM_INFO
	.align		4
.L_1839:
        /*0048*/ 	.byte	0x04, 0x17
        /*004a*/ 	.short	(.L_1841 - .L_1840)
.L_1840:
        /*004c*/ 	.word	0x00000000
        /*0050*/ 	.short	0x0007
        /*0052*/ 	.short	0x0038
        /*0054*/ 	.byte	0x00, 0xf0, 0x21, 0x00


	//----- nvinfo : EIATTR_KPARAM_INFO
	.align		4
.L_1841:
        /*0058*/ 	.byte	0x04, 0x17
        /*005a*/ 	.short	(.L_1843 - .L_1842)
.L_1842:
        /*005c*/ 	.word	0x00000000
        /*0060*/ 	.short	0x0006
        /*0062*/ 	.short	0x0030
        /*0064*/ 	.byte	0x00, 0xf0, 0x21, 0x00


	//----- nvinfo : EIATTR_KPARAM_INFO
	.align		4
.L_1843:
        /*0068*/ 	.byte	0x04, 0x17
        /*006a*/ 	.short	(.L_1845 - .L_1844)
.L_1844:
        /*006c*/ 	.word	0x00000000
        /*0070*/ 	.short	0x0005
        /*0072*/ 	.short	0x0028
        /*0074*/ 	.byte	0x00, 0xf0, 0x21, 0x00


	//----- nvinfo : EIATTR_KPARAM_INFO
	.align		4
.L_1845:
        /*0078*/ 	.byte	0x04, 0x17
        /*007a*/ 	.short	(.L_1847 - .L_1846)
.L_1846:
        /*007c*/ 	.word	0x00000000
        /*0080*/ 	.short	0x0004
        /*0082*/ 	.short	0x0020
        /*0084*/ 	.byte	0x00, 0xf0, 0x21, 0x00


	//----- nvinfo : EIATTR_KPARAM_INFO
	.align		4
.L_1847:
        /*0088*/ 	.byte	0x04, 0x17
        /*008a*/ 	.short	(.L_1849 - .L_1848)
.L_1848:
        /*008c*/ 	.word	0x00000000
        /*0090*/ 	.short	0x0003
        /*0092*/ 	.short	0x0018
        /*0094*/ 	.byte	0x00, 0xf0, 0x21, 0x00


	//----- nvinfo : EIATTR_KPARAM_INFO
	.align		4
.L_1849:
        /*0098*/ 	.byte	0x04, 0x17
        /*009a*/ 	.short	(.L_1851 - .L_1850)
.L_1850:
        /*009c*/ 	.word	0x00000000
        /*00a0*/ 	.short	0x0002
        /*00a2*/ 	.short	0x0010
        /*00a4*/ 	.byte	0x00, 0xf0, 0x21, 0x00


	//----- nvinfo : EIATTR_KPARAM_INFO
	.align		4
.L_1851:
        /*00a8*/ 	.byte	0x04, 0x17
        /*00aa*/ 	.short	(.L_1853 - .L_1852)
.L_1852:
        /*00ac*/ 	.word	0x00000000
        /*00b0*/ 	.short	0x0001
        /*00b2*/ 	.short	0x0008
        /*00b4*/ 	.byte	0x00, 0xf0, 0x21, 0x00


	//----- nvinfo : EIATTR_KPARAM_INFO
	.align		4
.L_1853:
        /*00b8*/ 	.byte	0x04, 0x17
        /*00ba*/ 	.short	(.L_1855 - .L_1854)
.L_1854:
        /*00bc*/ 	.word	0x00000000
        /*00c0*/ 	.short	0x0000
        /*00c2*/ 	.short	0x0000
        /*00c4*/ 	.byte	0x00, 0xf0, 0x21, 0x00


	//----- nvinfo : EIATTR_SPARSE_MMA_MASK
	.align		4
.L_1855:
        /*00c8*/ 	.byte	0x03, 0x50
        /*00ca*/ 	.short	0x0000


	//----- nvinfo : EIATTR_MAXREG_COUNT
	.align		4
        /*00cc*/ 	.byte	0x03, 0x1b
        /*00ce*/ 	.short	0x0040


	//----- nvinfo : EIATTR_NUM_BARRIERS
	.align		4
        /*00d0*/ 	.byte	0x02, 0x4c
        /*00d2*/ 	.byte	0x01
	.zero		1


	//----- nvinfo : EIATTR_ANNOTATIONS
	.align		4
        /*00d4*/ 	.byte	0x04, 0x55
        /*00d6*/ 	.short	(.L_1857 - .L_1856)


	//   ....[0]....
.L_1856:
        /* <DEDUP_REMOVED lines=83> */


	//----- nvinfo : EIATTR_MERCURY_ISA_VERSION
	.align		4
.L_1857:
        /*05f8*/ 	.byte	0x03, 0x5f
        /*05fa*/ 	.short	0x0101


	//----- nvinfo : EIATTR_COOP_GROUP_MASK_REGIDS
	.align		4
        /*05fc*/ 	.byte	0x04, 0x29
        /*05fe*/ 	.short	(.L_1859 - .L_1858)


	//   ....[0]....
.L_1858:
        /*0600*/ 	.word	0xffffffff


	//   ....[1]....
        /*0604*/ 	.word	0xffffffff


	//   ....[2]....
        /*0608*/ 	.word	0xffffffff


	//   ....[3]....
        /*060c*/ 	.word	0xffffffff


	//   ....[4]....
        /*0610*/ 	.word	0xffffffff


	//   ....[5]....
        /*0614*/ 	.word	0xffffffff


	//   ....[6]....
        /*0618*/ 	.word	0xffffffff


	//   ....[7]....
        /*061c*/ 	.word	0xffffffff


	//   ....[8]....
        /*0620*/ 	.word	0x05000019


	//   ....[9]....
        /*0624*/ 	.word	0x05000018


	//   ....[10]....
        /*0628*/ 	.word	0x0500001a


	//   ....[11]....
        /*062c*/ 	.word	0x0500001b


	//   ....[12]....
        /*0630*/ 	.word	0x0500001d


	//   ....[13]....
        /*0634*/ 	.word	0x05000012


	//   ....[14]....
        /*0638*/ 	.word	0x0500001c


	//   ....[15]....
        /*063c*/ 	.word	0x05000013


	//   ....[16]....
        /*0640*/ 	.word	0x0500001d


	//   ....[17]....
        /*0644*/ 	.word	0x0500001c


	//   ....[18]....
        /*0648*/ 	.word	0x0500001e


	//   ....[19]....
        /*064c*/ 	.word	0x0500001f


	//   ....[20]....
        /*0650*/ 	.word	0x05000021


	//   ....[21]....
        /*0654*/ 	.word	0x05000020


	//   ....[22]....
        /*0658*/ 	.word	0x05000022


	//   ....[23]....
        /*065c*/ 	.word	0x05000017


	//   ....[24]....
        /*0660*/ 	.word	0x0500001d


	//   ....[25]....
        /*0664*/ 	.word	0x0500001c


	//   ....[26]....
        /*0668*/ 	.word	0x0500001e


	//   ....[27]....
        /*066c*/ 	.word	0x0500001f


	//   ....[28]....
        /*0670*/ 	.word	0x05000021


	//   ....[29]....
        /*0674*/ 	.word	0x05000020


	//   ....[30]....
        /*0678*/ 	.word	0x05000022


	//   ....[31]....
        /*067c*/ 	.word	0x05000017


	//   ....[32]....
        /*0680*/ 	.word	0x0500001e


	//   ....[33]....
        /*0684*/ 	.word	0x05000026


	//   ....[34]....
        /*0688*/ 	.word	0x05000021


	//   ....[35]....
        /*068c*/ 	.word	0x05000020


	//   ....[36]....
        /*0690*/ 	.word	0x05000024


	//   ....[37]....
        /*0694*/ 	.word	0x05000029


	//   ....[38]....
        /*0698*/ 	.word	0x05000025


	//   ....[39]....
        /*069c*/ 	.word	0x05000027


	//   ....[40]....
        /*06a0*/ 	.word	0x05000028


	//   ....[41]....
        /*06a4*/ 	.word	0x05000021


	//   ....[42]....
        /*06a8*/ 	.word	0x05000023


	//   ....[43]....
        /*06ac*/ 	.word	0x05000026


	//   ....[44]....
        /*06b0*/ 	.word	0x05000014


	//   ....[45]....
        /*06b4*/ 	.word	0x05000029


	//   ....[46]....
        /*06b8*/ 	.word	0x05000012


	//   ....[47]....
        /*06bc*/ 	.word	0x05000021


	//   ....[48]....
        /*06c0*/ 	.word	0x0500001f


	//   ....[49]....
        /*06c4*/ 	.word	0x05000014


	//   ....[50]....
        /*06c8*/ 	.word	0x0500001c


	//   ....[51]....
        /*06cc*/ 	.word	0x05000026


	//   ....[52]....
        /*06d0*/ 	.word	0x05000013


	//   ....[53]....
        /*06d4*/ 	.word	0x05000029


	//   ....[54]....
        /*06d8*/ 	.word	0x05000018


	//   ....[55]....
        /*06dc*/ 	.word	0x05000024


	//   ....[56]....
        /*06e0*/ 	.word	0x05000019


	//   ....[57]....
        /*06e4*/ 	.word	0x0500001f


	//   ....[58]....
        /*06e8*/ 	.word	0x05000022


	//   ....[59]....
        /*06ec*/ 	.word	0x0500001c


	//   ....[60]....
        /*06f0*/ 	.word	0x0500002a


	//   ....[61]....
        /*06f4*/ 	.word	0x05000028


	//   ....[62]....
        /*06f8*/ 	.word	0x0500001b


	//   ....[63]....
        /*06fc*/ 	.word	0x05000017


	//   ....[64]....
        /*0700*/ 	.word	0x0500001e


	//   ....[65]....
        /*0704*/ 	.word	0x0500001e


	//   ....[66]....
        /*0708*/ 	.word	0x0500001e


	//   ....[67]....
        /*070c*/ 	.word	0x0500001e


	//   ....[68]....
        /*0710*/ 	.word	0x0500001e


	//   ....[69]....
        /*0714*/ 	.word	0x0500001e


	//   ....[70]....
        /*0718*/ 	.word	0x0500001e


	//   ....[71]....
        /*071c*/ 	.word	0x0500001e


	//   ....[72]....
        /*0720*/ 	.word	0x0500001e


	//   ....[73]....
        /*0724*/ 	.word	0x0500001e


	//   ....[74]....
        /*0728*/ 	.word	0x0500001e


	//   ....[75]....
        /*072c*/ 	.word	0x0500001e


	//   ....[76]....
        /*0730*/ 	.word	0x0500001e


	//   ....[77]....
        /*0734*/ 	.word	0x0500001e


	//   ....[78]....
        /*0738*/ 	.word	0x0500001e


	//   ....[79]....
        /*073c*/ 	.word	0x0500001e


	//   ....[80]....
        /*0740*/ 	.word	0x0500001e


	//   ....[81]....
        /*0744*/ 	.word	0x0500001e


	//   ....[82]....
        /*0748*/ 	.word	0x0500001e


	//   ....[83]....
        /*074c*/ 	.word	0x0500001e


	//   ....[84]....
        /*0750*/ 	.word	0x0500001e


	//   ....[85]....
        /*0754*/ 	.word	0x0500001e


	//   ....[86]....
        /*0758*/ 	.word	0x0500001e


	//   ....[87]....
        /*075c*/ 	.word	0x0500001e


	//   ....[88]....
        /*0760*/ 	.word	0x0500001e


	//   ....[89]....
        /*0764*/ 	.word	0x0500001e


	//   ....[90]....
        /*0768*/ 	.word	0x0500001e


	//   ....[91]....
        /*076c*/ 	.word	0x0500001e


	//   ....[92]....
        /*0770*/ 	.word	0x0500001e


	//   ....[93]....
        /*0774*/ 	.word	0x0500001e


	//   ....[94]....
        /*0778*/ 	.word	0x0500001e


	//   ....[95]....
        /*077c*/ 	.word	0x0500001e


	//   ....[96]....
        /*0780*/ 	.word	0x0500001e


	//   ....[97]....
        /*0784*/ 	.word	0x0500001e


	//   ....[98]....
        /*0788*/ 	.word	0x0500001e


	//   ....[99]....
        /*078c*/ 	.word	0x0500001e


	//   ....[100]....
        /*0790*/ 	.word	0x0500001e


	//   ....[101]....
        /*0794*/ 	.word	0x0500001e


	//   ....[102]....
        /*0798*/ 	.word	0x0500001e


	//   ....[103]....
        /*079c*/ 	.word	0x0500001e


	//   ....[104]....
        /*07a0*/ 	.word	0x0500001e


	//   ....[105]....
        /*07a4*/ 	.word	0x0500001e


	//   ....[106]....
        /*07a8*/ 	.word	0x0500001e


	//   ....[107]....
        /*07ac*/ 	.word	0x0500001e


	//   ....[108]....
        /*07b0*/ 	.word	0x0500001e


	//   ....[109]....
        /*07b4*/ 	.word	0x0500001e


	//   ....[110]....
        /*07b8*/ 	.word	0x0500001e


	//   ....[111]....
        /*07bc*/ 	.word	0x0500001e


	//   ....[112]....
        /*07c0*/ 	.word	0x0500001e


	//   ....[113]....
        /*07c4*/ 	.word	0x0500001e


	//   ....[114]....
        /*07c8*/ 	.word	0x0500001e


	//   ....[115]....
        /*07cc*/ 	.word	0x0500001e


	//   ....[116]....
        /*07d0*/ 	.word	0x0500001e


	//   ....[117]....
        /*07d4*/ 	.word	0x0500001e


	//   ....[118]....
        /*07d8*/ 	.word	0x0500001e


	//   ....[119]....
        /*07dc*/ 	.word	0x0500001e


	//----- nvinfo : EIATTR_COOP_GROUP_INSTR_OFFSETS
	.align		4
.L_1859:
        /*07e0*/ 	.byte	0x04, 0x28
        /*07e2*/ 	.short	(.L_1861 - .L_1860)


	//   ....[0]....
.L_1860:
        /*07e4*/ 	.word	0x00003430


	//   ....[1]....
        /*07e8*/ 	.word	0x00003460


	//   ....[2]....
        /*07ec*/ 	.word	0x00003c50


	//   ....[3]....
        /*07f0*/ 	.word	0x00003c90


	//   ....[4]....
        /*07f4*/ 	.word	0x00003cc0


	//   ....[5]....
        /*07f8*/ 	.word	0x00003ce0


	//   ....[6]....
        /*07fc*/ 	.word	0x00003d00


	//   ....[7]....
        /*0800*/ 	.word	0x00003d10


	//   ....[8]....
        /*0804*/ 	.word	0x00005e00


	//   ....[9]....
        /*0808*/ 	.word	0x00005e30


	//   ....[10]....
        /*080c*/ 	.word	0x00005e80


	//   ....[11]....
        /*0810*/ 	.word	0x00005ea0


	//   ....[12]....
        /*0814*/ 	.word	0x00005ed0


	//   ....[13]....
        /*0818*/ 	.word	0x00005ee0


	//   ....[14]....
        /*081c*/ 	.word	0x00005f10


	//   ....[15]....
        /*0820*/ 	.word	0x00005f20


	//   ....[16]....
        /*0824*/ 	.word	0x000060a0


	//   ....[17]....
        /*0828*/ 	.word	0x000060d0


	//   ....[18]....
        /*082c*/ 	.word	0x00006120


	//   ....[19]....
        /*0830*/ 	.word	0x00006140


	//   ....[20]....
        /*0834*/ 	.word	0x00006170


	//   ....[21]....
        /*0838*/ 	.word	0x00006180


	//   ....[22]....
        /*083c*/ 	.word	0x000061b0


	//   ....[23]....
        /*0840*/ 	.word	0x000061c0


	//   ....[24]....
        /*0844*/ 	.word	0x000062e0


	//   ....[25]....
        /*0848*/ 	.word	0x00006310


	//   ....[26]....
        /*084c*/ 	.word	0x00006360


	//   ....[27]....
        /*0850*/ 	.word	0x00006380


	//   ....[28]....
        /*0854*/ 	.word	0x000063b0


	//   ....[29]....
        /*0858*/ 	.word	0x000063c0


	//   ....[30]....
        /*085c*/ 	.word	0x000063f0


	//   ....[31]....
        /*0860*/ 	.word	0x00006400


	//   ....[32]....
        /*0864*/ 	.word	0x000066d0


	//   ....[33]....
        /*0868*/ 	.word	0x00006700


	//   ....[34]....
        /*086c*/ 	.word	0x00006780


	//   ....[35]....
        /*0870*/ 	.word	0x000067d0


	//   ....[36]....
        /*0874*/ 	.word	0x00006800


	//   ....[37]....
        /*0878*/ 	.word	0x00006820


	//   ....[38]....
        /*087c*/ 	.word	0x00006830


	//   ....[39]....
        /*0880*/ 	.word	0x00006840


	//   ....[40]....
        /*0884*/ 	.word	0x00006880


	//   ....[41]....
        /*0888*/ 	.word	0x000068a0


	//   ....[42]....
        /*088c*/ 	.word	0x000068e0


	//   ....[43]....
        /*0890*/ 	.word	0x00006910


	//   ....[44]....
        /*0894*/ 	.word	0x00006940


	//   ....[45]....
        /*0898*/ 	.word	0x00006950


	//   ....[46]....
        /*089c*/ 	.word	0x00006960


	//   ....[47]....
        /*08a0*/ 	.word	0x000069c0


	//   ....[48]....
        /*08a4*/ 	.word	0x00006a30


	//   ....[49]....
        /*08a8*/ 	.word	0x00006a60


	//   ....[50]....
        /*08ac*/ 	.word	0x00006a80


	//   ....[51]....
        /*08b0*/ 	.word	0x00006a90


	//   ....[52]....
        /*08b4*/ 	.word	0x00006ab0


	//   ....[53]....
        /*08b8*/ 	.word	0x00006ad0


	//   ....[54]....
        /*08bc*/ 	.word	0x00006af0


	//   ....[55]....
        /*08c0*/ 	.word	0x00006b20


	//   ....[56]....
        /*08c4*/ 	.word	0x00006b60


	//   ....[57]....
        /*08c8*/ 	.word	0x00006b90


	//   ....[58]....
        /*08cc*/ 	.word	0x00006bc0


	//   ....[59]....
        /*08d0*/ 	.word	0x00006c00


	//   ....[60]....
        /*08d4*/ 	.word	0x00006c30


	//   ....[61]....
        /*08d8*/ 	.word	0x00006c50


	//   ....[62]....
        /*08dc*/ 	.word	0x00006d90


	//   ....[63]....
        /*08e0*/ 	.word	0x00006dd0


	//   ....[64]....
        /*08e4*/ 	.word	0x00006f00


	//   ....[65]....
        /*08e8*/ 	.word	0x00006f50


	//   ....[66]....
        /*08ec*/ 	.word	0x00006fc0


	//   ....[67]....
        /*08f0*/ 	.word	0x00007020


	//   ....[68]....
        /*08f4*/ 	.word	0x00007090


	//   ....[69]....
        /*08f8*/ 	.word	0x000070f0


	//   ....[70]....
        /*08fc*/ 	.word	0x00007160


	//   ....[71]....
        /*0900*/ 	.word	0x000071c0


	//   ....[72]....
        /*0904*/ 	.word	0x00007260


	//   ....[73]....
        /*0908*/ 	.word	0x000072f0


	//   ....[74]....
        /*090c*/ 	.word	0x00007360


	//   ....[75]....
        /*0910*/ 	.word	0x000073c0


	//   ....[76]....
        /*0914*/ 	.word	0x00007430


	//   ....[77]....
        /*0918*/ 	.word	0x00007490


	//   ....[78]....
        /*091c*/ 	.word	0x00007500


	//   ....[79]....
        /*0920*/ 	.word	0x00007560


	//   ....[80]....
        /*0924*/ 	.word	0x00007600


	//   ....[81]....
        /*0928*/ 	.word	0x00007690


	//   ....[82]....
        /*092c*/ 	.word	0x00007700


	//   ....[83]....
        /*0930*/ 	.word	0x00007760


	//   ....[84]....
        /*0934*/ 	.word	0x000077d0


	//   ....[85]....
        /*0938*/ 	.word	0x00007830


	//   ....[86]....
        /*093c*/ 	.word	0x000078a0


	//   ....[87]....
        /*0940*/ 	.word	0x00007900


	//   ....[88]....
        /*0944*/ 	.word	0x000079a0


	//   ....[89]....
        /*0948*/ 	.word	0x00007a60


	//   ....[90]....
        /*094c*/ 	.word	0x00007b40


	//   ....[91]....
        /*0950*/ 	.word	0x00007b90


	//   ....[92]....
        /*0954*/ 	.word	0x00007c30


	//   ....[93]....
        /*0958*/ 	.word	0x00007c90


	//   ....[94]....
        /*095c*/ 	.word	0x00007d10


	//   ....[95]....
        /*0960*/ 	.word	0x00007db0


	//   ....[96]....
        /*0964*/ 	.word	0x00007e20


	//   ....[97]....
        /*0968*/ 	.word	0x00007ea0


	//   ....[98]....
        /*096c*/ 	.word	0x00007f10


	//   ....[99]....
        /*0970*/ 	.word	0x00007f70


	//   ....[100]....
        /*0974*/ 	.word	0x00007fe0


	//   ....[101]....
        /*0978*/ 	.word	0x00008040


	//   ....[102]....
        /*097c*/ 	.word	0x000080b0


	//   ....[103]....
        /*0980*/ 	.word	0x00008110


	//   ....[104]....
        /*0984*/ 	.word	0x00008180


	//   ....[105]....
        /*0988*/ 	.word	0x000081e0


	//   ....[106]....
        /*098c*/ 	.word	0x000082b0


	//   ....[107]....
        /*0990*/ 	.word	0x00008310


	//   ....[108]....
        /*0994*/ 	.word	0x00008390


	//   ....[109]....
        /*0998*/ 	.word	0x000083e0


	//   ....[110]....
        /*099c*/ 	.word	0x00008480


	//   ....[111]....
        /*09a0*/ 	.word	0x00008500


	//   ....[112]....
        /*09a4*/ 	.word	0x00008590


	//   ....[113]....
        /*09a8*/ 	.word	0x00008620


	//   ....[114]....
        /*09ac*/ 	.word	0x00008690


	//   ....[115]....
        /*09b0*/ 	.word	0x000086f0


	//   ....[116]....
        /*09b4*/ 	.word	0x00008780


	//   ....[117]....
        /*09b8*/ 	.word	0x00008840


	//   ....[118]....
        /*09bc*/ 	.word	0x000088d0


	//   ....[119]....
        /*09c0*/ 	.word	0x00008930


	//----- nvinfo : EIATTR_EXIT_INSTR_OFFSETS
	.align		4
.L_1861:
        /*09c4*/ 	.byte	0x04, 0x1c
        /*09c6*/ 	.short	(.L_1863 - .L_1862)


	//   ....[0]....
.L_1862:
        /*09c8*/ 	.word	0x00004de0


	//   ....[1]....
        /*09cc*/ 	.word	0x00006ea0


	//----- nvinfo : EIATTR_MAX_THREADS
	.align		4
.L_1863:
        /*09d0*/ 	.byte	0x04, 0x05
        /*09d2*/ 	.short	(.L_1865 - .L_1864)
.L_1864:
        /*09d4*/ 	.word	0x000001e0
        /*09d8*/ 	.word	0x00000001
        /*09dc*/ 	.word	0x00000001


	//----- nvinfo : EIATTR_CRS_STACK_SIZE
	.align		4
.L_1865:
        /*09e0*/ 	.byte	0x04, 0x1e
        /*09e2*/ 	.short	(.L_1867 - .L_1866)
.L_1866:
        /*09e4*/ 	.word	0x00000000


	//----- nvinfo : EIATTR_CBANK_PARAM_SIZE
	.align		4
.L_1867:
        /*09e8*/ 	.byte	0x03, 0x19
        /*09ea*/ 	.short	0x0060


	//----- nvinfo : EIATTR_PARAM_CBANK
	.align		4
        /*09ec*/ 	.byte	0x04, 0x0a
        /*09ee*/ 	.short	(.L_1869 - .L_1868)
	.align		4
.L_1868:
        /*09f0*/ 	.word	index@(.nv.constant0._ZN13group_norm_v218gn_bwd_cuda_kernelI6__halfLi480ELi2ELi32ELi30ELi1024ELb0ELb1ELi16ELi960ELi960ELi4ELb1ELi3ELb0ELb0ELNS_15WgradSyncMethodE3ENS_16CompileConditionILi900EEEEEvPT_S6_S6_PKS5_S8_S8_S8_PKfflPfPj)
        /*09f4*/ 	.short	0x0210
        /*09f6*/ 	.short	0x0060


	//----- nvinfo : EIATTR_SW_WAR
	.align		4
.L_1869:
        /*09f8*/ 	.byte	0x04, 0x36
        /*09fa*/ 	.short	(.L_1871 - .L_1870)
.L_1870:
        /*09fc*/ 	.word	0x00000008
.L_1871:


//--------------------- .nv.info._ZN13group_norm_v218gn_bwd_cuda_kernelI6__halfLi480ELi2ELi32ELi30ELi1024ELb0ELb1ELi16ELi960ELi960ELi4ELb1ELi4ELb0ELb0ELNS_15WgradSyncMethodE3ENS_16CompileConditionILi900EEEEEvPT_S6_S6_PKS5_S8_S8_S8_PKfflPfPj --------------------------
	.section	.nv.info._ZN13group_norm_v218gn_bwd_cuda_kernelI6__halfLi480ELi2ELi32ELi30ELi1024ELb0ELb1ELi16ELi960ELi960ELi4ELb1ELi4ELb0ELb0ELNS_15WgradSyncMethodE3ENS_16CompileConditionILi900EEEEEvPT_S6_S6_PKS5_S8_S8_S8_PKfflPfPj,"",@"SHT_CUDA_INFO"
	.sectionflags	@""
	.align	4


	//----- nvinfo : EIATTR_CUDA_API_VERSION
	.align		4
        /*0000*/ 	.byte	0x04, 0x37
        /*0002*/ 	.short	(.L_1873 - .L_1872)
.L_1872:
        /*0004*/ 	.word	0x00000082


	//----- nvinfo : EIATTR_KPARAM_INFO
	.align		4
.L_1873:
        /*0008*/ 	.byte	0x04, 0x17
        /*000a*/ 	.short	(.L_1875 - .L_1874)
.L_1874:
        /*000c*/ 	.word	0x00000000
        /*0010*/ 	.short	0x000b
        /*0012*/ 	.short	0x0058
        /*0014*/ 	.byte	0x00, 0xf0, 0x21, 0x00


	//----- nvinfo : EIATTR_KPARAM_INFO
	.align		4
.L_1875:
        /*0018*/ 	.byte	0x04, 0x17
        /*001a*/ 	.short	(.L_1877 - .L_1876)
.L_1876:
        /*001c*/ 	.word	0x00000000
        /*0020*/ 	.short	0x000a
        /*0022*/ 	.short	0x0050
        /*0024*/ 	.byte	0x00, 0xf0, 0x21, 0x00


	//----- nvinfo : EIATTR_KPARAM_INFO
	.align		4
.L_1877:
        /*0028*/ 	.byte	0x04, 0x17
        /*002a*/ 	.short	(.L_1879 - .L_1878)
.L_1878:
        /*002c*/ 	.word	0x00000000
        /*0030*/ 	.short	0x0009
        /*0032*/ 	.short	0x0048
        /*0034*/ 	.byte	0x00, 0xf0, 0x21, 0x00


	//----- nvinfo : EIATTR_KPARAM_INFO
	.align		4
.L_1879:
        /*0038*/ 	.byte	0x04, 0x17
        /*003a*/ 	.short	(.L_1881 - .L_1880)
.L_1880:
        /*003c*/ 	.word	0x00000000
        /*0040*/ 	.short	0x0008
        /*0042*/ 	.short	0x0040
        /*0044*/ 	.byte	0x00, 0xf0, 0x11, 0x00


	//----- nvinfo : EIATTR_KPARAM_INFO
	.align		4
.L_1881:
        /*0048*/ 	.byte	0x04, 0x17
        /*004a*/ 	.short	(.L_1883 - .L_1882)
.L_1882:
        /*004c*/ 	.word	0x00000000
        /*0050*/ 	.short	0x0007
        /*0052*/ 	.short	0x0038
        /*0054*/ 	.byte	0x00, 0xf0, 0x21, 0x00


	//----- nvinfo : EIATTR_KPARAM_INFO
	.align		4
.L_1883:
        /*0058*/ 	.byte	0x04, 0x17
        /*005a*/ 	.short	(.L_1885 - .L_1884)
.L_1884:
        /*005c*/ 	.word	0x00000000
        /*0060*/ 	.short	0x0006
        /*0062*/ 	.short	0x0030
        /*0064*/ 	.byte	0x00, 0xf0, 0x21, 0x00


	//----- nvinfo : EIATTR_KPARAM_INFO
	.align		4
.L_1885:
        /*0068*/ 	.byte	0x04, 0x17
        /*006a*/ 	.short	(.L_1887 - .L_1886)
.L_1886:
        /*006c*/ 	.word	0x00000000
        /*0070*/ 	.short	0x0005
        /*0072*/ 	.short	0x0028
        /*0074*/ 	.byte	0x00, 0xf0, 0x21, 0x00


	//----- nvinfo : EIATTR_KPARAM_INFO
	.align		4
.L_1887:
        /*0078*/ 	.byte	0x04, 0x17
        /*007a*/ 	.short	(.L_1889 - .L_1888)
.L_1888:
        /*007c*/ 	.word	0x00000000
        /*0080*/ 	.short	0x0004
        /*0082*/ 	.short	0x0020
        /*0084*/ 	.byte	0x00, 0xf0, 0x21, 0x00


	//----- nvinfo : EIATTR_KPARAM_INFO
	.align		4
.L_1889:
        /*0088*/ 	.byte	0x04, 0x17
        /*008a*/ 	.short	(.L_1891 - .L_1890)
.L_1890:
        /*008c*/ 	.word	0x00000000
        /*0090*/ 	.short	0x0003
        /*0092*/ 	.short	0x0018
        /*0094*/ 	.byte	0x00, 0xf0, 0x21, 0x00


	//----- nvinfo : EIATTR_KPARAM_INFO
	.align		4
.L_1891:
        /*0098*/ 	.byte	0x04, 0x17
        /*009a*/ 	.short	(.L_1893 - .L_1892)
.L_1892:
        /*009c*/ 	.word	0x00000000
        /*00a0*/ 	.short	0x0002
        /*00a2*/ 	.short	0x0010
        /*00a4*/ 	.byte	0x00, 0xf0, 0x21, 0x00


	//----- nvinfo : EIATTR_KPARAM_INFO
	.align		4
.L_1893:
        /*00a8*/ 	.byte	0x04, 0x17
        /*00aa*/ 	.short	(.L_1895 - .L_1894)
.L_1894:
        /*00ac*/ 	.word	0x00000000
        /*00b0*/ 	.short	0x0001
        /*00b2*/ 	.short	0x0008
        /*00b4*/ 	.byte	0x00, 0xf0, 0x21, 0x00


	//----- nvinfo : EIATTR_KPARAM_INFO
	.align		4
.L_1895:
        /*00b8*/ 	.byte	0x04, 0x17
        /*00ba*/ 	.short	(.L_1897 - .L_1896)
.L_1896:
        /*00bc*/ 	.word	0x00000000
        /*00c0*/ 	.short	0x0000
        /*00c2*/ 	.short	0x0000
        /*00c4*/ 	.byte	0x00, 0xf0, 0x21, 0x00


	//----- nvinfo : EIATTR_SPARSE_MMA_MASK
	.align		4
.L_1897:
        /*00c8*/ 	.byte	0x03, 0x50
        /*00ca*/ 	.short	0x0000


	//----- nvinfo : EIATTR_MAXREG_COUNT
	.align		4
        /*00cc*/ 	.byte	0x03, 0x1b
        /*00ce*/ 	.short	0x0040


	//----- nvinfo : EIATTR_NUM_BARRIERS
	.align		4
        /*00d0*/ 	.byte	0x02, 0x4c
        /*00d2*/ 	.byte	0x01
	.zero		1


	//----- nvinfo : EIATTR_ANNOTATIONS
	.align		4
        /*00d4*/ 	.byte	0x04, 0x55
        /*00d6*/ 	.short	(.L_1899 - .L_1898)


	//   ....[0]....
.L_1898:
        /* <DEDUP_REMOVED lines=83> */


	//----- nvinfo : EIATTR_MERCURY_ISA_VERSION
	.align		4
.L_1899:
        /*05f8*/ 	.byte	0x03, 0x5f
        /*05fa*/ 	.short	0x0101


	//----- nvinfo : EIATTR_COOP_GROUP_MASK_REGIDS
	.align		4
        /*05fc*/ 	.byte	0x04, 0x29
        /*05fe*/ 	.short	(.L_1901 - .L_1900)


	//   ....[0]....
.L_1900:
        /*0600*/ 	.word	0xffffffff


	//   ....[1]....
        /*0604*/ 	.word	0xffffffff


	//   ....[2]....
        /*0608*/ 	.word	0xffffffff


	//   ....[3]....
        /*060c*/ 	.word	0xffffffff


	//   ....[4]....
        /*0610*/ 	.word	0xffffffff


	//   ....[5]....
        /*0614*/ 	.word	0xffffffff


	//   ....[6]....
        /*0618*/ 	.word	0xffffffff


	//   ....[7]....
        /*061c*/ 	.word	0xffffffff


	//   ....[8]....
        /*0620*/ 	.word	0x05000019


	//   ....[9]....
        /*0624*/ 	.word	0x05000018


	//   ....[10]....
        /*0628*/ 	.word	0x0500001a


	//   ....[11]....
        /*062c*/ 	.word	0x0500001b


	//   ....[12]....
        /*0630*/ 	.word	0x0500001d


	//   ....[13]....
        /*0634*/ 	.word	0x05000012


	//   ....[14]....
        /*0638*/ 	.word	0x0500001c


	//   ....[15]....
        /*063c*/ 	.word	0x05000013


	//   ....[16]....
        /*0640*/ 	.word	0x0500001d


	//   ....[17]....
        /*0644*/ 	.word	0x0500001c


	//   ....[18]....
        /*0648*/ 	.word	0x0500001e


	//   ....[19]....
        /*064c*/ 	.word	0x0500001f


	//   ....[20]....
        /*0650*/ 	.word	0x05000021


	//   ....[21]....
        /*0654*/ 	.word	0x05000020


	//   ....[22]....
        /*0658*/ 	.word	0x05000022


	//   ....[23]....
        /*065c*/ 	.word	0x05000017


	//   ....[24]....
        /*0660*/ 	.word	0x0500001d


	//   ....[25]....
        /*0664*/ 	.word	0x0500001c


	//   ....[26]....
        /*0668*/ 	.word	0x0500001e


	//   ....[27]....
        /*066c*/ 	.word	0x0500001f


	//   ....[28]....
        /*0670*/ 	.word	0x05000021


	//   ....[29]....
        /*0674*/ 	.word	0x05000020


	//   ....[30]....
        /*0678*/ 	.word	0x05000022


	//   ....[31]....
        /*067c*/ 	.word	0x05000017


	//   ....[32]....
        /*0680*/ 	.word	0x0500001e


	//   ....[33]....
        /*0684*/ 	.word	0x05000026


	//   ....[34]....
        /*0688*/ 	.word	0x05000021


	//   ....[35]....
        /*068c*/ 	.word	0x05000020


	//   ....[36]....
        /*0690*/ 	.word	0x05000024


	//   ....[37]....
        /*0694*/ 	.word	0x05000029


	//   ....[38]....
        /*0698*/ 	.word	0x05000025


	//   ....[39]....
        /*069c*/ 	.word	0x05000027


	//   ....[40]....
        /*06a0*/ 	.word	0x05000028


	//   ....[41]....
        /*06a4*/ 	.word	0x05000021


	//   ....[42]....
        /*06a8*/ 	.word	0x05000023


	//   ....[43]....
        /*06ac*/ 	.word	0x05000026


	//   ....[44]....
        /*06b0*/ 	.word	0x05000014


	//   ....[45]....
        /*06b4*/ 	.word	0x05000029


	//   ....[46]....
        /*06b8*/ 	.word	0x05000012


	//   ....[47]....
        /*06bc*/ 	.word	0x05000021


	//   ....[48]....
        /*06c0*/ 	.word	0x0500001f


	//   ....[49]....
        /*06c4*/ 	.word	0x05000014


	//   ....[50]....
        /*06c8*/ 	.word	0x0500001c


	//   ....[51]....
        /*06cc*/ 	.word	0x05000026


	//   ....[52]....
        /*06d0*/ 	.word	0x05000013


	//   ....[53]....
        /*06d4*/ 	.word	0x05000029


	//   ....[54]....
        /*06d8*/ 	.word	0x05000018


	//   ....[55]....
        /*06dc*/ 	.word	0x05000024


	//   ....[56]....
        /*06e0*/ 	.word	0x05000019


	//   ....[57]....
        /*06e4*/ 	.word	0x0500001f


	//   ....[58]....
        /*06e8*/ 	.word	0x05000022


	//   ....[59]....
        /*06ec*/ 	.word	0x0500001c


	//   ....[60]....
        /*06f0*/ 	.word	0x0500002a


	//   ....[61]....
        /*06f4*/ 	.word	0x05000028


	//   ....[62]....
        /*06f8*/ 	.word	0x0500001b


	//   ....[63]....
        /*06fc*/ 	.word	0x05000017


	//   ....[64]....
        /*0700*/ 	.word	0x0500001e


	//   ....[65]....
        /*0704*/ 	.word	0x0500001e


	//   ....[66]....
        /*0708*/ 	.word	0x0500001e


	//   ....[67]....
        /*070c*/ 	.word	0x0500001e


	//   ....[68]....
        /*0710*/ 	.word	0x0500001e


	//   ....[69]....
        /*0714*/ 	.word	0x0500001e


	//   ....[70]....
        /*0718*/ 	.word	0x0500001e


	//   ....[71]....
        /*071c*/ 	.word	0x0500001e


	//   ....[72]....
        /*0720*/ 	.word	0x0500001e


	//   ....[73]....
        /*0724*/ 	.word	0x0500001e


	//   ....[74]....
        /*0728*/ 	.word	0x0500001e


	//   ....[75]....
        /*072c*/ 	.word	0x0500001e


	//   ....[76]....
        /*0730*/ 	.word	0x0500001e


	//   ....[77]....
        /*0734*/ 	.word	0x0500001e


	//   ....[78]....
        /*0738*/ 	.word	0x0500001e


	//   ....[79]....
        /*073c*/ 	.word	0x0500001e


	//   ....[80]....
        /*0740*/ 	.word	0x0500001e


	//   ....[81]....
        /*0744*/ 	.word	0x0500001e


	//   ....[82]....
        /*0748*/ 	.word	0x0500001e


	//   ....[83]....
        /*074c*/ 	.word	0x0500001e


	//   ....[84]....
        /*0750*/ 	.word	0x0500001e


	//   ....[85]....
        /*0754*/ 	.word	0x0500001e


	//   ....[86]....
        /*0758*/ 	.word	0x0500001e


	//   ....[87]....
        /*075c*/ 	.word	0x0500001e


	//   ....[88]....
        /*0760*/ 	.word	0x0500001e


	//   ....[89]....
        /*0764*/ 	.word	0x0500001e


	//   ....[90]....
        /*0768*/ 	.word	0x0500001e


	//   ....[91]....
        /*076c*/ 	.word	0x0500001e


	//   ....[92]....
        /*0770*/ 	.word	0x0500001e


	//   ....[93]....
        /*0774*/ 	.word	0x0500001e


	//   ....[94]....
        /*0778*/ 	.word	0x0500001e


	//   ....[95]....
        /*077c*/ 	.word	0x0500001e


	//   ....[96]....
        /*0780*/ 	.word	0x0500001e


	//   ....[97]....
        /*0784*/ 	.word	0x0500001e


	//   ....[98]....
        /*0788*/ 	.word	0x0500001e


	//   ....[99]....
        /*078c*/ 	.word	0x0500001e


	//   ....[100]....
        /*0790*/ 	.word	0x0500001e


	//   ....[101]....
        /*0794*/ 	.word	0x0500001e


	//   ....[102]....
        /*0798*/ 	.word	0x0500001e


	//   ....[103]....
        /*079c*/ 	.word	0x0500001e


	//   ....[104]....
        /*07a0*/ 	.word	0x0500001e


	//   ....[105]....
        /*07a4*/ 	.word	0x0500001e


	//   ....[106]....
        /*07a8*/ 	.word	0x0500001e


	//   ....[107]....
        /*07ac*/ 	.word	0x0500001e


	//   ....[108]....
        /*07b0*/ 	.word	0x0500001e


	//   ....[109]....
        /*07b4*/ 	.word	0x0500001e


	//   ....[110]....
        /*07b8*/ 	.word	0x0500001e


	//   ....[111]....
        /*07bc*/ 	.word	0x0500001e


	//   ....[112]....
        /*07c0*/ 	.word	0x0500001e


	//   ....[113]....
        /*07c4*/ 	.word	0x0500001e


	//   ....[114]....
        /*07c8*/ 	.word	0x0500001e


	//   ....[115]....
        /*07cc*/ 	.word	0x0500001e


	//   ....[116]....
        /*07d0*/ 	.word	0x0500001e


	//   ....[117]....
        /*07d4*/ 	.word	0x0500001e


	//   ....[118]....
        /*07d8*/ 	.word	0x0500001e


	//   ....[119]....
        /*07dc*/ 	.word	0x0500001e


	//----- nvinfo : EIATTR_COOP_GROUP_INSTR_OFFSETS
	.align		4
.L_1901:
        /*07e0*/ 	.byte	0x04, 0x28
        /*07e2*/ 	.short	(.L_1903 - .L_1902)


	//   ....[0]....
.L_1902:
        /*07e4*/ 	.word	0x00003430


	//   ....[1]....
        /*07e8*/ 	.word	0x00003460


	//   ....[2]....
        /*07ec*/ 	.word	0x00003c50


	//   ....[3]....
        /*07f0*/ 	.word	0x00003c90


	//   ....[4]....
        /*07f4*/ 	.word	0x00003cc0


	//   ....[5]....
        /*07f8*/ 	.word	0x00003ce0


	//   ....[6]....
        /*07fc*/ 	.word	0x00003d00


	//   ....[7]....
        /*0800*/ 	.word	0x00003d10


	//   ....[8]....
        /*0804*/ 	.word	0x00005e00


	//   ....[9]....
        /*0808*/ 	.word	0x00005e30


	//   ....[10]....
        /*080c*/ 	.word	0x00005e80


	//   ....[11]....
        /*0810*/ 	.word	0x00005ea0


	//   ....[12]....
        /*0814*/ 	.word	0x00005ed0


	//   ....[13]....
        /*0818*/ 	.word	0x00005ee0


	//   ....[14]....
        /*081c*/ 	.word	0x00005f10


	//   ....[15]....
        /*0820*/ 	.word	0x00005f20


	//   ....[16]....
        /*0824*/ 	.word	0x000060a0


	//   ....[17]....
        /*0828*/ 	.word	0x000060d0


	//   ....[18]....
        /*082c*/ 	.word	0x00006120


	//   ....[19]....
        /*0830*/ 	.word	0x00006140


	//   ....[20]....
        /*0834*/ 	.word	0x00006170


	//   ....[21]....
        /*0838*/ 	.word	0x00006180


	//   ....[22]....
        /*083c*/ 	.word	0x000061b0


	//   ....[23]....
        /*0840*/ 	.word	0x000061c0


	//   ....[24]....
        /*0844*/ 	.word	0x000062e0


	//   ....[25]....
        /*0848*/ 	.word	0x00006310


	//   ....[26]....
        /*084c*/ 	.word	0x00006360


	//   ....[27]....
        /*0850*/ 	.word	0x00006380


	//   ....[28]....
        /*0854*/ 	.word	0x000063b0


	//   ....[29]....
        /*0858*/ 	.word	0x000063c0


	//   ....[30]....
        /*085c*/ 	.word	0x000063f0


	//   ....[31]....
        /*0860*/ 	.word	0x00006400


	//   ....[32]....
        /*0864*/ 	.word	0x000066d0


	//   ....[33]....
        /*0868*/ 	.word	0x00006700


	//   ....[34]....
        /*086c*/ 	.word	0x00006780


	//   ....[35]....
        /*0870*/ 	.word	0x000067d0


	//   ....[36]....
        /*0874*/ 	.word	0x00006800


	//   ....[37]....
        /*0878*/ 	.word	0x00006820


	//   ....[38]....
        /*087c*/ 	.word	0x00006830


	//   ....[39]....
        /*0880*/ 	.word	0x00006840


	//   ....[40]....
        /*0884*/ 	.word	0x00006880


	//   ....[41]....
        /*0888*/ 	.word	0x000068a0


	//   ....[42]....
        /*088c*/ 	.word	0x000068e0


	//   ....[43]....
        /*0890*/ 	.word	0x00006910


	//   ....[44]....
        /*0894*/ 	.word	0x00006940


	//   ....[45]....
        /*0898*/ 	.word	0x00006950


	//   ....[46]....
        /*089c*/ 	.word	0x00006960


	//   ....[47]....
        /*08a0*/ 	.word	0x000069c0


	//   ....[48]....
        /*08a4*/ 	.word	0x00006a30


	//   ....[49]....
        /*08a8*/ 	.word	0x00006a60


	//   ....[50]....
        /*08ac*/ 	.word	0x00006a80


	//   ....[51]....
        /*08b0*/ 	.word	0x00006a90


	//   ....[52]....
        /*08b4*/ 	.word	0x00006ab0


	//   ....[53]....
        /*08b8*/ 	.word	0x00006ad0


	//   ....[54]....
        /*08bc*/ 	.word	0x00006af0


	//   ....[55]....
        /*08c0*/ 	.word	0x00006b20


	//   ....[56]....
        /*08c4*/ 	.word	0x00006b60


	//   ....[57]....
        /*08c8*/ 	.word	0x00006b90


	//   ....[58]....
        /*08cc*/ 	.word	0x00006bc0


	//   ....[59]....
        /*08d0*/ 	.word	0x00006c00


	//   ....[60]....
        /*08d4*/ 	.word	0x00006c30


	//   ....[61]....
        /*08d8*/ 	.word	0x00006c50


	//   ....[62]....
        /*08dc*/ 	.word	0x00006d90


	//   ....[63]....
        /*08e0*/ 	.word	0x00006dd0


	//   ....[64]....
        /*08e4*/ 	.word	0x00006f00


	//   ....[65]....
        /*08e8*/ 	.word	0x00006f50


	//   ....[66]....
        /*08ec*/ 	.word	0x00006fc0


	//   ....[67]....
        /*08f0*/ 	.word	0x00007020


	//   ....[68]....
        /*08f4*/ 	.word	0x00007090


	//   ....[69]....
        /*08f8*/ 	.word	0x000070f0


	//   ....[70]....
        /*08fc*/ 	.word	0x00007160


	//   ....[71]....
        /*0900*/ 	.word	0x000071c0


	//   ....[72]....
        /*0904*/ 	.word	0x00007260


	//   ....[73]....
        /*0908*/ 	.word	0x000072f0


	//   ....[74]....
        /*090c*/ 	.word	0x00007360


	//   ....[75]....
        /*0910*/ 	.word	0x000073c0


	//   ....[76]....
        /*0914*/ 	.word	0x00007430


	//   ....[77]....
        /*0918*/ 	.word	0x00007490


	//   ....[78]....
        /*091c*/ 	.word	0x00007500


	//   ....[79]....
        /*0920*/ 	.word	0x00007560


	//   ....[80]....
        /*0924*/ 	.word	0x00007600


	//   ....[81]....
        /*0928*/ 	.word	0x00007690


	//   ....[82]....
        /*092c*/ 	.word	0x00007700


	//   ....[83]....
        /*0930*/ 	.word	0x00007760


	//   ....[84]....
        /*0934*/ 	.word	0x000077d0


	//   ....[85]....
        /*0938*/ 	.word	0x00007830


	//   ....[86]....
        /*093c*/ 	.word	0x000078a0


	//   ....[87]....
        /*0940*/ 	.word	0x00007900


	//   ....[88]....
        /*0944*/ 	.word	0x000079a0


	//   ....[89]....
        /*0948*/ 	.word	0x00007a60


	//   ....[90]....
        /*094c*/ 	.word	0x00007b40


	//   ....[91]....
        /*0950*/ 	.word	0x00007b90


	//   ....[92]....
        /*0954*/ 	.word	0x00007c30


	//   ....[93]....
        /*0958*/ 	.word	0x00007c90


	//   ....[94]....
        /*095c*/ 	.word	0x00007d10


	//   ....[95]....
        /*0960*/ 	.word	0x00007db0


	//   ....[96]....
        /*0964*/ 	.word	0x00007e20


	//   ....[97]....
        /*0968*/ 	.word	0x00007ea0


	//   ....[98]....
        /*096c*/ 	.word	0x00007f10


	//   ....[99]....
        /*0970*/ 	.word	0x00007f70


	//   ....[100]....
        /*0974*/ 	.word	0x00007fe0


	//   ....[101]....
        /*0978*/ 	.word	0x00008040


	//   ....[102]....
        /*097c*/ 	.word	0x000080b0


	//   ....[103]....
        /*0980*/ 	.word	0x00008110


	//   ....[104]....
        /*0984*/ 	.word	0x00008180


	//   ....[105]....
        /*0988*/ 	.word	0x000081e0


	//   ....[106]....
        /*098c*/ 	.word	0x000082b0


	//   ....[107]....
        /*0990*/ 	.word	0x00008310


	//   ....[108]....
        /*0994*/ 	.word	0x00008390


	//   ....[109]....
        /*0998*/ 	.word	0x000083e0


	//   ....[110]....
        /*099c*/ 	.word	0x00008480


	//   ....[111]....
        /*09a0*/ 	.word	0x00008500


	//   ....[112]....
        /*09a4*/ 	.word	0x00008590


	//   ....[113]....
        /*09a8*/ 	.word	0x00008620


	//   ....[114]....
        /*09ac*/ 	.word	0x00008690


	//   ....[115]....
        /*09b0*/ 	.word	0x000086f0


	//   ....[116]....
        /*09b4*/ 	.word	0x00008780


	//   ....[117]....
        /*09b8*/ 	.word	0x00008840


	//   ....[118]....
        /*09bc*/ 	.word	0x000088d0


	//   ....[119]....
        /*09c0*/ 	.word	0x00008930


	//----- nvinfo : EIATTR_EXIT_INSTR_OFFSETS
	.align		4
.L_1903:
        /*09c4*/ 	.byte	0x04, 0x1c
        /*09c6*/ 	.short	(.L_1905 - .L_1904)


	//   ....[0]....
.L_1904:
        /*09c8*/ 	.word	0x00004de0


	//   ....[1]....
        /*09cc*/ 	.word	0x00006ea0


	//----- nvinfo : EIATTR_MAX_THREADS
	.align		4
.L_1905:
        /*09d0*/ 	.byte	0x04, 0x05
        /*09d2*/ 	.short	(.L_1907 - .L_1906)
.L_1906:
        /*09d4*/ 	.word	0x000001e0
        /*09d8*/ 	.word	0x00000001
        /*09dc*/ 	.word	0x00000001


	//----- nvinfo : EIATTR_CRS_STACK_SIZE
	.align		4
.L_1907:
        /*09e0*/ 	.byte	0x04, 0x1e
        /*09e2*/ 	.short	(.L_1909 - .L_1908)
.L_1908:
        /*09e4*/ 	.word	0x00000000


	//----- nvinfo : EIATTR_CBANK_PARAM_SIZE
	.align		4
.L_1909:
        /*09e8*/ 	.byte	0x03, 0x19
        /*09ea*/ 	.short	0x0060


	//----- nvinfo : EIATTR_PARAM_CBANK
	.align		4
        /*09ec*/ 	.byte	0x04, 0x0a
        /*09ee*/ 	.short	(.L_1911 - .L_1910)
	.align		4
.L_1910:
        /*09f0*/ 	.word	index@(.nv.constant0._ZN13group_norm_v218gn_bwd_cuda_kernelI6__halfLi480ELi2ELi32ELi30ELi1024ELb0ELb1ELi16ELi960ELi960ELi4ELb1ELi4ELb0ELb0ELNS_15WgradSyncMethodE3ENS_16CompileConditionILi900EEEEEvPT_S6_S6_PKS5_S8_S8_S8_PKfflPfPj)
        /*09f4*/ 	.short	0x0210
        /*09f6*/ 	.short	0x0060


	//----- nvinfo : EIATTR_SW_WAR
	.align		4
.L_1911:
        /*09f8*/ 	.byte	0x04, 0x36
        /*09fa*/ 	.short	(.L_1913 - .L_1912)
.L_1912:
        /*09fc*/ 	.word	0x00000008
.L_1913:


//--------------------- .nv.info._ZN13group_norm_v218gn_bwd_cuda_kernelI6__halfLi480ELi3ELi16ELi60ELi1024ELb1ELb1ELi4ELi960ELi960ELi4ELb1ELi1ELb0ELb0ELNS_15WgradSyncMethodE3ENS_16CompileConditionILi900EEEEEvPT_S6_S6_PKS5_S8_S8_S8_PKfflPfPj --------------------------
	.section	.nv.info._ZN13group_norm_v218gn_bwd_cuda_kernelI6__halfLi480ELi3ELi16ELi60ELi1024ELb1ELb1ELi4ELi960ELi960ELi4ELb1ELi1ELb0ELb0ELNS_15WgradSyncMethodE3ENS_16CompileConditionILi900EEEEEvPT_S6_S6_PKS5_S8_S8_S8_PKfflPfPj,"",@"SHT_CUDA_INFO"
	.sectionflags	@""
	.align	4


	//----- nvinfo : EIATTR_CUDA_API_VERSION
	.align		4
        /*0000*/ 	.byte	0x04, 0x37
        /*0002*/ 	.short	(.L_1915 - .L_1914)
.L_1914:
        /*0004*/ 	.word	0x00000082


	//----- nvinfo : EIATTR_KPARAM_INFO
	.align		4
.L_1915:
        /*0008*/ 	.byte	0x04, 0x17
        /*000a*/ 	.short	(.L_1917 - .L_1916)
.L_1916:
        /*000c*/ 	.word	0x00000000
        /*0010*/ 	.short	0x000b
        /*0012*/ 	.short	0x0058
        /*0014*/ 	.byte	0x00, 0xf0, 0x21, 0x00


	//----- nvinfo : EIATTR_KPARAM_INFO
	.align		4
.L_1917:
        /*0018*/ 	.byte	0x04, 0x17
        /*001a*/ 	.short	(.L_1919 - .L_1918)
.L_1918:
        /*001c*/ 	.word	0x00000000
        /*0020*/ 	.short	0x000a
        /*0022*/ 	.short	0x0050
        /*0024*/ 	.byte	0x00, 0xf0, 0x21, 0x00


	//----- nvinfo : EIATTR_KPARAM_INFO
	.align		4
.L_1919:
        /*0028*/ 	.byte	0x04, 0x17
        /*002a*/ 	.short	(.L_1921 - .L_1920)
.L_1920:
        /*002c*/ 	.word	0x00000000
        /*0030*/ 	.short	0x0009
        /*0032*/ 	.short	0x0048
        /*0034*/ 	.byte	0x00, 0xf0, 0x21, 0x00


	//----- nvinfo : EIATTR_KPARAM_INFO
	.align		4
.L_1921:
        /*0038*/ 	.byte	0x04, 0x17
        /*003a*/ 	.short	(.L_1923 - .L_1922)
.L_1922:
        /*003c*/ 	.word	0x00000000
        /*0040*/ 	.short	0x0008
        /*0042*/ 	.short	0x0040
        /*0044*/ 	.byte	0x00, 0xf0, 0x11, 0x00


	//----- nvinfo : EIATTR_KPARAM_INFO
	.align		4
.L_1923:
        /*0048*/ 	.byte	0x04, 0x17
        /*004a*/ 	.short	(.L_1925 - .L_1924)
.L_1924:
        /*004c*/ 	.word	0x00000000
        /*0050*/ 	.short	0x0007
        /*0052*/ 	.short	0x0038
        /*0054*/ 	.byte	0x00, 0xf0, 0x21, 0x00


	//----- nvinfo : EIATTR_KPARAM_INFO
	.align		4
.L_1925:
        /*0058*/ 	.byte	0x04, 0x17
        /*005a*/ 	.short	(.L_1927 - .L_1926)
.L_1926:
        /*005c*/ 	.word	0x00000000
        /*0060*/ 	.short	0x0006
        /*0062*/ 	.short	0x0030
        /*0064*/ 	.byte	0x00, 0xf0, 0x21, 0x00


	//----- nvinfo : EIATTR_KPARAM_INFO
	.align		4
.L_1927:
        /*0068*/ 	.byte	0x04, 0x17
        /*006a*/ 	.short	(.L_1929 - .L_1928)
.L_1928:
        /*006c*/ 	.word	0x00000000
        /*0070*/ 	.short	0x0005
        /*0072*/ 	.short	0x0028
        /*0074*/ 	.byte	0x00, 0xf0, 0x21, 0x00


	//----- nvinfo : EIATTR_KPARAM_INFO
	.align		4
.L_1929:
        /*0078*/ 	.byte	0x04, 0x17
        /*007a*/ 	.short	(.L_1931 - .L_1930)
.L_1930:
        /*007c*/ 	.word	0x00000000
        /*0080*/ 	.short	0x0004
        /*0082*/ 	.short	0x0020
        /*0084*/ 	.byte	0x00, 0xf0, 0x21, 0x00


	//----- nvinfo : EIATTR_KPARAM_INFO
	.align		4
.L_1931:
        /*0088*/ 	.byte	0x04, 0x17
        /*008a*/ 	.short	(.L_1933 - .L_1932)
.L_1932:
        /*008c*/ 	.word	0x00000000
        /*0090*/ 	.short	0x0003
        /*0092*/ 	.short	0x0018
        /*0094*/ 	.byte	0x00, 0xf0, 0x21, 0x00


	//----- nvinfo : EIATTR_KPARAM_INFO
	.align		4
.L_1933:
        /*0098*/ 	.byte	0x04, 0x17
        /*009a*/ 	.short	(.L_1935 - .L_1934)
.L_1934:
        /*009c*/ 	.word	0x00000000
        /*00a0*/ 	.short	0x0002
        /*00a2*/ 	.short	0x0010
        /*00a4*/ 	.byte	0x00, 0xf0, 0x21, 0x00


	//----- nvinfo : EIATTR_KPARAM_INFO
	.align		4
.L_1935:
        /*00a8*/ 	.byte	0x04, 0x17
        /*00aa*/ 	.short	(.L_1937 - .L_1936)
.L_1936:
        /*00ac*/ 	.word	0x00000000
        /*00b0*/ 	.short	0x0001
        /*00b2*/ 	.short	0x0008
        /*00b4*/ 	.byte	0x00, 0xf0, 0x21, 0x00


	//----- nvinfo : EIATTR_KPARAM_INFO
	.align		4
.L_1937:
        /*00b8*/ 	.byte	0x04, 0x17
        /*00ba*/ 	.short	(.L_1939 - .L_1938)
.L_1938:
        /*00bc*/ 	.word	0x00000000
        /*00c0*/ 	.short	0x0000
        /*00c2*/ 	.short	0x0000
        /*00c4*/ 	.byte	0x00, 0xf0, 0x21, 0x00


	//----- nvinfo : EIATTR_SPARSE_MMA_MASK
	.align		4
.L_1939:
        /*00c8*/ 	.byte	0x03, 0x50
        /*00ca*/ 	.short	0x0000


	//----- nvinfo : EIATTR_MAXREG_COUNT
	.align		4
        /*00cc*/ 	.byte	0x03, 0x1b
        /*00ce*/ 	.short	0x0028


	//----- nvinfo : EIATTR_NUM_BARRIERS
	.align		4
        /*00d0*/ 	.byte	0x02, 0x4c
        /*00d2*/ 	.byte	0x01
	.zero		1


	//----- nvinfo : EIATTR_ANNOTATIONS
	.align		4
        /*00d4*/ 	.byte	0x04, 0x55
        /*00d6*/ 	.short	(.L_1941 - .L_1940)


	//   ....[0]....
.L_1940:
        /* <DEDUP_REMOVED lines=26> */


	//----- nvinfo : EIATTR_MERCURY_ISA_VERSION
	.align		4
.L_1941:
        /*0260*/ 	.byte	0x03, 0x5f
        /*0262*/ 	.short	0x0101


	//----- nvinfo : EIATTR_COOP_GROUP_MASK_REGIDS
	.align		4
        /*0264*/ 	.byte	0x04, 0x29
        /*0266*/ 	.short	(.L_1943 - .L_1942)


	//   ....[0]....
.L_1942:
        /*0268*/ 	.word	0xffffffff


	//   ....[1]....
        /*026c*/ 	.word	0xffffffff


	//   ....[2]....
        /*0270*/ 	.word	0xffffffff


	//   ....[3]....
        /*0274*/ 	.word	0xffffffff


	//   ....[4]....
        /*0278*/ 	.word	0xffffffff


	//   ....[5]....
        /*027c*/ 	.word	0xffffffff


	//   ....[6]....
        /*0280*/ 	.word	0xffffffff


	//   ....[7]....
        /*0284*/ 	.word	0xffffffff


	//   ....[8]....
        /*0288*/ 	.word	0xffffffff


	//   ....[9]....
        /*028c*/ 	.word	0xffffffff


	//   ....[10]....
        /*0290*/ 	.word	0x05000011


	//   ....[11]....
        /*0294*/ 	.word	0x05000013


	//   ....[12]....
        /*0298*/ 	.word	0x05000010


	//   ....[13]....
        /*029c*/ 	.word	0x05000012


	//   ....[14]....
        /*02a0*/ 	.word	0x05000015


	//   ....[15]....
        /*02a4*/ 	.word	0x05000017


	//   ....[16]....
        /*02a8*/ 	.word	0x0500000a


	//   ....[17]....
        /*02ac*/ 	.word	0x05000010


	//   ....[18]....
        /*02b0*/ 	.word	0x05000015


	//   ....[19]....
        /*02b4*/ 	.word	0x05000017


	//   ....[20]....
        /*02b8*/ 	.word	0x05000010


	//   ....[21]....
        /*02bc*/ 	.word	0x05000016


	//   ....[22]....
        /*02c0*/ 	.word	0x05000019


	//   ....[23]....
        /*02c4*/ 	.word	0x0500001f


	//   ....[24]....
        /*02c8*/ 	.word	0x0500000c


	//   ....[25]....
        /*02cc*/ 	.word	0x05000010


	//   ....[26]....
        /*02d0*/ 	.word	0x05000015


	//   ....[27]....
        /*02d4*/ 	.word	0x05000017


	//   ....[28]....
        /*02d8*/ 	.word	0x05000010


	//   ....[29]....
        /*02dc*/ 	.word	0x05000016


	//   ....[30]....
        /*02e0*/ 	.word	0x05000019


	//   ....[31]....
        /*02e4*/ 	.word	0x0500001f


	//   ....[32]....
        /*02e8*/ 	.word	0x0500000c


	//   ....[33]....
        /*02ec*/ 	.word	0x05000010


	//   ....[34]....
        /*02f0*/ 	.word	0x05000015


	//   ....[35]....
        /*02f4*/ 	.word	0x05000000


	//   ....[36]....
        /*02f8*/ 	.word	0x05000017


	//   ....[37]....
        /*02fc*/ 	.word	0x05000011


	//   ....[38]....
        /*0300*/ 	.word	0x05000022


	//   ....[39]....
        /*0304*/ 	.word	0x05000017


	//   ....[40]....
        /*0308*/ 	.word	0x0500000f


	//   ....[41]....
        /*030c*/ 	.word	0x05000014


	//   ....[42]....
        /*0310*/ 	.word	0x05000019


	//   ....[43]....
        /*0314*/ 	.word	0x0500001b


	//   ....[44]....
        /*0318*/ 	.word	0x05000022


	//   ....[45]....
        /*031c*/ 	.word	0x05000013


	//   ....[46]....
        /*0320*/ 	.word	0x05000018


	//   ....[47]....
        /*0324*/ 	.word	0x0500000f


	//   ....[48]....
        /*0328*/ 	.word	0x05000022


	//   ....[49]....
        /*032c*/ 	.word	0x0500001b


	//   ....[50]....
        /*0330*/ 	.word	0x05000019


	//   ....[51]....
        /*0334*/ 	.word	0x05000010


	//   ....[52]....
        /*0338*/ 	.word	0x05000011


	//   ....[53]....
        /*033c*/ 	.word	0x05000013


	//   ....[54]....
        /*0340*/ 	.word	0x05000015


	//   ....[55]....
        /*0344*/ 	.word	0x0500001d


	//   ....[56]....
        /*0348*/ 	.word	0x0500001b


	//   ....[57]....
        /*034c*/ 	.word	0x05000018


	//   ....[58]....
        /*0350*/ 	.word	0x05000022


	//   ....[59]....
        /*0354*/ 	.word	0x05000017


	//   ....[60]....
        /*0358*/ 	.word	0x05000015


	//   ....[61]....
        /*035c*/ 	.word	0x0500001b


	//   ....[62]....
        /*0360*/ 	.word	0x0500001f


	//   ....[63]....
        /*0364*/ 	.word	0x05000018


	//   ....[64]....
        /*0368*/ 	.word	0x0500001f


	//   ....[65]....
        /*036c*/ 	.word	0x05000018


	//   ....[66]....
        /*0370*/ 	.word	0x05000010


	//   ....[67]....
        /*0374*/ 	.word	0x05000010


	//   ....[68]....
        /*0378*/ 	.word	0x05000010


	//   ....[69]....
        /*037c*/ 	.word	0x05000010


	//   ....[70]....
        /*0380*/ 	.word	0x05000010


	//   ....[71]....
        /*0384*/ 	.word	0x05000010


	//   ....[72]....
        /*0388*/ 	.word	0x05000010


	//   ....[73]....
        /*038c*/ 	.word	0x05000010


	//   ....[74]....
        /*0390*/ 	.word	0x05000010


	//   ....[75]....
        /*0394*/ 	.word	0x05000010


	//   ....[76]....
        /*0398*/ 	.word	0x05000010


	//   ....[77]....
        /*039c*/ 	.word	0x05000010


	//   ....[78]....
        /*03a0*/ 	.word	0x05000010


	//   ....[79]....
        /*03a4*/ 	.word	0x05000010


	//   ....[80]....
        /*03a8*/ 	.word	0x05000010


	//   ....[81]....
        /*03ac*/ 	.word	0x05000010


	//   ....[82]....
        /*03b0*/ 	.word	0x05000010


	//   ....[83]....
        /*03b4*/ 	.word	0x05000010


	//   ....[84]....
        /*03b8*/ 	.word	0x05000010


	//   ....[85]....
        /*03bc*/ 	.word	0x05000010


	//   ....[86]....
        /*03c0*/ 	.word	0x05000010


	//   ....[87]....
        /*03c4*/ 	.word	0x05000010


	//   ....[88]....
        /*03c8*/ 	.word	0x05000010


	//   ....[89]....
        /*03cc*/ 	.word	0x05000010


	//   ....[90]....
        /*03d0*/ 	.word	0x05000010


	//   ....[91]....
        /*03d4*/ 	.word	0x05000010


	//   ....[92]....
        /*03d8*/ 	.word	0x05000010


	//   ....[93]....
        /*03dc*/ 	.word	0x05000010


	//   ....[94]....
        /*03e0*/ 	.word	0x05000010


	//   ....[95]....
        /*03e4*/ 	.word	0x05000010


	//   ....[96]....
        /*03e8*/ 	.word	0x05000010


	//   ....[97]....
        /*03ec*/ 	.word	0x05000010


	//   ....[98]....
        /*03f0*/ 	.word	0x05000010


	//   ....[99]....
        /*03f4*/ 	.word	0x05000010


	//   ....[100]....
        /*03f8*/ 	.word	0x05000010


	//   ....[101]....
        /*03fc*/ 	.word	0x05000010


	//   ....[102]....
        /*0400*/ 	.word	0x05000010


	//   ....[103]....
        /*0404*/ 	.word	0x05000010


	//   ....[104]....
        /*0408*/ 	.word	0x05000010


	//   ....[105]....
        /*040c*/ 	.word	0x05000010


	//   ....[106]....
        /*0410*/ 	.word	0x05000010


	//   ....[107]....
        /*0414*/ 	.word	0x05000010


	//   ....[108]....
        /*0418*/ 	.word	0x05000010


	//   ....[109]....
        /*041c*/ 	.word	0x05000010


	//   ....[110]....
        /*0420*/ 	.word	0x05000010


	//   ....[111]....
        /*0424*/ 	.word	0x05000010


	//   ....[112]....
        /*0428*/ 	.word	0x05000010


	//   ....[113]....
        /*042c*/ 	.word	0x05000010


	//   ....[114]....
        /*0430*/ 	.word	0x05000010


	//   ....[115]....
        /*0434*/ 	.word	0x05000010


	//   ....[116]....
        /*0438*/ 	.word	0x05000010


	//   ....[117]....
        /*043c*/ 	.word	0x05000010


	//   ....[118]....
        /*0440*/ 	.word	0x05000010


	//   ....[119]....
        /*0444*/ 	.word	0x05000010


	//   ....[120]....
        /*0448*/ 	.word	0x05000010


	//   ....[121]....
        /*044c*/ 	.word	0x05000010


	//----- nvinfo : EIATTR_COOP_GROUP_INSTR_OFFSETS
	.align		4
.L_1943:
        /*0450*/ 	.byte	0x04, 0x28
        /*0452*/ 	.short	(.L_1945 - .L_1944)


	//   ....[0]....
.L_1944:
        /*0454*/ 	.word	0x00002060


	//   ....[1]....
        /*0458*/ 	.word	0x00002090


	//   ....[2]....
        /*045c*/ 	.word	0x00002ae0


	//   ....[3]....
        /*0460*/ 	.word	0x00002b20


	//   ....[4]....
        /*0464*/ 	.word	0x00002b50


	//   ....[5]....
        /*0468*/ 	.word	0x00002b70


	//   ....[6]....
        /*046c*/ 	.word	0x00002b90


	//   ....[7]....
        /*0470*/ 	.word	0x00002bb0


	//   ....[8]....
        /*0474*/ 	.word	0x00002bd0


	//   ....[9]....
        /*0478*/ 	.word	0x00002bf0


	//   ....[10]....
        /*047c*/ 	.word	0x00004140


	//   ....[11]....
        /*0480*/ 	.word	0x00004160


	//   ....[12]....
        /*0484*/ 	.word	0x00004190


	//   ....[13]....
        /*0488*/ 	.word	0x000041b0


	//   ....[14]....
        /*048c*/ 	.word	0x000041e0


	//   ....[15]....
        /*0490*/ 	.word	0x000041f0


	//   ....[16]....
        /*0494*/ 	.word	0x00004220


	//   ....[17]....
        /*0498*/ 	.word	0x00004230


	//   ....[18]....
        /*049c*/ 	.word	0x00004420


	//   ....[19]....
        /*04a0*/ 	.word	0x00004450


	//   ....[20]....
        /*04a4*/ 	.word	0x00004480


	//   ....[21]....
        /*04a8*/ 	.word	0x000044a0


	//   ....[22]....
        /*04ac*/ 	.word	0x000044d0


	//   ....[23]....
        /*04b0*/ 	.word	0x000044e0


	//   ....[24]....
        /*04b4*/ 	.word	0x00004510


	//   ....[25]....
        /*04b8*/ 	.word	0x00004520


	//   ....[26]....
        /*04bc*/ 	.word	0x000046b0


	//   ....[27]....
        /*04c0*/ 	.word	0x000046e0


	//   ....[28]....
        /*04c4*/ 	.word	0x00004710


	//   ....[29]....
        /*04c8*/ 	.word	0x00004730


	//   ....[30]....
        /*04cc*/ 	.word	0x00004760


	//   ....[31]....
        /*04d0*/ 	.word	0x00004770


	//   ....[32]....
        /*04d4*/ 	.word	0x000047a0


	//   ....[33]....
        /*04d8*/ 	.word	0x000047b0


	//   ....[34]....
        /*04dc*/ 	.word	0x00004960


	//   ....[35]....
        /*04e0*/ 	.word	0x00004ab0


	//   ....[36]....
        /*04e4*/ 	.word	0x00004ad0


	//   ....[37]....
        /*04e8*/ 	.word	0x00004b30


	//   ....[38]....
        /*04ec*/ 	.word	0x00004b60


	//   ....[39]....
        /*04f0*/ 	.word	0x00004bd0


	//   ....[40]....
        /*04f4*/ 	.word	0x00004bf0


	//   ....[41]....
        /*04f8*/ 	.word	0x00004c00


	//   ....[42]....
        /*04fc*/ 	.word	0x00004c70


	//   ....[43]....
        /*0500*/ 	.word	0x00004c90


	//   ....[44]....
        /*0504*/ 	.word	0x00004cc0


	//   ....[45]....
        /*0508*/ 	.word	0x00004cf0


	//   ....[46]....
        /*050c*/ 	.word	0x00004d50


	//   ....[47]....
        /*0510*/ 	.word	0x00004dd0


	//   ....[48]....
        /*0514*/ 	.word	0x00004e00


	//   ....[49]....
        /*0518*/ 	.word	0x00004e30


	//   ....[50]....
        /*051c*/ 	.word	0x00004e60


	//   ....[51]....
        /*0520*/ 	.word	0x00004e90


	//   ....[52]....
        /*0524*/ 	.word	0x00004eb0


	//   ....[53]....
        /*0528*/ 	.word	0x00004ed0


	//   ....[54]....
        /*052c*/ 	.word	0x00004ee0


	//   ....[55]....
        /*0530*/ 	.word	0x00004f30


	//   ....[56]....
        /*0534*/ 	.word	0x00004f50


	//   ....[57]....
        /*0538*/ 	.word	0x00004f80


	//   ....[58]....
        /*053c*/ 	.word	0x00004ff0


	//   ....[59]....
        /*0540*/ 	.word	0x00005000


	//   ....[60]....
        /*0544*/ 	.word	0x00005020


	//   ....[61]....
        /*0548*/ 	.word	0x00005060


	//   ....[62]....
        /*054c*/ 	.word	0x00005090


	//   ....[63]....
        /*0550*/ 	.word	0x000050c0


	//   ....[64]....
        /*0554*/ 	.word	0x000051c0


	//   ....[65]....
        /*0558*/ 	.word	0x00005210


	//   ....[66]....
        /*055c*/ 	.word	0x000053a0


	//   ....[67]....
        /*0560*/ 	.word	0x000053f0


	//   ....[68]....
        /*0564*/ 	.word	0x00005460


	//   ....[69]....
        /*0568*/ 	.word	0x000054c0


	//   ....[70]....
        /*056c*/ 	.word	0x00005530


	//   ....[71]....
        /*0570*/ 	.word	0x00005590


	//   ....[72]....
        /*0574*/ 	.word	0x00005600


	//   ....[73]....
        /*0578*/ 	.word	0x00005660


	//   ....[74]....
        /*057c*/ 	.word	0x00005700


	//   ....[75]....
        /*0580*/ 	.word	0x000057a0


	//   ....[76]....
        /*0584*/ 	.word	0x00005800


	//   ....[77]....
        /*0588*/ 	.word	0x00005860


	//   ....[78]....
        /*058c*/ 	.word	0x000058d0


	//   ....[79]....
        /*0590*/ 	.word	0x00005930


	//   ....[80]....
        /*0594*/ 	.word	0x000059a0


	//   ....[81]....
        /*0598*/ 	.word	0x00005a00


	//   ....[82]....
        /*059c*/ 	.word	0x00005aa0


	//   ....[83]....
        /*05a0*/ 	.word	0x00005b30


	//   ....[84]....
        /*05a4*/ 	.word	0x00005ba0


	//   ....[85]....
        /*05a8*/ 	.word	0x00005c00


	//   ....[86]....
        /*05ac*/ 	.word	0x00005c70


	//   ....[87]....
        /*05b0*/ 	.word	0x00005cd0


	//   ....[88]....
        /*05b4*/ 	.word	0x00005d40


	//   ....[89]....
        /*05b8*/ 	.word	0x00005da0


	//   ....[90]....
        /*05bc*/ 	.word	0x00005e40


	//   ....[91]....
        /*05c0*/ 	.word	0x00005f00


	//   ....[92]....
        /*05c4*/ 	.word	0x00005ff0


	//   ....[93]....
        /*05c8*/ 	.word	0x00006050


	//   ....[94]....
        /*05cc*/ 	.word	0x000060f0


	//   ....[95]....
        /*05d0*/ 	.word	0x00006160


	//   ....[96]....
        /*05d4*/ 	.word	0x000061d0


	//   ....[97]....
        /*05d8*/ 	.word	0x00006280


	//   ....[98]....
        /*05dc*/ 	.word	0x00006300


	//   ....[99]....
        /*05e0*/ 	.word	0x00006390


	//   ....[100]....
        /*05e4*/ 	.word	0x000063f0


	//   ....[101]....
        /*05e8*/ 	.word	0x00006470


	//   ....[102]....
        /*05ec*/ 	.word	0x000064d0


	//   ....[103]....
        /*05f0*/ 	.word	0x000065f0


	//   ....[104]....
        /*05f4*/ 	.word	0x00006650


	//   ....[105]....
        /*05f8*/ 	.word	0x00006780


	//   ....[106]....
        /*05fc*/ 	.word	0x00006820


	//   ....[107]....
        /*0600*/ 	.word	0x000068a0


	//   ....[108]....
        /*0604*/ 	.word	0x00006950


	//   ....[109]....
        /*0608*/ 	.word	0x000069a0


	//   ....[110]....
        /*060c*/ 	.word	0x00006a40


	//   ....[111]....
        /*0610*/ 	.word	0x00006a90


	//   ....[112]....
        /*0614*/ 	.word	0x00006b60


	//   ....[113]....
        /*0618*/ 	.word	0x00006bb0


	//   ....[114]....
        /*061c*/ 	.word	0x00006c10


	//   ....[115]....
        /*0620*/ 	.word	0x00006ca0


	//   ....[116]....
        /*0624*/ 	.word	0x00006d00


	//   ....[117]....
        /*0628*/ 	.word	0x00006d80


	//   ....[118]....
        /*062c*/ 	.word	0x00006de0


	//   ....[119]....
        /*0630*/ 	.word	0x00006eb0


	//   ....[120]....
        /*0634*/ 	.word	0x00006f20


	//   ....[121]....
        /*0638*/ 	.word	0x00006f70


	//----- nvinfo : EIATTR_EXIT_INSTR_OFFSETS
	.align		4
.L_1945:
        /*063c*/ 	.byte	0x04, 0x1c
        /*063e*/ 	.short	(.L_1947 - .L_1946)


	//   ....[0]....
.L_1946:
        /*0640*/ 	.word	0x00003120


	//   ....[1]....
        /*0644*/ 	.word	0x00005340


	//----- nvinfo : EIATTR_MAX_THREADS
	.align		4
.L_1947:
        /*0648*/ 	.byte	0x04, 0x05
        /*064a*/ 	.short	(.L_1949 - .L_1948)
.L_1948:
        /*064c*/ 	.word	0x000001e0
        /*0650*/ 	.word	0x00000001
        /*0654*/ 	.word	0x00000001


	//----- nvinfo : EIATTR_CRS_STACK_SIZE
	.align		4
.L_1949:
        /*0658*/ 	.byte	0x04, 0x1e
        /*065a*/ 	.short	(.L_1951 - .L_1950)
.L_1950:
        /*065c*/ 	.word	0x00000000


	//----- nvinfo : EIATTR_CBANK_PARAM_SIZE
	.align		4
.L_1951:
        /*0660*/ 	.byte	0x03, 0x19
        /*0662*/ 	.short	0x0060


	//----- nvinfo : EIATTR_PARAM_CBANK
	.align		4
        /*0664*/ 	.byte	0x04, 0x0a
        /*0666*/ 	.short	(.L_1953 - .L_1952)
	.align		4
.L_1952:
        /*0668*/ 	.word	index@(.nv.constant0._ZN13group_norm_v218gn_bwd_cuda_kernelI6__halfLi480ELi3ELi16ELi60ELi1024ELb1ELb1ELi4ELi960ELi960ELi4ELb1ELi1ELb0ELb0ELNS_15WgradSyncMethodE3ENS_16CompileConditionILi900EEEEEvPT_S6_S6_PKS5_S8_S8_S8_PKfflPfPj)
        /*066c*/ 	.short	0x0210
        /*066e*/ 	.short	0x0060


	//----- nvinfo : EIATTR_SW_WAR
	.align		4
.L_1953:
        /*0670*/ 	.byte	0x04, 0x36
        /*0672*/ 	.short	(.L_1955 - .L_1954)
.L_1954:
        /*0674*/ 	.word	0x00000008
.L_1955:


//--------------------- .nv.info._ZN13group_norm_v218gn_bwd_cuda_kernelI6__halfLi480ELi1ELi16ELi60ELi1024ELb1ELb1ELi8ELi960ELi960ELi4ELb1ELi1ELb0ELb0ELNS_15WgradSyncMethodE3ENS_16CompileConditionILi900EEEEEvPT_S6_S6_PKS5_S8_S8_S8_PKfflPfPj --------------------------
	.section	.nv.info._ZN13group_norm_v218gn_bwd_cuda_kernelI6__halfLi480ELi1ELi16ELi60ELi1024ELb1ELb1ELi8ELi960ELi960ELi4ELb1ELi1ELb0ELb0ELNS_15WgradSyncMethodE3ENS_16CompileConditionILi900EEEEEvPT_S6_S6_PKS5_S8_S8_S8_PKfflPfPj,"",@"SHT_CUDA_INFO"
	.sectionflags	@""
	.align	4


	//----- nvinfo : EIATTR_CUDA_API_VERSION
	.align		4
        /*0000*/ 	.byte	0x04, 0x37
        /*0002*/ 	.short	(.L_1957 - .L_1956)
.L_1956:
        /*0004*/ 	.word	0x00000082


	//----- nvinfo : EIATTR_KPARAM_INFO
	.align		4
.L_1957:
        /*0008*/ 	.byte	0x04, 0x17
        /*000a*/ 	.short	(.L_1959 - .L_1958)
.L_1958:
        /*000c*/ 	.word	0x00000000
        /*0010*/ 	.short	0x000b
        /*0012*/ 	.short	0x0058
        /*0014*/ 	.byte	0x00, 0xf0, 0x21, 0x00


	//----- nvinfo : EIATTR_KPARAM_INFO
	.align		4
.L_1959:
        /*0018*/ 	.byte	0x04, 0x17
        /*001a*/ 	.short	(.L_1961 - .L_1960)
.L_1960:
        /*001c*/ 	.word	0x00000000
        /*0020*/ 	.short	0x000a
        /*0022*/ 	.short	0x0050
        /*0024*/ 	.byte	0x00, 0xf0, 0x21, 0x00


	//----- nvinfo : EIATTR_KPARAM_INFO
	.align		4
.L_1961:
        /*0028*/ 	.byte	0x04, 0x17
        /*002a*/ 	.short	(.L_1963 - .L_1962)
.L_1962:
        /*002c*/ 	.word	0x00000000
        /*0030*/ 	.short	0x0009
        /*0032*/ 	.short	0x0048
        /*0034*/ 	.byte	0x00, 0xf0, 0x21, 0x00


	//----- nvinfo : EIATTR_KPARAM_INFO
	.align		4
.L_1963:
        /*0038*/ 	.byte	0x04, 0x17
        /*003a*/ 	.short	(.L_1965 - .L_1964)
.L_1964:
        /*003c*/ 	.word	0x00000000
        /*0040*/ 	.short	0x0008
        /*0042*/ 	.short	0x0040
        /*0044*/ 	.byte	0x00, 0xf0, 0x11, 0x00


	//----- nvinfo : EIATTR_KPARAM_INFO
	.align		4
.L_1965:
        /*0048*/ 	.byte	0x04, 0x17
        /*004a*/ 	.short	(.L_1967 - .L_1966)
.L_1966:
        /*004c*/ 	.word	0x00000000
        /*0050*/ 	.short	0x0007
        /*0052*/ 	.short	0x0038
        /*0054*/ 	.byte	0x00, 0xf0, 0x21, 0x00


	//----- nvinfo : EIATTR_KPARAM_INFO
	.align		4
.L_1967:
        /*0058*/ 	.byte	0x04, 0x17
        /*005a*/ 	.short	(.L_1969 - .L_1968)
.L_1968:
        /*005c*/ 	.word	0x00000000
        /*0060*/ 	.short	0x0006
        /*0062*/ 	.short	0x0030
        /*0064*/ 	.byte	0x00, 0xf0, 0x21, 0x00


	//----- nvinfo : EIATTR_KPARAM_INFO
	.align		4
.L_1969:
        /*0068*/ 	.byte	0x04, 0x17
        /*006a*/ 	.short	(.L_1971 - .L_1970)
.L_1970:
        /*006c*/ 	.word	0x00000000
        /*0070*/ 	.short	0x0005
        /*0072*/ 	.short	0x0028
        /*0074*/ 	.byte	0x00, 0xf0, 0x21, 0x00


	//----- nvinfo : EIATTR_KPARAM_INFO
	.align		4
.L_1971:
        /*0078*/ 	.byte	0x04, 0x17
        /*007a*/ 	.short	(.L_1973 - .L_1972)
.L_1972:
        /*007c*/ 	.word	0x00000000
        /*0080*/ 	.short	0x0004
        /*0082*/ 	.short	0x0020
        /*0084*/ 	.byte	0x00, 0xf0, 0x21, 0x00


	//----- nvinfo : EIATTR_KPARAM_INFO
	.align		4
.L_1973:
        /*0088*/ 	.byte	0x04, 0x17
        /*008a*/ 	.short	(.L_1975 - .L_1974)
.L_1974:
        /*008c*/ 	.word	0x00000000
        /*0090*/ 	.short	0x0003
        /*0092*/ 	.short	0x0018
        /*0094*/ 	.byte	0x00, 0xf0, 0x21, 0x00


	//----- nvinfo : EIATTR_KPARAM_INFO
	.align		4
.L_1975:
        /*0098*/ 	.byte	0x04, 0x17
        /*009a*/ 	.short	(.L_1977 - .L_1976)
.L_1976:
        /*009c*/ 	.word	0x00000000
        /*00a0*/ 	.short	0x0002
        /*00a2*/ 	.short	0x0010
        /*00a4*/ 	.byte	0x00, 0xf0, 0x21, 0x00


	//----- nvinfo : EIATTR_KPARAM_INFO
	.align		4
.L_1977:
        /*00a8*/ 	.byte	0x04, 0x17
        /*00aa*/ 	.short	(.L_1979 - .L_1978)
.L_1978:
        /*00ac*/ 	.word	0x00000000
        /*00b0*/ 	.short	0x0001
        /*00b2*/ 	.short	0x0008
        /*00b4*/ 	.byte	0x00, 0xf0, 0x21, 0x00


	//----- nvinfo : EIATTR_KPARAM_INFO
	.align		4
.L_1979:
        /*00b8*/ 	.byte	0x04, 0x17
        /*00ba*/ 	.short	(.L_1981 - .L_1980)
.L_1980:
        /*00bc*/ 	.word	0x00000000
        /*00c0*/ 	.short	0x0000
        /*00c2*/ 	.short	0x0000
        /*00c4*/ 	.byte	0x00, 0xf0, 0x21, 0x00


	//----- nvinfo : EIATTR_SPARSE_MMA_MASK
	.align		4
.L_1981:
        /*00c8*/ 	.byte	0x03, 0x50
        /*00ca*/ 	.short	0x0000


	//----- nvinfo : EIATTR_MAXREG_COUNT
	.align		4
        /*00cc*/ 	.byte	0x03, 0x1b
        /*00ce*/ 	.short	0x0080


	//----- nvinfo : EIATTR_NUM_BARRIERS
	.align		4
        /*00d0*/ 	.byte	0x02, 0x4c
        /*00d2*/ 	.byte	0x01
	.zero		1


	//----- nvinfo : EIATTR_MERCURY_ISA_VERSION
	.align		4
        /*00d4*/ 	.byte	0x03, 0x5f
        /*00d6*/ 	.short	0x0101


	//----- nvinfo : EIATTR_COOP_GROUP_MASK_REGIDS
	.align		4
        /*00d8*/ 	.byte	0x04, 0x29
        /*00da*/ 	.short	(.L_1983 - .L_1982)


	//   ....[0]....
.L_1982:
        /*00dc*/ 	.word	0xffffffff


	//   ....[1]....
        /*00e0*/ 	.word	0xffffffff


	//   ....[2]....
        /*00e4*/ 	.word	0xffffffff


	//   ....[3]....
        /*00e8*/ 	.word	0xffffffff


	//   ....[4]....
        /*00ec*/ 	.word	0xffffffff


	//   ....[5]....
        /*00f0*/ 	.word	0xffffffff


	//   ....[6]....
        /*00f4*/ 	.word	0xffffffff


	//   ....[7]....
        /*00f8*/ 	.word	0xffffffff


	//   ....[8]....
        /*00fc*/ 	.word	0xffffffff


	//   ....[9]....
        /*0100*/ 	.word	0xffffffff


	//   ....[10]....
        /*0104*/ 	.word	0x05000019


	//   ....[11]....
        /*0108*/ 	.word	0x0500001e


	//   ....[12]....
        /*010c*/ 	.word	0x05000020


	//   ....[13]....
        /*0110*/ 	.word	0x0500001f


	//   ....[14]....
        /*0114*/ 	.word	0x05000027


	//   ....[15]....
        /*0118*/ 	.word	0x0500001a


	//   ....[16]....
        /*011c*/ 	.word	0x0500001e


	//   ....[17]....
        /*0120*/ 	.word	0x05000020


	//   ....[18]....
        /*0124*/ 	.word	0x0500001e


	//   ....[19]....
        /*0128*/ 	.word	0x05000020


	//   ....[20]....
        /*012c*/ 	.word	0x05000019


	//   ....[21]....
        /*0130*/ 	.word	0x0500001f


	//   ....[22]....
        /*0134*/ 	.word	0x05000022


	//   ....[23]....
        /*0138*/ 	.word	0x0500001e


	//   ....[24]....
        /*013c*/ 	.word	0x05000023


	//   ....[25]....
        /*0140*/ 	.word	0x05000019


	//   ....[26]....
        /*0144*/ 	.word	0x0500001e


	//   ....[27]....
        /*0148*/ 	.word	0x05000020


	//   ....[28]....
        /*014c*/ 	.word	0x05000019


	//   ....[29]....
        /*0150*/ 	.word	0x0500001f


	//   ....[30]....
        /*0154*/ 	.word	0x05000022


	//   ....[31]....
        /*0158*/ 	.word	0x0500001e


	//   ....[32]....
        /*015c*/ 	.word	0x05000023


	//   ....[33]....
        /*0160*/ 	.word	0x05000019


	//   ....[34]....
        /*0164*/ 	.word	0x05000020


	//   ....[35]....
        /*0168*/ 	.word	0x05000019


	//   ....[36]....
        /*016c*/ 	.word	0x0500001f


	//   ....[37]....
        /*0170*/ 	.word	0x0500001e


	//   ....[38]....
        /*0174*/ 	.word	0x05000022


	//   ....[39]....
        /*0178*/ 	.word	0x05000023


	//   ....[40]....
        /*017c*/ 	.word	0x05000019


	//   ....[41]....
        /*0180*/ 	.word	0x0500001e


	//   ....[42]....
        /*0184*/ 	.word	0x05000025


	//   ....[43]....
        /*0188*/ 	.word	0x05000022


	//   ....[44]....
        /*018c*/ 	.word	0x0500001f


	//   ....[45]....
        /*0190*/ 	.word	0x05000023


	//   ....[46]....
        /*0194*/ 	.word	0x05000024


	//   ....[47]....
        /*0198*/ 	.word	0x0500002b


	//   ....[48]....
        /*019c*/ 	.word	0x05000020


	//   ....[49]....
        /*01a0*/ 	.word	0x0500001d


	//   ....[50]....
        /*01a4*/ 	.word	0x05000019


	//   ....[51]....
        /*01a8*/ 	.word	0x0500001c


	//   ....[52]....
        /*01ac*/ 	.word	0x05000030


	//   ....[53]....
        /*01b0*/ 	.word	0x0500001f


	//   ....[54]....
        /*01b4*/ 	.word	0x0500002e


	//   ....[55]....
        /*01b8*/ 	.word	0x05000032


	//   ....[56]....
        /*01bc*/ 	.word	0x05000025


	//   ....[57]....
        /*01c0*/ 	.word	0x05000026


	//   ....[58]....
        /*01c4*/ 	.word	0x05000028


	//   ....[59]....
        /*01c8*/ 	.word	0x0500002a


	//   ....[60]....
        /*01cc*/ 	.word	0x05000027


	//   ....[61]....
        /*01d0*/ 	.word	0x0500002c


	//   ....[62]....
        /*01d4*/ 	.word	0x0500002e


	//   ....[63]....
        /*01d8*/ 	.word	0x05000037


	//   ....[64]....
        /*01dc*/ 	.word	0x05000024


	//   ....[65]....
        /*01e0*/ 	.word	0x05000019


	//   ....[66]....
        /*01e4*/ 	.word	0x05000019


	//   ....[67]....
        /*01e8*/ 	.word	0x05000019


	//   ....[68]....
        /*01ec*/ 	.word	0x05000019


	//   ....[69]....
        /*01f0*/ 	.word	0x05000019


	//   ....[70]....
        /*01f4*/ 	.word	0x05000019


	//   ....[71]....
        /*01f8*/ 	.word	0x05000019


	//   ....[72]....
        /*01fc*/ 	.word	0x05000019


	//   ....[73]....
        /*0200*/ 	.word	0x05000019


	//   ....[74]....
        /*0204*/ 	.word	0x05000019


	//   ....[75]....
        /*0208*/ 	.word	0x05000019


	//   ....[76]....
        /*020c*/ 	.word	0x05000019


	//   ....[77]....
        /*0210*/ 	.word	0x05000019


	//   ....[78]....
        /*0214*/ 	.word	0x05000019


	//   ....[79]....
        /*0218*/ 	.word	0x05000019


	//   ....[80]....
        /*021c*/ 	.word	0x05000019


	//   ....[81]....
        /*0220*/ 	.word	0x05000019


	//   ....[82]....
        /*0224*/ 	.word	0x05000019


	//   ....[83]....
        /*0228*/ 	.word	0x05000019


	//   ....[84]....
        /*022c*/ 	.word	0x05000019


	//   ....[85]....
        /*0230*/ 	.word	0x05000019


	//   ....[86]....
        /*0234*/ 	.word	0x05000019


	//   ....[87]....
        /*0238*/ 	.word	0x05000019


	//   ....[88]....
        /*023c*/ 	.word	0x05000019


	//   ....[89]....
        /*0240*/ 	.word	0x05000019


	//   ....[90]....
        /*0244*/ 	.word	0x05000019


	//   ....[91]....
        /*0248*/ 	.word	0x05000019


	//   ....[92]....
        /*024c*/ 	.word	0x05000019


	//   ....[93]....
        /*0250*/ 	.word	0x05000019


	//   ....[94]....
        /*0254*/ 	.word	0x05000019


	//   ....[95]....
        /*0258*/ 	.word	0x05000019


	//   ....[96]....
        /*025c*/ 	.word	0x05000019


	//   ....[97]....
        /*0260*/ 	.word	0x05000019


	//   ....[98]....
        /*0264*/ 	.word	0x05000019


	//   ....[99]....
        /*0268*/ 	.word	0x05000019


	//   ....[100]....
        /*026c*/ 	.word	0x05000019


	//   ....[101]....
        /*0270*/ 	.word	0x05000019


	//   ....[102]....
        /*0274*/ 	.word	0x05000019


	//   ....[103]....
        /*0278*/ 	.word	0x05000019


	//   ....[104]....
        /*027c*/ 	.word	0x05000019


	//   ....[105]....
        /*0280*/ 	.word	0x05000019


	//   ....[106]....
        /*0284*/ 	.word	0x05000019


	//   ....[107]....
        /*0288*/ 	.word	0x05000019


	//   ....[108]....
        /*028c*/ 	.word	0x05000019


	//   ....[109]....
        /*0290*/ 	.word	0x05000019


	//   ....[110]....
        /*0294*/ 	.word	0x05000019


	//   ....[111]....
        /*0298*/ 	.word	0x05000019


	//   ....[112]....
        /*029c*/ 	.word	0x05000019


	//   ....[113]....
        /*02a0*/ 	.word	0x05000019


	//   ....[114]....
        /*02a4*/ 	.word	0x05000019


	//   ....[115]....
        /*02a8*/ 	.word	0x05000019


	//   ....[116]....
        /*02ac*/ 	.word	0x05000019


	//   ....[117]....
        /*02b0*/ 	.word	0x05000019


	//   ....[118]....
        /*02b4*/ 	.word	0x05000019


	//   ....[119]....
        /*02b8*/ 	.word	0x05000019


	//   ....[120]....
        /*02bc*/ 	.word	0x05000019


	//   ....[121]....
        /*02c0*/ 	.word	0x05000019


	//----- nvinfo : EIATTR_COOP_GROUP_INSTR_OFFSETS
	.align		4
.L_1983:
        /*02c4*/ 	.byte	0x04, 0x28
        /*02c6*/ 	.short	(.L_1985 - .L_1984)


	//   ....[0]....
.L_1984:
        /*02c8*/ 	.word	0x00002670


	//   ....[1]....
        /*02cc*/ 	.word	0x000026b0


	//   ....[2]....
        /*02d0*/ 	.word	0x00002de0


	//   ....[3]....
        /*02d4*/ 	.word	0x00002e10


	//   ....[4]....
        /*02d8*/ 	.word	0x00002e40


	//   ....[5]....
        /*02dc*/ 	.word	0x00002e50


	//   ....[6]....
        /*02e0*/ 	.word	0x00002e80


	//   ....[7]....
        /*02e4*/ 	.word	0x00002e90


	//   ....[8]....
        /*02e8*/ 	.word	0x00002ec0


	//   ....[9]....
        /*02ec*/ 	.word	0x00002ed0


	//   ....[10]....
        /*02f0*/ 	.word	0x00004620


	//   ....[11]....
        /*02f4*/ 	.word	0x00004640


	//   ....[12]....
        /*02f8*/ 	.word	0x00004680


	//   ....[13]....
        /*02fc*/ 	.word	0x00004690


	//   ....[14]....
        /*0300*/ 	.word	0x000046c0


	//   ....[15]....
        /*0304*/ 	.word	0x000046d0


	//   ....[16]....
        /*0308*/ 	.word	0x00004700


	//   ....[17]....
        /*030c*/ 	.word	0x00004710


	//   ....[18]....
        /*0310*/ 	.word	0x000048a0


	//   ....[19]....
        /*0314*/ 	.word	0x000048d0


	//   ....[20]....
        /*0318*/ 	.word	0x00004900


	//   ....[21]....
        /*031c*/ 	.word	0x00004920


	//   ....[22]....
        /*0320*/ 	.word	0x00004950


	//   ....[23]....
        /*0324*/ 	.word	0x00004960


	//   ....[24]....
        /*0328*/ 	.word	0x00004990


	//   ....[25]....
        /*032c*/ 	.word	0x000049a0


	//   ....[26]....
        /*0330*/ 	.word	0x00004ae0


	//   ....[27]....
        /*0334*/ 	.word	0x00004b00


	//   ....[28]....
        /*0338*/ 	.word	0x00004b30


	//   ....[29]....
        /*033c*/ 	.word	0x00004b50


	//   ....[30]....
        /*0340*/ 	.word	0x00004b80


	//   ....[31]....
        /*0344*/ 	.word	0x00004b90


	//   ....[32]....
        /*0348*/ 	.word	0x00004bc0


	//   ....[33]....
        /*034c*/ 	.word	0x00004bd0


	//   ....[34]....
        /*0350*/ 	.word	0x00004e90


	//   ....[35]....
        /*0354*/ 	.word	0x00004ef0


	//   ....[36]....
        /*0358*/ 	.word	0x00004f30


	//   ....[37]....
        /*035c*/ 	.word	0x00004f70


	//   ....[38]....
        /*0360*/ 	.word	0x00004fb0


	//   ....[39]....
        /*0364*/ 	.word	0x00004fd0


	//   ....[40]....
        /*0368*/ 	.word	0x00004fe0


	//   ....[41]....
        /*036c*/ 	.word	0x00005000


	//   ....[42]....
        /*0370*/ 	.word	0x00005030


	//   ....[43]....
        /*0374*/ 	.word	0x00005050


	//   ....[44]....
        /*0378*/ 	.word	0x00005070


	//   ....[45]....
        /*037c*/ 	.word	0x00005090


	//   ....[46]....
        /*0380*/ 	.word	0x000050b0


	//   ....[47]....
        /*0384*/ 	.word	0x000050e0


	//   ....[48]....
        /*0388*/ 	.word	0x00005120


	//   ....[49]....
        /*038c*/ 	.word	0x00005150


	//   ....[50]....
        /*0390*/ 	.word	0x00005170


	//   ....[51]....
        /*0394*/ 	.word	0x000051b0


	//   ....[52]....
        /*0398*/ 	.word	0x000051d0


	//   ....[53]....
        /*039c*/ 	.word	0x00005210


	//   ....[54]....
        /*03a0*/ 	.word	0x00005230


	//   ....[55]....
        /*03a4*/ 	.word	0x00005250


	//   ....[56]....
        /*03a8*/ 	.word	0x00005280


	//   ....[57]....
        /*03ac*/ 	.word	0x000052b0


	//   ....[58]....
        /*03b0*/ 	.word	0x000052f0


	//   ....[59]....
        /*03b4*/ 	.word	0x00005330


	//   ....[60]....
        /*03b8*/ 	.word	0x00005360


	//   ....[61]....
        /*03bc*/ 	.word	0x00005390


	//   ....[62]....
        /*03c0*/ 	.word	0x000053b0


	//   ....[63]....
        /*03c4*/ 	.word	0x000053d0


	//   ....[64]....
        /*03c8*/ 	.word	0x000054b0


	//   ....[65]....
        /*03cc*/ 	.word	0x00005560


	//   ....[66]....
        /*03d0*/ 	.word	0x00005680


	//   ....[67]....
        /*03d4*/ 	.word	0x000056d0


	//   ....[68]....
        /*03d8*/ 	.word	0x00005740


	//   ....[69]....
        /*03dc*/ 	.word	0x000057a0


	//   ....[70]....
        /*03e0*/ 	.word	0x00005810


	//   ....[71]....
        /*03e4*/ 	.word	0x00005870


	//   ....[72]....
        /*03e8*/ 	.word	0x000058e0


	//   ....[73]....
        /*03ec*/ 	.word	0x00005940


	//   ....[74]....
        /*03f0*/ 	.word	0x000059e0


	//   ....[75]....
        /*03f4*/ 	.word	0x00005a70


	//   ....[76]....
        /*03f8*/ 	.word	0x00005ae0


	//   ....[77]....
        /*03fc*/ 	.word	0x00005b40


	//   ....[78]....
        /*0400*/ 	.word	0x00005bb0


	//   ....[79]....
        /*0404*/ 	.word	0x00005c10


	//   ....[80]....
        /*0408*/ 	.word	0x00005c80


	//   ....[81]....
        /*040c*/ 	.word	0x00005ce0


	//   ....[82]....
        /*0410*/ 	.word	0x00005d80


	//   ....[83]....
        /*0414*/ 	.word	0x00005e10


	//   ....[84]....
        /*0418*/ 	.word	0x00005e80


	//   ....[85]....
        /*041c*/ 	.word	0x00005ee0


	//   ....[86]....
        /*0420*/ 	.word	0x00005f50


	//   ....[87]....
        /*0424*/ 	.word	0x00005fb0


	//   ....[88]....
        /*0428*/ 	.word	0x00006020


	//   ....[89]....
        /*042c*/ 	.word	0x00006080


	//   ....[90]....
        /*0430*/ 	.word	0x00006120


	//   ....[91]....
        /*0434*/ 	.word	0x000061f0


	//   ....[92]....
        /*0438*/ 	.word	0x000062c0


	//   ....[93]....
        /*043c*/ 	.word	0x00006310


	//   ....[94]....
        /*0440*/ 	.word	0x000063b0


	//   ....[95]....
        /*0444*/ 	.word	0x00006400


	//   ....[96]....
        /*0448*/ 	.word	0x000064c0


	//   ....[97]....
        /*044c*/ 	.word	0x00006520


	//   ....[98]....
        /*0450*/ 	.word	0x000065c0


	//   ....[99]....
        /*0454*/ 	.word	0x00006640


	//   ....[100]....
        /*0458*/ 	.word	0x000066b0


	//   ....[101]....
        /*045c*/ 	.word	0x00006710


	//   ....[102]....
        /*0460*/ 	.word	0x00006780


	//   ....[103]....
        /*0464*/ 	.word	0x000067e0


	//   ....[104]....
        /*0468*/ 	.word	0x000068b0


	//   ....[105]....
        /*046c*/ 	.word	0x00006920


	//   ....[106]....
        /*0470*/ 	.word	0x000069d0


	//   ....[107]....
        /*0474*/ 	.word	0x00006a40


	//   ....[108]....
        /*0478*/ 	.word	0x00006ab0


	//   ....[109]....
        /*047c*/ 	.word	0x00006b10


	//   ....[110]....
        /*0480*/ 	.word	0x00006b80


	//   ....[111]....
        /*0484*/ 	.word	0x00006be0


	//   ....[112]....
        /*0488*/ 	.word	0x00006c50


	//   ....[113]....
        /*048c*/ 	.word	0x00006cb0


	//   ....[114]....
        /*0490*/ 	.word	0x00006d10


	//   ....[115]....
        /*0494*/ 	.word	0x00006d60


	//   ....[116]....
        /*0498*/ 	.word	0x00006dd0


	//   ....[117]....
        /*049c*/ 	.word	0x00006e30


	//   ....[118]....
        /*04a0*/ 	.word	0x00006ea0


	//   ....[119]....
        /*04a4*/ 	.word	0x00006f00


	//   ....[120]....
        /*04a8*/ 	.word	0x00007050


	//   ....[121]....
        /*04ac*/ 	.word	0x00007100


	//----- nvinfo : EIATTR_EXIT_INSTR_OFFSETS
	.align		4
.L_1985:
        /*04b0*/ 	.byte	0x04, 0x1c
        /*04b2*/ 	.short	(.L_1987 - .L_1986)


	//   ....[0]....
.L_1986:
        /*04b4*/ 	.word	0x00003600


	//   ....[1]....
        /*04b8*/ 	.word	0x00005620


	//----- nvinfo : EIATTR_MAX_THREADS
	.align		4
.L_1987:
        /*04bc*/ 	.byte	0x04, 0x05
        /*04be*/ 	.short	(.L_1989 - .L_1988)
.L_1988:
        /*04c0*/ 	.word	0x000001e0
        /*04c4*/ 	.word	0x00000001
        /*04c8*/ 	.word	0x00000001


	//----- nvinfo : EIATTR_CRS_STACK_SIZE
	.align		4
.L_1989:
        /*04cc*/ 	.byte	0x04, 0x1e
        /*04ce*/ 	.short	(.L_1991 - .L_1990)
.L_1990:
        /*04d0*/ 	.word	0x00000000


	//----- nvinfo : EIATTR_CBANK_PARAM_SIZE
	.align		4
.L_1991:
        /*04d4*/ 	.byte	0x03, 0x19
        /*04d6*/ 	.short	0x0060


	//----- nvinfo : EIATTR_PARAM_CBANK
	.align		4
        /*04d8*/ 	.byte	0x04, 0x0a
        /*04da*/ 	.short	(.L_1993 - .L_1992)
	.align		4
.L_1992:
        /*04dc*/ 	.word	index@(.nv.constant0._ZN13group_norm_v218gn_bwd_cuda_kernelI6__halfLi480ELi1ELi16ELi60ELi1024ELb1ELb1ELi8ELi960ELi960ELi4ELb1ELi1ELb0ELb0ELNS_15WgradSyncMethodE3ENS_16CompileConditionILi900EEEEEvPT_S6_S6_PKS5_S8_S8_S8_PKfflPfPj)
        /*04e0*/ 	.short	0x0210
        /*04e2*/ 	.short	0x0060


	//----- nvinfo : EIATTR_SW_WAR
	.align		4
.L_1993:
        /*04e4*/ 	.byte	0x04, 0x36
        /*04e6*/ 	.short	(.L_1995 - .L_1994)
.L_1994:
        /*04e8*/ 	.word	0x00000008
.L_1995:


//--------------------- .nv.info._ZN13group_norm_v218gn_bwd_cuda_kernelI6__halfLi480ELi3ELi16ELi60ELi1024ELb1ELb1ELi8ELi960ELi960ELi4ELb1ELi2ELb0ELb0ELNS_15WgradSyncMethodE3ENS_16CompileConditionILi900EEEEEvPT_S6_S6_PKS5_S8_S8_S8_PKfflPfPj --------------------------
	.section	.nv.info._ZN13group_norm_v218gn_bwd_cuda_kernelI6__halfLi480ELi3ELi16ELi60ELi1024ELb1ELb1ELi8ELi960ELi960ELi4ELb1ELi2ELb0ELb0ELNS_15WgradSyncMethodE3ENS_16CompileConditionILi900EEEEEvPT_S6_S6_PKS5_S8_S8_S8_PKfflPfPj,"",@"SHT_CUDA_INFO"
	.sectionflags	@""
	.align	4


	//----- nvinfo : EIATTR_CUDA_API_VERSION
	.align		4
        /*0000*/ 	.byte	0x04, 0x37
        /*0002*/ 	.short	(.L_1997 - .L_1996)
.L_1996:
        /*0004*/ 	.word	0x00000082


	//----- nvinfo : EIATTR_KPARAM_INFO
	.align		4
.L_1997:
        /*0008*/ 	.byte	0x04, 0x17
        /*000a*/ 	.short	(.L_1999 - .L_1998)
.L_1998:
        /*000c*/ 	.word	0x00000000
        /*0010*/ 	.short	0x000b
        /*0012*/ 	.short	0x0058
        /*0014*/ 	.byte	0x00, 0xf0, 0x21, 0x00


	//----- nvinfo : EIATTR_KPARAM_INFO
	.align		4
.L_1999:
        /*0018*/ 	.byte	0x04, 0x17
        /*001a*/ 	.short	(.L_2001 - .L_2000)
.L_2000:
        /*001c*/ 	.word	0x00000000
        /*0020*/ 	.short	0x000a
        /*0022*/ 	.short	0x0050
        /*0024*/ 	.byte	0x00, 0xf0, 0x21, 0x00


	//----- nvinfo : EIATTR_KPARAM_INFO
	.align		4
.L_2001:
        /*0028*/ 	.byte	0x04, 0x17
        /*002a*/ 	.short	(.L_2003 - .L_2002)
.L_2002:
        /*002c*/ 	.word	0x00000000
        /*0030*/ 	.short	0x0009
        /*0032*/ 	.short	0x0048
        /*0034*/ 	.byte	0x00, 0xf0, 0x21, 0x00


	//----- nvinfo : EIATTR_KPARAM_INFO
	.align		4
.L_2003:
        /*0038*/ 	.byte	0x04, 0x17
        /*003a*/ 	.short	(.L_2005 - .L_2004)
.L_2004:
        /*003c*/ 	.word	0x00000000
        /*0040*/ 	.short	0x0008
        /*0042*/ 	.short	0x0040
        /*0044*/ 	.byte	0x00, 0xf0, 0x11, 0x00


	//----- nvinfo : EIATTR_KPARAM_INFO
	.align		4
.L_2005:
        /*0048*/ 	.byte	0x04, 0x17
        /*004a*/ 	.short	(.L_2007 - .L_2006)
.L_2006:
        /*004c*/ 	.word	0x00000000
        /*0050*/ 	.short	0x0007
        /*0052*/ 	.short	0x0038
        /*0054*/ 	.byte	0x00, 0xf0, 0x21, 0x00


	//----- nvinfo : EIATTR_KPARAM_INFO
	.align		4
.L_2007:
        /*0058*/ 	.byte	0x04, 0x17
        /*005a*/ 	.short	(.L_2009 - .L_2008)
.L_2008:
        /*005c*/ 	.word	0x00000000
        /*0060*/ 	.short	0x0006
        /*0062*/ 	.short	0x0030
        /*0064*/ 	.byte	0x00, 0xf0, 0x21, 0x00


	//----- nvinfo : EIATTR_KPARAM_INFO
	.align		4
.L_2009:
        /*0068*/ 	.byte	0x04, 0x17
        /*006a*/ 	.short	(.L_2011 - .L_2010)
.L_2010:
        /*006c*/ 	.word	0x00000000
        /*0070*/ 	.short	0x0005
        /*0072*/ 	.short	0x0028
        /*0074*/ 	.byte	0x00, 0xf0, 0x21, 0x00


	//----- nvinfo : EIATTR_KPARAM_INFO
	.align		4
.L_2011:
        /*0078*/ 	.byte	0x04, 0x17
        /*007a*/ 	.short	(.L_2013 - .L_2012)
.L_2012:
        /*007c*/ 	.word	0x00000000
        /*0080*/ 	.short	0x0004
        /*0082*/ 	.short	0x0020
        /*0084*/ 	.byte	0x00, 0xf0, 0x21, 0x00


	//----- nvinfo : EIATTR_KPARAM_INFO
	.align		4
.L_2013:
        /*0088*/ 	.byte	0x04, 0x17
        /*008a*/ 	.short	(.L_2015 - .L_2014)
.L_2014:
        /*008c*/ 	.word	0x00000000
        /*0090*/ 	.short	0x0003
        /*0092*/ 	.short	0x0018
        /*0094*/ 	.byte	0x00, 0xf0, 0x21, 0x00


	//----- nvinfo : EIATTR_KPARAM_INFO
	.align		4
.L_2015:
        /*0098*/ 	.byte	0x04, 0x17
        /*009a*/ 	.short	(.L_2017 - .L_2016)
.L_2016:
        /*009c*/ 	.word	0x00000000
        /*00a0*/ 	.short	0x0002
        /*00a2*/ 	.short	0x0010
        /*00a4*/ 	.byte	0x00, 0xf0, 0x21, 0x00


	//----- nvinfo : EIATTR_KPARAM_INFO
	.align		4
.L_2017:
        /*00a8*/ 	.byte	0x04, 0x17
        /*00aa*/ 	.short	(.L_2019 - .L_2018)
.L_2018:
        /*00ac*/ 	.word	0x00000000
        /*00b0*/ 	.short	0x0001
        /*00b2*/ 	.short	0x0008
        /*00b4*/ 	.byte	0x00, 0xf0, 0x21, 0x00


	//----- nvinfo : EIATTR_KPARAM_INFO
	.align		4
.L_2019:
        /*00b8*/ 	.byte	0x04, 0x17
        /*00ba*/ 	.short	(.L_2021 - .L_2020)
.L_2020:
        /*00bc*/ 	.word	0x00000000
        /*00c0*/ 	.short	0x0000
        /*00c2*/ 	.short	0x0000
        /*00c4*/ 	.byte	0x00, 0xf0, 0x21, 0x00


	//----- nvinfo : EIATTR_SPARSE_MMA_MASK
	.align		4
.L_2021:
        /*00c8*/ 	.byte	0x03, 0x50
        /*00ca*/ 	.short	0x0000


	//----- nvinfo : EIATTR_MAXREG_COUNT
	.align		4
        /*00cc*/ 	.byte	0x03, 0x1b
        /*00ce*/ 	.short	0x0028


	//----- nvinfo : EIATTR_NUM_BARRIERS
	.align		4
        /*00d0*/ 	.byte	0x02, 0x4c
        /*00d2*/ 	.byte	0x01
	.zero		1


	//----- nvinfo : EIATTR_ANNOTATIONS
	.align		4
        /*00d4*/ 	.byte	0x04, 0x55
        /*00d6*/ 	.short	(.L_2023 - .L_2022)


	//   ....[0]....
.L_2022:
        /* <DEDUP_REMOVED lines=72> */


	//----- nvinfo : EIATTR_MERCURY_ISA_VERSION
	.align		4
.L_2023:
        /*0540*/ 	.byte	0x03, 0x5f
        /*0542*/ 	.short	0x0101


	//----- nvinfo : EIATTR_COOP_GROUP_MASK_REGIDS
	.align		4
        /*0544*/ 	.byte	0x04, 0x29
        /*0546*/ 	.short	(.L_2025 - .L_2024)


	//   ....[0]....
.L_2024:
        /*0548*/ 	.word	0xffffffff


	//   ....[1]....
        /*054c*/ 	.word	0xffffffff


	//   ....[2]....
        /*0550*/ 	.word	0xffffffff


	//   ....[3]....
        /*0554*/ 	.word	0xffffffff


	//   ....[4]....
        /*0558*/ 	.word	0xffffffff


	//   ....[5]....
        /*055c*/ 	.word	0xffffffff


	//   ....[6]....
        /*0560*/ 	.word	0xffffffff


	//   ....[7]....
        /*0564*/ 	.word	0xffffffff


	//   ....[8]....
        /*0568*/ 	.word	0xffffffff


	//   ....[9]....
        /*056c*/ 	.word	0xffffffff


	//   ....[10]....
        /*0570*/ 	.word	0x05000011


	//   ....[11]....
        /*0574*/ 	.word	0x05000013


	//   ....[12]....
        /*0578*/ 	.word	0x05000010


	//   ....[13]....
        /*057c*/ 	.word	0x05000012


	//   ....[14]....
        /*0580*/ 	.word	0x05000015


	//   ....[15]....
        /*0584*/ 	.word	0x05000017


	//   ....[16]....
        /*0588*/ 	.word	0x0500000a


	//   ....[17]....
        /*058c*/ 	.word	0x05000010


	//   ....[18]....
        /*0590*/ 	.word	0x05000015


	//   ....[19]....
        /*0594*/ 	.word	0x05000017


	//   ....[20]....
        /*0598*/ 	.word	0x05000010


	//   ....[21]....
        /*059c*/ 	.word	0x05000016


	//   ....[22]....
        /*05a0*/ 	.word	0x05000019


	//   ....[23]....
        /*05a4*/ 	.word	0x0500001f


	//   ....[24]....
        /*05a8*/ 	.word	0x0500000c


	//   ....[25]....
        /*05ac*/ 	.word	0x05000010


	//   ....[26]....
        /*05b0*/ 	.word	0x05000015


	//   ....[27]....
        /*05b4*/ 	.word	0x05000017


	//   ....[28]....
        /*05b8*/ 	.word	0x05000010


	//   ....[29]....
        /*05bc*/ 	.word	0x05000016


	//   ....[30]....
        /*05c0*/ 	.word	0x05000019


	//   ....[31]....
        /*05c4*/ 	.word	0x0500001f


	//   ....[32]....
        /*05c8*/ 	.word	0x0500000c


	//   ....[33]....
        /*05cc*/ 	.word	0x05000010


	//   ....[34]....
        /*05d0*/ 	.word	0x05000015


	//   ....[35]....
        /*05d4*/ 	.word	0x05000000


	//   ....[36]....
        /*05d8*/ 	.word	0x05000017


	//   ....[37]....
        /*05dc*/ 	.word	0x05000011


	//   ....[38]....
        /*05e0*/ 	.word	0x05000022


	//   ....[39]....
        /*05e4*/ 	.word	0x05000017


	//   ....[40]....
        /*05e8*/ 	.word	0x0500000f


	//   ....[41]....
        /*05ec*/ 	.word	0x05000014


	//   ....[42]....
        /*05f0*/ 	.word	0x05000019


	//   ....[43]....
        /*05f4*/ 	.word	0x0500001b


	//   ....[44]....
        /*05f8*/ 	.word	0x05000022


	//   ....[45]....
        /*05fc*/ 	.word	0x05000013


	//   ....[46]....
        /*0600*/ 	.word	0x05000018


	//   ....[47]....
        /*0604*/ 	.word	0x0500000f


	//   ....[48]....
        /*0608*/ 	.word	0x05000022


	//   ....[49]....
        /*060c*/ 	.word	0x0500001b


	//   ....[50]....
        /*0610*/ 	.word	0x05000019


	//   ....[51]....
        /*0614*/ 	.word	0x05000010


	//   ....[52]....
        /*0618*/ 	.word	0x05000011


	//   ....[53]....
        /*061c*/ 	.word	0x05000013


	//   ....[54]....
        /*0620*/ 	.word	0x05000015


	//   ....[55]....
        /*0624*/ 	.word	0x0500001d


	//   ....[56]....
        /*0628*/ 	.word	0x0500001b


	//   ....[57]....
        /*062c*/ 	.word	0x05000018


	//   ....[58]....
        /*0630*/ 	.word	0x05000022


	//   ....[59]....
        /*0634*/ 	.word	0x05000017


	//   ....[60]....
        /*0638*/ 	.word	0x05000015


	//   ....[61]....
        /*063c*/ 	.word	0x0500001b


	//   ....[62]....
        /*0640*/ 	.word	0x0500001f


	//   ....[63]....
        /*0644*/ 	.word	0x05000018


	//   ....[64]....
        /*0648*/ 	.word	0x0500001f


	//   ....[65]....
        /*064c*/ 	.word	0x05000018


	//   ....[66]....
        /*0650*/ 	.word	0x05000010


	//   ....[67]....
        /*0654*/ 	.word	0x05000010


	//   ....[68]....
        /*0658*/ 	.word	0x05000010


	//   ....[69]....
        /*065c*/ 	.word	0x05000010


	//   ....[70]....
        /*0660*/ 	.word	0x05000010


	//   ....[71]....
        /*0664*/ 	.word	0x05000010


	//   ....[72]....
        /*0668*/ 	.word	0x05000010


	//   ....[73]....
        /*066c*/ 	.word	0x05000010


	//   ....[74]....
        /*0670*/ 	.word	0x05000010


	//   ....[75]....
        /*0674*/ 	.word	0x05000010


	//   ....[76]....
        /*0678*/ 	.word	0x05000010


	//   ....[77]....
        /*067c*/ 	.word	0x05000010


	//   ....[78]....
        /*0680*/ 	.word	0x05000010


	//   ....[79]....
        /*0684*/ 	.word	0x05000010


	//   ....[80]....
        /*0688*/ 	.word	0x05000010


	//   ....[81]....
        /*068c*/ 	.word	0x05000010


	//   ....[82]....
        /*0690*/ 	.word	0x05000010


	//   ....[83]....
        /*0694*/ 	.word	0x05000010


	//   ....[84]....
        /*0698*/ 	.word	0x05000010


	//   ....[85]....
        /*069c*/ 	.word	0x05000010


	//   ....[86]....
        /*06a0*/ 	.word	0x05000010


	//   ....[87]....
        /*06a4*/ 	.word	0x05000010


	//   ....[88]....
        /*06a8*/ 	.word	0x05000010


	//   ....[89]....
        /*06ac*/ 	.word	0x05000010


	//   ....[90]....
        /*06b0*/ 	.word	0x05000010


	//   ....[91]....
        /*06b4*/ 	.word	0x05000010


	//   ....[92]....
        /*06b8*/ 	.word	0x05000010


	//   ....[93]....
        /*06bc*/ 	.word	0x05000010


	//   ....[94]....
        /*06c0*/ 	.word	0x05000010


	//   ....[95]....
        /*06c4*/ 	.word	0x05000010


	//   ....[96]....
        /*06c8*/ 	.word	0x05000010


	//   ....[97]....
        /*06cc*/ 	.word	0x05000010


	//   ....[98]....
        /*06d0*/ 	.word	0x05000010


	//   ....[99]....
        /*06d4*/ 	.word	0x05000010


	//   ....[100]....
        /*06d8*/ 	.word	0x05000010


	//   ....[101]....
        /*06dc*/ 	.word	0x05000010


	//   ....[102]....
        /*06e0*/ 	.word	0x05000010


	//   ....[103]....
        /*06e4*/ 	.word	0x05000010


	//   ....[104]....
        /*06e8*/ 	.word	0x05000010


	//   ....[105]....
        /*06ec*/ 	.word	0x05000010


	//   ....[106]....
        /*06f0*/ 	.word	0x05000010


	//   ....[107]....
        /*06f4*/ 	.word	0x05000010


	//   ....[108]....
        /*06f8*/ 	.word	0x05000010


	//   ....[109]....
        /*06fc*/ 	.word	0x05000010


	//   ....[110]....
        /*0700*/ 	.word	0x05000010


	//   ....[111]....
        /*0704*/ 	.word	0x05000010


	//   ....[112]....
        /*0708*/ 	.word	0x05000010


	//   ....[113]....
        /*070c*/ 	.word	0x05000010


	//   ....[114]....
        /*0710*/ 	.word	0x05000010


	//   ....[115]....
        /*0714*/ 	.word	0x05000010


	//   ....[116]....
        /*0718*/ 	.word	0x05000010


	//   ....[117]....
        /*071c*/ 	.word	0x05000010


	//   ....[118]....
        /*0720*/ 	.word	0x05000010


	//   ....[119]....
        /*0724*/ 	.word	0x05000010


	//   ....[120]....
        /*0728*/ 	.word	0x05000010


	//   ....[121]....
        /*072c*/ 	.word	0x05000010


	//----- nvinfo : EIATTR_COOP_GROUP_INSTR_OFFSETS
	.align		4
.L_2025:
        /*0730*/ 	.byte	0x04, 0x28
        /*0732*/ 	.short	(.L_2027 - .L_2026)


	//   ....[0]....
.L_2026:
        /*0734*/ 	.word	0x00002f00


	//   ....[1]....
        /*0738*/ 	.word	0x00002f30


	//   ....[2]....
        /*073c*/ 	.word	0x00003730


	//   ....[3]....
        /*0740*/ 	.word	0x00003770


	//   ....[4]....
        /*0744*/ 	.word	0x000037a0


	//   ....[5]....
        /*0748*/ 	.word	0x000037c0


	//   ....[6]....
        /*074c*/ 	.word	0x000037e0


	//   ....[7]....
        /*0750*/ 	.word	0x00003800


	//   ....[8]....
        /*0754*/ 	.word	0x00003820


	//   ....[9]....
        /*0758*/ 	.word	0x00003840


	//   ....[10]....
        /*075c*/ 	.word	0x00005190


	//   ....[11]....
        /*0760*/ 	.word	0x000051c0


	//   ....[12]....
        /*0764*/ 	.word	0x000051f0


	//   ....[13]....
        /*0768*/ 	.word	0x00005210


	//   ....[14]....
        /*076c*/ 	.word	0x00005240


	//   ....[15]....
        /*0770*/ 	.word	0x00005250


	//   ....[16]....
        /*0774*/ 	.word	0x00005280


	//   ....[17]....
        /*0778*/ 	.word	0x00005290


	//   ....[18]....
        /*077c*/ 	.word	0x00005480


	//   ....[19]....
        /*0780*/ 	.word	0x000054b0


	//   ....[20]....
        /*0784*/ 	.word	0x000054e0


	//   ....[21]....
        /*0788*/ 	.word	0x00005500


	//   ....[22]....
        /*078c*/ 	.word	0x00005530


	//   ....[23]....
        /*0790*/ 	.word	0x00005540


	//   ....[24]....
        /*0794*/ 	.word	0x00005570


	//   ....[25]....
        /*0798*/ 	.word	0x00005580


	//   ....[26]....
        /*079c*/ 	.word	0x00005710


	//   ....[27]....
        /*07a0*/ 	.word	0x00005740


	//   ....[28]....
        /*07a4*/ 	.word	0x00005770


	//   ....[29]....
        /*07a8*/ 	.word	0x00005790


	//   ....[30]....
        /*07ac*/ 	.word	0x000057c0


	//   ....[31]....
        /*07b0*/ 	.word	0x000057d0


	//   ....[32]....
        /*07b4*/ 	.word	0x00005800


	//   ....[33]....
        /*07b8*/ 	.word	0x00005810


	//   ....[34]....
        /*07bc*/ 	.word	0x000059c0


	//   ....[35]....
        /*07c0*/ 	.word	0x00005b00


	//   ....[36]....
        /*07c4*/ 	.word	0x00005b30


	//   ....[37]....
        /*07c8*/ 	.word	0x00005b90


	//   ....[38]....
        /*07cc*/ 	.word	0x00005bc0


	//   ....[39]....
        /*07d0*/ 	.word	0x00005c10


	//   ....[40]....
        /*07d4*/ 	.word	0x00005c40


	//   ....[41]....
        /*07d8*/ 	.word	0x00005c60


	//   ....[42]....
        /*07dc*/ 	.word	0x00005cd0


	//   ....[43]....
        /*07e0*/ 	.word	0x00005cf0


	//   ....[44]....
        /*07e4*/ 	.word	0x00005d20


	//   ....[45]....
        /*07e8*/ 	.word	0x00005d50


	//   ....[46]....
        /*07ec*/ 	.word	0x00005da0


	//   ....[47]....
        /*07f0*/ 	.word	0x00005e30


	//   ....[48]....
        /*07f4*/ 	.word	0x00005e60


	//   ....[49]....
        /*07f8*/ 	.word	0x00005eb0


	//   ....[50]....
        /*07fc*/ 	.word	0x00005ee0


	//   ....[51]....
        /*0800*/ 	.word	0x00005f00


	//   ....[52]....
        /*0804*/ 	.word	0x00005f20


	//   ....[53]....
        /*0808*/ 	.word	0x00005f30


	//   ....[54]....
        /*080c*/ 	.word	0x00005f40


	//   ....[55]....
        /*0810*/ 	.word	0x00005f90


	//   ....[56]....
        /*0814*/ 	.word	0x00005fb0


	//   ....[57]....
        /*0818*/ 	.word	0x00005fd0


	//   ....[58]....
        /*081c*/ 	.word	0x00006050


	//   ....[59]....
        /*0820*/ 	.word	0x00006070


	//   ....[60]....
        /*0824*/ 	.word	0x00006090


	//   ....[61]....
        /*0828*/ 	.word	0x000060c0


	//   ....[62]....
        /*082c*/ 	.word	0x000060f0


	//   ....[63]....
        /*0830*/ 	.word	0x00006120


	//   ....[64]....
        /*0834*/ 	.word	0x00006210


	//   ....[65]....
        /*0838*/ 	.word	0x00006270


	//   ....[66]....
        /*083c*/ 	.word	0x00006400


	//   ....[67]....
        /*0840*/ 	.word	0x00006450


	//   ....[68]....
        /*0844*/ 	.word	0x000064c0


	//   ....[69]....
        /*0848*/ 	.word	0x00006520


	//   ....[70]....
        /*084c*/ 	.word	0x00006590


	//   ....[71]....
        /*0850*/ 	.word	0x000065f0


	//   ....[72]....
        /*0854*/ 	.word	0x00006660


	//   ....[73]....
        /*0858*/ 	.word	0x000066c0


	//   ....[74]....
        /*085c*/ 	.word	0x00006760


	//   ....[75]....
        /*0860*/ 	.word	0x000067f0


	//   ....[76]....
        /*0864*/ 	.word	0x00006860


	//   ....[77]....
        /*0868*/ 	.word	0x000068c0


	//   ....[78]....
        /*086c*/ 	.word	0x00006930


	//   ....[79]....
        /*0870*/ 	.word	0x00006990


	//   ....[80]....
        /*0874*/ 	.word	0x00006a00


	//   ....[81]....
        /*0878*/ 	.word	0x00006a60


	//   ....[82]....
        /*087c*/ 	.word	0x00006b00


	//   ....[83]....
        /*0880*/ 	.word	0x00006b90


	//   ....[84]....
        /*0884*/ 	.word	0x00006c00


	//   ....[85]....
        /*0888*/ 	.word	0x00006c60


	//   ....[86]....
        /*088c*/ 	.word	0x00006cd0


	//   ....[87]....
        /*0890*/ 	.word	0x00006d30


	//   ....[88]....
        /*0894*/ 	.word	0x00006da0


	//   ....[89]....
        /*0898*/ 	.word	0x00006e00


	//   ....[90]....
        /*089c*/ 	.word	0x00006ea0


	//   ....[91]....
        /*08a0*/ 	.word	0x00006f50


	//   ....[92]....
        /*08a4*/ 	.word	0x00007040


	//   ....[93]....
        /*08a8*/ 	.word	0x000070b0


	//   ....[94]....
        /*08ac*/ 	.word	0x00007150


	//   ....[95]....
        /*08b0*/ 	.word	0x000071c0


	//   ....[96]....
        /*08b4*/ 	.word	0x00007230


	//   ....[97]....
        /*08b8*/ 	.word	0x000072e0


	//   ....[98]....
        /*08bc*/ 	.word	0x00007360


	//   ....[99]....
        /*08c0*/ 	.word	0x000073f0


	//   ....[100]....
        /*08c4*/ 	.word	0x00007450


	//   ....[101]....
        /*08c8*/ 	.word	0x000074d0


	//   ....[102]....
        /*08cc*/ 	.word	0x00007530


	//   ....[103]....
        /*08d0*/ 	.word	0x00007650


	//   ....[104]....
        /*08d4*/ 	.word	0x000076b0


	//   ....[105]....
        /*08d8*/ 	.word	0x000077e0


	//   ....[106]....
        /*08dc*/ 	.word	0x00007880


	//   ....[107]....
        /*08e0*/ 	.word	0x00007900


	//   ....[108]....
        /*08e4*/ 	.word	0x000079b0


	//   ....[109]....
        /*08e8*/ 	.word	0x00007a00


	//   ....[110]....
        /*08ec*/ 	.word	0x00007aa0


	//   ....[111]....
        /*08f0*/ 	.word	0x00007af0


	//   ....[112]....
        /*08f4*/ 	.word	0x00007bc0


	//   ....[113]....
        /*08f8*/ 	.word	0x00007c10


	//   ....[114]....
        /*08fc*/ 	.word	0x00007c70


	//   ....[115]....
        /*0900*/ 	.word	0x00007d00


	//   ....[116]....
        /*0904*/ 	.word	0x00007d60


	//   ....[117]....
        /*0908*/ 	.word	0x00007de0


	//   ....[118]....
        /*090c*/ 	.word	0x00007e40


	//   ....[119]....
        /*0910*/ 	.word	0x00007f20


	//   ....[120]....
        /*0914*/ 	.word	0x00007f80


	//   ....[121]....
        /*0918*/ 	.word	0x00007fd0


	//----- nvinfo : EIATTR_EXIT_INSTR_OFFSETS
	.align		4
.L_2027:
        /*091c*/ 	.byte	0x04, 0x1c
        /*091e*/ 	.short	(.L_2029 - .L_2028)


	//   ....[0]....
.L_2028:
        /*0920*/ 	.word	0x00004180


	//   ....[1]....
        /*0924*/ 	.word	0x000063a0


	//----- nvinfo : EIATTR_MAX_THREADS
	.align		4
.L_2029:
        /*0928*/ 	.byte	0x04, 0x05
        /*092a*/ 	.short	(.L_2031 - .L_2030)
.L_2030:
        /*092c*/ 	.word	0x000001e0
        /*0930*/ 	.word	0x00000001
        /*0934*/ 	.word	0x00000001


	//----- nvinfo : EIATTR_CRS_STACK_SIZE
	.align		4
.L_2031:
        /*0938*/ 	.byte	0x04, 0x1e
        /*093a*/ 	.short	(.L_2033 - .L_2032)
.L_2032:
        /*093c*/ 	.word	0x00000000


	//----- nvinfo : EIATTR_CBANK_PARAM_SIZE
	.align		4
.L_2033:
        /*0940*/ 	.byte	0x03, 0x19
        /*0942*/ 	.short	0x0060


	//----- nvinfo : EIATTR_PARAM_CBANK
	.align		4
        /*0944*/ 	.byte	0x04, 0x0a
        /*0946*/ 	.short	(.L_2035 - .L_2034)
	.align		4
.L_2034:
        /*0948*/ 	.word	index@(.nv.constant0._ZN13group_norm_v218gn_bwd_cuda_kernelI6__halfLi480ELi3ELi16ELi60ELi1024ELb1ELb1ELi8ELi960ELi960ELi4ELb1ELi2ELb0ELb0ELNS_15WgradSyncMethodE3ENS_16CompileConditionILi900EEEEEvPT_S6_S6_PKS5_S8_S8_S8_PKfflPfPj)
        /*094c*/ 	.short	0x0210
        /*094e*/ 	.short	0x0060


	//----- nvinfo : EIATTR_SW_WAR
	.align		4
.L_2035:
        /*0950*/ 	.byte	0x04, 0x36
        /*0952*/ 	.short	(.L_2037 - .L_2036)
.L_2036:
        /*0954*/ 	.word	0x00000008
.L_2037:


//--------------------- .nv.info._ZN13group_norm_v218gn_bwd_cuda_kernelI6__halfLi480ELi1ELi16ELi60ELi1024ELb1ELb1ELi16ELi960ELi960ELi4ELb1ELi2ELb0ELb0ELNS_15WgradSyncMethodE3ENS_16CompileConditionILi900EEEEEvPT_S6_S6_PKS5_S8_S8_S8_PKfflPfPj --------------------------
	.section	.nv.info._ZN13group_norm_v218gn_bwd_cuda_kernelI6__halfLi480ELi1ELi16ELi60ELi1024ELb1ELb1ELi16ELi960ELi960ELi4ELb1ELi2ELb0ELb0ELNS_15WgradSyncMethodE3ENS_16CompileConditionILi900EEEEEvPT_S6_S6_PKS5_S8_S8_S8_PKfflPfPj,"",@"SHT_CUDA_INFO"
	.sectionflags	@""
	.align	4


	//----- nvinfo : EIATTR_CUDA_API_VERSION
	.align		4
        /*0000*/ 	.byte	0x04, 0x37
        /*0002*/ 	.short	(.L_2039 - .L_2038)
.L_2038:
        /*0004*/ 	.word	0x00000082


	//----- nvinfo : EIATTR_KPARAM_INFO
	.align		4
.L_2039:
        /*0008*/ 	.byte	0x04, 0x17
        /*000a*/ 	.short	(.L_2041 - .L_2040)
.L_2040:
        /*000c*/ 	.word	0x00000000
        /*0010*/ 	.short	0x000b
        /*0012*/ 	.short	0x0058
        /*0014*/ 	.byte	0x00, 0xf0, 0x21, 0x00


	//----- nvinfo : EIATTR_KPARAM_INFO
	.align		4
.L_2041:
        /*0018*/ 	.byte	0x04, 0x17
        /*001a*/ 	.short	(.L_2043 - .L_2042)
.L_2042:
        /*001c*/ 	.word	0x00000000
        /*0020*/ 	.short	0x000a
        /*0022*/ 	.short	0x0050
        /*0024*/ 	.byte	0x00, 0xf0, 0x21, 0x00


	//----- nvinfo : EIATTR_KPARAM_INFO
	.align		4
.L_2043:
        /*0028*/ 	.byte	0x04, 0x17
        /*002a*/ 	.short	(.L_2045 - .L_2044)
.L_2044:
        /*002c*/ 	.word	0x00000000
        /*0030*/ 	.short	0x0009
        /*0032*/ 	.short	0x0048
        /*0034*/ 	.byte	0x00, 0xf0, 0x21, 0x00


	//----- nvinfo : EIATTR_KPARAM_INFO
	.align		4
.L_2045:
        /*0038*/ 	.byte	0x04, 0x17
        /*003a*/ 	.short	(.L_2047 - .L_2046)
.L_2046:
        /*003c*/ 	.word	0x00000000
        /*0040*/ 	.short	0x0008
        /*0042*/ 	.short	0x0040
        /*0044*/ 	.byte	0x00, 0xf0, 0x11, 0x00


	//----- nvinfo : EIATTR_KPARAM_INFO
	.align		4
.L_2047:
        /*0048*/ 	.byte	0x04, 0x17
        /*004a*/ 	.short	(.L_2049 - .L_2048)
.L_2048:
        /*004c*/ 	.word	0x00000000
        /*0050*/ 	.short	0x0007
        /*0052*/ 	.short	0x0038
        /*0054*/ 	.byte	0x00, 0xf0, 0x21, 0x00


	//----- nvinfo : EIATTR_KPARAM_INFO
	.align		4
.L_2049:
        /*0058*/ 	.byte	0x04, 0x17
        /*005a*/ 	.short	(.L_2051 - .L_2050)
.L_2050:
        /*005c*/ 	.word	0x00000000
        /*0060*/ 	.short	0x0006
        /*0062*/ 	.short	0x0030
        /*0064*/ 	.byte	0x00, 0xf0, 0x21, 0x00


	//----- nvinfo : EIATTR_KPARAM_INFO
	.align		4
.L_2051:
        /*0068*/ 	.byte	0x04, 0x17
        /*006a*/ 	.short	(.L_2053 - .L_2052)
.L_2052:
        /*006c*/ 	.word	0x00000000
        /*0070*/ 	.short	0x0005
        /*0072*/ 	.short	0x0028
        /*0074*/ 	.byte	0x00, 0xf0, 0x21, 0x00


	//----- nvinfo : EIATTR_KPARAM_INFO
	.align		4
.L_2053:
        /*0078*/ 	.byte	0x04, 0x17
        /*007a*/ 	.short	(.L_2055 - .L_2054)
.L_2054:
        /*007c*/ 	.word	0x00000000
        /*0080*/ 	.short	0x0004
        /*0082*/ 	.short	0x0020
        /*0084*/ 	.byte	0x00, 0xf0, 0x21, 0x00


	//----- nvinfo : EIATTR_KPARAM_INFO
	.align		4
.L_2055:
        /*0088*/ 	.byte	0x04, 0x17
        /*008a*/ 	.short	(.L_2057 - .L_2056)
.L_2056:
        /*008c*/ 	.word	0x00000000
        /*0090*/ 	.short	0x0003
        /*0092*/ 	.short	0x0018
        /*0094*/ 	.byte	0x00, 0xf0, 0x21, 0x00


	//----- nvinfo : EIATTR_KPARAM_INFO
	.align		4
.L_2057:
        /*0098*/ 	.byte	0x04, 0x17
        /*009a*/ 	.short	(.L_2059 - .L_2058)
.L_2058:
        /*009c*/ 	.word	0x00000000
        /*00a0*/ 	.short	0x0002
        /*00a2*/ 	.short	0x0010
        /*00a4*/ 	.byte	0x00, 0xf0, 0x21, 0x00


	//----- nvinfo : EIATTR_KPARAM_INFO
	.align		4
.L_2059:
        /*00a8*/ 	.byte	0x04, 0x17
        /*00aa*/ 	.short	(.L_2061 - .L_2060)
.L_2060:
        /*00ac*/ 	.word	0x00000000
        /*00b0*/ 	.short	0x0001
        /*00b2*/ 	.short	0x0008
        /*00b4*/ 	.byte	0x00, 0xf0, 0x21, 0x00


	//----- nvinfo : EIATTR_KPARAM_INFO
	.align		4
.L_2061:
        /*00b8*/ 	.byte	0x04, 0x17
        /*00ba*/ 	.short	(.L_2063 - .L_2062)
.L_2062:
        /*00bc*/ 	.word	0x00000000
        /*00c0*/ 	.short	0x0000
        /*00c2*/ 	.short	0x0000
        /*00c4*/ 	.byte	0x00, 0xf0, 0x21, 0x00


	//----- nvinfo : EIATTR_SPARSE_MMA_MASK
	.align		4
.L_2063:
        /*00c8*/ 	.byte	0x03, 0x50
        /*00ca*/ 	.short	0x0000


	//----- nvinfo : EIATTR_MAXREG_COUNT
	.align		4
        /*00cc*/ 	.byte	0x03, 0x1b
        /*00ce*/ 	.short	0x0080


	//----- nvinfo : EIATTR_NUM_BARRIERS
	.align		4
        /*00d0*/ 	.byte	0x02, 0x4c
        /*00d2*/ 	.byte	0x01
	.zero		1


	//----- nvinfo : EIATTR_MERCURY_ISA_VERSION
	.align		4
        /*00d4*/ 	.byte	0x03, 0x5f
        /*00d6*/ 	.short	0x0101


	//----- nvinfo : EIATTR_COOP_GROUP_MASK_REGIDS
	.align		4
        /*00d8*/ 	.byte	0x04, 0x29
        /*00da*/ 	.short	(.L_2065 - .L_2064)


	//   ....[0]....
.L_2064:
        /*00dc*/ 	.word	0xffffffff


	//   ....[1]....
        /*00e0*/ 	.word	0xffffffff


	//   ....[2]....
        /*00e4*/ 	.word	0xffffffff


	//   ....[3]....
        /*00e8*/ 	.word	0xffffffff


	//   ....[4]....
        /*00ec*/ 	.word	0xffffffff


	//   ....[5]....
        /*00f0*/ 	.word	0xffffffff


	//   ....[6]....
        /*00f4*/ 	.word	0xffffffff


	//   ....[7]....
        /*00f8*/ 	.word	0xffffffff


	//   ....[8]....
        /*00fc*/ 	.word	0xffffffff


	//   ....[9]....
        /*0100*/ 	.word	0xffffffff


	//   ....[10]....
        /*0104*/ 	.word	0x05000017


	//   ....[11]....
        /*0108*/ 	.word	0x0500001c


	//   ....[12]....
        /*010c*/ 	.word	0x0500001e


	//   ....[13]....
        /*0110*/ 	.word	0x0500001d


	//   ....[14]....
        /*0114*/ 	.word	0x05000025


	//   ....[15]....
        /*0118*/ 	.word	0x05000018


	//   ....[16]....
        /*011c*/ 	.word	0x0500001c


	//   ....[17]....
        /*0120*/ 	.word	0x0500001e


	//   ....[18]....
        /*0124*/ 	.word	0x0500001c


	//   ....[19]....
        /*0128*/ 	.word	0x0500001e


	//   ....[20]....
        /*012c*/ 	.word	0x05000017


	//   ....[21]....
        /*0130*/ 	.word	0x0500001d


	//   ....[22]....
        /*0134*/ 	.word	0x05000020


	//   ....[23]....
        /*0138*/ 	.word	0x0500001c


	//   ....[24]....
        /*013c*/ 	.word	0x05000021


	//   ....[25]....
        /*0140*/ 	.word	0x05000017


	//   ....[26]....
        /*0144*/ 	.word	0x0500001c


	//   ....[27]....
        /*0148*/ 	.word	0x0500001e


	//   ....[28]....
        /*014c*/ 	.word	0x05000017


	//   ....[29]....
        /*0150*/ 	.word	0x0500001d


	//   ....[30]....
        /*0154*/ 	.word	0x05000020


	//   ....[31]....
        /*0158*/ 	.word	0x0500001c


	//   ....[32]....
        /*015c*/ 	.word	0x05000021


	//   ....[33]....
        /*0160*/ 	.word	0x05000017


	//   ....[34]....
        /*0164*/ 	.word	0x0500001e


	//   ....[35]....
        /*0168*/ 	.word	0x05000017


	//   ....[36]....
        /*016c*/ 	.word	0x0500001d


	//   ....[37]....
        /*0170*/ 	.word	0x0500001c


	//   ....[38]....
        /*0174*/ 	.word	0x05000020


	//   ....[39]....
        /*0178*/ 	.word	0x05000021


	//   ....[40]....
        /*017c*/ 	.word	0x05000017


	//   ....[41]....
        /*0180*/ 	.word	0x0500001c


	//   ....[42]....
        /*0184*/ 	.word	0x05000023


	//   ....[43]....
        /*0188*/ 	.word	0x05000020


	//   ....[44]....
        /*018c*/ 	.word	0x0500001d


	//   ....[45]....
        /*0190*/ 	.word	0x05000021


	//   ....[46]....
        /*0194*/ 	.word	0x05000022


	//   ....[47]....
        /*0198*/ 	.word	0x05000029


	//   ....[48]....
        /*019c*/ 	.word	0x0500001e


	//   ....[49]....
        /*01a0*/ 	.word	0x0500001b


	//   ....[50]....
        /*01a4*/ 	.word	0x05000017


	//   ....[51]....
        /*01a8*/ 	.word	0x0500001a


	//   ....[52]....
        /*01ac*/ 	.word	0x0500002e


	//   ....[53]....
        /*01b0*/ 	.word	0x0500001d


	//   ....[54]....
        /*01b4*/ 	.word	0x0500002c


	//   ....[55]....
        /*01b8*/ 	.word	0x05000032


	//   ....[56]....
        /*01bc*/ 	.word	0x05000023


	//   ....[57]....
        /*01c0*/ 	.word	0x05000024


	//   ....[58]....
        /*01c4*/ 	.word	0x05000026


	//   ....[59]....
        /*01c8*/ 	.word	0x05000028


	//   ....[60]....
        /*01cc*/ 	.word	0x05000025


	//   ....[61]....
        /*01d0*/ 	.word	0x0500002a


	//   ....[62]....
        /*01d4*/ 	.word	0x0500002c


	//   ....[63]....
        /*01d8*/ 	.word	0x05000033


	//   ....[64]....
        /*01dc*/ 	.word	0x05000022


	//   ....[65]....
        /*01e0*/ 	.word	0x05000017


	//   ....[66]....
        /*01e4*/ 	.word	0x05000017


	//   ....[67]....
        /*01e8*/ 	.word	0x05000017


	//   ....[68]....
        /*01ec*/ 	.word	0x05000017


	//   ....[69]....
        /*01f0*/ 	.word	0x05000017


	//   ....[70]....
        /*01f4*/ 	.word	0x05000017


	//   ....[71]....
        /*01f8*/ 	.word	0x05000017


	//   ....[72]....
        /*01fc*/ 	.word	0x05000017


	//   ....[73]....
        /*0200*/ 	.word	0x05000017


	//   ....[74]....
        /*0204*/ 	.word	0x05000017


	//   ....[75]....
        /*0208*/ 	.word	0x05000017


	//   ....[76]....
        /*020c*/ 	.word	0x05000017


	//   ....[77]....
        /*0210*/ 	.word	0x05000017


	//   ....[78]....
        /*0214*/ 	.word	0x05000017


	//   ....[79]....
        /*0218*/ 	.word	0x05000017


	//   ....[80]....
        /*021c*/ 	.word	0x05000017


	//   ....[81]....
        /*0220*/ 	.word	0x05000017


	//   ....[82]....
        /*0224*/ 	.word	0x05000017


	//   ....[83]....
        /*0228*/ 	.word	0x05000017


	//   ....[84]....
        /*022c*/ 	.word	0x05000017


	//   ....[85]....
        /*0230*/ 	.word	0x05000017


	//   ....[86]....
        /*0234*/ 	.word	0x05000017


	//   ....[87]....
        /*0238*/ 	.word	0x05000017


	//   ....[88]....
        /*023c*/ 	.word	0x05000017


	//   ....[89]....
        /*0240*/ 	.word	0x05000017


	//   ....[90]....
        /*0244*/ 	.word	0x05000017


	//   ....[91]....
        /*0248*/ 	.word	0x05000017


	//   ....[92]....
        /*024c*/ 	.word	0x05000017


	//   ....[93]....
        /*0250*/ 	.word	0x05000017


	//   ....[94]....
        /*0254*/ 	.word	0x05000017


	//   ....[95]....
        /*0258*/ 	.word	0x05000017


	//   ....[96]....
        /*025c*/ 	.word	0x05000017


	//   ....[97]....
        /*0260*/ 	.word	0x05000017


	//   ....[98]....
        /*0264*/ 	.word	0x05000017


	//   ....[99]....
        /*0268*/ 	.word	0x05000017


	//   ....[100]....
        /*026c*/ 	.word	0x05000017


	//   ....[101]....
        /*0270*/ 	.word	0x05000017


	//   ....[102]....
        /*0274*/ 	.word	0x05000017


	//   ....[103]....
        /*0278*/ 	.word	0x05000017


	//   ....[104]....
        /*027c*/ 	.word	0x05000017


	//   ....[105]....
        /*0280*/ 	.word	0x05000017


	//   ....[106]....
        /*0284*/ 	.word	0x05000017


	//   ....[107]....
        /*0288*/ 	.word	0x05000017


	//   ....[108]....
        /*028c*/ 	.word	0x05000017


	//   ....[109]....
        /*0290*/ 	.word	0x05000017


	//   ....[110]....
        /*0294*/ 	.word	0x05000017


	//   ....[111]....
        /*0298*/ 	.word	0x05000017


	//   ....[112]....
        /*029c*/ 	.word	0x05000017


	//   ....[113]....
        /*02a0*/ 	.word	0x05000017


	//   ....[114]....
        /*02a4*/ 	.word	0x05000017


	//   ....[115]....
        /*02a8*/ 	.word	0x05000017


	//   ....[116]....
        /*02ac*/ 	.word	0x05000017


	//   ....[117]....
        /*02b0*/ 	.word	0x05000017


	//   ....[118]....
        /*02b4*/ 	.word	0x05000017


	//   ....[119]....
        /*02b8*/ 	.word	0x05000017


	//   ....[120]....
        /*02bc*/ 	.word	0x05000017


	//   ....[121]....
        /*02c0*/ 	.word	0x05000017


	//----- nvinfo : EIATTR_COOP_GROUP_INSTR_OFFSETS
	.align		4
.L_2065:
        /*02c4*/ 	.byte	0x04, 0x28
        /*02c6*/ 	.short	(.L_2067 - .L_2066)


	//   ....[0]....
.L_2066:
        /*02c8*/ 	.word	0x00003c90


	//   ....[1]....
        /*02cc*/ 	.word	0x00003cc0


	//   ....[2]....
        /*02d0*/ 	.word	0x000041f0


	//   ....[3]....
        /*02d4*/ 	.word	0x00004220


	//   ....[4]....
        /*02d8*/ 	.word	0x00004250


	//   ....[5]....
        /*02dc*/ 	.word	0x00004260


	//   ....[6]....
        /*02e0*/ 	.word	0x00004290


	//   ....[7]....
        /*02e4*/ 	.word	0x000042a0


	//   ....[8]....
        /*02e8*/ 	.word	0x000042d0


	//   ....[9]....
        /*02ec*/ 	.word	0x000042e0


	//   ....[10]....
        /*02f0*/ 	.word	0x000062d0


	//   ....[11]....
        /*02f4*/ 	.word	0x00006300


	//   ....[12]....
        /*02f8*/ 	.word	0x00006340


	//   ....[13]....
        /*02fc*/ 	.word	0x00006350


	//   ....[14]....
        /*0300*/ 	.word	0x00006380


	//   ....[15]....
        /*0304*/ 	.word	0x00006390


	//   ....[16]....
        /*0308*/ 	.word	0x000063c0


	//   ....[17]....
        /*030c*/ 	.word	0x000063d0


	//   ....[18]....
        /*0310*/ 	.word	0x00006560


	//   ....[19]....
        /*0314*/ 	.word	0x00006590


	//   ....[20]....
        /*0318*/ 	.word	0x000065c0


	//   ....[21]....
        /*031c*/ 	.word	0x000065e0


	//   ....[22]....
        /*0320*/ 	.word	0x00006610


	//   ....[23]....
        /*0324*/ 	.word	0x00006620


	//   ....[24]....
        /*0328*/ 	.word	0x00006650


	//   ....[25]....
        /*032c*/ 	.word	0x00006660


	//   ....[26]....
        /*0330*/ 	.word	0x00006790


	//   ....[27]....
        /*0334*/ 	.word	0x000067c0


	//   ....[28]....
        /*0338*/ 	.word	0x000067f0


	//   ....[29]....
        /*033c*/ 	.word	0x00006810


	//   ....[30]....
        /*0340*/ 	.word	0x00006840


	//   ....[31]....
        /*0344*/ 	.word	0x00006850


	//   ....[32]....
        /*0348*/ 	.word	0x00006880


	//   ....[33]....
        /*034c*/ 	.word	0x00006890


	//   ....[34]....
        /*0350*/ 	.word	0x00006b30


	//   ....[35]....
        /*0354*/ 	.word	0x00006bc0


	//   ....[36]....
        /*0358*/ 	.word	0x00006c20


	//   ....[37]....
        /*035c*/ 	.word	0x00006c50


	//   ....[38]....
        /*0360*/ 	.word	0x00006c80


	//   ....[39]....
        /*0364*/ 	.word	0x00006c90


	//   ....[40]....
        /*0368*/ 	.word	0x00006cb0


	//   ....[41]....
        /*036c*/ 	.word	0x00006cd0


	//   ....[42]....
        /*0370*/ 	.word	0x00006d00


	//   ....[43]....
        /*0374*/ 	.word	0x00006d20


	//   ....[44]....
        /*0378*/ 	.word	0x00006d40


	//   ....[45]....
        /*037c*/ 	.word	0x00006d60


	//   ....[46]....
        /*0380*/ 	.word	0x00006d80


	//   ....[47]....
        /*0384*/ 	.word	0x00006db0


	//   ....[48]....
        /*0388*/ 	.word	0x00006de0


	//   ....[49]....
        /*038c*/ 	.word	0x00006e20


	//   ....[50]....
        /*0390*/ 	.word	0x00006e40


	//   ....[51]....
        /*0394*/ 	.word	0x00006e80


	//   ....[52]....
        /*0398*/ 	.word	0x00006ea0


	//   ....[53]....
        /*039c*/ 	.word	0x00006ee0


	//   ....[54]....
        /*03a0*/ 	.word	0x00006f00


	//   ....[55]....
        /*03a4*/ 	.word	0x00006f20


	//   ....[56]....
        /*03a8*/ 	.word	0x00006f50


	//   ....[57]....
        /*03ac*/ 	.word	0x00006f80


	//   ....[58]....
        /*03b0*/ 	.word	0x00006fc0


	//   ....[59]....
        /*03b4*/ 	.word	0x00007000


	//   ....[60]....
        /*03b8*/ 	.word	0x00007030


	//   ....[61]....
        /*03bc*/ 	.word	0x00007060


	//   ....[62]....
        /*03c0*/ 	.word	0x00007080


	//   ....[63]....
        /*03c4*/ 	.word	0x000070a0


	//   ....[64]....
        /*03c8*/ 	.word	0x00007180


	//   ....[65]....
        /*03cc*/ 	.word	0x00007230


	//   ....[66]....
        /*03d0*/ 	.word	0x00007350


	//   ....[67]....
        /*03d4*/ 	.word	0x000073a0


	//   ....[68]....
        /*03d8*/ 	.word	0x00007410


	//   ....[69]....
        /*03dc*/ 	.word	0x00007470


	//   ....[70]....
        /*03e0*/ 	.word	0x000074e0


	//   ....[71]....
        /*03e4*/ 	.word	0x00007540


	//   ....[72]....
        /*03e8*/ 	.word	0x000075b0


	//   ....[73]....
        /*03ec*/ 	.word	0x00007610


	//   ....[74]....
        /*03f0*/ 	.word	0x000076b0


	//   ....[75]....
        /*03f4*/ 	.word	0x00007740


	//   ....[76]....
        /*03f8*/ 	.word	0x000077b0


	//   ....[77]....
        /*03fc*/ 	.word	0x00007810


	//   ....[78]....
        /*0400*/ 	.word	0x00007880


	//   ....[79]....
        /*0404*/ 	.word	0x000078e0


	//   ....[80]....
        /*0408*/ 	.word	0x00007950


	//   ....[81]....
        /*040c*/ 	.word	0x000079b0


	//   ....[82]....
        /*0410*/ 	.word	0x00007a50


	//   ....[83]....
        /*0414*/ 	.word	0x00007ae0


	//   ....[84]....
        /*0418*/ 	.word	0x00007b50


	//   ....[85]....
        /*041c*/ 	.word	0x00007bb0


	//   ....[86]....
        /*0420*/ 	.word	0x00007c20


	//   ....[87]....
        /*0424*/ 	.word	0x00007c80


	//   ....[88]....
        /*0428*/ 	.word	0x00007cf0


	//   ....[89]....
        /*042c*/ 	.word	0x00007d50


	//   ....[90]....
        /*0430*/ 	.word	0x00007df0


	//   ....[91]....
        /*0434*/ 	.word	0x00007ed0


	//   ....[92]....
        /*0438*/ 	.word	0x00007fa0


	//   ....[93]....
        /*043c*/ 	.word	0x00007ff0


	//   ....[94]....
        /*0440*/ 	.word	0x00008090


	//   ....[95]....
        /*0444*/ 	.word	0x000080f0


	//   ....[96]....
        /*0448*/ 	.word	0x000081a0


	//   ....[97]....
        /*044c*/ 	.word	0x00008200


	//   ....[98]....
        /*0450*/ 	.word	0x00008290


	//   ....[99]....
        /*0454*/ 	.word	0x00008310


	//   ....[100]....
        /*0458*/ 	.word	0x00008380


	//   ....[101]....
        /*045c*/ 	.word	0x000083e0


	//   ....[102]....
        /*0460*/ 	.word	0x00008450


	//   ....[103]....
        /*0464*/ 	.word	0x000084b0


	//   ....[104]....
        /*0468*/ 	.word	0x00008580


	//   ....[105]....
        /*046c*/ 	.word	0x000085f0


	//   ....[106]....
        /*0470*/ 	.word	0x000086a0


	//   ....[107]....
        /*0474*/ 	.word	0x00008710


	//   ....[108]....
        /*0478*/ 	.word	0x00008780


	//   ....[109]....
        /*047c*/ 	.word	0x000087e0


	//   ....[110]....
        /*0480*/ 	.word	0x00008850


	//   ....[111]....
        /*0484*/ 	.word	0x000088b0


	//   ....[112]....
        /*0488*/ 	.word	0x00008920


	//   ....[113]....
        /*048c*/ 	.word	0x00008980


	//   ....[114]....
        /*0490*/ 	.word	0x000089e0


	//   ....[115]....
        /*0494*/ 	.word	0x00008a30


	//   ....[116]....
        /*0498*/ 	.word	0x00008aa0


	//   ....[117]....
        /*049c*/ 	.word	0x00008b00


	//   ....[118]....
        /*04a0*/ 	.word	0x00008b70


	//   ....[119]....
        /*04a4*/ 	.word	0x00008bd0


	//   ....[120]....
        /*04a8*/ 	.word	0x00008d20


	//   ....[121]....
        /*04ac*/ 	.word	0x00008dd0


	//----- nvinfo : EIATTR_EXIT_INSTR_OFFSETS
	.align		4
.L_2067:
        /*04b0*/ 	.byte	0x04, 0x1c
        /*04b2*/ 	.short	(.L_2069 - .L_2068)


	//   ....[0]....
.L_2068:
        /*04b4*/ 	.word	0x00005290


	//   ....[1]....
        /*04b8*/ 	.word	0x000072f0


	//----- nvinfo : EIATTR_MAX_THREADS
	.align		4
.L_2069:
        /*04bc*/ 	.byte	0x04, 0x05
        /*04be*/ 	.short	(.L_2071 - .L_2070)
.L_2070:
        /*04c0*/ 	.word	0x000001e0
        /*04c4*/ 	.word	0x00000001
        /*04c8*/ 	.word	0x00000001


	//----- nvinfo : EIATTR_CRS_STACK_SIZE
	.align		4
.L_2071:
        /*04cc*/ 	.byte	0x04, 0x1e
        /*04ce*/ 	.short	(.L_2073 - .L_2072)
.L_2072:
        /*04d0*/ 	.word	0x00000000


	//----- nvinfo : EIATTR_CBANK_PARAM_SIZE
	.align		4
.L_2073:
        /*04d4*/ 	.byte	0x03, 0x19
        /*04d6*/ 	.short	0x0060


	//----- nvinfo : EIATTR_PARAM_CBANK
	.align		4
        /*04d8*/ 	.byte	0x04, 0x0a
        /*04da*/ 	.short	(.L_2075 - .L_2074)
	.align		4
.L_2074:
        /*04dc*/ 	.word	index@(.nv.constant0._ZN13group_norm_v218gn_bwd_cuda_kernelI6__halfLi480ELi1ELi16ELi60ELi1024ELb1ELb1ELi16ELi960ELi960ELi4ELb1ELi2ELb0ELb0ELNS_15WgradSyncMethodE3ENS_16CompileConditionILi900EEEEEvPT_S6_S6_PKS5_S8_S8_S8_PKfflPfPj)
        /*04e0*/ 	.short	0x0210
        /*04e2*/ 	.short	0x0060


	//----- nvinfo : EIATTR_SW_WAR
	.align		4
.L_2075:
        /*04e4*/ 	.byte	0x04, 0x36
        /*04e6*/ 	.short	(.L_2077 - .L_2076)
.L_2076:
        /*04e8*/ 	.word	0x00000008
.L_2077:


//--------------------- .nv.info._ZN13group_norm_v218gn_bwd_cuda_kernelI6__halfLi480ELi1ELi16ELi60ELi1024ELb1ELb1ELi32ELi960ELi960ELi4ELb1ELi4ELb0ELb0ELNS_15WgradSyncMethodE3ENS_16CompileConditionILi900EEEEEvPT_S6_S6_PKS5_S8_S8_S8_PKfflPfPj --------------------------
	.section	.nv.info._ZN13group_norm_v218gn_bwd_cuda_kernelI6__halfLi480ELi1ELi16ELi60ELi1024ELb1ELb1ELi32ELi960ELi960ELi4ELb1ELi4ELb0ELb0ELNS_15WgradSyncMethodE3ENS_16CompileConditionILi900EEEEEvPT_S6_S6_PKS5_S8_S8_S8_PKfflPfPj,"",@"SHT_CUDA_INFO"
	.sectionflags	@""
	.align	4


	//----- nvinfo : EIATTR_CUDA_API_VERSION
	.align		4
        /*0000*/ 	.byte	0x04, 0x37
        /*0002*/ 	.short	(.L_2079 - .L_2078)
.L_2078:
        /*0004*/ 	.word	0x00000082


	//----- nvinfo : EIATTR_KPARAM_INFO
	.align		4
.L_2079:
        /*0008*/ 	.byte	0x04, 0x17
        /*000a*/ 	.short	(.L_2081 - .L_2080)
.L_2080:
        /*000c*/ 	.word	0x00000000
        /*0010*/ 	.short	0x000b
        /*0012*/ 	.short	0x0058
        /*0014*/ 	.byte	0x00, 0xf0, 0x21, 0x00


	//----- nvinfo : EIATTR_KPARAM_INFO
	.align		4
.L_2081:
        /*0018*/ 	.byte	0x04, 0x17
        /*001a*/ 	.short	(.L_2083 - .L_2082)
.L_2082:
        /*001c*/ 	.word	0x00000000
        /*0020*/ 	.short	0x000a
        /*0022*/ 	.short	0x0050
        /*0024*/ 	.byte	0x00, 0xf0, 0x21, 0x00


	//----- nvinfo : EIATTR_KPARAM_INFO
	.align		4
.L_2083:
        /*0028*/ 	.byte	0x04, 0x17
        /*002a*/ 	.short	(.L_2085 - .L_2084)
.L_2084:
        /*002c*/ 	.word	0x00000000
        /*0030*/ 	.short	0x0009
        /*0032*/ 	.short	0x0048
        /*0034*/ 	.byte	0x00, 0xf0, 0x21, 0x00


	//----- nvinfo : EIATTR_KPARAM_INFO
	.align		4
.L_2085:
        /*0038*/ 	.byte	0x04, 0x17
        /*003a*/ 	.short	(.L_2087 - .L_2086)
.L_2086:
        /*003c*/ 	.word	0x00000000
        /*0040*/ 	.short	0x0008
        /*0042*/ 	.short	0x0040
        /*0044*/ 	.byte	0x00, 0xf0, 0x11, 0x00


	//----- nvinfo : EIATTR_KPARAM_INFO
	.align		4
.L_2087:
        /*0048*/ 	.byte	0x04, 0x17
        /*004a*/ 	.short	(.L_2089 - .L_2088)
.L_2088:
        /*004c*/ 	.word	0x00000000
        /*0050*/ 	.short	0x0007
        /*0052*/ 	.short	0x0038
        /*0054*/ 	.byte	0x00, 0xf0, 0x21, 0x00


	//----- nvinfo : EIATTR_KPARAM_INFO
	.align		4
.L_2089:
        /*0058*/ 	.byte	0x04, 0x17
        /*005a*/ 	.short	(.L_2091 - .L_2090)
.L_2090:
        /*005c*/ 	.word	0x00000000
        /*0060*/ 	.short	0x0006
        /*0062*/ 	.short	0x0030
        /*0064*/ 	.byte	0x00, 0xf0, 0x21, 0x00


	//----- nvinfo : EIATTR_KPARAM_INFO
	.align		4
.L_2091:
        /*0068*/ 	.byte	0x04, 0x17
        /*006a*/ 	.short	(.L_2093 - .L_2092)
.L_2092:
        /*006c*/ 	.word	0x00000000
        /*0070*/ 	.short	0x0005
        /*0072*/ 	.short	0x0028
        /*0074*/ 	.byte	0x00, 0xf0, 0x21, 0x00


	//----- nvinfo : EIATTR_KPARAM_INFO
	.align		4
.L_2093:
        /*0078*/ 	.byte	0x04, 0x17
        /*007a*/ 	.short	(.L_2095 - .L_2094)
.L_2094:
        /*007c*/ 	.word	0x00000000
        /*0080*/ 	.short	0x0004
        /*0082*/ 	.short	0x0020
        /*0084*/ 	.byte	0x00, 0xf0, 0x21, 0x00


	//----- nvinfo : EIATTR_KPARAM_INFO
	.align		4
.L_2095:
        /*0088*/ 	.byte	0x04, 0x17
        /*008a*/ 	.short	(.L_2097 - .L_2096)
.L_2096:
        /*008c*/ 	.word	0x00000000
        /*0090*/ 	.short	0x0003
        /*0092*/ 	.short	0x0018
        /*0094*/ 	.byte	0x00, 0xf0, 0x21, 0x00


	//----- nvinfo : EIATTR_KPARAM_INFO
	.align		4
.L_2097:
        /*0098*/ 	.byte	0x04, 0x17
        /*009a*/ 	.short	(.L_2099 - .L_2098)
.L_2098:
        /*009c*/ 	.word	0x00000000
        /*00a0*/ 	.short	0x0002
        /*00a2*/ 	.short	0x0010
        /*00a4*/ 	.byte	0x00, 0xf0, 0x21, 0x00


	//----- nvinfo : EIATTR_KPARAM_INFO
	.align		4
.L_2099:
        /*00a8*/ 	.byte	0x04, 0x17
        /*00aa*/ 	.short	(.L_2101 - .L_2100)
.L_2100:
        /*00ac*/ 	.word	0x00000000
        /*00b0*/ 	.short	0x0001
        /*00b2*/ 	.short	0x0008
        /*00b4*/ 	.byte	0x00, 0xf0, 0x21, 0x00


	//----- nvinfo : EIATTR_KPARAM_INFO
	.align		4
.L_2101:
        /*00b8*/ 	.byte	0x04, 0x17
        /*00ba*/ 	.short	(.L_2103 - .L_2102)
.L_2102:
        /*00bc*/ 	.word	0x00000000
        /*00c0*/ 	.short	0x0000
        /*00c2*/ 	.short	0x0000
        /*00c4*/ 	.byte	0x00, 0xf0, 0x21, 0x00


	//----- nvinfo : EIATTR_SPARSE_MMA_MASK
	.align		4
.L_2103:
        /*00c8*/ 	.byte	0x03, 0x50
        /*00ca*/ 	.short	0x0000


	//----- nvinfo : EIATTR_MAXREG_COUNT
	.align		4
        /*00cc*/ 	.byte	0x03, 0x1b
        /*00ce*/ 	.short	0x0080


	//----- nvinfo : EIATTR_NUM_BARRIERS
	.align		4
        /*00d0*/ 	.byte	0x02, 0x4c
        /*00d2*/ 	.byte	0x01
	.zero		1


	//----- nvinfo : EIATTR_ANNOTATIONS
	.align		4
        /*00d4*/ 	.byte	0x04, 0x55
        /*00d6*/ 	.short	(.L_2105 - .L_2104)


	//   ....[0]....
.L_2104:
        /* <DEDUP_REMOVED lines=153> */


	//----- nvinfo : EIATTR_MERCURY_ISA_VERSION
	.align		4
.L_2105:
        /*0a58*/ 	.byte	0x03, 0x5f
        /*0a5a*/ 	.short	0x0101


	//----- nvinfo : EIATTR_INT_WARP_WIDE_INSTR_OFFSETS
	.align		4
        /*0a5c*/ 	.byte	0x04, 0x31
        /*0a5e*/ 	.short	(.L_2107 - .L_2106)


	//   ....[0]....
.L_2106:
        /*0a60*/ 	.word	0x000079d0


	//----- nvinfo : EIATTR_COOP_GROUP_MASK_REGIDS
	.align		4
.L_2107:
        /*0a64*/ 	.byte	0x04, 0x29
        /*0a66*/ 	.short	(.L_2109 - .L_2108)


	//   ....[0]....
.L_2108:
        /*0a68*/ 	.word	0xffffffff


	//   ....[1]....
        /*0a6c*/ 	.word	0xffffffff


	//   ....[2]....
        /*0a70*/ 	.word	0xffffffff


	//   ....[3]....
        /*0a74*/ 	.word	0xffffffff


	//   ....[4]....
        /*0a78*/ 	.word	0xffffffff


	//   ....[5]....
        /*0a7c*/ 	.word	0xffffffff


	//   ....[6]....
        /*0a80*/ 	.word	0xffffffff


	//   ....[7]....
        /*0a84*/ 	.word	0xffffffff


	//   ....[8]....
        /*0a88*/ 	.word	0xffffffff


	//   ....[9]....
        /*0a8c*/ 	.word	0xffffffff


	//   ....[10]....
        /*0a90*/ 	.word	0x05000017


	//   ....[11]....
        /*0a94*/ 	.word	0x0500001c


	//   ....[12]....
        /*0a98*/ 	.word	0x0500001e


	//   ....[13]....
        /*0a9c*/ 	.word	0x0500001d


	//   ....[14]....
        /*0aa0*/ 	.word	0x05000025


	//   ....[15]....
        /*0aa4*/ 	.word	0x05000018


	//   ....[16]....
        /*0aa8*/ 	.word	0x0500001c


	//   ....[17]....
        /*0aac*/ 	.word	0x0500001e


	//   ....[18]....
        /*0ab0*/ 	.word	0x0500001c


	//   ....[19]....
        /*0ab4*/ 	.word	0x0500001e


	//   ....[20]....
        /*0ab8*/ 	.word	0x05000017


	//   ....[21]....
        /*0abc*/ 	.word	0x0500001d


	//   ....[22]....
        /*0ac0*/ 	.word	0x05000020


	//   ....[23]....
        /*0ac4*/ 	.word	0x0500001c


	//   ....[24]....
        /*0ac8*/ 	.word	0x05000021


	//   ....[25]....
        /*0acc*/ 	.word	0x05000017


	//   ....[26]....
        /*0ad0*/ 	.word	0x0500001c


	//   ....[27]....
        /*0ad4*/ 	.word	0x0500001e


	//   ....[28]....
        /*0ad8*/ 	.word	0x05000017


	//   ....[29]....
        /*0adc*/ 	.word	0x0500001d


	//   ....[30]....
        /*0ae0*/ 	.word	0x05000020


	//   ....[31]....
        /*0ae4*/ 	.word	0x0500001c


	//   ....[32]....
        /*0ae8*/ 	.word	0x05000021


	//   ....[33]....
        /*0aec*/ 	.word	0x05000017


	//   ....[34]....
        /*0af0*/ 	.word	0x0500001e


	//   ....[35]....
        /*0af4*/ 	.word	0x05000017


	//   ....[36]....
        /*0af8*/ 	.word	0x0500001d


	//   ....[37]....
        /*0afc*/ 	.word	0x0500001c


	//   ....[38]....
        /*0b00*/ 	.word	0x05000020


	//   ....[39]....
        /*0b04*/ 	.word	0x05000021


	//   ....[40]....
        /*0b08*/ 	.word	0x05000017


	//   ....[41]....
        /*0b0c*/ 	.word	0x0500001c


	//   ....[42]....
        /*0b10*/ 	.word	0x05000023


	//   ....[43]....
        /*0b14*/ 	.word	0x05000020


	//   ....[44]....
        /*0b18*/ 	.word	0x0500001d


	//   ....[45]....
        /*0b1c*/ 	.word	0x05000021


	//   ....[46]....
        /*0b20*/ 	.word	0x05000022


	//   ....[47]....
        /*0b24*/ 	.word	0x05000029


	//   ....[48]....
        /*0b28*/ 	.word	0x0500001e


	//   ....[49]....
        /*0b2c*/ 	.word	0x0500001b


	//   ....[50]....
        /*0b30*/ 	.word	0x05000017


	//   ....[51]....
        /*0b34*/ 	.word	0x0500001a


	//   ....[52]....
        /*0b38*/ 	.word	0x0500002e


	//   ....[53]....
        /*0b3c*/ 	.word	0x0500001d


	//   ....[54]....
        /*0b40*/ 	.word	0x0500002c


	//   ....[55]....
        /*0b44*/ 	.word	0x05000032


	//   ....[56]....
        /*0b48*/ 	.word	0x05000023


	//   ....[57]....
        /*0b4c*/ 	.word	0x05000024


	//   ....[58]....
        /*0b50*/ 	.word	0x05000026


	//   ....[59]....
        /*0b54*/ 	.word	0x05000028


	//   ....[60]....
        /*0b58*/ 	.word	0x05000025


	//   ....[61]....
        /*0b5c*/ 	.word	0x0500002a


	//   ....[62]....
        /*0b60*/ 	.word	0x0500002c


	//   ....[63]....
        /*0b64*/ 	.word	0x05000033


	//   ....[64]....
        /*0b68*/ 	.word	0x05000022


	//   ....[65]....
        /*0b6c*/ 	.word	0x05000017


	//   ....[66]....
        /*0b70*/ 	.word	0x05000017


	//   ....[67]....
        /*0b74*/ 	.word	0x05000017


	//   ....[68]....
        /*0b78*/ 	.word	0x05000017


	//   ....[69]....
        /*0b7c*/ 	.word	0x05000017


	//   ....[70]....
        /*0b80*/ 	.word	0x05000017


	//   ....[71]....
        /*0b84*/ 	.word	0x05000017


	//   ....[72]....
        /*0b88*/ 	.word	0x05000017


	//   ....[73]....
        /*0b8c*/ 	.word	0x05000017


	//   ....[74]....
        /*0b90*/ 	.word	0x05000017


	//   ....[75]....
        /*0b94*/ 	.word	0x05000017


	//   ....[76]....
        /*0b98*/ 	.word	0x05000017


	//   ....[77]....
        /*0b9c*/ 	.word	0x05000017


	//   ....[78]....
        /*0ba0*/ 	.word	0x05000017


	//   ....[79]....
        /*0ba4*/ 	.word	0x05000017


	//   ....[80]....
        /*0ba8*/ 	.word	0x05000017


	//   ....[81]....
        /*0bac*/ 	.word	0x05000017


	//   ....[82]....
        /*0bb0*/ 	.word	0x05000017


	//   ....[83]....
        /*0bb4*/ 	.word	0x05000017


	//   ....[84]....
        /*0bb8*/ 	.word	0x05000017


	//   ....[85]....
        /*0bbc*/ 	.word	0x05000017


	//   ....[86]....
        /*0bc0*/ 	.word	0x05000017


	//   ....[87]....
        /*0bc4*/ 	.word	0x05000017


	//   ....[88]....
        /*0bc8*/ 	.word	0x05000017


	//   ....[89]....
        /*0bcc*/ 	.word	0x05000017


	//   ....[90]....
        /*0bd0*/ 	.word	0x05000017


	//   ....[91]....
        /*0bd4*/ 	.word	0x05000017


	//   ....[92]....
        /*0bd8*/ 	.word	0x05000017


	//   ....[93]....
        /*0bdc*/ 	.word	0x05000017


	//   ....[94]....
        /*0be0*/ 	.word	0x05000017


	//   ....[95]....
        /*0be4*/ 	.word	0x05000017


	//   ....[96]....
        /*0be8*/ 	.word	0x05000017


	//   ....[97]....
        /*0bec*/ 	.word	0x05000017


	//   ....[98]....
        /*0bf0*/ 	.word	0x05000017


	//   ....[99]....
        /*0bf4*/ 	.word	0x05000017


	//   ....[100]....
        /*0bf8*/ 	.word	0x05000017


	//   ....[101]....
        /*0bfc*/ 	.word	0x05000017


	//   ....[102]....
        /*0c00*/ 	.word	0x05000017


	//   ....[103]....
        /*0c04*/ 	.word	0x05000017


	//   ....[104]....
        /*0c08*/ 	.word	0x05000017


	//   ....[105]....
        /*0c0c*/ 	.word	0x05000017


	//   ....[106]....
        /*0c10*/ 	.word	0x05000017


	//   ....[107]....
        /*0c14*/ 	.word	0x05000017


	//   ....[108]....
        /*0c18*/ 	.word	0x05000017


	//   ....[109]....
        /*0c1c*/ 	.word	0x05000017


	//   ....[110]....
        /*0c20*/ 	.word	0x05000017


	//   ....[111]....
        /*0c24*/ 	.word	0x05000017


	//   ....[112]....
        /*0c28*/ 	.word	0x05000017


	//   ....[113]....
        /*0c2c*/ 	.word	0x05000017


	//   ....[114]....
        /*0c30*/ 	.word	0x05000017


	//   ....[115]....
        /*0c34*/ 	.word	0x05000017


	//   ....[116]....
        /*0c38*/ 	.word	0x05000017


	//   ....[117]....
        /*0c3c*/ 	.word	0x05000017


	//   ....[118]....
        /*0c40*/ 	.word	0x05000017


	//   ....[119]....
        /*0c44*/ 	.word	0x05000017


	//   ....[120]....
        /*0c48*/ 	.word	0x05000017


	//   ....[121]....
        /*0c4c*/ 	.word	0x05000017


	//----- nvinfo : EIATTR_COOP_GROUP_INSTR_OFFSETS
	.align		4
.L_2109:
        /*0c50*/ 	.byte	0x04, 0x28
        /*0c52*/ 	.short	(.L_2111 - .L_2110)


	//   ....[0]....
.L_2110:
        /*0c54*/ 	.word	0x00007520


	//   ....[1]....
        /*0c58*/ 	.word	0x00007530


	//   ....[2]....
        /*0c5c*/ 	.word	0x00007ba0


	//   ....[3]....
        /*0c60*/ 	.word	0x00007bb0


	//   ....[4]....
        /*0c64*/ 	.word	0x00007be0


	//   ....[5]....
        /*0c68*/ 	.word	0x00007bf0


	//   ....[6]....
        /*0c6c*/ 	.word	0x00007c20


	//   ....[7]....
        /*0c70*/ 	.word	0x00007c30


	//   ....[8]....
        /*0c74*/ 	.word	0x00007c60


	//   ....[9]....
        /*0c78*/ 	.word	0x00007c70


	//   ....[10]....
        /*0c7c*/ 	.word	0x0000a840


	//   ....[11]....
        /*0c80*/ 	.word	0x0000a870


	//   ....[12]....
        /*0c84*/ 	.word	0x0000a8b0


	//   ....[13]....
        /*0c88*/ 	.word	0x0000a8c0


	//   ....[14]....
        /*0c8c*/ 	.word	0x0000a8f0


	//   ....[15]....
        /*0c90*/ 	.word	0x0000a900


	//   ....[16]....
        /*0c94*/ 	.word	0x0000a930


	//   ....[17]....
        /*0c98*/ 	.word	0x0000a940


	//   ....[18]....
        /*0c9c*/ 	.word	0x0000aad0


	//   ....[19]....
        /*0ca0*/ 	.word	0x0000ab00


	//   ....[20]....
        /*0ca4*/ 	.word	0x0000ab30


	//   ....[21]....
        /*0ca8*/ 	.word	0x0000ab50


	//   ....[22]....
        /*0cac*/ 	.word	0x0000ab80


	//   ....[23]....
        /*0cb0*/ 	.word	0x0000ab90


	//   ....[24]....
        /*0cb4*/ 	.word	0x0000abc0


	//   ....[25]....
        /*0cb8*/ 	.word	0x0000abd0


	//   ....[26]....
        /*0cbc*/ 	.word	0x0000ad00


	//   ....[27]....
        /*0cc0*/ 	.word	0x0000ad30


	//   ....[28]....
        /*0cc4*/ 	.word	0x0000ad60


	//   ....[29]....
        /*0cc8*/ 	.word	0x0000ad80


	//   ....[30]....
        /*0ccc*/ 	.word	0x0000adb0


	//   ....[31]....
        /*0cd0*/ 	.word	0x0000adc0


	//   ....[32]....
        /*0cd4*/ 	.word	0x0000adf0


	//   ....[33]....
        /*0cd8*/ 	.word	0x0000ae00


	//   ....[34]....
        /*0cdc*/ 	.word	0x0000b0a0


	//   ....[35]....
        /*0ce0*/ 	.word	0x0000b130


	//   ....[36]....
        /*0ce4*/ 	.word	0x0000b190


	//   ....[37]....
        /*0ce8*/ 	.word	0x0000b1c0


	//   ....[38]....
        /*0cec*/ 	.word	0x0000b1f0


	//   ....[39]....
        /*0cf0*/ 	.word	0x0000b200


	//   ....[40]....
        /*0cf4*/ 	.word	0x0000b220


	//   ....[41]....
        /*0cf8*/ 	.word	0x0000b240


	//   ....[42]....
        /*0cfc*/ 	.word	0x0000b270


	//   ....[43]....
        /*0d00*/ 	.word	0x0000b290


	//   ....[44]....
        /*0d04*/ 	.word	0x0000b2b0


	//   ....[45]....
        /*0d08*/ 	.word	0x0000b2d0


	//   ....[46]....
        /*0d0c*/ 	.word	0x0000b2f0


	//   ....[47]....
        /*0d10*/ 	.word	0x0000b320


	//   ....[48]....
        /*0d14*/ 	.word	0x0000b350


	//   ....[49]....
        /*0d18*/ 	.word	0x0000b390


	//   ....[50]....
        /*0d1c*/ 	.word	0x0000b3b0


	//   ....[51]....
        /*0d20*/ 	.word	0x0000b3f0


	//   ....[52]....
        /*0d24*/ 	.word	0x0000b410


	//   ....[53]....
        /*0d28*/ 	.word	0x0000b450


	//   ....[54]....
        /*0d2c*/ 	.word	0x0000b470


	//   ....[55]....
        /*0d30*/ 	.word	0x0000b490


	//   ....[56]....
        /*0d34*/ 	.word	0x0000b4c0


	//   ....[57]....
        /*0d38*/ 	.word	0x0000b4f0


	//   ....[58]....
        /*0d3c*/ 	.word	0x0000b530


	//   ....[59]....
        /*0d40*/ 	.word	0x0000b570


	//   ....[60]....
        /*0d44*/ 	.word	0x0000b5a0


	//   ....[61]....
        /*0d48*/ 	.word	0x0000b5d0


	//   ....[62]....
        /*0d4c*/ 	.word	0x0000b5f0


	//   ....[63]....
        /*0d50*/ 	.word	0x0000b610


	//   ....[64]....
        /*0d54*/ 	.word	0x0000b6f0


	//   ....[65]....
        /*0d58*/ 	.word	0x0000b7a0


	//   ....[66]....
        /*0d5c*/ 	.word	0x0000b8c0


	//   ....[67]....
        /*0d60*/ 	.word	0x0000b910


	//   ....[68]....
        /*0d64*/ 	.word	0x0000b980


	//   ....[69]....
        /*0d68*/ 	.word	0x0000b9e0


	//   ....[70]....
        /*0d6c*/ 	.word	0x0000ba50


	//   ....[71]....
        /*0d70*/ 	.word	0x0000bab0


	//   ....[72]....
        /*0d74*/ 	.word	0x0000bb20


	//   ....[73]....
        /*0d78*/ 	.word	0x0000bb80


	//   ....[74]....
        /*0d7c*/ 	.word	0x0000bc20


	//   ....[75]....
        /*0d80*/ 	.word	0x0000bcb0


	//   ....[76]....
        /*0d84*/ 	.word	0x0000bd20


	//   ....[77]....
        /*0d88*/ 	.word	0x0000bd80


	//   ....[78]....
        /*0d8c*/ 	.word	0x0000bdf0


	//   ....[79]....
        /*0d90*/ 	.word	0x0000be50


	//   ....[80]....
        /*0d94*/ 	.word	0x0000bec0


	//   ....[81]....
        /*0d98*/ 	.word	0x0000bf20


	//   ....[82]....
        /*0d9c*/ 	.word	0x0000bfc0


	//   ....[83]....
        /*0da0*/ 	.word	0x0000c050


	//   ....[84]....
        /*0da4*/ 	.word	0x0000c0c0


	//   ....[85]....
        /*0da8*/ 	.word	0x0000c120


	//   ....[86]....
        /*0dac*/ 	.word	0x0000c190


	//   ....[87]....
        /*0db0*/ 	.word	0x0000c1f0


	//   ....[88]....
        /*0db4*/ 	.word	0x0000c260


	//   ....[89]....
        /*0db8*/ 	.word	0x0000c2c0


	//   ....[90]....
        /*0dbc*/ 	.word	0x0000c360


	//   ....[91]....
        /*0dc0*/ 	.word	0x0000c440


	//   ....[92]....
        /*0dc4*/ 	.word	0x0000c510


	//   ....[93]....
        /*0dc8*/ 	.word	0x0000c560


	//   ....[94]....
        /*0dcc*/ 	.word	0x0000c600


	//   ....[95]....
        /*0dd0*/ 	.word	0x0000c660


	//   ....[96]....
        /*0dd4*/ 	.word	0x0000c710


	//   ....[97]....
        /*0dd8*/ 	.word	0x0000c770


	//   ....[98]....
        /*0ddc*/ 	.word	0x0000c800


	//   ....[99]....
        /*0de0*/ 	.word	0x0000c880


	//   ....[100]....
        /*0de4*/ 	.word	0x0000c8f0


	//   ....[101]....
        /*0de8*/ 	.word	0x0000c950


	//   ....[102]....
        /*0dec*/ 	.word	0x0000c9c0


	//   ....[103]....
        /*0df0*/ 	.word	0x0000ca20


	//   ....[104]....
        /*0df4*/ 	.word	0x0000caf0


	//   ....[105]....
        /*0df8*/ 	.word	0x0000cb60


	//   ....[106]....
        /*0dfc*/ 	.word	0x0000cc10


	//   ....[107]....
        /*0e00*/ 	.word	0x0000cc80


	//   ....[108]....
        /*0e04*/ 	.word	0x0000ccf0


	//   ....[109]....
        /*0e08*/ 	.word	0x0000cd50


	//   ....[110]....
        /*0e0c*/ 	.word	0x0000cdc0


	//   ....[111]....
        /*0e10*/ 	.word	0x0000ce20


	//   ....[112]....
        /*0e14*/ 	.word	0x0000ce90


	//   ....[113]....
        /*0e18*/ 	.word	0x0000cef0


	//   ....[114]....
        /*0e1c*/ 	.word	0x0000cf50


	//   ....[115]....
        /*0e20*/ 	.word	0x0000cfa0


	//   ....[116]....
        /*0e24*/ 	.word	0x0000d010


	//   ....[117]....
        /*0e28*/ 	.word	0x0000d070


	//   ....[118]....
        /*0e2c*/ 	.word	0x0000d0e0


	//   ....[119]....
        /*0e30*/ 	.word	0x0000d140


	//   ....[120]....
        /*0e34*/ 	.word	0x0000d290


	//   ....[121]....
        /*0e38*/ 	.word	0x0000d340


	//----- nvinfo : EIATTR_EXIT_INSTR_OFFSETS
	.align		4
.L_2111:
        /*0e3c*/ 	.byte	0x04, 0x1c
        /*0e3e*/ 	.short	(.L_2113 - .L_2112)


	//   ....[0]....
.L_2112:
        /*0e40*/ 	.word	0x00009810


	//   ....[1]....
        /*0e44*/ 	.word	0x0000b860


	//----- nvinfo : EIATTR_MAX_THREADS
	.align		4
.L_2113:
        /*0e48*/ 	.byte	0x04, 0x05
        /*0e4a*/ 	.short	(.L_2115 - .L_2114)
.L_2114:
        /*0e4c*/ 	.word	0x000001e0
        /*0e50*/ 	.word	0x00000001
        /*0e54*/ 	.word	0x00000001


	//----- nvinfo : EIATTR_CRS_STACK_SIZE
	.align		4
.L_2115:
        /*0e58*/ 	.byte	0x04, 0x1e
        /*0e5a*/ 	.short	(.L_2117 - .L_2116)
.L_2116:
        /*0e5c*/ 	.word	0x00000000


	//----- nvinfo : EIATTR_CBANK_PARAM_SIZE
	.align		4
.L_2117:
        /*0e60*/ 	.byte	0x03, 0x19
        /*0e62*/ 	.short	0x0060


	//----- nvinfo : EIATTR_PARAM_CBANK
	.align		4
        /*0e64*/ 	.byte	0x04, 0x0a
        /*0e66*/ 	.short	(.L_2119 - .L_2118)
	.align		4
.L_2118:
        /*0e68*/ 	.word	index@(.nv.constant0._ZN13group_norm_v218gn_bwd_cuda_kernelI6__halfLi480ELi1ELi16ELi60ELi1024ELb1ELb1ELi32ELi960ELi960ELi4ELb1ELi4ELb0ELb0ELNS_15WgradSyncMethodE3ENS_16CompileConditionILi900EEEEEvPT_S6_S6_PKS5_S8_S8_S8_PKfflPfPj)
        /*0e6c*/ 	.short	0x0210
        /*0e6e*/ 	.short	0x0060


	//----- nvinfo : EIATTR_SW_WAR
	.align		4
.L_2119:
        /*0e70*/ 	.byte	0x04, 0x36
        /*0e72*/ 	.short	(.L_2121 - .L_2120)
.L_2120:
        /*0e74*/ 	.word	0x00000008
.L_2121:


//--------------------- .nv.info._ZN13group_norm_v218gn_bwd_cuda_kernelI6__halfLi480ELi2ELi16ELi60ELi1024ELb1ELb1ELi16ELi960ELi960ELi4ELb1ELi3ELb0ELb0ELNS_15WgradSyncMethodE3ENS_16CompileConditionILi900EEEEEvPT_S6_S6_PKS5_S8_S8_S8_PKfflPfPj --------------------------
	.section	.nv.info._ZN13group_norm_v218gn_bwd_cuda_kernelI6__halfLi480ELi2ELi16ELi60ELi1024ELb1ELb1ELi16ELi960ELi960ELi4ELb1ELi3ELb0ELb0ELNS_15WgradSyncMethodE3ENS_16CompileConditionILi900EEEEEvPT_S6_S6_PKS5_S8_S8_S8_PKfflPfPj,"",@"SHT_CUDA_INFO"
	.sectionflags	@""
	.align	4


	//----- nvinfo : EIATTR_CUDA_API_VERSION
	.align		4
        /*0000*/ 	.byte	0x04, 0x37
        /*0002*/ 	.short	(.L_2123 - .L_2122)
.L_2122:
        /*0004*/ 	.word	0x00000082


	//----- nvinfo : EIATTR_KPARAM_INFO
	.align		4
.L_2123:
        /*0008*/ 	.byte	0x04, 0x17
        /*000a*/ 	.short	(.L_2125 - .L_2124)
.L_2124:
        /*000c*/ 	.word	0x00000000
        /*0010*/ 	.short	0x000b
        /*0012*/ 	.short	0x0058
        /*0014*/ 	.byte	0x00, 0xf0, 0x21, 0x00


	//----- nvinfo : EIATTR_KPARAM_INFO
	.align		4
.L_2125:
        /*0018*/ 	.byte	0x04, 0x17
        /*001a*/ 	.short	(.L_2127 - .L_2126)
.L_2126:
        /*001c*/ 	.word	0x00000000
        /*0020*/ 	.short	0x000a
        /*0022*/ 	.short	0x0050
        /*0024*/ 	.byte	0x00, 0xf0, 0x21, 0x00


	//----- nvinfo : EIATTR_KPARAM_INFO
	.align		4
.L_2127:
        /*0028*/ 	.byte	0x04, 0x17
        /*002a*/ 	.short	(.L_2129 - .L_2128)
.L_2128:
        /*002c*/ 	.word	0x00000000
        /*0030*/ 	.short	0x0009
        /*0032*/ 	.short	0x0048
        /*0034*/ 	.byte	0x00, 0xf0, 0x21, 0x00


	//----- nvinfo : EIATTR_KPARAM_INFO
	.align		4
.L_2129:
        /*0038*/ 	.byte	0x04, 0x17
        /*003a*/ 	.short	(.L_2131 - .L_2130)
.L_2130:
        /*003c*/ 	.word	0x00000000
        /*0040*/ 	.short	0x0008
        /*0042*/ 	.short	0x0040
        /*0044*/ 	.byte	0x00, 0xf0, 0x11, 0x00


	//----- nvinfo : EIATTR_KPARAM_INFO
	.align		4
.L_2131:
        /*0048*/ 	.byte	0x04, 0x17
        /*004a*/ 	.short	(.L_2133 - .L_2132)
.L_2132:
        /*004c*/ 	.word	0x00000000
        /*0050*/ 	.short	0x0007
        /*0052*/ 	.short	0x0038
        /*0054*/ 	.byte	0x00, 0xf0, 0x21, 0x00


	//----- nvinfo : EIATTR_KPARAM_INFO
	.align		4
.L_2133:
        /*0058*/ 	.byte	0x04, 0x17
        /*005a*/ 	.short	(.L_2135 - .L_2134)
.L_2134:
        /*005c*/ 	.word	0x00000000
        /*0060*/ 	.short	0x0006
        /*0062*/ 	.short	0x0030
        /*0064*/ 	.byte	0x00, 0xf0, 0x21, 0x00


	//----- nvinfo : EIATTR_KPARAM_INFO
	.align		4
.L_2135:
        /*0068*/ 	.byte	0x04, 0x17
        /*006a*/ 	.short	(.L_2137 - .L_2136)
.L_2136:
        /*006c*/ 	.word	0x00000000
        /*0070*/ 	.short	0x0005
        /*0072*/ 	.short	0x0028
        /*0074*/ 	.byte	0x00, 0xf0, 0x21, 0x00


	//----- nvinfo : EIATTR_KPARAM_INFO
	.align		4
.L_2137:
        /*0078*/ 	.byte	0x04, 0x17
        /*007a*/ 	.short	(.L_2139 - .L_2138)
.L_2138:
        /*007c*/ 	.word	0x00000000
        /*0080*/ 	.short	0x0004
        /*0082*/ 	.short	0x0020
        /*0084*/ 	.byte	0x00, 0xf0, 0x21, 0x00


	//----- nvinfo : EIATTR_KPARAM_INFO
	.align		4
.L_2139:
        /*0088*/ 	.byte	0x04, 0x17
        /*008a*/ 	.short	(.L_2141 - .L_2140)
.L_2140:
        /*008c*/ 	.word	0x00000000
        /*0090*/ 	.short	0x0003
        /*0092*/ 	.short	0x0018
        /*0094*/ 	.byte	0x00, 0xf0, 0x21, 0x00


	//----- nvinfo : EIATTR_KPARAM_INFO
	.align		4
.L_2141:
        /*0098*/ 	.byte	0x04, 0x17
        /*009a*/ 	.short	(.L_2143 - .L_2142)
.L_2142:
        /*009c*/ 	.word	0x00000000
        /*00a0*/ 	.short	0x0002
        /*00a2*/ 	.short	0x0010
        /*00a4*/ 	.byte	0x00, 0xf0, 0x21, 0x00


	//----- nvinfo : EIATTR_KPARAM_INFO
	.align		4
.L_2143:
        /*00a8*/ 	.byte	0x04, 0x17
        /*00aa*/ 	.short	(.L_2145 - .L_2144)
.L_2144:
        /*00ac*/ 	.word	0x00000000
        /*00b0*/ 	.short	0x0001
        /*00b2*/ 	.short	0x0008
        /*00b4*/ 	.byte	0x00, 0xf0, 0x21, 0x00


	//----- nvinfo : EIATTR_KPARAM_INFO
	.align		4
.L_2145:
        /*00b8*/ 	.byte	0x04, 0x17
        /*00ba*/ 	.short	(.L_2147 - .L_2146)
.L_2146:
        /*00bc*/ 	.word	0x00000000
        /*00c0*/ 	.short	0x0000
        /*00c2*/ 	.short	0x0000
        /*00c4*/ 	.byte	0x00, 0xf0, 0x21, 0x00


	//----- nvinfo : EIATTR_SPARSE_MMA_MASK
	.align		4
.L_2147:
        /*00c8*/ 	.byte	0x03, 0x50
        /*00ca*/ 	.short	0x0000


	//----- nvinfo : EIATTR_MAXREG_COUNT
	.align		4
        /*00cc*/ 	.byte	0x03, 0x1b
        /*00ce*/ 	.short	0x0040


	//----- nvinfo : EIATTR_NUM_BARRIERS
	.align		4
        /*00d0*/ 	.byte	0x02, 0x4c
        /*00d2*/ 	.byte	0x01
	.zero		1


	//----- nvinfo : EIATTR_ANNOTATIONS
	.align		4
        /*00d4*/ 	.byte	0x04, 0x55
        /*00d6*/ 	.short	(.L_2149 - .L_2148)


	//   ....[0]....
.L_2148:
        /* <DEDUP_REMOVED lines=113> */


	//----- nvinfo : EIATTR_MERCURY_ISA_VERSION
	.align		4
.L_2149:
        /*07d0*/ 	.byte	0x03, 0x5f
        /*07d2*/ 	.short	0x0101


	//----- nvinfo : EIATTR_COOP_GROUP_MASK_REGIDS
	.align		4
        /*07d4*/ 	.byte	0x04, 0x29
        /*07d6*/ 	.short	(.L_2151 - .L_2150)


	//   ....[0]....
.L_2150:
        /*07d8*/ 	.word	0xffffffff


	//   ....[1]....
        /*07dc*/ 	.word	0xffffffff


	//   ....[2]....
        /*07e0*/ 	.word	0xffffffff


	//   ....[3]....
        /*07e4*/ 	.word	0xffffffff


	//   ....[4]....
        /*07e8*/ 	.word	0xffffffff


	//   ....[5]....
        /*07ec*/ 	.word	0xffffffff


	//   ....[6]....
        /*07f0*/ 	.word	0xffffffff


	//   ....[7]....
        /*07f4*/ 	.word	0xffffffff


	//   ....[8]....
        /*07f8*/ 	.word	0xffffffff


	//   ....[9]....
        /*07fc*/ 	.word	0xffffffff


	//   ....[10]....
        /*0800*/ 	.word	0x05000019


	//   ....[11]....
        /*0804*/ 	.word	0x05000018


	//   ....[12]....
        /*0808*/ 	.word	0x0500001a


	//   ....[13]....
        /*080c*/ 	.word	0x0500001b


	//   ....[14]....
        /*0810*/ 	.word	0x0500001d


	//   ....[15]....
        /*0814*/ 	.word	0x05000012


	//   ....[16]....
        /*0818*/ 	.word	0x0500001c


	//   ....[17]....
        /*081c*/ 	.word	0x05000013


	//   ....[18]....
        /*0820*/ 	.word	0x0500001d


	//   ....[19]....
        /*0824*/ 	.word	0x0500001c


	//   ....[20]....
        /*0828*/ 	.word	0x0500001e


	//   ....[21]....
        /*082c*/ 	.word	0x0500001f


	//   ....[22]....
        /*0830*/ 	.word	0x05000021


	//   ....[23]....
        /*0834*/ 	.word	0x05000020


	//   ....[24]....
        /*0838*/ 	.word	0x05000022


	//   ....[25]....
        /*083c*/ 	.word	0x05000017


	//   ....[26]....
        /*0840*/ 	.word	0x0500001d


	//   ....[27]....
        /*0844*/ 	.word	0x0500001c


	//   ....[28]....
        /*0848*/ 	.word	0x0500001e


	//   ....[29]....
        /*084c*/ 	.word	0x0500001f


	//   ....[30]....
        /*0850*/ 	.word	0x05000021


	//   ....[31]....
        /*0854*/ 	.word	0x05000020


	//   ....[32]....
        /*0858*/ 	.word	0x05000022


	//   ....[33]....
        /*085c*/ 	.word	0x05000017


	//   ....[34]....
        /*0860*/ 	.word	0x0500001e


	//   ....[35]....
        /*0864*/ 	.word	0x05000026


	//   ....[36]....
        /*0868*/ 	.word	0x05000021


	//   ....[37]....
        /*086c*/ 	.word	0x05000020


	//   ....[38]....
        /*0870*/ 	.word	0x05000024


	//   ....[39]....
        /*0874*/ 	.word	0x05000029


	//   ....[40]....
        /*0878*/ 	.word	0x05000025


	//   ....[41]....
        /*087c*/ 	.word	0x05000027


	//   ....[42]....
        /*0880*/ 	.word	0x05000028


	//   ....[43]....
        /*0884*/ 	.word	0x05000021


	//   ....[44]....
        /*0888*/ 	.word	0x05000023


	//   ....[45]....
        /*088c*/ 	.word	0x05000026


	//   ....[46]....
        /*0890*/ 	.word	0x05000014


	//   ....[47]....
        /*0894*/ 	.word	0x05000029


	//   ....[48]....
        /*0898*/ 	.word	0x05000012


	//   ....[49]....
        /*089c*/ 	.word	0x05000021


	//   ....[50]....
        /*08a0*/ 	.word	0x0500001f


	//   ....[51]....
        /*08a4*/ 	.word	0x05000014


	//   ....[52]....
        /*08a8*/ 	.word	0x05000026


	//   ....[53]....
        /*08ac*/ 	.word	0x0500001c


	//   ....[54]....
        /*08b0*/ 	.word	0x05000013


	//   ....[55]....
        /*08b4*/ 	.word	0x05000029


	//   ....[56]....
        /*08b8*/ 	.word	0x05000018


	//   ....[57]....
        /*08bc*/ 	.word	0x05000024


	//   ....[58]....
        /*08c0*/ 	.word	0x05000019


	//   ....[59]....
        /*08c4*/ 	.word	0x05000022


	//   ....[60]....
        /*08c8*/ 	.word	0x0500001f


	//   ....[61]....
        /*08cc*/ 	.word	0x0500001c


	//   ....[62]....
        /*08d0*/ 	.word	0x0500002a


	//   ....[63]....
        /*08d4*/ 	.word	0x05000028


	//   ....[64]....
        /*08d8*/ 	.word	0x0500001b


	//   ....[65]....
        /*08dc*/ 	.word	0x05000017


	//   ....[66]....
        /*08e0*/ 	.word	0x0500001e


	//   ....[67]....
        /*08e4*/ 	.word	0x0500001e


	//   ....[68]....
        /*08e8*/ 	.word	0x0500001e


	//   ....[69]....
        /*08ec*/ 	.word	0x0500001e


	//   ....[70]....
        /*08f0*/ 	.word	0x0500001e


	//   ....[71]....
        /*08f4*/ 	.word	0x0500001e


	//   ....[72]....
        /*08f8*/ 	.word	0x0500001e


	//   ....[73]....
        /*08fc*/ 	.word	0x0500001e


	//   ....[74]....
        /*0900*/ 	.word	0x0500001e


	//   ....[75]....
        /*0904*/ 	.word	0x0500001e


	//   ....[76]....
        /*0908*/ 	.word	0x0500001e


	//   ....[77]....
        /*090c*/ 	.word	0x0500001e


	//   ....[78]....
        /*0910*/ 	.word	0x0500001e


	//   ....[79]....
        /*0914*/ 	.word	0x0500001e


	//   ....[80]....
        /*0918*/ 	.word	0x0500001e


	//   ....[81]....
        /*091c*/ 	.word	0x0500001e


	//   ....[82]....
        /*0920*/ 	.word	0x0500001e


	//   ....[83]....
        /*0924*/ 	.word	0x0500001e


	//   ....[84]....
        /*0928*/ 	.word	0x0500001e


	//   ....[85]....
        /*092c*/ 	.word	0x0500001e


	//   ....[86]....
        /*0930*/ 	.word	0x0500001e


	//   ....[87]....
        /*0934*/ 	.word	0x0500001e


	//   ....[88]....
        /*0938*/ 	.word	0x0500001e


	//   ....[89]....
        /*093c*/ 	.word	0x0500001e


	//   ....[90]....
        /*0940*/ 	.word	0x0500001e


	//   ....[91]....
        /*0944*/ 	.word	0x0500001e


	//   ....[92]....
        /*0948*/ 	.word	0x0500001e


	//   ....[93]....
        /*094c*/ 	.word	0x0500001e


	//   ....[94]....
        /*0950*/ 	.word	0x0500001e


	//   ....[95]....
        /*0954*/ 	.word	0x0500001e


	//   ....[96]....
        /*0958*/ 	.word	0x0500001e


	//   ....[97]....
        /*095c*/ 	.word	0x0500001e


	//   ....[98]....
        /*0960*/ 	.word	0x0500001e


	//   ....[99]....
        /*0964*/ 	.word	0x0500001e


	//   ....[100]....
        /*0968*/ 	.word	0x0500001e


	//   ....[101]....
        /*096c*/ 	.word	0x0500001e


	//   ....[102]....
        /*0970*/ 	.word	0x0500001e


	//   ....[103]....
        /*0974*/ 	.word	0x0500001e


	//   ....[104]....
        /*0978*/ 	.word	0x0500001e


	//   ....[105]....
        /*097c*/ 	.word	0x0500001e


	//   ....[106]....
        /*0980*/ 	.word	0x0500001e


	//   ....[107]....
        /*0984*/ 	.word	0x0500001e


	//   ....[108]....
        /*0988*/ 	.word	0x0500001e


	//   ....[109]....
        /*098c*/ 	.word	0x0500001e


	//   ....[110]....
        /*0990*/ 	.word	0x0500001e


	//   ....[111]....
        /*0994*/ 	.word	0x0500001e


	//   ....[112]....
        /*0998*/ 	.word	0x0500001e


	//   ....[113]....
        /*099c*/ 	.word	0x0500001e


	//   ....[114]....
        /*09a0*/ 	.word	0x0500001e


	//   ....[115]....
        /*09a4*/ 	.word	0x0500001e


	//   ....[116]....
        /*09a8*/ 	.word	0x0500001e


	//   ....[117]....
        /*09ac*/ 	.word	0x0500001e


	//   ....[118]....
        /*09b0*/ 	.word	0x0500001e


	//   ....[119]....
        /*09b4*/ 	.word	0x0500001e


	//   ....[120]....
        /*09b8*/ 	.word	0x0500001e


	//   ....[121]....
        /*09bc*/ 	.word	0x0500001e


	//----- nvinfo : EIATTR_COOP_GROUP_INSTR_OFFSETS
	.align		4
.L_2151:
        /*09c0*/ 	.byte	0x04, 0x28
        /*09c2*/ 	.short	(.L_2153 - .L_2152)


	//   ....[0]....
.L_2152:
        /*09c4*/ 	.word	0x00004800


	//   ....[1]....
        /*09c8*/ 	.word	0x00004830


	//   ....[2]....
        /*09cc*/ 	.word	0x00004ed0


	//   ....[3]....
        /*09d0*/ 	.word	0x00004f10


	//   ....[4]....
        /*09d4*/ 	.word	0x00004f40


	//   ....[5]....
        /*09d8*/ 	.word	0x00004f60


	//   ....[6]....
        /*09dc*/ 	.word	0x00004f80


	//   ....[7]....
        /*09e0*/ 	.word	0x00004fa0


	//   ....[8]....
        /*09e4*/ 	.word	0x00004fc0


	//   ....[9]....
        /*09e8*/ 	.word	0x00004fe0


	//   ....[10]....
        /*09ec*/ 	.word	0x00007010


	//   ....[11]....
        /*09f0*/ 	.word	0x00007040


	//   ....[12]....
        /*09f4*/ 	.word	0x00007090


	//   ....[13]....
        /*09f8*/ 	.word	0x000070b0


	//   ....[14]....
        /*09fc*/ 	.word	0x000070e0


	//   ....[15]....
        /*0a00*/ 	.word	0x000070f0


	//   ....[16]....
        /*0a04*/ 	.word	0x00007120


	//   ....[17]....
        /*0a08*/ 	.word	0x00007130


	//   ....[18]....
        /*0a0c*/ 	.word	0x000072b0


	//   ....[19]....
        /*0a10*/ 	.word	0x000072e0


	//   ....[20]....
        /*0a14*/ 	.word	0x00007330


	//   ....[21]....
        /*0a18*/ 	.word	0x00007350


	//   ....[22]....
        /*0a1c*/ 	.word	0x00007380


	//   ....[23]....
        /*0a20*/ 	.word	0x00007390


	//   ....[24]....
        /*0a24*/ 	.word	0x000073c0


	//   ....[25]....
        /*0a28*/ 	.word	0x000073d0


	//   ....[26]....
        /*0a2c*/ 	.word	0x000074f0


	//   ....[27]....
        /*0a30*/ 	.word	0x00007520


	//   ....[28]....
        /*0a34*/ 	.word	0x00007570


	//   ....[29]....
        /*0a38*/ 	.word	0x00007590


	//   ....[30]....
        /*0a3c*/ 	.word	0x000075c0


	//   ....[31]....
        /*0a40*/ 	.word	0x000075d0


	//   ....[32]....
        /*0a44*/ 	.word	0x00007600


	//   ....[33]....
        /*0a48*/ 	.word	0x00007610


	//   ....[34]....
        /*0a4c*/ 	.word	0x000078a0


	//   ....[35]....
        /*0a50*/ 	.word	0x00007900


	//   ....[36]....
        /*0a54*/ 	.word	0x000079a0


	//   ....[37]....
        /*0a58*/ 	.word	0x000079e0


	//   ....[38]....
        /*0a5c*/ 	.word	0x00007a10


	//   ....[39]....
        /*0a60*/ 	.word	0x00007a20


	//   ....[40]....
        /*0a64*/ 	.word	0x00007a40


	//   ....[41]....
        /*0a68*/ 	.word	0x00007a50


	//   ....[42]....
        /*0a6c*/ 	.word	0x00007a90


	//   ....[43]....
        /*0a70*/ 	.word	0x00007ab0


	//   ....[44]....
        /*0a74*/ 	.word	0x00007af0


	//   ....[45]....
        /*0a78*/ 	.word	0x00007b20


	//   ....[46]....
        /*0a7c*/ 	.word	0x00007b50


	//   ....[47]....
        /*0a80*/ 	.word	0x00007b60


	//   ....[48]....
        /*0a84*/ 	.word	0x00007b70


	//   ....[49]....
        /*0a88*/ 	.word	0x00007bd0


	//   ....[50]....
        /*0a8c*/ 	.word	0x00007c30


	//   ....[51]....
        /*0a90*/ 	.word	0x00007c70


	//   ....[52]....
        /*0a94*/ 	.word	0x00007c90


	//   ....[53]....
        /*0a98*/ 	.word	0x00007ca0


	//   ....[54]....
        /*0a9c*/ 	.word	0x00007cb0


	//   ....[55]....
        /*0aa0*/ 	.word	0x00007ce0


	//   ....[56]....
        /*0aa4*/ 	.word	0x00007d00


	//   ....[57]....
        /*0aa8*/ 	.word	0x00007d30


	//   ....[58]....
        /*0aac*/ 	.word	0x00007d50


	//   ....[59]....
        /*0ab0*/ 	.word	0x00007d90


	//   ....[60]....
        /*0ab4*/ 	.word	0x00007dd0


	//   ....[61]....
        /*0ab8*/ 	.word	0x00007e00


	//   ....[62]....
        /*0abc*/ 	.word	0x00007e30


	//   ....[63]....
        /*0ac0*/ 	.word	0x00007e60


	//   ....[64]....
        /*0ac4*/ 	.word	0x00007fa0


	//   ....[65]....
        /*0ac8*/ 	.word	0x00007fe0


	//   ....[66]....
        /*0acc*/ 	.word	0x00008110


	//   ....[67]....
        /*0ad0*/ 	.word	0x00008160


	//   ....[68]....
        /*0ad4*/ 	.word	0x000081d0


	//   ....[69]....
        /*0ad8*/ 	.word	0x00008230


	//   ....[70]....
        /*0adc*/ 	.word	0x000082a0


	//   ....[71]....
        /*0ae0*/ 	.word	0x00008300


	//   ....[72]....
        /*0ae4*/ 	.word	0x00008370


	//   ....[73]....
        /*0ae8*/ 	.word	0x000083d0


	//   ....[74]....
        /*0aec*/ 	.word	0x00008470


	//   ....[75]....
        /*0af0*/ 	.word	0x00008500


	//   ....[76]....
        /*0af4*/ 	.word	0x00008570


	//   ....[77]....
        /*0af8*/ 	.word	0x000085d0


	//   ....[78]....
        /*0afc*/ 	.word	0x00008640


	//   ....[79]....
        /*0b00*/ 	.word	0x000086a0


	//   ....[80]....
        /*0b04*/ 	.word	0x00008710


	//   ....[81]....
        /*0b08*/ 	.word	0x00008770


	//   ....[82]....
        /*0b0c*/ 	.word	0x00008810


	//   ....[83]....
        /*0b10*/ 	.word	0x000088a0


	//   ....[84]....
        /*0b14*/ 	.word	0x00008910


	//   ....[85]....
        /*0b18*/ 	.word	0x00008970


	//   ....[86]....
        /*0b1c*/ 	.word	0x000089e0


	//   ....[87]....
        /*0b20*/ 	.word	0x00008a40


	//   ....[88]....
        /*0b24*/ 	.word	0x00008ab0


	//   ....[89]....
        /*0b28*/ 	.word	0x00008b10


	//   ....[90]....
        /*0b2c*/ 	.word	0x00008bb0


	//   ....[91]....
        /*0b30*/ 	.word	0x00008c60


	//   ....[92]....
        /*0b34*/ 	.word	0x00008d50


	//   ....[93]....
        /*0b38*/ 	.word	0x00008da0


	//   ....[94]....
        /*0b3c*/ 	.word	0x00008e40


	//   ....[95]....
        /*0b40*/ 	.word	0x00008ea0


	//   ....[96]....
        /*0b44*/ 	.word	0x00008f20


	//   ....[97]....
        /*0b48*/ 	.word	0x00008fc0


	//   ....[98]....
        /*0b4c*/ 	.word	0x00009030


	//   ....[99]....
        /*0b50*/ 	.word	0x000090b0


	//   ....[100]....
        /*0b54*/ 	.word	0x00009120


	//   ....[101]....
        /*0b58*/ 	.word	0x00009180


	//   ....[102]....
        /*0b5c*/ 	.word	0x000091f0


	//   ....[103]....
        /*0b60*/ 	.word	0x00009250


	//   ....[104]....
        /*0b64*/ 	.word	0x000092c0


	//   ....[105]....
        /*0b68*/ 	.word	0x00009320


	//   ....[106]....
        /*0b6c*/ 	.word	0x00009390


	//   ....[107]....
        /*0b70*/ 	.word	0x000093f0


	//   ....[108]....
        /*0b74*/ 	.word	0x000094c0


	//   ....[109]....
        /*0b78*/ 	.word	0x00009520


	//   ....[110]....
        /*0b7c*/ 	.word	0x000095a0


	//   ....[111]....
        /*0b80*/ 	.word	0x000095f0


	//   ....[112]....
        /*0b84*/ 	.word	0x00009690


	//   ....[113]....
        /*0b88*/ 	.word	0x00009710


	//   ....[114]....
        /*0b8c*/ 	.word	0x000097a0


	//   ....[115]....
        /*0b90*/ 	.word	0x00009830


	//   ....[116]....
        /*0b94*/ 	.word	0x000098a0


	//   ....[117]....
        /*0b98*/ 	.word	0x00009900


	//   ....[118]....
        /*0b9c*/ 	.word	0x00009990


	//   ....[119]....
        /*0ba0*/ 	.word	0x00009a50


	//   ....[120]....
        /*0ba4*/ 	.word	0x00009ae0


	//   ....[121]....
        /*0ba8*/ 	.word	0x00009b40


	//----- nvinfo : EIATTR_EXIT_INSTR_OFFSETS
	.align		4
.L_2153:
        /*0bac*/ 	.byte	0x04, 0x1c
        /*0bae*/ 	.short	(.L_2155 - .L_2154)


	//   ....[0]....
.L_2154:
        /*0bb0*/ 	.word	0x00005ff0


	//   ....[1]....
        /*0bb4*/ 	.word	0x000080b0


	//----- nvinfo : EIATTR_MAX_THREADS
	.align		4
.L_2155:
        /*0bb8*/ 	.byte	0x04, 0x05
        /*0bba*/ 	.short	(.L_2157 - .L_2156)
.L_2156:
        /*0bbc*/ 	.word	0x000001e0
        /*0bc0*/ 	.word	0x00000001
        /*0bc4*/ 	.word	0x00000001


	//----- nvinfo : EIATTR_CRS_STACK_SIZE
	.align		4
.L_2157:
        /*0bc8*/ 	.byte	0x04, 0x1e
        /*0bca*/ 	.short	(.L_2159 - .L_2158)
.L_2158:
        /*0bcc*/ 	.word	0x00000000


	//----- nvinfo : EIATTR_CBANK_PARAM_SIZE
	.align		4
.L_2159:
        /*0bd0*/ 	.byte	0x03, 0x19
        /*0bd2*/ 	.short	0x0060


	//----- nvinfo : EIATTR_PARAM_CBANK
	.align		4
        /*0bd4*/ 	.byte	0x04, 0x0a
        /*0bd6*/ 	.short	(.L_2161 - .L_2160)
	.align		4
.L_2160:
        /*0bd8*/ 	.word	index@(.nv.constant0._ZN13group_norm_v218gn_bwd_cuda_kernelI6__halfLi480ELi2ELi16ELi60ELi1024ELb1ELb1ELi16ELi960ELi960ELi4ELb1ELi3ELb0ELb0ELNS_15WgradSyncMethodE3ENS_16CompileConditionILi900EEEEEvPT_S6_S6_PKS5_S8_S8_S8_PKfflPfPj)
        /*0bdc*/ 	.short	0x0210
        /*0bde*/ 	.short	0x0060


	//----- nvinfo : EIATTR_SW_WAR
	.align		4
.L_2161:
        /*0be0*/ 	.byte	0x04, 0x36
        /*0be2*/ 	.short	(.L_2163 - .L_2162)
.L_2162:
        /*0be4*/ 	.word	0x00000008
.L_2163:


//--------------------- .nv.info._ZN13group_norm_v218gn_bwd_cuda_kernelI6__halfLi480ELi2ELi16ELi60ELi1024ELb1ELb1ELi16ELi960ELi960ELi4ELb1ELi4ELb0ELb0ELNS_15WgradSyncMethodE3ENS_16CompileConditionILi900EEEEEvPT_S6_S6_PKS5_S8_S8_S8_PKfflPfPj --------------------------
	.section	.nv.info._ZN13group_norm_v218gn_bwd_cuda_kernelI6__halfLi480ELi2ELi16ELi60ELi1024ELb1ELb1ELi16ELi960ELi960ELi4ELb1ELi4ELb0ELb0ELNS_15WgradSyncMethodE3ENS_16CompileConditionILi900EEEEEvPT_S6_S6_PKS5_S8_S8_S8_PKfflPfPj,"",@"SHT_CUDA_INFO"
	.sectionflags	@""
	.align	4


	//----- nvinfo : EIATTR_CUDA_API_VERSION
	.align		4
        /*0000*/ 	.byte	0x04, 0x37
        /*0002*/ 	.short	(.L_2165 - .L_2164)
.L_2164:
        /*0004*/ 	.word	0x00000082


	//----- nvinfo : EIATTR_KPARAM_INFO
	.align		4
.L_2165:
        /*0008*/ 	.byte	0x04, 0x17
        /*000a*/ 	.short	(.L_2167 - .L_2166)
.L_2166:
        /*000c*/ 	.word	0x00000000
        /*0010*/ 	.short	0x000b
        /*0012*/ 	.short	0x0058
        /*0014*/ 	.byte	0x00, 0xf0, 0x21, 0x00


	//----- nvinfo : EIATTR_KPARAM_INFO
	.align		4
.L_2167:
        /*0018*/ 	.byte	0x04, 0x17
        /*001a*/ 	.short	(.L_2169 - .L_2168)
.L_2168:
        /*001c*/ 	.word	0x00000000
        /*0020*/ 	.short	0x000a
        /*0022*/ 	.short	0x0050
        /*0024*/ 	.byte	0x00, 0xf0, 0x21, 0x00


	//----- nvinfo : EIATTR_KPARAM_INFO
	.align		4
.L_2169:
        /*0028*/ 	.byte	0x04, 0x17
        /*002a*/ 	.short	(.L_2171 - .L_2170)
.L_2170:
        /*002c*/ 	.word	0x00000000
        /*0030*/ 	.short	0x0009
        /*0032*/ 	.short	0x0048
        /*0034*/ 	.byte	0x00, 0xf0, 0x21, 0x00


	//----- nvinfo : EIATTR_KPARAM_INFO
	.align		4
.L_2171:
        /*0038*/ 	.byte	0x04, 0x17
        /*003a*/ 	.short	(.L_2173 - .L_2172)
.L_2172:
        /*003c*/ 	.word	0x00000000
        /*0040*/ 	.short	0x0008
        /*0042*/ 	.short	0x0040
        /*0044*/ 	.byte	0x00, 0xf0, 0x11, 0x00


	//----- nvinfo : EIATTR_KPARAM_INFO
	.align		4
.L_2173:
        /*0048*/ 	.byte	0x04, 0x17
        /*004a*/ 	.short	(.L_2175 - .L_2174)
.L_2174:
        /*004c*/ 	.word	0x00000000
        /*0050*/ 	.short	0x0007
        /*0052*/ 	.short	0x0038
        /*0054*/ 	.byte	0x00, 0xf0, 0x21, 0x00


	//----- nvinfo : EIATTR_KPARAM_INFO
	.align		4
.L_2175:
        /*0058*/ 	.byte	0x04, 0x17
        /*005a*/ 	.short	(.L_2177 - .L_2176)
.L_2176:
        /*005c*/ 	.word	0x00000000
        /*0060*/ 	.short	0x0006
        /*0062*/ 	.short	0x0030
        /*0064*/ 	.byte	0x00, 0xf0, 0x21, 0x00


	//----- nvinfo : EIATTR_KPARAM_INFO
	.align		4
.L_2177:
        /*0068*/ 	.byte	0x04, 0x17
        /*006a*/ 	.short	(.L_2179 - .L_2178)
.L_2178:
        /*006c*/ 	.word	0x00000000
        /*0070*/ 	.short	0x0005
        /*0072*/ 	.short	0x0028
        /*0074*/ 	.byte	0x00, 0xf0, 0x21, 0x00


	//----- nvinfo : EIATTR_KPARAM_INFO
	.align		4
.L_2179:
        /*0078*/ 	.byte	0x04, 0x17
        /*007a*/ 	.short	(.L_2181 - .L_2180)
.L_2180:
        /*007c*/ 	.word	0x00000000
        /*0080*/ 	.short	0x0004
        /*0082*/ 	.short	0x0020
        /*0084*/ 	.byte	0x00, 0xf0, 0x21, 0x00


	//----- nvinfo : EIATTR_KPARAM_INFO
	.align		4
.L_2181:
        /*0088*/ 	.byte	0x04, 0x17
        /*008a*/ 	.short	(.L_2183 - .L_2182)
.L_2182:
        /*008c*/ 	.word	0x00000000
        /*0090*/ 	.short	0x0003
        /*0092*/ 	.short	0x0018
        /*0094*/ 	.byte	0x00, 0xf0, 0x21, 0x00


	//----- nvinfo : EIATTR_KPARAM_INFO
	.align		4
.L_2183:
        /*0098*/ 	.byte	0x04, 0x17
        /*009a*/ 	.short	(.L_2185 - .L_2184)
.L_2184:
        /*009c*/ 	.word	0x00000000
        /*00a0*/ 	.short	0x0002
        /*00a2*/ 	.short	0x0010
        /*00a4*/ 	.byte	0x00, 0xf0, 0x21, 0x00


	//----- nvinfo : EIATTR_KPARAM_INFO
	.align		4
.L_2185:
        /*00a8*/ 	.byte	0x04, 0x17
        /*00aa*/ 	.short	(.L_2187 - .L_2186)
.L_2186:
        /*00ac*/ 	.word	0x00000000
        /*00b0*/ 	.short	0x0001
        /*00b2*/ 	.short	0x0008
        /*00b4*/ 	.byte	0x00, 0xf0, 0x21, 0x00


	//----- nvinfo : EIATTR_KPARAM_INFO
	.align		4
.L_2187:
        /*00b8*/ 	.byte	0x04, 0x17
        /*00ba*/ 	.short	(.L_2189 - .L_2188)
.L_2188:
        /*00bc*/ 	.word	0x00000000
        /*00c0*/ 	.short	0x0000
        /*00c2*/ 	.short	0x0000
        /*00c4*/ 	.byte	0x00, 0xf0, 0x21, 0x00


	//----- nvinfo : EIATTR_SPARSE_MMA_MASK
	.align		4
.L_2189:
        /*00c8*/ 	.byte	0x03, 0x50
        /*00ca*/ 	.short	0x0000


	//----- nvinfo : EIATTR_MAXREG_COUNT
	.align		4
        /*00cc*/ 	.byte	0x03, 0x1b
        /*00ce*/ 	.short	0x0040


	//----- nvinfo : EIATTR_NUM_BARRIERS
	.align		4
        /*00d0*/ 	.byte	0x02, 0x4c
        /*00d2*/ 	.byte	0x01
	.zero		1


	//----- nvinfo : EIATTR_ANNOTATIONS
	.align		4
        /*00d4*/ 	.byte	0x04, 0x55
        /*00d6*/ 	.short	(.L_2191 - .L_2190)


	//   ....[0]....
.L_2190:
        /* <DEDUP_REMOVED lines=113> */


	//----- nvinfo : EIATTR_MERCURY_ISA_VERSION
	.align		4
.L_2191:
        /*07d0*/ 	.byte	0x03, 0x5f
        /*07d2*/ 	.short	0x0101


	//----- nvinfo : EIATTR_COOP_GROUP_MASK_REGIDS
	.align		4
        /*07d4*/ 	.byte	0x04, 0x29
        /*07d6*/ 	.short	(.L_2193 - .L_2192)


	//   ....[0]....
.L_2192:
        /*07d8*/ 	.word	0xffffffff


	//   ....[1]....
        /*07dc*/ 	.word	0xffffffff


	//   ....[2]....
        /*07e0*/ 	.word	0xffffffff


	//   ....[3]....
        /*07e4*/ 	.word	0xffffffff


	//   ....[4]....
        /*07e8*/ 	.word	0xffffffff


	//   ....[5]....
        /*07ec*/ 	.word	0xffffffff


	//   ....[6]....
        /*07f0*/ 	.word	0xffffffff


	//   ....[7]....
        /*07f4*/ 	.word	0xffffffff


	//   ....[8]....
        /*07f8*/ 	.word	0xffffffff


	//   ....[9]....
        /*07fc*/ 	.word	0xffffffff


	//   ....[10]....
        /*0800*/ 	.word	0x05000019


	//   ....[11]....
        /*0804*/ 	.word	0x05000018


	//   ....[12]....
        /*0808*/ 	.word	0x0500001a


	//   ....[13]....
        /*080c*/ 	.word	0x0500001b


	//   ....[14]....
        /*0810*/ 	.word	0x0500001d


	//   ....[15]....
        /*0814*/ 	.word	0x05000012


	//   ....[16]....
        /*0818*/ 	.word	0x0500001c


	//   ....[17]....
        /*081c*/ 	.word	0x05000013


	//   ....[18]....
        /*0820*/ 	.word	0x0500001d


	//   ....[19]....
        /*0824*/ 	.word	0x0500001c


	//   ....[20]....
        /*0828*/ 	.word	0x0500001e


	//   ....[21]....
        /*082c*/ 	.word	0x0500001f


	//   ....[22]....
        /*0830*/ 	.word	0x05000021


	//   ....[23]....
        /*0834*/ 	.word	0x05000020


	//   ....[24]....
        /*0838*/ 	.word	0x05000022


	//   ....[25]....
        /*083c*/ 	.word	0x05000017


	//   ....[26]....
        /*0840*/ 	.word	0x0500001d


	//   ....[27]....
        /*0844*/ 	.word	0x0500001c


	//   ....[28]....
        /*0848*/ 	.word	0x0500001e


	//   ....[29]....
        /*084c*/ 	.word	0x0500001f


	//   ....[30]....
        /*0850*/ 	.word	0x05000021


	//   ....[31]....
        /*0854*/ 	.word	0x05000020


	//   ....[32]....
        /*0858*/ 	.word	0x05000022


	//   ....[33]....
        /*085c*/ 	.word	0x05000017


	//   ....[34]....
        /*0860*/ 	.word	0x0500001e


	//   ....[35]....
        /*0864*/ 	.word	0x05000026


	//   ....[36]....
        /*0868*/ 	.word	0x05000021


	//   ....[37]....
        /*086c*/ 	.word	0x05000020


	//   ....[38]....
        /*0870*/ 	.word	0x05000024


	//   ....[39]....
        /*0874*/ 	.word	0x05000029


	//   ....[40]....
        /*0878*/ 	.word	0x05000025


	//   ....[41]....
        /*087c*/ 	.word	0x05000027


	//   ....[42]....
        /*0880*/ 	.word	0x05000028


	//   ....[43]....
        /*0884*/ 	.word	0x05000021


	//   ....[44]....
        /*0888*/ 	.word	0x05000023


	//   ....[45]....
        /*088c*/ 	.word	0x05000026


	//   ....[46]....
        /*0890*/ 	.word	0x05000014


	//   ....[47]....
        /*0894*/ 	.word	0x05000029


	//   ....[48]....
        /*0898*/ 	.word	0x05000012


	//   ....[49]....
        /*089c*/ 	.word	0x05000021


	//   ....[50]....
        /*08a0*/ 	.word	0x0500001f


	//   ....[51]....
        /*08a4*/ 	.word	0x05000014


	//   ....[52]....
        /*08a8*/ 	.word	0x05000026


	//   ....[53]....
        /*08ac*/ 	.word	0x0500001c


	//   ....[54]....
        /*08b0*/ 	.word	0x05000013


	//   ....[55]....
        /*08b4*/ 	.word	0x05000029


	//   ....[56]....
        /*08b8*/ 	.word	0x05000018


	//   ....[57]....
        /*08bc*/ 	.word	0x05000024


	//   ....[58]....
        /*08c0*/ 	.word	0x05000019


	//   ....[59]....
        /*08c4*/ 	.word	0x05000022


	//   ....[60]....
        /*08c8*/ 	.word	0x0500001f


	//   ....[61]....
        /*08cc*/ 	.word	0x0500001c


	//   ....[62]....
        /*08d0*/ 	.word	0x0500002a


	//   ....[63]....
        /*08d4*/ 	.word	0x05000028


	//   ....[64]....
        /*08d8*/ 	.word	0x0500001b


	//   ....[65]....
        /*08dc*/ 	.word	0x05000017


	//   ....[66]....
        /*08e0*/ 	.word	0x0500001e


	//   ....[67]....
        /*08e4*/ 	.word	0x0500001e


	//   ....[68]....
        /*08e8*/ 	.word	0x0500001e


	//   ....[69]....
        /*08ec*/ 	.word	0x0500001e


	//   ....[70]....
        /*08f0*/ 	.word	0x0500001e


	//   ....[71]....
        /*08f4*/ 	.word	0x0500001e


	//   ....[72]....
        /*08f8*/ 	.word	0x0500001e


	//   ....[73]....
        /*08fc*/ 	.word	0x0500001e


	//   ....[74]....
        /*0900*/ 	.word	0x0500001e


	//   ....[75]....
        /*0904*/ 	.word	0x0500001e


	//   ....[76]....
        /*0908*/ 	.word	0x0500001e


	//   ....[77]....
        /*090c*/ 	.word	0x0500001e


	//   ....[78]....
        /*0910*/ 	.word	0x0500001e


	//   ....[79]....
        /*0914*/ 	.word	0x0500001e


	//   ....[80]....
        /*0918*/ 	.word	0x0500001e


	//   ....[81]....
        /*091c*/ 	.word	0x0500001e


	//   ....[82]....
        /*0920*/ 	.word	0x0500001e


	//   ....[83]....
        /*0924*/ 	.word	0x0500001e


	//   ....[84]....
        /*0928*/ 	.word	0x0500001e


	//   ....[85]....
        /*092c*/ 	.word	0x0500001e


	//   ....[86]....
        /*0930*/ 	.word	0x0500001e


	//   ....[87]....
        /*0934*/ 	.word	0x0500001e


	//   ....[88]....
        /*0938*/ 	.word	0x0500001e


	//   ....[89]....
        /*093c*/ 	.word	0x0500001e


	//   ....[90]....
        /*0940*/ 	.word	0x0500001e


	//   ....[91]....
        /*0944*/ 	.word	0x0500001e


	//   ....[92]....
        /*0948*/ 	.word	0x0500001e


	//   ....[93]....
        /*094c*/ 	.word	0x0500001e


	//   ....[94]....
        /*0950*/ 	.word	0x0500001e


	//   ....[95]....
        /*0954*/ 	.word	0x0500001e


	//   ....[96]....
        /*0958*/ 	.word	0x0500001e


	//   ....[97]....
        /*095c*/ 	.word	0x0500001e


	//   ....[98]....
        /*0960*/ 	.word	0x0500001e


	//   ....[99]....
        /*0964*/ 	.word	0x0500001e


	//   ....[100]....
        /*0968*/ 	.word	0x0500001e


	//   ....[101]....
        /*096c*/ 	.word	0x0500001e


	//   ....[102]....
        /*0970*/ 	.word	0x0500001e


	//   ....[103]....
        /*0974*/ 	.word	0x0500001e


	//   ....[104]....
        /*0978*/ 	.word	0x0500001e


	//   ....[105]....
        /*097c*/ 	.word	0x0500001e


	//   ....[106]....
        /*0980*/ 	.word	0x0500001e


	//   ....[107]....
        /*0984*/ 	.word	0x0500001e


	//   ....[108]....
        /*0988*/ 	.word	0x0500001e


	//   ....[109]....
        /*098c*/ 	.word	0x0500001e


	//   ....[110]....
        /*0990*/ 	.word	0x0500001e


	//   ....[111]....
        /*0994*/ 	.word	0x0500001e


	//   ....[112]....
        /*0998*/ 	.word	0x0500001e


	//   ....[113]....
        /*099c*/ 	.word	0x0500001e


	//   ....[114]....
        /*09a0*/ 	.word	0x0500001e


	//   ....[115]....
        /*09a4*/ 	.word	0x0500001e


	//   ....[116]....
        /*09a8*/ 	.word	0x0500001e


	//   ....[117]....
        /*09ac*/ 	.word	0x0500001e


	//   ....[118]....
        /*09b0*/ 	.word	0x0500001e


	//   ....[119]....
        /*09b4*/ 	.word	0x0500001e


	//   ....[120]....
        /*09b8*/ 	.word	0x0500001e


	//   ....[121]....
        /*09bc*/ 	.word	0x0500001e


	//----- nvinfo : EIATTR_COOP_GROUP_INSTR_OFFSETS
	.align		4
.L_2193:
        /*09c0*/ 	.byte	0x04, 0x28
        /*09c2*/ 	.short	(.L_2195 - .L_2194)


	//   ....[0]....
.L_2194:
        /*09c4*/ 	.word	0x00004800


	//   ....[1]....
        /*09c8*/ 	.word	0x00004830


	//   ....[2]....
        /*09cc*/ 	.word	0x00004ed0


	//   ....[3]....
        /*09d0*/ 	.word	0x00004f10


	//   ....[4]....
        /*09d4*/ 	.word	0x00004f40


	//   ....[5]....
        /*09d8*/ 	.word	0x00004f60


	//   ....[6]....
        /*09dc*/ 	.word	0x00004f80


	//   ....[7]....
        /*09e0*/ 	.word	0x00004fa0


	//   ....[8]....
        /*09e4*/ 	.word	0x00004fc0


	//   ....[9]....
        /*09e8*/ 	.word	0x00004fe0


	//   ....[10]....
        /*09ec*/ 	.word	0x00007010


	//   ....[11]....
        /*09f0*/ 	.word	0x00007040


	//   ....[12]....
        /*09f4*/ 	.word	0x00007090


	//   ....[13]....
        /*09f8*/ 	.word	0x000070b0


	//   ....[14]....
        /*09fc*/ 	.word	0x000070e0


	//   ....[15]....
        /*0a00*/ 	.word	0x000070f0


	//   ....[16]....
        /*0a04*/ 	.word	0x00007120


	//   ....[17]....
        /*0a08*/ 	.word	0x00007130


	//   ....[18]....
        /*0a0c*/ 	.word	0x000072b0


	//   ....[19]....
        /*0a10*/ 	.word	0x000072e0


	//   ....[20]....
        /*0a14*/ 	.word	0x00007330


	//   ....[21]....
        /*0a18*/ 	.word	0x00007350


	//   ....[22]....
        /*0a1c*/ 	.word	0x00007380


	//   ....[23]....
        /*0a20*/ 	.word	0x00007390


	//   ....[24]....
        /*0a24*/ 	.word	0x000073c0


	//   ....[25]....
        /*0a28*/ 	.word	0x000073d0


	//   ....[26]....
        /*0a2c*/ 	.word	0x000074f0


	//   ....[27]....
        /*0a30*/ 	.word	0x00007520


	//   ....[28]....
        /*0a34*/ 	.word	0x00007570


	//   ....[29]....
        /*0a38*/ 	.word	0x00007590


	//   ....[30]....
        /*0a3c*/ 	.word	0x000075c0


	//   ....[31]....
        /*0a40*/ 	.word	0x000075d0


	//   ....[32]....
        /*0a44*/ 	.word	0x00007600


	//   ....[33]....
        /*0a48*/ 	.word	0x00007610


	//   ....[34]....
        /*0a4c*/ 	.word	0x000078a0


	//   ....[35]....
        /*0a50*/ 	.word	0x00007900


	//   ....[36]....
        /*0a54*/ 	.word	0x000079a0


	//   ....[37]....
        /*0a58*/ 	.word	0x000079e0


	//   ....[38]....
        /*0a5c*/ 	.word	0x00007a10


	//   ....[39]....
        /*0a60*/ 	.word	0x00007a20


	//   ....[40]....
        /*0a64*/ 	.word	0x00007a40


	//   ....[41]....
        /*0a68*/ 	.word	0x00007a50


	//   ....[42]....
        /*0a6c*/ 	.word	0x00007a90


	//   ....[43]....
        /*0a70*/ 	.word	0x00007ab0


	//   ....[44]....
        /*0a74*/ 	.word	0x00007af0


	//   ....[45]....
        /*0a78*/ 	.word	0x00007b20


	//   ....[46]....
        /*0a7c*/ 	.word	0x00007b50


	//   ....[47]....
        /*0a80*/ 	.word	0x00007b60


	//   ....[48]....
        /*0a84*/ 	.word	0x00007b70


	//   ....[49]....
        /*0a88*/ 	.word	0x00007bd0


	//   ....[50]....
        /*0a8c*/ 	.word	0x00007c30


	//   ....[51]....
        /*0a90*/ 	.word	0x00007c70


	//   ....[52]....
        /*0a94*/ 	.word	0x00007c90


	//   ....[53]....
        /*0a98*/ 	.word	0x00007ca0


	//   ....[54]....
        /*0a9c*/ 	.word	0x00007cb0


	//   ....[55]....
        /*0aa0*/ 	.word	0x00007ce0


	//   ....[56]....
        /*0aa4*/ 	.word	0x00007d00


	//   ....[57]....
        /*0aa8*/ 	.word	0x00007d30


	//   ....[58]....
        /*0aac*/ 	.word	0x00007d50


	//   ....[59]....
        /*0ab0*/ 	.word	0x00007d90


	//   ....[60]....
        /*0ab4*/ 	.word	0x00007dd0


	//   ....[61]....
        /*0ab8*/ 	.word	0x00007e00


	//   ....[62]....
        /*0abc*/ 	.word	0x00007e30


	//   ....[63]....
        /*0ac0*/ 	.word	0x00007e60


	//   ....[64]....
        /*0ac4*/ 	.word	0x00007fa0


	//   ....[65]....
        /*0ac8*/ 	.word	0x00007fe0


	//   ....[66]....
        /*0acc*/ 	.word	0x00008110


	//   ....[67]....
        /*0ad0*/ 	.word	0x00008160


	//   ....[68]....
        /*0ad4*/ 	.word	0x000081d0


	//   ....[69]....
        /*0ad8*/ 	.word	0x00008230


	//   ....[70]....
        /*0adc*/ 	.word	0x000082a0


	//   ....[71]....
        /*0ae0*/ 	.word	0x00008300


	//   ....[72]....
        /*0ae4*/ 	.word	0x00008370


	//   ....[73]....
        /*0ae8*/ 	.word	0x000083d0


	//   ....[74]....
        /*0aec*/ 	.word	0x00008470


	//   ....[75]....
        /*0af0*/ 	.word	0x00008500


	//   ....[76]....
        /*0af4*/ 	.word	0x00008570


	//   ....[77]....
        /*0af8*/ 	.word	0x000085d0


	//   ....[78]....
        /*0afc*/ 	.word	0x00008640


	//   ....[79]....
        /*0b00*/ 	.word	0x000086a0


	//   ....[80]....
        /*0b04*/ 	.word	0x00008710


	//   ....[81]....
        /*0b08*/ 	.word	0x00008770


	//   ....[82]....
        /*0b0c*/ 	.word	0x00008810


	//   ....[83]....
        /*0b10*/ 	.word	0x000088a0


	//   ....[84]....
        /*0b14*/ 	.word	0x00008910


	//   ....[85]....
        /*0b18*/ 	.word	0x00008970


	//   ....[86]....
        /*0b1c*/ 	.word	0x000089e0


	//   ....[87]....
        /*0b20*/ 	.word	0x00008a40


	//   ....[88]....
        /*0b24*/ 	.word	0x00008ab0


	//   ....[89]....
        /*0b28*/ 	.word	0x00008b10


	//   ....[90]....
        /*0b2c*/ 	.word	0x00008bb0


	//   ....[91]....
        /*0b30*/ 	.word	0x00008c60


	//   ....[92]....
        /*0b34*/ 	.word	0x00008d50


	//   ....[93]....
        /*0b38*/ 	.word	0x00008da0


	//   ....[94]....
        /*0b3c*/ 	.word	0x00008e40


	//   ....[95]....
        /*0b40*/ 	.word	0x00008ea0


	//   ....[96]....
        /*0b44*/ 	.word	0x00008f20


	//   ....[97]....
        /*0b48*/ 	.word	0x00008fc0


	//   ....[98]....
        /*0b4c*/ 	.word	0x00009030


	//   ....[99]....
        /*0b50*/ 	.word	0x000090b0


	//   ....[100]....
        /*0b54*/ 	.word	0x00009120


	//   ....[101]....
        /*0b58*/ 	.word	0x00009180


	//   ....[102]....
        /*0b5c*/ 	.word	0x000091f0


	//   ....[103]....
        /*0b60*/ 	.word	0x00009250


	//   ....[104]....
        /*0b64*/ 	.word	0x000092c0


	//   ....[105]....
        /*0b68*/ 	.word	0x00009320


	//   ....[106]....
        /*0b6c*/ 	.word	0x00009390


	//   ....[107]....
        /*0b70*/ 	.word	0x000093f0


	//   ....[108]....
        /*0b74*/ 	.word	0x000094c0


	//   ....[109]....
        /*0b78*/ 	.word	0x00009520


	//   ....[110]....
        /*0b7c*/ 	.word	0x000095a0


	//   ....[111]....
        /*0b80*/ 	.word	0x000095f0


	//   ....[112]....
        /*0b84*/ 	.word	0x00009690


	//   ....[113]....
        /*0b88*/ 	.word	0x00009710


	//   ....[114]....
        /*0b8c*/ 	.word	0x000097a0


	//   ....[115]....
        /*0b90*/ 	.word	0x00009830


	//   ....[116]....
        /*0b94*/ 	.word	0x000098a0


	//   ....[117]....
        /*0b98*/ 	.word	0x00009900


	//   ....[118]....
        /*0b9c*/ 	.word	0x00009990


	//   ....[119]....
        /*0ba0*/ 	.word	0x00009a50


	//   ....[120]....
        /*0ba4*/ 	.word	0x00009ae0


	//   ....[121]....
        /*0ba8*/ 	.word	0x00009b40


	//----- nvinfo : EIATTR_EXIT_INSTR_OFFSETS
	.align		4
.L_2195:
        /*0bac*/ 	.byte	0x04, 0x1c
        /*0bae*/ 	.short	(.L_2197 - .L_2196)


	//   ....[0]....
.L_2196:
        /*0bb0*/ 	.word	0x00005ff0


	//   ....[1]....
        /*0bb4*/ 	.word	0x000080b0


	//----- nvinfo : EIATTR_MAX_THREADS
	.align		4
.L_2197:
        /*0bb8*/ 	.byte	0x04, 0x05
        /*0bba*/ 	.short	(.L_2199 - .L_2198)
.L_2198:
        /*0bbc*/ 	.word	0x000001e0
        /*0bc0*/ 	.word	0x00000001
        /*0bc4*/ 	.word	0x00000001


	//----- nvinfo : EIATTR_CRS_STACK_SIZE
	.align		4
.L_2199:
        /*0bc8*/ 	.byte	0x04, 0x1e
        /*0bca*/ 	.short	(.L_2201 - .L_2200)
.L_2200:
        /*0bcc*/ 	.word	0x00000000


	//----- nvinfo : EIATTR_CBANK_PARAM_SIZE
	.align		4
.L_2201:
        /*0bd0*/ 	.byte	0x03, 0x19
        /*0bd2*/ 	.short	0x0060


	//----- nvinfo : EIATTR_PARAM_CBANK
	.align		4
        /*0bd4*/ 	.byte	0x04, 0x0a
        /*0bd6*/ 	.short	(.L_2203 - .L_2202)
	.align		4
.L_2202:
        /*0bd8*/ 	.word	index@(.nv.constant0._ZN13group_norm_v218gn_bwd_cuda_kernelI6__halfLi480ELi2ELi16ELi60ELi1024ELb1ELb1ELi16ELi960ELi960ELi4ELb1ELi4ELb0ELb0ELNS_15WgradSyncMethodE3ENS_16CompileConditionILi900EEEEEvPT_S6_S6_PKS5_S8_S8_S8_PKfflPfPj)
        /*0bdc*/ 	.short	0x0210
        /*0bde*/ 	.short	0x0060


	//----- nvinfo : EIATTR_SW_WAR
	.align		4
.L_2203:
        /*0be0*/ 	.byte	0x04, 0x36
        /*0be2*/ 	.short	(.L_2205 - .L_2204)
.L_2204:
        /*0be4*/ 	.word	0x00000008
.L_2205:


//--------------------- .nv.info._ZN13group_norm_v214gn_cuda_kernelI6__halfLi480ELi3ELi32ELi30ELi1024ELb0ELi4ELi960ELi960ELi4ELb1ELi1ELb0ELb0ENS_16CompileConditionILi900EEEEEvPT_PKS4_S7_S7_flPfS8_Pj --------------------------
	.section	.nv.info._ZN13group_norm_v214gn_cuda_kernelI6__halfLi480ELi3ELi32ELi30ELi1024ELb0ELi4ELi960ELi960ELi4ELb1ELi1ELb0ELb0ENS_16CompileConditionILi900EEEEEvPT_PKS4_S7_S7_flPfS8_Pj,"",@"SHT_CUDA_INFO"
	.sectionflags	@""
	.align	4


	//----- nvinfo : EIATTR_CUDA_API_VERSION
	.align		4
        /*0000*/ 	.byte	0x04, 0x37
        /*0002*/ 	.short	(.L_2207 - .L_2206)
.L_2206:
        /*0004*/ 	.word	0x00000082


	//----- nvinfo : EIATTR_KPARAM_INFO
	.align		4
.L_2207:
        /*0008*/ 	.byte	0x04, 0x17
        /*000a*/ 	.short	(.L_2209 - .L_2208)
.L_2208:
        /*000c*/ 	.word	0x00000000
        /*0010*/ 	.short	0x0008
        /*0012*/ 	.short	0x0040
        /*0014*/ 	.byte	0x00, 0xf0, 0x21, 0x00


	//----- nvinfo : EIATTR_KPARAM_INFO
	.align		4
.L_2209:
        /*0018*/ 	.byte	0x04, 0x17
        /*001a*/ 	.short	(.L_2211 - .L_2210)
.L_2210:
        /*001c*/ 	.word	0x00000000
        /*0020*/ 	.short	0x0007
        /*0022*/ 	.short	0x0038
        /*0024*/ 	.byte	0x00, 0xf0, 0x21, 0x00


	//----- nvinfo : EIATTR_KPARAM_INFO
	.align		4
.L_2211:
        /*0028*/ 	.byte	0x04, 0x17
        /*002a*/ 	.short	(.L_2213 - .L_2212)
.L_2212:
        /*002c*/ 	.word	0x00000000
        /*0030*/ 	.short	0x0006
        /*0032*/ 	.short	0x0030
        /*0034*/ 	.byte	0x00, 0xf0, 0x21, 0x00


	//----- nvinfo : EIATTR_KPARAM_INFO
	.align		4
.L_2213:
        /*0038*/ 	.byte	0x04, 0x17
        /*003a*/ 	.short	(.L_2215 - .L_2214)
.L_2214:
        /*003c*/ 	.word	0x00000000
        /*0040*/ 	.short	0x0005
        /*0042*/ 	.short	0x0028
        /*0044*/ 	.byte	0x00, 0xf0, 0x21, 0x00


	//----- nvinfo : EIATTR_KPARAM_INFO
	.align		4
.L_2215:
        /*0048*/ 	.byte	0x04, 0x17
        /*004a*/ 	.short	(.L_2217 - .L_2216)
.L_2216:
        /*004c*/ 	.word	0x00000000
        /*0050*/ 	.short	0x0004
        /*0052*/ 	.short	0x0020
        /*0054*/ 	.byte	0x00, 0xf0, 0x11, 0x00


	//----- nvinfo : EIATTR_KPARAM_INFO
	.align		4
.L_2217:
        /*0058*/ 	.byte	0x04, 0x17
        /*005a*/ 	.short	(.L_2219 - .L_2218)
.L_2218:
        /*005c*/ 	.word	0x00000000
        /*0060*/ 	.short	0x0003
        /*0062*/ 	.short	0x0018
        /*0064*/ 	.byte	0x00, 0xf0, 0x21, 0x00


	//----- nvinfo : EIATTR_KPARAM_INFO
	.align		4
.L_2219:
        /*0068*/ 	.byte	0x04, 0x17
        /*006a*/ 	.short	(.L_2221 - .L_2220)
.L_2220:
        /*006c*/ 	.word	0x00000000
        /*0070*/ 	.short	0x0002
        /*0072*/ 	.short	0x0010
        /*0074*/ 	.byte	0x00, 0xf0, 0x21, 0x00


	//----- nvinfo : EIATTR_KPARAM_INFO
	.align		4
.L_2221:
        /*0078*/ 	.byte	0x04, 0x17
        /*007a*/ 	.short	(.L_2223 - .L_2222)
.L_2222:
        /*007c*/ 	.word	0x00000000
        /*0080*/ 	.short	0x0001
        /*0082*/ 	.short	0x0008
        /*0084*/ 	.byte	0x00, 0xf0, 0x21, 0x00


	//----- nvinfo : EIATTR_KPARAM_INFO
	.align		4
.L_2223:
        /*0088*/ 	.byte	0x04, 0x17
        /*008a*/ 	.short	(.L_2225 - .L_2224)
.L_2224:
        /*008c*/ 	.word	0x00000000
        /*0090*/ 	.short	0x0000
        /*0092*/ 	.short	0x0000
        /*0094*/ 	.byte	0x00, 0xf0, 0x21, 0x00


	//----- nvinfo : EIATTR_SPARSE_MMA_MASK
	.align		4
.L_2225:
        /*0098*/ 	.byte	0x03, 0x50
        /*009a*/ 	.short	0x0000


	//----- nvinfo : EIATTR_MAXREG_COUNT
	.align		4
        /*009c*/ 	.byte	0x03, 0x1b
        /*009e*/ 	.short	0x0028


	//----- nvinfo : EIATTR_NUM_BARRIERS
	.align		4
        /*00a0*/ 	.byte	0x02, 0x4c
        /*00a2*/ 	.byte	0x01
	.zero		1


	//----- nvinfo : EIATTR_MERCURY_ISA_VERSION
	.align		4
        /*00a4*/ 	.byte	0x03, 0x5f
        /*00a6*/ 	.short	0x0101


	//----- nvinfo : EIATTR_COOP_GROUP_MASK_REGIDS
	.align		4
        /*00a8*/ 	.byte	0x04, 0x29
        /*00aa*/ 	.short	(.L_2227 - .L_2226)


	//   ....[0]....
.L_2226:
        /*00ac*/ 	.word	0xffffffff


	//   ....[1]....
        /*00b0*/ 	.word	0xffffffff


	//   ....[2]....
        /*00b4*/ 	.word	0xffffffff


	//   ....[3]....
        /*00b8*/ 	.word	0xffffffff


	//   ....[4]....
        /*00bc*/ 	.word	0xffffffff


	//   ....[5]....
        /*00c0*/ 	.word	0xffffffff


	//   ....[6]....
        /*00c4*/ 	.word	0xffffffff


	//   ....[7]....
        /*00c8*/ 	.word	0xffffffff


	//----- nvinfo : EIATTR_COOP_GROUP_INSTR_OFFSETS
	.align		4
.L_2227:
        /*00cc*/ 	.byte	0x04, 0x28
        /*00ce*/ 	.short	(.L_2229 - .L_2228)


	//   ....[0]....
.L_2228:
        /*00d0*/ 	.word	0x00000f40


	//   ....[1]....
        /*00d4*/ 	.word	0x00000f80


	//   ....[2]....
        /*00d8*/ 	.word	0x00001c70


	//   ....[3]....
        /*00dc*/ 	.word	0x00001cb0


	//   ....[4]....
        /*00e0*/ 	.word	0x00001d10


	//   ....[5]....
        /*00e4*/ 	.word	0x00001d40


	//   ....[6]....
        /*00e8*/ 	.word	0x00001d70


	//   ....[7]....
        /*00ec*/ 	.word	0x00001d90


	//----- nvinfo : EIATTR_EXIT_INSTR_OFFSETS
	.align		4
.L_2229:
        /*00f0*/ 	.byte	0x04, 0x1c
        /*00f2*/ 	.short	(.L_2231 - .L_2230)


	//   ....[0]....
.L_2230:
        /*00f4*/ 	.word	0x00000050


	//   ....[1]....
        /*00f8*/ 	.word	0x000024e0


	//----- nvinfo : EIATTR_MAX_THREADS
	.align		4
.L_2231:
        /*00fc*/ 	.byte	0x04, 0x05
        /*00fe*/ 	.short	(.L_2233 - .L_2232)
.L_2232:
        /*0100*/ 	.word	0x000001e0
        /*0104*/ 	.word	0x00000001
        /*0108*/ 	.word	0x00000001


	//----- nvinfo : EIATTR_CRS_STACK_SIZE
	.align		4
.L_2233:
        /*010c*/ 	.byte	0x04, 0x1e
        /*010e*/ 	.short	(.L_2235 - .L_2234)
.L_2234:
        /*0110*/ 	.word	0x00000000


	//----- nvinfo : EIATTR_CBANK_PARAM_SIZE
	.align		4
.L_2235:
        /*0114*/ 	.byte	0x03, 0x19
        /*0116*/ 	.short	0x0048


	//----- nvinfo : EIATTR_PARAM_CBANK
	.align		4
        /*0118*/ 	.byte	0x04, 0x0a
        /*011a*/ 	.short	(.L_2237 - .L_2236)
	.align		4
.L_2236:
        /*011c*/ 	.word	index@(.nv.constant0._ZN13group_norm_v214gn_cuda_kernelI6__halfLi480ELi3ELi32ELi30ELi1024ELb0ELi4ELi960ELi960ELi4ELb1ELi1ELb0ELb0ENS_16CompileConditionILi900EEEEEvPT_PKS4_S7_S7_flPfS8_Pj)
        /*0120*/ 	.short	0x0210
        /*0122*/ 	.short	0x0048


	//----- nvinfo : EIATTR_SW_WAR
	.align		4
.L_2237:
        /*0124*/ 	.byte	0x04, 0x36
        /*0126*/ 	.short	(.L_2239 - .L_2238)
.L_2238:
        /*0128*/ 	.word	0x00000008
.L_2239:


//--------------------- .nv.info._ZN13group_norm_v214gn_cuda_kernelI6__halfLi480ELi1ELi32ELi30ELi1024ELb0ELi8ELi960ELi960ELi4ELb1ELi1ELb0ELb0ENS_16CompileConditionILi900EEEEEvPT_PKS4_S7_S7_flPfS8_Pj --------------------------
	.section	.nv.info._ZN13group_norm_v214gn_cuda_kernelI6__halfLi480ELi1ELi32ELi30ELi1024ELb0ELi8ELi960ELi960ELi4ELb1ELi1ELb0ELb0ENS_16CompileConditionILi900EEEEEvPT_PKS4_S7_S7_flPfS8_Pj,"",@"SHT_CUDA_INFO"
	.sectionflags	@""
	.align	4


	//----- nvinfo : EIATTR_CUDA_API_VERSION
	.align		4
        /*0000*/ 	.byte	0x04, 0x37
        /*0002*/ 	.short	(.L_2241 - .L_2240)
.L_2240:
        /*0004*/ 	.word	0x00000082


	//----- nvinfo : EIATTR_KPARAM_INFO
	.align		4
.L_2241:
        /*0008*/ 	.byte	0x04, 0x17
        /*000a*/ 	.short	(.L_2243 - .L_2242)
.L_2242:
        /*000c*/ 	.word	0x00000000
        /*0010*/ 	.short	0x0008
        /*0012*/ 	.short	0x0040
        /*0014*/ 	.byte	0x00, 0xf0, 0x21, 0x00


	//----- nvinfo : EIATTR_KPARAM_INFO
	.align		4
.L_2243:
        /*0018*/ 	.byte	0x04, 0x17
        /*001a*/ 	.short	(.L_2245 - .L_2244)
.L_2244:
        /*001c*/ 	.word	0x00000000
        /*0020*/ 	.short	0x0007
        /*0022*/ 	.short	0x0038
        /*0024*/ 	.byte	0x00, 0xf0, 0x21, 0x00


	//----- nvinfo : EIATTR_KPARAM_INFO
	.align		4
.L_2245:
        /*0028*/ 	.byte	0x04, 0x17
        /*002a*/ 	.short	(.L_2247 - .L_2246)
.L_2246:
        /*002c*/ 	.word	0x00000000
        /*0030*/ 	.short	0x0006
        /*0032*/ 	.short	0x0030
        /*0034*/ 	.byte	0x00, 0xf0, 0x21, 0x00


	//----- nvinfo : EIATTR_KPARAM_INFO
	.align		4
.L_2247:
        /*0038*/ 	.byte	0x04, 0x17
        /*003a*/ 	.short	(.L_2249 - .L_2248)
.L_2248:
        /*003c*/ 	.word	0x00000000
        /*0040*/ 	.short	0x0005
        /*0042*/ 	.short	0x0028
        /*0044*/ 	.byte	0x00, 0xf0, 0x21, 0x00


	//----- nvinfo : EIATTR_KPARAM_INFO
	.align		4
.L_2249:
        /*0048*/ 	.byte	0x04, 0x17
        /*004a*/ 	.short	(.L_2251 - .L_2250)
.L_2250:
        /*004c*/ 	.word	0x00000000
        /*0050*/ 	.short	0x0004
        /*0052*/ 	.short	0x0020
        /*0054*/ 	.byte	0x00, 0xf0, 0x11, 0x00


	//----- nvinfo : EIATTR_KPARAM_INFO
	.align		4
.L_2251:
        /*0058*/ 	.byte	0x04, 0x17
        /*005a*/ 	.short	(.L_2253 - .L_2252)
.L_2252:
        /*005c*/ 	.word	0x00000000
        /*0060*/ 	.short	0x0003
        /*0062*/ 	.short	0x0018
        /*0064*/ 	.byte	0x00, 0xf0, 0x21, 0x00


	//----- nvinfo : EIATTR_KPARAM_INFO
	.align		4
.L_2253:
        /*0068*/ 	.byte	0x04, 0x17
        /*006a*/ 	.short	(.L_2255 - .L_2254)
.L_2254:
        /*006c*/ 	.word	0x00000000
        /*0070*/ 	.short	0x0002
        /*0072*/ 	.short	0x0010
        /*0074*/ 	.byte	0x00, 0xf0, 0x21, 0x00


	//----- nvinfo : EIATTR_KPARAM_INFO
	.align		4
.L_2255:
        /*0078*/ 	.byte	0x04, 0x17
        /*007a*/ 	.short	(.L_2257 - .L_2256)
.L_2256:
        /*007c*/ 	.word	0x00000000
        /*0080*/ 	.short	0x0001
        /*0082*/ 	.short	0x0008
        /*0084*/ 	.byte	0x00, 0xf0, 0x21, 0x00


	//----- nvinfo : EIATTR_KPARAM_INFO
	.align		4
.L_2257:
        /*0088*/ 	.byte	0x04, 0x17
        /*008a*/ 	.short	(.L_2259 - .L_2258)
.L_2258:
        /*008c*/ 	.word	0x00000000
        /*0090*/ 	.short	0x0000
        /*0092*/ 	.short	0x0000
        /*0094*/ 	.byte	0x00, 0xf0, 0x21, 0x00


	//----- nvinfo : EIATTR_SPARSE_MMA_MASK
	.align		4
.L_2259:
        /*0098*/ 	.byte	0x03, 0x50
        /*009a*/ 	.short	0x0000


	//----- nvinfo : EIATTR_MAXREG_COUNT
	.align		4
        /*009c*/ 	.byte	0x03, 0x1b
        /*009e*/ 	.short	0x0080


	//----- nvinfo : EIATTR_NUM_BARRIERS
	.align		4
        /*00a0*/ 	.byte	0x02, 0x4c
        /*00a2*/ 	.byte	0x01
	.zero		1


	//----- nvinfo : EIATTR_MERCURY_ISA_VERSION
	.align		4
        /*00a4*/ 	.byte	0x03, 0x5f
        /*00a6*/ 	.short	0x0101


	//----- nvinfo : EIATTR_INT_WARP_WIDE_INSTR_OFFSETS
	.align		4
        /*00a8*/ 	.byte	0x04, 0x31
        /*00aa*/ 	.short	(.L_2261 - .L_2260)


	//   ....[0]....
.L_2260:
        /*00ac*/ 	.word	0x00001400


	//   ....[1]....
        /*00b0*/ 	.word	0x000014f0


	//----- nvinfo : EIATTR_COOP_GROUP_MASK_REGIDS
	.align		4
.L_2261:
        /*00b4*/ 	.byte	0x04, 0x29
        /*00b6*/ 	.short	(.L_2263 - .L_2262)


	//   ....[0]....
.L_2262:
        /*00b8*/ 	.word	0xffffffff


	//   ....[1]....
        /*00bc*/ 	.word	0xffffffff


	//   ....[2]....
        /*00c0*/ 	.word	0xffffffff


	//   ....[3]....
        /*00c4*/ 	.word	0xffffffff


	//   ....[4]....
        /*00c8*/ 	.word	0xffffffff


	//   ....[5]....
        /*00cc*/ 	.word	0xffffffff


	//   ....[6]....
        /*00d0*/ 	.word	0xffffffff


	//   ....[7]....
        /*00d4*/ 	.word	0xffffffff


	//----- nvinfo : EIATTR_COOP_GROUP_INSTR_OFFSETS
	.align		4
.L_2263:
        /*00d8*/ 	.byte	0x04, 0x28
        /*00da*/ 	.short	(.L_2265 - .L_2264)


	//   ....[0]....
.L_2264:
        /*00dc*/ 	.word	0x00001310


	//   ....[1]....
        /*00e0*/ 	.word	0x00001350


	//   ....[2]....
        /*00e4*/ 	.word	0x00001b40


	//   ....[3]....
        /*00e8*/ 	.word	0x00001b70


	//   ....[4]....
        /*00ec*/ 	.word	0x00001ba0


	//   ....[5]....
        /*00f0*/ 	.word	0x00001bb0


	//   ....[6]....
        /*00f4*/ 	.word	0x00001be0


	//   ....[7]....
        /*00f8*/ 	.word	0x00001c00


	//----- nvinfo : EIATTR_EXIT_INSTR_OFFSETS
	.align		4
.L_2265:
        /*00fc*/ 	.byte	0x04, 0x1c
        /*00fe*/ 	.short	(.L_2267 - .L_2266)


	//   ....[0]....
.L_2266:
        /*0100*/ 	.word	0x00000050


	//   ....[1]....
        /*0104*/ 	.word	0x00002430


	//----- nvinfo : EIATTR_MAX_THREADS
	.align		4
.L_2267:
        /*0108*/ 	.byte	0x04, 0x05
        /*010a*/ 	.short	(.L_2269 - .L_2268)
.L_2268:
        /*010c*/ 	.word	0x000001e0
        /*0110*/ 	.word	0x00000001
        /*0114*/ 	.word	0x00000001


	//----- nvinfo : EIATTR_CRS_STACK_SIZE
	.align		4
.L_2269:
        /*0118*/ 	.byte	0x04, 0x1e
        /*011a*/ 	.short	(.L_2271 - .L_2270)
.L_2270:
        /*011c*/ 	.word	0x00000000


	//----- nvinfo : EIATTR_CBANK_PARAM_SIZE
	.align		4
.L_2271:
        /*0120*/ 	.byte	0x03, 0x19
        /*0122*/ 	.short	0x0048


	//----- nvinfo : EIATTR_PARAM_CBANK
	.align		4
        /*0124*/ 	.byte	0x04, 0x0a
        /*0126*/ 	.short	(.L_2273 - .L_2272)
	.align		4
.L_2272:
        /*0128*/ 	.word	index@(.nv.constant0._ZN13group_norm_v214gn_cuda_kernelI6__halfLi480ELi1ELi32ELi30ELi1024ELb0ELi8ELi960ELi960ELi4ELb1ELi1ELb0ELb0ENS_16CompileConditionILi900EEEEEvPT_PKS4_S7_S7_flPfS8_Pj)
        /*012c*/ 	.short	0x0210
        /*012e*/ 	.short	0x0048


	//----- nvinfo : EIATTR_SW_WAR
	.align		4
.L_2273:
        /*0130*/ 	.byte	0x04, 0x36
        /*0132*/ 	.short	(.L_2275 - .L_2274)
.L_2274:
        /*0134*/ 	.word	0x00000008
.L_2275:


//--------------------- .nv.info._ZN13group_norm_v214gn_cuda_kernelI6__halfLi480ELi3ELi32ELi30ELi1024ELb0ELi8ELi960ELi960ELi4ELb1ELi2ELb0ELb0ENS_16CompileConditionILi900EEEEEvPT_PKS4_S7_S7_flPfS8_Pj --------------------------
	.section	.nv.info._ZN13group_norm_v214gn_cuda_kernelI6__halfLi480ELi3ELi32ELi30ELi1024ELb0ELi8ELi960ELi960ELi4ELb1ELi2ELb0ELb0ENS_16CompileConditionILi900EEEEEvPT_PKS4_S7_S7_flPfS8_Pj,"",@"SHT_CUDA_INFO"
	.sectionflags	@""
	.align	4


	//----- nvinfo : EIATTR_CUDA_API_VERSION
	.align		4
        /*0000*/ 	.byte	0x04, 0x37
        /*0002*/ 	.short	(.L_2277 - .L_2276)
.L_2276:
        /*0004*/ 	.word	0x00000082


	//----- nvinfo : EIATTR_KPARAM_INFO
	.align		4
.L_2277:
        /*0008*/ 	.byte	0x04, 0x17
        /*000a*/ 	.short	(.L_2279 - .L_2278)
.L_2278:
        /*000c*/ 	.word	0x00000000
        /*0010*/ 	.short	0x0008
        /*0012*/ 	.short	0x0040
        /*0014*/ 	.byte	0x00, 0xf0, 0x21, 0x00


	//----- nvinfo : EIATTR_KPARAM_INFO
	.align		4
.L_2279:
        /*0018*/ 	.byte	0x04, 0x17
        /*001a*/ 	.short	(.L_2281 - .L_2280)
.L_2280:
        /*001c*/ 	.word	0x00000000
        /*0020*/ 	.short	0x0007
        /*0022*/ 	.short	0x0038
        /*0024*/ 	.byte	0x00, 0xf0, 0x21, 0x00


	//----- nvinfo : EIATTR_KPARAM_INFO
	.align		4
.L_2281:
        /*0028*/ 	.byte	0x04, 0x17
        /*002a*/ 	.short	(.L_2283 - .L_2282)
.L_2282:
        /*002c*/ 	.word	0x00000000
        /*0030*/ 	.short	0x0006
        /*0032*/ 	.short	0x0030
        /*0034*/ 	.byte	0x00, 0xf0, 0x21, 0x00


	//----- nvinfo : EIATTR_KPARAM_INFO
	.align		4
.L_2283:
        /*0038*/ 	.byte	0x04, 0x17
        /*003a*/ 	.short	(.L_2285 - .L_2284)
.L_2284:
        /*003c*/ 	.word	0x00000000
        /*0040*/ 	.short	0x0005
        /*0042*/ 	.short	0x0028
        /*0044*/ 	.byte	0x00, 0xf0, 0x21, 0x00


	//----- nvinfo : EIATTR_KPARAM_INFO
	.align		4
.L_2285:
        /*0048*/ 	.byte	0x04, 0x17
        /*004a*/ 	.short	(.L_2287 - .L_2286)
.L_2286:
        /*004c*/ 	.word	0x00000000
        /*0050*/ 	.short	0x0004
        /*0052*/ 	.short	0x0020
        /*0054*/ 	.byte	0x00, 0xf0, 0x11, 0x00


	//----- nvinfo : EIATTR_KPARAM_INFO
	.align		4
.L_2287:
        /*0058*/ 	.byte	0x04, 0x17
        /*005a*/ 	.short	(.L_2289 - .L_2288)
.L_2288:
        /*005c*/ 	.word	0x00000000
        /*0060*/ 	.short	0x0003
        /*0062*/ 	.short	0x0018
        /*0064*/ 	.byte	0x00, 0xf0, 0x21, 0x00


	//----- nvinfo : EIATTR_KPARAM_INFO
	.align		4
.L_2289:
        /*0068*/ 	.byte	0x04, 0x17
        /*006a*/ 	.short	(.L_2291 - .L_2290)
.L_2290:
        /*006c*/ 	.word	0x00000000
        /*0070*/ 	.short	0x0002
        /*0072*/ 	.short	0x0010
        /*0074*/ 	.byte	0x00, 0xf0, 0x21, 0x00


	//----- nvinfo : EIATTR_KPARAM_INFO
	.align		4
.L_2291:
        /*0078*/ 	.byte	0x04, 0x17
        /*007a*/ 	.short	(.L_2293 - .L_2292)
.L_2292:
        /*007c*/ 	.word	0x00000000
        /*0080*/ 	.short	0x0001
        /*0082*/ 	.short	0x0008
        /*0084*/ 	.byte	0x00, 0xf0, 0x21, 0x00


	//----- nvinfo : EIATTR_KPARAM_INFO
	.align		4
.L_2293:
        /*0088*/ 	.byte	0x04, 0x17
        /*008a*/ 	.short	(.L_2295 - .L_2294)
.L_2294:
        /*008c*/ 	.word	0x00000000
        /*0090*/ 	.short	0x0000
        /*0092*/ 	.short	0x0000
        /*0094*/ 	.byte	0x00, 0xf0, 0x21, 0x00


	//----- nvinfo : EIATTR_SPARSE_MMA_MASK
	.align		4
.L_2295:
        /*0098*/ 	.byte	0x03, 0x50
        /*009a*/ 	.short	0x0000


	//----- nvinfo : EIATTR_MAXREG_COUNT
	.align		4
        /*009c*/ 	.byte	0x03, 0x1b
        /*009e*/ 	.short	0x0028


	//----- nvinfo : EIATTR_NUM_BARRIERS
	.align		4
        /*00a0*/ 	.byte	0x02, 0x4c
        /*00a2*/ 	.byte	0x01
	.zero		1


	//----- nvinfo : EIATTR_ANNOTATIONS
	.align		4
        /*00a4*/ 	.byte	0x04, 0x55
        /*00a6*/ 	.short	(.L_2297 - .L_2296)


	//   ....[0]....
.L_2296:
        /* <DEDUP_REMOVED lines=10> */


	//----- nvinfo : EIATTR_MERCURY_ISA_VERSION
	.align		4
.L_2297:
        /*0138*/ 	.byte	0x03, 0x5f
        /*013a*/ 	.short	0x0101


	//----- nvinfo : EIATTR_COOP_GROUP_MASK_REGIDS
	.align		4
        /*013c*/ 	.byte	0x04, 0x29
        /*013e*/ 	.short	(.L_2299 - .L_2298)


	//   ....[0]....
.L_2298:
        /*0140*/ 	.word	0xffffffff


	//   ....[1]....
        /*0144*/ 	.word	0xffffffff


	//   ....[2]....
        /*0148*/ 	.word	0xffffffff


	//   ....[3]....
        /*014c*/ 	.word	0xffffffff


	//   ....[4]....
        /*0150*/ 	.word	0xffffffff


	//   ....[5]....
        /*0154*/ 	.word	0xffffffff


	//   ....[6]....
        /*0158*/ 	.word	0xffffffff


	//   ....[7]....
        /*015c*/ 	.word	0xffffffff


	//----- nvinfo : EIATTR_COOP_GROUP_INSTR_OFFSETS
	.align		4
.L_2299:
        /*0160*/ 	.byte	0x04, 0x28
        /*0162*/ 	.short	(.L_2301 - .L_2300)


	//   ....[0]....
.L_2300:
        /*0164*/ 	.word	0x000012e0


	//   ....[1]....
        /*0168*/ 	.word	0x00001320


	//   ....[2]....
        /*016c*/ 	.word	0x00001b80


	//   ....[3]....
        /*0170*/ 	.word	0x00001bc0


	//   ....[4]....
        /*0174*/ 	.word	0x00001c10


	//   ....[5]....
        /*0178*/ 	.word	0x00001c20


	//   ....[6]....
        /*017c*/ 	.word	0x00001c70


	//   ....[7]....
        /*0180*/ 	.word	0x00001c80


	//----- nvinfo : EIATTR_EXIT_INSTR_OFFSETS
	.align		4
.L_2301:
        /*0184*/ 	.byte	0x04, 0x1c
        /*0186*/ 	.short	(.L_2303 - .L_2302)


	//   ....[0]....
.L_2302:
        /*0188*/ 	.word	0x00000070


	//   ....[1]....
        /*018c*/ 	.word	0x00002590


	//----- nvinfo : EIATTR_MAX_THREADS
	.align		4
.L_2303:
        /*0190*/ 	.byte	0x04, 0x05
        /*0192*/ 	.short	(.L_2305 - .L_2304)
.L_2304:
        /*0194*/ 	.word	0x000001e0
        /*0198*/ 	.word	0x00000001
        /*019c*/ 	.word	0x00000001


	//----- nvinfo : EIATTR_CRS_STACK_SIZE
	.align		4
.L_2305:
        /*01a0*/ 	.byte	0x04, 0x1e
        /*01a2*/ 	.short	(.L_2307 - .L_2306)
.L_2306:
        /*01a4*/ 	.word	0x00000000


	//----- nvinfo : EIATTR_CBANK_PARAM_SIZE
	.align		4
.L_2307:
        /*01a8*/ 	.byte	0x03, 0x19
        /*01aa*/ 	.short	0x0048


	//----- nvinfo : EIATTR_PARAM_CBANK
	.align		4
        /*01ac*/ 	.byte	0x04, 0x0a
        /*01ae*/ 	.short	(.L_2309 - .L_2308)
	.align		4
.L_2308:
        /*01b0*/ 	.word	index@(.nv.constant0._ZN13group_norm_v214gn_cuda_kernelI6__halfLi480ELi3ELi32ELi30ELi1024ELb0ELi8ELi960ELi960ELi4ELb1ELi2ELb0ELb0ENS_16CompileConditionILi900EEEEEvPT_PKS4_S7_S7_flPfS8_Pj)
        /*01b4*/ 	.short	0x0210
        /*01b6*/ 	.short	0x0048


	//----- nvinfo : EIATTR_SW_WAR
	.align		4
.L_2309:
        /*01b8*/ 	.byte	0x04, 0x36
        /*01ba*/ 	.short	(.L_2311 - .L_2310)
.L_2310:
        /*01bc*/ 	.word	0x00000008
.L_2311:


//--------------------- .nv.info._ZN13group_norm_v214gn_cuda_kernelI6__halfLi480ELi1ELi32ELi30ELi1024ELb0ELi16ELi960ELi960ELi4ELb1ELi2ELb0ELb0ENS_16CompileConditionILi900EEEEEvPT_PKS4_S7_S7_flPfS8_Pj --------------------------
	.section	.nv.info._ZN13group_norm_v214gn_cuda_kernelI6__halfLi480ELi1ELi32ELi30ELi1024ELb0ELi16ELi960ELi960ELi4ELb1ELi2ELb0ELb0ENS_16CompileConditionILi900EEEEEvPT_PKS4_S7_S7_flPfS8_Pj,"",@"SHT_CUDA_INFO"
	.sectionflags	@""
	.align	4


	//----- nvinfo : EIATTR_CUDA_API_VERSION
	.align		4
        /*0000*/ 	.byte	0x04, 0x37
        /*0002*/ 	.short	(.L_2313 - .L_2312)
.L_2312:
        /*0004*/ 	.word	0x00000082


	//----- nvinfo : EIATTR_KPARAM_INFO
	.align		4
.L_2313:
        /*0008*/ 	.byte	0x04, 0x17
        /*000a*/ 	.short	(.L_2315 - .L_2314)
.L_2314:
        /*000c*/ 	.word	0x00000000
        /*0010*/ 	.short	0x0008
        /*0012*/ 	.short	0x0040
        /*0014*/ 	.byte	0x00, 0xf0, 0x21, 0x00


	//----- nvinfo : EIATTR_KPARAM_INFO
	.align		4
.L_2315:
        /*0018*/ 	.byte	0x04, 0x17
        /*001a*/ 	.short	(.L_2317 - .L_2316)
.L_2316:
        /*001c*/ 	.word	0x00000000
        /*0020*/ 	.short	0x0007
        /*0022*/ 	.short	0x0038
        /*0024*/ 	.byte	0x00, 0xf0, 0x21, 0x00


	//----- nvinfo : EIATTR_KPARAM_INFO
	.align		4
.L_2317:
        /*0028*/ 	.byte	0x04, 0x17
        /*002a*/ 	.short	(.L_2319 - .L_2318)
.L_2318:
        /*002c*/ 	.word	0x00000000
        /*0030*/ 	.short	0x0006
        /*0032*/ 	.short	0x0030
        /*0034*/ 	.byte	0x00, 0xf0, 0x21, 0x00


	//----- nvinfo : EIATTR_KPARAM_INFO
	.align		4
.L_2319:
        /*0038*/ 	.byte	0x04, 0x17
        /*003a*/ 	.short	(.L_2321 - .L_2320)
.L_2320:
        /*003c*/ 	.word	0x00000000
        /*0040*/ 	.short	0x0005
        /*0042*/ 	.short	0x0028
        /*0044*/ 	.byte	0x00, 0xf0, 0x21, 0x00


	//----- nvinfo : EIATTR_KPARAM_INFO
	.align		4
.L_2321:
        /*0048*/ 	.byte	0x04, 0x17
        /*004a*/ 	.short	(.L_2323 - .L_2322)
.L_2322:
        /*004c*/ 	.word	0x00000000
        /*0050*/ 	.short	0x0004
        /*0052*/ 	.short	0x0020
        /*0054*/ 	.byte	0x00, 0xf0, 0x11, 0x00


	//----- nvinfo : EIATTR_KPARAM_INFO
	.align		4
.L_2323:
        /*0058*/ 	.byte	0x04, 0x17
        /*005a*/ 	.short	(.L_2325 - .L_2324)
.L_2324:
        /*005c*/ 	.word	0x00000000
        /*0060*/ 	.short	0x0003
        /*0062*/ 	.short	0x0018
        /*0064*/ 	.byte	0x00, 0xf0, 0x21, 0x00


	//----- nvinfo : EIATTR_KPARAM_INFO
	.align		4
.L_2325:
        /*0068*/ 	.byte	0x04, 0x17
        /*006a*/ 	.short	(.L_2327 - .L_2326)
.L_2326:
        /*006c*/ 	.word	0x00000000
        /*0070*/ 	.short	0x0002
        /*0072*/ 	.short	0x0010
        /*0074*/ 	.byte	0x00, 0xf0, 0x21, 0x00


	//----- nvinfo : EIATTR_KPARAM_INFO
	.align		4
.L_2327:
        /*0078*/ 	.byte	0x04, 0x17
        /*007a*/ 	.short	(.L_2329 - .L_2328)
.L_2328:
        /*007c*/ 	.word	0x00000000
        /*0080*/ 	.short	0x0001
        /*0082*/ 	.short	0x0008
        /*0084*/ 	.byte	0x00, 0xf0, 0x21, 0x00


	//----- nvinfo : EIATTR_KPARAM_INFO
	.align		4
.L_2329:
        /*0088*/ 	.byte	0x04, 0x17
        /*008a*/ 	.short	(.L_2331 - .L_2330)
.L_2330:
        /*008c*/ 	.word	0x00000000
        /*0090*/ 	.short	0x0000
        /*0092*/ 	.short	0x0000
        /*0094*/ 	.byte	0x00, 0xf0, 0x21, 0x00


	//----- nvinfo : EIATTR_SPARSE_MMA_MASK
	.align		4
.L_2331:
        /*0098*/ 	.byte	0x03, 0x50
        /*009a*/ 	.short	0x0000


	//----- nvinfo : EIATTR_MAXREG_COUNT
	.align		4
        /*009c*/ 	.byte	0x03, 0x1b
        /*009e*/ 	.short	0x0080


	//----- nvinfo : EIATTR_NUM_BARRIERS
	.align		4
        /*00a0*/ 	.byte	0x02, 0x4c
        /*00a2*/ 	.byte	0x01
	.zero		1


	//----- nvinfo : EIATTR_MERCURY_ISA_VERSION
	.align		4
        /*00a4*/ 	.byte	0x03, 0x5f
        /*00a6*/ 	.short	0x0101


	//----- nvinfo : EIATTR_INT_WARP_WIDE_INSTR_OFFSETS
	.align		4
        /*00a8*/ 	.byte	0x04, 0x31
        /*00aa*/ 	.short	(.L_2333 - .L_2332)


	//   ....[0]....
.L_2332:
        /*00ac*/ 	.word	0x000018b0


	//   ....[1]....
        /*00b0*/ 	.word	0x00001970


	//----- nvinfo : EIATTR_COOP_GROUP_MASK_REGIDS
	.align		4
.L_2333:
        /*00b4*/ 	.byte	0x04, 0x29
        /*00b6*/ 	.short	(.L_2335 - .L_2334)


	//   ....[0]....
.L_2334:
        /*00b8*/ 	.word	0xffffffff


	//   ....[1]....
        /*00bc*/ 	.word	0xffffffff


	//   ....[2]....
        /*00c0*/ 	.word	0xffffffff


	//   ....[3]....
        /*00c4*/ 	.word	0xffffffff


	//   ....[4]....
        /*00c8*/ 	.word	0xffffffff


	//   ....[5]....
        /*00cc*/ 	.word	0xffffffff


	//   ....[6]....
        /*00d0*/ 	.word	0xffffffff


	//   ....[7]....
        /*00d4*/ 	.word	0xffffffff


	//----- nvinfo : EIATTR_COOP_GROUP_INSTR_OFFSETS
	.align		4
.L_2335:
        /*00d8*/ 	.byte	0x04, 0x28
        /*00da*/ 	.short	(.L_2337 - .L_2336)


	//   ....[0]....
.L_2336:
        /*00dc*/ 	.word	0x000017c0


	//   ....[1]....
        /*00e0*/ 	.word	0x00001800


	//   ....[2]....
        /*00e4*/ 	.word	0x00001d20


	//   ....[3]....
        /*00e8*/ 	.word	0x00001d50


	//   ....[4]....
        /*00ec*/ 	.word	0x00001d80


	//   ....[5]....
        /*00f0*/ 	.word	0x00001d90


	//   ....[6]....
        /*00f4*/ 	.word	0x00001dc0


	//   ....[7]....
        /*00f8*/ 	.word	0x00001de0


	//----- nvinfo : EIATTR_EXIT_INSTR_OFFSETS
	.align		4
.L_2337:
        /*00fc*/ 	.byte	0x04, 0x1c
        /*00fe*/ 	.short	(.L_2339 - .L_2338)


	//   ....[0]....
.L_2338:
        /*0100*/ 	.word	0x00000050


	//   ....[1]....
        /*0104*/ 	.word	0x00002b90


	//----- nvinfo : EIATTR_MAX_THREADS
	.align		4
.L_2339:
        /*0108*/ 	.byte	0x04, 0x05
        /*010a*/ 	.short	(.L_2341 - .L_2340)
.L_2340:
        /*010c*/ 	.word	0x000001e0
        /*0110*/ 	.word	0x00000001
        /*0114*/ 	.word	0x00000001


	//----- nvinfo : EIATTR_CRS_STACK_SIZE
	.align		4
.L_2341:
        /*0118*/ 	.byte	0x04, 0x1e
        /*011a*/ 	.short	(.L_2343 - .L_2342)
.L_2342:
        /*011c*/ 	.word	0x00000000


	//----- nvinfo : EIATTR_CBANK_PARAM_SIZE
	.align		4
.L_2343:
        /*0120*/ 	.byte	0x03, 0x19
        /*0122*/ 	.short	0x0048


	//----- nvinfo : EIATTR_PARAM_CBANK
	.align		4
        /*0124*/ 	.byte	0x04, 0x0a
        /*0126*/ 	.short	(.L_2345 - .L_2344)
	.align		4
.L_2344:
        /*0128*/ 	.word	index@(.nv.constant0._ZN13group_norm_v214gn_cuda_kernelI6__halfLi480ELi1ELi32ELi30ELi1024ELb0ELi16ELi960ELi960ELi4ELb1ELi2ELb0ELb0ENS_16CompileConditionILi900EEEEEvPT_PKS4_S7_S7_flPfS8_Pj)
        /*012c*/ 	.short	0x0210
        /*012e*/ 	.short	0x0048


	//----- nvinfo : EIATTR_SW_WAR
	.align		4
.L_2345:
        /*0130*/ 	.byte	0x04, 0x36
        /*0132*/ 	.short	(.L_2347 - .L_2346)
.L_2346:
        /*0134*/ 	.word	0x00000008
.L_2347:


//--------------------- .nv.info._ZN13group_norm_v214gn_cuda_kernelI6__halfLi480ELi3ELi32ELi30ELi1024ELb0ELi16ELi960ELi960ELi4ELb1ELi5ELb0ELb0ENS_16CompileConditionILi900EEEEEvPT_PKS4_S7_S7_flPfS8_Pj --------------------------
	.section	.nv.info._ZN13group_norm_v214gn_cuda_kernelI6__halfLi480ELi3ELi32ELi30ELi1024ELb0ELi16ELi960ELi960ELi4ELb1ELi5ELb0ELb0ENS_16CompileConditionILi900EEEEEvPT_PKS4_S7_S7_flPfS8_Pj,"",@"SHT_CUDA_INFO"
	.sectionflags	@""
	.align	4


	//----- nvinfo : EIATTR_CUDA_API_VERSION
	.align		4
        /*0000*/ 	.byte	0x04, 0x37
        /*0002*/ 	.short	(.L_2349 - .L_2348)
.L_2348:
        /*0004*/ 	.word	0x00000082


	//----- nvinfo : EIATTR_KPARAM_INFO
	.align		4
.L_2349:
        /*0008*/ 	.byte	0x04, 0x17
        /*000a*/ 	.short	(.L_2351 - .L_2350)
.L_2350:
        /*000c*/ 	.word	0x00000000
        /*0010*/ 	.short	0x0008
        /*0012*/ 	.short	0x0040
        /*0014*/ 	.byte	0x00, 0xf0, 0x21, 0x00


	//----- nvinfo : EIATTR_KPARAM_INFO
	.align		4
.L_2351:
        /*0018*/ 	.byte	0x04, 0x17
        /*001a*/ 	.short	(.L_2353 - .L_2352)
.L_2352:
        /*001c*/ 	.word	0x00000000
        /*0020*/ 	.short	0x0007
        /*0022*/ 	.short	0x0038
        /*0024*/ 	.byte	0x00, 0xf0, 0x21, 0x00


	//----- nvinfo : EIATTR_KPARAM_INFO
	.align		4
.L_2353:
        /*0028*/ 	.byte	0x04, 0x17
        /*002a*/ 	.short	(.L_2355 - .L_2354)
.L_2354:
        /*002c*/ 	.word	0x00000000
        /*0030*/ 	.short	0x0006
        /*0032*/ 	.short	0x0030
        /*0034*/ 	.byte	0x00, 0xf0, 0x21, 0x00


	//----- nvinfo : EIATTR_KPARAM_INFO
	.align		4
.L_2355:
        /*0038*/ 	.byte	0x04, 0x17
        /*003a*/ 	.short	(.L_2357 - .L_2356)
.L_2356:
        /*003c*/ 	.word	0x00000000
        /*0040*/ 	.short	0x0005
        /*0042*/ 	.short	0x0028
        /*0044*/ 	.byte	0x00, 0xf0, 0x21, 0x00


	//----- nvinfo : EIATTR_KPARAM_INFO
	.align		4
.L_2357:
        /*0048*/ 	.byte	0x04, 0x17
        /*004a*/ 	.short	(.L_2359 - .L_2358)
.L_2358:
        /*004c*/ 	.word	0x00000000
        /*0050*/ 	.short	0x0004
        /*0052*/ 	.short	0x0020
        /*0054*/ 	.byte	0x00, 0xf0, 0x11, 0x00


	//----- nvinfo : EIATTR_KPARAM_INFO
	.align		4
.L_2359:
        /*0058*/ 	.byte	0x04, 0x17
        /*005a*/ 	.short	(.L_2361 - .L_2360)
.L_2360:
        /*005c*/ 	.word	0x00000000
        /*0060*/ 	.short	0x0003
        /*0062*/ 	.short	0x0018
        /*0064*/ 	.byte	0x00, 0xf0, 0x21, 0x00


	//----- nvinfo : EIATTR_KPARAM_INFO
	.align		4
.L_2361:
        /*0068*/ 	.byte	0x04, 0x17
        /*006a*/ 	.short	(.L_2363 - .L_2362)
.L_2362:
        /*006c*/ 	.word	0x00000000
        /*0070*/ 	.short	0x0002
        /*0072*/ 	.short	0x0010
        /*0074*/ 	.byte	0x00, 0xf0, 0x21, 0x00


	//----- nvinfo : EIATTR_KPARAM_INFO
	.align		4
.L_2363:
        /*0078*/ 	.byte	0x04, 0x17
        /*007a*/ 	.short	(.L_2365 - .L_2364)
.L_2364:
        /*007c*/ 	.word	0x00000000
        /*0080*/ 	.short	0x0001
        /*0082*/ 	.short	0x0008
        /*0084*/ 	.byte	0x00, 0xf0, 0x21, 0x00


	//----- nvinfo : EIATTR_KPARAM_INFO
	.align		4
.L_2365:
        /*0088*/ 	.byte	0x04, 0x17
        /*008a*/ 	.short	(.L_2367 - .L_2366)
.L_2366:
        /*008c*/ 	.word	0x00000000
        /*0090*/ 	.short	0x0000
        /*0092*/ 	.short	0x0000
        /*0094*/ 	.byte	0x00, 0xf0, 0x21, 0x00


	//----- nvinfo : EIATTR_SPARSE_MMA_MASK
	.align		4
.L_2367:
        /*0098*/ 	.byte	0x03, 0x50
        /*009a*/ 	.short	0x0000


	//----- nvinfo : EIATTR_MAXREG_COUNT
	.align		4
        /*009c*/ 	.byte	0x03, 0x1b
        /*009e*/ 	.short	0x0028


	//----- nvinfo : EIATTR_NUM_BARRIERS
	.align		4
        /*00a0*/ 	.byte	0x02, 0x4c
        /*00a2*/ 	.byte	0x01
	.zero		1


	//----- nvinfo : EIATTR_ANNOTATIONS
	.align		4
        /*00a4*/ 	.byte	0x04, 0x55
        /*00a6*/ 	.short	(.L_2369 - .L_2368)


	//   ....[0]....
.L_2368:
        /* <DEDUP_REMOVED lines=52> */


	//----- nvinfo : EIATTR_MERCURY_ISA_VERSION
	.align		4
.L_2369:
        /*03d0*/ 	.byte	0x03, 0x5f
        /*03d2*/ 	.short	0x0101


	//----- nvinfo : EIATTR_COOP_GROUP_MASK_REGIDS
	.align		4
        /*03d4*/ 	.byte	0x04, 0x29
        /*03d6*/ 	.short	(.L_2371 - .L_2370)


	//   ....[0]....
.L_2370:
        /*03d8*/ 	.word	0xffffffff


	//   ....[1]....
        /*03dc*/ 	.word	0xffffffff


	//   ....[2]....
        /*03e0*/ 	.word	0xffffffff


	//   ....[3]....
        /*03e4*/ 	.word	0xffffffff


	//   ....[4]....
        /*03e8*/ 	.word	0xffffffff


	//   ....[5]....
        /*03ec*/ 	.word	0xffffffff


	//   ....[6]....
        /*03f0*/ 	.word	0xffffffff


	//   ....[7]....
        /*03f4*/ 	.word	0xffffffff


	//----- nvinfo : EIATTR_COOP_GROUP_INSTR_OFFSETS
	.align		4
.L_2371:
        /*03f8*/ 	.byte	0x04, 0x28
        /*03fa*/ 	.short	(.L_2373 - .L_2372)


	//   ....[0]....
.L_2372:
        /*03fc*/ 	.word	0x00001920


	//   ....[1]....
        /*0400*/ 	.word	0x00001960


	//   ....[2]....
        /*0404*/ 	.word	0x00001f30


	//   ....[3]....
        /*0408*/ 	.word	0x00001f70


	//   ....[4]....
        /*040c*/ 	.word	0x00001fc0


	//   ....[5]....
        /*0410*/ 	.word	0x00001fd0


	//   ....[6]....
        /*0414*/ 	.word	0x00002000


	//   ....[7]....
        /*0418*/ 	.word	0x00002010


	//----- nvinfo : EIATTR_EXIT_INSTR_OFFSETS
	.align		4
.L_2373:
        /*041c*/ 	.byte	0x04, 0x1c
        /*041e*/ 	.short	(.L_2375 - .L_2374)


	//   ....[0]....
.L_2374:
        /*0420*/ 	.word	0x00000060


	//   ....[1]....
        /*0424*/ 	.word	0x000031c0


	//----- nvinfo : EIATTR_MAX_THREADS
	.align		4
.L_2375:
        /*0428*/ 	.byte	0x04, 0x05
        /*042a*/ 	.short	(.L_2377 - .L_2376)
.L_2376:
        /*042c*/ 	.word	0x000001e0
        /*0430*/ 	.word	0x00000001
        /*0434*/ 	.word	0x00000001


	//----- nvinfo : EIATTR_CRS_STACK_SIZE
	.align		4
.L_2377:
        /*0438*/ 	.byte	0x04, 0x1e
        /*043a*/ 	.short	(.L_2379 - .L_2378)
.L_2378:
        /*043c*/ 	.word	0x00000000


	//----- nvinfo : EIATTR_CBANK_PARAM_SIZE
	.align		4
.L_2379:
        /*0440*/ 	.byte	0x03, 0x19
        /*0442*/ 	.short	0x0048


	//----- nvinfo : EIATTR_PARAM_CBANK
	.align		4
        /*0444*/ 	.byte	0x04, 0x0a
        /*0446*/ 	.short	(.L_2381 - .L_2380)
	.align		4
.L_2380:
        /*0448*/ 	.word	index@(.nv.constant0._ZN13group_norm_v214gn_cuda_kernelI6__halfLi480ELi3ELi32ELi30ELi1024ELb0ELi16ELi960ELi960ELi4ELb1ELi5ELb0ELb0ENS_16CompileConditionILi900EEEEEvPT_PKS4_S7_S7_flPfS8_Pj)
        /*044c*/ 	.short	0x0210
        /*044e*/ 	.short	0x0048


	//----- nvinfo : EIATTR_SW_WAR
	.align		4
.L_2381:
        /*0450*/ 	.byte	0x04, 0x36
        /*0452*/ 	.short	(.L_2383 - .L_2382)
.L_2382:
        /*0454*/ 	.word	0x00000008
.L_2383:


//--------------------- .nv.info._ZN13group_norm_v214gn_cuda_kernelI6__halfLi480ELi1ELi32ELi30ELi1024ELb0ELi32ELi960ELi960ELi4ELb1ELi4ELb0ELb0ENS_16CompileConditionILi900EEEEEvPT_PKS4_S7_S7_flPfS8_Pj --------------------------
	.section	.nv.info._ZN13group_norm_v214gn_cuda_kernelI6__halfLi480ELi1ELi32ELi30ELi1024ELb0ELi32ELi960ELi960ELi4ELb1ELi4ELb0ELb0ENS_16CompileConditionILi900EEEEEvPT_PKS4_S7_S7_flPfS8_Pj,"",@"SHT_CUDA_INFO"
	.sectionflags	@""
	.align	4


	//----- nvinfo : EIATTR_CUDA_API_VERSION
	.align		4
        /*0000*/ 	.byte	0x04, 0x37
        /*0002*/ 	.short	(.L_2385 - .L_2384)
.L_2384:
        /*0004*/ 	.word	0x00000082


	//----- nvinfo : EIATTR_KPARAM_INFO
	.align		4
.L_2385:
        /*0008*/ 	.byte	0x04, 0x17
        /*000a*/ 	.short	(.L_2387 - .L_2386)
.L_2386:
        /*000c*/ 	.word	0x00000000
        /*0010*/ 	.short	0x0008
        /*0012*/ 	.short	0x0040
        /*0014*/ 	.byte	0x00, 0xf0, 0x21, 0x00


	//----- nvinfo : EIATTR_KPARAM_INFO
	.align		4
.L_2387:
        /*0018*/ 	.byte	0x04, 0x17
        /*001a*/ 	.short	(.L_2389 - .L_2388)
.L_2388:
        /*001c*/ 	.word	0x00000000
        /*0020*/ 	.short	0x0007
        /*0022*/ 	.short	0x0038
        /*0024*/ 	.byte	0x00, 0xf0, 0x21, 0x00


	//----- nvinfo : EIATTR_KPARAM_INFO
	.align		4
.L_2389:
        /*0028*/ 	.byte	0x04, 0x17
        /*002a*/ 	.short	(.L_2391 - .L_2390)
.L_2390:
        /*002c*/ 	.word	0x00000000
        /*0030*/ 	.short	0x0006
        /*0032*/ 	.short	0x0030
        /*0034*/ 	.byte	0x00, 0xf0, 0x21, 0x00


	//----- nvinfo : EIATTR_KPARAM_INFO
	.align		4
.L_2391:
        /*0038*/ 	.byte	0x04, 0x17
        /*003a*/ 	.short	(.L_2393 - .L_2392)
.L_2392:
        /*003c*/ 	.word	0x00000000
        /*0040*/ 	.short	0x0005
        /*0042*/ 	.short	0x0028
        /*0044*/ 	.byte	0x00, 0xf0, 0x21, 0x00


	//----- nvinfo : EIATTR_KPARAM_INFO
	.align		4
.L_2393:
        /*0048*/ 	.byte	0x04, 0x17
        /*004a*/ 	.short	(.L_2395 - .L_2394)
.L_2394:
        /*004c*/ 	.word	0x00000000
        /*0050*/ 	.short	0x0004
        /*0052*/ 	.short	0x0020
        /*0054*/ 	.byte	0x00, 0xf0, 0x11, 0x00


	//----- nvinfo : EIATTR_KPARAM_INFO
	.align		4
.L_2395:
        /*0058*/ 	.byte	0x04, 0x17
        /*005a*/ 	.short	(.L_2397 - .L_2396)
.L_2396:
        /*005c*/ 	.word	0x00000000
        /*0060*/ 	.short	0x0003
        /*0062*/ 	.short	0x0018
        /*0064*/ 	.byte	0x00, 0xf0, 0x21, 0x00


	//----- nvinfo : EIATTR_KPARAM_INFO
	.align		4
.L_2397:
        /*0068*/ 	.byte	0x04, 0x17
        /*006a*/ 	.short	(.L_2399 - .L_2398)
.L_2398:
        /*006c*/ 	.word	0x00000000
        /*0070*/ 	.short	0x0002
        /*0072*/ 	.short	0x0010
        /*0074*/ 	.byte	0x00, 0xf0, 0x21, 0x00


	//----- nvinfo : EIATTR_KPARAM_INFO
	.align		4
.L_2399:
        /*0078*/ 	.byte	0x04, 0x17
        /*007a*/ 	.short	(.L_2401 - .L_2400)
.L_2400:
        /*007c*/ 	.word	0x00000000
        /*0080*/ 	.short	0x0001
        /*0082*/ 	.short	0x0008
        /*0084*/ 	.byte	0x00, 0xf0, 0x21, 0x00


	//----- nvinfo : EIATTR_KPARAM_INFO
	.align		4
.L_2401:
        /*0088*/ 	.byte	0x04, 0x17
        /*008a*/ 	.short	(.L_2403 - .L_2402)
.L_2402:
        /*008c*/ 	.word	0x00000000
        /*0090*/ 	.short	0x0000
        /*0092*/ 	.short	0x0000
        /*0094*/ 	.byte	0x00, 0xf0, 0x21, 0x00


	//----- nvinfo : EIATTR_SPARSE_MMA_MASK
	.align		4
.L_2403:
        /*0098*/ 	.byte	0x03, 0x50
        /*009a*/ 	.short	0x0000


	//----- nvinfo : EIATTR_MAXREG_COUNT
	.align		4
        /*009c*/ 	.byte	0x03, 0x1b
        /*009e*/ 	.short	0x0080


	//----- nvinfo : EIATTR_NUM_BARRIERS
	.align		4
        /*00a0*/ 	.byte	0x02, 0x4c
        /*00a2*/ 	.byte	0x01
	.zero		1


	//----- nvinfo : EIATTR_ANNOTATIONS
	.align		4
        /*00a4*/ 	.byte	0x04, 0x55
        /*00a6*/ 	.short	(.L_2405 - .L_2404)


	//   ....[0]....
.L_2404:
        /* <DEDUP_REMOVED lines=15> */


	//----- nvinfo : EIATTR_MERCURY_ISA_VERSION
	.align		4
.L_2405:
        /*0188*/ 	.byte	0x03, 0x5f
        /*018a*/ 	.short	0x0101


	//----- nvinfo : EIATTR_INT_WARP_WIDE_INSTR_OFFSETS
	.align		4
        /*018c*/ 	.byte	0x04, 0x31
        /*018e*/ 	.short	(.L_2407 - .L_2406)


	//   ....[0]....
.L_2406:
        /*0190*/ 	.word	0x00002370


	//   ....[1]....
        /*0194*/ 	.word	0x00002430


	//----- nvinfo : EIATTR_COOP_GROUP_MASK_REGIDS
	.align		4
.L_2407:
        /*0198*/ 	.byte	0x04, 0x29
        /*019a*/ 	.short	(.L_2409 - .L_2408)


	//   ....[0]....
.L_2408:
        /*019c*/ 	.word	0xffffffff


	//   ....[1]....
        /*01a0*/ 	.word	0xffffffff


	//   ....[2]....
        /*01a4*/ 	.word	0xffffffff


	//   ....[3]....
        /*01a8*/ 	.word	0xffffffff


	//   ....[4]....
        /*01ac*/ 	.word	0xffffffff


	//   ....[5]....
        /*01b0*/ 	.word	0xffffffff


	//   ....[6]....
        /*01b4*/ 	.word	0xffffffff


	//   ....[7]....
        /*01b8*/ 	.word	0xffffffff


	//----- nvinfo : EIATTR_COOP_GROUP_INSTR_OFFSETS
	.align		4
.L_2409:
        /*01bc*/ 	.byte	0x04, 0x28
        /*01be*/ 	.short	(.L_2411 - .L_2410)


	//   ....[0]....
.L_2410:
        /*01c0*/ 	.word	0x00002240


	//   ....[1]....
        /*01c4*/ 	.word	0x00002260


	//   ....[2]....
        /*01c8*/ 	.word	0x00002720


	//   ....[3]....
        /*01cc*/ 	.word	0x00002750


	//   ....[4]....
        /*01d0*/ 	.word	0x00002780


	//   ....[5]....
        /*01d4*/ 	.word	0x00002790


	//   ....[6]....
        /*01d8*/ 	.word	0x000027c0


	//   ....[7]....
        /*01dc*/ 	.word	0x000027d0


	//----- nvinfo : EIATTR_EXIT_INSTR_OFFSETS
	.align		4
.L_2411:
        /*01e0*/ 	.byte	0x04, 0x1c
        /*01e2*/ 	.short	(.L_2413 - .L_2412)


	//   ....[0]....
.L_2412:
        /*01e4*/ 	.word	0x00000060


	//   ....[1]....
        /*01e8*/ 	.word	0x000040a0


	//----- nvinfo : EIATTR_MAX_THREADS
	.align		4
.L_2413:
        /*01ec*/ 	.byte	0x04, 0x05
        /*01ee*/ 	.short	(.L_2415 - .L_2414)
.L_2414:
        /*01f0*/ 	.word	0x000001e0
        /*01f4*/ 	.word	0x00000001
        /*01f8*/ 	.word	0x00000001


	//----- nvinfo : EIATTR_CRS_STACK_SIZE
	.align		4
.L_2415:
        /*01fc*/ 	.byte	0x04, 0x1e
        /*01fe*/ 	.short	(.L_2417 - .L_2416)
.L_2416:
        /*0200*/ 	.word	0x00000000


	//----- nvinfo : EIATTR_CBANK_PARAM_SIZE
	.align		4
.L_2417:
        /*0204*/ 	.byte	0x03, 0x19
        /*0206*/ 	.short	0x0048


	//----- nvinfo : EIATTR_PARAM_CBANK
	.align		4
        /*0208*/ 	.byte	0x04, 0x0a
        /*020a*/ 	.short	(.L_2419 - .L_2418)
	.align		4
.L_2418:
        /*020c*/ 	.word	index@(.nv.constant0._ZN13group_norm_v214gn_cuda_kernelI6__halfLi480ELi1ELi32ELi30ELi1024ELb0ELi32ELi960ELi960ELi4ELb1ELi4ELb0ELb0ENS_16CompileConditionILi900EEEEEvPT_PKS4_S7_S7_flPfS8_Pj)
        /*0210*/ 	.short	0x0210
        /*0212*/ 	.short	0x0048


	//----- nvinfo : EIATTR_SW_WAR
	.align		4
.L_2419:
        /*0214*/ 	.byte	0x04, 0x36
        /*0216*/ 	.short	(.L_2421 - .L_2420)
.L_2420:
        /*0218*/ 	.word	0x00000008
.L_2421:


//--------------------- .nv.info._ZN13group_norm_v214gn_cuda_kernelI6__halfLi480ELi1ELi32ELi30ELi1024ELb0ELi64ELi960ELi960ELi4ELb1ELi9ELb0ELb0ENS_16CompileConditionILi900EEEEEvPT_PKS4_S7_S7_flPfS8_Pj --------------------------
	.section	.nv.info._ZN13group_norm_v214gn_cuda_kernelI6__halfLi480ELi1ELi32ELi30ELi1024ELb0ELi64ELi960ELi960ELi4ELb1ELi9ELb0ELb0ENS_16CompileConditionILi900EEEEEvPT_PKS4_S7_S7_flPfS8_Pj,"",@"SHT_CUDA_INFO"
	.sectionflags	@""
	.align	4


	//----- nvinfo : EIATTR_CUDA_API_VERSION
	.align		4
        /*0000*/ 	.byte	0x04, 0x37
        /*0002*/ 	.short	(.L_2423 - .L_2422)
.L_2422:
        /*0004*/ 	.word	0x00000082


	//----- nvinfo : EIATTR_KPARAM_INFO
	.align		4
.L_2423:
        /*0008*/ 	.byte	0x04, 0x17
        /*000a*/ 	.short	(.L_2425 - .L_2424)
.L_2424:
        /*000c*/ 	.word	0x00000000
        /*0010*/ 	.short	0x0008
        /*0012*/ 	.short	0x0040
        /*0014*/ 	.byte	0x00, 0xf0, 0x21, 0x00


	//----- nvinfo : EIATTR_KPARAM_INFO
	.align		4
.L_2425:
        /*0018*/ 	.byte	0x04, 0x17
        /*001a*/ 	.short	(.L_2427 - .L_2426)
.L_2426:
        /*001c*/ 	.word	0x00000000
        /*0020*/ 	.short	0x0007
        /*0022*/ 	.short	0x0038
        /*0024*/ 	.byte	0x00, 0xf0, 0x21, 0x00


	//----- nvinfo : EIATTR_KPARAM_INFO
	.align		4
.L_2427:
        /*0028*/ 	.byte	0x04, 0x17
        /*002a*/ 	.short	(.L_2429 - .L_2428)
.L_2428:
        /*002c*/ 	.word	0x00000000
        /*0030*/ 	.short	0x0006
        /*0032*/ 	.short	0x0030
        /*0034*/ 	.byte	0x00, 0xf0, 0x21, 0x00


	//----- nvinfo : EIATTR_KPARAM_INFO
	.align		4
.L_2429:
        /*0038*/ 	.byte	0x04, 0x17
        /*003a*/ 	.short	(.L_2431 - .L_2430)
.L_2430:
        /*003c*/ 	.word	0x00000000
        /*0040*/ 	.short	0x0005
        /*0042*/ 	.short	0x0028
        /*0044*/ 	.byte	0x00, 0xf0, 0x21, 0x00


	//----- nvinfo : EIATTR_KPARAM_INFO
	.align		4
.L_2431:
        /*0048*/ 	.byte	0x04, 0x17
        /*004a*/ 	.short	(.L_2433 - .L_2432)
.L_2432:
        /*004c*/ 	.word	0x00000000
        /*0050*/ 	.short	0x0004
        /*0052*/ 	.short	0x0020
        /*0054*/ 	.byte	0x00, 0xf0, 0x11, 0x00


	//----- nvinfo : EIATTR_KPARAM_INFO
	.align		4
.L_2433:
        /*0058*/ 	.byte	0x04, 0x17
        /*005a*/ 	.short	(.L_2435 - .L_2434)
.L_2434:
        /*005c*/ 	.word	0x00000000
        /*0060*/ 	.short	0x0003
        /*0062*/ 	.short	0x0018
        /*0064*/ 	.byte	0x00, 0xf0, 0x21, 0x00


	//----- nvinfo : EIATTR_KPARAM_INFO
	.align		4
.L_2435:
        /*0068*/ 	.byte	0x04, 0x17
        /*006a*/ 	.short	(.L_2437 - .L_2436)
.L_2436:
        /*006c*/ 	.word	0x00000000
        /*0070*/ 	.short	0x0002
        /*0072*/ 	.short	0x0010
        /*0074*/ 	.byte	0x00, 0xf0, 0x21, 0x00


	//----- nvinfo : EIATTR_KPARAM_INFO
	.align		4
.L_2437:
        /*0078*/ 	.byte	0x04, 0x17
        /*007a*/ 	.short	(.L_2439 - .L_2438)
.L_2438:
        /*007c*/ 	.word	0x00000000
        /*0080*/ 	.short	0x0001
        /*0082*/ 	.short	0x0008
        /*0084*/ 	.byte	0x00, 0xf0, 0x21, 0x00


	//----- nvinfo : EIATTR_KPARAM_INFO
	.align		4
.L_2439:
        /*0088*/ 	.byte	0x04, 0x17
        /*008a*/ 	.short	(.L_2441 - .L_2440)
.L_2440:
        /*008c*/ 	.word	0x00000000
        /*0090*/ 	.short	0x0000
        /*0092*/ 	.short	0x0000
        /*0094*/ 	.byte	0x00, 0xf0, 0x21, 0x00


	//----- nvinfo : EIATTR_SPARSE_MMA_MASK
	.align		4
.L_2441:
        /*0098*/ 	.byte	0x03, 0x50
        /*009a*/ 	.short	0x0000


	//----- nvinfo : EIATTR_MAXREG_COUNT
	.align		4
        /*009c*/ 	.byte	0x03, 0x1b
        /*009e*/ 	.short	0x0080


	//----- nvinfo : EIATTR_NUM_BARRIERS
	.align		4
        /*00a0*/ 	.byte	0x02, 0x4c
        /*00a2*/ 	.byte	0x01
	.zero		1


	//----- nvinfo : EIATTR_ANNOTATIONS
	.align		4
        /*00a4*/ 	.byte	0x04, 0x55
        /*00a6*/ 	.short	(.L_2443 - .L_2442)


	//   ....[0]....
.L_2442:
        /* <DEDUP_REMOVED lines=193> */


	//----- nvinfo : EIATTR_MERCURY_ISA_VERSION
	.align		4
.L_2443:
        /*0ca0*/ 	.byte	0x03, 0x5f
        /*0ca2*/ 	.short	0x0101


	//----- nvinfo : EIATTR_INT_WARP_WIDE_INSTR_OFFSETS
	.align		4
        /*0ca4*/ 	.byte	0x04, 0x31
        /*0ca6*/ 	.short	(.L_2445 - .L_2444)


	//   ....[0]....
.L_2444:
        /*0ca8*/ 	.word	0x00004080


	//   ....[1]....
        /*0cac*/ 	.word	0x00004140


	//----- nvinfo : EIATTR_COOP_GROUP_MASK_REGIDS
	.align		4
.L_2445:
        /*0cb0*/ 	.byte	0x04, 0x29
        /*0cb2*/ 	.short	(.L_2447 - .L_2446)


	//   ....[0]....
.L_2446:
        /*0cb4*/ 	.word	0xffffffff


	//   ....[1]....
        /*0cb8*/ 	.word	0xffffffff


	//   ....[2]....
        /*0cbc*/ 	.word	0xffffffff


	//   ....[3]....
        /*0cc0*/ 	.word	0xffffffff


	//   ....[4]....
        /*0cc4*/ 	.word	0xffffffff


	//   ....[5]....
        /*0cc8*/ 	.word	0xffffffff


	//   ....[6]....
        /*0ccc*/ 	.word	0xffffffff


	//   ....[7]....
        /*0cd0*/ 	.word	0xffffffff


	//----- nvinfo : EIATTR_COOP_GROUP_INSTR_OFFSETS
	.align		4
.L_2447:
        /*0cd4*/ 	.byte	0x04, 0x28
        /*0cd6*/ 	.short	(.L_2449 - .L_2448)


	//   ....[0]....
.L_2448:
        /*0cd8*/ 	.word	0x00003e80


	//   ....[1]....
        /*0cdc*/ 	.word	0x00003ec0


	//   ....[2]....
        /*0ce0*/ 	.word	0x000042e0


	//   ....[3]....
        /*0ce4*/ 	.word	0x000042f0


	//   ....[4]....
        /*0ce8*/ 	.word	0x00004310


	//   ....[5]....
        /*0cec*/ 	.word	0x00004330


	//   ....[6]....
        /*0cf0*/ 	.word	0x00004350


	//   ....[7]....
        /*0cf4*/ 	.word	0x00004370


	//----- nvinfo : EIATTR_EXIT_INSTR_OFFSETS
	.align		4
.L_2449:
        /*0cf8*/ 	.byte	0x04, 0x1c
        /*0cfa*/ 	.short	(.L_2451 - .L_2450)


	//   ....[0]....
.L_2450:
        /*0cfc*/ 	.word	0x00000060


	//   ....[1]....
        /*0d00*/ 	.word	0x00008170


	//----- nvinfo : EIATTR_MAX_THREADS
	.align		4
.L_2451:
        /*0d04*/ 	.byte	0x04, 0x05
        /*0d06*/ 	.short	(.L_2453 - .L_2452)
.L_2452:
        /*0d08*/ 	.word	0x000001e0
        /*0d0c*/ 	.word	0x00000001
        /*0d10*/ 	.word	0x00000001


	//----- nvinfo : EIATTR_CRS_STACK_SIZE
	.align		4
.L_2453:
        /*0d14*/ 	.byte	0x04, 0x1e
        /*0d16*/ 	.short	(.L_2455 - .L_2454)
.L_2454:
        /*0d18*/ 	.word	0x00000000


	//----- nvinfo : EIATTR_CBANK_PARAM_SIZE
	.align		4
.L_2455:
        /*0d1c*/ 	.byte	0x03, 0x19
        /*0d1e*/ 	.short	0x0048


	//----- nvinfo : EIATTR_PARAM_CBANK
	.align		4
        /*0d20*/ 	.byte	0x04, 0x0a
        /*0d22*/ 	.short	(.L_2457 - .L_2456)
	.align		4
.L_2456:
        /*0d24*/ 	.word	index@(.nv.constant0._ZN13group_norm_v214gn_cuda_kernelI6__halfLi480ELi1ELi32ELi30ELi1024ELb0ELi64ELi960ELi960ELi4ELb1ELi9ELb0ELb0ENS_16CompileConditionILi900EEEEEvPT_PKS4_S7_S7_flPfS8_Pj)
        /*0d28*/ 	.short	0x0210
        /*0d2a*/ 	.short	0x0048


	//----- nvinfo : EIATTR_SW_WAR
	.align		4
.L_2457:
        /*0d2c*/ 	.byte	0x04, 0x36
        /*0d2e*/ 	.short	(.L_2459 - .L_2458)
.L_2458:
        /*0d30*/ 	.word	0x00000008
.L_2459:


//--------------------- .nv.info._ZN13group_norm_v214gn_cuda_kernelI6__halfLi480ELi2ELi32ELi30ELi1024ELb0ELi32ELi960ELi960ELi4ELb1ELi7ELb0ELb0ENS_16CompileConditionILi900EEEEEvPT_PKS4_S7_S7_flPfS8_Pj --------------------------
	.section	.nv.info._ZN13group_norm_v214gn_cuda_kernelI6__halfLi480ELi2ELi32ELi30ELi1024ELb0ELi32ELi960ELi960ELi4ELb1ELi7ELb0ELb0ENS_16CompileConditionILi900EEEEEvPT_PKS4_S7_S7_flPfS8_Pj,"",@"SHT_CUDA_INFO"
	.sectionflags	@""
	.align	4


	//----- nvinfo : EIATTR_CUDA_API_VERSION
	.align		4
        /*0000*/ 	.byte	0x04, 0x37
        /*0002*/ 	.short	(.L_2461 - .L_2460)
.L_2460:
        /*0004*/ 	.word	0x00000082


	//----- nvinfo : EIATTR_KPARAM_INFO
	.align		4
.L_2461:
        /*0008*/ 	.byte	0x04, 0x17
        /*000a*/ 	.short	(.L_2463 - .L_2462)
.L_2462:
        /*000c*/ 	.word	0x00000000
        /*0010*/ 	.short	0x0008
        /*0012*/ 	.short	0x0040
        /*0014*/ 	.byte	0x00, 0xf0, 0x21, 0x00


	//----- nvinfo : EIATTR_KPARAM_INFO
	.align		4
.L_2463:
        /*0018*/ 	.byte	0x04, 0x17
        /*001a*/ 	.short	(.L_2465 - .L_2464)
.L_2464:
        /*001c*/ 	.word	0x00000000
        /*0020*/ 	.short	0x0007
        /*0022*/ 	.short	0x0038
        /*0024*/ 	.byte	0x00, 0xf0, 0x21, 0x00


	//----- nvinfo : EIATTR_KPARAM_INFO
	.align		4
.L_2465:
        /*0028*/ 	.byte	0x04, 0x17
        /*002a*/ 	.short	(.L_2467 - .L_2466)
.L_2466:
        /*002c*/ 	.word	0x00000000
        /*0030*/ 	.short	0x0006
        /*0032*/ 	.short	0x0030
        /*0034*/ 	.byte	0x00, 0xf0, 0x21, 0x00


	//----- nvinfo : EIATTR_KPARAM_INFO
	.align		4
.L_2467:
        /*0038*/ 	.byte	0x04, 0x17
        /*003a*/ 	.short	(.L_2469 - .L_2468)
.L_2468:
        /*003c*/ 	.word	0x00000000
        /*0040*/ 	.short	0x0005
        /*0042*/ 	.short	0x0028
        /*0044*/ 	.byte	0x00, 0xf0, 0x21, 0x00


	//----- nvinfo : EIATTR_KPARAM_INFO
	.align		4
.L_2469:
        /*0048*/ 	.byte	0x04, 0x17
        /*004a*/ 	.short	(.L_2471 - .L_2470)
.L_2470:
        /*004c*/ 	.word	0x00000000
        /*0050*/ 	.short	0x0004
        /*0052*/ 	.short	0x0020
        /*0054*/ 	.byte	0x00, 0xf0, 0x11, 0x00


	//----- nvinfo : EIATTR_KPARAM_INFO
	.align		4
.L_2471:
        /*0058*/ 	.byte	0x04, 0x17
        /*005a*/ 	.short	(.L_2473 - .L_2472)
.L_2472:
        /*005c*/ 	.word	0x00000000
        /*0060*/ 	.short	0x0003
        /*0062*/ 	.short	0x0018
        /*0064*/ 	.byte	0x00, 0xf0, 0x21, 0x00


	//----- nvinfo : EIATTR_KPARAM_INFO
	.align		4
.L_2473:
        /*0068*/ 	.byte	0x04, 0x17
        /*006a*/ 	.short	(.L_2475 - .L_2474)
.L_2474:
        /*006c*/ 	.word	0x00000000
        /*0070*/ 	.short	0x0002
        /*0072*/ 	.short	0x0010
        /*0074*/ 	.byte	0x00, 0xf0, 0x21, 0x00


	//----- nvinfo : EIATTR_KPARAM_INFO
	.align		4
.L_2475:
        /*0078*/ 	.byte	0x04, 0x17
        /*007a*/ 	.short	(.L_2477 - .L_2476)
.L_2476:
        /*007c*/ 	.word	0x00000000
        /*0080*/ 	.short	0x0001
        /*0082*/ 	.short	0x0008
        /*0084*/ 	.byte	0x00, 0xf0, 0x21, 0x00


	//----- nvinfo : EIATTR_KPARAM_INFO
	.align		4
.L_2477:
        /*0088*/ 	.byte	0x04, 0x17
        /*008a*/ 	.short	(.L_2479 - .L_2478)
.L_2478:
        /*008c*/ 	.word	0x00000000
        /*0090*/ 	.short	0x0000
        /*0092*/ 	.short	0x0000
        /*0094*/ 	.byte	0x00, 0xf0, 0x21, 0x00


	//----- nvinfo : EIATTR_SPARSE_MMA_MASK
	.align		4
.L_2479:
        /*0098*/ 	.byte	0x03, 0x50
        /*009a*/ 	.short	0x0000


	//----- nvinfo : EIATTR_MAXREG_COUNT
	.align		4
        /*009c*/ 	.byte	0x03, 0x1b
        /*009e*/ 	.short	0x0040


	//----- nvinfo : EIATTR_NUM_BARRIERS
	.align		4
        /*00a0*/ 	.byte	0x02, 0x4c
        /*00a2*/ 	.byte	0x01
	.zero		1


	//----- nvinfo : EIATTR_ANNOTATIONS
	.align		4
        /*00a4*/ 	.byte	0x04, 0x55
        /*00a6*/ 	.short	(.L_2481 - .L_2480)


	//   ....[0]....
.L_2480:
        /* <DEDUP_REMOVED lines=115> */


	//----- nvinfo : EIATTR_MERCURY_ISA_VERSION
	.align		4
.L_2481:
        /*07c0*/ 	.byte	0x03, 0x5f
        /*07c2*/ 	.short	0x0101


	//----- nvinfo : EIATTR_COOP_GROUP_MASK_REGIDS
	.align		4
        /*07c4*/ 	.byte	0x04, 0x29
        /*07c6*/ 	.short	(.L_2483 - .L_2482)


	//   ....[0]....
.L_2482:
        /*07c8*/ 	.word	0xffffffff


	//   ....[1]....
        /*07cc*/ 	.word	0xffffffff


	//   ....[2]....
        /*07d0*/ 	.word	0xffffffff


	//   ....[3]....
        /*07d4*/ 	.word	0xffffffff


	//   ....[4]....
        /*07d8*/ 	.word	0xffffffff


	//   ....[5]....
        /*07dc*/ 	.word	0xffffffff


	//   ....[6]....
        /*07e0*/ 	.word	0xffffffff


	//   ....[7]....
        /*07e4*/ 	.word	0xffffffff


	//----- nvinfo : EIATTR_COOP_GROUP_INSTR_OFFSETS
	.align		4
.L_2483:
        /*07e8*/ 	.byte	0x04, 0x28
        /*07ea*/ 	.short	(.L_2485 - .L_2484)


	//   ....[0]....
.L_2484:
        /*07ec*/ 	.word	0x00002570


	//   ....[1]....
        /*07f0*/ 	.word	0x00002580


	//   ....[2]....
        /*07f4*/ 	.word	0x00002a40


	//   ....[3]....
        /*07f8*/ 	.word	0x00002a80


	//   ....[4]....
        /*07fc*/ 	.word	0x00002ad0


	//   ....[5]....
        /*0800*/ 	.word	0x00002ae0


	//   ....[6]....
        /*0804*/ 	.word	0x00002b10


	//   ....[7]....
        /*0808*/ 	.word	0x00002b20


	//----- nvinfo : EIATTR_EXIT_INSTR_OFFSETS
	.align		4
.L_2485:
        /*080c*/ 	.byte	0x04, 0x1c
        /*080e*/ 	.short	(.L_2487 - .L_2486)


	//   ....[0]....
.L_2486:
        /*0810*/ 	.word	0x00000060


	//   ....[1]....
        /*0814*/ 	.word	0x00004e80


	//----- nvinfo : EIATTR_MAX_THREADS
	.align		4
.L_2487:
        /*0818*/ 	.byte	0x04, 0x05
        /*081a*/ 	.short	(.L_2489 - .L_2488)
.L_2488:
        /*081c*/ 	.word	0x000001e0
        /*0820*/ 	.word	0x00000001
        /*0824*/ 	.word	0x00000001


	//----- nvinfo : EIATTR_CRS_STACK_SIZE
	.align		4
.L_2489:
        /*0828*/ 	.byte	0x04, 0x1e
        /*082a*/ 	.short	(.L_2491 - .L_2490)
.L_2490:
        /*082c*/ 	.word	0x00000000


	//----- nvinfo : EIATTR_CBANK_PARAM_SIZE
	.align		4
.L_2491:
        /*0830*/ 	.byte	0x03, 0x19
        /*0832*/ 	.short	0x0048


	//----- nvinfo : EIATTR_PARAM_CBANK
	.align		4
        /*0834*/ 	.byte	0x04, 0x0a
        /*0836*/ 	.short	(.L_2493 - .L_2492)
	.align		4
.L_2492:
        /*0838*/ 	.word	index@(.nv.constant0._ZN13group_norm_v214gn_cuda_kernelI6__halfLi480ELi2ELi32ELi30ELi1024ELb0ELi32ELi960ELi960ELi4ELb1ELi7ELb0ELb0ENS_16CompileConditionILi900EEEEEvPT_PKS4_S7_S7_flPfS8_Pj)
        /*083c*/ 	.short	0x0210
        /*083e*/ 	.short	0x0048


	//----- nvinfo : EIATTR_SW_WAR
	.align		4
.L_2493:
        /*0840*/ 	.byte	0x04, 0x36
        /*0842*/ 	.short	(.L_2495 - .L_2494)
.L_2494:
        /*0844*/ 	.word	0x00000008
.L_2495:


//--------------------- .nv.info._ZN13group_norm_v214gn_cuda_kernelI6__halfLi480ELi2ELi32ELi30ELi1024ELb0ELi32ELi960ELi960ELi4ELb1ELi9ELb0ELb0ENS_16CompileConditionILi900EEEEEvPT_PKS4_S7_S7_flPfS8_Pj --------------------------
	.section	.nv.info._ZN13group_norm_v214gn_cuda_kernelI6__halfLi480ELi2ELi32ELi30ELi1024ELb0ELi32ELi960ELi960ELi4ELb1ELi9ELb0ELb0ENS_16CompileConditionILi900EEEEEvPT_PKS4_S7_S7_flPfS8_Pj,"",@"SHT_CUDA_INFO"
	.sectionflags	@""
	.align	4


	//----- nvinfo : EIATTR_CUDA_API_VERSION
	.align		4
        /*0000*/ 	.byte	0x04, 0x37
        /*0002*/ 	.short	(.L_2497 - .L_2496)
.L_2496:
        /*0004*/ 	.word	0x00000082


	//----- nvinfo : EIATTR_KPARAM_INFO
	.align		4
.L_2497:
        /*0008*/ 	.byte	0x04, 0x17
        /*000a*/ 	.short	(.L_2499 - .L_2498)
.L_2498:
        /*000c*/ 	.word	0x00000000
        /*0010*/ 	.short	0x0008
        /*0012*/ 	.short	0x0040
        /*0014*/ 	.byte	0x00, 0xf0, 0x21, 0x00


	//----- nvinfo : EIATTR_KPARAM_INFO
	.align		4
.L_2499:
        /*0018*/ 	.byte	0x04, 0x17
        /*001a*/ 	.short	(.L_2501 - .L_2500)
.L_2500:
        /*001c*/ 	.word	0x00000000
        /*0020*/ 	.short	0x0007
        /*0022*/ 	.short	0x0038
        /*0024*/ 	.byte	0x00, 0xf0, 0x21, 0x00


	//----- nvinfo : EIATTR_KPARAM_INFO
	.align		4
.L_2501:
        /*0028*/ 	.byte	0x04, 0x17
        /*002a*/ 	.short	(.L_2503 - .L_2502)
.L_2502:
        /*002c*/ 	.word	0x00000000
        /*0030*/ 	.short	0x0006
        /*0032*/ 	.short	0x0030
        /*0034*/ 	.byte	0x00, 0xf0, 0x21, 0x00


	//----- nvinfo : EIATTR_KPARAM_INFO
	.align		4
.L_2503:
        /*0038*/ 	.byte	0x04, 0x17
        /*003a*/ 	.short	(.L_2505 - .L_2504)
.L_2504:
        /*003c*/ 	.word	0x00000000
        /*0040*/ 	.short	0x0005
        /*0042*/ 	.short	0x0028
        /*0044*/ 	.byte	0x00, 0xf0, 0x21, 0x00


	//----- nvinfo : EIATTR_KPARAM_INFO
	.align		4
.L_2505:
        /*0048*/ 	.byte	0x04, 0x17
        /*004a*/ 	.short	(.L_2507 - .L_2506)
.L_2506:
        /*004c*/ 	.word	0x00000000
        /*0050*/ 	.short	0x0004
        /*0052*/ 	.short	0x0020
        /*0054*/ 	.byte	0x00, 0xf0, 0x11, 0x00


	//----- nvinfo : EIATTR_KPARAM_INFO
	.align		4
.L_2507:
        /*0058*/ 	.byte	0x04, 0x17
        /*005a*/ 	.short	(.L_2509 - .L_2508)
.L_2508:
        /*005c*/ 	.word	0x00000000
        /*0060*/ 	.short	0x0003
        /*0062*/ 	.short	0x0018
        /*0064*/ 	.byte	0x00, 0xf0, 0x21, 0x00


	//----- nvinfo : EIATTR_KPARAM_INFO
	.align		4
.L_2509:
        /*0068*/ 	.byte	0x04, 0x17
        /*006a*/ 	.short	(.L_2511 - .L_2510)
.L_2510:
        /*006c*/ 	.word	0x00000000
        /*0070*/ 	.short	0x0002
        /*0072*/ 	.short	0x0010
        /*0074*/ 	.byte	0x00, 0xf0, 0x21, 0x00


	//----- nvinfo : EIATTR_KPARAM_INFO
	.align		4
.L_2511:
        /*0078*/ 	.byte	0x04, 0x17
        /*007a*/ 	.short	(.L_2513 - .L_2512)
.L_2512:
        /*007c*/ 	.word	0x00000000
        /*0080*/ 	.short	0x0001
        /*0082*/ 	.short	0x0008
        /*0084*/ 	.byte	0x00, 0xf0, 0x21, 0x00


	//----- nvinfo : EIATTR_KPARAM_INFO
	.align		4
.L_2513:
        /*0088*/ 	.byte	0x04, 0x17
        /*008a*/ 	.short	(.L_2515 - .L_2514)
.L_2514:
        /*008c*/ 	.word	0x00000000
        /*0090*/ 	.short	0x0000
        /*0092*/ 	.short	0x0000
        /*0094*/ 	.byte	0x00, 0xf0, 0x21, 0x00


	//----- nvinfo : EIATTR_SPARSE_MMA_MASK
	.align		4
.L_2515:
        /*0098*/ 	.byte	0x03, 0x50
        /*009a*/ 	.short	0x0000


	//----- nvinfo : EIATTR_MAXREG_COUNT
	.align		4
        /*009c*/ 	.byte	0x03, 0x1b
        /*009e*/ 	.short	0x0040


	//----- nvinfo : EIATTR_NUM_BARRIERS
	.align		4
        /*00a0*/ 	.byte	0x02, 0x4c
        /*00a2*/ 	.byte	0x01
	.zero		1


	//----- nvinfo : EIATTR_ANNOTATIONS
	.align		4
        /*00a4*/ 	.byte	0x04, 0x55
        /*00a6*/ 	.short	(.L_2517 - .L_2516)


	//   ....[0]....
.L_2516:
        /* <DEDUP_REMOVED lines=115> */


	//----- nvinfo : EIATTR_MERCURY_ISA_VERSION
	.align		4
.L_2517:
        /*07c0*/ 	.byte	0x03, 0x5f
        /*07c2*/ 	.short	0x0101


	//----- nvinfo : EIATTR_COOP_GROUP_MASK_REGIDS
	.align		4
        /*07c4*/ 	.byte	0x04, 0x29
        /*07c6*/ 	.short	(.L_2519 - .L_2518)


	//   ....[0]....
.L_2518:
        /*07c8*/ 	.word	0xffffffff


	//   ....[1]....
        /*07cc*/ 	.word	0xffffffff


	//   ....[2]....
        /*07d0*/ 	.word	0xffffffff


	//   ....[3]....
        /*07d4*/ 	.word	0xffffffff


	//   ....[4]....
        /*07d8*/ 	.word	0xffffffff


	//   ....[5]....
        /*07dc*/ 	.word	0xffffffff


	//   ....[6]....
        /*07e0*/ 	.word	0xffffffff


	//   ....[7]....
        /*07e4*/ 	.word	0xffffffff


	//----- nvinfo : EIATTR_COOP_GROUP_INSTR_OFFSETS
	.align		4
.L_2519:
        /*07e8*/ 	.byte	0x04, 0x28
        /*07ea*/ 	.short	(.L_2521 - .L_2520)


	//   ....[0]....
.L_2520:
        /*07ec*/ 	.word	0x00002570


	//   ....[1]....
        /*07f0*/ 	.word	0x00002580


	//   ....[2]....
        /*07f4*/ 	.word	0x00002a40


	//   ....[3]....
        /*07f8*/ 	.word	0x00002a80


	//   ....[4]....
        /*07fc*/ 	.word	0x00002ad0


	//   ....[5]....
        /*0800*/ 	.word	0x00002ae0


	//   ....[6]....
        /*0804*/ 	.word	0x00002b10


	//   ....[7]....
        /*0808*/ 	.word	0x00002b20


	//----- nvinfo : EIATTR_EXIT_INSTR_OFFSETS
	.align		4
.L_2521:
        /*080c*/ 	.byte	0x04, 0x1c
        /*080e*/ 	.short	(.L_2523 - .L_2522)


	//   ....[0]....
.L_2522:
        /*0810*/ 	.word	0x00000060


	//   ....[1]....
        /*0814*/ 	.word	0x00004e80


	//----- nvinfo : EIATTR_MAX_THREADS
	.align		4
.L_2523:
        /*0818*/ 	.byte	0x04, 0x05
        /*081a*/ 	.short	(.L_2525 - .L_2524)
.L_2524:
        /*081c*/ 	.word	0x000001e0
        /*0820*/ 	.word	0x00000001
        /*0824*/ 	.word	0x00000001


	//----- nvinfo : EIATTR_CRS_STACK_SIZE
	.align		4
.L_2525:
        /*0828*/ 	.byte	0x04, 0x1e
        /*082a*/ 	.short	(.L_2527 - .L_2526)
.L_2526:
        /*082c*/ 	.word	0x00000000


	//----- nvinfo : EIATTR_CBANK_PARAM_SIZE
	.align		4
.L_2527:
        /*0830*/ 	.byte	0x03, 0x19
        /*0832*/ 	.short	0x0048


	//----- nvinfo : EIATTR_PARAM_CBANK
	.align		4
        /*0834*/ 	.byte	0x04, 0x0a
        /*0836*/ 	.short	(.L_2529 - .L_2528)
	.align		4
.L_2528:
        /*0838*/ 	.word	index@(.nv.constant0._ZN13group_norm_v214gn_cuda_kernelI6__halfLi480ELi2ELi32ELi30ELi1024ELb0ELi32ELi960ELi960ELi4ELb1ELi9ELb0ELb0ENS_16CompileConditionILi900EEEEEvPT_PKS4_S7_S7_flPfS8_Pj)
        /*083c*/ 	.short	0x0210
        /*083e*/ 	.short	0x0048


	//----- nvinfo : EIATTR_SW_WAR
	.align		4
.L_2529:
        /*0840*/ 	.byte	0x04, 0x36
        /*0842*/ 	.short	(.L_2531 - .L_2530)
.L_2530:
        /*0844*/ 	.word	0x00000008
.L_2531:


//--------------------- .nv.info._ZN13group_norm_v214gn_cuda_kernelI6__halfLi480ELi3ELi16ELi60ELi1024ELb1ELi4ELi960ELi960ELi4ELb1ELi1ELb0ELb0ENS_16CompileConditionILi900EEEEEvPT_PKS4_S7_S7_flPfS8_Pj --------------------------
	.section	.nv.info._ZN13group_norm_v214gn_cuda_kernelI6__halfLi480ELi3ELi16ELi60ELi1024ELb1ELi4ELi960ELi960ELi4ELb1ELi1ELb0ELb0ENS_16CompileConditionILi900EEEEEvPT_PKS4_S7_S7_flPfS8_Pj,"",@"SHT_CUDA_INFO"
	.sectionflags	@""
	.align	4


	//----- nvinfo : EIATTR_CUDA_API_VERSION
	.align		4
        /*0000*/ 	.byte	0x04, 0x37
        /*0002*/ 	.short	(.L_2533 - .L_2532)
.L_2532:
        /*0004*/ 	.word	0x00000082


	//----- nvinfo : EIATTR_KPARAM_INFO
	.align		4
.L_2533:
        /*0008*/ 	.byte	0x04, 0x17
        /*000a*/ 	.short	(.L_2535 - .L_2534)
.L_2534:
        /*000c*/ 	.word	0x00000000
        /*0010*/ 	.short	0x0008
        /*0012*/ 	.short	0x0040
        /*0014*/ 	.byte	0x00, 0xf0, 0x21, 0x00


	//----- nvinfo : EIATTR_KPARAM_INFO
	.align		4
.L_2535:
        /*0018*/ 	.byte	0x04, 0x17
        /*001a*/ 	.short	(.L_2537 - .L_2536)
.L_2536:
        /*001c*/ 	.word	0x00000000
        /*0020*/ 	.short	0x0007
        /*0022*/ 	.short	0x0038
        /*0024*/ 	.byte	0x00, 0xf0, 0x21, 0x00


	//----- nvinfo : EIATTR_KPARAM_INFO
	.align		4
.L_2537:
        /*0028*/ 	.byte	0x04, 0x17
        /*002a*/ 	.short	(.L_2539 - .L_2538)
.L_2538:
        /*002c*/ 	.word	0x00000000
        /*0030*/ 	.short	0x0006
        /*0032*/ 	.short	0x0030
        /*0034*/ 	.byte	0x00, 0xf0, 0x21, 0x00


	//----- nvinfo : EIATTR_KPARAM_INFO
	.align		4
.L_2539:
        /*0038*/ 	.byte	0x04, 0x17
        /*003a*/ 	.short	(.L_2541 - .L_2540)
.L_2540:
        /*003c*/ 	.word	0x00000000
        /*0040*/ 	.short	0x0005
        /*0042*/ 	.short	0x0028
        /*0044*/ 	.byte	0x00, 0xf0, 0x21, 0x00


	//----- nvinfo : EIATTR_KPARAM_INFO
	.align		4
.L_2541:
        /*0048*/ 	.byte	0x04, 0x17
        /*004a*/ 	.short	(.L_2543 - .L_2542)
.L_2542:
        /*004c*/ 	.word	0x00000000
        /*0050*/ 	.short	0x0004
        /*0052*/ 	.short	0x0020
        /*0054*/ 	.byte	0x00, 0xf0, 0x11, 0x00


	//----- nvinfo : EIATTR_KPARAM_INFO
	.align		4
.L_2543:
        /*0058*/ 	.byte	0x04, 0x17
        /*005a*/ 	.short	(.L_2545 - .L_2544)
.L_2544:
        /*005c*/ 	.word	0x00000000
        /*0060*/ 	.short	0x0003
        /*0062*/ 	.short	0x0018
        /*0064*/ 	.byte	0x00, 0xf0, 0x21, 0x00


	//----- nvinfo : EIATTR_KPARAM_INFO
	.align		4
.L_2545:
        /*0068*/ 	.byte	0x04, 0x17
        /*006a*/ 	.short	(.L_2547 - .L_2546)
.L_2546:
        /*006c*/ 	.word	0x00000000
        /*0070*/ 	.short	0x0002
        /*0072*/ 	.short	0x0010
        /*0074*/ 	.byte	0x00, 0xf0, 0x21, 0x00


	//----- nvinfo : EIATTR_KPARAM_INFO
	.align		4
.L_2547:
        /*0078*/ 	.byte	0x04, 0x17
        /*007a*/ 	.short	(.L_2549 - .L_2548)
.L_2548:
        /*007c*/ 	.word	0x00000000
        /*0080*/ 	.short	0x0001
        /*0082*/ 	.short	0x0008
        /*0084*/ 	.byte	0x00, 0xf0, 0x21, 0x00


	//----- nvinfo : EIATTR_KPARAM_INFO
	.align		4
.L_2549:
        /*0088*/ 	.byte	0x04, 0x17
        /*008a*/ 	.short	(.L_2551 - .L_2550)
.L_2550:
        /*008c*/ 	.word	0x00000000
        /*0090*/ 	.short	0x0000
        /*0092*/ 	.short	0x0000
        /*0094*/ 	.byte	0x00, 0xf0, 0x21, 0x00


	//----- nvinfo : EIATTR_SPARSE_MMA_MASK
	.align		4
.L_2551:
        /*0098*/ 	.byte	0x03, 0x50
        /*009a*/ 	.short	0x0000


	//----- nvinfo : EIATTR_MAXREG_COUNT
	.align		4
        /*009c*/ 	.byte	0x03, 0x1b
        /*009e*/ 	.short	0x0028


	//----- nvinfo : EIATTR_NUM_BARRIERS
	.align		4
        /*00a0*/ 	.byte	0x02, 0x4c
        /*00a2*/ 	.byte	0x01
	.zero		1


	//----- nvinfo : EIATTR_MERCURY_ISA_VERSION
	.align		4
        /*00a4*/ 	.byte	0x03, 0x5f
        /*00a6*/ 	.short	0x0101


	//----- nvinfo : EIATTR_COOP_GROUP_MASK_REGIDS
	.align		4
        /*00a8*/ 	.byte	0x04, 0x29
        /*00aa*/ 	.short	(.L_2553 - .L_2552)


	//   ....[0]....
.L_2552:
        /*00ac*/ 	.word	0xffffffff


	//   ....[1]....
        /*00b0*/ 	.word	0xffffffff


	//   ....[2]....
        /*00b4*/ 	.word	0xffffffff


	//   ....[3]....
        /*00b8*/ 	.word	0xffffffff


	//   ....[4]....
        /*00bc*/ 	.word	0xffffffff


	//   ....[5]....
        /*00c0*/ 	.word	0xffffffff


	//   ....[6]....
        /*00c4*/ 	.word	0xffffffff


	//   ....[7]....
        /*00c8*/ 	.word	0xffffffff


	//   ....[8]....
        /*00cc*/ 	.word	0xffffffff


	//   ....[9]....
        /*00d0*/ 	.word	0xffffffff


	//----- nvinfo : EIATTR_COOP_GROUP_INSTR_OFFSETS
	.align		4
.L_2553:
        /*00d4*/ 	.byte	0x04, 0x28
        /*00d6*/ 	.short	(.L_2555 - .L_2554)


	//   ....[0]....
.L_2554:
        /*00d8*/ 	.word	0x00000cc0


	//   ....[1]....
        /*00dc*/ 	.word	0x00000d00


	//   ....[2]....
        /*00e0*/ 	.word	0x00001500


	//   ....[3]....
        /*00e4*/ 	.word	0x00001540


	//   ....[4]....
        /*00e8*/ 	.word	0x00001590


	//   ....[5]....
        /*00ec*/ 	.word	0x000015b0


	//   ....[6]....
        /*00f0*/ 	.word	0x000015e0


	//   ....[7]....
        /*00f4*/ 	.word	0x000015f0


	//   ....[8]....
        /*00f8*/ 	.word	0x00001620


	//   ....[9]....
        /*00fc*/ 	.word	0x00001630


	//----- nvinfo : EIATTR_EXIT_INSTR_OFFSETS
	.align		4
.L_2555:
        /*0100*/ 	.byte	0x04, 0x1c
        /*0102*/ 	.short	(.L_2557 - .L_2556)


	//   ....[0]....
.L_2556:
        /*0104*/ 	.word	0x00000050


	//   ....[1]....
        /*0108*/ 	.word	0x00001f10


	//----- nvinfo : EIATTR_MAX_THREADS
	.align		4
.L_2557:
        /*010c*/ 	.byte	0x04, 0x05
        /*010e*/ 	.short	(.L_2559 - .L_2558)
.L_2558:
        /*0110*/ 	.word	0x000001e0
        /*0114*/ 	.word	0x00000001
        /*0118*/ 	.word	0x00000001


	//----- nvinfo : EIATTR_CRS_STACK_SIZE
	.align		4
.L_2559:
        /*011c*/ 	.byte	0x04, 0x1e
        /*011e*/ 	.short	(.L_2561 - .L_2560)
.L_2560:
        /*0120*/ 	.word	0x00000000


	//----- nvinfo : EIATTR_CBANK_PARAM_SIZE
	.align		4
.L_2561:
        /*0124*/ 	.byte	0x03, 0x19
        /*0126*/ 	.short	0x0048


	//----- nvinfo : EIATTR_PARAM_CBANK
	.align		4
        /*0128*/ 	.byte	0x04, 0x0a
        /*012a*/ 	.short	(.L_2563 - .L_2562)
	.align		4
.L_2562:
        /*012c*/ 	.word	index@(.nv.constant0._ZN13group_norm_v214gn_cuda_kernelI6__halfLi480ELi3ELi16ELi60ELi1024ELb1ELi4ELi960ELi960ELi4ELb1ELi1ELb0ELb0ENS_16CompileConditionILi900EEEEEvPT_PKS4_S7_S7_flPfS8_Pj)
        /*0130*/ 	.short	0x0210
        /*0132*/ 	.short	0x0048


	//----- nvinfo : EIATTR_SW_WAR
	.align		4
.L_2563:
        /*0134*/ 	.byte	0x04, 0x36
        /*0136*/ 	.short	(.L_2565 - .L_2564)
.L_2564:
        /*0138*/ 	.word	0x00000008
.L_2565:


//--------------------- .nv.info._ZN13group_norm_v214gn_cuda_kernelI6__halfLi480ELi1ELi16ELi60ELi1024ELb1ELi8ELi960ELi960ELi4ELb1ELi1ELb0ELb0ENS_16CompileConditionILi900EEEEEvPT_PKS4_S7_S7_flPfS8_Pj --------------------------
	.section	.nv.info._ZN13group_norm_v214gn_cuda_kernelI6__halfLi480ELi1ELi16ELi60ELi1024ELb1ELi8ELi960ELi960ELi4ELb1ELi1ELb0ELb0ENS_16CompileConditionILi900EEEEEvPT_PKS4_S7_S7_flPfS8_Pj,"",@"SHT_CUDA_INFO"
	.sectionflags	@""
	.align	4


	//----- nvinfo : EIATTR_CUDA_API_VERSION
	.align		4
        /*0000*/ 	.byte	0x04, 0x37
        /*0002*/ 	.short	(.L_2567 - .L_2566)
.L_2566:
        /*0004*/ 	.word	0x00000082


	//----- nvinfo : EIATTR_KPARAM_INFO
	.align		4
.L_2567:
        /*0008*/ 	.byte	0x04, 0x17
        /*000a*/ 	.short	(.L_2569 - .L_2568)
.L_2568:
        /*000c*/ 	.word	0x00000000
        /*0010*/ 	.short	0x0008
        /*0012*/ 	.short	0x0040
        /*0014*/ 	.byte	0x00, 0xf0, 0x21, 0x00


	//----- nvinfo : EIATTR_KPARAM_INFO
	.align		4
.L_2569:
        /*0018*/ 	.byte	0x04, 0x17
        /*001a*/ 	.short	(.L_2571 - .L_2570)
.L_2570:
        /*001c*/ 	.word	0x00000000
        /*0020*/ 	.short	0x0007
        /*0022*/ 	.short	0x0038
        /*0024*/ 	.byte	0x00, 0xf0, 0x21, 0x00


	//----- nvinfo : EIATTR_KPARAM_INFO
	.align		4
.L_2571:
        /*0028*/ 	.byte	0x04, 0x17
        /*002a*/ 	.short	(.L_2573 - .L_2572)
.L_2572:
        /*002c*/ 	.word	0x00000000
        /*0030*/ 	.short	0x0006
        /*0032*/ 	.short	0x0030
        /*0034*/ 	.byte	0x00, 0xf0, 0x21, 0x00


	//----- nvinfo : EIATTR_KPARAM_INFO
	.align		4
.L_2573:
        /*0038*/ 	.byte	0x04, 0x17
        /*003a*/ 	.short	(.L_2575 - .L_2574)
.L_2574:
        /*003c*/ 	.word	0x00000000
        /*0040*/ 	.short	0x0005
        /*0042*/ 	.short	0x0028
        /*0044*/ 	.byte	0x00, 0xf0, 0x21, 0x00


	//----- nvinfo : EIATTR_KPARAM_INFO
	.align		4
.L_2575:
        /*0048*/ 	.byte	0x04, 0x17
        /*004a*/ 	.short	(.L_2577 - .L_2576)
.L_2576:
        /*004c*/ 	.word	0x00000000
        /*0050*/ 	.short	0x0004
        /*0052*/ 	.short	0x0020
        /*0054*/ 	.byte	0x00, 0xf0, 0x11, 0x00


	//----- nvinfo : EIATTR_KPARAM_INFO
	.align		4
.L_2577:
        /*0058*/ 	.byte	0x04, 0x17
        /*005a*/ 	.short	(.L_2579 - .L_2578)
.L_2578:
        /*005c*/ 	.word	0x00000000
        /*0060*/ 	.short	0x0003
        /*0062*/ 	.short	0x0018
        /*0064*/ 	.byte	0x00, 0xf0, 0x21, 0x00


	//----- nvinfo : EIATTR_KPARAM_INFO
	.align		4
.L_2579:
        /*0068*/ 	.byte	0x04, 0x17
        /*006a*/ 	.short	(.L_2581 - .L_2580)
.L_2580:
        /*006c*/ 	.word	0x00000000
        /*0070*/ 	.short	0x0002
        /*0072*/ 	.short	0x0010
        /*0074*/ 	.byte	0x00, 0xf0, 0x21, 0x00


	//----- nvinfo : EIATTR_KPARAM_INFO
	.align		4
.L_2581:
        /*0078*/ 	.byte	0x04, 0x17
        /*007a*/ 	.short	(.L_2583 - .L_2582)
.L_2582:
        /*007c*/ 	.word	0x00000000
        /*0080*/ 	.short	0x0001
        /*0082*/ 	.short	0x0008
        /*0084*/ 	.byte	0x00, 0xf0, 0x21, 0x00


	//----- nvinfo : EIATTR_KPARAM_INFO
	.align		4
.L_2583:
        /*0088*/ 	.byte	0x04, 0x17
        /*008a*/ 	.short	(.L_2585 - .L_2584)
.L_2584:
        /*008c*/ 	.word	0x00000000
        /*0090*/ 	.short	0x0000
        /*0092*/ 	.short	0x0000
        /*0094*/ 	.byte	0x00, 0xf0, 0x21, 0x00


	//----- nvinfo : EIATTR_SPARSE_MMA_MASK
	.align		4
.L_2585:
        /*0098*/ 	.byte	0x03, 0x50
        /*009a*/ 	.short	0x0000


	//----- nvinfo : EIATTR_MAXREG_COUNT
	.align		4
        /*009c*/ 	.byte	0x03, 0x1b
        /*009e*/ 	.short	0x0080


	//----- nvinfo : EIATTR_NUM_BARRIERS
	.align		4
        /*00a0*/ 	.byte	0x02, 0x4c
        /*00a2*/ 	.byte	0x01
	.zero		1


	//----- nvinfo : EIATTR_MERCURY_ISA_VERSION
	.align		4
        /*00a4*/ 	.byte	0x03, 0x5f
        /*00a6*/ 	.short	0x0101


	//----- nvinfo : EIATTR_INT_WARP_WIDE_INSTR_OFFSETS
	.align		4
        /*00a8*/ 	.byte	0x04, 0x31
        /*00aa*/ 	.short	(.L_2587 - .L_2586)


	//   ....[0]....
.L_2586:
        /*00ac*/ 	.word	0x000010c0


	//   ....[1]....
        /*00b0*/ 	.word	0x000011b0


	//----- nvinfo : EIATTR_COOP_GROUP_MASK_REGIDS
	.align		4
.L_2587:
        /*00b4*/ 	.byte	0x04, 0x29
        /*00b6*/ 	.short	(.L_2589 - .L_2588)


	//   ....[0]....
.L_2588:
        /*00b8*/ 	.word	0xffffffff


	//   ....[1]....
        /*00bc*/ 	.word	0xffffffff


	//   ....[2]....
        /*00c0*/ 	.word	0xffffffff


	//   ....[3]....
        /*00c4*/ 	.word	0xffffffff


	//   ....[4]....
        /*00c8*/ 	.word	0xffffffff


	//   ....[5]....
        /*00cc*/ 	.word	0xffffffff


	//   ....[6]....
        /*00d0*/ 	.word	0xffffffff


	//   ....[7]....
        /*00d4*/ 	.word	0xffffffff


	//   ....[8]....
        /*00d8*/ 	.word	0xffffffff


	//   ....[9]....
        /*00dc*/ 	.word	0xffffffff


	//----- nvinfo : EIATTR_COOP_GROUP_INSTR_OFFSETS
	.align		4
.L_2589:
        /*00e0*/ 	.byte	0x04, 0x28
        /*00e2*/ 	.short	(.L_2591 - .L_2590)


	//   ....[0]....
.L_2590:
        /*00e4*/ 	.word	0x00000fd0


	//   ....[1]....
        /*00e8*/ 	.word	0x00001010


	//   ....[2]....
        /*00ec*/ 	.word	0x00001570


	//   ....[3]....
        /*00f0*/ 	.word	0x000015a0


	//   ....[4]....
        /*00f4*/ 	.word	0x000015d0


	//   ....[5]....
        /*00f8*/ 	.word	0x000015e0


	//   ....[6]....
        /*00fc*/ 	.word	0x00001610


	//   ....[7]....
        /*0100*/ 	.word	0x00001620


	//   ....[8]....
        /*0104*/ 	.word	0x00001660


	//   ....[9]....
        /*0108*/ 	.word	0x00001670


	//----- nvinfo : EIATTR_EXIT_INSTR_OFFSETS
	.align		4
.L_2591:
        /*010c*/ 	.byte	0x04, 0x1c
        /*010e*/ 	.short	(.L_2593 - .L_2592)


	//   ....[0]....
.L_2592:
        /*0110*/ 	.word	0x00000050


	//   ....[1]....
        /*0114*/ 	.word	0x00002350


	//----- nvinfo : EIATTR_MAX_THREADS
	.align		4
.L_2593:
        /*0118*/ 	.byte	0x04, 0x05
        /*011a*/ 	.short	(.L_2595 - .L_2594)
.L_2594:
        /*011c*/ 	.word	0x000001e0
        /*0120*/ 	.word	0x00000001
        /*0124*/ 	.word	0x00000001


	//----- nvinfo : EIATTR_CRS_STACK_SIZE
	.align		4
.L_2595:
        /*0128*/ 	.byte	0x04, 0x1e
        /*012a*/ 	.short	(.L_2597 - .L_2596)
.L_2596:
        /*012c*/ 	.word	0x00000000


	//----- nvinfo : EIATTR_CBANK_PARAM_SIZE
	.align		4
.L_2597:
        /*0130*/ 	.byte	0x03, 0x19
        /*0132*/ 	.short	0x0048


	//----- nvinfo : EIATTR_PARAM_CBANK
	.align		4
        /*0134*/ 	.byte	0x04, 0x0a
        /*0136*/ 	.short	(.L_2599 - .L_2598)
	.align		4
.L_2598:
        /*0138*/ 	.word	index@(.nv.constant0._ZN13group_norm_v214gn_cuda_kernelI6__halfLi480ELi1ELi16ELi60ELi1024ELb1ELi8ELi960ELi960ELi4ELb1ELi1ELb0ELb0ENS_16CompileConditionILi900EEEEEvPT_PKS4_S7_S7_flPfS8_Pj)
        /*013c*/ 	.short	0x0210
        /*013e*/ 	.short	0x0048


	//----- nvinfo : EIATTR_SW_WAR
	.align		4
.L_2599:
        /*0140*/ 	.byte	0x04, 0x36
        /*0142*/ 	.short	(.L_2601 - .L_2600)
.L_2600:
        /*0144*/ 	.word	0x00000008
.L_2601:


//--------------------- .nv.info._ZN13group_norm_v214gn_cuda_kernelI6__halfLi480ELi3ELi16ELi60ELi1024ELb1ELi8ELi960ELi960ELi4ELb1ELi2ELb0ELb0ENS_16CompileConditionILi900EEEEEvPT_PKS4_S7_S7_flPfS8_Pj --------------------------
	.section	.nv.info._ZN13group_norm_v214gn_cuda_kernelI6__halfLi480ELi3ELi16ELi60ELi1024ELb1ELi8ELi960ELi960ELi4ELb1ELi2ELb0ELb0ENS_16CompileConditionILi900EEEEEvPT_PKS4_S7_S7_flPfS8_Pj,"",@"SHT_CUDA_INFO"
	.sectionflags	@""
	.align	4


	//----- nvinfo : EIATTR_CUDA_API_VERSION
	.align		4
        /*0000*/ 	.byte	0x04, 0x37
        /*0002*/ 	.short	(.L_2603 - .L_2602)
.L_2602:
        /*0004*/ 	.word	0x00000082


	//----- nvinfo : EIATTR_KPARAM_INFO
	.align		4
.L_2603:
        /*0008*/ 	.byte	0x04, 0x17
        /*000a*/ 	.short	(.L_2605 - .L_2604)
.L_2604:
        /*000c*/ 	.word	0x00000000
        /*0010*/ 	.short	0x0008
        /*0012*/ 	.short	0x0040
        /*0014*/ 	.byte	0x00, 0xf0, 0x21, 0x00


	//----- nvinfo : EIATTR_KPARAM_INFO
	.align		4
.L_2605:
        /*0018*/ 	.byte	0x04, 0x17
        /*001a*/ 	.short	(.L_2607 - .L_2606)
.L_2606:
        /*001c*/ 	.word	0x00000000
        /*0020*/ 	.short	0x0007
        /*0022*/ 	.short	0x0038
        /*0024*/ 	.byte	0x00, 0xf0, 0x21, 0x00


	//----- nvinfo : EIATTR_KPARAM_INFO
	.align		4
.L_2607:
        /*0028*/ 	.byte	0x04, 0x17
        /*002a*/ 	.short	(.L_2609 - .L_2608)
.L_2608:
        /*002c*/ 	.word	0x00000000
        /*0030*/ 	.short	0x0006
        /*0032*/ 	.short	0x0030
        /*0034*/ 	.byte	0x00, 0xf0, 0x21, 0x00


	//----- nvinfo : EIATTR_KPARAM_INFO
	.align		4
.L_2609:
        /*0038*/ 	.byte	0x04, 0x17
        /*003a*/ 	.short	(.L_2611 - .L_2610)
.L_2610:
        /*003c*/ 	.word	0x00000000
        /*0040*/ 	.short	0x0005
        /*0042*/ 	.short	0x0028
        /*0044*/ 	.byte	0x00, 0xf0, 0x21, 0x00


	//----- nvinfo : EIATTR_KPARAM_INFO
	.align		4
.L_2611:
        /*0048*/ 	.byte	0x04, 0x17
        /*004a*/ 	.short	(.L_2613 - .L_2612)
.L_2612:
        /*004c*/ 	.word	0x00000000
        /*0050*/ 	.short	0x0004
        /*0052*/ 	.short	0x0020
        /*0054*/ 	.byte	0x00, 0xf0, 0x11, 0x00


	//----- nvinfo : EIATTR_KPARAM_INFO
	.align		4
.L_2613:
        /*0058*/ 	.byte	0x04, 0x17
        /*005a*/ 	.short	(.L_2615 - .L_2614)
.L_2614:
        /*005c*/ 	.word	0x00000000
        /*0060*/ 	.short	0x0003
        /*0062*/ 	.short	0x0018
        /*0064*/ 	.byte	0x00, 0xf0, 0x21, 0x00


	//----- nvinfo : EIATTR_KPARAM_INFO
	.align		4
.L_2615:
        /*0068*/ 	.byte	0x04, 0x17
        /*006a*/ 	.short	(.L_2617 - .L_2616)
.L_2616:
        /*006c*/ 	.word	0x00000000
        /*0070*/ 	.short	0x0002
        /*0072*/ 	.short	0x0010
        /*0074*/ 	.byte	0x00, 0xf0, 0x21, 0x00


	//----- nvinfo : EIATTR_KPARAM_INFO
	.align		4
.L_2617:
        /*0078*/ 	.byte	0x04, 0x17
        /*007a*/ 	.short	(.L_2619 - .L_2618)
.L_2618:
        /*007c*/ 	.word	0x00000000
        /*0080*/ 	.short	0x0001
        /*0082*/ 	.short	0x0008
        /*0084*/ 	.byte	0x00, 0xf0, 0x21, 0x00


	//----- nvinfo : EIATTR_KPARAM_INFO
	.align		4
.L_2619:
        /*0088*/ 	.byte	0x04, 0x17
        /*008a*/ 	.short	(.L_2621 - .L_2620)
.L_2620:
        /*008c*/ 	.word	0x00000000
        /*0090*/ 	.short	0x0000
        /*0092*/ 	.short	0x0000
        /*0094*/ 	.byte	0x00, 0xf0, 0x21, 0x00


	//----- nvinfo : EIATTR_SPARSE_MMA_MASK
	.align		4
.L_2621:
        /*0098*/ 	.byte	0x03, 0x50
        /*009a*/ 	.short	0x0000


	//----- nvinfo : EIATTR_MAXREG_COUNT
	.align		4
        /*009c*/ 	.byte	0x03, 0x1b
        /*009e*/ 	.short	0x0028


	//----- nvinfo : EIATTR_NUM_BARRIERS
	.align		4
        /*00a0*/ 	.byte	0x02, 0x4c
        /*00a2*/ 	.byte	0x01
	.zero		1


	//----- nvinfo : EIATTR_ANNOTATIONS
	.align		4
        /*00a4*/ 	.byte	0x04, 0x55
        /*00a6*/ 	.short	(.L_2623 - .L_2622)


	//   ....[0]....
.L_2622:
        /*00a8*/ 	.word	0x00000001
        /*00ac*/ 	.byte	0xa0, 0x01, 0x00, 0x00, 0x01, 0x00, 0x00, 0x00, 0xb0, 0x01, 0x00, 0x00, 0x01, 0x00, 0x00, 0x00
        /*00bc*/ 	.byte	0xd0, 0x03, 0x00, 0x00, 0x01, 0x00, 0x00, 0x00, 0x40, 0x04, 0x00, 0x00, 0x01, 0x00, 0x00, 0x00
        /*00cc*/ 	.byte	0x80, 0x04, 0x00, 0x00, 0x01, 0x00, 0x00, 0x00, 0x70, 0x12, 0x00, 0x00, 0x01, 0x00, 0x00, 0x00
        /*00dc*/ 	.byte	0xe0, 0x14, 0x00, 0x00, 0x01, 0x00, 0x00, 0x00, 0x70, 0x18, 0x00, 0x00, 0x01, 0x00, 0x00, 0x00
        /*00ec*/ 	.byte	0xc0, 0x18, 0x00, 0x00, 0x01, 0x00, 0x00, 0x00, 0x60, 0x19, 0x00, 0x00


	//----- nvinfo : EIATTR_MERCURY_ISA_VERSION
	.align		4
.L_2623:
        /*00f8*/ 	.byte	0x03, 0x5f
        /*00fa*/ 	.short	0x0101


	//----- nvinfo : EIATTR_COOP_GROUP_MASK_REGIDS
	.align		4
        /*00fc*/ 	.byte	0x04, 0x29
        /*00fe*/ 	.short	(.L_2625 - .L_2624)


	//   ....[0]....
.L_2624:
        /*0100*/ 	.word	0xffffffff


	//   ....[1]....
        /*0104*/ 	.word	0xffffffff


	//   ....[2]....
        /*0108*/ 	.word	0xffffffff


	//   ....[3]....
        /*010c*/ 	.word	0xffffffff


	//   ....[4]....
        /*0110*/ 	.word	0xffffffff


	//   ....[5]....
        /*0114*/ 	.word	0xffffffff


	//   ....[6]....
        /*0118*/ 	.word	0xffffffff


	//   ....[7]....
        /*011c*/ 	.word	0xffffffff


	//   ....[8]....
        /*0120*/ 	.word	0xffffffff


	//   ....[9]....
        /*0124*/ 	.word	0xffffffff


	//----- nvinfo : EIATTR_COOP_GROUP_INSTR_OFFSETS
	.align		4
.L_2625:
        /*0128*/ 	.byte	0x04, 0x28
        /*012a*/ 	.short	(.L_2627 - .L_2626)


	//   ....[0]....
.L_2626:
        /*012c*/ 	.word	0x00000f70


	//   ....[1]....
        /*0130*/ 	.word	0x00000fd0


	//   ....[2]....
        /*0134*/ 	.word	0x00001590


	//   ....[3]....
        /*0138*/ 	.word	0x000015d0


	//   ....[4]....
        /*013c*/ 	.word	0x00001610


	//   ....[5]....
        /*0140*/ 	.word	0x00001640


	//   ....[6]....
        /*0144*/ 	.word	0x00001650


	//   ....[7]....
        /*0148*/ 	.word	0x00001690


	//   ....[8]....
        /*014c*/ 	.word	0x000016a0


	//   ....[9]....
        /*0150*/ 	.word	0x000016d0


	//----- nvinfo : EIATTR_EXIT_INSTR_OFFSETS
	.align		4
.L_2627:
        /*0154*/ 	.byte	0x04, 0x1c
        /*0156*/ 	.short	(.L_2629 - .L_2628)


	//   ....[0]....
.L_2628:
        /*0158*/ 	.word	0x00000070


	//   ....[1]....
        /*015c*/ 	.word	0x00002470


	//----- nvinfo : EIATTR_MAX_THREADS
	.align		4
.L_2629:
        /*0160*/ 	.byte	0x04, 0x05
        /*0162*/ 	.short	(.L_2631 - .L_2630)
.L_2630:
        /*0164*/ 	.word	0x000001e0
        /*0168*/ 	.word	0x00000001
        /*016c*/ 	.word	0x00000001


	//----- nvinfo : EIATTR_CRS_STACK_SIZE
	.align		4
.L_2631:
        /*0170*/ 	.byte	0x04, 0x1e
        /*0172*/ 	.short	(.L_2633 - .L_2632)
.L_2632:
        /*0174*/ 	.word	0x00000000


	//----- nvinfo : EIATTR_CBANK_PARAM_SIZE
	.align		4
.L_2633:
        /*0178*/ 	.byte	0x03, 0x19
        /*017a*/ 	.short	0x0048


	//----- nvinfo : EIATTR_PARAM_CBANK
	.align		4
        /*017c*/ 	.byte	0x04, 0x0a
        /*017e*/ 	.short	(.L_2635 - .L_2634)
	.align		4
.L_2634:
        /*0180*/ 	.word	index@(.nv.constant0._ZN13group_norm_v214gn_cuda_kernelI6__halfLi480ELi3ELi16ELi60ELi1024ELb1ELi8ELi960ELi960ELi4ELb1ELi2ELb0ELb0ENS_16CompileConditionILi900EEEEEvPT_PKS4_S7_S7_flPfS8_Pj)
        /*0184*/ 	.short	0x0210
        /*0186*/ 	.short	0x0048


	//----- nvinfo : EIATTR_SW_WAR
	.align		4
.L_2635:
        /*0188*/ 	.byte	0x04, 0x36
        /*018a*/ 	.short	(.L_2637 - .L_2636)
.L_2636:
        /*018c*/ 	.word	0x00000008
.L_2637:


//--------------------- .nv.info._ZN13group_norm_v214gn_cuda_kernelI6__halfLi480ELi1ELi16ELi60ELi1024ELb1ELi16ELi960ELi960ELi4ELb1ELi2ELb0ELb0ENS_16CompileConditionILi900EEEEEvPT_PKS4_S7_S7_flPfS8_Pj --------------------------
	.section	.nv.info._ZN13group_norm_v214gn_cuda_kernelI6__halfLi480ELi1ELi16ELi60ELi1024ELb1ELi16ELi960ELi960ELi4ELb1ELi2ELb0ELb0ENS_16CompileConditionILi900EEEEEvPT_PKS4_S7_S7_flPfS8_Pj,"",@"SHT_CUDA_INFO"
	.sectionflags	@""
	.align	4


	//----- nvinfo : EIATTR_CUDA_API_VERSION
	.align		4
        /*0000*/ 	.byte	0x04, 0x37
        /*0002*/ 	.short	(.L_2639 - .L_2638)
.L_2638:
        /*0004*/ 	.word	0x00000082


	//----- nvinfo : EIATTR_KPARAM_INFO
	.align		4
.L_2639:
        /*0008*/ 	.byte	0x04, 0x17
        /*000a*/ 	.short	(.L_2641 - .L_2640)
.L_2640:
        /*000c*/ 	.word	0x00000000
        /*0010*/ 	.short	0x0008
        /*0012*/ 	.short	0x0040
        /*0014*/ 	.byte	0x00, 0xf0, 0x21, 0x00


	//----- nvinfo : EIATTR_KPARAM_INFO
	.align		4
.L_2641:
        /*0018*/ 	.byte	0x04, 0x17
        /*001a*/ 	.short	(.L_2643 - .L_2642)
.L_2642:
        /*001c*/ 	.word	0x00000000
        /*0020*/ 	.short	0x0007
        /*0022*/ 	.short	0x0038
        /*0024*/ 	.byte	0x00, 0xf0, 0x21, 0x00


	//----- nvinfo : EIATTR_KPARAM_INFO
	.align		4
.L_2643:
        /*0028*/ 	.byte	0x04, 0x17
        /*002a*/ 	.short	(.L_2645 - .L_2644)
.L_2644:
        /*002c*/ 	.word	0x00000000
        /*0030*/ 	.short	0x0006
        /*0032*/ 	.short	0x0030
        /*0034*/ 	.byte	0x00, 0xf0, 0x21, 0x00


	//----- nvinfo : EIATTR_KPARAM_INFO
	.align		4
.L_2645:
        /*0038*/ 	.byte	0x04, 0x17
        /*003a*/ 	.short	(.L_2647 - .L_2646)
.L_2646:
        /*003c*/ 	.word	0x00000000
        /*0040*/ 	.short	0x0005
        /*0042*/ 	.short	0x0028
        /*0044*/ 	.byte	0x00, 0xf0, 0x21, 0x00


	//----- nvinfo : EIATTR_KPARAM_INFO
	.align		4
.L_2647:
        /*0048*/ 	.byte	0x04, 0x17
        /*004a*/ 	.short	(.L_2649 - .L_2648)
.L_2648:
        /*004c*/ 	.word	0x00000000
        /*0050*/ 	.short	0x0004
        /*0052*/ 	.short	0x0020
        /*0054*/ 	.byte	0x00, 0xf0, 0x11, 0x00


	//----- nvinfo : EIATTR_KPARAM_INFO
	.align		4
.L_2649:
        /*0058*/ 	.byte	0x04, 0x17
        /*005a*/ 	.short	(.L_2651 - .L_2650)
.L_2650:
        /*005c*/ 	.word	0x00000000
        /*0060*/ 	.short	0x0003
        /*0062*/ 	.short	0x0018
        /*0064*/ 	.byte	0x00, 0xf0, 0x21, 0x00


	//----- nvinfo : EIATTR_KPARAM_INFO
	.align		4
.L_2651:
        /*0068*/ 	.byte	0x04, 0x17
        /*006a*/ 	.short	(.L_2653 - .L_2652)
.L_2652:
        /*006c*/ 	.word	0x00000000
        /*0070*/ 	.short	0x0002
        /*0072*/ 	.short	0x0010
        /*0074*/ 	.byte	0x00, 0xf0, 0x21, 0x00


	//----- nvinfo : EIATTR_KPARAM_INFO
	.align		4
.L_2653:
        /*0078*/ 	.byte	0x04, 0x17
        /*007a*/ 	.short	(.L_2655 - .L_2654)
.L_2654:
        /*007c*/ 	.word	0x00000000
        /*0080*/ 	.short	0x0001
        /*0082*/ 	.short	0x0008
        /*0084*/ 	.byte	0x00, 0xf0, 0x21, 0x00


	//----- nvinfo : EIATTR_KPARAM_INFO
	.align		4
.L_2655:
        /*0088*/ 	.byte	0x04, 0x17
        /*008a*/ 	.short	(.L_2657 - .L_2656)
.L_2656:
        /*008c*/ 	.word	0x00000000
        /*0090*/ 	.short	0x0000
        /*0092*/ 	.short	0x0000
        /*0094*/ 	.byte	0x00, 0xf0, 0x21, 0x00


	//----- nvinfo : EIATTR_SPARSE_MMA_MASK
	.align		4
.L_2657:
        /*0098*/ 	.byte	0x03, 0x50
        /*009a*/ 	.short	0x0000


	//----- nvinfo : EIATTR_MAXREG_COUNT
	.align		4
        /*009c*/ 	.byte	0x03, 0x1b
        /*009e*/ 	.short	0x0080


	//----- nvinfo : EIATTR_NUM_BARRIERS
	.align		4
        /*00a0*/ 	.byte	0x02, 0x4c
        /*00a2*/ 	.byte	0x01
	.zero		1


	//----- nvinfo : EIATTR_MERCURY_ISA_VERSION
	.align		4
        /*00a4*/ 	.byte	0x03, 0x5f
        /*00a6*/ 	.short	0x0101


	//----- nvinfo : EIATTR_INT_WARP_WIDE_INSTR_OFFSETS
	.align		4
        /*00a8*/ 	.byte	0x04, 0x31
        /*00aa*/ 	.short	(.L_2659 - .L_2658)


	//   ....[0]....
.L_2658:
        /*00ac*/ 	.word	0x00001580


	//   ....[1]....
        /*00b0*/ 	.word	0x00001640


	//----- nvinfo : EIATTR_COOP_GROUP_MASK_REGIDS
	.align		4
.L_2659:
        /*00b4*/ 	.byte	0x04, 0x29
        /*00b6*/ 	.short	(.L_2661 - .L_2660)


	//   ....[0]....
.L_2660:
        /*00b8*/ 	.word	0xffffffff


	//   ....[1]....
        /*00bc*/ 	.word	0xffffffff


	//   ....[2]....
        /*00c0*/ 	.word	0xffffffff


	//   ....[3]....
        /*00c4*/ 	.word	0xffffffff


	//   ....[4]....
        /*00c8*/ 	.word	0xffffffff


	//   ....[5]....
        /*00cc*/ 	.word	0xffffffff


	//   ....[6]....
        /*00d0*/ 	.word	0xffffffff


	//   ....[7]....
        /*00d4*/ 	.word	0xffffffff


	//   ....[8]....
        /*00d8*/ 	.word	0xffffffff


	//   ....[9]....
        /*00dc*/ 	.word	0xffffffff


	//----- nvinfo : EIATTR_COOP_GROUP_INSTR_OFFSETS
	.align		4
.L_2661:
        /*00e0*/ 	.byte	0x04, 0x28
        /*00e2*/ 	.short	(.L_2663 - .L_2662)


	//   ....[0]....
.L_2662:
        /*00e4*/ 	.word	0x00001480


	//   ....[1]....
        /*00e8*/ 	.word	0x000014b0


	//   ....[2]....
        /*00ec*/ 	.word	0x000018d0


	//   ....[3]....
        /*00f0*/ 	.word	0x00001900


	//   ....[4]....
        /*00f4*/ 	.word	0x00001930


	//   ....[5]....
        /*00f8*/ 	.word	0x00001940


	//   ....[6]....
        /*00fc*/ 	.word	0x00001970


	//   ....[7]....
        /*0100*/ 	.word	0x00001980


	//   ....[8]....
        /*0104*/ 	.word	0x000019b0


	//   ....[9]....
        /*0108*/ 	.word	0x000019c0


	//----- nvinfo : EIATTR_EXIT_INSTR_OFFSETS
	.align		4
.L_2663:
        /*010c*/ 	.byte	0x04, 0x1c
        /*010e*/ 	.short	(.L_2665 - .L_2664)


	//   ....[0]....
.L_2664:
        /*0110*/ 	.word	0x00000050


	//   ....[1]....
        /*0114*/ 	.word	0x00003150


	//----- nvinfo : EIATTR_MAX_THREADS
	.align		4
.L_2665:
        /*0118*/ 	.byte	0x04, 0x05
        /*011a*/ 	.short	(.L_2667 - .L_2666)
.L_2666:
        /*011c*/ 	.word	0x000001e0
        /*0120*/ 	.word	0x00000001
        /*0124*/ 	.word	0x00000001


	//----- nvinfo : EIATTR_CRS_STACK_SIZE
	.align		4
.L_2667:
        /*0128*/ 	.byte	0x04, 0x1e
        /*012a*/ 	.short	(.L_2669 - .L_2668)
.L_2668:
        /*012c*/ 	.word	0x00000000


	//----- nvinfo : EIATTR_CBANK_PARAM_SIZE
	.align		4
.L_2669:
        /*0130*/ 	.byte	0x03, 0x19
        /*0132*/ 	.short	0x0048


	//----- nvinfo : EIATTR_PARAM_CBANK
	.align		4
        /*0134*/ 	.byte	0x04, 0x0a
        /*0136*/ 	.short	(.L_2671 - .L_2670)
	.align		4
.L_2670:
        /*0138*/ 	.word	index@(.nv.constant0._ZN13group_norm_v214gn_cuda_kernelI6__halfLi480ELi1ELi16ELi60ELi1024ELb1ELi16ELi960ELi960ELi4ELb1ELi2ELb0ELb0ENS_16CompileConditionILi900EEEEEvPT_PKS4_S7_S7_flPfS8_Pj)
        /*013c*/ 	.short	0x0210
        /*013e*/ 	.short	0x0048


	//----- nvinfo : EIATTR_SW_WAR
	.align		4
.L_2671:
        /*0140*/ 	.byte	0x04, 0x36
        /*0142*/ 	.short	(.L_2673 - .L_2672)
.L_2672:
        /*0144*/ 	.word	0x00000008
.L_2673:


//--------------------- .nv.info._ZN13group_norm_v214gn_cuda_kernelI6__halfLi480ELi3ELi16ELi60ELi1024ELb1ELi16ELi960ELi960ELi4ELb1ELi5ELb0ELb0ENS_16CompileConditionILi900EEEEEvPT_PKS4_S7_S7_flPfS8_Pj --------------------------
	.section	.nv.info._ZN13group_norm_v214gn_cuda_kernelI6__halfLi480ELi3ELi16ELi60ELi1024ELb1ELi16ELi960ELi960ELi4ELb1ELi5ELb0ELb0ENS_16CompileConditionILi900EEEEEvPT_PKS4_S7_S7_flPfS8_Pj,"",@"SHT_CUDA_INFO"
	.sectionflags	@""
	.align	4


	//----- nvinfo : EIATTR_CUDA_API_VERSION
	.align		4
        /*0000*/ 	.byte	0x04, 0x37
        /*0002*/ 	.short	(.L_2675 - .L_2674)
.L_2674:
        /*0004*/ 	.word	0x00000082


	//----- nvinfo : EIATTR_KPARAM_INFO
	.align		4
.L_2675:
        /*0008*/ 	.byte	0x04, 0x17
        /*000a*/ 	.short	(.L_2677 - .L_2676)
.L_2676:
        /*000c*/ 	.word	0x00000000
        /*0010*/ 	.short	0x0008
        /*0012*/ 	.short	0x0040
        /*0014*/ 	.byte	0x00, 0xf0, 0x21, 0x00


	//----- nvinfo : EIATTR_KPARAM_INFO
	.align		4
.L_2677:
        /*0018*/ 	.byte	0x04, 0x17
        /*001a*/ 	.short	(.L_2679 - .L_2678)
.L_2678:
        /*001c*/ 	.word	0x00000000
        /*0020*/ 	.short	0x0007
        /*0022*/ 	.short	0x0038
        /*0024*/ 	.byte	0x00, 0xf0, 0x21, 0x00


	//----- nvinfo : EIATTR_KPARAM_INFO
	.align		4
.L_2679:
        /*0028*/ 	.byte	0x04, 0x17
        /*002a*/ 	.short	(.L_2681 - .L_2680)
.L_2680:
        /*002c*/ 	.word	0x00000000
        /*0030*/ 	.short	0x0006
        /*0032*/ 	.short	0x0030
        /*0034*/ 	.byte	0x00, 0xf0, 0x21, 0x00


	//----- nvinfo : EIATTR_KPARAM_INFO
	.align		4
.L_2681:
        /*0038*/ 	.byte	0x04, 0x17
        /*003a*/ 	.short	(.L_2683 - .L_2682)
.L_2682:
        /*003c*/ 	.word	0x00000000
        /*0040*/ 	.short	0x0005
        /*0042*/ 	.short	0x0028
        /*0044*/ 	.byte	0x00, 0xf0, 0x21, 0x00


	//----- nvinfo : EIATTR_KPARAM_INFO
	.align		4
.L_2683:
        /*0048*/ 	.byte	0x04, 0x17
        /*004a*/ 	.short	(.L_2685 - .L_2684)
.L_2684:
        /*004c*/ 	.word	0x00000000
        /*0050*/ 	.short	0x0004
        /*0052*/ 	.short	0x0020
        /*0054*/ 	.byte	0x00, 0xf0, 0x11, 0x00


	//----- nvinfo : EIATTR_KPARAM_INFO
	.align		4
.L_2685:
        /*0058*/ 	.byte	0x04, 0x17
        /*005a*/ 	.short	(.L_2687 - .L_2686)
.L_2686:
        /*005c*/ 	.word	0x00000000
        /*0060*/ 	.short	0x0003
        /*0062*/ 	.short	0x0018
        /*0064*/ 	.byte	0x00, 0xf0, 0x21, 0x00


	//----- nvinfo : EIATTR_KPARAM_INFO
	.align		4
.L_2687:
        /*0068*/ 	.byte	0x04, 0x17
        /*006a*/ 	.short	(.L_2689 - .L_2688)
.L_2688:
        /*006c*/ 	.word	0x00000000
        /*0070*/ 	.short	0x0002
        /*0072*/ 	.short	0x0010
        /*0074*/ 	.byte	0x00, 0xf0, 0x21, 0x00


	//----- nvinfo : EIATTR_KPARAM_INFO
	.align		4
.L_2689:
        /*0078*/ 	.byte	0x04, 0x17
        /*007a*/ 	.short	(.L_2691 - .L_2690)
.L_2690:
        /*007c*/ 	.word	0x00000000
        /*0080*/ 	.short	0x0001
        /*0082*/ 	.short	0x0008
        /*0084*/ 	.byte	0x00, 0xf0, 0x21, 0x00


	//----- nvinfo : EIATTR_KPARAM_INFO
	.align		4
.L_2691:
        /*0088*/ 	.byte	0x04, 0x17
        /*008a*/ 	.short	(.L_2693 - .L_2692)
.L_2692:
        /*008c*/ 	.word	0x00000000
        /*0090*/ 	.short	0x0000
        /*0092*/ 	.short	0x0000
        /*0094*/ 	.byte	0x00, 0xf0, 0x21, 0x00


	//----- nvinfo : EIATTR_SPARSE_MMA_MASK
	.align		4
.L_2693:
        /*0098*/ 	.byte	0x03, 0x50
        /*009a*/ 	.short	0x0000


	//----- nvinfo : EIATTR_MAXREG_COUNT
	.align		4
        /*009c*/ 	.byte	0x03, 0x1b
        /*009e*/ 	.short	0x0028


	//----- nvinfo : EIATTR_NUM_BARRIERS
	.align		4
        /*00a0*/ 	.byte	0x02, 0x4c
        /*00a2*/ 	.byte	0x01
	.zero		1


	//----- nvinfo : EIATTR_ANNOTATIONS
	.align		4
        /*00a4*/ 	.byte	0x04, 0x55
        /*00a6*/ 	.short	(.L_2695 - .L_2694)


	//   ....[0]....
.L_2694:
        /* <DEDUP_REMOVED lines=53> */


	//----- nvinfo : EIATTR_MERCURY_ISA_VERSION
	.align		4
.L_2695:
        /*03e0*/ 	.byte	0x03, 0x5f
        /*03e2*/ 	.short	0x0101


	//----- nvinfo : EIATTR_COOP_GROUP_MASK_REGIDS
	.align		4
        /*03e4*/ 	.byte	0x04, 0x29
        /*03e6*/ 	.short	(.L_2697 - .L_2696)


	//   ....[0]....
.L_2696:
        /*03e8*/ 	.word	0xffffffff


	//   ....[1]....
        /*03ec*/ 	.word	0xffffffff


	//   ....[2]....
        /*03f0*/ 	.word	0xffffffff


	//   ....[3]....
        /*03f4*/ 	.word	0xffffffff


	//   ....[4]....
        /*03f8*/ 	.word	0xffffffff


	//   ....[5]....
        /*03fc*/ 	.word	0xffffffff


	//   ....[6]....
        /*0400*/ 	.word	0xffffffff


	//   ....[7]....
        /*0404*/ 	.word	0xffffffff


	//   ....[8]....
        /*0408*/ 	.word	0xffffffff


	//   ....[9]....
        /*040c*/ 	.word	0xffffffff


	//----- nvinfo : EIATTR_COOP_GROUP_INSTR_OFFSETS
	.align		4
.L_2697:
        /*0410*/ 	.byte	0x04, 0x28
        /*0412*/ 	.short	(.L_2699 - .L_2698)


	//   ....[0]....
.L_2698:
        /*0414*/ 	.word	0x00001550


	//   ....[1]....
        /*0418*/ 	.word	0x00001590


	//   ....[2]....
        /*041c*/ 	.word	0x00001a10


	//   ....[3]....
        /*0420*/ 	.word	0x00001a50


	//   ....[4]....
        /*0424*/ 	.word	0x00001aa0


	//   ....[5]....
        /*0428*/ 	.word	0x00001ab0


	//   ....[6]....
        /*042c*/ 	.word	0x00001ae0


	//   ....[7]....
        /*0430*/ 	.word	0x00001af0


	//   ....[8]....
        /*0434*/ 	.word	0x00001b20


	//   ....[9]....
        /*0438*/ 	.word	0x00001b30


	//----- nvinfo : EIATTR_EXIT_INSTR_OFFSETS
	.align		4
.L_2699:
        /*043c*/ 	.byte	0x04, 0x1c
        /*043e*/ 	.short	(.L_2701 - .L_2700)


	//   ....[0]....
.L_2700:
        /*0440*/ 	.word	0x00000060


	//   ....[1]....
        /*0444*/ 	.word	0x00003780


	//----- nvinfo : EIATTR_MAX_THREADS
	.align		4
.L_2701:
        /*0448*/ 	.byte	0x04, 0x05
        /*044a*/ 	.short	(.L_2703 - .L_2702)
.L_2702:
        /*044c*/ 	.word	0x000001e0
        /*0450*/ 	.word	0x00000001
        /*0454*/ 	.word	0x00000001


	//----- nvinfo : EIATTR_CRS_STACK_SIZE
	.align		4
.L_2703:
        /*0458*/ 	.byte	0x04, 0x1e
        /*045a*/ 	.short	(.L_2705 - .L_2704)
.L_2704:
        /*045c*/ 	.word	0x00000000


	//----- nvinfo : EIATTR_CBANK_PARAM_SIZE
	.align		4
.L_2705:
        /*0460*/ 	.byte	0x03, 0x19
        /*0462*/ 	.short	0x0048


	//----- nvinfo : EIATTR_PARAM_CBANK
	.align		4
        /*0464*/ 	.byte	0x04, 0x0a
        /*0466*/ 	.short	(.L_2707 - .L_2706)
	.align		4
.L_2706:
        /*0468*/ 	.word	index@(.nv.constant0._ZN13group_norm_v214gn_cuda_kernelI6__halfLi480ELi3ELi16ELi60ELi1024ELb1ELi16ELi960ELi960ELi4ELb1ELi5ELb0ELb0ENS_16CompileConditionILi900EEEEEvPT_PKS4_S7_S7_flPfS8_Pj)
        /*046c*/ 	.short	0x0210
        /*046e*/ 	.short	0x0048


	//----- nvinfo : EIATTR_SW_WAR
	.align		4
.L_2707:
        /*0470*/ 	.byte	0x04, 0x36
        /*0472*/ 	.short	(.L_2709 - .L_2708)
.L_2708:
        /*0474*/ 	.word	0x00000008
.L_2709:


//--------------------- .nv.info._ZN13group_norm_v214gn_cuda_kernelI6__halfLi480ELi1ELi16ELi60ELi1024ELb1ELi32ELi960ELi960ELi4ELb1ELi4ELb0ELb0ENS_16CompileConditionILi900EEEEEvPT_PKS4_S7_S7_flPfS8_Pj --------------------------
	.section	.nv.info._ZN13group_norm_v214gn_cuda_kernelI6__halfLi480ELi1ELi16ELi60ELi1024ELb1ELi32ELi960ELi960ELi4ELb1ELi4ELb0ELb0ENS_16CompileConditionILi900EEEEEvPT_PKS4_S7_S7_flPfS8_Pj,"",@"SHT_CUDA_INFO"
	.sectionflags	@""
	.align	4


	//----- nvinfo : EIATTR_CUDA_API_VERSION
	.align		4
        /*0000*/ 	.byte	0x04, 0x37
        /*0002*/ 	.short	(.L_2711 - .L_2710)
.L_2710:
        /*0004*/ 	.word	0x00000082


	//----- nvinfo : EIATTR_KPARAM_INFO
	.align		4
.L_2711:
        /*0008*/ 	.byte	0x04, 0x17
        /*000a*/ 	.short	(.L_2713 - .L_2712)
.L_2712:
        /*000c*/ 	.word	0x00000000
        /*0010*/ 	.short	0x0008
        /*0012*/ 	.short	0x0040
        /*0014*/ 	.byte	0x00, 0xf0, 0x21, 0x00


	//----- nvinfo : EIATTR_KPARAM_INFO
	.align		4
.L_2713:
        /*0018*/ 	.byte	0x04, 0x17
        /*001a*/ 	.short	(.L_2715 - .L_2714)
.L_2714:
        /*001c*/ 	.word	0x00000000
        /*0020*/ 	.short	0x0007
        /*0022*/ 	.short	0x0038
        /*0024*/ 	.byte	0x00, 0xf0, 0x21, 0x00


	//----- nvinfo : EIATTR_KPARAM_INFO
	.align		4
.L_2715:
        /*0028*/ 	.byte	0x04, 0x17
        /*002a*/ 	.short	(.L_2717 - .L_2716)
.L_2716:
        /*002c*/ 	.word	0x00000000
        /*0030*/ 	.short	0x0006
        /*0032*/ 	.short	0x0030
        /*0034*/ 	.byte	0x00, 0xf0, 0x21, 0x00


	//----- nvinfo : EIATTR_KPARAM_INFO
	.align		4
.L_2717:
        /*0038*/ 	.byte	0x04, 0x17
        /*003a*/ 	.short	(.L_2719 - .L_2718)
.L_2718:
        /*003c*/ 	.word	0x00000000
        /*0040*/ 	.short	0x0005
        /*0042*/ 	.short	0x0028
        /*0044*/ 	.byte	0x00, 0xf0, 0x21, 0x00


	//----- nvinfo : EIATTR_KPARAM_INFO
	.align		4
.L_2719:
        /*0048*/ 	.byte	0x04, 0x17
        /*004a*/ 	.short	(.L_2721 - .L_2720)
.L_2720:
        /*004c*/ 	.word	0x00000000
        /*0050*/ 	.short	0x0004
        /*0052*/ 	.short	0x0020
        /*0054*/ 	.byte	0x00, 0xf0, 0x11, 0x00


	//----- nvinfo : EIATTR_KPARAM_INFO
	.align		4
.L_2721:
        /*0058*/ 	.byte	0x04, 0x17
        /*005a*/ 	.short	(.L_2723 - .L_2722)
.L_2722:
        /*005c*/ 	.word	0x00000000
        /*0060*/ 	.short	0x0003
        /*0062*/ 	.short	0x0018
        /*0064*/ 	.byte	0x00, 0xf0, 0x21, 0x00


	//----- nvinfo : EIATTR_KPARAM_INFO
	.align		4
.L_2723:
        /*0068*/ 	.byte	0x04, 0x17
        /*006a*/ 	.short	(.L_2725 - .L_2724)
.L_2724:
        /*006c*/ 	.word	0x00000000
        /*0070*/ 	.short	0x0002
        /*0072*/ 	.short	0x0010
        /*0074*/ 	.byte	0x00, 0xf0, 0x21, 0x00


	//----- nvinfo : EIATTR_KPARAM_INFO
	.align		4
.L_2725:
        /*0078*/ 	.byte	0x04, 0x17
        /*007a*/ 	.short	(.L_2727 - .L_2726)
.L_2726:
        /*007c*/ 	.word	0x00000000
        /*0080*/ 	.short	0x0001
        /*0082*/ 	.short	0x0008
        /*0084*/ 	.byte	0x00, 0xf0, 0x21, 0x00


	//----- nvinfo : EIATTR_KPARAM_INFO
	.align		4
.L_2727:
        /*0088*/ 	.byte	0x04, 0x17
        /*008a*/ 	.short	(.L_2729 - .L_2728)
.L_2728:
        /*008c*/ 	.word	0x00000000
        /*0090*/ 	.short	0x0000
        /*0092*/ 	.short	0x0000
        /*0094*/ 	.byte	0x00, 0xf0, 0x21, 0x00


	//----- nvinfo : EIATTR_SPARSE_MMA_MASK
	.align		4
.L_2729:
        /*0098*/ 	.byte	0x03, 0x50
        /*009a*/ 	.short	0x0000


	//----- nvinfo : EIATTR_MAXREG_COUNT
	.align		4
        /*009c*/ 	.byte	0x03, 0x1b
        /*009e*/ 	.short	0x0080


	//----- nvinfo : EIATTR_NUM_BARRIERS
	.align		4
        /*00a0*/ 	.byte	0x02, 0x4c
        /*00a2*/ 	.byte	0x01
	.zero		1


	//----- nvinfo : EIATTR_ANNOTATIONS
	.align		4
        /*00a4*/ 	.byte	0x04, 0x55
        /*00a6*/ 	.short	(.L_2731 - .L_2730)


	//   ....[0]....
.L_2730:
        /* <DEDUP_REMOVED lines=12> */


	//----- nvinfo : EIATTR_MERCURY_ISA_VERSION
	.align		4
.L_2731:
        /*0158*/ 	.byte	0x03, 0x5f
        /*015a*/ 	.short	0x0101


	//----- nvinfo : EIATTR_INT_WARP_WIDE_INSTR_OFFSETS
	.align		4
        /*015c*/ 	.byte	0x04, 0x31
        /*015e*/ 	.short	(.L_2733 - .L_2732)


	//   ....[0]....
.L_2732:
        /*0160*/ 	.word	0x00002010


	//   ....[1]....
        /*0164*/ 	.word	0x000020d0


	//----- nvinfo : EIATTR_COOP_GROUP_MASK_REGIDS
	.align		4
.L_2733:
        /*0168*/ 	.byte	0x04, 0x29
        /*016a*/ 	.short	(.L_2735 - .L_2734)


	//   ....[0]....
.L_2734:
        /*016c*/ 	.word	0xffffffff


	//   ....[1]....
        /*0170*/ 	.word	0xffffffff


	//   ....[2]....
        /*0174*/ 	.word	0xffffffff


	//   ....[3]....
        /*0178*/ 	.word	0xffffffff


	//   ....[4]....
        /*017c*/ 	.word	0xffffffff


	//   ....[5]....
        /*0180*/ 	.word	0xffffffff


	//   ....[6]....
        /*0184*/ 	.word	0xffffffff


	//   ....[7]....
        /*0188*/ 	.word	0xffffffff


	//   ....[8]....
        /*018c*/ 	.word	0xffffffff


	//   ....[9]....
        /*0190*/ 	.word	0xffffffff


	//----- nvinfo : EIATTR_COOP_GROUP_INSTR_OFFSETS
	.align		4
.L_2735:
        /*0194*/ 	.byte	0x04, 0x28
        /*0196*/ 	.short	(.L_2737 - .L_2736)


	//   ....[0]....
.L_2736:
        /*0198*/ 	.word	0x00001e70


	//   ....[1]....
        /*019c*/ 	.word	0x00001ee0


	//   ....[2]....
        /*01a0*/ 	.word	0x00002280


	//   ....[3]....
        /*01a4*/ 	.word	0x00002290


	//   ....[4]....
        /*01a8*/ 	.word	0x000022c0


	//   ....[5]....
        /*01ac*/ 	.word	0x000022d0


	//   ....[6]....
        /*01b0*/ 	.word	0x00002300


	//   ....[7]....
        /*01b4*/ 	.word	0x00002310


	//   ....[8]....
        /*01b8*/ 	.word	0x00002340


	//   ....[9]....
        /*01bc*/ 	.word	0x00002350


	//----- nvinfo : EIATTR_EXIT_INSTR_OFFSETS
	.align		4
.L_2737:
        /*01c0*/ 	.byte	0x04, 0x1c
        /*01c2*/ 	.short	(.L_2739 - .L_2738)


	//   ....[0]....
.L_2738:
        /*01c4*/ 	.word	0x00000060


	//   ....[1]....
        /*01c8*/ 	.word	0x00005010


	//----- nvinfo : EIATTR_MAX_THREADS
	.align		4
.L_2739:
        /*01cc*/ 	.byte	0x04, 0x05
        /*01ce*/ 	.short	(.L_2741 - .L_2740)
.L_2740:
        /*01d0*/ 	.word	0x000001e0
        /*01d4*/ 	.word	0x00000001
        /*01d8*/ 	.word	0x00000001


	//----- nvinfo : EIATTR_CRS_STACK_SIZE
	.align		4
.L_2741:
        /*01dc*/ 	.byte	0x04, 0x1e
        /*01de*/ 	.short	(.L_2743 - .L_2742)
.L_2742:
        /*01e0*/ 	.word	0x00000000


	//----- nvinfo : EIATTR_CBANK_PARAM_SIZE
	.align		4
.L_2743:
        /*01e4*/ 	.byte	0x03, 0x19
        /*01e6*/ 	.short	0x0048


	//----- nvinfo : EIATTR_PARAM_CBANK
	.align		4
        /*01e8*/ 	.byte	0x04, 0x0a
        /*01ea*/ 	.short	(.L_2745 - .L_2744)
	.align		4
.L_2744:
        /*01ec*/ 	.word	index@(.nv.constant0._ZN13group_norm_v214gn_cuda_kernelI6__halfLi480ELi1ELi16ELi60ELi1024ELb1ELi32ELi960ELi960ELi4ELb1ELi4ELb0ELb0ENS_16CompileConditionILi900EEEEEvPT_PKS4_S7_S7_flPfS8_Pj)
        /*01f0*/ 	.short	0x0210
        /*01f2*/ 	.short	0x0048


	//----- nvinfo : EIATTR_SW_WAR
	.align		4
.L_2745:
        /*01f4*/ 	.byte	0x04, 0x36
        /*01f6*/ 	.short	(.L_2747 - .L_2746)
.L_2746:
        /*01f8*/ 	.word	0x00000008
.L_2747:


//--------------------- .nv.info._ZN13group_norm_v214gn_cuda_kernelI6__halfLi480ELi1ELi16ELi60ELi1024ELb1ELi64ELi960ELi960ELi4ELb1ELi9ELb0ELb0ENS_16CompileConditionILi900EEEEEvPT_PKS4_S7_S7_flPfS8_Pj --------------------------
	.section	.nv.info._ZN13group_norm_v214gn_cuda_kernelI6__halfLi480ELi1ELi16ELi60ELi1024ELb1ELi64ELi960ELi960ELi4ELb1ELi9ELb0ELb0ENS_16CompileConditionILi900EEEEEvPT_PKS4_S7_S7_flPfS8_Pj,"",@"SHT_CUDA_INFO"
	.sectionflags	@""
	.align	4


	//----- nvinfo : EIATTR_CUDA_API_VERSION
	.align		4
        /*0000*/ 	.byte	0x04, 0x37
        /*0002*/ 	.short	(.L_2749 - .L_2748)
.L_2748:
        /*0004*/ 	.word	0x00000082


	//----- nvinfo : EIATTR_KPARAM_INFO
	.align		4
.L_2749:
        /*0008*/ 	.byte	0x04, 0x17
        /*000a*/ 	.short	(.L_2751 - .L_2750)
.L_2750:
        /*000c*/ 	.word	0x00000000
        /*0010*/ 	.short	0x0008
        /*0012*/ 	.short	0x0040
        /*0014*/ 	.byte	0x00, 0xf0, 0x21, 0x00


	//----- nvinfo : EIATTR_KPARAM_INFO
	.align		4
.L_2751:
        /*0018*/ 	.byte	0x04, 0x17
        /*001a*/ 	.short	(.L_2753 - .L_2752)
.L_2752:
        /*001c*/ 	.word	0x00000000
        /*0020*/ 	.short	0x0007
        /*0022*/ 	.short	0x0038
        /*0024*/ 	.byte	0x00, 0xf0, 0x21, 0x00


	//----- nvinfo : EIATTR_KPARAM_INFO
	.align		4
.L_2753:
        /*0028*/ 	.byte	0x04, 0x17
        /*002a*/ 	.short	(.L_2755 - .L_2754)
.L_2754:
        /*002c*/ 	.word	0x00000000
        /*0030*/ 	.short	0x0006
        /*0032*/ 	.short	0x0030
        /*0034*/ 	.byte	0x00, 0xf0, 0x21, 0x00


	//----- nvinfo : EIATTR_KPARAM_INFO
	.align		4
.L_2755:
        /*0038*/ 	.byte	0x04, 0x17
        /*003a*/ 	.short	(.L_2757 - .L_2756)
.L_2756:
        /*003c*/ 	.word	0x00000000
        /*0040*/ 	.short	0x0005
        /*0042*/ 	.short	0x0028
        /*0044*/ 	.byte	0x00, 0xf0, 0x21, 0x00


	//----- nvinfo : EIATTR_KPARAM_INFO
	.align		4
.L_2757:
        /*0048*/ 	.byte	0x04, 0x17
        /*004a*/ 	.short	(.L_2759 - .L_2758)
.L_2758:
        /*004c*/ 	.word	0x00000000
        /*0050*/ 	.short	0x0004
        /*0052*/ 	.short	0x0020
        /*0054*/ 	.byte	0x00, 0xf0, 0x11, 0x00


	//----- nvinfo : EIATTR_KPARAM_INFO
	.align		4
.L_2759:
        /*0058*/ 	.byte	0x04, 0x17
        /*005a*/ 	.short	(.L_2761 - .L_2760)
.L_2760:
        /*005c*/ 	.word	0x00000000
        /*0060*/ 	.short	0x0003
        /*0062*/ 	.short	0x0018
        /*0064*/ 	.byte	0x00, 0xf0, 0x21, 0x00


	//----- nvinfo : EIATTR_KPARAM_INFO
	.align		4
.L_2761:
        /*0068*/ 	.byte	0x04, 0x17
        /*006a*/ 	.short	(.L_2763 - .L_2762)
.L_2762:
        /*006c*/ 	.word	0x00000000
        /*0070*/ 	.short	0x0002
        /*0072*/ 	.short	0x0010
        /*0074*/ 	.byte	0x00, 0xf0, 0x21, 0x00


	//----- nvinfo : EIATTR_KPARAM_INFO
	.align		4
.L_2763:
        /*0078*/ 	.byte	0x04, 0x17
        /*007a*/ 	.short	(.L_2765 - .L_2764)
.L_2764:
        /*007c*/ 	.word	0x00000000
        /*0080*/ 	.short	0x0001
        /*0082*/ 	.short	0x0008
        /*0084*/ 	.byte	0x00, 0xf0, 0x21, 0x00


	//----- nvinfo : EIATTR_KPARAM_INFO
	.align		4
.L_2765:
        /*0088*/ 	.byte	0x04, 0x17
        /*008a*/ 	.short	(.L_2767 - .L_2766)
.L_2766:
        /*008c*/ 	.word	0x00000000
        /*0090*/ 	.short	0x0000
        /*0092*/ 	.short	0x0000
        /*0094*/ 	.byte	0x00, 0xf0, 0x21, 0x00


	//----- nvinfo : EIATTR_SPARSE_MMA_MASK
	.align		4
.L_2767:
        /*0098*/ 	.byte	0x03, 0x50
        /*009a*/ 	.short	0x0000


	//----- nvinfo : EIATTR_MAXREG_COUNT
	.align		4
        /*009c*/ 	.byte	0x03, 0x1b
        /*009e*/ 	.short	0x0080


	//----- nvinfo : EIATTR_NUM_BARRIERS
	.align		4
        /*00a0*/ 	.byte	0x02, 0x4c
        /*00a2*/ 	.byte	0x01
	.zero		1


	//----- nvinfo : EIATTR_ANNOTATIONS
	.align		4
        /*00a4*/ 	.byte	0x04, 0x55
        /*00a6*/ 	.short	(.L_2769 - .L_2768)


	//   ....[0]....
.L_2768:
        /* <DEDUP_REMOVED lines=205> */


	//----- nvinfo : EIATTR_MERCURY_ISA_VERSION
	.align		4
.L_2769:
        /*0d60*/ 	.byte	0x03, 0x5f
        /*0d62*/ 	.short	0x0101


	//----- nvinfo : EIATTR_INT_WARP_WIDE_INSTR_OFFSETS
	.align		4
        /*0d64*/ 	.byte	0x04, 0x31
        /*0d66*/ 	.short	(.L_2771 - .L_2770)


	//   ....[0]....
.L_2770:
        /*0d68*/ 	.word	0x00003870


	//   ....[1]....
        /*0d6c*/ 	.word	0x00003930


	//----- nvinfo : EIATTR_COOP_GROUP_MASK_REGIDS
	.align		4
.L_2771:
        /*0d70*/ 	.byte	0x04, 0x29
        /*0d72*/ 	.short	(.L_2773 - .L_2772)


	//   ....[0]....
.L_2772:
        /*0d74*/ 	.word	0xffffffff


	//   ....[1]....
        /*0d78*/ 	.word	0xffffffff


	//   ....[2]....
        /*0d7c*/ 	.word	0xffffffff


	//   ....[3]....
        /*0d80*/ 	.word	0xffffffff


	//   ....[4]....
        /*0d84*/ 	.word	0xffffffff


	//   ....[5]....
        /*0d88*/ 	.word	0xffffffff


	//   ....[6]....
        /*0d8c*/ 	.word	0xffffffff


	//   ....[7]....
        /*0d90*/ 	.word	0xffffffff


	//   ....[8]....
        /*0d94*/ 	.word	0xffffffff


	//   ....[9]....
        /*0d98*/ 	.word	0xffffffff


	//----- nvinfo : EIATTR_COOP_GROUP_INSTR_OFFSETS
	.align		4
.L_2773:
        /*0d9c*/ 	.byte	0x04, 0x28
        /*0d9e*/ 	.short	(.L_2775 - .L_2774)


	//   ....[0]....
.L_2774:
        /*0da0*/ 	.word	0x00003680


	//   ....[1]....
        /*0da4*/ 	.word	0x00003720


	//   ....[2]....
        /*0da8*/ 	.word	0x00003a90


	//   ....[3]....
        /*0dac*/ 	.word	0x00003aa0


	//   ....[4]....
        /*0db0*/ 	.word	0x00003ad0


	//   ....[5]....
        /*0db4*/ 	.word	0x00003ae0


	//   ....[6]....
        /*0db8*/ 	.word	0x00003b10


	//   ....[7]....
        /*0dbc*/ 	.word	0x00003b20


	//   ....[8]....
        /*0dc0*/ 	.word	0x00003b50


	//   ....[9]....
        /*0dc4*/ 	.word	0x00003b60


	//----- nvinfo : EIATTR_EXIT_INSTR_OFFSETS
	.align		4
.L_2775:
        /*0dc8*/ 	.byte	0x04, 0x1c
        /*0dca*/ 	.short	(.L_2777 - .L_2776)


	//   ....[0]....
.L_2776:
        /*0dcc*/ 	.word	0x00000060


	//   ....[1]....
        /*0dd0*/ 	.word	0x0000a410


	//----- nvinfo : EIATTR_MAX_THREADS
	.align		4
.L_2777:
        /*0dd4*/ 	.byte	0x04, 0x05
        /*0dd6*/ 	.short	(.L_2779 - .L_2778)
.L_2778:
        /*0dd8*/ 	.word	0x000001e0
        /*0ddc*/ 	.word	0x00000001
        /*0de0*/ 	.word	0x00000001


	//----- nvinfo : EIATTR_CRS_STACK_SIZE
	.align		4
.L_2779:
        /*0de4*/ 	.byte	0x04, 0x1e
        /*0de6*/ 	.short	(.L_2781 - .L_2780)
.L_2780:
        /*0de8*/ 	.word	0x00000000


	//----- nvinfo : EIATTR_CBANK_PARAM_SIZE
	.align		4
.L_2781:
        /*0dec*/ 	.byte	0x03, 0x19
        /*0dee*/ 	.short	0x0048


	//----- nvinfo : EIATTR_PARAM_CBANK
	.align		4
        /*0df0*/ 	.byte	0x04, 0x0a
        /*0df2*/ 	.short	(.L_2783 - .L_2782)
	.align		4
.L_2782:
        /*0df4*/ 	.word	index@(.nv.constant0._ZN13group_norm_v214gn_cuda_kernelI6__halfLi480ELi1ELi16ELi60ELi1024ELb1ELi64ELi960ELi960ELi4ELb1ELi9ELb0ELb0ENS_16CompileConditionILi900EEEEEvPT_PKS4_S7_S7_flPfS8_Pj)
        /*0df8*/ 	.short	0x0210
        /*0dfa*/ 	.short	0x0048


	//----- nvinfo : EIATTR_SW_WAR
	.align		4
.L_2783:
        /*0dfc*/ 	.byte	0x04, 0x36
        /*0dfe*/ 	.short	(.L_2785 - .L_2784)
.L_2784:
        /*0e00*/ 	.word	0x00000008
.L_2785:


//--------------------- .nv.info._ZN13group_norm_v214gn_cuda_kernelI6__halfLi480ELi2ELi16ELi60ELi1024ELb1ELi32ELi960ELi960ELi4ELb1ELi7ELb0ELb0ENS_16CompileConditionILi900EEEEEvPT_PKS4_S7_S7_flPfS8_Pj --------------------------
	.section	.nv.info._ZN13group_norm_v214gn_cuda_kernelI6__halfLi480ELi2ELi16ELi60ELi1024ELb1ELi32ELi960ELi960ELi4ELb1ELi7ELb0ELb0ENS_16CompileConditionILi900EEEEEvPT_PKS4_S7_S7_flPfS8_Pj,"",@"SHT_CUDA_INFO"
	.sectionflags	@""
	.align	4


	//----- nvinfo : EIATTR_CUDA_API_VERSION
	.align		4
        /*0000*/ 	.byte	0x04, 0x37
        /*0002*/ 	.short	(.L_2787 - .L_2786)
.L_2786:
        /*0004*/ 	.word	0x00000082


	//----- nvinfo : EIATTR_KPARAM_INFO
	.align		4
.L_2787:
        /*0008*/ 	.byte	0x04, 0x17
        /*000a*/ 	.short	(.L_2789 - .L_2788)
.L_2788:
        /*000c*/ 	.word	0x00000000
        /*0010*/ 	.short	0x0008
        /*0012*/ 	.short	0x0040
        /*0014*/ 	.byte	0x00, 0xf0, 0x21, 0x00


	//----- nvinfo : EIATTR_KPARAM_INFO
	.align		4
.L_2789:
        /*0018*/ 	.byte	0x04, 0x17
        /*001a*/ 	.short	(.L_2791 - .L_2790)
.L_2790:
        /*001c*/ 	.word	0x00000000
        /*0020*/ 	.short	0x0007
        /*0022*/ 	.short	0x0038
        /*0024*/ 	.byte	0x00, 0xf0, 0x21, 0x00


	//----- nvinfo : EIATTR_KPARAM_INFO
	.align		4
.L_2791:
        /*0028*/ 	.byte	0x04, 0x17
        /*002a*/ 	.short	(.L_2793 - .L_2792)
.L_2792:
        /*002c*/ 	.word	0x00000000
        /*0030*/ 	.short	0x0006
        /*0032*/ 	.short	0x0030
        /*0034*/ 	.byte	0x00, 0xf0, 0x21, 0x00


	//----- nvinfo : EIATTR_KPARAM_INFO
	.align		4
.L_2793:
        /*0038*/ 	.byte	0x04, 0x17
        /*003a*/ 	.short	(.L_2795 - .L_2794)
.L_2794:
        /*003c*/ 	.word	0x00000000
        /*0040*/ 	.short	0x0005
        /*0042*/ 	.short	0x0028
        /*0044*/ 	.byte	0x00, 0xf0, 0x21, 0x00


	//----- nvinfo : EIATTR_KPARAM_INFO
	.align		4
.L_2795:
        /*0048*/ 	.byte	0x04, 0x17
        /*004a*/ 	.short	(.L_2797 - .L_2796)
.L_2796:
        /*004c*/ 	.word	0x00000000
        /*0050*/ 	.short	0x0004
        /*0052*/ 	.short	0x0020
        /*0054*/ 	.byte	0x00, 0xf0, 0x11, 0x00


	//----- nvinfo : EIATTR_KPARAM_INFO
	.align		4
.L_2797:
        /*0058*/ 	.byte	0x04, 0x17
        /*005a*/ 	.short	(.L_2799 - .L_2798)
.L_2798:
        /*005c*/ 	.word	0x00000000
        /*0060*/ 	.short	0x0003
        /*0062*/ 	.short	0x0018
        /*0064*/ 	.byte	0x00, 0xf0, 0x21, 0x00


	//----- nvinfo : EIATTR_KPARAM_INFO
	.align		4
.L_2799:
        /*0068*/ 	.byte	0x04, 0x17
        /*006a*/ 	.short	(.L_2801 - .L_2800)
.L_2800:
        /*006c*/ 	.word	0x00000000
        /*0070*/ 	.short	0x0002
        /*0072*/ 	.short	0x0010
        /*0074*/ 	.byte	0x00, 0xf0, 0x21, 0x00


	//----- nvinfo : EIATTR_KPARAM_INFO
	.align		4
.L_2801:
        /*0078*/ 	.byte	0x04, 0x17
        /*007a*/ 	.short	(.L_2803 - .L_2802)
.L_2802:
        /*007c*/ 	.word	0x00000000
        /*0080*/ 	.short	0x0001
        /*0082*/ 	.short	0x0008
        /*0084*/ 	.byte	0x00, 0xf0, 0x21, 0x00


	//----- nvinfo : EIATTR_KPARAM_INFO
	.align		4
.L_2803:
        /*0088*/ 	.byte	0x04, 0x17
        /*008a*/ 	.short	(.L_2805 - .L_2804)
.L_2804:
        /*008c*/ 	.word	0x00000000
        /*0090*/ 	.short	0x0000
        /*0092*/ 	.short	0x0000
        /*0094*/ 	.byte	0x00, 0xf0, 0x21, 0x00


	//----- nvinfo : EIATTR_SPARSE_MMA_MASK
	.align		4
.L_2805:
        /*0098*/ 	.byte	0x03, 0x50
        /*009a*/ 	.short	0x0000


	//----- nvinfo : EIATTR_MAXREG_COUNT
	.align		4
        /*009c*/ 	.byte	0x03, 0x1b
        /*009e*/ 	.short	0x0040


	//----- nvinfo : EIATTR_NUM_BARRIERS
	.align		4
        /*00a0*/ 	.byte	0x02, 0x4c
        /*00a2*/ 	.byte	0x01
	.zero		1


	//----- nvinfo : EIATTR_ANNOTATIONS
	.align		4
        /*00a4*/ 	.byte	0x04, 0x55
        /*00a6*/ 	.short	(.L_2807 - .L_2806)


	//   ....[0]....
.L_2806:
        /* <DEDUP_REMOVED lines=99> */


	//----- nvinfo : EIATTR_MERCURY_ISA_VERSION
	.align		4
.L_2807:
        /*06c0*/ 	.byte	0x03, 0x5f
        /*06c2*/ 	.short	0x0101


	//----- nvinfo : EIATTR_COOP_GROUP_MASK_REGIDS
	.align		4
        /*06c4*/ 	.byte	0x04, 0x29
        /*06c6*/ 	.short	(.L_2809 - .L_2808)


	//   ....[0]....
.L_2808:
        /*06c8*/ 	.word	0xffffffff


	//   ....[1]....
        /*06cc*/ 	.word	0xffffffff


	//   ....[2]....
        /*06d0*/ 	.word	0xffffffff


	//   ....[3]....
        /*06d4*/ 	.word	0xffffffff


	//   ....[4]....
        /*06d8*/ 	.word	0xffffffff


	//   ....[5]....
        /*06dc*/ 	.word	0xffffffff


	//   ....[6]....
        /*06e0*/ 	.word	0xffffffff


	//   ....[7]....
        /*06e4*/ 	.word	0xffffffff


	//   ....[8]....
        /*06e8*/ 	.word	0xffffffff


	//   ....[9]....
        /*06ec*/ 	.word	0xffffffff


	//----- nvinfo : EIATTR_COOP_GROUP_INSTR_OFFSETS
	.align		4
.L_2809:
        /*06f0*/ 	.byte	0x04, 0x28
        /*06f2*/ 	.short	(.L_2811 - .L_2810)


	//   ....[0]....
.L_2810:
        /*06f4*/ 	.word	0x00002200


	//   ....[1]....
        /*06f8*/ 	.word	0x00002210


	//   ....[2]....
        /*06fc*/ 	.word	0x00002670


	//   ....[3]....
        /*0700*/ 	.word	0x00002680


	//   ....[4]....
        /*0704*/ 	.word	0x000026b0


	//   ....[5]....
        /*0708*/ 	.word	0x000026c0


	//   ....[6]....
        /*070c*/ 	.word	0x000026f0


	//   ....[7]....
        /*0710*/ 	.word	0x00002700


	//   ....[8]....
        /*0714*/ 	.word	0x00002730


	//   ....[9]....
        /*0718*/ 	.word	0x00002740


	//----- nvinfo : EIATTR_EXIT_INSTR_OFFSETS
	.align		4
.L_2811:
        /*071c*/ 	.byte	0x04, 0x1c
        /*071e*/ 	.short	(.L_2813 - .L_2812)


	//   ....[0]....
.L_2812:
        /*0720*/ 	.word	0x00000060


	//   ....[1]....
        /*0724*/ 	.word	0x00005d10


	//----- nvinfo : EIATTR_MAX_THREADS
	.align		4
.L_2813:
        /*0728*/ 	.byte	0x04, 0x05
        /*072a*/ 	.short	(.L_2815 - .L_2814)
.L_2814:
        /*072c*/ 	.word	0x000001e0
        /*0730*/ 	.word	0x00000001
        /*0734*/ 	.word	0x00000001


	//----- nvinfo : EIATTR_CRS_STACK_SIZE
	.align		4
.L_2815:
        /*0738*/ 	.byte	0x04, 0x1e
        /*073a*/ 	.short	(.L_2817 - .L_2816)
.L_2816:
        /*073c*/ 	.word	0x00000000


	//----- nvinfo : EIATTR_CBANK_PARAM_SIZE
	.align		4
.L_2817:
        /*0740*/ 	.byte	0x03, 0x19
        /*0742*/ 	.short	0x0048


	//----- nvinfo : EIATTR_PARAM_CBANK
	.align		4
        /*0744*/ 	.byte	0x04, 0x0a
        /*0746*/ 	.short	(.L_2819 - .L_2818)
	.align		4
.L_2818:
        /*0748*/ 	.word	index@(.nv.constant0._ZN13group_norm_v214gn_cuda_kernelI6__halfLi480ELi2ELi16ELi60ELi1024ELb1ELi32ELi960ELi960ELi4ELb1ELi7ELb0ELb0ENS_16CompileConditionILi900EEEEEvPT_PKS4_S7_S7_flPfS8_Pj)
        /*074c*/ 	.short	0x0210
        /*074e*/ 	.short	0x0048


	//----- nvinfo : EIATTR_SW_WAR
	.align		4
.L_2819:
        /*0750*/ 	.byte	0x04, 0x36
        /*0752*/ 	.short	(.L_2821 - .L_2820)
.L_2820:
        /*0754*/ 	.word	0x00000008
.L_2821:


//--------------------- .nv.info._ZN13group_norm_v214gn_cuda_kernelI6__halfLi480ELi2ELi16ELi60ELi1024ELb1ELi32ELi960ELi960ELi4ELb1ELi9ELb0ELb0ENS_16CompileConditionILi900EEEEEvPT_PKS4_S7_S7_flPfS8_Pj --------------------------
	.section	.nv.info._ZN13group_norm_v214gn_cuda_kernelI6__halfLi480ELi2ELi16ELi60ELi1024ELb1ELi32ELi960ELi960ELi4ELb1ELi9ELb0ELb0ENS_16CompileConditionILi900EEEEEvPT_PKS4_S7_S7_flPfS8_Pj,"",@"SHT_CUDA_INFO"
	.sectionflags	@""
	.align	4


	//----- nvinfo : EIATTR_CUDA_API_VERSION
	.align		4
        /*0000*/ 	.byte	0x04, 0x37
        /*0002*/ 	.short	(.L_2823 - .L_2822)
.L_2822:
        /*0004*/ 	.word	0x00000082


	//----- nvinfo : EIATTR_KPARAM_INFO
	.align		4
.L_2823:
        /*0008*/ 	.byte	0x04, 0x17
        /*000a*/ 	.short	(.L_2825 - .L_2824)
.L_2824:
        /*000c*/ 	.word	0x00000000
        /*0010*/ 	.short	0x0008
        /*0012*/ 	.short	0x0040
        /*0014*/ 	.byte	0x00, 0xf0, 0x21, 0x00


	//----- nvinfo : EIATTR_KPARAM_INFO
	.align		4
.L_2825:
        /*0018*/ 	.byte	0x04, 0x17
        /*001a*/ 	.short	(.L_2827 - .L_2826)
.L_2826:
        /*001c*/ 	.word	0x00000000
        /*0020*/ 	.short	0x0007
        /*0022*/ 	.short	0x0038
        /*0024*/ 	.byte	0x00, 0xf0, 0x21, 0x00


	//----- nvinfo : EIATTR_KPARAM_INFO
	.align		4
.L_2827:
        /*0028*/ 	.byte	0x04, 0x17
        /*002a*/ 	.short	(.L_2829 - .L_2828)
.L_2828:
        /*002c*/ 	.word	0x00000000
        /*0030*/ 	.short	0x0006
        /*0032*/ 	.short	0x0030
        /*0034*/ 	.byte	0x00, 0xf0, 0x21, 0x00


	//----- nvinfo : EIATTR_KPARAM_INFO
	.align		4
.L_2829:
        /*0038*/ 	.byte	0x04, 0x17
        /*003a*/ 	.short	(.L_2831 - .L_2830)
.L_2830:
        /*003c*/ 	.word	0x00000000
        /*0040*/ 	.short	0x0005
        /*0042*/ 	.short	0x0028
        /*0044*/ 	.byte	0x00, 0xf0, 0x21, 0x00


	//----- nvinfo : EIATTR_KPARAM_INFO
	.align		4
.L_2831:
        /*0048*/ 	.byte	0x04, 0x17
        /*004a*/ 	.short	(.L_2833 - .L_2832)
.L_2832:
        /*004c*/ 	.word	0x00000000
        /*0050*/ 	.short	0x0004
        /*0052*/ 	.short	0x0020
        /*0054*/ 	.byte	0x00, 0xf0, 0x11, 0x00


	//----- nvinfo : EIATTR_KPARAM_INFO
	.align		4
.L_2833:
        /*0058*/ 	.byte	0x04, 0x17
        /*005a*/ 	.short	(.L_2835 - .L_2834)
.L_2834:
        /*005c*/ 	.word	0x00000000
        /*0060*/ 	.short	0x0003
        /*0062*/ 	.short	0x0018
        /*0064*/ 	.byte	0x00, 0xf0, 0x21, 0x00


	//----- nvinfo : EIATTR_KPARAM_INFO
	.align		4
.L_2835:
        /*0068*/ 	.byte	0x04, 0x17
        /*006a*/ 	.short	(.L_2837 - .L_2836)
.L_2836:
        /*006c*/ 	.word	0x00000000
        /*0070*/ 	.short	0x0002
        /*0072*/ 	.short	0x0010
        /*0074*/ 	.byte	0x00, 0xf0, 0x21, 0x00


	//----- nvinfo : EIATTR_KPARAM_INFO
	.align		4
.L_2837:
        /*0078*/ 	.byte	0x04, 0x17
        /*007a*/ 	.short	(.L_2839 - .L_2838)
.L_2838:
        /*007c*/ 	.word	0x00000000
        /*0080*/ 	.short	0x0001
        /*0082*/ 	.short	0x0008
        /*0084*/ 	.byte	0x00, 0xf0, 0x21, 0x00


	//----- nvinfo : EIATTR_KPARAM_INFO
	.align		4
.L_2839:
        /*0088*/ 	.byte	0x04, 0x17
        /*008a*/ 	.short	(.L_2841 - .L_2840)
.L_2840:
        /*008c*/ 	.word	0x00000000
        /*0090*/ 	.short	0x0000
        /*0092*/ 	.short	0x0000
        /*0094*/ 	.byte	0x00, 0xf0, 0x21, 0x00


	//----- nvinfo : EIATTR_SPARSE_MMA_MASK
	.align		4
.L_2841:
        /*0098*/ 	.byte	0x03, 0x50
        /*009a*/ 	.short	0x0000


	//----- nvinfo : EIATTR_MAXREG_COUNT
	.align		4
        /*009c*/ 	.byte	0x03, 0x1b
        /*009e*/ 	.short	0x0040


	//----- nvinfo : EIATTR_NUM_BARRIERS
	.align		4
        /*00a0*/ 	.byte	0x02, 0x4c
        /*00a2*/ 	.byte	0x01
	.zero		1


	//----- nvinfo : EIATTR_ANNOTATIONS
	.align		4
        /*00a4*/ 	.byte	0x04, 0x55
        /*00a6*/ 	.short	(.L_2843 - .L_2842)


	//   ....[0]....
.L_2842:
        /* <DEDUP_REMOVED lines=99> */


	//----- nvinfo : EIATTR_MERCURY_ISA_VERSION
	.align		4
.L_2843:
        /*06c0*/ 	.byte	0x03, 0x5f
        /*06c2*/ 	.short	0x0101


	//----- nvinfo : EIATTR_COOP_GROUP_MASK_REGIDS
	.align		4
        /*06c4*/ 	.byte	0x04, 0x29
        /*06c6*/ 	.short	(.L_2845 - .L_2844)


	//   ....[0]....
.L_2844:
        /*06c8*/ 	.word	0xffffffff


	//   ....[1]....
        /*06cc*/ 	.word	0xffffffff


	//   ....[2]....
        /*06d0*/ 	.word	0xffffffff


	//   ....[3]....
        /*06d4*/ 	.word	0xffffffff


	//   ....[4]....
        /*06d8*/ 	.word	0xffffffff


	//   ....[5]....
        /*06dc*/ 	.word	0xffffffff


	//   ....[6]....
        /*06e0*/ 	.word	0xffffffff


	//   ....[7]....
        /*06e4*/ 	.word	0xffffffff


	//   ....[8]....
        /*06e8*/ 	.word	0xffffffff


	//   ....[9]....
        /*06ec*/ 	.word	0xffffffff


	//----- nvinfo : EIATTR_COOP_GROUP_INSTR_OFFSETS
	.align		4
.L_2845:
        /*06f0*/ 	.byte	0x04, 0x28
        /*06f2*/ 	.short	(.L_2847 - .L_2846)


	//   ....[0]....
.L_2846:
        /*06f4*/ 	.word	0x00002200


	//   ....[1]....
        /*06f8*/ 	.word	0x00002210


	//   ....[2]....
        /*06fc*/ 	.word	0x00002670


	//   ....[3]....
        /*0700*/ 	.word	0x00002680


	//   ....[4]....
        /*0704*/ 	.word	0x000026b0


	//   ....[5]....
        /*0708*/ 	.word	0x000026c0


	//   ....[6]....
        /*070c*/ 	.word	0x000026f0


	//   ....[7]....
        /*0710*/ 	.word	0x00002700


	//   ....[8]....
        /*0714*/ 	.word	0x00002730


	//   ....[9]....
        /*0718*/ 	.word	0x00002740


	//----- nvinfo : EIATTR_EXIT_INSTR_OFFSETS
	.align		4
.L_2847:
        /*071c*/ 	.byte	0x04, 0x1c
        /*071e*/ 	.short	(.L_2849 - .L_2848)


	//   ....[0]....
.L_2848:
        /*0720*/ 	.word	0x00000060


	//   ....[1]....
        /*0724*/ 	.word	0x00005d10


	//----- nvinfo : EIATTR_MAX_THREADS
	.align		4
.L_2849:
        /*0728*/ 	.byte	0x04, 0x05
        /*072a*/ 	.short	(.L_2851 - .L_2850)
.L_2850:
        /*072c*/ 	.word	0x000001e0
        /*0730*/ 	.word	0x00000001
        /*0734*/ 	.word	0x00000001


	//----- nvinfo : EIATTR_CRS_STACK_SIZE
	.align		4
.L_2851:
        /*0738*/ 	.byte	0x04, 0x1e
        /*073a*/ 	.short	(.L_2853 - .L_2852)
.L_2852:
        /*073c*/ 	.word	0x00000000


	//----- nvinfo : EIATTR_CBANK_PARAM_SIZE
	.align		4
.L_2853:
        /*0740*/ 	.byte	0x03, 0x19
        /*0742*/ 	.short	0x0048


	//----- nvinfo : EIATTR_PARAM_CBANK
	.align		4
        /*0744*/ 	.byte	0x04, 0x0a
        /*0746*/ 	.short	(.L_2855 - .L_2854)
	.align		4
.L_2854:
        /*0748*/ 	.word	index@(.nv.constant0._ZN13group_norm_v214gn_cuda_kernelI6__halfLi480ELi2ELi16ELi60ELi1024ELb1ELi32ELi960ELi960ELi4ELb1ELi9ELb0ELb0ENS_16CompileConditionILi900EEEEEvPT_PKS4_S7_S7_flPfS8_Pj)
        /*074c*/ 	.short	0x0210
        /*074e*/ 	.short	0x0048


	//----- nvinfo : EIATTR_SW_WAR
	.align		4
.L_2855:
        /*0750*/ 	.byte	0x04, 0x36
        /*0752*/ 	.short	(.L_2857 - .L_2856)
.L_2856:
        /*0754*/ 	.word	0x00000008
.L_2857:


//--------------------- .nv.callgraph             --------------------------
	.section	.nv.callgraph,"",@"SHT_CUDA_CALLGRAPH"
	.align	4
	.sectionentsize	8
	.align		4
        /*0000*/ 	.word	0x00000000
	.align		4
        /*0004*/ 	.word	0xffffffff
	.align		4
        /*0008*/ 	.word	0x00000000
	.align		4
        /*000c*/ 	.word	0xfffffffe
	.align		4
        /*0010*/ 	.word	0x00000000
	.align		4
        /*0014*/ 	.word	0xfffffffd
	.align		4
        /*0018*/ 	.word	0x00000000
	.align		4
        /*001c*/ 	.word	0xfffffffc


//--------------------- .text._ZN13group_norm_v218gn_bwd_cuda_kernelI13__nv_bfloat16Li480ELi3ELi32ELi30ELi1024ELb0ELb1ELi4ELi960ELi960ELi4ELb1ELi1ELb0ELb0ELNS_15WgradSyncMethodE3ENS_16CompileConditionILi900EEEEEvPT_S6_S6_PKS5_S8_S8_S8_PKfflPfPj --------------------------
	.section	.text._ZN13group_norm_v218gn_bwd_cuda_kernelI13__nv_bfloat16Li480ELi3ELi32ELi30ELi1024ELb0ELb1ELi4ELi960ELi960ELi4ELb1ELi1ELb0ELb0ELNS_15WgradSyncMethodE3ENS_16CompileConditionILi900EEEEEvPT_S6_S6_PKS5_S8_S8_S8_PKfflPfPj,"ax",@progbits
	.align	128
        .global         _ZN13group_norm_v218gn_bwd_cuda_kernelI13__nv_bfloat16Li480ELi3ELi32ELi30ELi1024ELb0ELb1ELi4ELi960ELi960ELi4ELb1ELi1ELb0ELb0ELNS_15WgradSyncMethodE3ENS_16CompileConditionILi900EEEEEvPT_S6_S6_PKS5_S8_S8_S8_PKfflPfPj
        .type           _ZN13group_norm_v218gn_bwd_cuda_kernelI13__nv_bfloat16Li480ELi3ELi32ELi30ELi1024ELb0ELb1ELi4ELi960ELi960ELi4ELb1ELi1ELb0ELb0ELNS_15WgradSyncMethodE3ENS_16CompileConditionILi900EEEEEvPT_S6_S6_PKS5_S8_S8_S8_PKfflPfPj,@function
        .size           _ZN13group_norm_v218gn_bwd_cuda_kernelI13__nv_bfloat16Li480ELi3ELi32ELi30ELi1024ELb0ELb1ELi4ELi960ELi960ELi4ELb1ELi1ELb0ELb0ELNS_15WgradSyncMethodE3ENS_16CompileConditionILi900EEEEEvPT_S6_S6_PKS5_S8_S8_S8_PKfflPfPj,(.L_x_3184 - _ZN13group_norm_v218gn_bwd_cuda_kernelI13__nv_bfloat16Li480ELi3ELi32ELi30ELi1024ELb0ELb1ELi4ELi960ELi960ELi4ELb1ELi1ELb0ELb0ELNS_15WgradSyncMethodE3ENS_16CompileConditionILi900EEEEEvPT_S6_S6_PKS5_S8_S8_S8_PKfflPfPj)
        .other          _ZN13group_norm_v218gn_bwd_cuda_kernelI13__nv_bfloat16Li480ELi3ELi32ELi30ELi1024ELb0ELb1ELi4ELi960ELi960ELi4ELb1ELi1ELb0ELb0ELNS_15WgradSyncMethodE3ENS_16CompileConditionILi900EEEEEvPT_S6_S6_PKS5_S8_S8_S8_PKfflPfPj,@"STO_CUDA_ENTRY STV_DEFAULT"
_ZN13group_norm_v218gn_bwd_cuda_kernelI13__nv_bfloat16Li480ELi3ELi32ELi30ELi1024ELb0ELb1ELi4ELi960ELi960ELi4ELb1ELi1ELb0ELb0ELNS_15WgradSyncMethodE3ENS_16CompileConditionILi900EEEEEvPT_S6_S6_PKS5_S8_S8_S8_PKfflPfPj:
.text._ZN13group_norm_v218gn_bwd_cuda_kernelI13__nv_bfloat16Li480ELi3ELi32ELi30ELi1024ELb0ELb1ELi4ELi960ELi960ELi4ELb1ELi1ELb0ELb0ELNS_15WgradSyncMethodE3ENS_16CompileConditionILi900EEEEEvPT_S6_S6_PKS5_S8_S8_S8_PKfflPfPj:
[----:B------:R-:W0:Y:S08]  /*0000*/  LDC R1, c[0x0][0x28] ;  /* 0x00000a00ff017b82 */ /* 0x000e300000000800 */
[----:B------:R-:W1:Y:S01]  /*0010*/  S2UR UR8, SR_CTAID.Y ;  /* 0x00000000000879c3 */ /* 0x000e620000002600 */
[----:B------:R-:W-:Y:S01]  /*0020*/  ULDC.64 UR14, c[0x0][0x258] ;  /* 0x00009600000e7ab9 */ /* 0x000fe20000000a00 */
[----:B------:R-:W-:Y:S01]  /*0030*/  ULDC.64 UR12, c[0x0][0x208] ;  /* 0x00008200000c7ab9 */ /* 0x000fe20000000a00 */
[----:B------:R-:W-:Y:S01]  /*0040*/  UMOV UR5, URZ ;  /* 0x0000003f00057c82 */ /* 0x000fe20008000000 */
[----:B0-----:R-:W-:-:S04]  /*0050*/  IADD3 R1, R1, -0x58, RZ ;  /* 0xffffffa801017810 */ /* 0x001fc80007ffe0ff */
[----:B------:R-:W0:Y:S01]  /*0060*/  S2UR UR11, SR_CTAID.X ;  /* 0x00000000000b79c3 */ /* 0x000e220000002500 */
[----:B-1----:R-:W-:Y:S02]  /*0070*/  UISETP.GE.U32.AND UP0, UPT, UR8, UR14, UPT ;  /* 0x0000000e0800728c */ /* 0x002fe4000bf06070 */
[----:B------:R-:W-:Y:S02]  /*0080*/  UMOV UR9, UR8 ;  /* 0x0000000800097c82 */ /* 0x000fe40008000000 */
[----:B------:R-:W-:-:S06]  /*0090*/  UISETP.GE.AND.EX UP0, UPT, URZ, UR15, UPT, UP0 ;  /* 0x0000000f3f00728c */ /* 0x000fcc000bf06300 */
[----:B------:R-:W-:-:S13]  /*00a0*/  PLOP3.LUT P0, PT, PT, PT, UP0, 0x80, 0x0 ;  /* 0x000000000000781c */ /* 0x000fda0003f0f008 */
[----:B0-----:R-:W-:Y:S05]  /*00b0*/  @!P0 BRA `(.L_x_0) ;  /* 0x0000000000688947 */ /* 0x001fea0003800000 */
[----:B------:R-:W0:Y:S01]  /*00c0*/  S2R R0, SR_TID.X ;  /* 0x0000000000007919 */ /* 0x000e220000002100 */
[----:B------:R-:W-:Y:S01]  /*00d0*/  BAR.SYNC.DEFER_BLOCKING 0x0 ;  /* 0x0000000000007b1d */ /* 0x000fe20000010000 */
[----:B0-----:R-:W-:-:S13]  /*00e0*/  ISETP.NE.AND P0, PT, R0, RZ, PT ;  /* 0x000000ff0000720c */ /* 0x001fda0003f05270 */
[----:B------:R-:W-:Y:S05]  /*00f0*/  @P0 BRA `(.L_x_1) ;  /* 0x00000000004c0947 */ /* 0x000fea0003800000 */
[----:B------:R-:W-:Y:S01]  /*0100*/  ULDC.64 UR6, c[0x0][0x268] ;  /* 0x00009a0000067ab9 */ /* 0x000fe20000000a00 */
[----:B------:R-:W-:Y:S01]  /*0110*/  IADD3 R0, RZ, -UR9, RZ ;  /* 0x80000009ff007c10 */ /* 0x000fe2000fffe0ff */
[----:B------:R-:W-:Y:S01]  /*0120*/  UIADD3 UR4, UP0, UR6, 0x4, URZ ;  /* 0x0000000406047890 */ /* 0x000fe2000ff1e03f */
[----:B------:R-:W-:Y:S02]  /*0130*/  IMAD.MOV.U32 R5, RZ, RZ, 0x7fffff01 ;  /* 0x7fffff01ff057424 */ /* 0x000fe400078e00ff */
[----:B------:R-:W-:Y:S01]  /*0140*/  ISETP.NE.AND P0, PT, R0, UR11, PT ;  /* 0x0000000b00007c0c */ /* 0x000fe2000bf05270 */
[----:B------:R-:W-:Y:S02]  /*0150*/  UIADD3.X UR6, URZ, UR7, URZ, UP0, !UPT ;  /* 0x000000073f067290 */ /* 0x000fe400087fe43f */
[----:B------:R-:W-:Y:S02]  /*0160*/  MOV R2, UR4 ;  /* 0x0000000400027c02 */ /* 0x000fe40008000f00 */
[----:B------:R-:W-:-:S02]  /*0170*/  SEL R5, R5, 0x1, !P0 ;  /* 0x0000000105057807 */ /* 0x000fc40004000000 */
[----:B------:R-:W-:Y:S01]  /*0180*/  MOV R3, UR6 ;  /* 0x0000000600037c02 */ /* 0x000fe20008000f00 */
[----:B------:R-:W-:Y:S06]  /*0190*/  MEMBAR.ALL.GPU ;  /* 0x0000000000007992 */ /* 0x000fec000000a000 */
[----:B------:R-:W-:-:S00]  /*01a0*/  ERRBAR ;  /* 0x00000000000079ab */ /* 0x000fc00000000000 */
[----:B------:R-:W-:Y:S06]  /*01b0*/  CGAERRBAR ;  /* 0x00000000000075ab */ /* 0x000fec0000000000 */
[----:B------:R0:W5:Y:S02]  /*01c0*/  ATOM.E.ADD.STRONG.GPU PT, R5, desc[UR12][R2.64], R5 ;  /* 0x000000050205798a */ /* 0x00016400081ee1cc */
.L_x_2:
[----:B------:R-:W2:Y:S04]  /*01d0*/  LD.E.STRONG.GPU R0, desc[UR12][R2.64] ;  /* 0x0000000c02007980 */ /* 0x000ea8000c10f900 */
[----:B--2---:R-:W-:Y:S01]  /*01e0*/  CCTL.IVALL ;  /* 0x00000000ff00798f */ /* 0x004fe20002000000 */
[----:B------:R-:W-:Y:S05]  /*01f0*/  YIELD ;  /* 0x0000000000007946 */ /* 0x000fea0003800000 */
[----:B-----5:R-:W-:-:S04]  /*0200*/  LOP3.LUT R0, R0, R5, RZ, 0x3c, !PT ;  /* 0x0000000500007212 */ /* 0x020fc800078e3cff */
[----:B------:R-:W-:-:S13]  /*0210*/  ISETP.GT.AND P0, PT, R0, -0x1, PT ;  /* 0xffffffff0000780c */ /* 0x000fda0003f04270 */
[----:B------:R-:W-:Y:S05]  /*0220*/  @P0 BRA `(.L_x_2) ;  /* 0xfffffffc00e80947 */ /* 0x000fea000383ffff */
.L_x_1:
[----:B------:R-:W-:Y:S05]  /*0230*/  WARPSYNC.ALL ;  /* 0x0000000000007948 */ /* 0x000fea0003800000 */
[----:B------:R-:W-:Y:S06]  /*0240*/  BAR.SYNC.DEFER_BLOCKING 0x0 ;  /* 0x0000000000007b1d */ /* 0x000fec0000010000 */
[----:B------:R-:W-:Y:S05]  /*0250*/  BRA `(.L_x_3) ;  /* 0x0000003000fc7947 */ /* 0x000fea0003800000 */
.L_x_0:
[----:B------:R-:W0:Y:S01]  /*0260*/  S2R R11, SR_TID.X ;  /* 0x00000000000b7919 */ /* 0x000e220000002100 */
[----:B------:R-:W1:Y:S01]  /*0270*/  LDC.64 R32, c[0x0][0x238] ;  /* 0x00008e00ff207b82 */ /* 0x000e620000000a00 */
[----:B0-----:R-:W-:-:S05]  /*0280*/  IMAD.WIDE.U32 R2, R11, -0x77777777, RZ ;  /* 0x888888890b027825 */ /* 0x001fca00078e00ff */
[----:B------:R-:W-:-:S05]  /*0290*/  SHF.R.U32.HI R0, RZ, 0x7, R3 ;  /* 0x00000007ff007819 */ /* 0x000fca0000011603 */
[----:B------:R-:W-:-:S04]  /*02a0*/  IMAD R0, R0, -0xf0, R11 ;  /* 0xffffff1000007824 */ /* 0x000fc800078e020b */
[----:B------:R-:W-:-:S04]  /*02b0*/  IMAD.SHL.U32 R5, R0, 0x4, RZ ;  /* 0x0000000400057824 */ /* 0x000fc800078e00ff */
[----:B-1----:R-:W-:-:S06]  /*02c0*/  IMAD.WIDE R32, R5, 0x2, R32 ;  /* 0x0000000205207825 */ /* 0x002fcc00078e0220 */
[----:B------:R-:W2:Y:S01]  /*02d0*/  LDG.E.64.CONSTANT R32, desc[UR12][R32.64] ;  /* 0x0000000c20207981 */ /* 0x000ea2000c1e9b00 */
[----:B------:R-:W-:Y:S01]  /*02e0*/  IADD3 R8, R11, 0x1e0, RZ ;  /* 0x000001e00b087810 */ /* 0x000fe20007ffe0ff */
[----:B------:R-:W0:Y:S01]  /*02f0*/  S2UR UR6, SR_CgaCtaId ;  /* 0x00000000000679c3 */ /* 0x000e220000008800 */
[----:B------:R-:W-:Y:S01]  /*0300*/  SHF.R.S32.HI R0, RZ, 0x1f, R11 ;  /* 0x0000001fff007819 */ /* 0x000fe2000001140b */
[----:B------:R-:W-:Y:S01]  /*0310*/  UMOV UR4, 0x400 ;  /* 0x0000040000047882 */ /* 0x000fe20000000000 */
[----:B------:R-:W-:Y:S01]  /*0320*/  SHF.R.S32.HI R3, RZ, 0x1f, R8 ;  /* 0x0000001fff037819 */ /* 0x000fe20000011408 */
[----:B------:R-:W-:Y:S01]  /*0330*/  UIADD3 UR4, UR4, 0x3c00, URZ ;  /* 0x00003c0004047890 */ /* 0x000fe2000fffe03f */
[----:B------:R-:W-:Y:S02]  /*0340*/  LEA.HI R4, R0, R11, RZ, 0x2 ;  /* 0x0000000b00047211 */ /* 0x000fe400078f10ff */
[----:B------:R-:W-:Y:S02]  /*0350*/  CS2R R24, SRZ ;  /* 0x0000000000187805 */ /* 0x000fe4000001ff00 */
[----:B------:R-:W-:-:S02]  /*0360*/  LEA.HI R2, R3, R8, RZ, 0x2 ;  /* 0x0000000803027211 */ /* 0x000fc400078f10ff */
[----:B------:R-:W-:Y:S02]  /*0370*/  CS2R R22, SRZ ;  /* 0x0000000000167805 */ /* 0x000fe4000001ff00 */
[----:B------:R-:W-:Y:S02]  /*0380*/  SHF.R.S32.HI R6, RZ, 0x2, R4 ;  /* 0x00000002ff067819 */ /* 0x000fe40000011404 */
[----:B------:R-:W-:Y:S02]  /*0390*/  CS2R R20, SRZ ;  /* 0x0000000000147805 */ /* 0x000fe4000001ff00 */
[----:B------:R-:W-:Y:S02]  /*03a0*/  LEA.HI R10, R3, R8, RZ, 0x4 ;  /* 0x00000008030a7211 */ /* 0x000fe400078f20ff */
[----:B------:R-:W-:Y:S02]  /*03b0*/  CS2R R18, SRZ ;  /* 0x0000000000127805 */ /* 0x000fe4000001ff00 */
[----:B------:R-:W-:-:S02]  /*03c0*/  SHF.R.S32.HI R12, RZ, 0x2, R2 ;  /* 0x00000002ff0c7819 */ /* 0x000fc40000011402 */
[----:B------:R-:W-:Y:S01]  /*03d0*/  LOP3.LUT R9, R2, 0xfffffffc, RZ, 0xc0, !PT ;  /* 0xfffffffc02097812 */ /* 0x000fe200078ec0ff */
[C---:B------:R-:W-:Y:S01]  /*03e0*/  IMAD.WIDE.U32 R2, R5.reuse, -0x77777777, RZ ;  /* 0x8888888905027825 */ /* 0x040fe200078e00ff */
[----:B------:R-:W-:Y:S01]  /*03f0*/  IADD3 R6, R6, 0xf0, RZ ;  /* 0x000000f006067810 */ /* 0x000fe20007ffe0ff */
[----:B------:R-:W-:Y:S01]  /*0400*/  STL [R1+0x38], R12 ;  /* 0x0000380c01007387 */ /* 0x000fe20000100800 */
[----:B------:R-:W-:Y:S01]  /*0410*/  IADD3 R9, R8, -R9, RZ ;  /* 0x8000000908097210 */ /* 0x000fe20007ffe0ff */
[----:B------:R-:W-:Y:S01]  /*0420*/  VIADD R2, R5, 0x2 ;  /* 0x0000000205027836 */ /* 0x000fe20000000000 */
[----:B------:R-:W-:Y:S02]  /*0430*/  SHF.R.S32.HI R7, RZ, 0x1f, R6 ;  /* 0x0000001fff077819 */ /* 0x000fe40000011406 */
[----:B------:R-:W-:Y:S01]  /*0440*/  SHF.R.U32.HI R8, RZ, 0x4, R3 ;  /* 0x00000004ff087819 */ /* 0x000fe20000011603 */
[----:B------:R-:W-:Y:S01]  /*0450*/  IMAD.WIDE.U32 R2, R2, -0x77777777, RZ ;  /* 0x8888888902027825 */ /* 0x000fe200078e00ff */
[----:B------:R-:W-:Y:S01]  /*0460*/  IADD3 R5, R12, 0xf0, RZ ;  /* 0x000000f00c057810 */ /* 0x000fe20007ffe0ff */
[----:B0-----:R-:W-:Y:S01]  /*0470*/  ULEA UR6, UR6, UR4, 0x18 ;  /* 0x0000000406067291 */ /* 0x001fe2000f8ec03f */
[----:B------:R-:W-:Y:S01]  /*0480*/  LOP3.LUT R4, R4, 0xfffffffc, RZ, 0xc0, !PT ;  /* 0xfffffffc04047812 */ /* 0x000fe200078ec0ff */
[----:B------:R-:W-:Y:S01]  /*0490*/  STL [R1+0x30], R8 ;  /* 0x0000300801007387 */ /* 0x000fe20000100800 */
[----:B------:R-:W-:Y:S01]  /*04a0*/  LEA.HI R0, R0, R11, RZ, 0x4 ;  /* 0x0000000b00007211 */ /* 0x000fe200078f20ff */
[----:B------:R-:W-:Y:S01]  /*04b0*/  UMOV UR4, URZ ;  /* 0x0000003f00047c82 */ /* 0x000fe20008000000 */
[----:B------:R-:W-:Y:S01]  /*04c0*/  LEA.HI R7, R7, R6, RZ, 0x2 ;  /* 0x0000000607077211 */ /* 0x000fe200078f10ff */
[----:B------:R-:W-:Y:S01]  /*04d0*/  IMAD.IADD R4, R11, 0x1, -R4 ;  /* 0x000000010b047824 */ /* 0x000fe200078e0a04 */
[----:B------:R-:W-:-:S02]  /*04e0*/  SHF.R.S32.HI R6, RZ, 0x1f, R5 ;  /* 0x0000001fff067819 */ /* 0x000fc40000011405 */
[----:B------:R-:W-:Y:S02]  /*04f0*/  SHF.R.U32.HI R2, RZ, 0x4, R3 ;  /* 0x00000004ff027819 */ /* 0x000fe40000011603 */
[----:B------:R-:W-:Y:S02]  /*0500*/  SHF.R.U32.HI R3, RZ, 0x4, R0 ;  /* 0x00000004ff037819 */ /* 0x000fe40000011600 */
[----:B------:R-:W-:Y:S01]  /*0510*/  LEA.HI R6, R6, R5, RZ, 0x2 ;  /* 0x0000000506067211 */ /* 0x000fe200078f10ff */
[----:B------:R0:W-:Y:S01]  /*0520*/  STL [R1+0x34], R2 ;  /* 0x0000340201007387 */ /* 0x0001e20000100800 */
[----:B------:R-:W-:Y:S02]  /*0530*/  SHF.R.U32.HI R7, RZ, 0x2, R7 ;  /* 0x00000002ff077819 */ /* 0x000fe40000011607 */
[----:B------:R-:W-:Y:S02]  /*0540*/  LOP3.LUT R0, R4, 0x3, R3, 0x78, !PT ;  /* 0x0000000304007812 */ /* 0x000fe400078e7803 */
[----:B------:R-:W-:-:S02]  /*0550*/  SHF.R.U32.HI R10, RZ, 0x4, R10 ;  /* 0x00000004ff0a7819 */ /* 0x000fc4000001160a */
[----:B------:R-:W-:Y:S01]  /*0560*/  SHF.R.U32.HI R6, RZ, 0x2, R6 ;  /* 0x00000002ff067819 */ /* 0x000fe20000011606 */
[----:B------:R1:W-:Y:S01]  /*0570*/  STL [R1+0x48], R0 ;  /* 0x0000480001007387 */ /* 0x0003e20000100800 */
[----:B------:R-:W-:Y:S02]  /*0580*/  LOP3.LUT R3, R4, 0x3, R7, 0x78, !PT ;  /* 0x0000000304037812 */ /* 0x000fe400078e7807 */
[----:B0-----:R-:W-:-:S03]  /*0590*/  LOP3.LUT R2, R9, 0x3, R10, 0x78, !PT ;  /* 0x0000000309027812 */ /* 0x001fc600078e780a */
[----:B------:R0:W-:Y:S01]  /*05a0*/  STL [R1+0x44], R3 ;  /* 0x0000440301007387 */ /* 0x0001e20000100800 */
[----:B-1----:R-:W-:-:S03]  /*05b0*/  LOP3.LUT R0, R9, 0x3, R6, 0x78, !PT ;  /* 0x0000000309007812 */ /* 0x002fc600078e7806 */
[----:B------:R0:W-:Y:S04]  /*05c0*/  STL [R1+0x40], R2 ;  /* 0x0000400201007387 */ /* 0x0001e80000100800 */
[----:B------:R0:W-:Y:S01]  /*05d0*/  STL [R1+0x3c], R0 ;  /* 0x00003c0001007387 */ /* 0x0001e20000100800 */
[C---:B--2---:R-:W-:Y:S02]  /*05e0*/  PRMT R34, R32.reuse, 0x7632, R34 ;  /* 0x0000763220227816 */ /* 0x044fe40000000022 */
[----:B------:R-:W-:Y:S02]  /*05f0*/  SHF.L.U32 R36, R32, 0x10, RZ ;  /* 0x0000001020247819 */ /* 0x000fe400000006ff */
[C---:B------:R-:W-:Y:S01]  /*0600*/  PRMT R32, R33.reuse, 0x7632, R32 ;  /* 0x0000763221207816 */ /* 0x040fe20000000020 */
[----:B------:R-:W-:Y:S01]  /*0610*/  IMAD.U32 R34, R34, 0x10000, RZ ;  /* 0x0001000022227824 */ /* 0x000fe200078e00ff */
[----:B------:R-:W-:-:S02]  /*0620*/  SHF.L.U32 R33, R33, 0x10, RZ ;  /* 0x0000001021217819 */ /* 0x000fc400000006ff */
[----:B0-----:R-:W-:-:S07]  /*0630*/  SHF.L.U32 R32, R32, 0x10, RZ ;  /* 0x0000001020207819 */ /* 0x001fce00000006ff */
.L_x_19:
[----:B-1----:R-:W2:Y:S01]  /*0640*/  LDL R4, [R1+0x30] ;  /* 0x0000300001047983 */ /* 0x002ea20000100800 */
[----:B------:R-:W0:Y:S01]  /*0650*/  S2R R0, SR_TID.X ;  /* 0x0000000000007919 */ /* 0x000e220000002100 */
[----:B------:R-:W-:Y:S01]  /*0660*/  USHF.L.U32 UR7, UR11, 0x2, URZ ;  /* 0x000000020b077899 */ /* 0x000fe2000800063f */
[----:B------:R-:W-:Y:S01]  /*0670*/  HFMA2.MMA R3, -RZ, RZ, 0, 0 ;  /* 0x00000000ff037435 */ /* 0x000fe200000001ff */
[----:B------:R-:W-:Y:S01]  /*0680*/  USHF.L.U32 UR10, UR9, 0x5, URZ ;  /* 0x00000005090a7899 */ /* 0x000fe2000800063f */
[----:B------:R-:W3:Y:S01]  /*0690*/  LDL R28, [R1+0x34] ;  /* 0x00003400011c7983 */ /* 0x000ee20000100800 */
[----:B------:R-:W-:Y:S01]  /*06a0*/  ULOP3.LUT UR7, UR7, 0x3fc, URZ, 0xc0, !UPT ;  /* 0x000003fc07077892 */ /* 0x000fe2000f8ec03f */
[----:B------:R-:W-:Y:S01]  /*06b0*/  IMAD.U32 R5, RZ, RZ, UR9 ;  /* 0x00000009ff057e24 */ /* 0x000fe2000f8e00ff */
[----:B------:R-:W-:Y:S01]  /*06c0*/  USHF.L.U64.HI UR14, UR9, 0x5, UR5 ;  /* 0x00000005090e7899 */ /* 0x000fe20008010205 */
[----:B------:R-:W-:Y:S01]  /*06d0*/  ULDC.64 UR16, c[0x0][0x248] ;  /* 0x0000920000107ab9 */ /* 0x000fe20000000a00 */
[----:B------:R-:W-:Y:S01]  /*06e0*/  ULDC.64 UR18, c[0x0][0x230] ;  /* 0x00008c0000127ab9 */ /* 0x000fe20000000a00 */
[----:B------:R-:W-:Y:S01]  /*06f0*/  ULDC.64 UR20, c[0x0][0x228] ;  /* 0x00008a0000147ab9 */ /* 0x000fe20000000a00 */
[----:B0-----:R-:W-:-:S05]  /*0700*/  IMAD.WIDE.U32 R26, R0, -0x77777777, RZ ;  /* 0x88888889001a7825 */ /* 0x001fca00078e00ff */
[----:B------:R-:W-:-:S05]  /*0710*/  SHF.R.U32.HI R26, RZ, 0x7, R27 ;  /* 0x00000007ff1a7819 */ /* 0x000fca000001161b */
[C---:B------:R-:W-:Y:S01]  /*0720*/  IMAD R29, R26.reuse, -0xf0, R0 ;  /* 0xffffff101a1d7824 */ /* 0x040fe200078e0200 */
[----:B------:R-:W-:-:S04]  /*0730*/  IADD3 R0, R26, UR7, RZ ;  /* 0x000000071a007c10 */ /* 0x000fc8000fffe0ff */
[----:B------:R-:W-:Y:S01]  /*0740*/  SHF.L.U32 R2, R29, 0x2, RZ ;  /* 0x000000021d027819 */ /* 0x000fe200000006ff */
[----:B------:R-:W-:-:S04]  /*0750*/  UIMAD UR7, UR5, 0xf0000, URZ ;  /* 0x000f0000050778a4 */ /* 0x000fc8000f8e023f */
[----:B------:R-:W-:-:S04]  /*0760*/  IMAD.WIDE.U32 R2, R5, 0xf0000, R2 ;  /* 0x000f000005027825 */ /* 0x000fc800078e0002 */
[----:B------:R-:W-:Y:S01]  /*0770*/  IMAD R7, R0, 0x3c0, RZ ;  /* 0x000003c000077824 */ /* 0x000fe200078e02ff */
[----:B------:R-:W-:Y:S01]  /*0780*/  IADD3 R0, R3, UR7, RZ ;  /* 0x0000000703007c10 */ /* 0x000fe2000fffe0ff */
[----:B------:R-:W-:-:S03]  /*0790*/  ULDC UR7, c[0x0][0x250] ;  /* 0x0000940000077ab9 */ /* 0x000fc60000000800 */
[----:B------:R-:W-:-:S05]  /*07a0*/  IADD3 R3, P1, R7, R2, RZ ;  /* 0x0000000207037210 */ /* 0x000fca0007f3e0ff */
[----:B------:R-:W-:Y:S01]  /*07b0*/  IMAD.SHL.U32 R9, R3, 0x2, RZ ;  /* 0x0000000203097824 */ /* 0x000fe200078e00ff */
[----:B--2---:R-:W-:-:S05]  /*07c0*/  IADD3 R5, P0, R4, UR10, RZ ;  /* 0x0000000a04057c10 */ /* 0x004fca000ff1e0ff */
[----:B------:R-:W-:Y:S01]  /*07d0*/  IMAD.X R6, RZ, RZ, UR14, P0 ;  /* 0x0000000eff067e24 */ /* 0x000fe200080e06ff */
[C---:B------:R-:W-:Y:S02]  /*07e0*/  LEA R16, P0, R5.reuse, UR16, 0x3 ;  /* 0x0000001005107c11 */ /* 0x040fe4000f8018ff */
[----:B------:R-:W-:Y:S02]  /*07f0*/  IADD3.X R4, RZ, R0, RZ, P1, !PT ;  /* 0x00000000ff047210 */ /* 0x000fe40000ffe4ff */
[----:B------:R-:W-:Y:S02]  /*0800*/  LEA.HI.X R17, R5, UR17, R6, 0x3, P0 ;  /* 0x0000001105117c11 */ /* 0x000fe400080f1c06 */
[----:B------:R-:W-:Y:S02]  /*0810*/  SHF.L.U64.HI R8, R3, 0x1, R4 ;  /* 0x0000000103087819 */ /* 0x000fe40000010204 */
[----:B------:R-:W-:Y:S02]  /*0820*/  IADD3 R3, R7, 0x780, RZ ;  /* 0x0000078007037810 */ /* 0x000fe40007ffe0ff */
[----:B------:R-:W2:Y:S01]  /*0830*/  LDG.E.64.CONSTANT R16, desc[UR12][R16.64] ;  /* 0x0000000c10107981 */ /* 0x000ea2000c1e9b00 */
[----:B------:R-:W-:-:S02]  /*0840*/  IADD3 R14, P0, R9, UR18, RZ ;  /* 0x00000012090e7c10 */ /* 0x000fc4000ff1e0ff */
[----:B------:R-:W-:Y:S02]  /*0850*/  IADD3 R2, P2, R3, R2, RZ ;  /* 0x0000000203027210 */ /* 0x000fe40007f5e0ff */
[----:B------:R-:W-:Y:S02]  /*0860*/  IADD3 R12, P1, R9, UR20, RZ ;  /* 0x00000014090c7c10 */ /* 0x000fe4000ff3e0ff */
[----:B------:R-:W-:Y:S01]  /*0870*/  IADD3.X R15, R8, UR19, RZ, P0, !PT ;  /* 0x00000013080f7c10 */ /* 0x000fe200087fe4ff */
[----:B------:R-:W-:Y:S01]  /*0880*/  IMAD.SHL.U32 R4, R2, 0x2, RZ ;  /* 0x0000000202047824 */ /* 0x000fe200078e00ff */
[----:B------:R-:W-:Y:S02]  /*0890*/  IADD3.X R0, RZ, R0, RZ, P2, !PT ;  /* 0x00000000ff007210 */ /* 0x000fe400017fe4ff */
[----:B------:R-:W-:Y:S02]  /*08a0*/  IADD3.X R13, R8, UR21, RZ, P1, !PT ;  /* 0x00000015080d7c10 */ /* 0x000fe40008ffe4ff */
[----:B------:R-:W4:Y:S01]  /*08b0*/  LDG.E.64.CONSTANT R14, desc[UR12][R14.64] ;  /* 0x0000000c0e0e7981 */ /* 0x000f22000c1e9b00 */
[----:B------:R-:W-:-:S02]  /*08c0*/  SHF.L.U64.HI R3, R2, 0x1, R0 ;  /* 0x0000000102037819 */ /* 0x000fc40000010200 */
[----:B------:R-:W-:Y:S01]  /*08d0*/  IADD3 R10, P0, R4, UR18, RZ ;  /* 0x00000012040a7c10 */ /* 0x000fe2000ff1e0ff */
[----:B------:R-:W4:Y:S03]  /*08e0*/  LDG.E.64.CONSTANT R12, desc[UR12][R12.64] ;  /* 0x0000000c0c0c7981 */ /* 0x000f26000c1e9b00 */
[----:B------:R-:W-:Y:S01]  /*08f0*/  IADD3.X R11, R3, UR19, RZ, P0, !PT ;  /* 0x00000013030b7c10 */ /* 0x000fe200087fe4ff */
[----:B------:R0:W-:Y:S01]  /*0900*/  STL [R1+0x10], R8 ;  /* 0x0000100801007387 */ /* 0x0001e20000100800 */
[----:B---3--:R-:W-:-:S03]  /*0910*/  IADD3 R0, P0, R28, UR10, RZ ;  /* 0x0000000a1c007c10 */ /* 0x008fc6000ff1e0ff */
[----:B------:R1:W-:Y:S01]  /*0920*/  STL [R1+0xc], R9 ;  /* 0x00000c0901007387 */ /* 0x0003e20000100800 */
[----:B------:R-:W-:Y:S02]  /*0930*/  IADD3.X R2, RZ, UR14, RZ, P0, !PT ;  /* 0x0000000eff027c10 */ /* 0x000fe400087fe4ff */
[----:B------:R-:W-:Y:S01]  /*0940*/  MOV R31, 0x18 ;  /* 0x00000018001f7802 */ /* 0x000fe20000000f00 */
[----:B------:R-:W3:Y:S01]  /*0950*/  LDG.E.64.CONSTANT R10, desc[UR12][R10.64] ;  /* 0x0000000c0a0a7981 */ /* 0x000ee2000c1e9b00 */
[----:B------:R-:W-:Y:S01]  /*0960*/  UIADD3 UR9, UP0, UR9, 0x1, URZ ;  /* 0x0000000109097890 */ /* 0x000fe2000ff1e03f */
[----:B0-----:R-:W-:Y:S01]  /*0970*/  IADD3 R8, P1, R4, UR20, RZ ;  /* 0x0000001404087c10 */ /* 0x001fe2000ff3e0ff */
[----:B------:R-:W-:Y:S01]  /*0980*/  ULDC.64 UR14, c[0x0][0x258] ;  /* 0x00009600000e7ab9 */ /* 0x000fe20000000a00 */
[----:B------:R0:W-:Y:S02]  /*0990*/  STL [R1+0x24], R4 ;  /* 0x0000240401007387 */ /* 0x0001e40000100800 */
[----:B-1----:R-:W-:-:S06]  /*09a0*/  IADD3.X R9, R3, UR21, RZ, P1, !PT ;  /* 0x0000001503097c10 */ /* 0x002fcc0008ffe4ff */
[----:B------:R-:W3:Y:S01]  /*09b0*/  LDG.E.64.CONSTANT R8, desc[UR12][R8.64] ;  /* 0x0000000c08087981 */ /* 0x000ee2000c1e9b00 */
[----:B0-----:R-:W-:-:S04]  /*09c0*/  LEA R4, P0, R0, UR16, 0x3 ;  /* 0x0000001000047c11 */ /* 0x001fc8000f8018ff */
[----:B------:R-:W-:-:S06]  /*09d0*/  LEA.HI.X R5, R0, UR17, R2, 0x3, P0 ;  /* 0x0000001100057c11 */ /* 0x000fcc00080f1c02 */
[----:B------:R-:W3:Y:S04]  /*09e0*/  LDG.E.64.CONSTANT R4, desc[UR12][R4.64] ;  /* 0x0000000c04047981 */ /* 0x000ee8000c1e9b00 */
[----:B------:R0:W-:Y:S01]  /*09f0*/  STL [R1+0x28], R3 ;  /* 0x0000280301007387 */ /* 0x0001e20000100800 */
[----:B------:R-:W-:-:S05]  /*0a00*/  IMAD R29, R29, R31, UR6 ;  /* 0x000000061d1d7e24 */ /* 0x000fca000f8e021f */
[----:B------:R-:W-:Y:S01]  /*0a10*/  LEA R26, R26, R29, 0x3 ;  /* 0x0000001d1a1a7211 */ /* 0x000fe200078e18ff */
[----:B--2---:R-:W-:-:S06]  /*0a20*/  FADD.FTZ R0, R17, UR7 ;  /* 0x0000000711007e21 */ /* 0x004fcc0008010000 */
[----:B------:R-:W1:Y:S01]  /*0a30*/  MUFU.RSQ R0, R0 ;  /* 0x0000000000007308 */ /* 0x000e620000001400 */
[C---:B----4-:R-:W-:Y:S02]  /*0a40*/  PRMT R30, R14.reuse, 0x7632, R30 ;  /* 0x000076320e1e7816 */ /* 0x050fe4000000001e */
[----:B------:R-:W-:Y:S02]  /*0a50*/  SHF.L.U32 R6, R14, 0x10, RZ ;  /* 0x000000100e067819 */ /* 0x000fe400000006ff */
[C---:B------:R-:W-:Y:S01]  /*0a60*/  PRMT R35, R12.reuse, 0x7632, R35 ;  /* 0x000076320c237816 */ /* 0x040fe20000000023 */
[----:B------:R-:W-:Y:S01]  /*0a70*/  IMAD.U32 R2, R12, 0x10000, RZ ;  /* 0x000100000c027824 */ /* 0x000fe200078e00ff */
[----:B------:R-:W-:Y:S01]  /*0a80*/  SHF.L.U32 R30, R30, 0x10, RZ ;  /* 0x000000101e1e7819 */ /* 0x000fe200000006ff */
[----:B------:R-:W-:Y:S01]  /*0a90*/  FADD.FTZ R6, -R16, R6 ;  /* 0x0000000610067221 */ /* 0x000fe20000010100 */
[----:B------:R-:W-:Y:S01]  /*0aa0*/  SHF.L.U32 R35, R35, 0x10, RZ ;  /* 0x0000001023237819 */ /* 0x000fe200000006ff */
[----:B0-----:R-:W-:-:S02]  /*0ab0*/  FMUL.FTZ R3, R36, R2 ;  /* 0x0000000224037220 */ /* 0x001fc40000410000 */
[----:B------:R-:W-:Y:S01]  /*0ac0*/  FADD.FTZ R30, -R16, R30 ;  /* 0x0000001e101e7221 */ /* 0x000fe20000010100 */
[----:B-1----:R-:W-:Y:S01]  /*0ad0*/  FMUL.FTZ R28, R0, R6 ;  /* 0x00000006001c7220 */ /* 0x002fe20000410000 */
[----:B------:R-:W-:Y:S01]  /*0ae0*/  FMUL.FTZ R7, R34, R35 ;  /* 0x0000002322077220 */ /* 0x000fe20000410000 */
[----:B---3--:R-:W-:Y:S02]  /*0af0*/  IMAD.U32 R6, R10, 0x10000, RZ ;  /* 0x000100000a067824 */ /* 0x008fe400078e00ff */
[----:B------:R-:W-:Y:S01]  /*0b00*/  FMUL.FTZ R30, R0, R30 ;  /* 0x0000001e001e7220 */ /* 0x000fe20000410000 */
[----:B------:R-:W-:Y:S01]  /*0b10*/  FFMA.FTZ R3, R28, R3, RZ ;  /* 0x000000031c037223 */ /* 0x000fe200000100ff */
[----:B------:R-:W-:Y:S01]  /*0b20*/  PRMT R27, R10, 0x7632, R27 ;  /* 0x000076320a1b7816 */ /* 0x000fe2000000001b */
[----:B------:R-:W-:Y:S01]  /*0b30*/  FADD.FTZ R6, -R16, R6 ;  /* 0x0000000610067221 */ /* 0x000fe20000010100 */
[----:B------:R-:W-:Y:S01]  /*0b40*/  STL [R1+0x4c], R14 ;  /* 0x00004c0e01007387 */ /* 0x000fe20000100800 */
[----:B------:R-:W-:-:S03]  /*0b50*/  FFMA.FTZ R7, R30, R7, R3 ;  /* 0x000000071e077223 */ /* 0x000fc60000010003 */
[----:B------:R0:W-:Y:S01]  /*0b60*/  STL [R1+0x50], R12 ;  /* 0x0000500c01007387 */ /* 0x0001e20000100800 */
[----:B------:R-:W-:Y:S01]  /*0b70*/  IMAD.U32 R27, R27, 0x10000, RZ ;  /* 0x000100001b1b7824 */ /* 0x000fe200078e00ff */
[C---:B------:R-:W-:Y:S02]  /*0b80*/  SHF.L.U32 R3, R8.reuse, 0x10, RZ ;  /* 0x0000001008037819 */ /* 0x040fe400000006ff */
[----:B------:R-:W-:Y:S01]  /*0b90*/  PRMT R17, R8, 0x7632, R17 ;  /* 0x0000763208117816 */ /* 0x000fe20000000011 */
[----:B------:R1:W-:Y:S01]  /*0ba0*/  STL [R1+0x8], R28 ;  /* 0x0000081c01007387 */ /* 0x0003e20000100800 */
[----:B0-----:R-:W-:Y:S01]  /*0bb0*/  FMUL.FTZ R12, R0, R6 ;  /* 0x00000006000c7220 */ /* 0x001fe20000410000 */
[----:B------:R-:W-:Y:S01]  /*0bc0*/  FFMA.FTZ R6, R36, R2, RZ ;  /* 0x0000000224067223 */ /* 0x000fe200000100ff */
[----:B------:R-:W-:Y:S01]  /*0bd0*/  SHF.L.U32 R17, R17, 0x10, RZ ;  /* 0x0000001011117819 */ /* 0x000fe200000006ff */
[----:B------:R-:W-:Y:S01]  /*0be0*/  FADD.FTZ R27, -R16, R27 ;  /* 0x0000001b101b7221 */ /* 0x000fe20000010100 */
[----:B------:R-:W-:Y:S01]  /*0bf0*/  FADD.FTZ R5, R5, UR7 ;  /* 0x0000000705057e21 */ /* 0x000fe20008010000 */
[----:B-1----:R-:W-:Y:S01]  /*0c00*/  FMUL.FTZ R28, R36, R3 ;  /* 0x00000003241c7220 */ /* 0x002fe20000410000 */
[----:B------:R-:W-:Y:S01]  /*0c10*/  FFMA.FTZ R6, R34, R35, R6 ;  /* 0x0000002322067223 */ /* 0x000fe20000010006 */
[----:B------:R-:W-:-:S02]  /*0c20*/  FMUL.FTZ R27, R0, R27 ;  /* 0x0000001b001b7220 */ /* 0x000fc40000410000 */
[----:B------:R-:W-:Y:S01]  /*0c30*/  FFMA.FTZ R7, R12, R28, R7 ;  /* 0x0000001c0c077223 */ /* 0x000fe20000010007 */
[----:B------:R-:W-:Y:S01]  /*0c40*/  FMUL.FTZ R28, R34, R17 ;  /* 0x00000011221c7220 */ /* 0x000fe20000410000 */
[----:B------:R-:W-:Y:S01]  /*0c50*/  FFMA.FTZ R6, R36, R3, R6 ;  /* 0x0000000324067223 */ /* 0x000fe20000010006 */
[----:B------:R-:W0:Y:S02]  /*0c60*/  MUFU.RSQ R5, R5 ;  /* 0x0000000500057308 */ /* 0x000e240000001400 */
[----:B------:R-:W-:Y:S01]  /*0c70*/  FFMA.FTZ R7, R27, R28, R7 ;  /* 0x0000001c1b077223 */ /* 0x000fe20000010007 */
[----:B------:R-:W-:Y:S01]  /*0c80*/  FFMA.FTZ R6, R34, R17, R6 ;  /* 0x0000001122067223 */ /* 0x000fe20000010006 */
[----:B------:R-:W-:-:S04]  /*0c90*/  PRMT R37, R15, 0x7632, R37 ;  /* 0x000076320f257816 */ /* 0x000fc80000000025 */
[----:B------:R1:W-:Y:S01]  /*0ca0*/  STS.64 [R26], R6 ;  /* 0x000000061a007388 */ /* 0x0003e20000000a00 */
[----:B------:R-:W-:Y:S01]  /*0cb0*/  PRMT R31, R13, 0x7632, R31 ;  /* 0x000076320d1f7816 */ /* 0x000fe2000000001f */
[----:B------:R-:W-:Y:S01]  /*0cc0*/  FFMA.FTZ R30, R30, R35, R22 ;  /* 0x000000231e1e7223 */ /* 0x000fe20000010016 */
[----:B------:R-:W-:Y:S01]  /*0cd0*/  SHF.L.U32 R37, R37, 0x10, RZ ;  /* 0x0000001025257819 */ /* 0x000fe200000006ff */
[----:B------:R0:W-:Y:S01]  /*0ce0*/  STL [R1+0x54], R10 ;  /* 0x0000540a01007387 */ /* 0x0001e20000100800 */
[----:B-1----:R-:W-:Y:S01]  /*0cf0*/  IMAD.U32 R7, R15, 0x10000, RZ ;  /* 0x000100000f077824 */ /* 0x002fe200078e00ff */
[----:B------:R-:W-:-:S03]  /*0d00*/  SHF.L.U32 R6, R13, 0x10, RZ ;  /* 0x000000100d067819 */ /* 0x000fc600000006ff */
[C---:B------:R-:W-:Y:S01]  /*0d10*/  FADD.FTZ R22, -R4.reuse, R7 ;  /* 0x0000000704167221 */ /* 0x040fe20000010100 */
[----:B------:R-:W-:Y:S02]  /*0d20*/  IMAD.U32 R31, R31, 0x10000, RZ ;  /* 0x000100001f1f7824 */ /* 0x000fe400078e00ff */
[----:B------:R-:W-:Y:S01]  /*0d30*/  FMUL.FTZ R7, R33, R6 ;  /* 0x0000000621077220 */ /* 0x000fe20000410000 */
[----:B------:R-:W-:Y:S01]  /*0d40*/  FADD.FTZ R37, -R4, R37 ;  /* 0x0000002504257221 */ /* 0x000fe20000010100 */
[----:B0-----:R-:W-:Y:S01]  /*0d50*/  FMUL.FTZ R10, R5, R22 ;  /* 0x00000016050a7220 */ /* 0x001fe20000410000 */
[----:B------:R-:W-:Y:S01]  /*0d60*/  FADD.FTZ R35, R35, R23 ;  /* 0x0000001723237221 */ /* 0x000fe20000010000 */
[----:B------:R-:W-:Y:S01]  /*0d70*/  SHF.L.U32 R22, R11, 0x10, RZ ;  /* 0x000000100b167819 */ /* 0x000fe200000006ff */
[----:B------:R-:W-:Y:S01]  /*0d80*/  FMUL.FTZ R37, R5, R37 ;  /* 0x0000002505257220 */ /* 0x000fe20000410000 */
[----:B------:R-:W-:Y:S01]  /*0d90*/  FFMA.FTZ R7, R10, R7, RZ ;  /* 0x000000070a077223 */ /* 0x000fe200000100ff */
[----:B------:R-:W-:Y:S01]  /*0da0*/  FMUL.FTZ R23, R32, R31 ;  /* 0x0000001f20177220 */ /* 0x000fe20000410000 */
[----:B------:R-:W-:Y:S01]  /*0db0*/  PRMT R28, R11, 0x7632, R28 ;  /* 0x000076320b1c7816 */ /* 0x000fe2000000001c */
[----:B------:R-:W-:Y:S01]  /*0dc0*/  FADD.FTZ R22, -R4, R22 ;  /* 0x0000001604167221 */ /* 0x000fe20000010100 */
[----:B------:R-:W-:Y:S01]  /*0dd0*/  PRMT R29, R9, 0x7632, R29 ;  /* 0x00007632091d7816 */ /* 0x000fe2000000001d */
[----:B------:R-:W-:Y:S01]  /*0de0*/  FFMA.FTZ R23, R37, R23, R7 ;  /* 0x0000001725177223 */ /* 0x000fe20000010007 */
[----:B------:R-:W-:Y:S01]  /*0df0*/  SHF.L.U32 R28, R28, 0x10, RZ ;  /* 0x000000101c1c7819 */ /* 0x000fe200000006ff */
[----:B------:R-:W-:-:S02]  /*0e00*/  IMAD.U32 R7, R9, 0x10000, RZ ;  /* 0x0001000009077824 */ /* 0x000fc400078e00ff */
[----:B------:R-:W-:Y:S01]  /*0e10*/  FMUL.FTZ R14, R5, R22 ;  /* 0x00000016050e7220 */ /* 0x000fe20000410000 */
[----:B------:R-:W-:Y:S01]  /*0e20*/  SHF.L.U32 R29, R29, 0x10, RZ ;  /* 0x000000101d1d7819 */ /* 0x000fe200000006ff */
[----:B------:R-:W-:Y:S01]  /*0e30*/  FMUL.FTZ R22, R33, R7 ;  /* 0x0000000721167220 */ /* 0x000fe20000410000 */
[----:B------:R-:W-:-:S03]  /*0e40*/  FADD.FTZ R28, -R4, R28 ;  /* 0x0000001c041c7221 */ /* 0x000fc60000010100 */
[----:B------:R-:W-:Y:S01]  /*0e50*/  FFMA.FTZ R23, R14, R22, R23 ;  /* 0x000000160e177223 */ /* 0x000fe20000010017 */
[----:B------:R-:W-:Y:S01]  /*0e60*/  FMUL.FTZ R28, R5, R28 ;  /* 0x0000001c051c7220 */ /* 0x000fe20000410000 */
[----:B------:R-:W-:-:S04]  /*0e70*/  FMUL.FTZ R22, R32, R29 ;  /* 0x0000001d20167220 */ /* 0x000fc80000410000 */
[----:B------:R-:W-:Y:S01]  /*0e80*/  FFMA.FTZ R23, R28, R22, R23 ;  /* 0x000000161c177223 */ /* 0x000fe20000010017 */
[----:B------:R-:W-:-:S04]  /*0e90*/  FFMA.FTZ R22, R33, R6, RZ ;  /* 0x0000000621167223 */ /* 0x000fc800000100ff */
[----:B------:R-:W-:-:S04]  /*0ea0*/  FFMA.FTZ R22, R32, R31, R22 ;  /* 0x0000001f20167223 */ /* 0x000fc80000010016 */
[----:B------:R-:W-:Y:S01]  /*0eb0*/  FFMA.FTZ R22, R33, R7, R22 ;  /* 0x0000000721167223 */ /* 0x000fe20000010016 */
[----:B------:R-:W-:Y:S03]  /*0ec0*/  STL [R1+0x20], R12 ;  /* 0x0000200c01007387 */ /* 0x000fe60000100800 */
[----:B------:R-:W-:Y:S01]  /*0ed0*/  FFMA.FTZ R22, R32, R29, R22 ;  /* 0x0000001d20167223 */ /* 0x000fe20000010016 */
[----:B------:R-:W-:Y:S04]  /*0ee0*/  STL [R1+0x4], R10 ;  /* 0x0000040a01007387 */ /* 0x000fe80000100800 */
[----:B------:R-:W-:Y:S04]  /*0ef0*/  STL [R1], R14 ;  /* 0x0000000e01007387 */ /* 0x000fe80000100800 */
[----:B------:R0:W-:Y:S04]  /*0f00*/  STS.64 [R26+0x1680], R22 ;  /* 0x001680161a007388 */ /* 0x0001e80000000a00 */
[----:B0-----:R-:W2:Y:S01]  /*0f10*/  LDL R26, [R1+0x8] ;  /* 0x00000800011a7983 */ /* 0x001ea20000100800 */
[----:B------:R-:W-:-:S03]  /*0f20*/  FFMA.FTZ R20, R10, R6, R20 ;  /* 0x000000060a147223 */ /* 0x000fc60000010014 */
[----:B------:R0:W5:Y:S01]  /*0f30*/  LDL.LU R10, [R1+0x54] ;  /* 0x00005400010a7983 */ /* 0x0001620000300800 */
[----:B------:R-:W-:Y:S01]  /*0f40*/  FFMA.FTZ R20, R14, R7, R20 ;  /* 0x000000070e147223 */ /* 0x000fe20000010014 */
[----:B------:R-:W-:Y:S02]  /*0f50*/  FFMA.FTZ R18, R37, R31, R18 ;  /* 0x0000001f25127223 */ /* 0x000fe40000010012 */
[----:B------:R-:W1:Y:S01]  /*0f60*/  S2R R37, SR_TID.X ;  /* 0x0000000000257919 */ /* 0x000e620000002100 */
[----:B------:R-:W-:Y:S02]  /*0f70*/  UIADD3.X UR10, URZ, UR5, URZ, UP0, !UPT ;  /* 0x000000053f0a7290 */ /* 0x000fe400087fe43f */
[----:B------:R-:W-:-:S04]  /*0f80*/  UISETP.GE.U32.AND UP0, UPT, UR9, UR14, UPT ;  /* 0x0000000e0900728c */ /* 0x000fc8000bf06070 */
[----:B------:R-:W-:Y:S01]  /*0f90*/  UISETP.GE.AND.EX UP0, UPT, UR10, UR15, UPT, UP0 ;  /* 0x0000000f0a00728c */ /* 0x000fe2000bf06300 */
[----:B------:R-:W-:Y:S01]  /*0fa0*/  FADD.FTZ R19, R31, R19 ;  /* 0x000000131f137221 */ /* 0x000fe20000010000 */
[----:B------:R-:W-:Y:S01]  /*0fb0*/  FADD.FTZ R25, R2, R25 ;  /* 0x0000001902197221 */ /* 0x000fe20000010000 */
[----:B------:R-:W-:Y:S01]  /*0fc0*/  FADD.FTZ R21, R6, R21 ;  /* 0x0000001506157221 */ /* 0x000fe20000010000 */
[----:B------:R-:W-:Y:S01]  /*0fd0*/  FADD.FTZ R23, R35, R17 ;  /* 0x0000001123177221 */ /* 0x000fe20000010000 */
[----:B------:R-:W-:Y:S01]  /*0fe0*/  FFMA.FTZ R22, R27, R17, R30 ;  /* 0x000000111b167223 */ /* 0x000fe2000001001e */
[----:B------:R-:W-:Y:S01]  /*0ff0*/  BAR.SYNC.DEFER_BLOCKING 0x0 ;  /* 0x0000000000007b1d */ /* 0x000fe20000010000 */
[----:B--2---:R-:W-:-:S04]  /*1000*/  FFMA.FTZ R24, R26, R2, R24 ;  /* 0x000000021a187223 */ /* 0x004fc80000010018 */
[----:B------:R-:W-:Y:S02]  /*1010*/  FFMA.FTZ R24, R12, R3, R24 ;  /* 0x000000030c187223 */ /* 0x000fe40000010018 */
[----:B------:R0:W5:Y:S04]  /*1020*/  LDL.LU R12, [R1+0x50] ;  /* 0x00005000010c7983 */ /* 0x0001680000300800 */
[----:B------:R0:W5:Y:S01]  /*1030*/  LDL.LU R14, [R1+0x4c] ;  /* 0x00004c00010e7983 */ /* 0x0001620000300800 */
[----:B------:R-:W-:Y:S01]  /*1040*/  PLOP3.LUT P0, PT, PT, PT, UP0, 0x80, 0x0 ;  /* 0x000000000000781c */ /* 0x000fe20003f0f008 */
[----:B------:R-:W-:Y:S01]  /*1050*/  FADD.FTZ R19, R19, R29 ;  /* 0x0000001d13137221 */ /* 0x000fe20000010000 */
[----:B-1----:R-:W-:Y:S01]  /*1060*/  ISETP.GT.U32.AND P1, PT, R37, 0x3f, PT ;  /* 0x0000003f2500780c */ /* 0x002fe20003f24070 */
[----:B------:R-:W-:Y:S01]  /*1070*/  FFMA.FTZ R18, R28, R29, R18 ;  /* 0x0000001d1c127223 */ /* 0x000fe20000010012 */
[----:B------:R-:W-:Y:S01]  /*1080*/  FADD.FTZ R25, R25, R3 ;  /* 0x0000000319197221 */ /* 0x000fe20000010000 */
[----:B------:R-:W-:-:S08]  /*1090*/  FADD.FTZ R21, R21, R7 ;  /* 0x0000000715157221 */ /* 0x000fd00000010000 */
[----:B0-----:R-:W-:Y:S05]  /*10a0*/  @!P0 BRA `(.L_x_4) ;  /* 0x0000000000e08947 */ /* 0x001fea0003800000 */
[----:B------:R-:W2:Y:S04]  /*10b0*/  LDL R30, [R1+0x48] ;  /* 0x00004800011e7983 */ /* 0x000ea80000100800 */
[----:B------:R-:W3:Y:S01]  /*10c0*/  LDL R29, [R1+0x44] ;  /* 0x00004400011d7983 */ /* 0x000ee20000100800 */
[----:B------:R-:W0:Y:S01]  /*10d0*/  S2UR UR7, SR_CgaCtaId ;  /* 0x00000000000779c3 */ /* 0x000e220000008800 */
[----:B------:R-:W-:Y:S01]  /*10e0*/  UMOV UR5, 0x400 ;  /* 0x0000040000057882 */ /* 0x000fe20000000000 */
[----:B------:R-:W-:Y:S01]  /*10f0*/  SHF.L.U32 R17, R37, 0x1, RZ ;  /* 0x0000000125117819 */ /* 0x000fe200000006ff */
[----:B------:R-:W1:Y:S03]  /*1100*/  S2R R35, SR_TID.X ;  /* 0x0000000000237919 */ /* 0x000e660000002100 */
[----:B------:R-:W-:-:S04]  /*1110*/  LOP3.LUT R17, R17, 0x18, RZ, 0xc0, !PT ;  /* 0x0000001811117812 */ /* 0x000fc800078ec0ff */
[----:B------:R-:W-:Y:S01]  /*1120*/  LOP3.LUT R28, R17, 0x8, RZ, 0x3c, !PT ;  /* 0x00000008111c7812 */ /* 0x000fe200078e3cff */
[----:B0-----:R-:W-:-:S06]  /*1130*/  ULEA UR5, UR7, UR5, 0x18 ;  /* 0x0000000507057291 */ /* 0x001fcc000f8ec03f */
[----:B------:R-:W-:-:S04]  /*1140*/  LEA R26, R37, UR5, 0x5 ;  /* 0x00000005251a7c11 */ /* 0x000fc8000f8e28ff */
[C---:B------:R-:W-:Y:S01]  /*1150*/  IADD3 R28, R26.reuse, R28, RZ ;  /* 0x0000001c1a1c7210 */ /* 0x040fe20007ffe0ff */
[----:B------:R-:W-:Y:S01]  /*1160*/  IMAD.IADD R27, R26, 0x1, R17 ;  /* 0x000000011a1b7824 */ /* 0x000fe200078e0211 */
[----:B-1----:R-:W-:-:S04]  /*1170*/  SHF.R.S32.HI R31, RZ, 0x1f, R35 ;  /* 0x0000001fff1f7819 */ /* 0x002fc80000011423 */
[----:B------:R0:W-:Y:S01]  /*1180*/  STS.64 [R27], R24 ;  /* 0x000000181b007388 */ /* 0x0001e20000000a00 */
[----:B------:R-:W-:-:S03]  /*1190*/  LEA.HI R31, R31, R35, RZ, 0x2 ;  /* 0x000000231f1f7211 */ /* 0x000fc600078f10ff */
[----:B------:R1:W-:Y:S01]  /*11a0*/  STS.64 [R28], R22 ;  /* 0x000000161c007388 */ /* 0x0003e20000000a00 */
[----:B------:R-:W-:Y:S01]  /*11b0*/  SHF.R.S32.HI R31, RZ, 0x2, R31 ;  /* 0x00000002ff1f7819 */ /* 0x000fe2000001141f */
[----:B------:R-:W-:Y:S02]  /*11c0*/  ULOP3.LUT UR7, UR11, 0xff, URZ, 0xc0, !UPT ;  /* 0x000000ff0b077892 */ /* 0x000fe4000f8ec03f */
[----:B------:R-:W4:Y:S01]  /*11d0*/  LDL R35, [R1+0x3c] ;  /* 0x00003c0001237983 */ /* 0x000f220000100800 */
[C---:B0-----:R-:W-:Y:S02]  /*11e0*/  LOP3.LUT R27, R17.reuse, 0x10, RZ, 0x3c, !PT ;  /* 0x00000010111b7812 */ /* 0x041fe400078e3cff */
[----:B------:R-:W-:Y:S02]  /*11f0*/  LOP3.LUT R17, R17, 0x18, RZ, 0x3c, !PT ;  /* 0x0000001811117812 */ /* 0x000fe400078e3cff */
[C---:B------:R-:W-:Y:S02]  /*1200*/  IADD3 R27, R26.reuse, R27, RZ ;  /* 0x0000001b1a1b7210 */ /* 0x040fe40007ffe0ff */
[----:B-1----:R-:W-:Y:S01]  /*1210*/  LEA R28, R31, UR5, 0x5 ;  /* 0x000000051f1c7c11 */ /* 0x002fe2000f8e28ff */
[----:B------:R-:W-:-:S02]  /*1220*/  IMAD.IADD R17, R26, 0x1, R17 ;  /* 0x000000011a117824 */ /* 0x000fc400078e0211 */
[----:B------:R-:W-:Y:S04]  /*1230*/  STS.64 [R27], R20 ;  /* 0x000000141b007388 */ /* 0x000fe80000000a00 */
[----:B------:R0:W-:Y:S01]  /*1240*/  STS.64 [R17], R18 ;  /* 0x0000001211007388 */ /* 0x0001e20000000a00 */
[----:B------:R-:W-:-:S06]  /*1250*/  UPRMT UR7, UR8, 0x2104, UR7 ;  /* 0x0000210408077896 */ /* 0x000fcc0008000007 */
[----:B0-----:R-:W-:-:S04]  /*1260*/  IMAD.U32 R17, RZ, RZ, UR7 ;  /* 0x00000007ff117e24 */ /* 0x001fc8000f8e00ff */
[----:B------:R-:W-:-:S05]  /*1270*/  IMAD R17, R17, 0x3c0, R37 ;  /* 0x000003c011117824 */ /* 0x000fca00078e0225 */
[----:B------:R-:W-:Y:S01]  /*1280*/  SHF.L.U32 R17, R17, 0x1, RZ ;  /* 0x0000000111117819 */ /* 0x000fe200000006ff */
[----:B------:R-:W-:Y:S01]  /*1290*/  BAR.SYNC.DEFER_BLOCKING 0x0 ;  /* 0x0000000000007b1d */ /* 0x000fe20000010000 */
[----:B--2---:R-:W-:-:S07]  /*12a0*/  LEA R26, R30, R28, 0x3 ;  /* 0x0000001c1e1a7211 */ /* 0x004fce00078e18ff */
[----:B------:R-:W0:Y:S01]  /*12b0*/  LDC.64 R30, c[0x0][0x260] ;  /* 0x00009800ff1e7b82 */ /* 0x000e220000000a00 */
[----:B---3--:R-:W-:Y:S01]  /*12c0*/  LEA R28, R29, R28, 0x3 ;  /* 0x0000001c1d1c7211 */ /* 0x008fe200078e18ff */
[----:B------:R-:W1:Y:S05]  /*12d0*/  LDS.64 R26, [R26] ;  /* 0x000000001a1a7984 */ /* 0x000e6a0000000a00 */
[----:B------:R-:W2:Y:S01]  /*12e0*/  LDS.64 R28, [R28+0x1e00] ;  /* 0x001e00001c1c7984 */ /* 0x000ea20000000a00 */
[----:B-1----:R-:W-:Y:S01]  /*12f0*/  FADD.FTZ R27, RZ, R27 ;  /* 0x0000001bff1b7221 */ /* 0x002fe20000010000 */
[----:B------:R-:W-:-:S03]  /*1300*/  FADD.FTZ R26, RZ, R26 ;  /* 0x0000001aff1a7221 */ /* 0x000fc60000010000 */
[----:B--2---:R-:W-:Y:S01]  /*1310*/  FADD.FTZ R29, R27, R29 ;  /* 0x0000001d1b1d7221 */ /* 0x004fe20000010000 */
[----:B------:R-:W-:Y:S01]  /*1320*/  FADD.FTZ R28, R26, R28 ;  /* 0x0000001c1a1c7221 */ /* 0x000fe20000010000 */
[----:B0-----:R-:W-:-:S05]  /*1330*/  IMAD.WIDE.U32 R26, R17, 0x4, R30 ;  /* 0x00000004111a7825 */ /* 0x001fca00078e001e */
[----:B------:R0:W-:Y:S04]  /*1340*/  STG.E.64 desc[UR12][R26.64+0x20000], R28 ;  /* 0x0200001c1a007986 */ /* 0x0001e8000c101b0c */
[----:B0-----:R-:W2:Y:S04]  /*1350*/  LDL R28, [R1+0x38] ;  /* 0x00003800011c7983 */ /* 0x001ea80000100800 */
[----:B------:R-:W3:Y:S01]  /*1360*/  LDL R29, [R1+0x40] ;  /* 0x00004000011d7983 */ /* 0x000ee20000100800 */
[----:B------:R-:W-:-:S05]  /*1370*/  IADD3 R26, R17, 0x3c0, RZ ;  /* 0x000003c0111a7810 */ /* 0x000fca0007ffe0ff */
[----:B------:R-:W-:Y:S01]  /*1380*/  IMAD.WIDE.U32 R26, R26, 0x4, R30 ;  /* 0x000000041a1a7825 */ /* 0x000fe200078e001e */
[----:B--2---:R-:W-:-:S05]  /*1390*/  LEA R30, R28, UR5, 0x5 ;  /* 0x000000051c1e7c11 */ /* 0x004fca000f8e28ff */
[----:B---3--:R-:W-:Y:S01]  /*13a0*/  IMAD R28, R29, 0x8, R30 ;  /* 0x000000081d1c7824 */ /* 0x008fe200078e021e */
[----:B----4-:R-:W-:-:S05]  /*13b0*/  LEA R30, R35, R30, 0x3 ;  /* 0x0000001e231e7211 */ /* 0x010fca00078e18ff */
[----:B------:R-:W0:Y:S04]  /*13c0*/  LDS.64 R28, [R28] ;  /* 0x000000001c1c7984 */ /* 0x000e280000000a00 */
[----:B------:R-:W1:Y:S01]  /*13d0*/  LDS.64 R30, [R30+0x1e00] ;  /* 0x001e00001e1e7984 */ /* 0x000e620000000a00 */
[----:B0-----:R-:W-:Y:S01]  /*13e0*/  FADD.FTZ R29, RZ, R29 ;  /* 0x0000001dff1d7221 */ /* 0x001fe20000010000 */
[----:B------:R-:W-:-:S03]  /*13f0*/  FADD.FTZ R28, RZ, R28 ;  /* 0x0000001cff1c7221 */ /* 0x000fc60000010000 */
[----:B-1----:R-:W-:Y:S01]  /*1400*/  FADD.FTZ R31, R29, R31 ;  /* 0x0000001f1d1f7221 */ /* 0x002fe20000010000 */
[----:B------:R-:W-:-:S05]  /*1410*/  FADD.FTZ R30, R28, R30 ;  /* 0x0000001e1c1e7221 */ /* 0x000fca0000010000 */
[----:B------:R0:W-:Y:S02]  /*1420*/  STG.E.64 desc[UR12][R26.64+0x20000], R30 ;  /* 0x0200001e1a007986 */ /* 0x0001e4000c101b0c */
.L_x_4:
[----:B------:R-:W-:Y:S01]  /*1430*/  BSSY B0, `(.L_x_5) ;  /* 0x00000ab000007945 */ /* 0x000fe20003800000 */
[----:B0-----:R-:W-:-:S03]  /*1440*/  CS2R R26, SRZ ;  /* 0x00000000001a7805 */ /* 0x001fc6000001ff00 */
[----:B------:R-:W-:Y:S05]  /*1450*/  @P1 BRA `(.L_x_6) ;  /* 0x0000000800a01947 */ /* 0x000fea0003800000 */
[----:B------:R-:W-:Y:S02]  /*1460*/  SHF.R.U32.HI R17, RZ, 0x1, R37 ;  /* 0x00000001ff117819 */ /* 0x000fe40000011625 */
[----:B------:R-:W-:-:S03]  /*1470*/  SHF.L.U32 R30, R37, 0x3, RZ ;  /* 0x00000003251e7819 */ /* 0x000fc600000006ff */
[----:B------:R-:W-:Y:S01]  /*1480*/  IMAD R17, R17, 0x1e, RZ ;  /* 0x0000001e11117824 */ /* 0x000fe200078e02ff */
[----:B------:R-:W-:-:S03]  /*1490*/  LOP3.LUT R30, R30, 0x8, RZ, 0xc0, !PT ;  /* 0x000000081e1e7812 */ /* 0x000fc600078ec0ff */
[----:B------:R-:W-:Y:S01]  /*14a0*/  VIADD R28, R17, 0x2 ;  /* 0x00000002111c7836 */ /* 0x000fe20000000000 */
[--C-:B------:R-:W-:Y:S02]  /*14b0*/  SHF.R.U32.HI R26, RZ, 0x1, R17.reuse ;  /* 0x00000001ff1a7819 */ /* 0x100fe40000011611 */
[----:B------:R-:W-:Y:S02]  /*14c0*/  SHF.R.U32.HI R27, RZ, 0x2, R17 ;  /* 0x00000002ff1b7819 */ /* 0x000fe40000011611 */
[----:B------:R-:W-:-:S05]  /*14d0*/  LOP3.LUT R26, R26, 0x1, RZ, 0xc0, !PT ;  /* 0x000000011a1a7812 */ /* 0x000fca00078ec0ff */
[----:B------:R-:W-:Y:S01]  /*14e0*/  IMAD R26, R26, 0xf0, R27 ;  /* 0x000000f01a1a7824 */ /* 0x000fe200078e021b */
[----:B------:R-:W-:-:S10]  /*14f0*/  HFMA2.MMA R27, -RZ, RZ, 0, 1.430511474609375e-06 ;  /* 0x00000018ff1b7435 */ /* 0x000fd400000001ff */
[----:B------:R-:W-:Y:S01]  /*1500*/  IMAD R26, R26, R27, UR6 ;  /* 0x000000061a1a7e24 */ /* 0x000fe2000f8e021b */
[--C-:B------:R-:W-:Y:S02]  /*1510*/  SHF.R.U32.HI R27, RZ, 0x1, R28.reuse ;  /* 0x00000001ff1b7819 */ /* 0x100fe4000001161c */
[----:B------:R-:W-:Y:S01]  /*1520*/  SHF.R.U32.HI R28, RZ, 0x2, R28 ;  /* 0x00000002ff1c7819 */ /* 0x000fe2000001161c */
[----:B------:R-:W-:Y:S01]  /*1530*/  IMAD.IADD R26, R26, 0x1, R30 ;  /* 0x000000011a1a7824 */ /* 0x000fe200078e021e */
[----:B------:R-:W-:-:S05]  /*1540*/  LOP3.LUT R27, R27, 0x1, RZ, 0xc0, !PT ;  /* 0x000000011b1b7812 */ /* 0x000fca00078ec0ff */
[----:B------:R-:W-:Y:S01]  /*1550*/  IMAD R28, R27, 0xf0, R28 ;  /* 0x000000f01b1c7824 */ /* 0x000fe200078e021c */
[----:B------:R-:W-:-:S05]  /*1560*/  MOV R27, 0x18 ;  /* 0x00000018001b7802 */ /* 0x000fca0000000f00 */
[----:B------:R-:W-:Y:S02]  /*1570*/  IMAD R28, R28, R27, UR6 ;  /* 0x000000061c1c7e24 */ /* 0x000fe4000f8e021b */
[----:B------:R-:W0:Y:S03]  /*1580*/  LDS.64 R26, [R26] ;  /* 0x000000001a1a7984 */ /* 0x000e260000000a00 */
[----:B------:R-:W-:-:S06]  /*1590*/  IADD3 R28, R30, R28, RZ ;  /* 0x0000001c1e1c7210 */ /* 0x000fcc0007ffe0ff */
[----:B------:R-:W1:Y:S01]  /*15a0*/  LDS.64 R28, [R28] ;  /* 0x000000001c1c7984 */ /* 0x000e620000000a00 */
[----:B0-----:R-:W-:Y:S01]  /*15b0*/  FADD.FTZ R27, RZ, R27 ;  /* 0x0000001bff1b7221 */ /* 0x001fe20000010000 */
[----:B------:R-:W-:-:S03]  /*15c0*/  FADD.FTZ R26, RZ, R26 ;  /* 0x0000001aff1a7221 */ /* 0x000fc60000010000 */
[----:B-1----:R-:W-:Y:S01]  /*15d0*/  FADD.FTZ R29, R27, R29 ;  /* 0x0000001d1b1d7221 */ /* 0x002fe20000010000 */
[----:B------:R-:W-:Y:S01]  /*15e0*/  IADD3 R27, R17, 0x4, RZ ;  /* 0x00000004111b7810 */ /* 0x000fe20007ffe0ff */
[----:B------:R-:W-:-:S03]  /*15f0*/  FADD.FTZ R28, R26, R28 ;  /* 0x0000001c1a1c7221 */ /* 0x000fc60000010000 */
[--C-:B------:R-:W-:Y:S02]  /*1600*/  SHF.R.U32.HI R26, RZ, 0x1, R27.reuse ;  /* 0x00000001ff1a7819 */ /* 0x100fe4000001161b */
[----:B------:R-:W-:Y:S02]  /*1610*/  SHF.R.U32.HI R27, RZ, 0x2, R27 ;  /* 0x00000002ff1b7819 */ /* 0x000fe4000001161b */
[----:B------:R-:W-:-:S05]  /*1620*/  LOP3.LUT R26, R26, 0x1, RZ, 0xc0, !PT ;  /* 0x000000011a1a7812 */ /* 0x000fca00078ec0ff */
[----:B------:R-:W-:Y:S02]  /*1630*/  IMAD R26, R26, 0xf0, R27 ;  /* 0x000000f01a1a7824 */ /* 0x000fe400078e021b */
[----:B------:R-:W-:-:S04]  /*1640*/  IMAD.MOV.U32 R27, RZ, RZ, 0x18 ;  /* 0x00000018ff1b7424 */ /* 0x000fc800078e00ff */
[----:B------:R-:W-:-:S05]  /*1650*/  IMAD R26, R26, R27, UR6 ;  /* 0x000000061a1a7e24 */ /* 0x000fca000f8e021b */
[----:B------:R-:W-:-:S06]  /*1660*/  IADD3 R26, R30, R26, RZ ;  /* 0x0000001a1e1a7210 */ /* 0x000fcc0007ffe0ff */
[----:B------:R-:W0:Y:S02]  /*1670*/  LDS.64 R26, [R26] ;  /* 0x000000001a1a7984 */ /* 0x000e240000000a00 */
[----:B0-----:R-:W-:Y:S01]  /*1680*/  FADD.FTZ R29, R29, R27 ;  /* 0x0000001b1d1d7221 */ /* 0x001fe20000010000 */
        /* <DEDUP_REMOVED lines=129> */
[----:B------:R-:W-:-:S05]  /*1ea0*/  IADD3 R17, R30, R17, RZ ;  /* 0x000000111e117210 */ /* 0x000fca0007ffe0ff */
[----:B------:R-:W0:Y:S02]  /*1eb0*/  LDS.64 R26, [R17] ;  /* 0x00000000111a7984 */ /* 0x000e240000000a00 */
[----:B0-----:R-:W-:Y:S01]  /*1ec0*/  FADD.FTZ R26, R28, R26 ;  /* 0x0000001a1c1a7221 */ /* 0x001fe20000010000 */
[----:B------:R-:W-:-:S07]  /*1ed0*/  FADD.FTZ R27, R29, R27 ;  /* 0x0000001b1d1b7221 */ /* 0x000fce0000010000 */
.L_x_6:
[----:B------:R-:W-:Y:S05]  /*1ee0*/  BSYNC B0 ;  /* 0x0000000000007941 */ /* 0x000fea0003800000 */
.L_x_5:
[----:B------:R-:W0:Y:S01]  /*1ef0*/  SHFL.BFLY PT, R28, R26, 0x1, 0x1f ;  /* 0x0c201f001a1c7f89 */ /* 0x000e2200000e0000 */
[----:B------:R-:W-:Y:S01]  /*1f00*/  LOP3.LUT P1, RZ, R37, 0xffffffc1, RZ, 0xc0, !PT ;  /* 0xffffffc125ff7812 */ /* 0x000fe2000782c0ff */
[----:B------:R-:W-:Y:S02]  /*1f10*/  BSSY B0, `(.L_x_7) ;  /* 0x0000011000007945 */ /* 0x000fe40003800000 */
[----:B------:R-:W1:Y:S01]  /*1f20*/  SHFL.BFLY PT, R17, R27, 0x1, 0x1f ;  /* 0x0c201f001b117f89 */ /* 0x000e6200000e0000 */
[----:B0-----:R-:W-:Y:S01]  /*1f30*/  FADD.FTZ R26, R28, R26 ;  /* 0x0000001a1c1a7221 */ /* 0x001fe20000010000 */
[----:B-1----:R-:W-:-:S08]  /*1f40*/  FADD.FTZ R27, R17, R27 ;  /* 0x0000001b111b7221 */ /* 0x002fd00000010000 */
[----:B------:R-:W-:Y:S05]  /*1f50*/  @P1 BRA `(.L_x_8) ;  /* 0x0000000000301947 */ /* 0x000fea0003800000 */
[----:B------:R-:W-:Y:S01]  /*1f60*/  ULOP3.LUT UR7, UR11, 0xff, URZ, 0xc0, !UPT ;  /* 0x000000ff0b077892 */ /* 0x000fe2000f8ec03f */
[----:B------:R-:W-:Y:S01]  /*1f70*/  SHF.R.U32.HI R28, RZ, 0x1, R37 ;  /* 0x00000001ff1c7819 */ /* 0x000fe20000011625 */
[----:B------:R-:W-:Y:S02]  /*1f80*/  ULDC UR5, c[0x0][0x10] ;  /* 0x0000040000057ab9 */ /* 0x000fe40000000800 */
[----:B------:R-:W-:Y:S02]  /*1f90*/  UIMAD UR5, UR5, UR4, UR8 ;  /* 0x00000004050572a4 */ /* 0x000fe4000f8e0208 */
[----:B------:R-:W-:-:S04]  /*1fa0*/  MOV R17, UR7 ;  /* 0x0000000700117c02 */ /* 0x000fc80008000f00 */
[----:B------:R-:W-:Y:S01]  /*1fb0*/  PRMT R17, R28, 0x2104, R17 ;  /* 0x000021041c117816 */ /* 0x000fe20000000011 */
[----:B------:R-:W-:-:S05]  /*1fc0*/  IMAD.U32 R28, RZ, RZ, UR5 ;  /* 0x00000005ff1c7e24 */ /* 0x000fca000f8e00ff */
[----:B------:R-:W-:Y:S02]  /*1fd0*/  LEA R17, R28, R17, 0xd ;  /* 0x000000111c117211 */ /* 0x000fe400078e68ff */
[----:B------:R-:W0:Y:S02]  /*1fe0*/  LDC.64 R28, c[0x0][0x260] ;  /* 0x00009800ff1c7b82 */ /* 0x000e240000000a00 */
[----:B------:R-:W-:-:S05]  /*1ff0*/  SHF.L.U32 R17, R17, 0x1, RZ ;  /* 0x0000000111117819 */ /* 0x000fca00000006ff */
[----:B0-----:R-:W-:-:S05]  /*2000*/  IMAD.WIDE.U32 R28, R17, 0x4, R28 ;  /* 0x00000004111c7825 */ /* 0x001fca00078e001c */
[----:B------:R0:W-:Y:S02]  /*2010*/  STG.E.64 desc[UR12][R28.64], R26 ;  /* 0x0000001a1c007986 */ /* 0x0001e4000c101b0c */
.L_x_8:
[----:B------:R-:W-:Y:S05]  /*2020*/  BSYNC B0 ;  /* 0x0000000000007941 */ /* 0x000fea0003800000 */
.L_x_7:
[----:B-----5:R-:W-:Y:S01]  /*2030*/  PRMT R31, R14, 0x7632, R31 ;  /* 0x000076320e1f7816 */ /* 0x020fe2000000001f */
[----:B------:R-:W-:Y:S01]  /*2040*/  UISETP.GE.U32.AND UP0, UPT, UR9, UR14, UPT ;  /* 0x0000000e0900728c */ /* 0x000fe2000bf06070 */
[----:B------:R-:W-:Y:S02]  /*2050*/  PRMT R14, R15, 0x7632, R14 ;  /* 0x000076320f0e7816 */ /* 0x000fe4000000000e */
[----:B------:R-:W-:Y:S01]  /*2060*/  PRMT R30, R12, 0x7632, R30 ;  /* 0x000076320c1e7816 */ /* 0x000fe2000000001e */
[----:B------:R-:W-:Y:S01]  /*2070*/  UISETP.GE.AND.EX UP0, UPT, UR10, UR15, UPT, UP0 ;  /* 0x0000000f0a00728c */ /* 0x000fe2000bf06300 */
[----:B------:R-:W-:Y:S01]  /*2080*/  PRMT R13, R13, 0x7632, R13 ;  /* 0x000076320d0d7816 */ /* 0x000fe2000000000d */
[----:B------:R1:W-:Y:S01]  /*2090*/  STL.S16 [R1+0x2c], R14 ;  /* 0x00002c0e01007387 */ /* 0x0003e20000100600 */
[----:B------:R-:W-:Y:S02]  /*20a0*/  PRMT R12, R10, 0x7632, R12 ;  /* 0x000076320a0c7816 */ /* 0x000fe4000000000c */
[----:B------:R-:W-:Y:S01]  /*20b0*/  PRMT R10, R11, 0x7632, R10 ;  /* 0x000076320b0a7816 */ /* 0x000fe2000000000a */
[----:B------:R1:W-:Y:S01]  /*20c0*/  STL.S16 [R1+0x1c], R13 ;  /* 0x00001c0d01007387 */ /* 0x0003e20000100600 */
[----:B------:R-:W-:-:S02]  /*20d0*/  PLOP3.LUT P1, PT, PT, PT, UP0, 0x80, 0x0 ;  /* 0x000000000000781c */ /* 0x000fc40003f2f008 */
[----:B------:R-:W-:Y:S01]  /*20e0*/  PRMT R37, R8, 0x7632, R37 ;  /* 0x0000763208257816 */ /* 0x000fe20000000025 */
[----:B------:R1:W-:Y:S01]  /*20f0*/  STL.S16 [R1+0x18], R12 ;  /* 0x0000180c01007387 */ /* 0x0003e20000100600 */
[----:B------:R-:W-:-:S03]  /*2100*/  PRMT R35, R9, 0x7632, R35 ;  /* 0x0000763209237816 */ /* 0x000fc60000000023 */
[----:B------:R1:W-:Y:S06]  /*2110*/  STL.S16 [R1+0x14], R10 ;  /* 0x0000140a01007387 */ /* 0x0003ec0000100600 */
[----:B------:R-:W-:Y:S05]  /*2120*/  @P1 BRA `(.L_x_9) ;  /* 0x00000000005c1947 */ /* 0x000fea0003800000 */
[----:B------:R-:W2:Y:S01]  /*2130*/  S2R R17, SR_TID.X ;  /* 0x0000000000117919 */ /* 0x000ea20000002100 */
[----:B------:R-:W-:Y:S01]  /*2140*/  BAR.SYNC.DEFER_BLOCKING 0x0 ;  /* 0x0000000000007b1d */ /* 0x000fe20000010000 */
[----:B--2---:R-:W-:-:S13]  /*2150*/  ISETP.NE.AND P1, PT, R17, RZ, PT ;  /* 0x000000ff1100720c */ /* 0x004fda0003f25270 */
[----:B------:R-:W-:Y:S05]  /*2160*/  @P1 BRA `(.L_x_10) ;  /* 0x0000000000401947 */ /* 0x000fea0003800000 */
[----:B-1----:R-:W1:Y:S01]  /*2170*/  LDC.64 R10, c[0x0][0x268] ;  /* 0x00009a00ff0a7b82 */ /* 0x002e620000000a00 */
[----:B------:R-:W-:Y:S01]  /*2180*/  IMAD.U32 R8, RZ, RZ, UR8 ;  /* 0x00000008ff087e24 */ /* 0x000fe2000f8e00ff */
[----:B------:R-:W-:-:S03]  /*2190*/  ISETP.NE.AND P1, PT, RZ, UR11, PT ;  /* 0x0000000bff007c0c */ /* 0x000fc6000bf25270 */
[----:B-1----:R-:W-:Y:S01]  /*21a0*/  IMAD.WIDE.U32 R8, R8, 0x4, R10 ;  /* 0x0000000408087825 */ /* 0x002fe200078e000a */
[----:B------:R-:W-:-:S04]  /*21b0*/  MOV R10, 0x7fffff01 ;  /* 0x7fffff01000a7802 */ /* 0x000fc80000000f00 */
[----:B------:R-:W-:Y:S01]  /*21c0*/  SEL R10, R10, 0x1, !P1 ;  /* 0x000000010a0a7807 */ /* 0x000fe20004800000 */
[----:B------:R-:W-:Y:S06]  /*21d0*/  MEMBAR.ALL.GPU ;  /* 0x0000000000007992 */ /* 0x000fec000000a000 */
[----:B------:R-:W-:-:S00]  /*21e0*/  ERRBAR ;  /* 0x00000000000079ab */ /* 0x000fc00000000000 */
[----:B------:R-:W-:Y:S06]  /*21f0*/  CGAERRBAR ;  /* 0x00000000000075ab */ /* 0x000fec0000000000 */
[----:B------:R1:W5:Y:S02]  /*2200*/  ATOM.E.ADD.STRONG.GPU PT, R10, desc[UR12][R8.64], R10 ;  /* 0x0000000a080a798a */ /* 0x00036400081ee1cc */
.L_x_11:
[----:B------:R-:W2:Y:S04]  /*2210*/  LD.E.STRONG.GPU R11, desc[UR12][R8.64] ;  /* 0x0000000c080b7980 */ /* 0x000ea8000c10f900 */
[----:B--2---:R-:W-:Y:S01]  /*2220*/  CCTL.IVALL ;  /* 0x00000000ff00798f */ /* 0x004fe20002000000 */
[----:B------:R-:W-:Y:S05]  /*2230*/  YIELD ;  /* 0x0000000000007946 */ /* 0x000fea0003800000 */
[----:B-----5:R-:W-:-:S04]  /*2240*/  LOP3.LUT R11, R11, R10, RZ, 0x3c, !PT ;  /* 0x0000000a0b0b7212 */ /* 0x020fc800078e3cff */
[----:B------:R-:W-:-:S13]  /*2250*/  ISETP.GT.AND P1, PT, R11, -0x1, PT ;  /* 0xffffffff0b00780c */ /* 0x000fda0003f24270 */
[----:B------:R-:W-:Y:S05]  /*2260*/  @P1 BRA `(.L_x_11) ;  /* 0xfffffffc00e81947 */ /* 0x000fea000383ffff */
.L_x_10:
[----:B------:R-:W-:Y:S05]  /*2270*/  WARPSYNC.ALL ;  /* 0x0000000000007948 */ /* 0x000fea0003800000 */
[----:B------:R-:W-:Y:S06]  /*2280*/  BAR.SYNC.DEFER_BLOCKING 0x0 ;  /* 0x0000000000007b1d */ /* 0x000fec0000010000 */
[----:B------:R-:W-:Y:S05]  /*2290*/  BRA `(.L_x_12) ;  /* 0x0000000000687947 */ /* 0x000fea0003800000 */
.L_x_9:
[----:B------:R-:W2:Y:S01]  /*22a0*/  S2R R8, SR_TID.X ;  /* 0x0000000000087919 */ /* 0x000ea20000002100 */
[----:B------:R-:W-:Y:S01]  /*22b0*/  BAR.SYNC.DEFER_BLOCKING 0x0 ;  /* 0x0000000000007b1d */ /* 0x000fe20000010000 */
[----:B--2---:R-:W-:-:S13]  /*22c0*/  ISETP.NE.AND P1, PT, R8, RZ, PT ;  /* 0x000000ff0800720c */ /* 0x004fda0003f25270 */
[----:B------:R-:W-:Y:S05]  /*22d0*/  @P1 BRA `(.L_x_13) ;  /* 0x0000000000501947 */ /* 0x000fea0003800000 */
[----:B------:R-:W-:Y:S01]  /*22e0*/  ULDC.64 UR16, c[0x0][0x268] ;  /* 0x00009a0000107ab9 */ /* 0x000fe20000000a00 */
[----:B------:R-:W-:Y:S01]  /*22f0*/  IADD3 R8, RZ, -UR8, RZ ;  /* 0x80000008ff087c10 */ /* 0x000fe2000fffe0ff */
[----:B------:R-:W-:Y:S01]  /*2300*/  UIADD3 UR16, UP0, UR16, 0x4, URZ ;  /* 0x0000000410107890 */ /* 0x000fe2000ff1e03f */
[----:B-1----:R-:W-:Y:S02]  /*2310*/  IMAD.MOV.U32 R10, RZ, RZ, 0x7fffff01 ;  /* 0x7fffff01ff0a7424 */ /* 0x002fe400078e00ff */
        /* <DEDUP_REMOVED lines=9> */
[----:B-1----:R-:W1:Y:S02]  /*23b0*/  LDC.64 R8, c[0x0][0x268] ;  /* 0x00009a00ff087b82 */ /* 0x002e640000000a00 */
.L_x_14:
[----:B-1----:R-:W2:Y:S04]  /*23c0*/  LD.E.STRONG.GPU R11, desc[UR12][R8.64+0x4] ;  /* 0x0000040c080b7980 */ /* 0x002ea8000c10f900 */
[----:B--2---:R-:W-:Y:S01]  /*23d0*/  CCTL.IVALL ;  /* 0x00000000ff00798f */ /* 0x004fe20002000000 */
[----:B------:R-:W-:Y:S05]  /*23e0*/  YIELD ;  /* 0x0000000000007946 */ /* 0x000fea0003800000 */
[----:B-----5:R-:W-:-:S04]  /*23f0*/  LOP3.LUT R11, R11, R10, RZ, 0x3c, !PT ;  /* 0x0000000a0b0b7212 */ /* 0x020fc800078e3cff */
[----:B------:R-:W-:-:S13]  /*2400*/  ISETP.GT.AND P1, PT, R11, -0x1, PT ;  /* 0xffffffff0b00780c */ /* 0x000fda0003f24270 */
[----:B------:R-:W-:Y:S05]  /*2410*/  @P1 BRA `(.L_x_14) ;  /* 0xfffffffc00e81947 */ /* 0x000fea000383ffff */
.L_x_13:
[----:B------:R-:W-:Y:S05]  /*2420*/  WARPSYNC.ALL ;  /* 0x0000000000007948 */ /* 0x000fea0003800000 */
[----:B------:R-:W-:Y:S06]  /*2430*/  BAR.SYNC.DEFER_BLOCKING 0x0 ;  /* 0x0000000000007b1d */ /* 0x000fec0000010000 */
.L_x_12:
[----:B-1----:R-:W1:Y:S01]  /*2440*/  S2R R10, SR_TID.X ;  /* 0x00000000000a7919 */ /* 0x002e620000002100 */
[----:B------:R-:W-:Y:S01]  /*2450*/  BSSY B0, `(.L_x_15) ;  /* 0x00000af000007945 */ /* 0x000fe20003800000 */
[----:B------:R-:W-:Y:S02]  /*2460*/  CS2R R8, SRZ ;  /* 0x0000000000087805 */ /* 0x000fe4000001ff00 */
[----:B-1----:R-:W-:-:S13]  /*2470*/  ISETP.GT.U32.AND P1, PT, R10, 0xff, PT ;  /* 0x000000ff0a00780c */ /* 0x002fda0003f24070 */
[----:B------:R-:W-:Y:S05]  /*2480*/  @P1 BRA `(.L_x_16) ;  /* 0x0000000800ac1947 */ /* 0x000fea0003800000 */
[----:B------:R-:W-:Y:S01]  /*2490*/  ULDC UR5, c[0x0][0x10] ;  /* 0x0000040000057ab9 */ /* 0x000fe20000000800 */
[----:B------:R1:W-:Y:S01]  /*24a0*/  STL.64 [R1+0x50], R2 ;  /* 0x0000500201007387 */ /* 0x0003e20000100a00 */
[----:B------:R-:W-:Y:S01]  /*24b0*/  UIMAD UR5, UR5, UR4, UR8 ;  /* 0x00000004050572a4 */ /* 0x000fe2000f8e0208 */
[C---:B------:R-:W-:Y:S01]  /*24c0*/  IMAD.SHL.U32 R9, R10.reuse, 0x20, RZ ;  /* 0x000000200a097824 */ /* 0x040fe200078e00ff */
[----:B------:R-:W-:-:S04]  /*24d0*/  LOP3.LUT R10, R10, 0x7, RZ, 0xc0, !PT ;  /* 0x000000070a0a7812 */ /* 0x000fc800078ec0ff */
[----:B------:R-:W-:Y:S02]  /*24e0*/  LOP3.LUT R9, R9, 0x7fffff00, RZ, 0xc0, !PT ;  /* 0x7fffff0009097812 */ /* 0x000fe400078ec0ff */
[----:B------:R-:W-:Y:S01]  /*24f0*/  MOV R8, UR5 ;  /* 0x0000000500087c02 */ /* 0x000fe20008000f00 */
[----:B-1----:R-:W1:Y:S03]  /*2500*/  LDC.64 R2, c[0x0][0x260] ;  /* 0x00009800ff027b82 */ /* 0x002e660000000a00 */
[----:B------:R-:W-:-:S05]  /*2510*/  LEA R8, R8, R9, 0xd ;  /* 0x0000000908087211 */ /* 0x000fca00078e68ff */
[----:B------:R-:W-:-:S05]  /*2520*/  IMAD.IADD R8, R8, 0x1, R10 ;  /* 0x0000000108087824 */ /* 0x000fca00078e020a */
[----:B0-----:R-:W-:-:S04]  /*2530*/  SHF.L.U32 R26, R8, 0x1, RZ ;  /* 0x00000001081a7819 */ /* 0x001fc800000006ff */
[C---:B------:R-:W-:Y:S01]  /*2540*/  IADD3 R12, R26.reuse, 0x10, RZ ;  /* 0x000000101a0c7810 */ /* 0x040fe20007ffe0ff */
[C---:B------:R-:W-:Y:S02]  /*2550*/  VIADD R10, R26.reuse, 0x20 ;  /* 0x000000201a0a7836 */ /* 0x040fe40000000000 */
[----:B-1----:R-:W-:-:S04]  /*2560*/  IMAD.WIDE.U32 R8, R26, 0x4, R2 ;  /* 0x000000041a087825 */ /* 0x002fc800078e0002 */
[--C-:B------:R-:W-:Y:S02]  /*2570*/  IMAD.WIDE.U32 R12, R12, 0x4, R2.reuse ;  /* 0x000000040c0c7825 */ /* 0x100fe400078e0002 */
[----:B------:R-:W2:Y:S02]  /*2580*/  LDG.E.64 R8, desc[UR12][R8.64] ;  /* 0x0000000c08087981 */ /* 0x000ea4000c1e1b00 */
[----:B------:R-:W-:Y:S02]  /*2590*/  IMAD.WIDE.U32 R10, R10, 0x4, R2 ;  /* 0x000000040a0a7825 */ /* 0x000fe400078e0002 */
[----:B------:R-:W3:Y:S04]  /*25a0*/  LDG.E.64 R12, desc[UR12][R12.64] ;  /* 0x0000000c0c0c7981 */ /* 0x000ee8000c1e1b00 */
[----:B------:R-:W4:Y:S01]  /*25b0*/  LDG.E.64 R10, desc[UR12][R10.64] ;  /* 0x0000000c0a0a7981 */ /* 0x000f22000c1e1b00 */
[----:B------:R-:W-:-:S02]  /*25c0*/  IADD3 R28, R26, 0x30, RZ ;  /* 0x000000301a1c7810 */ /* 0x000fc40007ffe0ff */
[----:B------:R-:W-:-:S03]  /*25d0*/  IADD3 R14, R26, 0x40, RZ ;  /* 0x000000401a0e7810 */ /* 0x000fc60007ffe0ff */
[----:B------:R-:W-:-:S04]  /*25e0*/  IMAD.WIDE.U32 R28, R28, 0x4, R2 ;  /* 0x000000041c1c7825 */ /* 0x000fc800078e0002 */
[----:B------:R-:W-:Y:S02]  /*25f0*/  IMAD.WIDE.U32 R14, R14, 0x4, R2 ;  /* 0x000000040e0e7825 */ /* 0x000fe400078e0002 */
[----:B------:R-:W4:Y:S04]  /*2600*/  LDG.E.64 R28, desc[UR12][R28.64] ;  /* 0x0000000c1c1c7981 */ /* 0x000f28000c1e1b00 */
[----:B------:R-:W4:Y:S01]  /*2610*/  LDG.E.64 R14, desc[UR12][R14.64] ;  /* 0x0000000c0e0e7981 */ /* 0x000f22000c1e1b00 */
[----:B--2---:R-:W-:Y:S01]  /*2620*/  FADD.FTZ R8, RZ, R8 ;  /* 0x00000008ff087221 */ /* 0x004fe20000010000 */
[----:B------:R-:W-:-:S03]  /*2630*/  FADD.FTZ R9, RZ, R9 ;  /* 0x00000009ff097221 */ /* 0x000fc60000010000 */
[----:B---3--:R-:W-:Y:S01]  /*2640*/  FADD.FTZ R12, R12, R8 ;  /* 0x000000080c0c7221 */ /* 0x008fe20000010000 */
[----:B------:R-:W-:-:S03]  /*2650*/  FADD.FTZ R17, R13, R9 ;  /* 0x000000090d117221 */ /* 0x000fc60000010000 */
[----:B----4-:R-:W-:Y:S01]  /*2660*/  FADD.FTZ R10, R10, R12 ;  /* 0x0000000c0a0a7221 */ /* 0x010fe20000010000 */
[C---:B------:R-:W-:Y:S01]  /*2670*/  VIADD R12, R26.reuse, 0x50 ;  /* 0x000000501a0c7836 */ /* 0x040fe20000000000 */
[----:B------:R-:W-:-:S03]  /*2680*/  IADD3 R8, R26, 0x60, RZ ;  /* 0x000000601a087810 */ /* 0x000fc60007ffe0ff */
[----:B------:R-:W-:-:S04]  /*2690*/  IMAD.WIDE.U32 R12, R12, 0x4, R2 ;  /* 0x000000040c0c7825 */ /* 0x000fc800078e0002 */
[----:B------:R-:W-:Y:S02]  /*26a0*/  IMAD.WIDE.U32 R8, R8, 0x4, R2 ;  /* 0x0000000408087825 */ /* 0x000fe400078e0002 */
[----:B------:R-:W2:Y:S04]  /*26b0*/  LDG.E.64 R12, desc[UR12][R12.64] ;  /* 0x0000000c0c0c7981 */ /* 0x000ea8000c1e1b00 */
[----:B------:R-:W3:Y:S01]  /*26c0*/  LDG.E.64 R8, desc[UR12][R8.64] ;  /* 0x0000000c08087981 */ /* 0x000ee2000c1e1b00 */
[----:B------:R-:W-:Y:S01]  /*26d0*/  FADD.FTZ R10, R28, R10 ;  /* 0x0000000a1c0a7221 */ /* 0x000fe20000010000 */
[----:B------:R-:W-:Y:S01]  /*26e0*/  FADD.FTZ R11, R11, R17 ;  /* 0x000000110b0b7221 */ /* 0x000fe20000010000 */
[----:B------:R-:W-:Y:S02]  /*26f0*/  IADD3 R28, R26, 0x70, RZ ;  /* 0x000000701a1c7810 */ /* 0x000fe40007ffe0ff */
[----:B------:R-:W-:Y:S01]  /*2700*/  FADD.FTZ R10, R14, R10 ;  /* 0x0000000a0e0a7221 */ /* 0x000fe20000010000 */
[----:B------:R-:W-:Y:S01]  /*2710*/  FADD.FTZ R11, R29, R11 ;  /* 0x0000000b1d0b7221 */ /* 0x000fe20000010000 */
[----:B------:R-:W-:-:S02]  /*2720*/  VIADD R14, R26, 0x80 ;  /* 0x000000801a0e7836 */ /* 0x000fc40000000000 */
[----:B------:R-:W-:-:S04]  /*2730*/  IMAD.WIDE.U32 R28, R28, 0x4, R2 ;  /* 0x000000041c1c7825 */ /* 0x000fc800078e0002 */
[----:B------:R-:W-:Y:S01]  /*2740*/  FADD.FTZ R11, R15, R11 ;  /* 0x0000000b0f0b7221 */ /* 0x000fe20000010000 */
[----:B------:R-:W-:Y:S01]  /*2750*/  IMAD.WIDE.U32 R14, R14, 0x4, R2 ;  /* 0x000000040e0e7825 */ /* 0x000fe200078e0002 */
[----:B------:R-:W4:Y:S05]  /*2760*/  LDG.E.64 R28, desc[UR12][R28.64] ;  /* 0x0000000c1c1c7981 */ /* 0x000f2a000c1e1b00 */
[----:B------:R-:W4:Y:S01]  /*2770*/  LDG.E.64 R14, desc[UR12][R14.64] ;  /* 0x0000000c0e0e7981 */ /* 0x000f22000c1e1b00 */
[----:B--2---:R-:W-:Y:S01]  /*2780*/  FADD.FTZ R10, R12, R10 ;  /* 0x0000000a0c0a7221 */ /* 0x004fe20000010000 */
[----:B------:R-:W-:Y:S01]  /*2790*/  IADD3 R12, R26, 0x90, RZ ;  /* 0x000000901a0c7810 */ /* 0x000fe20007ffe0ff */
[----:B------:R-:W-:-:S02]  /*27a0*/  FADD.FTZ R17, R13, R11 ;  /* 0x0000000b0d117221 */ /* 0x000fc40000010000 */
[----:B---3--:R-:W-:Y:S01]  /*27b0*/  FADD.FTZ R8, R8, R10 ;  /* 0x0000000a08087221 */ /* 0x008fe20000010000 */
[----:B------:R-:W-:Y:S01]  /*27c0*/  IADD3 R10, R26, 0xa0, RZ ;  /* 0x000000a01a0a7810 */ /* 0x000fe20007ffe0ff */
[----:B------:R-:W-:-:S04]  /*27d0*/  IMAD.WIDE.U32 R12, R12, 0x4, R2 ;  /* 0x000000040c0c7825 */ /* 0x000fc800078e0002 */
[----:B------:R-:W-:Y:S02]  /*27e0*/  IMAD.WIDE.U32 R10, R10, 0x4, R2 ;  /* 0x000000040a0a7825 */ /* 0x000fe400078e0002 */
[----:B------:R-:W2:Y:S04]  /*27f0*/  LDG.E.64 R12, desc[UR12][R12.64] ;  /* 0x0000000c0c0c7981 */ /* 0x000ea8000c1e1b00 */
[----:B------:R-:W3:Y:S01]  /*2800*/  LDG.E.64 R10, desc[UR12][R10.64] ;  /* 0x0000000c0a0a7981 */ /* 0x000ee2000c1e1b00 */
[----:B------:R-:W-:Y:S01]  /*2810*/  FADD.FTZ R9, R9, R17 ;  /* 0x0000001109097221 */ /* 0x000fe20000010000 */
[----:B----4-:R-:W-:Y:S01]  /*2820*/  FADD.FTZ R8, R28, R8 ;  /* 0x000000081c087221 */ /* 0x010fe20000010000 */
[----:B------:R-:W-:Y:S02]  /*2830*/  VIADD R28, R26, 0xb0 ;  /* 0x000000b01a1c7836 */ /* 0x000fe40000000000 */
[----:B------:R-:W-:Y:S01]  /*2840*/  FADD.FTZ R9, R29, R9 ;  /* 0x000000091d097221 */ /* 0x000fe20000010000 */
[----:B------:R-:W-:Y:S01]  /*2850*/  FADD.FTZ R8, R14, R8 ;  /* 0x000000080e087221 */ /* 0x000fe20000010000 */
[----:B------:R-:W-:Y:S01]  /*2860*/  IADD3 R14, R26, 0xc0, RZ ;  /* 0x000000c01a0e7810 */ /* 0x000fe20007ffe0ff */
        /* <DEDUP_REMOVED lines=9> */
[----:B------:R-:W-:Y:S02]  /*2900*/  VIADD R8, R26, 0xe0 ;  /* 0x000000e01a087836 */ /* 0x000fe40000000000 */
[----:B------:R-:W-:-:S04]  /*2910*/  IMAD.WIDE.U32 R12, R12, 0x4, R2 ;  /* 0x000000040c0c7825 */ /* 0x000fc800078e0002 */
[----:B------:R-:W-:Y:S02]  /*2920*/  IMAD.WIDE.U32 R8, R8, 0x4, R2 ;  /* 0x0000000408087825 */ /* 0x000fe400078e0002 */
[----:B------:R-:W2:Y:S04]  /*2930*/  LDG.E.64 R12, desc[UR12][R12.64] ;  /* 0x0000000c0c0c7981 */ /* 0x000ea8000c1e1b00 */
[----:B------:R-:W3:Y:S01]  /*2940*/  LDG.E.64 R8, desc[UR12][R8.64] ;  /* 0x0000000c08087981 */ /* 0x000ee2000c1e1b00 */
[----:B------:R-:W-:Y:S01]  /*2950*/  FADD.FTZ R11, R11, R17 ;  /* 0x000000110b0b7221 */ /* 0x000fe20000010000 */
[----:B----4-:R-:W-:Y:S01]  /*2960*/  FADD.FTZ R10, R28, R10 ;  /* 0x0000000a1c0a7221 */ /* 0x010fe20000010000 */
[----:B------:R-:W-:Y:S02]  /*2970*/  IADD3 R28, R26, 0xf0, RZ ;  /* 0x000000f01a1c7810 */ /* 0x000fe40007ffe0ff */
        /* <DEDUP_REMOVED lines=9> */
[----:B------:R-:W-:Y:S02]  /*2a10*/  VIADD R12, R26, 0x110 ;  /* 0x000001101a0c7836 */ /* 0x000fe40000000000 */
[----:B------:R-:W-:Y:S01]  /*2a20*/  FADD.FTZ R17, R13, R11 ;  /* 0x0000000b0d117221 */ /* 0x000fe20000010000 */
[----:B---3--:R-:W-:Y:S01]  /*2a30*/  FADD.FTZ R8, R8, R10 ;  /* 0x0000000a08087221 */ /* 0x008fe20000010000 */
[----:B------:R-:W-:Y:S01]  /*2a40*/  IADD3 R10, R26, 0x120, RZ ;  /* 0x000001201a0a7810 */ /* 0x000fe20007ffe0ff */
[----:B------:R-:W-:-:S04]  /*2a50*/  IMAD.WIDE.U32 R12, R12, 0x4, R2 ;  /* 0x000000040c0c7825 */ /* 0x000fc800078e0002 */
[----:B------:R-:W-:Y:S02]  /*2a60*/  IMAD.WIDE.U32 R10, R10, 0x4, R2 ;  /* 0x000000040a0a7825 */ /* 0x000fe400078e0002 */
[----:B------:R-:W2:Y:S04]  /*2a70*/  LDG.E.64 R12, desc[UR12][R12.64] ;  /* 0x0000000c0c0c7981 */ /* 0x000ea8000c1e1b00 */
[----:B------:R-:W3:Y:S01]  /*2a80*/  LDG.E.64 R10, desc[UR12][R10.64] ;  /* 0x0000000c0a0a7981 */ /* 0x000ee2000c1e1b00 */
[----:B----4-:R-:W-:Y:S01]  /*2a90*/  FADD.FTZ R8, R28, R8 ;  /* 0x000000081c087221 */ /* 0x010fe20000010000 */
        /* <DEDUP_REMOVED lines=10> */
[----:B--2---:R-:W-:-:S04]  /*2b40*/  FADD.FTZ R8, R12, R8 ;  /* 0x000000080c087221 */ /* 0x004fc80000010000 */
[----:B---3--:R-:W-:Y:S01]  /*2b50*/  FADD.FTZ R10, R10, R8 ;  /* 0x000000080a0a7221 */ /* 0x008fe20000010000 */
[C---:B------:R-:W-:Y:S01]  /*2b60*/  IADD3 R8, R26.reuse, 0x150, RZ ;  /* 0x000001501a087810 */ /* 0x040fe20007ffe0ff */
[----:B------:R-:W-:Y:S01]  /*2b70*/  FADD.FTZ R17, R13, R9 ;  /* 0x000000090d117221 */ /* 0x000fe20000010000 */
[----:B------:R-:W-:-:S03]  /*2b80*/  IADD3 R12, R26, 0x160, RZ ;  /* 0x000001601a0c7810 */ /* 0x000fc60007ffe0ff */
[----:B------:R-:W-:-:S04]  /*2b90*/  IMAD.WIDE.U32 R8, R8, 0x4, R2 ;  /* 0x0000000408087825 */ /* 0x000fc800078e0002 */
[----:B------:R-:W-:Y:S02]  /*2ba0*/  IMAD.WIDE.U32 R12, R12, 0x4, R2 ;  /* 0x000000040c0c7825 */ /* 0x000fe400078e0002 */
[----:B------:R-:W2:Y:S04]  /*2bb0*/  LDG.E.64 R8, desc[UR12][R8.64] ;  /* 0x0000000c08087981 */ /* 0x000ea8000c1e1b00 */
[----:B------:R-:W3:Y:S01]  /*2bc0*/  LDG.E.64 R12, desc[UR12][R12.64] ;  /* 0x0000000c0c0c7981 */ /* 0x000ee2000c1e1b00 */
[----:B----4-:R-:W-:Y:S01]  /*2bd0*/  FADD.FTZ R10, R28, R10 ;  /* 0x0000000a1c0a7221 */ /* 0x010fe20000010000 */
[----:B------:R-:W-:Y:S01]  /*2be0*/  FADD.FTZ R11, R11, R17 ;  /* 0x000000110b0b7221 */ /* 0x000fe20000010000 */
        /* <DEDUP_REMOVED lines=19> */
[----:B----4-:R-:W-:-:S03]  /*2d20*/  FADD.FTZ R12, R28, R12 ;  /* 0x0000000c1c0c7221 */ /* 0x010fc60000010000 */
[----:B------:R-:W-:Y:S01]  /*2d30*/  FADD.FTZ R13, R29, R13 ;  /* 0x0000000d1d0d7221 */ /* 0x000fe20000010000 */
[----:B------:R-:W-:Y:S01]  /*2d40*/  FADD.FTZ R12, R14, R12 ;  /* 0x0000000c0e0c7221 */ /* 0x000fe20000010000 */
[----:B------:R-:W-:Y:S02]  /*2d50*/  IADD3 R14, R26, 0x1b0, RZ ;  /* 0x000001b01a0e7810 */ /* 0x000fe40007ffe0ff */
[----:B------:R-:W-:-:S03]  /*2d60*/  FADD.FTZ R13, R15, R13 ;  /* 0x0000000d0f0d7221 */ /* 0x000fc60000010000 */
[----:B------:R-:W-:Y:S01]  /*2d70*/  IMAD.WIDE.U32 R14, R14, 0x4, R2 ;  /* 0x000000040e0e7825 */ /* 0x000fe200078e0002 */
[----:B------:R-:W-:-:S05]  /*2d80*/  IADD3 R28, R26, 0x1e0, RZ ;  /* 0x000001e01a1c7810 */ /* 0x000fca0007ffe0ff */
[----:B------:R-:W4:Y:S01]  /*2d90*/  LDG.E.64 R14, desc[UR12][R14.64] ;  /* 0x0000000c0e0e7981 */ /* 0x000f22000c1e1b00 */
[----:B------:R-:W-:-:S06]  /*2da0*/  IMAD.WIDE.U32 R28, R28, 0x4, R2 ;  /* 0x000000041c1c7825 */ /* 0x000fcc00078e0002 */
[----:B------:R-:W4:Y:S01]  /*2db0*/  LDG.E.64 R28, desc[UR12][R28.64] ;  /* 0x0000000c1c1c7981 */ /* 0x000f22000c1e1b00 */
[----:B--2---:R-:W-:Y:S01]  /*2dc0*/  FADD.FTZ R17, R11, R13 ;  /* 0x0000000d0b117221 */ /* 0x004fe20000010000 */
[----:B------:R-:W-:Y:S01]  /*2dd0*/  FADD.FTZ R12, R10, R12 ;  /* 0x0000000c0a0c7221 */ /* 0x000fe20000010000 */
[C---:B------:R-:W-:Y:S01]  /*2de0*/  IADD3 R13, R26.reuse, 0x1c0, RZ ;  /* 0x000001c01a0d7810 */ /* 0x040fe20007ffe0ff */
[----:B------:R-:W-:Y:S02]  /*2df0*/  VIADD R10, R26, 0x1d0 ;  /* 0x000001d01a0a7836 */ /* 0x000fe40000000000 */
[----:B---3--:R-:W-:Y:S02]  /*2e00*/  FADD.FTZ R8, R8, R12 ;  /* 0x0000000c08087221 */ /* 0x008fe40000010000 */
[----:B------:R-:W-:Y:S01]  /*2e10*/  IMAD.WIDE.U32 R12, R13, 0x4, R2 ;  /* 0x000000040d0c7825 */ /* 0x000fe200078e0002 */
[----:B------:R-:W-:-:S03]  /*2e20*/  IADD3 R26, R26, 0x1f0, RZ ;  /* 0x000001f01a1a7810 */ /* 0x000fc60007ffe0ff */
[--C-:B------:R-:W-:Y:S02]  /*2e30*/  IMAD.WIDE.U32 R10, R10, 0x4, R2.reuse ;  /* 0x000000040a0a7825 */ /* 0x100fe400078e0002 */
[----:B------:R-:W2:Y:S02]  /*2e40*/  LDG.E.64 R12, desc[UR12][R12.64] ;  /* 0x0000000c0c0c7981 */ /* 0x000ea4000c1e1b00 */
[----:B------:R-:W-:Y:S02]  /*2e50*/  IMAD.WIDE.U32 R26, R26, 0x4, R2 ;  /* 0x000000041a1a7825 */ /* 0x000fe400078e0002 */
[----:B------:R-:W3:Y:S04]  /*2e60*/  LDG.E.64 R10, desc[UR12][R10.64] ;  /* 0x0000000c0a0a7981 */ /* 0x000ee8000c1e1b00 */
[----:B------:R-:W3:Y:S04]  /*2e70*/  LDG.E.64 R26, desc[UR12][R26.64] ;  /* 0x0000000c1a1a7981 */ /* 0x000ee8000c1e1b00 */
[----:B------:R1:W5:Y:S01]  /*2e80*/  LDL.LU.64 R2, [R1+0x50] ;  /* 0x0000500001027983 */ /* 0x0003620000300a00 */
[----:B------:R-:W-:Y:S01]  /*2e90*/  FADD.FTZ R9, R9, R17 ;  /* 0x0000001109097221 */ /* 0x000fe20000010000 */
[----:B----4-:R-:W-:-:S03]  /*2ea0*/  FADD.FTZ R8, R14, R8 ;  /* 0x000000080e087221 */ /* 0x010fc60000010000 */
[----:B------:R-:W-:Y:S01]  /*2eb0*/  FADD.FTZ R9, R15, R9 ;  /* 0x000000090f097221 */ /* 0x000fe20000010000 */
[----:B--2---:R-:W-:-:S03]  /*2ec0*/  FADD.FTZ R8, R12, R8 ;  /* 0x000000080c087221 */ /* 0x004fc60000010000 */
[----:B------:R-:W-:Y:S01]  /*2ed0*/  FADD.FTZ R9, R13, R9 ;  /* 0x000000090d097221 */ /* 0x000fe20000010000 */
[----:B---3--:R-:W-:-:S03]  /*2ee0*/  FADD.FTZ R8, R10, R8 ;  /* 0x000000080a087221 */ /* 0x008fc60000010000 */
[----:B------:R-:W-:Y:S01]  /*2ef0*/  FADD.FTZ R9, R11, R9 ;  /* 0x000000090b097221 */ /* 0x000fe20000010000 */
[----:B------:R-:W-:-:S03]  /*2f00*/  FADD.FTZ R8, R28, R8 ;  /* 0x000000081c087221 */ /* 0x000fc60000010000 */
[----:B------:R-:W-:Y:S01]  /*2f10*/  FADD.FTZ R9, R29, R9 ;  /* 0x000000091d097221 */ /* 0x000fe20000010000 */
[----:B------:R-:W-:-:S03]  /*2f20*/  FADD.FTZ R8, R26, R8 ;  /* 0x000000081a087221 */ /* 0x000fc60000010000 */
[----:B-1----:R-:W-:-:S07]  /*2f30*/  FADD.FTZ R9, R27, R9 ;  /* 0x000000091b097221 */ /* 0x002fce0000010000 */
.L_x_16:
[----:B------:R-:W-:Y:S05]  /*2f40*/  BSYNC B0 ;  /* 0x0000000000007941 */ /* 0x000fea0003800000 */
.L_x_15:
[----:B------:R-:W1:Y:S01]  /*2f50*/  SHFL.BFLY PT, R10, R8, 0x4, 0x1f ;  /* 0x0c801f00080a7f89 */ /* 0x000e6200000e0000 */
[----:B------:R-:W-:Y:S01]  /*2f60*/  BSSY B0, `(.L_x_17) ;  /* 0x0000017000007945 */ /* 0x000fe20003800000 */
[----:B------:R-:W2:Y:S01]  /*2f70*/  S2R R11, SR_TID.X ;  /* 0x00000000000b7919 */ /* 0x000ea20000002100 */
[----:B-1----:R-:W-:Y:S02]  /*2f80*/  FADD.FTZ R8, R10, R8 ;  /* 0x000000080a087221 */ /* 0x002fe40000010000 */
[----:B------:R-:W1:Y:S01]  /*2f90*/  SHFL.BFLY PT, R10, R9, 0x4, 0x1f ;  /* 0x0c801f00090a7f89 */ /* 0x000e6200000e0000 */
[----:B--2---:R-:W-:Y:S01]  /*2fa0*/  LOP3.LUT P1, RZ, R11, 0xffffff07, RZ, 0xc0, !PT ;  /* 0xffffff070bff7812 */ /* 0x004fe2000782c0ff */
[----:B-1----:R-:W-:Y:S02]  /*2fb0*/  FADD.FTZ R9, R10, R9 ;  /* 0x000000090a097221 */ /* 0x002fe40000010000 */
[----:B------:R-:W1:Y:S02]  /*2fc0*/  SHFL.BFLY PT, R10, R8, 0x2, 0x1f ;  /* 0x0c401f00080a7f89 */ /* 0x000e6400000e0000 */
[----:B-1----:R-:W-:-:S02]  /*2fd0*/  FADD.FTZ R8, R8, R10 ;  /* 0x0000000a08087221 */ /* 0x002fc40000010000 */
[----:B------:R-:W1:Y:S02]  /*2fe0*/  SHFL.BFLY PT, R10, R9, 0x2, 0x1f ;  /* 0x0c401f00090a7f89 */ /* 0x000e6400000e0000 */
[----:B-1----:R-:W-:Y:S02]  /*2ff0*/  FADD.FTZ R9, R9, R10 ;  /* 0x0000000a09097221 */ /* 0x002fe40000010000 */
[----:B------:R-:W1:Y:S02]  /*3000*/  SHFL.BFLY PT, R10, R8, 0x1, 0x1f ;  /* 0x0c201f00080a7f89 */ /* 0x000e6400000e0000 */
[----:B-1----:R-:W-:Y:S02]  /*3010*/  FADD.FTZ R8, R8, R10 ;  /* 0x0000000a08087221 */ /* 0x002fe40000010000 */
[----:B------:R-:W1:Y:S02]  /*3020*/  SHFL.BFLY PT, R10, R9, 0x1, 0x1f ;  /* 0x0c201f00090a7f89 */ /* 0x000e6400000e0000 */
[----:B-1----:R-:W-:Y:S01]  /*3030*/  FADD.FTZ R9, R9, R10 ;  /* 0x0000000a09097221 */ /* 0x002fe20000010000 */
[----:B------:R-:W-:Y:S06]  /*3040*/  @P1 BRA `(.L_x_18) ;  /* 0x0000000000201947 */ /* 0x000fec0003800000 */
[----:B------:R-:W1:Y:S01]  /*3050*/  S2UR UR7, SR_CgaCtaId ;  /* 0x00000000000779c3 */ /* 0x000e620000008800 */
[----:B------:R-:W-:Y:S01]  /*3060*/  UMOV UR5, 0x400 ;  /* 0x0000040000057882 */ /* 0x000fe20000000000 */
[----:B------:R-:W-:Y:S01]  /*3070*/  FMUL.FTZ R9, R9, 3.2552085031056776643e-05 ;  /* 0x3808888909097820 */ /* 0x000fe20000410000 */
[----:B------:R-:W-:Y:S01]  /*3080*/  UIADD3 UR5, UR5, 0x6900, URZ ;  /* 0x0000690005057890 */ /* 0x000fe2000fffe03f */
[----:B------:R-:W-:Y:S01]  /*3090*/  FMUL.FTZ R8, R8, 3.2552085031056776643e-05 ;  /* 0x3808888908087820 */ /* 0x000fe20000410000 */
[----:B------:R-:W-:Y:S02]  /*30a0*/  LOP3.LUT R10, R11, 0xfffffff8, RZ, 0xc0, !PT ;  /* 0xfffffff80b0a7812 */ /* 0x000fe400078ec0ff */
[----:B-1----:R-:W-:-:S09]  /*30b0*/  ULEA UR5, UR7, UR5, 0x18 ;  /* 0x0000000507057291 */ /* 0x002fd2000f8ec03f */
[----:B------:R1:W-:Y:S03]  /*30c0*/  STS.64 [R10+UR5], R8 ;  /* 0x000000080a007988 */ /* 0x0003e60008000a05 */
.L_x_18:
[----:B------:R-:W-:Y:S05]  /*30d0*/  BSYNC B0 ;  /* 0x0000000000007941 */ /* 0x000fea0003800000 */
.L_x_17:
[----:B-1----:R-:W2:Y:S01]  /*30e0*/  LDL R8, [R1+0x30] ;  /* 0x0000300001087983 */ /* 0x002ea20000100800 */
[----:B------:R-:W1:Y:S01]  /*30f0*/  S2UR UR7, SR_CgaCtaId ;  /* 0x00000000000779c3 */ /* 0x000e620000008800 */
[----:B------:R-:W-:Y:S01]  /*3100*/  UMOV UR5, 0x400 ;  /* 0x0000040000057882 */ /* 0x000fe20000000000 */
[----:B------:R-:W-:Y:S01]  /*3110*/  IMAD.U32 R31, R31, 0x10000, RZ ;  /* 0x000100001f1f7824 */ /* 0x000fe200078e00ff */
[----:B------:R-:W3:Y:S01]  /*3120*/  LDL.LU R11, [R1+0x8] ;  /* 0x00000800010b7983 */ /* 0x000ee20000300800 */
[----:B------:R-:W-:Y:S01]  /*3130*/  SHF.L.U32 R30, R30, 0x10, RZ ;  /* 0x000000101e1e7819 */ /* 0x000fe200000006ff */
[----:B------:R-:W-:Y:S02]  /*3140*/  ULDC.64 UR16, c[0x0][0x210] ;  /* 0x0000840000107ab9 */ /* 0x000fe40000000a00 */
[----:B------:R-:W4:Y:S01]  /*3150*/  LDL.LU R10, [R1+0xc] ;  /* 0x00000c00010a7983 */ /* 0x000f220000300800 */
[----:B------:R-:W-:-:S03]  /*3160*/  UIADD3 UR5, UR5, 0x6900, URZ ;  /* 0x0000690005057890 */ /* 0x000fc6000fffe03f */
[----:B0-----:R-:W3:Y:S04]  /*3170*/  LDL.LU R27, [R1+0x10] ;  /* 0x00001000011b7983 */ /* 0x001ee80000300800 */
[----:B------:R-:W3:Y:S04]  /*3180*/  LDL R13, [R1+0x34] ;  /* 0x00003400010d7983 */ /* 0x000ee80000100800 */
[----:B------:R-:W3:Y:S04]  /*3190*/  LDL.LU R26, [R1+0x4] ;  /* 0x00000400011a7983 */ /* 0x000ee80000300800 */
[----:B------:R-:W3:Y:S01]  /*31a0*/  LDL.LU R17, [R1+0x18] ;  /* 0x0000180001117983 */ /* 0x000ee20000300800 */
[----:B-1----:R-:W-:Y:S01]  /*31b0*/  ULEA UR5, UR7, UR5, 0x18 ;  /* 0x0000000507057291 */ /* 0x002fe2000f8ec03f */
[----:B------:R-:W-:-:S02]  /*31c0*/  FADD.FTZ R31, -R16, R31 ;  /* 0x0000001f101f7221 */ /* 0x000fc40000010100 */
[----:B------:R-:W3:Y:S02]  /*31d0*/  LDL.LU R14, [R1+0x2c] ;  /* 0x00002c00010e7983 */ /* 0x000ee40000300800 */
[----:B------:R-:W-:Y:S02]  /*31e0*/  FMUL.FTZ R31, R0, R31 ;  /* 0x0000001f001f7220 */ /* 0x000fe40000410000 */
[----:B------:R-:W3:Y:S04]  /*31f0*/  LDL.LU R15, [R1+0x14] ;  /* 0x00001400010f7983 */ /* 0x000ee80000300800 */
[----:B------:R-:W3:Y:S04]  /*3200*/  LDL.LU R29, [R1+0x1c] ;  /* 0x00001c00011d7983 */ /* 0x000ee80000300800 */
[----:B------:R-:W3:Y:S01]  /*3210*/  LDL.LU R28, [R1+0x20] ;  /* 0x00002000011c7983 */ /* 0x000ee20000300800 */
[----:B------:R-:W-:Y:S01]  /*3220*/  BAR.SYNC.DEFER_BLOCKING 0x0 ;  /* 0x0000000000007b1d */ /* 0x000fe20000010000 */
[----:B--2---:R-:W-:-:S06]  /*3230*/  LEA R8, R8, UR5, 0x3 ;  /* 0x0000000508087c11 */ /* 0x004fcc000f8e18ff */
[----:B------:R-:W0:Y:S01]  /*3240*/  LDS.64 R8, [R8] ;  /* 0x0000000008087984 */ /* 0x000e220000000a00 */
[----:B----4-:R-:W-:Y:S01]  /*3250*/  IADD3 R10, P1, R10, UR16, RZ ;  /* 0x000000100a0a7c10 */ /* 0x010fe2000ff3e0ff */
[--C-:B0----5:R-:W-:Y:S01]  /*3260*/  FFMA.FTZ R2, R36, R2, -R8.reuse ;  /* 0x0000000224027223 */ /* 0x121fe20000010808 */
[----:B------:R-:W-:-:S03]  /*3270*/  FFMA.FTZ R30, R34, R30, -R8 ;  /* 0x0000001e221e7223 */ /* 0x000fc60000010808 */
[----:B---3--:R-:W-:Y:S01]  /*3280*/  FFMA.FTZ R2, -R11, R9, R2 ;  /* 0x000000090b027223 */ /* 0x008fe20000010102 */
[----:B------:R-:W-:-:S03]  /*3290*/  FFMA.FTZ R30, R9, -R31, R30 ;  /* 0x8000001f091e7223 */ /* 0x000fc6000001001e */
[C---:B------:R-:W-:Y:S01]  /*32a0*/  FMUL.FTZ R2, R0.reuse, R2 ;  /* 0x0000000200027220 */ /* 0x040fe20000410000 */
[----:B------:R-:W-:Y:S01]  /*32b0*/  FMUL.FTZ R30, R0, R30 ;  /* 0x0000001e001e7220 */ /* 0x000fe20000410000 */
[----:B------:R-:W-:Y:S02]  /*32c0*/  IADD3.X R11, R27, UR17, RZ, P1, !PT ;  /* 0x000000111b0b7c10 */ /* 0x000fe40008ffe4ff */
[----:B------:R-:W2:Y:S02]  /*32d0*/  LDL.LU R27, [R1] ;  /* 0x00000000011b7983 */ /* 0x000ea40000300800 */
[----:B------:R-:W-:-:S04]  /*32e0*/  F2FP.BF16.F32.PACK_AB R2, R30, R2 ;  /* 0x000000021e02723e */ /* 0x000fc800000010ff */
[----:B------:R-:W-:-:S05]  /*32f0*/  PRMT R12, R2, 0x7632, R12 ;  /* 0x00007632020c7816 */ /* 0x000fca000000000c */
[----:B------:R0:W-:Y:S02]  /*3300*/  STG.E.U16 desc[UR12][R10.64+0x2], R12 ;  /* 0x0000020c0a007986 */ /* 0x0001e4000c10150c */
[----:B0-----:R-:W-:-:S06]  /*3310*/  LEA R12, R13, UR5, 0x3 ;  /* 0x000000050d0c7c11 */ /* 0x001fcc000f8e18ff */
[----:B------:R-:W0:Y:S04]  /*3320*/  LDS.64 R12, [R12] ;  /* 0x000000000c0c7984 */ /* 0x000e280000000a00 */
[----:B------:R1:W-:Y:S02]  /*3330*/  STG.E.U16 desc[UR12][R10.64], R2 ;  /* 0x000000020a007986 */ /* 0x0003e4000c10150c */
[----:B-1----:R-:W-:Y:S01]  /*3340*/  SHF.L.U32 R2, R17, 0x10, RZ ;  /* 0x0000001011027819 */ /* 0x002fe200000006ff */
[----:B0-----:R-:W-:-:S04]  /*3350*/  FFMA.FTZ R6, R33, R6, -R12 ;  /* 0x0000000621067223 */ /* 0x001fc8000001080c */
[----:B------:R-:W-:Y:S02]  /*3360*/  FFMA.FTZ R6, -R26, R13, R6 ;  /* 0x0000000d1a067223 */ /* 0x000fe40000010106 */
[----:B------:R-:W3:Y:S04]  /*3370*/  LDL.LU R26, [R1+0x24] ;  /* 0x00002400011a7983 */ /* 0x000ee80000300800 */
[----:B------:R-:W4:Y:S01]  /*3380*/  LDL.LU R17, [R1+0x28] ;  /* 0x0000280001117983 */ /* 0x000f220000300800 */
[----:B------:R-:W-:Y:S01]  /*3390*/  SHF.L.U32 R15, R15, 0x10, RZ ;  /* 0x000000100f0f7819 */ /* 0x000fe200000006ff */
[----:B------:R-:W-:-:S04]  /*33a0*/  IMAD.U32 R14, R14, 0x10000, RZ ;  /* 0x000100000e0e7824 */ /* 0x000fc800078e00ff */
[C---:B------:R-:W-:Y:S01]  /*33b0*/  FADD.FTZ R14, -R4.reuse, R14 ;  /* 0x0000000e040e7221 */ /* 0x040fe20000010100 */
[----:B------:R-:W-:Y:S01]  /*33c0*/  FADD.FTZ R15, -R4, R15 ;  /* 0x0000000f040f7221 */ /* 0x000fe20000010100 */
[----:B------:R-:W-:Y:S01]  /*33d0*/  SHF.L.U32 R4, R29, 0x10, RZ ;  /* 0x000000101d047819 */ /* 0x000fe200000006ff */
[----:B------:R-:W-:Y:S01]  /*33e0*/  FADD.FTZ R2, -R16, R2 ;  /* 0x0000000210027221 */ /* 0x000fe20000010100 */
[----:B------:R-:W-:Y:S01]  /*33f0*/  FMUL.FTZ R14, R5, R14 ;  /* 0x0000000e050e7220 */ /* 0x000fe20000410000 */
[----:B------:R-:W-:Y:S02]  /*3400*/  IMAD.U32 R37, R37, 0x10000, RZ ;  /* 0x0001000025257824 */ /* 0x000fe400078e00ff */
[----:B------:R-:W-:Y:S01]  /*3410*/  FFMA.FTZ R4, R32, R4, -R12 ;  /* 0x0000000420047223 */ /* 0x000fe2000001080c */
[----:B------:R-:W-:Y:S01]  /*3420*/  SHF.L.U32 R35, R35, 0x10, RZ ;  /* 0x0000001023237819 */ /* 0x000fe200000006ff */
[----:B------:R-:W-:Y:S01]  /*3430*/  FFMA.FTZ R37, R34, R37, -R8 ;  /* 0x0000002522257223 */ /* 0x000fe20000010808 */
[----:B------:R-:W-:Y:S01]  /*3440*/  FMUL.FTZ R2, R0, R2 ;  /* 0x0000000200027220 */ /* 0x000fe20000410000 */
[----:B------:R-:W-:Y:S01]  /*3450*/  FFMA.FTZ R4, R13, -R14, R4 ;  /* 0x8000000e0d047223 */ /* 0x000fe20000010004 */
[----:B------:R-:W-:Y:S01]  /*3460*/  FFMA.FTZ R3, R36, R3, -R8 ;  /* 0x0000000324037223 */ /* 0x000fe20000010808 */
[--C-:B------:R-:W-:Y:S01]  /*3470*/  FFMA.FTZ R7, R33, R7, -R12.reuse ;  /* 0x0000000721077223 */ /* 0x100fe2000001080c */
[----:B------:R-:W-:Y:S01]  /*3480*/  FFMA.FTZ R35, R32, R35, -R12 ;  /* 0x0000002320237223 */ /* 0x000fe2000001080c */
[C---:B------:R-:W-:Y:S01]  /*3490*/  FMUL.FTZ R15, R5.reuse, R15 ;  /* 0x0000000f050f7220 */ /* 0x040fe20000410000 */
[C---:B------:R-:W-:Y:S01]  /*34a0*/  FMUL.FTZ R6, R5.reuse, R6 ;  /* 0x0000000605067220 */ /* 0x040fe20000410000 */
[----:B------:R-:W-:Y:S01]  /*34b0*/  FMUL.FTZ R4, R5, R4 ;  /* 0x0000000405047220 */ /* 0x000fe20000410000 */
[----:B------:R-:W-:Y:S01]  /*34c0*/  FFMA.FTZ R37, R9, -R2, R37 ;  /* 0x8000000209257223 */ /* 0x000fe20000010025 */
[----:B------:R-:W-:Y:S01]  /*34d0*/  FFMA.FTZ R3, -R28, R9, R3 ;  /* 0x000000091c037223 */ /* 0x000fe20000010103 */
[----:B------:R-:W-:-:S02]  /*34e0*/  FFMA.FTZ R8, R13, -R15, R35 ;  /* 0x8000000f0d087223 */ /* 0x000fc40000010023 */
[----:B------:R-:W-:Y:S01]  /*34f0*/  F2FP.BF16.F32.PACK_AB R4, R4, R6 ;  /* 0x000000060404723e */ /* 0x000fe200000010ff */
[C---:B------:R-:W-:Y:S01]  /*3500*/  FMUL.FTZ R3, R0.reuse, R3 ;  /* 0x0000000300037220 */ /* 0x040fe20000410000 */
[----:B------:R-:W-:-:S05]  /*3510*/  FMUL.FTZ R0, R0, R37 ;  /* 0x0000002500007220 */ /* 0x000fca0000410000 */
[----:B------:R-:W-:Y:S01]  /*3520*/  F2FP.BF16.F32.PACK_AB R0, R0, R3 ;  /* 0x000000030000723e */ /* 0x000fe200000010ff */
[----:B------:R1:W-:Y:S01]  /*3530*/  STG.E.U16 desc[UR12][R10.64+0x4], R4 ;  /* 0x000004040a007986 */ /* 0x0003e2000c10150c */
[----:B------:R-:W-:Y:S01]  /*3540*/  ULOP3.LUT UR4, UR4, 0x1, URZ, 0x3c, !UPT ;  /* 0x0000000104047892 */ /* 0x000fe2000f8e3c3f */
[----:B------:R-:W-:Y:S01]  /*3550*/  UMOV UR5, UR10 ;  /* 0x0000000a00057c82 */ /* 0x000fe20008000000 */
[----:B--2---:R-:W-:-:S04]  /*3560*/  FFMA.FTZ R2, -R27, R13, R7 ;  /* 0x0000000d1b027223 */ /* 0x004fc80000010107 */
[C---:B------:R-:W-:Y:S01]  /*3570*/  FMUL.FTZ R6, R5.reuse, R2 ;  /* 0x0000000205067220 */ /* 0x040fe20000410000 */
[----:B------:R-:W-:Y:S01]  /*3580*/  FMUL.FTZ R5, R5, R8 ;  /* 0x0000000805057220 */ /* 0x000fe20000410000 */
[----:B------:R-:W-:-:S04]  /*3590*/  PRMT R7, R4, 0x7632, R7 ;  /* 0x0000763204077816 */ /* 0x000fc80000000007 */
[----:B------:R-:W-:Y:S02]  /*35a0*/  F2FP.BF16.F32.PACK_AB R6, R5, R6 ;  /* 0x000000060506723e */ /* 0x000fe400000010ff */
[----:B------:R-:W-:Y:S02]  /*35b0*/  PRMT R5, R0, 0x7632, R5 ;  /* 0x0000763200057816 */ /* 0x000fe40000000005 */
[----:B------:R-:W-:Y:S01]  /*35c0*/  PRMT R8, R6, 0x7632, R8 ;  /* 0x0000763206087816 */ /* 0x000fe20000000008 */
[----:B------:R1:W-:Y:S01]  /*35d0*/  STG.E.U16 desc[UR12][R10.64+0x6], R7 ;  /* 0x000006070a007986 */ /* 0x0003e2000c10150c */
[----:B---3--:R-:W-:-:S04]  /*35e0*/  IADD3 R2, P1, R26, UR16, RZ ;  /* 0x000000101a027c10 */ /* 0x008fc8000ff3e0ff */
[----:B----4-:R-:W-:-:S05]  /*35f0*/  IADD3.X R3, R17, UR17, RZ, P1, !PT ;  /* 0x0000001111037c10 */ /* 0x010fca0008ffe4ff */
[----:B------:R1:W-:Y:S04]  /*3600*/  STG.E.U16 desc[UR12][R2.64], R0 ;  /* 0x0000000002007986 */ /* 0x0003e8000c10150c */
[----:B------:R1:W-:Y:S04]  /*3610*/  STG.E.U16 desc[UR12][R2.64+0x2], R5 ;  /* 0x0000020502007986 */ /* 0x0003e8000c10150c */
[----:B------:R1:W-:Y:S04]  /*3620*/  STG.E.U16 desc[UR12][R2.64+0x4], R6 ;  /* 0x0000040602007986 */ /* 0x0003e8000c10150c */
[----:B------:R1:W-:Y:S01]  /*3630*/  STG.E.U16 desc[UR12][R2.64+0x6], R8 ;  /* 0x0000060802007986 */ /* 0x0003e2000c10150c */
[----:B------:R-:W-:Y:S05]  /*3640*/  @!P0 BRA `(.L_x_19) ;  /* 0xffffffcc00fc8947 */ /* 0x000fea000383ffff */
.L_x_3:
[----:B------:R-:W-:-:S04]  /*3650*/  ULEA UR7, UR8, UR11, 0x8 ;  /* 0x0000000b08077291 */ /* 0x000fc8000f8e403f */
[----:B------:R-:W-:-:S04]  /*3660*/  USHF.L.U32 UR7, UR7, 0x5, URZ ;  /* 0x0000000507077899 */ /* 0x000fc8000800063f */
[----:B------:R-:W-:-:S06]  /*3670*/  UISETP.GT.AND UP0, UPT, UR7, 0x3bf, UPT ;  /* 0x000003bf0700788c */ /* 0x000fcc000bf04270 */
[----:B------:R-:W-:-:S13]  /*3680*/  PLOP3.LUT P0, PT, PT, PT, UP0, 0x80, 0x0 ;  /* 0x000000000000781c */ /* 0x000fda0003f0f008 */
[----:B------:R-:W-:Y:S05]  /*3690*/  @P0 EXIT ;  /* 0x000000000000094d */ /* 0x000fea0003800000 */
[----:B------:R-:W2:Y:S01]  /*36a0*/  S2R R36, SR_TID.X ;  /* 0x0000000000247919 */ /* 0x000ea20000002100 */
[----:B01----:R-:W-:Y:S01]  /*36b0*/  LOP3.LUT R3, RZ, UR14, RZ, 0x33, !PT ;  /* 0x0000000eff037c12 */ /* 0x003fe2000f8e33ff */
[----:B------:R-:W-:Y:S01]  /*36c0*/  HFMA2.MMA R5, -RZ, RZ, 0, 1.78813934326171875e-06 ;  /* 0x0000001eff057435 */ /* 0x000fe200000001ff */
[----:B------:R-:W-:Y:S01]  /*36d0*/  LOP3.LUT R0, RZ, UR15, RZ, 0x33, !PT ;  /* 0x0000000fff007c12 */ /* 0x000fe2000f8e33ff */
[----:B------:R-:W-:Y:S01]  /*36e0*/  UISETP.LT.U32.AND UP0, UPT, UR14, 0x1, UPT ;  /* 0x000000010e00788c */ /* 0x000fe2000bf01070 */
[----:B------:R-:W-:-:S03]  /*36f0*/  ISETP.GT.U32.AND P0, PT, R3, -0x2, PT ;  /* 0xfffffffe0300780c */ /* 0x000fc60003f04070 */
[----:B------:R-:W-:Y:S01]  /*3700*/  UISETP.LT.AND.EX UP0, UPT, UR15, URZ, UPT, UP0 ;  /* 0x0000003f0f00728c */ /* 0x000fe2000bf01300 */
[----:B------:R-:W-:-:S03]  /*3710*/  ISETP.GT.AND.EX P0, PT, R0, -0x1, PT, P0 ;  /* 0xffffffff0000780c */ /* 0x000fc60003f04300 */
[----:B------:R-:W-:Y:S01]  /*3720*/  USEL UR4, UR14, 0x1, UP0 ;  /* 0x000000010e047887 */ /* 0x000fe20008000000 */
[----:B------:R-:W-:Y:S01]  /*3730*/  SEL R3, R3, 0xfffffffe, P0 ;  /* 0xfffffffe03037807 */ /* 0x000fe20000000000 */
[----:B------:R-:W-:Y:S01]  /*3740*/  USEL UR5, UR15, URZ, UP0 ;  /* 0x0000003f0f057287 */ /* 0x000fe20008000000 */
[----:B------:R-:W-:Y:S02]  /*3750*/  SEL R0, R0, 0xffffffff, P0 ;  /* 0xffffffff00007807 */ /* 0x000fe40000000000 */
[C---:B------:R-:W-:Y:S01]  /*3760*/  SHF.L.U32 R2, R3.reuse, 0x8, RZ ;  /* 0x0000000803027819 */ /* 0x040fe200000006ff */
[----:B------:R-:W-:Y:S01]  /*3770*/  USHF.L.U64.HI UR5, UR4, 0x8, UR5 ;  /* 0x0000000804057899 */ /* 0x000fe20008010205 */
[----:B------:R-:W-:Y:S01]  /*3780*/  SHF.L.U64.HI R3, R3, 0x8, R0 ;  /* 0x0000000803037819 */ /* 0x000fe20000010200 */
[----:B------:R-:W-:Y:S01]  /*3790*/  IMAD.MOV.U32 R0, RZ, RZ, -0x1 ;  /* 0xffffffffff007424 */ /* 0x000fe200078e00ff */
[----:B------:R-:W-:Y:S01]  /*37a0*/  USHF.L.U32 UR4, UR4, 0x8, URZ ;  /* 0x0000000804047899 */ /* 0x000fe2000800063f */
[----:B--2---:R-:W-:-:S02]  /*37b0*/  SHF.R.U32.HI R35, RZ, 0x5, R36 ;  /* 0x00000005ff237819 */ /* 0x004fc40000011624 */
[----:B------:R-:W-:Y:S02]  /*37c0*/  SHF.R.U32.HI R4, RZ, 0x4, R36 ;  /* 0x00000004ff047819 */ /* 0x000fe40000011624 */
[----:B------:R-:W-:Y:S02]  /*37d0*/  IADD3 R11, P0, P1, -R2, -0x101, -R35 ;  /* 0xfffffeff020b7810 */ /* 0x000fe4000791e923 */
[----:B------:R-:W-:Y:S02]  /*37e0*/  VIADDMNMX.U32 R5, R4, R5, 0x20, !PT ;  /* 0x0000002004057446 */ /* 0x000fe40007800005 */
[----:B------:R-:W-:Y:S02]  /*37f0*/  IADD3.X R13, ~R3, -0x1, R0, P0, P1 ;  /* 0xffffffff030d7810 */ /* 0x000fe400007e2500 */
[----:B------:R-:W-:Y:S02]  /*3800*/  LOP3.LUT R0, RZ, R4, RZ, 0x33, !PT ;  /* 0x00000004ff007212 */ /* 0x000fe400078e33ff */
[----:B------:R-:W-:Y:S01]  /*3810*/  IADD3 R33, P2, R35, 0x2d, RZ ;  /* 0x0000002d23217810 */ /* 0x000fe20007f5e0ff */
[----:B------:R-:W-:Y:S01]  /*3820*/  IMAD.WIDE.U32 R6, R13, -0x77777777, RZ ;  /* 0x888888890d067825 */ /* 0x000fe200078e00ff */
[----:B------:R-:W-:-:S03]  /*3830*/  IADD3 R30, P1, R35, 0x1e, RZ ;  /* 0x0000001e231e7810 */ /* 0x000fc60007f3e0ff */
[----:B------:R-:W-:Y:S01]  /*3840*/  IMAD.IADD R5, R5, 0x1, R0 ;  /* 0x0000000105057824 */ /* 0x000fe200078e0200 */
[----:B------:R-:W-:Y:S01]  /*3850*/  IADD3.X R28, RZ, RZ, RZ, P1, !PT ;  /* 0x000000ffff1c7210 */ /* 0x000fe20000ffe4ff */
[----:B------:R-:W-:-:S04]  /*3860*/  IMAD.WIDE.U32 R8, P0, R11, -0x77777778, R6 ;  /* 0x888888880b087825 */ /* 0x000fc80007800006 */
[----:B------:R-:W-:Y:S01]  /*3870*/  IMAD.WIDE.U32 R6, R11, -0x77777777, RZ ;  /* 0x888888890b067825 */ /* 0x000fe200078e00ff */
[----:B------:R-:W-:Y:S02]  /*3880*/  IADD3.X R11, RZ, RZ, RZ, P0, !PT ;  /* 0x000000ffff0b7210 */ /* 0x000fe400007fe4ff */
[----:B------:R-:W-:Y:S01]  /*3890*/  MOV R10, R9 ;  /* 0x00000009000a7202 */ /* 0x000fe20000000f00 */
[----:B------:R-:W-:Y:S01]  /*38a0*/  IMAD.X R32, RZ, RZ, RZ, P2 ;  /* 0x000000ffff207224 */ /* 0x000fe200010e06ff */
[----:B------:R-:W-:Y:S01]  /*38b0*/  IADD3 RZ, P0, R7, R8, RZ ;  /* 0x0000000807ff7210 */ /* 0x000fe20007f1e0ff */
[----:B------:R-:W-:Y:S01]  /*38c0*/  IMAD.WIDE.U32 R6, R5, -0x77777777, RZ ;  /* 0x8888888905067825 */ /* 0x000fe200078e00ff */
[----:B------:R-:W-:-:S03]  /*38d0*/  MOV R6, UR7 ;  /* 0x0000000700067c02 */ /* 0x000fc60008000f00 */
[----:B------:R-:W-:Y:S01]  /*38e0*/  IMAD.WIDE.U32.X R8, R13, -0x77777778, R10, P0 ;  /* 0x888888880d087825 */ /* 0x000fe200000e040a */
[----:B------:R-:W-:Y:S02]  /*38f0*/  IADD3 R26, P0, R35, 0xf, RZ ;  /* 0x0000000f231a7810 */ /* 0x000fe40007f1e0ff */
[----:B------:R-:W-:Y:S02]  /*3900*/  LEA.HI R0, R7, 0x1, RZ, 0x1c ;  /* 0x0000000107007811 */ /* 0x000fe400078fe0ff */
[----:B------:R-:W-:Y:S01]  /*3910*/  SHF.R.U64 R9, R8, 0x3, R9 ;  /* 0x0000000308097819 */ /* 0x000fe20000001209 */
[----:B------:R-:W-:Y:S01]  /*3920*/  IMAD.X R13, RZ, RZ, RZ, P0 ;  /* 0x000000ffff0d7224 */ /* 0x000fe200000e06ff */
[----:B------:R-:W-:Y:S02]  /*3930*/  LOP3.LUT R7, R36, 0xf, RZ, 0xc0, !PT ;  /* 0x0000000f24077812 */ /* 0x000fe400078ec0ff */
[----:B------:R-:W-:Y:S02]  /*3940*/  IADD3 R9, R9, 0x1, RZ ;  /* 0x0000000109097810 */ /* 0x000fe40007ffe0ff */
[----:B------:R-:W-:-:S02]  /*3950*/  LOP3.LUT R8, R0, 0x3, RZ, 0xc0, !PT ;  /* 0x0000000300087812 */ /* 0x000fc400078ec0ff */
[----:B------:R-:W-:-:S07]  /*3960*/  LOP3.LUT R9, R9, 0x3, RZ, 0xc0, !PT ;  /* 0x0000000309097812 */ /* 0x000fce00078ec0ff */
.L_x_36:
[----:B------:R-:W-:Y:S01]  /*3970*/  ISETP.LT.U32.AND P0, PT, R35, UR4, PT ;  /* 0x0000000423007c0c */ /* 0x000fe2000bf01070 */
[----:B------:R-:W-:Y:S01]  /*3980*/  BSSY B0, `(.L_x_20) ;  /* 0x00000b1000007945 */ /* 0x000fe20003800000 */
[----:B0123--:R-:W-:Y:S01]  /*3990*/  MOV R0, UR5 ;  /* 0x0000000500007c02 */ /* 0x00ffe20008000f00 */
[----:B------:R-:W-:Y:S01]  /*39a0*/  IMAD.MOV.U32 R29, RZ, RZ, RZ ;  /* 0x000000ffff1d7224 */ /* 0x000fe200078e00ff */
[----:B------:R-:W-:Y:S02]  /*39b0*/  MOV R27, RZ ;  /* 0x000000ff001b7202 */ /* 0x000fe40000000f00 */
[----:B------:R-:W-:-:S13]  /*39c0*/  ISETP.GT.AND.EX P0, PT, R0, RZ, PT, P0 ;  /* 0x000000ff0000720c */ /* 0x000fda0003f04300 */
[----:B----4-:R-:W-:Y:S05]  /*39d0*/  @!P0 BRA `(.L_x_21) ;  /* 0x0000000800ac8947 */ /* 0x010fea0003800000 */
[----:B------:R-:W-:Y:S01]  /*39e0*/  ISETP.NE.U32.AND P1, PT, R9, RZ, PT ;  /* 0x000000ff0900720c */ /* 0x000fe20003f25070 */
[----:B------:R-:W-:Y:S01]  /*39f0*/  BSSY B1, `(.L_x_22) ;  /* 0x0000027000017945 */ /* 0x000fe20003800000 */
[----:B------:R-:W-:Y:S01]  /*3a00*/  IADD3 R10, P2, P3, -R2, -0x101, -R35 ;  /* 0xfffffeff020a7810 */ /* 0x000fe20007b5e923 */
[----:B------:R-:W-:Y:S01]  /*3a10*/  HFMA2.MMA R29, -RZ, RZ, 0, 0 ;  /* 0x00000000ff1d7435 */ /* 0x000fe200000001ff */
[----:B------:R-:W-:Y:S01]  /*3a20*/  ISETP.NE.AND.EX P1, PT, RZ, RZ, PT, P1 ;  /* 0x000000ffff00720c */ /* 0x000fe20003f25310 */
[----:B------:R-:W-:Y:S01]  /*3a30*/  HFMA2.MMA R27, -RZ, RZ, 0, 0 ;  /* 0x00000000ff1b7435 */ /* 0x000fe200000001ff */
[----:B------:R-:W-:Y:S02]  /*3a40*/  MOV R0, 0xffffffff ;  /* 0xffffffff00007802 */ /* 0x000fe40000000f00 */
[----:B------:R-:W-:Y:S02]  /*3a50*/  LOP3.LUT R11, R36, 0x1f, RZ, 0xc0, !PT ;  /* 0x0000001f240b7812 */ /* 0x000fe400078ec0ff */
[----:B------:R-:W-:-:S02]  /*3a60*/  ISETP.GE.U32.AND P0, PT, R10, 0x2d, PT ;  /* 0x0000002d0a00780c */ /* 0x000fc40003f06070 */
[----:B------:R-:W-:Y:S02]  /*3a70*/  IADD3.X R0, ~R3, -0x1, R0, P2, P3 ;  /* 0xffffffff03007810 */ /* 0x000fe400017e6500 */
[----:B------:R-:W-:Y:S02]  /*3a80*/  IADD3 R10, P2, R11, R6, RZ ;  /* 0x000000060b0a7210 */ /* 0x000fe40007f5e0ff */
[----:B------:R-:W-:Y:S01]  /*3a90*/  ISETP.GE.U32.AND.EX P0, PT, R0, RZ, PT, P0 ;  /* 0x000000ff0000720c */ /* 0x000fe20003f06100 */
[----:B------:R-:W-:Y:S01]  /*3aa0*/  IMAD.MOV.U32 R0, RZ, RZ, R35 ;  /* 0x000000ffff007224 */ /* 0x000fe200078e0023 */
[----:B------:R-:W-:Y:S02]  /*3ab0*/  MOV R12, RZ ;  /* 0x000000ff000c7202 */ /* 0x000fe40000000f00 */
[----:B------:R-:W-:Y:S01]  /*3ac0*/  LEA.HI.X.SX32 R11, R6, RZ, 0x1, P2 ;  /* 0x000000ff060b7211 */ /* 0x000fe200010f0eff */
[----:B------:R-:W-:Y:S08]  /*3ad0*/  @!P1 BRA `(.L_x_23) ;  /* 0x0000000000609947 */ /* 0x000ff00003800000 */
[----:B------:R-:W-:Y:S01]  /*3ae0*/  IMAD.WIDE.U32 R16, R35, 0x3c0, R10 ;  /* 0x000003c023107825 */ /* 0x000fe200078e000a */
[----:B------:R-:W-:Y:S02]  /*3af0*/  ULDC.64 UR6, c[0x0][0x260] ;  /* 0x0000980000067ab9 */ /* 0x000fe40000000a00 */
[----:B------:R-:W-:-:S04]  /*3b00*/  LEA R14, P1, R16, UR6, 0x3 ;  /* 0x00000006100e7c11 */ /* 0x000fc8000f8218ff */
[----:B------:R-:W-:-:S05]  /*3b10*/  LEA.HI.X R15, R16, UR7, R17, 0x3, P1 ;  /* 0x00000007100f7c11 */ /* 0x000fca00088f1c11 */
[----:B------:R-:W2:Y:S01]  /*3b20*/  LDG.E.64 R16, desc[UR12][R14.64+0x20000] ;  /* 0x0200000c0e107981 */ /* 0x000ea2000c1e1b00 */
[----:B------:R-:W-:Y:S01]  /*3b30*/  ISETP.NE.U32.AND P1, PT, R9, 0x1, PT ;  /* 0x000000010900780c */ /* 0x000fe20003f25070 */
[----:B------:R-:W-:Y:S01]  /*3b40*/  IMAD.MOV.U32 R0, RZ, RZ, R26 ;  /* 0x000000ffff007224 */ /* 0x000fe200078e001a */
[----:B------:R-:W-:Y:S02]  /*3b50*/  MOV R12, R13 ;  /* 0x0000000d000c7202 */ /* 0x000fe40000000f00 */
[----:B------:R-:W-:Y:S01]  /*3b60*/  ISETP.NE.AND.EX P1, PT, RZ, RZ, PT, P1 ;  /* 0x000000ffff00720c */ /* 0x000fe20003f25310 */
[----:B--2---:R-:W-:Y:S01]  /*3b70*/  FADD.FTZ R27, RZ, R16 ;  /* 0x00000010ff1b7221 */ /* 0x004fe20000010000 */
[----:B------:R-:W-:-:S11]  /*3b80*/  FADD.FTZ R29, RZ, R17 ;  /* 0x00000011ff1d7221 */ /* 0x000fd60000010000 */
[----:B------:R-:W-:Y:S05]  /*3b90*/  @!P1 BRA `(.L_x_23) ;  /* 0x0000000000309947 */ /* 0x000fea0003800000 */
[----:B------:R-:W-:Y:S01]  /*3ba0*/  ISETP.NE.U32.AND P1, PT, R9, 0x2, PT ;  /* 0x000000020900780c */ /* 0x000fe20003f25070 */
[----:B------:R-:W2:Y:S03]  /*3bb0*/  LDG.E.64 R16, desc[UR12][R14.64+0x3c200] ;  /* 0x03c2000c0e107981 */ /* 0x000ea6000c1e1b00 */
[----:B------:R-:W-:-:S13]  /*3bc0*/  ISETP.NE.AND.EX P1, PT, RZ, RZ, PT, P1 ;  /* 0x000000ffff00720c */ /* 0x000fda0003f25310 */
[----:B------:R-:W3:Y:S01]  /*3bd0*/  @P1 LDG.E.64 R14, desc[UR12][R14.64+0x58400] ;  /* 0x0584000c0e0e1981 */ /* 0x000ee2000c1e1b00 */
[----:B------:R-:W-:Y:S01]  /*3be0*/  MOV R0, R30 ;  /* 0x0000001e00007202 */ /* 0x000fe20000000f00 */
[----:B------:R-:W-:Y:S01]  /*3bf0*/  IMAD.MOV.U32 R12, RZ, RZ, R28 ;  /* 0x000000ffff0c7224 */ /* 0x000fe200078e001c */
[----:B------:R-:W-:Y:S02]  /*3c00*/  @P1 MOV R0, R33 ;  /* 0x0000002100001202 */ /* 0x000fe40000000f00 */
[----:B------:R-:W-:Y:S01]  /*3c10*/  @P1 MOV R12, R32 ;  /* 0x00000020000c1202 */ /* 0x000fe20000000f00 */
[----:B--2---:R-:W-:Y:S01]  /*3c20*/  FADD.FTZ R27, R27, R16 ;  /* 0x000000101b1b7221 */ /* 0x004fe20000010000 */
[----:B------:R-:W-:-:S03]  /*3c30*/  FADD.FTZ R29, R29, R17 ;  /* 0x000000111d1d7221 */ /* 0x000fc60000010000 */
[----:B---3--:R-:W-:Y:S01]  /*3c40*/  @P1 FADD.FTZ R27, R27, R14 ;  /* 0x0000000e1b1b1221 */ /* 0x008fe20000010000 */
[----:B------:R-:W-:-:S07]  /*3c50*/  @P1 FADD.FTZ R29, R29, R15 ;  /* 0x0000000f1d1d1221 */ /* 0x000fce0000010000 */
.L_x_23:
[----:B------:R-:W-:Y:S05]  /*3c60*/  BSYNC B1 ;  /* 0x0000000000017941 */ /* 0x000fea0003800000 */
.L_x_22:
[----:B------:R-:W-:Y:S05]  /*3c70*/  @!P0 BRA `(.L_x_21) ;  /* 0x0000000800048947 */ /* 0x000fea0003800000 */
[C---:B------:R-:W-:Y:S01]  /*3c80*/  SHF.L.U64.HI R11, R10.reuse, 0x1, R11 ;  /* 0x000000010a0b7819 */ /* 0x040fe2000001020b */
[----:B------:R-:W-:Y:S01]  /*3c90*/  IMAD.SHL.U32 R10, R10, 0x2, RZ ;  /* 0x000000020a0a7824 */ /* 0x000fe200078e00ff */
[----:B------:R-:W-:Y:S01]  /*3ca0*/  IADD3 R16, P2, -R0, UR4, RZ ;  /* 0x0000000400107c10 */ /* 0x000fe2000ff5e1ff */
[----:B------:R-:W-:Y:S01]  /*3cb0*/  IMAD R15, R12, 0x780, RZ ;  /* 0x000007800c0f7824 */ /* 0x000fe200078e02ff */
[----:B------:R-:W-:Y:S01]  /*3cc0*/  ULDC.64 UR6, c[0x0][0x260] ;  /* 0x0000980000067ab9 */ /* 0x000fe20000000a00 */
[----:B------:R-:W-:Y:S01]  /*3cd0*/  IMAD.WIDE.U32 R10, R0, 0x780, R10 ;  /* 0x00000780000a7825 */ /* 0x000fe200078e000a */
[----:B------:R-:W-:Y:S01]  /*3ce0*/  ISETP.GT.U32.AND P1, PT, R16, 0xb4, PT ;  /* 0x000000b41000780c */ /* 0x000fe20003f24070 */
[----:B------:R-:W-:Y:S03]  /*3cf0*/  BSSY B1, `(.L_x_24) ;  /* 0x0000046000017945 */ /* 0x000fe60003800000 */
[----:B------:R-:W-:-:S02]  /*3d00*/  IADD3 R11, R11, R15, RZ ;  /* 0x0000000f0b0b7210 */ /* 0x000fc40007ffe0ff */
[----:B------:R-:W-:Y:S02]  /*3d10*/  IADD3.X R15, ~R12, UR5, RZ, P2, !PT ;  /* 0x000000050c0f7c10 */ /* 0x000fe400097fe5ff */
[C---:B------:R-:W-:Y:S02]  /*3d20*/  LEA R14, P0, R10.reuse, UR6, 0x2 ;  /* 0x000000060a0e7c11 */ /* 0x040fe4000f8010ff */
[----:B------:R-:W-:Y:S02]  /*3d30*/  ISETP.GT.AND.EX P1, PT, R15, RZ, PT, P1 ;  /* 0x000000ff0f00720c */ /* 0x000fe40003f24310 */
[----:B------:R-:W-:Y:S02]  /*3d40*/  LEA.HI.X R10, R10, UR7, R11, 0x2, P0 ;  /* 0x000000070a0a7c11 */ /* 0x000fe400080f140b */
[----:B------:R-:W-:-:S04]  /*3d50*/  IADD3 R14, P0, R14, 0x3c200, RZ ;  /* 0x0003c2000e0e7810 */ /* 0x000fc80007f1e0ff */
[----:B------:R-:W-:Y:S02]  /*3d60*/  IADD3.X R15, RZ, R10, RZ, P0, !PT ;  /* 0x0000000aff0f7210 */ /* 0x000fe400007fe4ff */
[----:B------:R-:W-:-:S03]  /*3d70*/  PLOP3.LUT P0, PT, PT, PT, PT, 0x80, 0x0 ;  /* 0x000000000000781c */ /* 0x000fc60003f0f070 */
[----:B------:R-:W-:Y:S10]  /*3d80*/  @!P1 BRA `(.L_x_25) ;  /* 0x0000000000f09947 */ /* 0x000ff40003800000 */
[----:B------:R-:W-:Y:S01]  /*3d90*/  IMAD.U32 R11, RZ, RZ, UR4 ;  /* 0x00000004ff0b7e24 */ /* 0x000fe2000f8e00ff */
[----:B------:R-:W-:Y:S02]  /*3da0*/  MOV R10, UR5 ;  /* 0x00000005000a7c02 */ /* 0x000fe40008000f00 */
[----:B------:R-:W-:Y:S02]  /*3db0*/  PLOP3.LUT P0, PT, PT, PT, PT, 0x8, 0x0 ;  /* 0x000000000000781c */ /* 0x000fe40003f0e170 */
[----:B------:R-:W-:-:S04]  /*3dc0*/  IADD3 R11, P1, R11, -0xb4, RZ ;  /* 0xffffff4c0b0b7810 */ /* 0x000fc80007f3e0ff */
[----:B------:R-:W-:-:S09]  /*3dd0*/  IADD3.X R10, R10, -0x1, RZ, P1, !PT ;  /* 0xffffffff0a0a7810 */ /* 0x000fd20000ffe4ff */
.L_x_26:
[----:B------:R-:W2:Y:S04]  /*3de0*/  LDG.E.64 R20, desc[UR12][R14.64+-0x1c200] ;  /* 0xfe3e000c0e147981 */ /* 0x000ea8000c1e1b00 */
[----:B------:R-:W3:Y:S04]  /*3df0*/  LDG.E.64 R16, desc[UR12][R14.64] ;  /* 0x0000000c0e107981 */ /* 0x000ee8000c1e1b00 */
[----:B------:R-:W4:Y:S04]  /*3e00*/  LDG.E.64 R24, desc[UR12][R14.64+0x1c200] ;  /* 0x01c2000c0e187981 */ /* 0x000f28000c1e1b00 */
[----:B------:R-:W5:Y:S04]  /*3e10*/  LDG.E.64 R18, desc[UR12][R14.64+0x38400] ;  /* 0x0384000c0e127981 */ /* 0x000f68000c1e1b00 */
[----:B------:R-:W5:Y:S01]  /*3e20*/  LDG.E.64 R22, desc[UR12][R14.64+0x70800] ;  /* 0x0708000c0e167981 */ /* 0x000f62000c1e1b00 */
[----:B--2---:R-:W-:Y:S01]  /*3e30*/  FADD.FTZ R27, R20, R27 ;  /* 0x0000001b141b7221 */ /* 0x004fe20000010000 */
[----:B------:R-:W-:-:S02]  /*3e40*/  FADD.FTZ R34, R21, R29 ;  /* 0x0000001d15227221 */ /* 0x000fc40000010000 */
[----:B------:R-:W2:Y:S01]  /*3e50*/  LDG.E.64 R20, desc[UR12][R14.64+0x54600] ;  /* 0x0546000c0e147981 */ /* 0x000ea2000c1e1b00 */
[----:B---3--:R-:W-:Y:S01]  /*3e60*/  FADD.FTZ R27, R27, R16 ;  /* 0x000000101b1b7221 */ /* 0x008fe20000010000 */
[----:B------:R-:W-:Y:S02]  /*3e70*/  FADD.FTZ R34, R34, R17 ;  /* 0x0000001122227221 */ /* 0x000fe40000010000 */
[----:B------:R-:W3:Y:S01]  /*3e80*/  LDG.E.64 R16, desc[UR12][R14.64+0x8ca00] ;  /* 0x08ca000c0e107981 */ /* 0x000ee2000c1e1b00 */
[----:B----4-:R-:W-:Y:S01]  /*3e90*/  FADD.FTZ R27, R27, R24 ;  /* 0x000000181b1b7221 */ /* 0x010fe20000010000 */
[----:B------:R-:W-:Y:S02]  /*3ea0*/  FADD.FTZ R34, R34, R25 ;  /* 0x0000001922227221 */ /* 0x000fe40000010000 */
[----:B------:R-:W4:Y:S01]  /*3eb0*/  LDG.E.64 R24, desc[UR12][R14.64+0xfd200] ;  /* 0x0fd2000c0e187981 */ /* 0x000f22000c1e1b00 */
[----:B-----5:R-:W-:Y:S01]  /*3ec0*/  FADD.FTZ R27, R27, R18 ;  /* 0x000000121b1b7221 */ /* 0x020fe20000010000 */
[----:B------:R-:W-:-:S02]  /*3ed0*/  FADD.FTZ R34, R34, R19 ;  /* 0x0000001322227221 */ /* 0x000fc40000010000 */
[----:B------:R-:W5:Y:S01]  /*3ee0*/  LDG.E.64 R18, desc[UR12][R14.64+0xa8c00] ;  /* 0x0a8c000c0e127981 */ /* 0x000f62000c1e1b00 */
[----:B--2---:R-:W-:Y:S01]  /*3ef0*/  FADD.FTZ R27, R27, R20 ;  /* 0x000000141b1b7221 */ /* 0x004fe20000010000 */
[----:B------:R-:W-:Y:S02]  /*3f00*/  FADD.FTZ R34, R34, R21 ;  /* 0x0000001522227221 */ /* 0x000fe40000010000 */
[----:B------:R-:W2:Y:S01]  /*3f10*/  LDG.E.64 R20, desc[UR12][R14.64+0xc4e00] ;  /* 0x0c4e000c0e147981 */ /* 0x000ea2000c1e1b00 */
[----:B------:R-:W-:Y:S01]  /*3f20*/  FADD.FTZ R27, R27, R22 ;  /* 0x000000161b1b7221 */ /* 0x000fe20000010000 */
[----:B------:R-:W-:Y:S02]  /*3f30*/  FADD.FTZ R34, R34, R23 ;  /* 0x0000001722227221 */ /* 0x000fe40000010000 */
[----:B------:R-:W4:Y:S01]  /*3f40*/  LDG.E.64 R22, desc[UR12][R14.64+0xe1000] ;  /* 0x0e10000c0e167981 */ /* 0x000f22000c1e1b00 */
[----:B---3--:R-:W-:Y:S01]  /*3f50*/  FADD.FTZ R27, R27, R16 ;  /* 0x000000101b1b7221 */ /* 0x008fe20000010000 */
[----:B------:R-:W-:-:S02]  /*3f60*/  FADD.FTZ R34, R34, R17 ;  /* 0x0000001122227221 */ /* 0x000fc40000010000 */
[----:B------:R-:W3:Y:S01]  /*3f70*/  LDG.E.64 R16, desc[UR12][R14.64+0x119400] ;  /* 0x1194000c0e107981 */ /* 0x000ee2000c1e1b00 */
[----:B-----5:R-:W-:Y:S01]  /*3f80*/  FADD.FTZ R27, R27, R18 ;  /* 0x000000121b1b7221 */ /* 0x020fe20000010000 */
[----:B------:R-:W-:Y:S02]  /*3f90*/  FADD.FTZ R34, R34, R19 ;  /* 0x0000001322227221 */ /* 0x000fe40000010000 */
[----:B------:R-:W5:Y:S01]  /*3fa0*/  LDG.E.64 R18, desc[UR12][R14.64+0x135600] ;  /* 0x1356000c0e127981 */ /* 0x000f62000c1e1b00 */
[----:B------:R-:W-:Y:S01]  /*3fb0*/  IADD3 R0, P1, R0, 0xf0, RZ ;  /* 0x000000f000007810 */ /* 0x000fe20007f3e0ff */
[----:B--2---:R-:W-:Y:S01]  /*3fc0*/  FADD.FTZ R27, R27, R20 ;  /* 0x000000141b1b7221 */ /* 0x004fe20000010000 */
[----:B------:R-:W-:Y:S02]  /*3fd0*/  FADD.FTZ R34, R34, R21 ;  /* 0x0000001522227221 */ /* 0x000fe40000010000 */
[----:B------:R-:W2:Y:S01]  /*3fe0*/  LDG.E.64 R20, desc[UR12][R14.64+0x151800] ;  /* 0x1518000c0e147981 */ /* 0x000ea2000c1e1b00 */
[----:B----4-:R-:W-:Y:S01]  /*3ff0*/  FADD.FTZ R27, R27, R22 ;  /* 0x000000161b1b7221 */ /* 0x010fe20000010000 */
[----:B------:R-:W-:-:S02]  /*4000*/  FADD.FTZ R34, R34, R23 ;  /* 0x0000001722227221 */ /* 0x000fc40000010000 */
[----:B------:R-:W4:Y:S01]  /*4010*/  LDG.E.64 R22, desc[UR12][R14.64+0x16da00] ;  /* 0x16da000c0e167981 */ /* 0x000f22000c1e1b00 */
[----:B------:R-:W-:Y:S01]  /*4020*/  FADD.FTZ R27, R27, R24 ;  /* 0x000000181b1b7221 */ /* 0x000fe20000010000 */
[----:B------:R-:W-:Y:S02]  /*4030*/  FADD.FTZ R34, R34, R25 ;  /* 0x0000001922227221 */ /* 0x000fe40000010000 */
[----:B------:R0:W4:Y:S01]  /*4040*/  LDG.E.64 R24, desc[UR12][R14.64+0x189c00] ;  /* 0x189c000c0e187981 */ /* 0x000122000c1e1b00 */
[----:B------:R-:W-:Y:S02]  /*4050*/  IADD3.X R12, RZ, R12, RZ, P1, !PT ;  /* 0x0000000cff0c7210 */ /* 0x000fe40000ffe4ff */
[----:B------:R-:W-:Y:S01]  /*4060*/  ISETP.GE.U32.AND P1, PT, R0, R11, PT ;  /* 0x0000000b0000720c */ /* 0x000fe20003f26070 */
[----:B---3--:R-:W-:Y:S01]  /*4070*/  FADD.FTZ R27, R27, R16 ;  /* 0x000000101b1b7221 */ /* 0x008fe20000010000 */
[----:B------:R-:W-:Y:S02]  /*4080*/  FADD.FTZ R34, R34, R17 ;  /* 0x0000001122227221 */ /* 0x000fe40000010000 */
[----:B------:R-:W-:Y:S01]  /*4090*/  ISETP.GE.AND.EX P1, PT, R12, R10, PT, P1 ;  /* 0x0000000a0c00720c */ /* 0x000fe20003f26310 */
[----:B-----5:R-:W-:Y:S01]  /*40a0*/  FADD.FTZ R27, R27, R18 ;  /* 0x000000121b1b7221 */ /* 0x020fe20000010000 */
[----:B------:R-:W-:Y:S01]  /*40b0*/  FADD.FTZ R34, R34, R19 ;  /* 0x0000001322227221 */ /* 0x000fe20000010000 */
[----:B0-----:R-:W-:-:S05]  /*40c0*/  IADD3 R14, P2, R14, 0x1c2000, RZ ;  /* 0x001c20000e0e7810 */ /* 0x001fca0007f5e0ff */
[----:B------:R-:W-:Y:S02]  /*40d0*/  IMAD.X R15, RZ, RZ, R15, P2 ;  /* 0x000000ffff0f7224 */ /* 0x000fe400010e060f */
[----:B--2---:R-:W-:Y:S01]  /*40e0*/  FADD.FTZ R27, R27, R20 ;  /* 0x000000141b1b7221 */ /* 0x004fe20000010000 */
[----:B------:R-:W-:-:S03]  /*40f0*/  FADD.FTZ R34, R34, R21 ;  /* 0x0000001522227221 */ /* 0x000fc60000010000 */
[----:B----4-:R-:W-:Y:S01]  /*4100*/  FADD.FTZ R27, R27, R22 ;  /* 0x000000161b1b7221 */ /* 0x010fe20000010000 */
[----:B------:R-:W-:-:S03]  /*4110*/  FADD.FTZ R34, R34, R23 ;  /* 0x0000001722227221 */ /* 0x000fc60000010000 */
[----:B------:R-:W-:Y:S01]  /*4120*/  FADD.FTZ R27, R27, R24 ;  /* 0x000000181b1b7221 */ /* 0x000fe20000010000 */
[----:B------:R-:W-:Y:S01]  /*4130*/  FADD.FTZ R29, R34, R25 ;  /* 0x00000019221d7221 */ /* 0x000fe20000010000 */
[----:B------:R-:W-:Y:S06]  /*4140*/  @!P1 BRA `(.L_x_26) ;  /* 0xfffffffc00249947 */ /* 0x000fec000383ffff */
.L_x_25:
[----:B------:R-:W-:Y:S05]  /*4150*/  BSYNC B1 ;  /* 0x0000000000017941 */ /* 0x000fea0003800000 */
.L_x_24:
[----:B------:R-:W-:Y:S01]  /*4160*/  IADD3 R10, P2, -R0, UR4, RZ ;  /* 0x00000004000a7c10 */ /* 0x000fe2000ff5e1ff */
[----:B------:R-:W-:Y:S03]  /*4170*/  BSSY B1, `(.L_x_27) ;  /* 0x0000022000017945 */ /* 0x000fe60003800000 */
[----:B------:R-:W-:Y:S02]  /*4180*/  ISETP.GT.U32.AND P1, PT, R10, 0x3c, PT ;  /* 0x0000003c0a00780c */ /* 0x000fe40003f24070 */
[----:B------:R-:W-:-:S04]  /*4190*/  IADD3.X R10, ~R12, UR5, RZ, P2, !PT ;  /* 0x000000050c0a7c10 */ /* 0x000fc800097fe5ff */
[----:B------:R-:W-:-:S13]  /*41a0*/  ISETP.GT.AND.EX P1, PT, R10, RZ, PT, P1 ;  /* 0x000000ff0a00720c */ /* 0x000fda0003f24310 */
[----:B------:R-:W-:Y:S05]  /*41b0*/  @!P1 BRA `(.L_x_28) ;  /* 0x0000000000749947 */ /* 0x000fea0003800000 */
[----:B------:R-:W2:Y:S04]  /*41c0*/  LDG.E.64 R10, desc[UR12][R14.64+-0x1c200] ;  /* 0xfe3e000c0e0a7981 */ /* 0x000ea8000c1e1b00 */
[----:B------:R-:W3:Y:S04]  /*41d0*/  LDG.E.64 R24, desc[UR12][R14.64] ;  /* 0x0000000c0e187981 */ /* 0x000ee8000c1e1b00 */
[----:B------:R-:W4:Y:S04]  /*41e0*/  LDG.E.64 R22, desc[UR12][R14.64+0x1c200] ;  /* 0x01c2000c0e167981 */ /* 0x000f28000c1e1b00 */
[----:B------:R-:W5:Y:S04]  /*41f0*/  LDG.E.64 R20, desc[UR12][R14.64+0x38400] ;  /* 0x0384000c0e147981 */ /* 0x000f68000c1e1b00 */
[----:B------:R-:W5:Y:S04]  /*4200*/  LDG.E.64 R18, desc[UR12][R14.64+0x54600] ;  /* 0x0546000c0e127981 */ /* 0x000f68000c1e1b00 */
[----:B------:R-:W5:Y:S01]  /*4210*/  LDG.E.64 R16, desc[UR12][R14.64+0x70800] ;  /* 0x0708000c0e107981 */ /* 0x000f62000c1e1b00 */
[----:B--2---:R-:W-:Y:S01]  /*4220*/  FADD.FTZ R27, R27, R10 ;  /* 0x0000000a1b1b7221 */ /* 0x004fe20000010000 */
[----:B------:R-:W-:-:S02]  /*4230*/  FADD.FTZ R34, R29, R11 ;  /* 0x0000000b1d227221 */ /* 0x000fc40000010000 */
[----:B------:R-:W2:Y:S01]  /*4240*/  LDG.E.64 R10, desc[UR12][R14.64+0x8ca00] ;  /* 0x08ca000c0e0a7981 */ /* 0x000ea2000c1e1b00 */
[----:B---3--:R-:W-:Y:S01]  /*4250*/  FADD.FTZ R27, R27, R24 ;  /* 0x000000181b1b7221 */ /* 0x008fe20000010000 */
[----:B------:R-:W-:Y:S02]  /*4260*/  FADD.FTZ R34, R34, R25 ;  /* 0x0000001922227221 */ /* 0x000fe40000010000 */
[----:B------:R0:W3:Y:S01]  /*4270*/  LDG.E.64 R24, desc[UR12][R14.64+0xa8c00] ;  /* 0x0a8c000c0e187981 */ /* 0x0000e2000c1e1b00 */
[----:B----4-:R-:W-:Y:S01]  /*4280*/  FADD.FTZ R27, R27, R22 ;  /* 0x000000161b1b7221 */ /* 0x010fe20000010000 */
[----:B------:R-:W-:-:S03]  /*4290*/  FADD.FTZ R34, R34, R23 ;  /* 0x0000001722227221 */ /* 0x000fc60000010000 */
[----:B-----5:R-:W-:Y:S01]  /*42a0*/  FADD.FTZ R27, R27, R20 ;  /* 0x000000141b1b7221 */ /* 0x020fe20000010000 */
[----:B------:R-:W-:-:S03]  /*42b0*/  FADD.FTZ R34, R34, R21 ;  /* 0x0000001522227221 */ /* 0x000fc60000010000 */
[----:B------:R-:W-:Y:S01]  /*42c0*/  FADD.FTZ R27, R27, R18 ;  /* 0x000000121b1b7221 */ /* 0x000fe20000010000 */
[----:B------:R-:W-:-:S03]  /*42d0*/  FADD.FTZ R34, R34, R19 ;  /* 0x0000001322227221 */ /* 0x000fc60000010000 */
[----:B------:R-:W-:Y:S01]  /*42e0*/  FADD.FTZ R27, R27, R16 ;  /* 0x000000101b1b7221 */ /* 0x000fe20000010000 */
[----:B------:R-:W-:Y:S01]  /*42f0*/  FADD.FTZ R34, R34, R17 ;  /* 0x0000001122227221 */ /* 0x000fe20000010000 */
[----:B0-----:R-:W-:Y:S02]  /*4300*/  IADD3 R14, P1, R14, 0xe1000, RZ ;  /* 0x000e10000e0e7810 */ /* 0x001fe40007f3e0ff */
[----:B------:R-:W-:Y:S02]  /*4310*/  IADD3 R0, P2, R0, 0x78, RZ ;  /* 0x0000007800007810 */ /* 0x000fe40007f5e0ff */
[----:B------:R-:W-:Y:S02]  /*4320*/  PLOP3.LUT P0, PT, PT, PT, PT, 0x8, 0x0 ;  /* 0x000000000000781c */ /* 0x000fe40003f0e170 */
[----:B------:R-:W-:Y:S02]  /*4330*/  IADD3.X R15, RZ, R15, RZ, P1, !PT ;  /* 0x0000000fff0f7210 */ /* 0x000fe40000ffe4ff */
[----:B------:R-:W-:Y:S01]  /*4340*/  IADD3.X R12, RZ, R12, RZ, P2, !PT ;  /* 0x0000000cff0c7210 */ /* 0x000fe200017fe4ff */
[----:B--2---:R-:W-:Y:S01]  /*4350*/  FADD.FTZ R27, R27, R10 ;  /* 0x0000000a1b1b7221 */ /* 0x004fe20000010000 */
[----:B------:R-:W-:-:S03]  /*4360*/  FADD.FTZ R34, R34, R11 ;  /* 0x0000000b22227221 */ /* 0x000fc60000010000 */
[----:B---3--:R-:W-:Y:S01]  /*4370*/  FADD.FTZ R27, R27, R24 ;  /* 0x000000181b1b7221 */ /* 0x008fe20000010000 */
[----:B------:R-:W-:-:S07]  /*4380*/  FADD.FTZ R29, R34, R25 ;  /* 0x00000019221d7221 */ /* 0x000fce0000010000 */
.L_x_28:
[----:B------:R-:W-:Y:S05]  /*4390*/  BSYNC B1 ;  /* 0x0000000000017941 */ /* 0x000fea0003800000 */
.L_x_27:
[----:B------:R-:W-:-:S04]  /*43a0*/  ISETP.LT.U32.AND P1, PT, R0, UR4, PT ;  /* 0x0000000400007c0c */ /* 0x000fc8000bf21070 */
[----:B------:R-:W-:-:S13]  /*43b0*/  ISETP.LT.OR.EX P0, PT, R12, UR5, P0, P1 ;  /* 0x000000050c007c0c */ /* 0x000fda0008701710 */
[----:B------:R-:W-:Y:S05]  /*43c0*/  @!P0 BRA `(.L_x_21) ;  /* 0x0000000000308947 */ /* 0x000fea0003800000 */
[----:B------:R-:W2:Y:S04]  /*43d0*/  LDG.E.64 R18, desc[UR12][R14.64+-0x1c200] ;  /* 0xfe3e000c0e127981 */ /* 0x000ea8000c1e1b00 */
[----:B------:R-:W3:Y:S04]  /*43e0*/  LDG.E.64 R16, desc[UR12][R14.64] ;  /* 0x0000000c0e107981 */ /* 0x000ee8000c1e1b00 */
[----:B------:R-:W4:Y:S04]  /*43f0*/  LDG.E.64 R10, desc[UR12][R14.64+0x1c200] ;  /* 0x01c2000c0e0a7981 */ /* 0x000f28000c1e1b00 */
[----:B------:R-:W5:Y:S01]  /*4400*/  LDG.E.64 R14, desc[UR12][R14.64+0x38400] ;  /* 0x0384000c0e0e7981 */ /* 0x000f62000c1e1b00 */
[----:B--2---:R-:W-:Y:S01]  /*4410*/  FADD.FTZ R27, R27, R18 ;  /* 0x000000121b1b7221 */ /* 0x004fe20000010000 */
[----:B------:R-:W-:-:S03]  /*4420*/  FADD.FTZ R0, R29, R19 ;  /* 0x000000131d007221 */ /* 0x000fc60000010000 */
[----:B---3--:R-:W-:Y:S01]  /*4430*/  FADD.FTZ R27, R27, R16 ;  /* 0x000000101b1b7221 */ /* 0x008fe20000010000 */
[----:B------:R-:W-:-:S03]  /*4440*/  FADD.FTZ R0, R0, R17 ;  /* 0x0000001100007221 */ /* 0x000fc60000010000 */
[----:B----4-:R-:W-:Y:S01]  /*4450*/  FADD.FTZ R27, R27, R10 ;  /* 0x0000000a1b1b7221 */ /* 0x010fe20000010000 */
[----:B------:R-:W-:-:S03]  /*4460*/  FADD.FTZ R0, R0, R11 ;  /* 0x0000000b00007221 */ /* 0x000fc60000010000 */
[----:B-----5:R-:W-:Y:S01]  /*4470*/  FADD.FTZ R27, R27, R14 ;  /* 0x0000000e1b1b7221 */ /* 0x020fe20000010000 */
[----:B------:R-:W-:-:S07]  /*4480*/  FADD.FTZ R29, R0, R15 ;  /* 0x0000000f001d7221 */ /* 0x000fce0000010000 */
.L_x_21:
[----:B------:R-:W-:Y:S05]  /*4490*/  BSYNC B0 ;  /* 0x0000000000007941 */ /* 0x000fea0003800000 */
.L_x_20:
[----:B------:R-:W0:Y:S01]  /*44a0*/  S2UR UR7, SR_CgaCtaId ;  /* 0x00000000000779c3 */ /* 0x000e220000008800 */
[----:B------:R-:W-:Y:S01]  /*44b0*/  UMOV UR6, 0x400 ;  /* 0x0000040000067882 */ /* 0x000fe20000000000 */
[----:B------:R-:W-:Y:S01]  /*44c0*/  IMAD.SHL.U32 R11, R35, 0x2, RZ ;  /* 0x00000002230b7824 */ /* 0x000fe200078e00ff */
[----:B------:R-:W-:-:S04]  /*44d0*/  ISETP.GT.U32.AND P0, PT, R36, 0x1ff, PT ;  /* 0x000001ff2400780c */ /* 0x000fc80003f04070 */
[----:B------:R-:W-:Y:S01]  /*44e0*/  LOP3.LUT R11, R11, 0x1f, R36, 0x78, !PT ;  /* 0x0000001f0b0b7812 */ /* 0x000fe200078e7824 */
[----:B0-----:R-:W-:-:S06]  /*44f0*/  ULEA UR6, UR7, UR6, 0x18 ;  /* 0x0000000607067291 */ /* 0x001fcc000f8ec03f */
[----:B------:R-:W-:-:S04]  /*4500*/  LEA R0, R35, UR6, 0x7 ;  /* 0x0000000623007c11 */ /* 0x000fc8000f8e38ff */
[----:B------:R-:W-:-:S05]  /*4510*/  LEA R0, R11, R0, 0x2 ;  /* 0x000000000b007211 */ /* 0x000fca00078e10ff */
[----:B------:R0:W-:Y:S04]  /*4520*/  STS [R0], R27 ;  /* 0x0000001b00007388 */ /* 0x0001e80000000800 */
[----:B------:R0:W-:Y:S01]  /*4530*/  STS [R0+0x780], R29 ;  /* 0x0007801d00007388 */ /* 0x0001e20000000800 */
[----:B------:R-:W-:Y:S06]  /*4540*/  BAR.SYNC.DEFER_BLOCKING 0x0 ;  /* 0x0000000000007b1d */ /* 0x000fec0000010000 */
[----:B------:R-:W-:Y:S05]  /*4550*/  @P0 BRA `(.L_x_29) ;  /* 0x0000001000c00947 */ /* 0x000fea0003800000 */
[----:B------:R-:W-:Y:S01]  /*4560*/  ISETP.NE.AND P0, PT, R8, RZ, PT ;  /* 0x000000ff0800720c */ /* 0x000fe20003f05270 */
[----:B------:R-:W-:Y:S01]  /*4570*/  BSSY B0, `(.L_x_30) ;  /* 0x0000084000007945 */ /* 0x000fe20003800000 */
[----:B------:R-:W-:-:S11]  /*4580*/  MOV R12, R4 ;  /* 0x00000004000c7202 */ /* 0x000fd60000000f00 */
[----:B------:R-:W-:Y:S05]  /*4590*/  @!P0 BRA `(.L_x_31) ;  /* 0x0000000800048947 */ /* 0x000fea0003800000 */
[----:B------:R-:W-:Y:S01]  /*45a0*/  ISETP.NE.AND P0, PT, R7, 0xf, PT ;  /* 0x0000000f0700780c */ /* 0x000fe20003f05270 */
[----:B0-----:R-:W-:Y:S01]  /*45b0*/  HFMA2.MMA R0, -RZ, RZ, 0, 0 ;  /* 0x00000000ff007435 */ /* 0x001fe200000001ff */
[----:B------:R-:W-:-:S11]  /*45c0*/  UMOV UR7, 0xffff ;  /* 0x0000ffff00077882 */ /* 0x000fd60000000000 */
[C---:B------:R-:W-:Y:S01]  /*45d0*/  @P0 IMAD.SHL.U32 R11, R7.reuse, 0x2, RZ ;  /* 0x00000002070b0824 */ /* 0x040fe200078e00ff */
[----:B------:R-:W-:Y:S02]  /*45e0*/  @P0 SHF.R.U32.HI R4, RZ, 0x4, R36 ;  /* 0x00000004ff040819 */ /* 0x000fe40000011624 */
[----:B------:R-:W-:Y:S02]  /*45f0*/  @P0 LEA R10, R7, UR6, 0x7 ;  /* 0x00000006070a0c11 */ /* 0x000fe4000f8e38ff */
[----:B------:R-:W-:-:S04]  /*4600*/  @P0 LOP3.LUT R11, R4, R11, RZ, 0x3c, !PT ;  /* 0x0000000b040b0212 */ /* 0x000fc800078e3cff */
[----:B------:R-:W-:Y:S01]  /*4610*/  @P0 LEA R11, R11, R10, 0x2 ;  /* 0x0000000a0b0b0211 */ /* 0x000fe200078e10ff */
[----:B------:R-:W-:-:S04]  /*4620*/  IMAD.MOV.U32 R10, RZ, RZ, RZ ;  /* 0x000000ffff0a7224 */ /* 0x000fc800078e00ff */
[----:B------:R0:W1:Y:S04]  /*4630*/  @P0 LDS R0, [R11] ;  /* 0x000000000b000984 */ /* 0x0000680000000800 */
[----:B------:R0:W2:Y:S01]  /*4640*/  @P0 LDS R10, [R11+0x780] ;  /* 0x000780000b0a0984 */ /* 0x0000a20000000800 */
[----:B------:R-:W-:Y:S05]  /*4650*/  BRA.DIV UR7, `(.L_x_32) ;  /* 0x0000001207987947 */ /* 0x000fea000b800000 */
[----:B------:R-:W-:Y:S01]  /*4660*/  MOV R17, 0xffff ;  /* 0x0000ffff00117802 */ /* 0x000fe20000000f00 */
[----:B------:R-:W-:Y:S01]  /*4670*/  IMAD.MOV.U32 R16, RZ, RZ, 0xffff ;  /* 0x0000ffffff107424 */ /* 0x000fe200078e00ff */
[----:B------:R-:W-:Y:S01]  /*4680*/  MOV R19, 0xffff ;  /* 0x0000ffff00137802 */ /* 0x000fe20000000f00 */
[----:B------:R-:W-:Y:S01]  /*4690*/  IMAD.MOV.U32 R23, RZ, RZ, 0xffff ;  /* 0x0000ffffff177424 */ /* 0x000fe200078e00ff */
[----:B------:R-:W-:Y:S01]  /*46a0*/  MOV R18, 0xffff ;  /* 0x0000ffff00127802 */ /* 0x000fe20000000f00 */
[----:B01----:R-:W0:Y:S01]  /*46b0*/  SHFL.BFLY PT, R11, R0, 0x8, 0x101f ;  /* 0x0d101f00000b7f89 */ /* 0x003e2200000e0000 */
[----:B------:R-:W-:-:S03]  /*46c0*/  MOV R21, 0xffff ;  /* 0x0000ffff00157802 */ /* 0x000fc60000000f00 */
[----:B--2---:R-:W1:Y:S01]  /*46d0*/  SHFL.BFLY PT, R15, R10, 0x8, 0x101f ;  /* 0x0d101f000a0f7f89 */ /* 0x004e6200000e0000 */
[----:B0-----:R-:W-:Y:S01]  /*46e0*/  FADD.FTZ R11, R11, R0 ;  /* 0x000000000b0b7221 */ /* 0x001fe20000010000 */
[----:B-1----:R-:W-:-:S04]  /*46f0*/  FADD.FTZ R15, R15, R10 ;  /* 0x0000000a0f0f7221 */ /* 0x002fc80000010000 */
[----:B------:R-:W0:Y:S01]  /*4700*/  SHFL.BFLY PT, R12, R11, 0x4, 0x101f ;  /* 0x0c901f000b0c7f89 */ /* 0x000e2200000e0000 */
[----:B------:R-:W-:-:S03]  /*4710*/  MOV R10, 0xffff ;  /* 0x0000ffff000a7802 */ /* 0x000fc60000000f00 */
[----:B------:R-:W1:Y:S01]  /*4720*/  SHFL.BFLY PT, R14, R15, 0x4, 0x101f ;  /* 0x0c901f000f0e7f89 */ /* 0x000e6200000e0000 */
[----:B0-----:R-:W-:Y:S01]  /*4730*/  FADD.FTZ R12, R11, R12 ;  /* 0x0000000c0b0c7221 */ /* 0x001fe20000010000 */
[----:B-1----:R-:W-:-:S04]  /*4740*/  FADD.FTZ R14, R15, R14 ;  /* 0x0000000e0f0e7221 */ /* 0x002fc80000010000 */
[----:B------:R-:W0:Y:S04]  /*4750*/  SHFL.BFLY PT, R17, R12, 0x2, 0x101f ;  /* 0x0c501f000c117f89 */ /* 0x000e2800000e0000 */
[----:B------:R-:W1:Y:S01]  /*4760*/  SHFL.BFLY PT, R19, R14, 0x2, 0x101f ;  /* 0x0c501f000e137f89 */ /* 0x000e6200000e0000 */
[----:B0-----:R-:W-:Y:S01]  /*4770*/  FADD.FTZ R17, R12, R17 ;  /* 0x000000110c117221 */ /* 0x001fe20000010000 */
[----:B-1----:R-:W-:-:S04]  /*4780*/  FADD.FTZ R19, R14, R19 ;  /* 0x000000130e137221 */ /* 0x002fc80000010000 */
[----:B------:R-:W0:Y:S04]  /*4790*/  SHFL.BFLY PT, R0, R17, 0x1, 0x101f ;  /* 0x0c301f0011007f89 */ /* 0x000e2800000e0000 */
[----:B------:R1:W2:Y:S02]  /*47a0*/  SHFL.BFLY PT, R27, R19, 0x1, 0x101f ;  /* 0x0c301f00131b7f89 */ /* 0x0002a400000e0000 */
[----:B01----:R-:W-:-:S07]  /*47b0*/  FADD.FTZ R0, R17, R0 ;  /* 0x0000000011007221 */ /* 0x003fce0000010000 */
.L_x_45:
[----:B------:R-:W0:Y:S01]  /*47c0*/  LDC.64 R10, c[0x0][0x218] ;  /* 0x00008600ff0a7b82 */ /* 0x000e220000000a00 */
[----:B------:R-:W-:Y:S01]  /*47d0*/  ISETP.NE.AND P1, PT, R7, RZ, PT ;  /* 0x000000ff0700720c */ /* 0x000fe20003f25270 */
[----:B--2---:R-:W-:Y:S01]  /*47e0*/  FADD.FTZ R12, R19, R27 ;  /* 0x0000001b130c7221 */ /* 0x004fe20000010000 */
[----:B------:R-:W-:Y:S02]  /*47f0*/  LEA.HI R17, R36, R6, RZ, 0x1c ;  /* 0x0000000624117211 */ /* 0x000fe400078fe0ff */
[----:B------:R-:W-:-:S03]  /*4800*/  ISETP.NE.AND P2, PT, R8, 0x1, PT ;  /* 0x000000010800780c */ /* 0x000fc60003f45270 */
[----:B------:R-:W1:Y:S06]  /*4810*/  LDC.64 R14, c[0x0][0x220] ;  /* 0x00008800ff0e7b82 */ /* 0x000e6c0000000a00 */
[----:B------:R-:W-:Y:S02]  /*4820*/  @!P1 F2FP.BF16.F32.PACK_AB R12, RZ, R12 ;  /* 0x0000000cff0c923e */ /* 0x000fe400000010ff */
[----:B------:R-:W-:Y:S02]  /*4830*/  @!P1 F2FP.BF16.F32.PACK_AB R0, RZ, R0 ;  /* 0x00000000ff00923e */ /* 0x000fe400000010ff */
[----:B------:R-:W-:-:S02]  /*4840*/  PRMT R16, R12, 0x7610, R16 ;  /* 0x000076100c107816 */ /* 0x000fc40000000010 */
[----:B------:R-:W-:Y:S01]  /*4850*/  LEA.HI R12, R36, 0x1e, RZ, 0x1c ;  /* 0x0000001e240c7811 */ /* 0x000fe200078fe0ff */
[----:B0-----:R-:W-:-:S05]  /*4860*/  IMAD.WIDE R10, R17, 0x2, R10 ;  /* 0x00000002110a7825 */ /* 0x001fca00078e020a */
[----:B------:R2:W-:Y:S01]  /*4870*/  @!P1 STG.E.U16 desc[UR12][R10.64], R0 ;  /* 0x000000000a009986 */ /* 0x0005e2000c10150c */
[----:B-1----:R-:W-:-:S05]  /*4880*/  IMAD.WIDE R14, R17, 0x2, R14 ;  /* 0x00000002110e7825 */ /* 0x002fca00078e020e */
[----:B------:R2:W-:Y:S01]  /*4890*/  @!P1 STG.E.U16 desc[UR12][R14.64], R16 ;  /* 0x000000100e009986 */ /* 0x0005e2000c10150c */
[----:B------:R-:W-:Y:S05]  /*48a0*/  @!P2 BRA `(.L_x_31) ;  /* 0x000000040040a947 */ /* 0x000fea0003800000 */
[C---:B------:R-:W-:Y:S01]  /*48b0*/  @P0 SHF.L.U32 R17, R7.reuse, 0x1, RZ ;  /* 0x0000000107110819 */ /* 0x040fe200000006ff */
[----:B--2---:R-:W-:Y:S01]  /*48c0*/  IMAD.MOV.U32 R0, RZ, RZ, RZ ;  /* 0x000000ffff007224 */ /* 0x004fe200078e00ff */
[----:B------:R-:W-:Y:S01]  /*48d0*/  @P0 LEA R19, R7, UR6, 0x7 ;  /* 0x0000000607130c11 */ /* 0x000fe2000f8e38ff */
[----:B------:R-:W-:Y:S01]  /*48e0*/  UMOV UR7, 0xffff ;  /* 0x0000ffff00077882 */ /* 0x000fe20000000000 */
[----:B------:R-:W-:-:S04]  /*48f0*/  @P0 LOP3.LUT R12, R12, R17, RZ, 0x3c, !PT ;  /* 0x000000110c0c0212 */ /* 0x000fc800078e3cff */
[----:B------:R-:W-:Y:S01]  /*4900*/  @P0 LEA R16, R12, R19, 0x2 ;  /* 0x000000130c100211 */ /* 0x000fe200078e10ff */
[----:B------:R-:W-:-:S04]  /*4910*/  HFMA2.MMA R12, -RZ, RZ, 0, 0 ;  /* 0x00000000ff0c7435 */ /* 0x000fc800000001ff */
[----:B------:R0:W1:Y:S06]  /*4920*/  @P0 LDS R0, [R16] ;  /* 0x0000000010000984 */ /* 0x00006c0000000800 */
[----:B------:R0:W2:Y:S01]  /*4930*/  @P0 LDS R12, [R16+0x780] ;  /* 0x00078000100c0984 */ /* 0x0000a20000000800 */
[----:B------:R-:W-:Y:S05]  /*4940*/  BRA.DIV UR7, `(.L_x_33) ;  /* 0x0000001207b07947 */ /* 0x000fea000b800000 */
[----:B------:R-:W-:Y:S01]  /*4950*/  IMAD.MOV.U32 R21, RZ, RZ, 0xffff ;  /* 0x0000ffffff157424 */ /* 0x000fe200078e00ff */
[----:B------:R-:W-:Y:S01]  /*4960*/  MOV R23, 0xffff ;  /* 0x0000ffff00177802 */ /* 0x000fe20000000f00 */
[----:B------:R-:W-:Y:S01]  /*4970*/  IMAD.MOV.U32 R22, RZ, RZ, 0xffff ;  /* 0x0000ffffff167424 */ /* 0x000fe200078e00ff */
[----:B0-----:R-:W-:Y:S01]  /*4980*/  MOV R16, 0xffff ;  /* 0x0000ffff00107802 */ /* 0x001fe20000000f00 */
[----:B-1----:R-:W0:Y:S01]  /*4990*/  SHFL.BFLY PT, R17, R0, 0x8, 0x101f ;  /* 0x0d101f0000117f89 */ /* 0x002e2200000e0000 */
[----:B------:R-:W-:Y:S02]  /*49a0*/  MOV R25, 0xffff ;  /* 0x0000ffff00197802 */ /* 0x000fe40000000f00 */
[----:B------:R-:W-:Y:S01]  /*49b0*/  MOV R31, 0xffff ;  /* 0x0000ffff001f7802 */ /* 0x000fe20000000f00 */
[----:B--2---:R-:W1:Y:S01]  /*49c0*/  SHFL.BFLY PT, R19, R12, 0x8, 0x101f ;  /* 0x0d101f000c137f89 */ /* 0x004e6200000e0000 */
[----:B0-----:R-:W-:Y:S01]  /*49d0*/  FADD.FTZ R17, R17, R0 ;  /* 0x0000000011117221 */ /* 0x001fe20000010000 */
[----:B-1----:R-:W-:-:S04]  /*49e0*/  FADD.FTZ R19, R19, R12 ;  /* 0x0000000c13137221 */ /* 0x002fc80000010000 */
[----:B------:R-:W0:Y:S01]  /*49f0*/  SHFL.BFLY PT, R18, R17, 0x4, 0x101f ;  /* 0x0c901f0011127f89 */ /* 0x000e2200000e0000 */
[----:B------:R-:W-:-:S03]  /*4a00*/  IMAD.MOV.U32 R12, RZ, RZ, 0xffff ;  /* 0x0000ffffff0c7424 */ /* 0x000fc600078e00ff */
        /* <DEDUP_REMOVED lines=10> */
.L_x_55:
[----:B--2---:R-:W-:Y:S01]  /*4ab0*/  FADD.FTZ R12, R29, R27 ;  /* 0x0000001b1d0c7221 */ /* 0x004fe20000010000 */
[----:B------:R-:W-:Y:S02]  /*4ac0*/  @!P1 F2FP.BF16.F32.PACK_AB R0, RZ, R0 ;  /* 0x00000000ff00923e */ /* 0x000fe400000010ff */
[----:B------:R-:W-:Y:S02]  /*4ad0*/  ISETP.NE.AND P2, PT, R8, 0x2, PT ;  /* 0x000000020800780c */ /* 0x000fe40003f45270 */
[----:B------:R-:W-:Y:S01]  /*4ae0*/  @!P1 F2FP.BF16.F32.PACK_AB R12, RZ, R12 ;  /* 0x0000000cff0c923e */ /* 0x000fe200000010ff */
[----:B------:R1:W-:Y:S03]  /*4af0*/  @!P1 STG.E.U16 desc[UR12][R10.64+0x3c], R0 ;  /* 0x00003c000a009986 */ /* 0x0003e6000c10150c */
[----:B------:R-:W-:Y:S02]  /*4b00*/  PRMT R16, R12, 0x7610, R16 ;  /* 0x000076100c107816 */ /* 0x000fe40000000010 */
[----:B------:R-:W-:-:S03]  /*4b10*/  LEA.HI R12, R36, 0x3c, RZ, 0x1c ;  /* 0x0000003c240c7811 */ /* 0x000fc600078fe0ff */
[----:B------:R1:W-:Y:S02]  /*4b20*/  @!P1 STG.E.U16 desc[UR12][R14.64+0x3c], R16 ;  /* 0x00003c100e009986 */ /* 0x0003e4000c10150c */
[----:B------:R-:W-:Y:S05]  /*4b30*/  @!P2 BRA `(.L_x_31) ;  /* 0x00000000009ca947 */ /* 0x000fea0003800000 */
[C---:B------:R-:W-:Y:S01]  /*4b40*/  @P0 SHF.L.U32 R17, R7.reuse, 0x1, RZ ;  /* 0x0000000107110819 */ /* 0x040fe200000006ff */
[----:B-1----:R-:W-:Y:S01]  /*4b50*/  HFMA2.MMA R0, -RZ, RZ, 0, 0 ;  /* 0x00000000ff007435 */ /* 0x002fe200000001ff */
[----:B------:R-:W-:Y:S01]  /*4b60*/  @P0 LEA R19, R7, UR6, 0x7 ;  /* 0x0000000607130c11 */ /* 0x000fe2000f8e38ff */
[----:B------:R-:W-:Y:S01]  /*4b70*/  UMOV UR7, 0xffff ;  /* 0x0000ffff00077882 */ /* 0x000fe20000000000 */
[----:B------:R-:W-:-:S05]  /*4b80*/  @P0 LOP3.LUT R12, R12, R17, RZ, 0x3c, !PT ;  /* 0x000000110c0c0212 */ /* 0x000fca00078e3cff */
[----:B------:R-:W-:Y:S01]  /*4b90*/  @P0 IMAD R16, R12, 0x4, R19 ;  /* 0x000000040c100824 */ /* 0x000fe200078e0213 */
[----:B------:R-:W-:-:S04]  /*4ba0*/  MOV R12, RZ ;  /* 0x000000ff000c7202 */ /* 0x000fc80000000f00 */
[----:B------:R0:W1:Y:S04]  /*4bb0*/  @P0 LDS R0, [R16] ;  /* 0x0000000010000984 */ /* 0x0000680000000800 */
[----:B------:R0:W2:Y:S01]  /*4bc0*/  @P0 LDS R12, [R16+0x780] ;  /* 0x00078000100c0984 */ /* 0x0000a20000000800 */
[----:B------:R-:W-:Y:S05]  /*4bd0*/  BRA.DIV UR7, `(.L_x_34) ;  /* 0x0000001207f47947 */ /* 0x000fea000b800000 */
[----:B------:R-:W-:Y:S01]  /*4be0*/  MOV R21, 0xffff ;  /* 0x0000ffff00157802 */ /* 0x000fe20000000f00 */
[----:B------:R-:W-:Y:S01]  /*4bf0*/  IMAD.MOV.U32 R23, RZ, RZ, 0xffff ;  /* 0x0000ffffff177424 */ /* 0x000fe200078e00ff */
[----:B0-----:R-:W-:Y:S01]  /*4c00*/  MOV R16, 0xffff ;  /* 0x0000ffff00107802 */ /* 0x001fe20000000f00 */
[----:B------:R-:W-:Y:S01]  /*4c10*/  IMAD.MOV.U32 R25, RZ, RZ, 0xffff ;  /* 0x0000ffffff197424 */ /* 0x000fe200078e00ff */
[----:B------:R-:W-:Y:S01]  /*4c20*/  MOV R22, 0xffff ;  /* 0x0000ffff00167802 */ /* 0x000fe20000000f00 */
[----:B-1----:R-:W0:Y:S01]  /*4c30*/  SHFL.BFLY PT, R17, R0, 0x8, 0x101f ;  /* 0x0d101f0000117f89 */ /* 0x002e2200000e0000 */
        /* <DEDUP_REMOVED lines=16> */
.L_x_65:
[----:B--2---:R-:W-:Y:S01]  /*4d40*/  FADD.FTZ R12, R29, R27 ;  /* 0x0000001b1d0c7221 */ /* 0x004fe20000010000 */
[----:B------:R-:W-:-:S04]  /*4d50*/  @!P1 F2FP.BF16.F32.PACK_AB R0, RZ, R0 ;  /* 0x00000000ff00923e */ /* 0x000fc800000010ff */
[----:B------:R-:W-:Y:S01]  /*4d60*/  @!P1 F2FP.BF16.F32.PACK_AB R12, RZ, R12 ;  /* 0x0000000cff0c923e */ /* 0x000fe200000010ff */
[----:B------:R3:W-:Y:S03]  /*4d70*/  @!P1 STG.E.U16 desc[UR12][R10.64+0x78], R0 ;  /* 0x000078000a009986 */ /* 0x0007e6000c10150c */
[----:B------:R-:W-:Y:S02]  /*4d80*/  PRMT R16, R12, 0x7610, R16 ;  /* 0x000076100c107816 */ /* 0x000fe40000000010 */
[----:B------:R-:W-:-:S03]  /*4d90*/  LEA.HI R12, R36, 0x5a, RZ, 0x1c ;  /* 0x0000005a240c7811 */ /* 0x000fc600078fe0ff */
[----:B------:R3:W-:Y:S04]  /*4da0*/  @!P1 STG.E.U16 desc[UR12][R14.64+0x78], R16 ;  /* 0x000078100e009986 */ /* 0x0007e8000c10150c */
.L_x_31:
[----:B------:R-:W-:Y:S05]  /*4db0*/  BSYNC B0 ;  /* 0x0000000000007941 */ /* 0x000fea0003800000 */
.L_x_30:
[----:B------:R-:W-:-:S13]  /*4dc0*/  ISETP.GE.U32.AND P0, PT, R5, 0x5a, PT ;  /* 0x0000005a0500780c */ /* 0x000fda0003f06070 */
[----:B------:R-:W-:Y:S05]  /*4dd0*/  @!P0 BRA `(.L_x_29) ;  /* 0x0000000800a08947 */ /* 0x000fea0003800000 */
[----:B------:R-:W-:Y:S01]  /*4de0*/  ISETP.NE.AND P0, PT, R7, 0xf, PT ;  /* 0x0000000f0700780c */ /* 0x000fe20003f05270 */
[----:B-123--:R-:W-:Y:S01]  /*4df0*/  HFMA2.MMA R10, -RZ, RZ, 0, 0 ;  /* 0x00000000ff0a7435 */ /* 0x00efe200000001ff */
[----:B------:R-:W-:Y:S01]  /*4e00*/  IMAD.MOV.U32 R18, RZ, RZ, RZ ;  /* 0x000000ffff127224 */ /* 0x000fe200078e00ff */
[----:B------:R-:W-:-:S10]  /*4e10*/  UMOV UR7, 0xffff ;  /* 0x0000ffff00077882 */ /* 0x000fd40000000000 */
[C---:B------:R-:W-:Y:S01]  /*4e20*/  @P0 IMAD.SHL.U32 R11, R7.reuse, 0x2, RZ ;  /* 0x00000002070b0824 */ /* 0x040fe200078e00ff */
[----:B------:R-:W-:-:S04]  /*4e30*/  @P0 LEA R15, R7, UR6, 0x7 ;  /* 0x00000006070f0c11 */ /* 0x000fc8000f8e38ff */
[----:B0-----:R-:W-:-:S04]  /*4e40*/  @P0 LOP3.LUT R0, R12, R11, RZ, 0x3c, !PT ;  /* 0x0000000b0c000212 */ /* 0x001fc800078e3cff */
[----:B------:R-:W-:-:S05]  /*4e50*/  @P0 LEA R0, R0, R15, 0x2 ;  /* 0x0000000f00000211 */ /* 0x000fca00078e10ff */
[----:B------:R0:W1:Y:S04]  /*4e60*/  @P0 LDS R10, [R0] ;  /* 0x00000000000a0984 */ /* 0x0000680000000800 */
[----:B------:R0:W2:Y:S01]  /*4e70*/  @P0 LDS R18, [R0+0x780] ;  /* 0x0007800000120984 */ /* 0x0000a20000000800 */
[----:B------:R-:W-:Y:S05]  /*4e80*/  BRA.DIV UR7, `(.L_x_35) ;  /* 0x0000001607307947 */ /* 0x000fea000b800000 */
[----:B------:R-:W-:Y:S01]  /*4e90*/  MOV R21, 0xffff ;  /* 0x0000ffff00157802 */ /* 0x000fe20000000f00 */
[C---:B------:R-:W-:Y:S01]  /*4ea0*/  @P0 IMAD.SHL.U32 R15, R7.reuse, 0x2, RZ ;  /* 0x00000002070f0824 */ /* 0x040fe200078e00ff */
[----:B0-----:R-:W-:Y:S01]  /*4eb0*/  MOV R0, 0xffff ;  /* 0x0000ffff00007802 */ /* 0x001fe20000000f00 */
[C---:B------:R-:W-:Y:S01]  /*4ec0*/  @P0 VIADD R17, R12.reuse, 0x3c ;  /* 0x0000003c0c110836 */ /* 0x040fe20000000000 */
[----:B------:R-:W-:Y:S01]  /*4ed0*/  @P0 IADD3 R14, R12, 0x1e, RZ ;  /* 0x0000001e0c0e0810 */ /* 0x000fe20007ffe0ff */
[----:B-1----:R-:W0:Y:S01]  /*4ee0*/  SHFL.BFLY PT, R11, R10, 0x8, 0x101f ;  /* 0x0d101f000a0b7f89 */ /* 0x002e2200000e0000 */
[C---:B------:R-:W-:Y:S01]  /*4ef0*/  @P0 SHF.L.U32 R22, R7.reuse, 0x1, RZ ;  /* 0x0000000107160819 */ /* 0x040fe200000006ff */
[----:B------:R-:W-:Y:S01]  /*4f00*/  IMAD.MOV.U32 R23, RZ, RZ, 0xffff ;  /* 0x0000ffffff177424 */ /* 0x000fe200078e00ff */
[----:B------:R-:W-:Y:S01]  /*4f10*/  @P0 LOP3.LUT R14, R14, R15, RZ, 0x3c, !PT ;  /* 0x0000000f0e0e0212 */ /* 0x000fe200078e3cff */
[C---:B------:R-:W-:Y:S01]  /*4f20*/  @P0 IMAD.SHL.U32 R20, R7.reuse, 0x2, RZ ;  /* 0x0000000207140824 */ /* 0x040fe200078e00ff */
[----:B------:R-:W-:Y:S01]  /*4f30*/  @P0 LEA R19, R7, UR6, 0x7 ;  /* 0x0000000607130c11 */ /* 0x000fe2000f8e38ff */
[----:B------:R-:W-:Y:S01]  /*4f40*/  IMAD.MOV.U32 R25, RZ, RZ, 0xffff ;  /* 0x0000ffffff197424 */ /* 0x000fe200078e00ff */
[----:B------:R-:W-:Y:S01]  /*4f50*/  @P0 LOP3.LUT R17, R17, R22, RZ, 0x3c, !PT ;  /* 0x0000001611110212 */ /* 0x000fe200078e3cff */
[----:B--2---:R-:W1:Y:S01]  /*4f60*/  SHFL.BFLY PT, R29, R18, 0x8, 0x101f ;  /* 0x0d101f00121d7f89 */ /* 0x004e6200000e0000 */
[----:B------:R-:W-:-:S02]  /*4f70*/  @P0 LEA R34, R7, UR6, 0x7 ;  /* 0x0000000607220c11 */ /* 0x000fc4000f8e38ff */
[----:B------:R-:W-:Y:S02]  /*4f80*/  @P0 LEA R19, R14, R19, 0x2 ;  /* 0x000000130e130211 */ /* 0x000fe400078e10ff */
[----:B------:R-:W-:Y:S02]  /*4f90*/  @P0 LEA R34, R17, R34, 0x2 ;  /* 0x0000002211220211 */ /* 0x000fe400078e10ff */
[----:B------:R-:W-:Y:S01]  /*4fa0*/  MOV R17, 0xffff ;  /* 0x0000ffff00117802 */ /* 0x000fe20000000f00 */
[----:B------:R-:W-:Y:S01]  /*4fb0*/  @P0 LDS R15, [R19] ;  /* 0x00000000130f0984 */ /* 0x000fe20000000800 */
[----:B------:R-:W-:Y:S02]  /*4fc0*/  MOV R31, RZ ;  /* 0x000000ff001f7202 */ /* 0x000fe40000000f00 */
[----:B------:R-:W-:Y:S01]  /*4fd0*/  MOV R22, RZ ;  /* 0x000000ff00167202 */ /* 0x000fe20000000f00 */
[----:B------:R2:W-:Y:S01]  /*4fe0*/  @P0 LDS R14, [R19+0x780] ;  /* 0x00078000130e0984 */ /* 0x0005e20000000800 */
[----:B------:R-:W-:-:S02]  /*4ff0*/  ISETP.NE.AND P1, PT, R7, RZ, PT ;  /* 0x000000ff0700720c */ /* 0x000fc40003f25270 */
[----:B------:R-:W-:Y:S01]  /*5000*/  MOV R27, 0xffff ;  /* 0x0000ffff001b7802 */ /* 0x000fe20000000f00 */
[----:B0-----:R-:W-:Y:S01]  /*5010*/  FADD.FTZ R11, R11, R10 ;  /* 0x0000000a0b0b7221 */ /* 0x001fe20000010000 */
[----:B------:R-:W-:Y:S01]  /*5020*/  @P0 LDS R21, [R34+0x780] ;  /* 0x0007800022150984 */ /* 0x000fe20000000800 */
[----:B--2---:R-:W-:-:S03]  /*5030*/  IMAD.MOV.U32 R19, RZ, RZ, RZ ;  /* 0x000000ffff137224 */ /* 0x004fc600078e00ff */
[----:B------:R-:W0:Y:S01]  /*5040*/  SHFL.BFLY PT, R0, R11, 0x4, 0x101f ;  /* 0x0c901f000b007f89 */ /* 0x000e2200000e0000 */
[----:B-1----:R-:W-:-:S03]  /*5050*/  FADD.FTZ R29, R29, R18 ;  /* 0x000000121d1d7221 */ /* 0x002fc60000010000 */
[----:B------:R1:W-:Y:S02]  /*5060*/  @P0 LDS R10, [R34] ;  /* 0x00000000220a0984 */ /* 0x0003e40000000800 */
[----:B-1----:R-:W-:-:S06]  /*5070*/  MOV R34, 0xffff ;  /* 0x0000ffff00227802 */ /* 0x002fcc0000000f00 */
[----:B------:R-:W1:Y:S01]  /*5080*/  SHFL.BFLY PT, R34, R29, 0x4, 0x101f ;  /* 0x0c901f001d227f89 */ /* 0x000e6200000e0000 */
[----:B0-----:R-:W-:Y:S01]  /*5090*/  FADD.FTZ R0, R11, R0 ;  /* 0x000000000b007221 */ /* 0x001fe20000010000 */
[----:B------:R-:W-:Y:S02]  /*50a0*/  @P0 IADD3 R11, R12, 0x5a, RZ ;  /* 0x0000005a0c0b0810 */ /* 0x000fe40007ffe0ff */
[----:B------:R-:W-:Y:S02]  /*50b0*/  @P0 MOV R31, R15 ;  /* 0x0000000f001f0202 */ /* 0x000fe40000000f00 */
[----:B------:R-:W0:Y:S01]  /*50c0*/  SHFL.BFLY PT, R17, R0, 0x2, 0x101f ;  /* 0x0c501f0000117f89 */ /* 0x000e2200000e0000 */
[----:B------:R-:W-:Y:S01]  /*50d0*/  @P0 LOP3.LUT R11, R11, R20, RZ, 0x3c, !PT ;  /* 0x000000140b0b0212 */ /* 0x000fe200078e3cff */
[----:B------:R-:W-:Y:S01]  /*50e0*/  @P0 IMAD.MOV.U32 R19, RZ, RZ, R14 ;  /* 0x000000ffff130224 */ /* 0x000fe200078e000e */
[----:B------:R-:W-:Y:S01]  /*50f0*/  @P0 LEA R20, R7, UR6, 0x7 ;  /* 0x0000000607140c11 */ /* 0x000fe2000f8e38ff */
[----:B------:R-:W2:Y:S01]  /*5100*/  SHFL.BFLY PT, R23, R31, 0x8, 0x101f ;  /* 0x0d101f001f177f89 */ /* 0x000ea200000e0000 */
[----:B------:R-:W-:Y:S01]  /*5110*/  MOV R15, 0xffff ;  /* 0x0000ffff000f7802 */ /* 0x000fe20000000f00 */
[----:B------:R-:W-:Y:S01]  /*5120*/  IMAD.MOV.U32 R14, RZ, RZ, RZ ;  /* 0x000000ffff0e7224 */ /* 0x000fe200078e00ff */
[----:B------:R-:W-:-:S02]  /*5130*/  @P0 LEA R11, R11, R20, 0x2 ;  /* 0x000000140b0b0211 */ /* 0x000fc400078e10ff */
[----:B------:R-:W-:Y:S02]  /*5140*/  MOV R20, 0xffff ;  /* 0x0000ffff00147802 */ /* 0x000fe40000000f00 */
[----:B------:R-:W-:Y:S01]  /*5150*/  @P0 MOV R14, R21 ;  /* 0x00000015000e0202 */ /* 0x000fe20000000f00 */
[----:B------:R-:W-:Y:S01]  /*5160*/  @P0 LDS R18, [R11] ;  /* 0x000000000b120984 */ /* 0x000fe20000000800 */
[----:B-1----:R-:W-:Y:S01]  /*5170*/  FADD.FTZ R21, R29, R34 ;  /* 0x000000221d157221 */ /* 0x002fe20000010000 */
[----:B------:R-:W-:Y:S02]  /*5180*/  MOV R34, 0xffff ;  /* 0x0000ffff00227802 */ /* 0x000fe40000000f00 */
[----:B------:R-:W-:Y:S01]  /*5190*/  @P0 MOV R22, R10 ;  /* 0x0000000a00160202 */ /* 0x000fe20000000f00 */
[----:B------:R-:W1:Y:S04]  /*51a0*/  SHFL.BFLY PT, R20, R19, 0x8, 0x101f ;  /* 0x0d101f0013147f89 */ /* 0x000e6800000e0000 */
[----:B------:R-:W3:Y:S01]  /*51b0*/  SHFL.BFLY PT, R15, R22, 0x8, 0x101f ;  /* 0x0d101f00160f7f89 */ /* 0x000ee200000e0000 */
[----:B0-----:R-:W-:-:S03]  /*51c0*/  FADD.FTZ R0, R0, R17 ;  /* 0x0000001100007221 */ /* 0x001fc60000010000 */
[----:B------:R-:W-:Y:S01]  /*51d0*/  SHFL.BFLY PT, R16, R14, 0x8, 0x101f ;  /* 0x0d101f000e107f89 */ /* 0x000fe200000e0000 */
[----:B--2---:R-:W-:-:S03]  /*51e0*/  FADD.FTZ R31, R23, R31 ;  /* 0x0000001f171f7221 */ /* 0x004fc60000010000 */
[----:B------:R-:W0:Y:S04]  /*51f0*/  SHFL.BFLY PT, R24, R0, 0x1, 0x101f ;  /* 0x0c301f0000187f89 */ /* 0x000e2800000e0000 */
[----:B------:R2:W-:Y:S04]  /*5200*/  @P0 LDS R17, [R11+0x780] ;  /* 0x000780000b110984 */ /* 0x0005e80000000800 */
[----:B------:R-:W4:Y:S01]  /*5210*/  SHFL.BFLY PT, R23, R31, 0x4, 0x101f ;  /* 0x0c901f001f177f89 */ /* 0x000f2200000e0000 */
[----:B--2---:R-:W2:Y:S01]  /*5220*/  @!P1 LDC.64 R10, c[0x0][0x218] ;  /* 0x00008600ff0a9b82 */ /* 0x004ea20000000a00 */
[----:B-1----:R-:W-:Y:S01]  /*5230*/  FADD.FTZ R20, R20, R19 ;  /* 0x0000001314147221 */ /* 0x002fe20000010000 */
[----:B------:R-:W-:-:S02]  /*5240*/  IMAD.MOV.U32 R19, RZ, RZ, 0xffff ;  /* 0x0000ffffff137424 */ /* 0x000fc400078e00ff */
[----:B---3--:R-:W-:-:S04]  /*5250*/  FADD.FTZ R22, R15, R22 ;  /* 0x000000160f167221 */ /* 0x008fc80000010000 */
[----:B------:R-:W1:Y:S01]  /*5260*/  SHFL.BFLY PT, R19, R20, 0x4, 0x101f ;  /* 0x0c901f0014137f89 */ /* 0x000e6200000e0000 */
[----:B0-----:R-:W-:Y:S01]  /*5270*/  FADD.FTZ R29, R0, R24 ;  /* 0x00000018001d7221 */ /* 0x001fe20000010000 */
[----:B------:R-:W-:Y:S01]  /*5280*/  MOV R24, 0xffff ;  /* 0x0000ffff00187802 */ /* 0x000fe20000000f00 */
[----:B------:R-:W-:Y:S02]  /*5290*/  IMAD.IADD R0, R12, 0x1, R6 ;  /* 0x000000010c007824 */ /* 0x000fe400078e0206 */
[----:B------:R-:W-:Y:S01]  /*52a0*/  IMAD.MOV.U32 R12, RZ, RZ, RZ ;  /* 0x000000ffff0c7224 */ /* 0x000fe200078e00ff */
[----:B------:R-:W-:Y:S02]  /*52b0*/  @!P1 F2FP.BF16.F32.PACK_AB R15, RZ, R29 ;  /* 0x0000001dff0f923e */ /* 0x000fe400000010ff */
[----:B------:R-:W0:Y:S01]  /*52c0*/  SHFL.BFLY PT, R29, R21, 0x2, 0x101f ;  /* 0x0c501f00151d7f89 */ /* 0x000e2200000e0000 */
[----:B----4-:R-:W-:Y:S01]  /*52d0*/  FADD.FTZ R31, R31, R23 ;  /* 0x000000171f1f7221 */ /* 0x010fe20000010000 */
[----:B------:R-:W-:-:S02]  /*52e0*/  PRMT R37, R15, 0x7610, R37 ;  /* 0x000076100f257816 */ /* 0x000fc40000000025 */
[----:B------:R-:W-:Y:S01]  /*52f0*/  MOV R15, 0xffff ;  /* 0x0000ffff000f7802 */ /* 0x000fe20000000f00 */
[----:B--2---:R-:W-:Y:S01]  /*5300*/  @!P1 IMAD.WIDE R10, R0, 0x2, R10 ;  /* 0x00000002000a9825 */ /* 0x004fe200078e020a */
[----:B------:R-:W-:Y:S04]  /*5310*/  SHFL.BFLY PT, R23, R31, 0x2, 0x101f ;  /* 0x0c501f001f177f89 */ /* 0x000fe800000e0000 */
[----:B------:R-:W2:Y:S01]  /*5320*/  SHFL.BFLY PT, R15, R22, 0x4, 0x101f ;  /* 0x0c901f00160f7f89 */ /* 0x000ea200000e0000 */
[----:B------:R-:W-:-:S03]  /*5330*/  @P0 IMAD.MOV.U32 R12, RZ, RZ, R17 ;  /* 0x000000ffff0c0224 */ /* 0x000fc600078e0011 */
[----:B------:R3:W-:Y:S01]  /*5340*/  @!P1 STG.E.U16 desc[UR12][R10.64], R37 ;  /* 0x000000250a009986 */ /* 0x0007e2000c10150c */
[----:B------:R-:W-:Y:S01]  /*5350*/  MOV R17, 0xffff ;  /* 0x0000ffff00117802 */ /* 0x000fe20000000f00 */
[----:B-1----:R-:W-:Y:S01]  /*5360*/  FADD.FTZ R20, R20, R19 ;  /* 0x0000001314147221 */ /* 0x002fe20000010000 */
[----:B------:R-:W-:-:S06]  /*5370*/  MOV R19, 0xffff ;  /* 0x0000ffff00137802 */ /* 0x000fcc0000000f00 */
[----:B------:R-:W1:Y:S01]  /*5380*/  SHFL.BFLY PT, R19, R20, 0x2, 0x101f ;  /* 0x0c501f0014137f89 */ /* 0x000e6200000e0000 */
[----:B---3--:R-:W-:Y:S01]  /*5390*/  FADD.FTZ R10, R16, R14 ;  /* 0x0000000e100a7221 */ /* 0x008fe20000010000 */
[----:B------:R-:W-:Y:S02]  /*53a0*/  MOV R11, RZ ;  /* 0x000000ff000b7202 */ /* 0x000fe40000000f00 */
[----:B------:R-:W3:Y:S01]  /*53b0*/  SHFL.BFLY PT, R14, R12, 0x8, 0x101f ;  /* 0x0d101f000c0e7f89 */ /* 0x000ee200000e0000 */
[----:B------:R-:W-:Y:S02]  /*53c0*/  MOV R16, 0xffff ;  /* 0x0000ffff00107802 */ /* 0x000fe40000000f00 */
[----:B------:R-:W-:Y:S01]  /*53d0*/  @P0 MOV R11, R18 ;  /* 0x00000012000b0202 */ /* 0x000fe20000000f00 */
[----:B------:R-:W4:Y:S01]  /*53e0*/  SHFL.BFLY PT, R24, R10, 0x4, 0x101f ;  /* 0x0c901f000a187f89 */ /* 0x000f2200000e0000 */
[----:B0-----:R-:W-:Y:S01]  /*53f0*/  FADD.FTZ R18, R21, R29 ;  /* 0x0000001d15127221 */ /* 0x001fe20000010000 */
[----:B------:R-:W-:-:S02]  /*5400*/  IMAD.MOV.U32 R21, RZ, RZ, 0xffff ;  /* 0x0000ffffff157424 */ /* 0x000fc400078e00ff */
[----:B--2---:R-:W-:Y:S01]  /*5410*/  FADD.FTZ R22, R22, R15 ;  /* 0x0000000f16167221 */ /* 0x004fe20000010000 */
[----:B------:R-:W0:Y:S01]  /*5420*/  SHFL.BFLY PT, R16, R11, 0x8, 0x101f ;  /* 0x0d101f000b107f89 */ /* 0x000e2200000e0000 */
[----:B------:R-:W-:-:S03]  /*5430*/  MOV R29, 0xffff ;  /* 0x0000ffff001d7802 */ /* 0x000fc60000000f00 */
[----:B------:R-:W2:Y:S04]  /*5440*/  SHFL.BFLY PT, R17, R18, 0x1, 0x101f ;  /* 0x0c301f0012117f89 */ /* 0x000ea800000e0000 */
[----:B------:R-:W5:Y:S01]  /*5450*/  SHFL.BFLY PT, R21, R22, 0x2, 0x101f ;  /* 0x0c501f0016157f89 */ /* 0x000f6200000e0000 */
[----:B-1----:R-:W-:Y:S01]  /*5460*/  FADD.FTZ R19, R20, R19 ;  /* 0x0000001314137221 */ /* 0x002fe20000010000 */
[----:B---3--:R-:W-:Y:S02]  /*5470*/  FADD.FTZ R12, R14, R12 ;  /* 0x0000000c0e0c7221 */ /* 0x008fe40000010000 */
[----:B------:R-:W1:Y:S01]  /*5480*/  @!P1 LDC.64 R14, c[0x0][0x220] ;  /* 0x00008800ff0e9b82 */ /* 0x000e620000000a00 */
[----:B----4-:R-:W-:Y:S01]  /*5490*/  FADD.FTZ R10, R10, R24 ;  /* 0x000000180a0a7221 */ /* 0x010fe20000010000 */
[----:B------:R-:W-:Y:S01]  /*54a0*/  MOV R24, 0xffff ;  /* 0x0000ffff00187802 */ /* 0x000fe20000000f00 */
[----:B------:R-:W3:Y:S01]  /*54b0*/  SHFL.BFLY PT, R29, R12, 0x4, 0x101f ;  /* 0x0c901f000c1d7f89 */ /* 0x000ee200000e0000 */
[----:B0-----:R-:W-:-:S03]  /*54c0*/  FADD.FTZ R11, R16, R11 ;  /* 0x0000000b100b7221 */ /* 0x001fc60000010000 */
[----:B------:R-:W0:Y:S01]  /*54d0*/  SHFL.BFLY PT, R16, R10, 0x2, 0x101f ;  /* 0x0c501f000a107f89 */ /* 0x000e2200000e0000 */
[----:B--2---:R-:W-:Y:S01]  /*54e0*/  FADD.FTZ R25, R18, R17 ;  /* 0x0000001112197221 */ /* 0x004fe20000010000 */
[----:B------:R-:W-:Y:S02]  /*54f0*/  FADD.FTZ R18, R31, R23 ;  /* 0x000000171f127221 */ /* 0x000fe40000010000 */
[----:B------:R-:W2:Y:S01]  /*5500*/  SHFL.BFLY PT, R24, R11, 0x4, 0x101f ;  /* 0x0c901f000b187f89 */ /* 0x000ea200000e0000 */
[----:B------:R-:W-:Y:S02]  /*5510*/  IMAD.MOV.U32 R23, RZ, RZ, 0xffff ;  /* 0x0000ffffff177424 */ /* 0x000fe400078e00ff */
[----:B-----5:R-:W-:Y:S01]  /*5520*/  FADD.FTZ R20, R22, R21 ;  /* 0x0000001516147221 */ /* 0x020fe20000010000 */
[----:B------:R-:W-:Y:S01]  /*5530*/  MOV R21, 0xffff ;  /* 0x0000ffff00157802 */ /* 0x000fe20000000f00 */
[----:B------:R-:W4:Y:S01]  /*5540*/  SHFL.BFLY PT, R17, R19, 0x1, 0x101f ;  /* 0x0c301f0013117f89 */ /* 0x000f2200000e0000 */
[----:B------:R-:W-:Y:S01]  /*5550*/  @!P1 F2FP.BF16.F32.PACK_AB R25, RZ, R25 ;  /* 0x00000019ff19923e */ /* 0x000fe200000010ff */
[----:B------:R-:W-:-:S02]  /*5560*/  IMAD.MOV.U32 R31, RZ, RZ, 0xffff ;  /* 0x0000ffffff1f7424 */ /* 0x000fc400078e00ff */
[----:B------:R-:W5:Y:S04]  /*5570*/  SHFL.BFLY PT, R23, R18, 0x1, 0x101f ;  /* 0x0c301f0012177f89 */ /* 0x000f6800000e0000 */
[----:B------:R-:W5:Y:S01]  /*5580*/  SHFL.BFLY PT, R21, R20, 0x1, 0x101f ;  /* 0x0c301f0014157f89 */ /* 0x000f6200000e0000 */
[----:B-1----:R-:W-:Y:S01]  /*5590*/  @!P1 IMAD.WIDE R14, R0, 0x2, R14 ;  /* 0x00000002000e9825 */ /* 0x002fe200078e020e */
[----:B------:R-:W-:-:S03]  /*55a0*/  PRMT R34, R25, 0x7610, R34 ;  /* 0x0000761019227816 */ /* 0x000fc60000000022 */
[----:B---3--:R-:W-:Y:S02]  /*55b0*/  FADD.FTZ R12, R12, R29 ;  /* 0x0000001d0c0c7221 */ /* 0x008fe40000010000 */
[----:B------:R1:W-:Y:S01]  /*55c0*/  @!P1 STG.E.U16 desc[UR12][R14.64], R34 ;  /* 0x000000220e009986 */ /* 0x0003e2000c10150c */
[----:B0-----:R-:W-:-:S03]  /*55d0*/  FADD.FTZ R10, R10, R16 ;  /* 0x000000100a0a7221 */ /* 0x001fc60000010000 */
[----:B------:R-:W0:Y:S01]  /*55e0*/  SHFL.BFLY PT, R27, R12, 0x2, 0x101f ;  /* 0x0c501f000c1b7f89 */ /* 0x000e2200000e0000 */
[----:B--2---:R-:W-:Y:S01]  /*55f0*/  FADD.FTZ R11, R11, R24 ;  /* 0x000000180b0b7221 */ /* 0x004fe20000010000 */
[----:B------:R-:W-:Y:S02]  /*5600*/  MOV R24, 0xffff ;  /* 0x0000ffff00187802 */ /* 0x000fe40000000f00 */
[----:B------:R-:W2:Y:S01]  /*5610*/  SHFL.BFLY PT, R22, R10, 0x1, 0x101f ;  /* 0x0c301f000a167f89 */ /* 0x000ea200000e0000 */
[----:B----4-:R-:W-:Y:S02]  /*5620*/  FADD.FTZ R25, R19, R17 ;  /* 0x0000001113197221 */ /* 0x010fe40000010000 */
[----:B------:R-:W3:Y:S01]  /*5630*/  @!P1 LDC.64 R16, c[0x0][0x218] ;  /* 0x00008600ff109b82 */ /* 0x000ee20000000a00 */
[----:B------:R-:W4:Y:S01]  /*5640*/  SHFL.BFLY PT, R24, R11, 0x2, 0x101f ;  /* 0x0c501f000b187f89 */ /* 0x000f2200000e0000 */
[----:B-----5:R-:W-:Y:S01]  /*5650*/  FADD.FTZ R23, R18, R23 ;  /* 0x0000001712177221 */ /* 0x020fe20000010000 */
[----:B------:R-:W-:-:S04]  /*5660*/  FADD.FTZ R29, R20, R21 ;  /* 0x00000015141d7221 */ /* 0x000fc80000010000 */
[----:B------:R-:W-:Y:S01]  /*5670*/  @!P1 F2FP.BF16.F32.PACK_AB R23, RZ, R23 ;  /* 0x00000017ff17923e */ /* 0x000fe200000010ff */
[----:B-1----:R-:W1:Y:S01]  /*5680*/  @!P1 LDC.64 R14, c[0x0][0x220] ;  /* 0x00008800ff0e9b82 */ /* 0x002e620000000a00 */
[----:B------:R-:W-:-:S07]  /*5690*/  @!P1 F2FP.BF16.F32.PACK_AB R29, RZ, R29 ;  /* 0x0000001dff1d923e */ /* 0x000fce00000010ff */
[----:B------:R-:W5:Y:S01]  /*56a0*/  @!P1 LDC.64 R18, c[0x0][0x218] ;  /* 0x00008600ff129b82 */ /* 0x000f620000000a00 */
[----:B0-----:R-:W-:Y:S01]  /*56b0*/  FADD.FTZ R12, R12, R27 ;  /* 0x0000001b0c0c7221 */ /* 0x001fe20000010000 */
[----:B--2---:R-:W-:Y:S01]  /*56c0*/  FADD.FTZ R10, R10, R22 ;  /* 0x000000160a0a7221 */ /* 0x004fe20000010000 */
[----:B------:R-:W-:-:S05]  /*56d0*/  @!P1 F2FP.BF16.F32.PACK_AB R22, RZ, R25 ;  /* 0x00000019ff16923e */ /* 0x000fca00000010ff */
[----:B------:R-:W0:Y:S01]  /*56e0*/  @!P1 LDC.64 R20, c[0x0][0x220] ;  /* 0x00008800ff149b82 */ /* 0x000e220000000a00 */
[----:B----4-:R-:W-:Y:S01]  /*56f0*/  FADD.FTZ R11, R11, R24 ;  /* 0x000000180b0b7221 */ /* 0x010fe20000010000 */
[C---:B---3--:R-:W-:Y:S01]  /*5700*/  @!P1 IMAD.WIDE R16, R0.reuse, 0x2, R16 ;  /* 0x0000000200109825 */ /* 0x048fe200078e0210 */
[----:B------:R-:W-:Y:S02]  /*5710*/  @!P1 F2FP.BF16.F32.PACK_AB R10, RZ, R10 ;  /* 0x0000000aff0a923e */ /* 0x000fe400000010ff */
[----:B------:R-:W-:Y:S01]  /*5720*/  MOV R24, 0xffff ;  /* 0x0000ffff00187802 */ /* 0x000fe20000000f00 */
[----:B------:R-:W2:Y:S01]  /*5730*/  SHFL.BFLY PT, R31, R11, 0x1, 0x101f ;  /* 0x0c301f000b1f7f89 */ /* 0x000ea200000e0000 */
[----:B-1----:R-:W-:-:S03]  /*5740*/  @!P1 IMAD.WIDE R14, R0, 0x2, R14 ;  /* 0x00000002000e9825 */ /* 0x002fc600078e020e */
[----:B------:R1:W-:Y:S04]  /*5750*/  @!P1 STG.E.U16 desc[UR12][R16.64+0x3c], R23 ;  /* 0x00003c1710009986 */ /* 0x0003e8000c10150c */
[----:B------:R1:W-:Y:S01]  /*5760*/  @!P1 STG.E.U16 desc[UR12][R14.64+0x3c], R22 ;  /* 0x00003c160e009986 */ /* 0x0003e2000c10150c */
[----:B-----5:R-:W-:-:S03]  /*5770*/  @!P1 IMAD.WIDE R18, R0, 0x2, R18 ;  /* 0x0000000200129825 */ /* 0x020fc600078e0212 */
[----:B------:R1:W3:Y:S04]  /*5780*/  SHFL.BFLY PT, R27, R12, 0x1, 0x101f ;  /* 0x0c301f000c1b7f89 */ /* 0x0002e800000e0000 */
[----:B------:R1:W-:Y:S01]  /*5790*/  @!P1 STG.E.U16 desc[UR12][R18.64+0x78], R29 ;  /* 0x0000781d12009986 */ /* 0x0003e2000c10150c */
[----:B0-----:R-:W-:-:S05]  /*57a0*/  @!P1 IMAD.WIDE R20, R0, 0x2, R20 ;  /* 0x0000000200149825 */ /* 0x001fca00078e0214 */
[----:B------:R1:W-:Y:S01]  /*57b0*/  @!P1 STG.E.U16 desc[UR12][R20.64+0x78], R10 ;  /* 0x0000780a14009986 */ /* 0x0003e2000c10150c */
[----:B--2---:R-:W-:-:S07]  /*57c0*/  FADD.FTZ R31, R11, R31 ;  /* 0x0000001f0b1f7221 */ /* 0x004fce0000010000 */
.L_x_99:
[----:B-1----:R-:W0:Y:S01]  /*57d0*/  @!P1 LDC.64 R10, c[0x0][0x218] ;  /* 0x00008600ff0a9b82 */ /* 0x002e220000000a00 */
[----:B---3--:R-:W-:Y:S01]  /*57e0*/  FADD.FTZ R16, R12, R27 ;  /* 0x0000001b0c107221 */ /* 0x008fe20000010000 */
[----:B------:R-:W-:-:S04]  /*57f0*/  @!P1 F2FP.BF16.F32.PACK_AB R12, RZ, R31 ;  /* 0x0000001fff0c923e */ /* 0x000fc800000010ff */
[----:B------:R-:W-:Y:S02]  /*5800*/  @!P1 F2FP.BF16.F32.PACK_AB R16, RZ, R16 ;  /* 0x00000010ff10923e */ /* 0x000fe400000010ff */
[----:B------:R-:W1:Y:S01]  /*5810*/  @!P1 LDC.64 R14, c[0x0][0x220] ;  /* 0x00008800ff0e9b82 */ /* 0x000e620000000a00 */
[----:B0-----:R-:W-:-:S05]  /*5820*/  @!P1 IMAD.WIDE R10, R0, 0x2, R10 ;  /* 0x00000002000a9825 */ /* 0x001fca00078e020a */
[----:B------:R4:W-:Y:S01]  /*5830*/  @!P1 STG.E.U16 desc[UR12][R10.64+0xb4], R12 ;  /* 0x0000b40c0a009986 */ /* 0x0009e2000c10150c */
[----:B-1----:R-:W-:-:S05]  /*5840*/  @!P1 IMAD.WIDE R14, R0, 0x2, R14 ;  /* 0x00000002000e9825 */ /* 0x002fca00078e020e */
[----:B------:R4:W-:Y:S02]  /*5850*/  @!P1 STG.E.U16 desc[UR12][R14.64+0xb4], R16 ;  /* 0x0000b4100e009986 */ /* 0x0009e4000c10150c */
.L_x_29:
[----:B------:R-:W-:Y:S05]  /*5860*/  WARPSYNC.ALL ;  /* 0x0000000000007948 */ /* 0x000fea0003800000 */
[----:B------:R-:W-:Y:S01]  /*5870*/  BAR.SYNC.DEFER_BLOCKING 0x0 ;  /* 0x0000000000007b1d */ /* 0x000fe20000010000 */
[C---:B------:R-:W-:Y:S02]  /*5880*/  ISETP.GE.AND P0, PT, R6.reuse, -0x1c40, PT ;  /* 0xffffe3c00600780c */ /* 0x040fe40003f06270 */
[----:B------:R-:W-:-:S11]  /*5890*/  IADD3 R6, R6, 0x2000, RZ ;  /* 0x0000200006067810 */ /* 0x000fd60007ffe0ff */
[----:B------:R-:W-:Y:S05]  /*58a0*/  @!P0 BRA `(.L_x_36) ;  /* 0xffffffe000308947 */ /* 0x000fea000383ffff */
[----:B------:R-:W-:Y:S05]  /*58b0*/  EXIT ;  /* 0x000000000000794d */ /* 0x000fea0003800000 */
.L_x_32:
[----:B-1----:R-:W-:Y:S01]  /*58c0*/  IMAD.MOV.U32 R25, RZ, RZ, R0 ;  /* 0x000000ffff197224 */ /* 0x002fe200078e0000 */
[----:B------:R-:W-:Y:S01]  /*58d0*/  MOV R24, 0x8 ;  /* 0x0000000800187802 */ /* 0x000fe20000000f00 */
[----:B------:R-:W-:Y:S01]  /*58e0*/  IMAD.MOV.U32 R16, RZ, RZ, 0xffff ;  /* 0x0000ffffff107424 */ /* 0x000fe200078e00ff */
[----:B------:R-:W-:-:S07]  /*58f0*/  MOV R23, 0x101f ;  /* 0x0000101f00177802 */ /* 0x000fce0000000f00 */
[----:B0-2---:R-:W-:Y:S05]  /*5900*/  WARPSYNC.COLLECTIVE R16, `(.L_x_37) ;  /* 0x0000000010087348 */ /* 0x005fea0003c00000 */
[----:B------:R1:W3:Y:S02]  /*5910*/  SHFL.BFLY P2, R27, R25, R24, R23 ;  /* 0x0c000018191b7389 */ /* 0x0002e40000040017 */
[----:B0123--:R-:W-:Y:S01]  /*5920*/  ENDCOLLECTIVE ;  /* 0x000000000000791b */ /* 0x00ffe20003800000 */
.L_x_37:
[----:B------:R-:W-:Y:S02]  /*5930*/  MOV R25, R10 ;  /* 0x0000000a00197202 */ /* 0x000fe40000000f00 */
[----:B------:R-:W-:-:S07]  /*5940*/  MOV R11, R27 ;  /* 0x0000001b000b7202 */ /* 0x000fce0000000f00 */
[----:B------:R-:W-:Y:S05]  /*5950*/  WARPSYNC.COLLECTIVE R16, `(.L_x_38) ;  /* 0x0000000010087348 */ /* 0x000fea0003c00000 */
[----:B------:R0:W1:Y:S02]  /*5960*/  SHFL.BFLY P2, R27, R25, R24, R23 ;  /* 0x0c000018191b7389 */ /* 0x0000640000040017 */
[----:B01----:R-:W-:Y:S01]  /*5970*/  ENDCOLLECTIVE ;  /* 0x000000000000791b */ /* 0x003fe20003800000 */
.L_x_38:
[----:B------:R-:W-:-:S05]  /*5980*/  FADD.FTZ R11, R11, R0 ;  /* 0x000000000b0b7221 */ /* 0x000fca0000010000 */
[----:B------:R-:W-:Y:S02]  /*5990*/  MOV R25, R11 ;  /* 0x0000000b00197202 */ /* 0x000fe40000000f00 */
[----:B------:R-:W-:Y:S01]  /*59a0*/  MOV R24, 0x4 ;  /* 0x0000000400187802 */ /* 0x000fe20000000f00 */
[----:B------:R-:W-:-:S07]  /*59b0*/  IMAD.MOV.U32 R15, RZ, RZ, R27 ;  /* 0x000000ffff0f7224 */ /* 0x000fce00078e001b */
[----:B------:R-:W-:Y:S05]  /*59c0*/  WARPSYNC.COLLECTIVE R16, `(.L_x_39) ;  /* 0x0000000010087348 */ /* 0x000fea0003c00000 */
[----:B------:R0:W1:Y:S02]  /*59d0*/  SHFL.BFLY P2, R27, R25, R24, R23 ;  /* 0x0c000018191b7389 */ /* 0x0000640000040017 */
[----:B01----:R-:W-:Y:S01]  /*59e0*/  ENDCOLLECTIVE ;  /* 0x000000000000791b */ /* 0x003fe20003800000 */
.L_x_39:
[----:B------:R-:W-:-:S05]  /*59f0*/  FADD.FTZ R15, R15, R10 ;  /* 0x0000000a0f0f7221 */ /* 0x000fca0000010000 */
[----:B------:R-:W-:Y:S01]  /*5a00*/  MOV R25, R15 ;  /* 0x0000000f00197202 */ /* 0x000fe20000000f00 */
[----:B------:R-:W-:-:S07]  /*5a10*/  IMAD.MOV.U32 R12, RZ, RZ, R27 ;  /* 0x000000ffff0c7224 */ /* 0x000fce00078e001b */
[----:B------:R-:W-:Y:S05]  /*5a20*/  WARPSYNC.COLLECTIVE R16, `(.L_x_40) ;  /* 0x0000000010087348 */ /* 0x000fea0003c00000 */
[----:B------:R0:W1:Y:S02]  /*5a30*/  SHFL.BFLY P2, R27, R25, R24, R23 ;  /* 0x0c000018191b7389 */ /* 0x0000640000040017 */
[----:B01----:R-:W-:Y:S01]  /*5a40*/  ENDCOLLECTIVE ;  /* 0x000000000000791b */ /* 0x003fe20003800000 */
.L_x_40:
[----:B------:R-:W-:-:S04]  /*5a50*/  FADD.FTZ R12, R11, R12 ;  /* 0x0000000c0b0c7221 */ /* 0x000fc80000010000 */
[----:B------:R-:W-:Y:S01]  /*5a60*/  IMAD.MOV.U32 R25, RZ, RZ, R12 ;  /* 0x000000ffff197224 */ /* 0x000fe200078e000c */
[----:B------:R-:W-:Y:S02]  /*5a70*/  MOV R24, 0x2 ;  /* 0x0000000200187802 */ /* 0x000fe40000000f00 */
[----:B------:R-:W-:-:S07]  /*5a80*/  MOV R14, R27 ;  /* 0x0000001b000e7202 */ /* 0x000fce0000000f00 */
[----:B------:R-:W-:Y:S05]  /*5a90*/  WARPSYNC.COLLECTIVE R16, `(.L_x_41) ;  /* 0x0000000010087348 */ /* 0x000fea0003c00000 */
[----:B------:R0:W1:Y:S02]  /*5aa0*/  SHFL.BFLY P2, R27, R25, R24, R23 ;  /* 0x0c000018191b7389 */ /* 0x0000640000040017 */
[----:B01----:R-:W-:Y:S01]  /*5ab0*/  ENDCOLLECTIVE ;  /* 0x000000000000791b */ /* 0x003fe20003800000 */
.L_x_41:
[----:B------:R-:W-:-:S04]  /*5ac0*/  FADD.FTZ R14, R15, R14 ;  /* 0x0000000e0f0e7221 */ /* 0x000fc80000010000 */
[----:B------:R-:W-:Y:S01]  /*5ad0*/  IMAD.MOV.U32 R25, RZ, RZ, R14 ;  /* 0x000000ffff197224 */ /* 0x000fe200078e000e */
[----:B------:R-:W-:-:S07]  /*5ae0*/  MOV R17, R27 ;  /* 0x0000001b00117202 */ /* 0x000fce0000000f00 */
[----:B------:R-:W-:Y:S05]  /*5af0*/  WARPSYNC.COLLECTIVE R16, `(.L_x_42) ;  /* 0x0000000010087348 */ /* 0x000fea0003c00000 */
[----:B------:R0:W1:Y:S02]  /*5b00*/  SHFL.BFLY P2, R27, R25, R24, R23 ;  /* 0x0c000018191b7389 */ /* 0x0000640000040017 */
[----:B01----:R-:W-:Y:S01]  /*5b10*/  ENDCOLLECTIVE ;  /* 0x000000000000791b */ /* 0x003fe20003800000 */
.L_x_42:
[----:B------:R-:W-:-:S05]  /*5b20*/  FADD.FTZ R17, R12, R17 ;  /* 0x000000110c117221 */ /* 0x000fca0000010000 */
[----:B------:R-:W-:Y:S01]  /*5b30*/  MOV R25, R17 ;  /* 0x0000001100197202 */ /* 0x000fe20000000f00 */
[----:B------:R-:W-:Y:S01]  /*5b40*/  IMAD.MOV.U32 R24, RZ, RZ, 0x1 ;  /* 0x00000001ff187424 */ /* 0x000fe200078e00ff */
[----:B------:R-:W-:-:S07]  /*5b50*/  MOV R19, R27 ;  /* 0x0000001b00137202 */ /* 0x000fce0000000f00 */
[----:B------:R-:W-:Y:S05]  /*5b60*/  WARPSYNC.COLLECTIVE R16, `(.L_x_43) ;  /* 0x0000000010087348 */ /* 0x000fea0003c00000 */
[----:B------:R0:W1:Y:S02]  /*5b70*/  SHFL.BFLY P2, R27, R25, R24, R23 ;  /* 0x0c000018191b7389 */ /* 0x0000640000040017 */
[----:B01----:R-:W-:Y:S01]  /*5b80*/  ENDCOLLECTIVE ;  /* 0x000000000000791b */ /* 0x003fe20003800000 */
.L_x_43:
[----:B------:R-:W-:-:S05]  /*5b90*/  FADD.FTZ R19, R14, R19 ;  /* 0x000000130e137221 */ /* 0x000fca0000010000 */
[----:B------:R-:W-:Y:S02]  /*5ba0*/  MOV R25, R19 ;  /* 0x0000001300197202 */ /* 0x000fe40000000f00 */
[----:B------:R-:W-:-:S07]  /*5bb0*/  MOV R0, R27 ;  /* 0x0000001b00007202 */ /* 0x000fce0000000f00 */
[----:B------:R-:W-:Y:S05]  /*5bc0*/  WARPSYNC.COLLECTIVE R16, `(.L_x_44) ;  /* 0x0000000010087348 */ /* 0x000fea0003c00000 */
[----:B------:R0:W1:Y:S02]  /*5bd0*/  SHFL.BFLY P2, R27, R25, R24, R23 ;  /* 0x0c000018191b7389 */ /* 0x0000640000040017 */
[----:B01----:R-:W-:Y:S01]  /*5be0*/  ENDCOLLECTIVE ;  /* 0x000000000000791b */ /* 0x003fe20003800000 */
.L_x_44:
[----:B------:R-:W-:Y:S01]  /*5bf0*/  FADD.FTZ R0, R17, R0 ;  /* 0x0000000011007221 */ /* 0x000fe20000010000 */
[----:B------:R-:W-:Y:S06]  /*5c00*/  BRA `(.L_x_45) ;  /* 0xffffffe800ec7947 */ /* 0x000fec000383ffff */
.L_x_33:
[----:B------:R-:W-:Y:S01]  /*5c10*/  BSSY B1, `(.L_x_46) ;  /* 0x0000008000017945 */ /* 0x000fe20003800000 */
[----:B-1----:R-:W-:Y:S01]  /*5c20*/  IMAD.MOV.U32 R25, RZ, RZ, R0 ;  /* 0x000000ffff197224 */ /* 0x002fe200078e0000 */
[----:B------:R-:W-:Y:S01]  /*5c30*/  MOV R24, 0x8 ;  /* 0x0000000800187802 */ /* 0x000fe20000000f00 */
[----:B0-----:R-:W-:Y:S01]  /*5c40*/  IMAD.MOV.U32 R16, RZ, RZ, 0xffff ;  /* 0x0000ffffff107424 */ /* 0x001fe200078e00ff */
[----:B------:R-:W-:-:S07]  /*5c50*/  MOV R23, 0x101f ;  /* 0x0000101f00177802 */ /* 0x000fce0000000f00 */
[----:B--2---:R-:W-:Y:S05]  /*5c60*/  WARPSYNC.COLLECTIVE R16, `(.L_x_47) ;  /* 0x0000000010087348 */ /* 0x004fea0003c00000 */
[----:B------:R0:W1:Y:S02]  /*5c70*/  SHFL.BFLY P2, R27, R25, R24, R23 ;  /* 0x0c000018191b7389 */ /* 0x0000640000040017 */
[----:B012---:R-:W-:Y:S01]  /*5c80*/  ENDCOLLECTIVE ;  /* 0x000000000000791b */ /* 0x007fe20003800000 */
.L_x_47:
[----:B------:R-:W-:Y:S05]  /*5c90*/  BSYNC B1 ;  /* 0x0000000000017941 */ /* 0x000fea0003800000 */
.L_x_46:
[----:B------:R-:W-:Y:S01]  /*5ca0*/  HFMA2.MMA R23, -RZ, RZ, 0, 0.000503063201904296875 ;  /* 0x0000101fff177435 */ /* 0x000fe200000001ff */
[----:B------:R-:W-:Y:S01]  /*5cb0*/  MOV R25, R12 ;  /* 0x0000000c00197202 */ /* 0x000fe20000000f00 */
[----:B------:R-:W-:Y:S01]  /*5cc0*/  IMAD.MOV.U32 R24, RZ, RZ, 0x8 ;  /* 0x00000008ff187424 */ /* 0x000fe200078e00ff */
[----:B------:R-:W-:Y:S02]  /*5cd0*/  MOV R16, 0xffff ;  /* 0x0000ffff00107802 */ /* 0x000fe40000000f00 */
[----:B------:R-:W-:-:S07]  /*5ce0*/  MOV R17, R27 ;  /* 0x0000001b00117202 */ /* 0x000fce0000000f00 */
[----:B------:R-:W-:Y:S05]  /*5cf0*/  WARPSYNC.COLLECTIVE R16, `(.L_x_48) ;  /* 0x0000000010087348 */ /* 0x000fea0003c00000 */
[----:B------:R0:W1:Y:S02]  /*5d00*/  SHFL.BFLY P2, R27, R25, R24, R23 ;  /* 0x0c000018191b7389 */ /* 0x0000640000040017 */
[----:B01----:R-:W-:Y:S01]  /*5d10*/  ENDCOLLECTIVE ;  /* 0x000000000000791b */ /* 0x003fe20003800000 */
.L_x_48:
[----:B------:R-:W-:Y:S01]  /*5d20*/  FADD.FTZ R17, R17, R0 ;  /* 0x0000000011117221 */ /* 0x000fe20000010000 */
[----:B------:R-:W-:-:S04]  /*5d30*/  HFMA2.MMA R24, -RZ, RZ, 0, 2.384185791015625e-07 ;  /* 0x00000004ff187435 */ /* 0x000fc800000001ff */
[----:B------:R-:W-:Y:S01]  /*5d40*/  MOV R25, R17 ;  /* 0x0000001100197202 */ /* 0x000fe20000000f00 */
[----:B------:R-:W-:-:S07]  /*5d50*/  IMAD.MOV.U32 R19, RZ, RZ, R27 ;  /* 0x000000ffff137224 */ /* 0x000fce00078e001b */
[----:B------:R-:W-:Y:S05]  /*5d60*/  WARPSYNC.COLLECTIVE R16, `(.L_x_49) ;  /* 0x0000000010087348 */ /* 0x000fea0003c00000 */
[----:B------:R0:W1:Y:S02]  /*5d70*/  SHFL.BFLY P2, R27, R25, R24, R23 ;  /* 0x0c000018191b7389 */ /* 0x0000640000040017 */
[----:B01----:R-:W-:Y:S01]  /*5d80*/  ENDCOLLECTIVE ;  /* 0x000000000000791b */ /* 0x003fe20003800000 */
.L_x_49:
[----:B------:R-:W-:-:S05]  /*5d90*/  FADD.FTZ R19, R19, R12 ;  /* 0x0000000c13137221 */ /* 0x000fca0000010000 */
[----:B------:R-:W-:Y:S01]  /*5da0*/  MOV R25, R19 ;  /* 0x0000001300197202 */ /* 0x000fe20000000f00 */
[----:B------:R-:W-:-:S07]  /*5db0*/  IMAD.MOV.U32 R18, RZ, RZ, R27 ;  /* 0x000000ffff127224 */ /* 0x000fce00078e001b */
[----:B------:R-:W-:Y:S05]  /*5dc0*/  WARPSYNC.COLLECTIVE R16, `(.L_x_50) ;  /* 0x0000000010087348 */ /* 0x000fea0003c00000 */
[----:B------:R0:W1:Y:S02]  /*5dd0*/  SHFL.BFLY P2, R27, R25, R24, R23 ;  /* 0x0c000018191b7389 */ /* 0x0000640000040017 */
[----:B01----:R-:W-:Y:S01]  /*5de0*/  ENDCOLLECTIVE ;  /* 0x000000000000791b */ /* 0x003fe20003800000 */
.L_x_50:
[----:B------:R-:W-:Y:S01]  /*5df0*/  FADD.FTZ R18, R17, R18 ;  /* 0x0000001211127221 */ /* 0x000fe20000010000 */
[----:B------:R-:W-:-:S03]  /*5e00*/  HFMA2.MMA R24, -RZ, RZ, 0, 1.1920928955078125e-07 ;  /* 0x00000002ff187435 */ /* 0x000fc600000001ff */
[----:B------:R-:W-:Y:S01]  /*5e10*/  IMAD.MOV.U32 R25, RZ, RZ, R18 ;  /* 0x000000ffff197224 */ /* 0x000fe200078e0012 */
[----:B------:R-:W-:-:S07]  /*5e20*/  MOV R20, R27 ;  /* 0x0000001b00147202 */ /* 0x000fce0000000f00 */
[----:B------:R-:W-:Y:S05]  /*5e30*/  WARPSYNC.COLLECTIVE R16, `(.L_x_51) ;  /* 0x0000000010087348 */ /* 0x000fea0003c00000 */
[----:B------:R0:W1:Y:S02]  /*5e40*/  SHFL.BFLY P2, R27, R25, R24, R23 ;  /* 0x0c000018191b7389 */ /* 0x0000640000040017 */
[----:B01----:R-:W-:Y:S01]  /*5e50*/  ENDCOLLECTIVE ;  /* 0x000000000000791b */ /* 0x003fe20003800000 */
.L_x_51:
[----:B------:R-:W-:-:S04]  /*5e60*/  FADD.FTZ R20, R19, R20 ;  /* 0x0000001413147221 */ /* 0x000fc80000010000 */
[----:B------:R-:W-:Y:S01]  /*5e70*/  IMAD.MOV.U32 R25, RZ, RZ, R20 ;  /* 0x000000ffff197224 */ /* 0x000fe200078e0014 */
[----:B------:R-:W-:-:S07]  /*5e80*/  MOV R21, R27 ;  /* 0x0000001b00157202 */ /* 0x000fce0000000f00 */
[----:B------:R-:W-:Y:S05]  /*5e90*/  WARPSYNC.COLLECTIVE R16, `(.L_x_52) ;  /* 0x0000000010087348 */ /* 0x000fea0003c00000 */
[----:B------:R0:W1:Y:S02]  /*5ea0*/  SHFL.BFLY P2, R27, R25, R24, R23 ;  /* 0x0c000018191b7389 */ /* 0x0000640000040017 */
[----:B01----:R-:W-:Y:S01]  /*5eb0*/  ENDCOLLECTIVE ;  /* 0x000000000000791b */ /* 0x003fe20003800000 */
.L_x_52:
[----:B------:R-:W-:-:S05]  /*5ec0*/  FADD.FTZ R21, R18, R21 ;  /* 0x0000001512157221 */ /* 0x000fca0000010000 */
[----:B------:R-:W-:Y:S01]  /*5ed0*/  MOV R25, R21 ;  /* 0x0000001500197202 */ /* 0x000fe20000000f00 */
[----:B------:R-:W-:Y:S01]  /*5ee0*/  IMAD.MOV.U32 R24, RZ, RZ, 0x1 ;  /* 0x00000001ff187424 */ /* 0x000fe200078e00ff */
[----:B------:R-:W-:-:S07]  /*5ef0*/  MOV R29, R27 ;  /* 0x0000001b001d7202 */ /* 0x000fce0000000f00 */
[----:B------:R-:W-:Y:S05]  /*5f00*/  WARPSYNC.COLLECTIVE R16, `(.L_x_53) ;  /* 0x0000000010087348 */ /* 0x000fea0003c00000 */
[----:B------:R0:W1:Y:S02]  /*5f10*/  SHFL.BFLY P2, R27, R25, R24, R23 ;  /* 0x0c000018191b7389 */ /* 0x0000640000040017 */
[----:B01----:R-:W-:Y:S01]  /*5f20*/  ENDCOLLECTIVE ;  /* 0x000000000000791b */ /* 0x003fe20003800000 */
.L_x_53:
[----:B------:R-:W-:-:S05]  /*5f30*/  FADD.FTZ R29, R20, R29 ;  /* 0x0000001d141d7221 */ /* 0x000fca0000010000 */
[----:B------:R-:W-:Y:S02]  /*5f40*/  MOV R25, R29 ;  /* 0x0000001d00197202 */ /* 0x000fe40000000f00 */
[----:B------:R-:W-:-:S07]  /*5f50*/  MOV R0, R27 ;  /* 0x0000001b00007202 */ /* 0x000fce0000000f00 */
[----:B------:R-:W-:Y:S05]  /*5f60*/  WARPSYNC.COLLECTIVE R16, `(.L_x_54) ;  /* 0x0000000010087348 */ /* 0x000fea0003c00000 */
[----:B------:R0:W1:Y:S02]  /*5f70*/  SHFL.BFLY P2, R27, R25, R24, R23 ;  /* 0x0c000018191b7389 */ /* 0x0000640000040017 */
[----:B01----:R-:W-:Y:S01]  /*5f80*/  ENDCOLLECTIVE ;  /* 0x000000000000791b */ /* 0x003fe20003800000 */
.L_x_54:
[----:B------:R-:W-:Y:S01]  /*5f90*/  FADD.FTZ R0, R21, R0 ;  /* 0x0000000015007221 */ /* 0x000fe20000010000 */
[----:B------:R-:W-:Y:S06]  /*5fa0*/  BRA `(.L_x_55) ;  /* 0xffffffe800c07947 */ /* 0x000fec000383ffff */
.L_x_34:
[----:B------:R-:W-:Y:S01]  /*5fb0*/  BSSY B1, `(.L_x_56) ;  /* 0x0000008000017945 */ /* 0x000fe20003800000 */
[----:B-1----:R-:W-:Y:S01]  /*5fc0*/  IMAD.MOV.U32 R25, RZ, RZ, R0 ;  /* 0x000000ffff197224 */ /* 0x002fe200078e0000 */
[----:B------:R-:W-:Y:S02]  /*5fd0*/  MOV R24, 0x8 ;  /* 0x0000000800187802 */ /* 0x000fe40000000f00 */
[----:B------:R-:W-:Y:S02]  /*5fe0*/  MOV R23, 0x101f ;  /* 0x0000101f00177802 */ /* 0x000fe40000000f00 */
[----:B0-----:R-:W-:-:S07]  /*5ff0*/  MOV R16, 0xffff ;  /* 0x0000ffff00107802 */ /* 0x001fce0000000f00 */
[----:B--2---:R-:W-:Y:S05]  /*6000*/  WARPSYNC.COLLECTIVE R16, `(.L_x_57) ;  /* 0x0000000010087348 */ /* 0x004fea0003c00000 */
[----:B------:R0:W1:Y:S02]  /*6010*/  SHFL.BFLY P2, R27, R25, R24, R23 ;  /* 0x0c000018191b7389 */ /* 0x0000640000040017 */
[----:B012---:R-:W-:Y:S01]  /*6020*/  ENDCOLLECTIVE ;  /* 0x000000000000791b */ /* 0x007fe20003800000 */
.L_x_57:
[----:B------:R-:W-:Y:S05]  /*6030*/  BSYNC B1 ;  /* 0x0000000000017941 */ /* 0x000fea0003800000 */
.L_x_56:
[----:B------:R-:W-:Y:S01]  /*6040*/  HFMA2.MMA R24, -RZ, RZ, 0, 4.76837158203125e-07 ;  /* 0x00000008ff187435 */ /* 0x000fe200000001ff */
[----:B------:R-:W-:Y:S01]  /*6050*/  MOV R25, R12 ;  /* 0x0000000c00197202 */ /* 0x000fe20000000f00 */
[----:B------:R-:W-:Y:S01]  /*6060*/  IMAD.MOV.U32 R16, RZ, RZ, 0xffff ;  /* 0x0000ffffff107424 */ /* 0x000fe200078e00ff */
[----:B------:R-:W-:Y:S01]  /*6070*/  MOV R23, 0x101f ;  /* 0x0000101f00177802 */ /* 0x000fe20000000f00 */
[----:B------:R-:W-:-:S07]  /*6080*/  IMAD.MOV.U32 R17, RZ, RZ, R27 ;  /* 0x000000ffff117224 */ /* 0x000fce00078e001b */
[----:B------:R-:W-:Y:S05]  /*6090*/  WARPSYNC.COLLECTIVE R16, `(.L_x_58) ;  /* 0x0000000010087348 */ /* 0x000fea0003c00000 */
[----:B------:R0:W1:Y:S02]  /*60a0*/  SHFL.BFLY P2, R27, R25, R24, R23 ;  /* 0x0c000018191b7389 */ /* 0x0000640000040017 */
[----:B01----:R-:W-:Y:S01]  /*60b0*/  ENDCOLLECTIVE ;  /* 0x000000000000791b */ /* 0x003fe20003800000 */
.L_x_58:
[----:B------:R-:W-:Y:S01]  /*60c0*/  FADD.FTZ R17, R17, R0 ;  /* 0x0000000011117221 */ /* 0x000fe20000010000 */
[----:B------:R-:W-:-:S04]  /*60d0*/  HFMA2.MMA R24, -RZ, RZ, 0, 2.384185791015625e-07 ;  /* 0x00000004ff187435 */ /* 0x000fc800000001ff */
[----:B------:R-:W-:Y:S02]  /*60e0*/  MOV R25, R17 ;  /* 0x0000001100197202 */ /* 0x000fe40000000f00 */
[----:B------:R-:W-:-:S07]  /*60f0*/  MOV R19, R27 ;  /* 0x0000001b00137202 */ /* 0x000fce0000000f00 */
[----:B------:R-:W-:Y:S05]  /*6100*/  WARPSYNC.COLLECTIVE R16, `(.L_x_59) ;  /* 0x0000000010087348 */ /* 0x000fea0003c00000 */
[----:B------:R0:W1:Y:S02]  /*6110*/  SHFL.BFLY P2, R27, R25, R24, R23 ;  /* 0x0c000018191b7389 */ /* 0x0000640000040017 */
[----:B01----:R-:W-:Y:S01]  /*6120*/  ENDCOLLECTIVE ;  /* 0x000000000000791b */ /* 0x003fe20003800000 */
.L_x_59:
[----:B------:R-:W-:-:S05]  /*6130*/  FADD.FTZ R19, R19, R12 ;  /* 0x0000000c13137221 */ /* 0x000fca0000010000 */
[----:B------:R-:W-:Y:S01]  /*6140*/  MOV R25, R19 ;  /* 0x0000001300197202 */ /* 0x000fe20000000f00 */
[----:B------:R-:W-:-:S07]  /*6150*/  IMAD.MOV.U32 R18, RZ, RZ, R27 ;  /* 0x000000ffff127224 */ /* 0x000fce00078e001b */
[----:B------:R-:W-:Y:S05]  /*6160*/  WARPSYNC.COLLECTIVE R16, `(.L_x_60) ;  /* 0x0000000010087348 */ /* 0x000fea0003c00000 */
[----:B------:R0:W1:Y:S02]  /*6170*/  SHFL.BFLY P2, R27, R25, R24, R23 ;  /* 0x0c000018191b7389 */ /* 0x0000640000040017 */
[----:B01----:R-:W-:Y:S01]  /*6180*/  ENDCOLLECTIVE ;  /* 0x000000000000791b */ /* 0x003fe20003800000 */
.L_x_60:
[----:B------:R-:W-:-:S05]  /*6190*/  FADD.FTZ R18, R17, R18 ;  /* 0x0000001211127221 */ /* 0x000fca0000010000 */
[----:B------:R-:W-:Y:S01]  /*61a0*/  MOV R25, R18 ;  /* 0x0000001200197202 */ /* 0x000fe20000000f00 */
[----:B------:R-:W-:Y:S01]  /*61b0*/  IMAD.MOV.U32 R24, RZ, RZ, 0x2 ;  /* 0x00000002ff187424 */ /* 0x000fe200078e00ff */
[----:B------:R-:W-:-:S07]  /*61c0*/  MOV R20, R27 ;  /* 0x0000001b00147202 */ /* 0x000fce0000000f00 */
[----:B------:R-:W-:Y:S05]  /*61d0*/  WARPSYNC.COLLECTIVE R16, `(.L_x_61) ;  /* 0x0000000010087348 */ /* 0x000fea0003c00000 */
[----:B------:R0:W1:Y:S02]  /*61e0*/  SHFL.BFLY P2, R27, R25, R24, R23 ;  /* 0x0c000018191b7389 */ /* 0x0000640000040017 */
[----:B01----:R-:W-:Y:S01]  /*61f0*/  ENDCOLLECTIVE ;  /* 0x000000000000791b */ /* 0x003fe20003800000 */
.L_x_61:
[----:B------:R-:W-:-:S05]  /*6200*/  FADD.FTZ R20, R19, R20 ;  /* 0x0000001413147221 */ /* 0x000fca0000010000 */
[----:B------:R-:W-:Y:S02]  /*6210*/  MOV R25, R20 ;  /* 0x0000001400197202 */ /* 0x000fe40000000f00 */
[----:B------:R-:W-:-:S07]  /*6220*/  MOV R21, R27 ;  /* 0x0000001b00157202 */ /* 0x000fce0000000f00 */
[----:B------:R-:W-:Y:S05]  /*6230*/  WARPSYNC.COLLECTIVE R16, `(.L_x_62) ;  /* 0x0000000010087348 */ /* 0x000fea0003c00000 */
[----:B------:R0:W1:Y:S02]  /*6240*/  SHFL.BFLY P2, R27, R25, R24, R23 ;  /* 0x0c000018191b7389 */ /* 0x0000640000040017 */
[----:B01----:R-:W-:Y:S01]  /*6250*/  ENDCOLLECTIVE ;  /* 0x000000000000791b */ /* 0x003fe20003800000 */
.L_x_62:
[----:B------:R-:W-:Y:S01]  /*6260*/  FADD.FTZ R21, R18, R21 ;  /* 0x0000001512157221 */ /* 0x000fe20000010000 */
[----:B------:R-:W-:-:S03]  /*6270*/  HFMA2.MMA R24, -RZ, RZ, 0, 5.9604644775390625e-08 ;  /* 0x00000001ff187435 */ /* 0x000fc600000001ff */
[----:B------:R-:W-:Y:S01]  /*6280*/  IMAD.MOV.U32 R25, RZ, RZ, R21 ;  /* 0x000000ffff197224 */ /* 0x000fe200078e0015 */
[----:B------:R-:W-:-:S07]  /*6290*/  MOV R29, R27 ;  /* 0x0000001b001d7202 */ /* 0x000fce0000000f00 */
[----:B------:R-:W-:Y:S05]  /*62a0*/  WARPSYNC.COLLECTIVE R16, `(.L_x_63) ;  /* 0x0000000010087348 */ /* 0x000fea0003c00000 */
[----:B------:R0:W1:Y:S02]  /*62b0*/  SHFL.BFLY P2, R27, R25, R24, R23 ;  /* 0x0c000018191b7389 */ /* 0x0000640000040017 */
[----:B01----:R-:W-:Y:S01]  /*62c0*/  ENDCOLLECTIVE ;  /* 0x000000000000791b */ /* 0x003fe20003800000 */
.L_x_63:
[----:B------:R-:W-:-:S05]  /*62d0*/  FADD.FTZ R29, R20, R29 ;  /* 0x0000001d141d7221 */ /* 0x000fca0000010000 */
[----:B------:R-:W-:Y:S02]  /*62e0*/  MOV R25, R29 ;  /* 0x0000001d00197202 */ /* 0x000fe40000000f00 */
[----:B------:R-:W-:-:S07]  /*62f0*/  MOV R0, R27 ;  /* 0x0000001b00007202 */ /* 0x000fce0000000f00 */
[----:B------:R-:W-:Y:S05]  /*6300*/  WARPSYNC.COLLECTIVE R16, `(.L_x_64) ;  /* 0x0000000010087348 */ /* 0x000fea0003c00000 */
[----:B------:R0:W1:Y:S02]  /*6310*/  SHFL.BFLY P2, R27, R25, R24, R23 ;  /* 0x0c000018191b7389 */ /* 0x0000640000040017 */
[----:B01----:R-:W-:Y:S01]  /*6320*/  ENDCOLLECTIVE ;  /* 0x000000000000791b */ /* 0x003fe20003800000 */
.L_x_64:
[----:B------:R-:W-:Y:S01]  /*6330*/  FADD.FTZ R0, R21, R0 ;  /* 0x0000000015007221 */ /* 0x000fe20000010000 */
[----:B------:R-:W-:Y:S06]  /*6340*/  BRA `(.L_x_65) ;  /* 0xffffffe8007c7947 */ /* 0x000fec000383ffff */
.L_x_35:
[----:B------:R-:W-:Y:S01]  /*6350*/  BSSY B0, `(.L_x_66) ;  /* 0x0000008000007945 */ /* 0x000fe20003800000 */
[----:B-1----:R-:W-:Y:S01]  /*6360*/  IMAD.MOV.U32 R25, RZ, RZ, R10 ;  /* 0x000000ffff197224 */ /* 0x002fe200078e000a */
[----:B------:R-:W-:Y:S02]  /*6370*/  MOV R24, 0x8 ;  /* 0x0000000800187802 */ /* 0x000fe40000000f00 */
[----:B------:R-:W-:Y:S02]  /*6380*/  MOV R23, 0x101f ;  /* 0x0000101f00177802 */ /* 0x000fe40000000f00 */
[----:B------:R-:W-:-:S07]  /*6390*/  MOV R16, 0xffff ;  /* 0x0000ffff00107802 */ /* 0x000fce0000000f00 */
[----:B0-2---:R-:W-:Y:S05]  /*63a0*/  WARPSYNC.COLLECTIVE R16, `(.L_x_67) ;  /* 0x0000000010087348 */ /* 0x005fea0003c00000 */
[----:B------:R1:W3:Y:S02]  /*63b0*/  SHFL.BFLY P2, R27, R25, R24, R23 ;  /* 0x0c000018191b7389 */ /* 0x0002e40000040017 */
[----:B0123--:R-:W-:Y:S01]  /*63c0*/  ENDCOLLECTIVE ;  /* 0x000000000000791b */ /* 0x00ffe20003800000 */
.L_x_67:
[----:B------:R-:W-:Y:S05]  /*63d0*/  BSYNC B0 ;  /* 0x0000000000007941 */ /* 0x000fea0003800000 */
.L_x_66:
[----:B------:R-:W-:Y:S01]  /*63e0*/  HFMA2.MMA R24, -RZ, RZ, 0, 4.76837158203125e-07 ;  /* 0x00000008ff187435 */ /* 0x000fe200000001ff */
[----:B------:R-:W-:Y:S01]  /*63f0*/  MOV R25, R18 ;  /* 0x0000001200197202 */ /* 0x000fe20000000f00 */
[----:B------:R-:W-:Y:S01]  /*6400*/  IMAD.MOV.U32 R16, RZ, RZ, 0xffff ;  /* 0x0000ffffff107424 */ /* 0x000fe200078e00ff */
[----:B------:R-:W-:Y:S01]  /*6410*/  MOV R23, 0x101f ;  /* 0x0000101f00177802 */ /* 0x000fe20000000f00 */
[----:B------:R-:W-:Y:S01]  /*6420*/  IMAD.MOV.U32 R11, RZ, RZ, R27 ;  /* 0x000000ffff0b7224 */ /* 0x000fe200078e001b */
[C---:B------:R-:W-:Y:S01]  /*6430*/  @P0 SHF.L.U32 R15, R7.reuse, 0x1, RZ ;  /* 0x00000001070f0819 */ /* 0x040fe200000006ff */
[----:B------:R-:W-:Y:S01]  /*6440*/  @P0 VIADD R14, R12, 0x1e ;  /* 0x0000001e0c0e0836 */ /* 0x000fe20000000000 */
[----:B------:R-:W-:-:S07]  /*6450*/  @P0 LEA R19, R7, UR6, 0x7 ;  /* 0x0000000607130c11 */ /* 0x000fce000f8e38ff */
[----:B------:R-:W-:Y:S05]  /*6460*/  WARPSYNC.COLLECTIVE R16, `(.L_x_68) ;  /* 0x0000000010087348 */ /* 0x000fea0003c00000 */
[----:B------:R0:W1:Y:S02]  /*6470*/  SHFL.BFLY P2, R27, R25, R24, R23 ;  /* 0x0c000018191b7389 */ /* 0x0000640000040017 */
[----:B01----:R-:W-:Y:S01]  /*6480*/  ENDCOLLECTIVE ;  /* 0x000000000000791b */ /* 0x003fe20003800000 */
.L_x_68:
[----:B------:R-:W-:Y:S01]  /*6490*/  FADD.FTZ R11, R11, R10 ;  /* 0x0000000a0b0b7221 */ /* 0x000fe20000010000 */
[----:B------:R-:W-:Y:S01]  /*64a0*/  HFMA2.MMA R31, -RZ, RZ, 0, 0 ;  /* 0x00000000ff1f7435 */ /* 0x000fe200000001ff */
[----:B------:R-:W-:Y:S02]  /*64b0*/  @P0 LOP3.LUT R14, R14, R15, RZ, 0x3c, !PT ;  /* 0x0000000f0e0e0212 */ /* 0x000fe400078e3cff */
[C---:B------:R-:W-:Y:S02]  /*64c0*/  ISETP.NE.AND P1, PT, R7.reuse, RZ, PT ;  /* 0x000000ff0700720c */ /* 0x040fe40003f25270 */
[----:B------:R-:W-:Y:S01]  /*64d0*/  @P0 SHF.L.U32 R22, R7, 0x1, RZ ;  /* 0x0000000107160819 */ /* 0x000fe200000006ff */
[----:B------:R-:W-:-:S05]  /*64e0*/  @P0 IMAD R19, R14, 0x4, R19 ;  /* 0x000000040e130824 */ /* 0x000fca00078e0213 */
[----:B------:R-:W0:Y:S01]  /*64f0*/  @P0 LDS R15, [R19] ;  /* 0x00000000130f0984 */ /* 0x000e220000000800 */
[----:B------:R-:W-:Y:S01]  /*6500*/  HFMA2.MMA R24, -RZ, RZ, 0, 2.384185791015625e-07 ;  /* 0x00000004ff187435 */ /* 0x000fe200000001ff */
[----:B------:R-:W-:Y:S02]  /*6510*/  MOV R25, R11 ;  /* 0x0000000b00197202 */ /* 0x000fe40000000f00 */
[----:B------:R1:W2:Y:S01]  /*6520*/  @P0 LDS R14, [R19+0x780] ;  /* 0x00078000130e0984 */ /* 0x0002a20000000800 */
[----:B------:R-:W-:Y:S01]  /*6530*/  MOV R29, R27 ;  /* 0x0000001b001d7202 */ /* 0x000fe20000000f00 */
[----:B-1----:R-:W-:-:S11]  /*6540*/  HFMA2.MMA R19, -RZ, RZ, 0, 0 ;  /* 0x00000000ff137435 */ /* 0x002fd600000001ff */
[----:B0-2---:R-:W-:Y:S05]  /*6550*/  WARPSYNC.COLLECTIVE R16, `(.L_x_69) ;  /* 0x0000000010087348 */ /* 0x005fea0003c00000 */
[----:B------:R1:W3:Y:S02]  /*6560*/  SHFL.BFLY P2, R27, R25, R24, R23 ;  /* 0x0c000018191b7389 */ /* 0x0002e40000040017 */
[----:B0123--:R-:W-:Y:S01]  /*6570*/  ENDCOLLECTIVE ;  /* 0x000000000000791b */ /* 0x00ffe20003800000 */
.L_x_69:
[----:B------:R-:W-:-:S05]  /*6580*/  FADD.FTZ R29, R29, R18 ;  /* 0x000000121d1d7221 */ /* 0x000fca0000010000 */
[----:B------:R-:W-:Y:S01]  /*6590*/  MOV R25, R29 ;  /* 0x0000001d00197202 */ /* 0x000fe20000000f00 */
[----:B------:R-:W-:-:S07]  /*65a0*/  IMAD.MOV.U32 R0, RZ, RZ, R27 ;  /* 0x000000ffff007224 */ /* 0x000fce00078e001b */
[----:B------:R-:W-:Y:S05]  /*65b0*/  WARPSYNC.COLLECTIVE R16, `(.L_x_70) ;  /* 0x0000000010087348 */ /* 0x000fea0003c00000 */
[----:B------:R0:W1:Y:S02]  /*65c0*/  SHFL.BFLY P2, R27, R25, R24, R23 ;  /* 0x0c000018191b7389 */ /* 0x0000640000040017 */
[----:B01----:R-:W-:Y:S01]  /*65d0*/  ENDCOLLECTIVE ;  /* 0x000000000000791b */ /* 0x003fe20003800000 */
.L_x_70:
[----:B------:R-:W-:Y:S01]  /*65e0*/  @P0 MOV R31, R15 ;  /* 0x0000000f001f0202 */ /* 0x000fe20000000f00 */
[----:B------:R-:W-:Y:S02]  /*65f0*/  FADD.FTZ R0, R11, R0 ;  /* 0x000000000b007221 */ /* 0x000fe40000010000 */
[----:B------:R-:W0:Y:S01]  /*6600*/  @!P1 LDC.64 R10, c[0x0][0x218] ;  /* 0x00008600ff0a9b82 */ /* 0x000e220000000a00 */
[----:B------:R-:W-:Y:S01]  /*6610*/  @P0 IMAD.MOV.U32 R19, RZ, RZ, R14 ;  /* 0x000000ffff130224 */ /* 0x000fe200078e000e */
[----:B------:R-:W-:Y:S01]  /*6620*/  HFMA2.MMA R24, -RZ, RZ, 0, 1.1920928955078125e-07 ;  /* 0x00000002ff187435 */ /* 0x000fe200000001ff */
[----:B------:R-:W-:Y:S02]  /*6630*/  MOV R25, R0 ;  /* 0x0000000000197202 */ /* 0x000fe40000000f00 */
[----:B------:R-:W-:-:S08]  /*6640*/  MOV R34, R27 ;  /* 0x0000001b00227202 */ /* 0x000fd00000000f00 */
[----:B0-----:R-:W-:Y:S05]  /*6650*/  WARPSYNC.COLLECTIVE R16, `(.L_x_71) ;  /* 0x0000000010087348 */ /* 0x001fea0003c00000 */
[----:B------:R1:W2:Y:S02]  /*6660*/  SHFL.BFLY P2, R27, R25, R24, R23 ;  /* 0x0c000018191b7389 */ /* 0x0002a40000040017 */
[----:B012---:R-:W-:Y:S01]  /*6670*/  ENDCOLLECTIVE ;  /* 0x000000000000791b */ /* 0x007fe20003800000 */
.L_x_71:
[----:B------:R-:W-:Y:S01]  /*6680*/  FADD.FTZ R21, R29, R34 ;  /* 0x000000221d157221 */ /* 0x000fe20000010000 */
[----:B------:R-:W-:-:S04]  /*6690*/  @P0 LEA R34, R7, UR6, 0x7 ;  /* 0x0000000607220c11 */ /* 0x000fc8000f8e38ff */
[----:B------:R-:W-:Y:S02]  /*66a0*/  MOV R25, R21 ;  /* 0x0000001500197202 */ /* 0x000fe40000000f00 */
[----:B------:R-:W-:-:S07]  /*66b0*/  MOV R17, R27 ;  /* 0x0000001b00117202 */ /* 0x000fce0000000f00 */
[----:B------:R-:W-:Y:S05]  /*66c0*/  WARPSYNC.COLLECTIVE R16, `(.L_x_72) ;  /* 0x0000000010087348 */ /* 0x000fea0003c00000 */
[----:B------:R0:W1:Y:S02]  /*66d0*/  SHFL.BFLY P2, R27, R25, R24, R23 ;  /* 0x0c000018191b7389 */ /* 0x0000640000040017 */
[----:B01----:R-:W-:Y:S01]  /*66e0*/  ENDCOLLECTIVE ;  /* 0x000000000000791b */ /* 0x003fe20003800000 */
.L_x_72:
[----:B------:R-:W-:-:S05]  /*66f0*/  FADD.FTZ R0, R0, R17 ;  /* 0x0000001100007221 */ /* 0x000fca0000010000 */
[----:B------:R-:W-:Y:S01]  /*6700*/  MOV R25, R0 ;  /* 0x0000000000197202 */ /* 0x000fe20000000f00 */
[----:B------:R-:W-:Y:S01]  /*6710*/  IMAD.MOV.U32 R24, RZ, RZ, 0x1 ;  /* 0x00000001ff187424 */ /* 0x000fe200078e00ff */
[----:B------:R-:W-:-:S07]  /*6720*/  MOV R29, R27 ;  /* 0x0000001b001d7202 */ /* 0x000fce0000000f00 */
[----:B------:R-:W-:Y:S05]  /*6730*/  WARPSYNC.COLLECTIVE R16, `(.L_x_73) ;  /* 0x0000000010087348 */ /* 0x000fea0003c00000 */
[----:B------:R0:W1:Y:S02]  /*6740*/  SHFL.BFLY P2, R27, R25, R24, R23 ;  /* 0x0c000018191b7389 */ /* 0x0000640000040017 */
[----:B01----:R-:W-:Y:S01]  /*6750*/  ENDCOLLECTIVE ;  /* 0x000000000000791b */ /* 0x003fe20003800000 */
.L_x_73:
[----:B------:R-:W-:-:S04]  /*6760*/  FADD.FTZ R18, R21, R29 ;  /* 0x0000001d15127221 */ /* 0x000fc80000010000 */
[----:B------:R-:W-:Y:S01]  /*6770*/  IMAD.MOV.U32 R25, RZ, RZ, R18 ;  /* 0x000000ffff197224 */ /* 0x000fe200078e0012 */
[----:B------:R-:W-:-:S05]  /*6780*/  MOV R24, R27 ;  /* 0x0000001b00187202 */ /* 0x000fca0000000f00 */
[----:B------:R-:W-:Y:S01]  /*6790*/  FADD.FTZ R29, R0, R24 ;  /* 0x00000018001d7221 */ /* 0x000fe20000010000 */
[----:B------:R-:W-:Y:S01]  /*67a0*/  HFMA2.MMA R24, -RZ, RZ, 0, 5.9604644775390625e-08 ;  /* 0x00000001ff187435 */ /* 0x000fe200000001ff */
[----:B------:R-:W-:-:S03]  /*67b0*/  IADD3 R0, R12, R6, RZ ;  /* 0x000000060c007210 */ /* 0x000fc60007ffe0ff */
[----:B------:R-:W-:Y:S02]  /*67c0*/  @!P1 F2FP.BF16.F32.PACK_AB R15, RZ, R29 ;  /* 0x0000001dff0f923e */ /* 0x000fe400000010ff */
[----:B------:R-:W-:-:S07]  /*67d0*/  @!P1 IMAD.WIDE R10, R0, 0x2, R10 ;  /* 0x00000002000a9825 */ /* 0x000fce00078e020a */
[----:B------:R-:W-:Y:S05]  /*67e0*/  WARPSYNC.COLLECTIVE R16, `(.L_x_74) ;  /* 0x0000000010087348 */ /* 0x000fea0003c00000 */
[----:B------:R0:W1:Y:S02]  /*67f0*/  SHFL.BFLY P2, R27, R25, R24, R23 ;  /* 0x0c000018191b7389 */ /* 0x0000640000040017 */
[----:B01----:R-:W-:Y:S01]  /*6800*/  ENDCOLLECTIVE ;  /* 0x000000000000791b */ /* 0x003fe20003800000 */
.L_x_74:
[----:B------:R0:W-:Y:S01]  /*6810*/  @!P1 STG.E.U16 desc[UR12][R10.64], R15 ;  /* 0x0000000f0a009986 */ /* 0x0001e2000c10150c */
[----:B------:R-:W-:Y:S01]  /*6820*/  MOV R25, R31 ;  /* 0x0000001f00197202 */ /* 0x000fe20000000f00 */
[----:B------:R-:W-:Y:S01]  /*6830*/  IMAD.MOV.U32 R24, RZ, RZ, 0x8 ;  /* 0x00000008ff187424 */ /* 0x000fe200078e00ff */
[----:B0-----:R-:W0:Y:S01]  /*6840*/  @!P1 LDC.64 R14, c[0x0][0x220] ;  /* 0x00008800ff0e9b82 */ /* 0x001e220000000a00 */
[----:B------:R-:W-:-:S07]  /*6850*/  MOV R17, R27 ;  /* 0x0000001b00117202 */ /* 0x000fce0000000f00 */
[----:B0-----:R-:W-:Y:S05]  /*6860*/  WARPSYNC.COLLECTIVE R16, `(.L_x_75) ;  /* 0x0000000010087348 */ /* 0x001fea0003c00000 */
[----:B------:R1:W2:Y:S02]  /*6870*/  SHFL.BFLY P2, R27, R25, R24, R23 ;  /* 0x0c000018191b7389 */ /* 0x0002a40000040017 */
[----:B012---:R-:W-:Y:S01]  /*6880*/  ENDCOLLECTIVE ;  /* 0x000000000000791b */ /* 0x007fe20003800000 */
.L_x_75:
[----:B------:R-:W-:Y:S01]  /*6890*/  FADD.FTZ R17, R18, R17 ;  /* 0x0000001112117221 */ /* 0x000fe20000010000 */
[----:B------:R-:W-:Y:S01]  /*68a0*/  MOV R25, R19 ;  /* 0x0000001300197202 */ /* 0x000fe20000000f00 */
[----:B------:R-:W-:Y:S01]  /*68b0*/  @!P1 IMAD.WIDE R14, R0, 0x2, R14 ;  /* 0x00000002000e9825 */ /* 0x000fe200078e020e */
[----:B------:R-:W-:-:S05]  /*68c0*/  MOV R23, R27 ;  /* 0x0000001b00177202 */ /* 0x000fca0000000f00 */
[----:B------:R-:W-:Y:S01]  /*68d0*/  FADD.FTZ R31, R23, R31 ;  /* 0x0000001f171f7221 */ /* 0x000fe20000010000 */
[----:B------:R-:W-:-:S11]  /*68e0*/  HFMA2.MMA R23, -RZ, RZ, 0, 0.000503063201904296875 ;  /* 0x0000101fff177435 */ /* 0x000fd600000001ff */
[----:B------:R-:W-:Y:S05]  /*68f0*/  WARPSYNC.COLLECTIVE R16, `(.L_x_76) ;  /* 0x0000000010087348 */ /* 0x000fea0003c00000 */
[----:B------:R0:W1:Y:S02]  /*6900*/  SHFL.BFLY P2, R27, R25, R24, R23 ;  /* 0x0c000018191b7389 */ /* 0x0000640000040017 */
[----:B01----:R-:W-:Y:S01]  /*6910*/  ENDCOLLECTIVE ;  /* 0x000000000000791b */ /* 0x003fe20003800000 */
.L_x_76:
[----:B------:R-:W-:Y:S01]  /*6920*/  HFMA2.MMA R24, -RZ, RZ, 0, 2.384185791015625e-07 ;  /* 0x00000004ff187435 */ /* 0x000fe200000001ff */
[----:B------:R-:W-:Y:S01]  /*6930*/  IMAD.MOV.U32 R25, RZ, RZ, R31 ;  /* 0x000000ffff197224 */ /* 0x000fe200078e001f */
[----:B------:R-:W-:-:S09]  /*6940*/  MOV R20, R27 ;  /* 0x0000001b00147202 */ /* 0x000fd20000000f00 */
[----:B------:R-:W-:Y:S05]  /*6950*/  WARPSYNC.COLLECTIVE R16, `(.L_x_77) ;  /* 0x0000000010087348 */ /* 0x000fea0003c00000 */
[----:B------:R0:W1:Y:S02]  /*6960*/  SHFL.BFLY P2, R27, R25, R24, R23 ;  /* 0x0c000018191b7389 */ /* 0x0000640000040017 */
[----:B01----:R-:W-:Y:S01]  /*6970*/  ENDCOLLECTIVE ;  /* 0x000000000000791b */ /* 0x003fe20003800000 */
.L_x_77:
[----:B------:R-:W-:-:S05]  /*6980*/  FADD.FTZ R20, R20, R19 ;  /* 0x0000001314147221 */ /* 0x000fca0000010000 */
[----:B------:R-:W-:Y:S02]  /*6990*/  MOV R25, R20 ;  /* 0x0000001400197202 */ /* 0x000fe40000000f00 */
[----:B------:R-:W-:-:S05]  /*69a0*/  MOV R23, R27 ;  /* 0x0000001b00177202 */ /* 0x000fca0000000f00 */
[----:B------:R-:W-:Y:S01]  /*69b0*/  FADD.FTZ R31, R31, R23 ;  /* 0x000000171f1f7221 */ /* 0x000fe20000010000 */
[----:B------:R-:W-:-:S07]  /*69c0*/  IMAD.MOV.U32 R23, RZ, RZ, 0x101f ;  /* 0x0000101fff177424 */ /* 0x000fce00078e00ff */
[----:B------:R-:W-:Y:S05]  /*69d0*/  WARPSYNC.COLLECTIVE R16, `(.L_x_78) ;  /* 0x0000000010087348 */ /* 0x000fea0003c00000 */
[----:B------:R0:W1:Y:S02]  /*69e0*/  SHFL.BFLY P2, R27, R25, R24, R23 ;  /* 0x0c000018191b7389 */ /* 0x0000640000040017 */
[----:B01----:R-:W-:Y:S01]  /*69f0*/  ENDCOLLECTIVE ;  /* 0x000000000000791b */ /* 0x003fe20003800000 */
.L_x_78:
[----:B------:R-:W-:Y:S01]  /*6a00*/  HFMA2.MMA R24, -RZ, RZ, 0, 1.1920928955078125e-07 ;  /* 0x00000002ff187435 */ /* 0x000fe200000001ff */
[----:B------:R-:W-:Y:S02]  /*6a10*/  MOV R25, R31 ;  /* 0x0000001f00197202 */ /* 0x000fe40000000f00 */
[----:B------:R-:W-:-:S08]  /*6a20*/  MOV R19, R27 ;  /* 0x0000001b00137202 */ /* 0x000fd00000000f00 */
[----:B------:R-:W-:Y:S05]  /*6a30*/  WARPSYNC.COLLECTIVE R16, `(.L_x_79) ;  /* 0x0000000010087348 */ /* 0x000fea0003c00000 */
[----:B------:R0:W1:Y:S02]  /*6a40*/  SHFL.BFLY P2, R27, R25, R24, R23 ;  /* 0x0c000018191b7389 */ /* 0x0000640000040017 */
[----:B01----:R-:W-:Y:S01]  /*6a50*/  ENDCOLLECTIVE ;  /* 0x000000000000791b */ /* 0x003fe20003800000 */
.L_x_79:
[----:B------:R-:W-:Y:S01]  /*6a60*/  FADD.FTZ R20, R20, R19 ;  /* 0x0000001314147221 */ /* 0x000fe20000010000 */
[----:B------:R-:W-:Y:S02]  /*6a70*/  @!P1 F2FP.BF16.F32.PACK_AB R25, RZ, R17 ;  /* 0x00000011ff19923e */ /* 0x000fe400000010ff */
[----:B------:R-:W-:Y:S02]  /*6a80*/  @P0 IADD3 R17, R12, 0x3c, RZ ;  /* 0x0000003c0c110810 */ /* 0x000fe40007ffe0ff */
[----:B------:R-:W-:Y:S01]  /*6a90*/  PRMT R10, R25, 0x7610, R10 ;  /* 0x00007610190a7816 */ /* 0x000fe2000000000a */
[----:B------:R-:W-:Y:S01]  /*6aa0*/  IMAD.MOV.U32 R25, RZ, RZ, R20 ;  /* 0x000000ffff197224 */ /* 0x000fe200078e0014 */
[----:B------:R-:W-:Y:S01]  /*6ab0*/  @P0 LOP3.LUT R17, R17, R22, RZ, 0x3c, !PT ;  /* 0x0000001611110212 */ /* 0x000fe200078e3cff */
[----:B------:R-:W-:Y:S02]  /*6ac0*/  HFMA2.MMA R22, -RZ, RZ, 0, 0 ;  /* 0x00000000ff167435 */ /* 0x000fe400000001ff */
[----:B------:R0:W-:Y:S01]  /*6ad0*/  @!P1 STG.E.U16 desc[UR12][R14.64], R10 ;  /* 0x0000000a0e009986 */ /* 0x0001e2000c10150c */
[----:B------:R-:W-:Y:S01]  /*6ae0*/  IMAD.MOV.U32 R23, RZ, RZ, R27 ;  /* 0x000000ffff177224 */ /* 0x000fe200078e001b */
[----:B------:R-:W-:-:S03]  /*6af0*/  @P0 LEA R34, R17, R34, 0x2 ;  /* 0x0000002211220211 */ /* 0x000fc600078e10ff */
[----:B------:R-:W-:Y:S01]  /*6b00*/  FADD.FTZ R18, R31, R23 ;  /* 0x000000171f127221 */ /* 0x000fe20000010000 */
[----:B------:R-:W-:Y:S01]  /*6b10*/  MOV R23, 0x101f ;  /* 0x0000101f00177802 */ /* 0x000fe20000000f00 */
[----:B------:R0:W1:Y:S06]  /*6b20*/  @P0 LDS R10, [R34] ;  /* 0x00000000220a0984 */ /* 0x00006c0000000800 */
[----:B01----:R-:W-:Y:S05]  /*6b30*/  WARPSYNC.COLLECTIVE R16, `(.L_x_80) ;  /* 0x0000000010087348 */ /* 0x003fea0003c00000 */
[----:B------:R2:W3:Y:S02]  /*6b40*/  SHFL.BFLY P2, R27, R25, R24, R23 ;  /* 0x0c000018191b7389 */ /* 0x0004e40000040017 */
[----:B0123--:R-:W-:Y:S01]  /*6b50*/  ENDCOLLECTIVE ;  /* 0x000000000000791b */ /* 0x00ffe20003800000 */
.L_x_80:
[----:B------:R-:W-:Y:S01]  /*6b60*/  MOV R14, RZ ;  /* 0x000000ff000e7202 */ /* 0x000fe20000000f00 */
[----:B------:R0:W1:Y:S01]  /*6b70*/  @P0 LDS R21, [R34+0x780] ;  /* 0x0007800022150984 */ /* 0x0000620000000800 */
[----:B------:R-:W-:Y:S01]  /*6b80*/  MOV R25, R18 ;  /* 0x0000001200197202 */ /* 0x000fe20000000f00 */
[----:B------:R-:W-:Y:S01]  /*6b90*/  IMAD.MOV.U32 R24, RZ, RZ, 0x1 ;  /* 0x00000001ff187424 */ /* 0x000fe200078e00ff */
[----:B------:R-:W-:-:S07]  /*6ba0*/  MOV R19, R27 ;  /* 0x0000001b00137202 */ /* 0x000fce0000000f00 */
[----:B01----:R-:W-:Y:S05]  /*6bb0*/  WARPSYNC.COLLECTIVE R16, `(.L_x_81) ;  /* 0x0000000010087348 */ /* 0x003fea0003c00000 */
[----:B------:R2:W3:Y:S02]  /*6bc0*/  SHFL.BFLY P2, R27, R25, R24, R23 ;  /* 0x0c000018191b7389 */ /* 0x0004e40000040017 */
[----:B0123--:R-:W-:Y:S01]  /*6bd0*/  ENDCOLLECTIVE ;  /* 0x000000000000791b */ /* 0x00ffe20003800000 */
.L_x_81:
[----:B------:R-:W-:Y:S01]  /*6be0*/  FADD.FTZ R19, R20, R19 ;  /* 0x0000001314137221 */ /* 0x000fe20000010000 */
[----:B------:R-:W-:Y:S01]  /*6bf0*/  @P0 SHF.L.U32 R20, R7, 0x1, RZ ;  /* 0x0000000107140819 */ /* 0x000fe200000006ff */
[----:B------:R-:W-:Y:S01]  /*6c00*/  @P0 IMAD.MOV.U32 R22, RZ, RZ, R10 ;  /* 0x000000ffff160224 */ /* 0x000fe200078e000a */
[----:B------:R-:W0:Y:S02]  /*6c10*/  @!P1 LDC.64 R16, c[0x0][0x218] ;  /* 0x00008600ff109b82 */ /* 0x000e240000000a00 */
[----:B------:R-:W-:Y:S02]  /*6c20*/  MOV R25, R19 ;  /* 0x0000001300197202 */ /* 0x000fe40000000f00 */
[----:B------:R-:W-:Y:S02]  /*6c30*/  @P0 MOV R14, R21 ;  /* 0x00000015000e0202 */ /* 0x000fe40000000f00 */
[----:B------:R-:W-:-:S05]  /*6c40*/  MOV R23, R27 ;  /* 0x0000001b00177202 */ /* 0x000fca0000000f00 */
[----:B------:R-:W-:-:S05]  /*6c50*/  FADD.FTZ R23, R18, R23 ;  /* 0x0000001712177221 */ /* 0x000fca0000010000 */
[----:B------:R-:W-:Y:S01]  /*6c60*/  @!P1 F2FP.BF16.F32.PACK_AB R23, RZ, R23 ;  /* 0x00000017ff17923e */ /* 0x000fe200000010ff */
[----:B0-----:R-:W-:-:S03]  /*6c70*/  @!P1 IMAD.WIDE R16, R0, 0x2, R16 ;  /* 0x0000000200109825 */ /* 0x001fc600078e0210 */
[----:B------:R-:W-:Y:S01]  /*6c80*/  PRMT R11, R23, 0x7610, R11 ;  /* 0x00007610170b7816 */ /* 0x000fe2000000000b */
[----:B------:R-:W-:-:S04]  /*6c90*/  HFMA2.MMA R23, -RZ, RZ, 0, 0.000503063201904296875 ;  /* 0x0000101fff177435 */ /* 0x000fc800000001ff */
[----:B------:R0:W-:Y:S02]  /*6ca0*/  @!P1 STG.E.U16 desc[UR12][R16.64+0x3c], R11 ;  /* 0x00003c0b10009986 */ /* 0x0001e4000c10150c */
[----:B0-----:R-:W-:Y:S01]  /*6cb0*/  IMAD.MOV.U32 R16, RZ, RZ, 0xffff ;  /* 0x0000ffffff107424 */ /* 0x001fe200078e00ff */
[----:B------:R-:W-:Y:S01]  /*6cc0*/  @P0 IADD3 R11, R12, 0x5a, RZ ;  /* 0x0000005a0c0b0810 */ /* 0x000fe20007ffe0ff */
[----:B------:R-:W-:-:S07]  /*6cd0*/  IMAD.MOV.U32 R12, RZ, RZ, RZ ;  /* 0x000000ffff0c7224 */ /* 0x000fce00078e00ff */
[----:B------:R-:W-:Y:S05]  /*6ce0*/  WARPSYNC.COLLECTIVE R16, `(.L_x_82) ;  /* 0x0000000010087348 */ /* 0x000fea0003c00000 */
[----:B------:R0:W1:Y:S02]  /*6cf0*/  SHFL.BFLY P2, R27, R25, R24, R23 ;  /* 0x0c000018191b7389 */ /* 0x0000640000040017 */
[----:B01----:R-:W-:Y:S01]  /*6d00*/  ENDCOLLECTIVE ;  /* 0x000000000000791b */ /* 0x003fe20003800000 */
.L_x_82:
[----:B------:R-:W-:Y:S02]  /*6d10*/  @P0 LOP3.LUT R11, R11, R20, RZ, 0x3c, !PT ;  /* 0x000000140b0b0212 */ /* 0x000fe400078e3cff */
[----:B------:R-:W-:-:S04]  /*6d20*/  @P0 LEA R20, R7, UR6, 0x7 ;  /* 0x0000000607140c11 */ /* 0x000fc8000f8e38ff */
[----:B------:R-:W-:-:S05]  /*6d30*/  @P0 LEA R11, R11, R20, 0x2 ;  /* 0x000000140b0b0211 */ /* 0x000fca00078e10ff */
[----:B------:R0:W1:Y:S01]  /*6d40*/  @P0 LDS R18, [R11] ;  /* 0x000000000b120984 */ /* 0x0000620000000800 */
[----:B------:R-:W-:Y:S01]  /*6d50*/  HFMA2.MMA R24, -RZ, RZ, 0, 4.76837158203125e-07 ;  /* 0x00000008ff187435 */ /* 0x000fe200000001ff */
[----:B------:R-:W-:Y:S02]  /*6d60*/  MOV R25, R22 ;  /* 0x0000001600197202 */ /* 0x000fe40000000f00 */
[----:B------:R-:W-:-:S08]  /*6d70*/  MOV R17, R27 ;  /* 0x0000001b00117202 */ /* 0x000fd00000000f00 */
[----:B01----:R-:W-:Y:S05]  /*6d80*/  WARPSYNC.COLLECTIVE R16, `(.L_x_83) ;  /* 0x0000000010087348 */ /* 0x003fea0003c00000 */
[----:B------:R2:W3:Y:S02]  /*6d90*/  SHFL.BFLY P2, R27, R25, R24, R23 ;  /* 0x0c000018191b7389 */ /* 0x0004e40000040017 */
[----:B0123--:R-:W-:Y:S01]  /*6da0*/  ENDCOLLECTIVE ;  /* 0x000000000000791b */ /* 0x00ffe20003800000 */
.L_x_83:
[----:B------:R-:W-:Y:S02]  /*6db0*/  FADD.FTZ R19, R19, R17 ;  /* 0x0000001113137221 */ /* 0x000fe40000010000 */
[----:B------:R0:W1:Y:S02]  /*6dc0*/  @P0 LDS R17, [R11+0x780] ;  /* 0x000780000b110984 */ /* 0x0000640000000800 */
[----:B0-----:R-:W-:Y:S01]  /*6dd0*/  HFMA2.MMA R11, -RZ, RZ, 0, 0 ;  /* 0x00000000ff0b7435 */ /* 0x001fe200000001ff */
[----:B------:R-:W-:Y:S01]  /*6de0*/  MOV R25, R14 ;  /* 0x0000000e00197202 */ /* 0x000fe20000000f00 */
[----:B------:R-:W-:-:S09]  /*6df0*/  IMAD.MOV.U32 R15, RZ, RZ, R27 ;  /* 0x000000ffff0f7224 */ /* 0x000fd200078e001b */
[----:B-1----:R-:W-:Y:S05]  /*6e00*/  WARPSYNC.COLLECTIVE R16, `(.L_x_84) ;  /* 0x0000000010087348 */ /* 0x002fea0003c00000 */
[----:B------:R0:W2:Y:S02]  /*6e10*/  SHFL.BFLY P2, R27, R25, R24, R23 ;  /* 0x0c000018191b7389 */ /* 0x0000a40000040017 */
[----:B012---:R-:W-:Y:S01]  /*6e20*/  ENDCOLLECTIVE ;  /* 0x000000000000791b */ /* 0x007fe20003800000 */
.L_x_84:
[----:B------:R-:W-:Y:S01]  /*6e30*/  @P0 MOV R11, R18 ;  /* 0x00000012000b0202 */ /* 0x000fe20000000f00 */
[----:B------:R-:W-:-:S05]  /*6e40*/  FADD.FTZ R22, R15, R22 ;  /* 0x000000160f167221 */ /* 0x000fca0000010000 */
[----:B------:R-:W-:Y:S01]  /*6e50*/  MOV R25, R22 ;  /* 0x0000001600197202 */ /* 0x000fe20000000f00 */
[----:B------:R-:W-:Y:S01]  /*6e60*/  IMAD.MOV.U32 R24, RZ, RZ, 0x4 ;  /* 0x00000004ff187424 */ /* 0x000fe200078e00ff */
[----:B------:R-:W-:Y:S02]  /*6e70*/  @P0 MOV R12, R17 ;  /* 0x00000011000c0202 */ /* 0x000fe40000000f00 */
[----:B------:R-:W-:-:S05]  /*6e80*/  MOV R16, R27 ;  /* 0x0000001b00107202 */ /* 0x000fca0000000f00 */
[----:B------:R-:W-:Y:S01]  /*6e90*/  FADD.FTZ R10, R16, R14 ;  /* 0x0000000e100a7221 */ /* 0x000fe20000010000 */
[----:B------:R-:W-:-:S07]  /*6ea0*/  MOV R16, 0xffff ;  /* 0x0000ffff00107802 */ /* 0x000fce0000000f00 */
[----:B------:R-:W-:Y:S05]  /*6eb0*/  WARPSYNC.COLLECTIVE R16, `(.L_x_85) ;  /* 0x0000000010087348 */ /* 0x000fea0003c00000 */
[----:B------:R0:W1:Y:S02]  /*6ec0*/  SHFL.BFLY P2, R27, R25, R24, R23 ;  /* 0x0c000018191b7389 */ /* 0x0000640000040017 */
[----:B01----:R-:W-:Y:S01]  /*6ed0*/  ENDCOLLECTIVE ;  /* 0x000000000000791b */ /* 0x003fe20003800000 */
.L_x_85:
[----:B------:R-:W-:Y:S02]  /*6ee0*/  MOV R25, R10 ;  /* 0x0000000a00197202 */ /* 0x000fe40000000f00 */
[----:B------:R-:W-:-:S07]  /*6ef0*/  MOV R15, R27 ;  /* 0x0000001b000f7202 */ /* 0x000fce0000000f00 */
[----:B------:R-:W-:Y:S05]  /*6f00*/  WARPSYNC.COLLECTIVE R16, `(.L_x_86) ;  /* 0x0000000010087348 */ /* 0x000fea0003c00000 */
[----:B------:R0:W1:Y:S02]  /*6f10*/  SHFL.BFLY P2, R27, R25, R24, R23 ;  /* 0x0c000018191b7389 */ /* 0x0000640000040017 */
[----:B01----:R-:W-:Y:S01]  /*6f20*/  ENDCOLLECTIVE ;  /* 0x000000000000791b */ /* 0x003fe20003800000 */
.L_x_86:
[----:B------:R-:W-:Y:S02]  /*6f30*/  FADD.FTZ R22, R22, R15 ;  /* 0x0000000f16167221 */ /* 0x000fe40000010000 */
[----:B------:R-:W0:Y:S02]  /*6f40*/  @!P1 LDC.64 R14, c[0x0][0x220] ;  /* 0x00008800ff0e9b82 */ /* 0x000e240000000a00 */
[----:B------:R-:W-:Y:S02]  /*6f50*/  IMAD.MOV.U32 R25, RZ, RZ, R22 ;  /* 0x000000ffff197224 */ /* 0x000fe400078e0016 */
[----:B------:R-:W-:-:S04]  /*6f60*/  IMAD.MOV.U32 R24, RZ, RZ, R27 ;  /* 0x000000ffff187224 */ /* 0x000fc800078e001b */
[----:B------:R-:W-:Y:S01]  /*6f70*/  FADD.FTZ R10, R10, R24 ;  /* 0x000000180a0a7221 */ /* 0x000fe20000010000 */
[----:B------:R-:W-:Y:S01]  /*6f80*/  HFMA2.MMA R24, -RZ, RZ, 0, 1.1920928955078125e-07 ;  /* 0x00000002ff187435 */ /* 0x000fe200000001ff */
[----:B0-----:R-:W-:-:S10]  /*6f90*/  @!P1 IMAD.WIDE R14, R0, 0x2, R14 ;  /* 0x00000002000e9825 */ /* 0x001fd400078e020e */
[----:B------:R-:W-:Y:S05]  /*6fa0*/  WARPSYNC.COLLECTIVE R16, `(.L_x_87) ;  /* 0x0000000010087348 */ /* 0x000fea0003c00000 */
[----:B------:R0:W1:Y:S02]  /*6fb0*/  SHFL.BFLY P2, R27, R25, R24, R23 ;  /* 0x0c000018191b7389 */ /* 0x0000640000040017 */
[----:B01----:R-:W-:Y:S01]  /*6fc0*/  ENDCOLLECTIVE ;  /* 0x000000000000791b */ /* 0x003fe20003800000 */
.L_x_87:
[----:B------:R-:W-:Y:S02]  /*6fd0*/  MOV R25, R10 ;  /* 0x0000000a00197202 */ /* 0x000fe40000000f00 */
[----:B------:R-:W-:-:S07]  /*6fe0*/  MOV R21, R27 ;  /* 0x0000001b00157202 */ /* 0x000fce0000000f00 */
[----:B------:R-:W-:Y:S05]  /*6ff0*/  WARPSYNC.COLLECTIVE R16, `(.L_x_88) ;  /* 0x0000000010087348 */ /* 0x000fea0003c00000 */
[----:B------:R0:W1:Y:S02]  /*7000*/  SHFL.BFLY P2, R27, R25, R24, R23 ;  /* 0x0c000018191b7389 */ /* 0x0000640000040017 */
[----:B01----:R-:W-:Y:S01]  /*7010*/  ENDCOLLECTIVE ;  /* 0x000000000000791b */ /* 0x003fe20003800000 */
.L_x_88:
[----:B------:R-:W-:Y:S01]  /*7020*/  FADD.FTZ R20, R22, R21 ;  /* 0x0000001516147221 */ /* 0x000fe20000010000 */
[----:B------:R-:W-:Y:S02]  /*7030*/  @!P1 F2FP.BF16.F32.PACK_AB R22, RZ, R19 ;  /* 0x00000013ff16923e */ /* 0x000fe400000010ff */
[----:B------:R-:W0:Y:S03]  /*7040*/  @!P1 LDC.64 R18, c[0x0][0x218] ;  /* 0x00008600ff129b82 */ /* 0x000e260000000a00 */
[----:B------:R1:W-:Y:S01]  /*7050*/  @!P1 STG.E.U16 desc[UR12][R14.64+0x3c], R22 ;  /* 0x00003c160e009986 */ /* 0x0003e2000c10150c */
[----:B------:R-:W-:Y:S01]  /*7060*/  MOV R25, R20 ;  /* 0x0000001400197202 */ /* 0x000fe20000000f00 */
[----:B------:R-:W-:Y:S02]  /*7070*/  IMAD.MOV.U32 R24, RZ, RZ, 0x1 ;  /* 0x00000001ff187424 */ /* 0x000fe400078e00ff */
[----:B------:R-:W-:-:S04]  /*7080*/  IMAD.MOV.U32 R16, RZ, RZ, R27 ;  /* 0x000000ffff107224 */ /* 0x000fc800078e001b */
[----:B------:R-:W-:Y:S01]  /*7090*/  FADD.FTZ R10, R10, R16 ;  /* 0x000000100a0a7221 */ /* 0x000fe20000010000 */
[----:B------:R-:W-:Y:S01]  /*70a0*/  MOV R16, 0xffff ;  /* 0x0000ffff00107802 */ /* 0x000fe20000000f00 */
[----:B01----:R-:W-:-:S07]  /*70b0*/  @!P1 IMAD.WIDE R18, R0, 0x2, R18 ;  /* 0x0000000200129825 */ /* 0x003fce00078e0212 */
[----:B------:R-:W-:Y:S05]  /*70c0*/  WARPSYNC.COLLECTIVE R16, `(.L_x_89) ;  /* 0x0000000010087348 */ /* 0x000fea0003c00000 */
[----:B------:R0:W1:Y:S02]  /*70d0*/  SHFL.BFLY P2, R27, R25, R24, R23 ;  /* 0x0c000018191b7389 */ /* 0x0000640000040017 */
[----:B01----:R-:W-:Y:S01]  /*70e0*/  ENDCOLLECTIVE ;  /* 0x000000000000791b */ /* 0x003fe20003800000 */
.L_x_89:
[----:B------:R-:W-:Y:S02]  /*70f0*/  MOV R25, R10 ;  /* 0x0000000a00197202 */ /* 0x000fe40000000f00 */
[----:B------:R-:W-:-:S07]  /*7100*/  MOV R21, R27 ;  /* 0x0000001b00157202 */ /* 0x000fce0000000f00 */
[----:B------:R-:W-:Y:S05]  /*7110*/  WARPSYNC.COLLECTIVE R16, `(.L_x_90) ;  /* 0x0000000010087348 */ /* 0x000fea0003c00000 */
[----:B------:R0:W1:Y:S02]  /*7120*/  SHFL.BFLY P2, R27, R25, R24, R23 ;  /* 0x0c000018191b7389 */ /* 0x0000640000040017 */
[----:B01----:R-:W-:Y:S01]  /*7130*/  ENDCOLLECTIVE ;  /* 0x000000000000791b */ /* 0x003fe20003800000 */
.L_x_90:
[----:B------:R-:W-:Y:S01]  /*7140*/  HFMA2.MMA R24, -RZ, RZ, 0, 4.76837158203125e-07 ;  /* 0x00000008ff187435 */ /* 0x000fe200000001ff */
[----:B------:R-:W-:Y:S01]  /*7150*/  MOV R25, R11 ;  /* 0x0000000b00197202 */ /* 0x000fe20000000f00 */
[----:B------:R-:W-:-:S09]  /*7160*/  IMAD.MOV.U32 R22, RZ, RZ, R27 ;  /* 0x000000ffff167224 */ /* 0x000fd200078e001b */
[----:B------:R-:W-:Y:S05]  /*7170*/  WARPSYNC.COLLECTIVE R16, `(.L_x_91) ;  /* 0x0000000010087348 */ /* 0x000fea0003c00000 */
[----:B------:R0:W1:Y:S02]  /*7180*/  SHFL.BFLY P2, R27, R25, R24, R23 ;  /* 0x0c000018191b7389 */ /* 0x0000640000040017 */
[----:B01----:R-:W-:Y:S01]  /*7190*/  ENDCOLLECTIVE ;  /* 0x000000000000791b */ /* 0x003fe20003800000 */
.L_x_91:
[----:B------:R-:W-:-:S05]  /*71a0*/  FADD.FTZ R10, R10, R22 ;  /* 0x000000160a0a7221 */ /* 0x000fca0000010000 */
[----:B------:R-:W-:Y:S02]  /*71b0*/  @!P1 F2FP.BF16.F32.PACK_AB R10, RZ, R10 ;  /* 0x0000000aff0a923e */ /* 0x000fe400000010ff */
[----:B------:R-:W-:Y:S02]  /*71c0*/  MOV R25, R12 ;  /* 0x0000000c00197202 */ /* 0x000fe40000000f00 */
[----:B------:R-:W-:-:S05]  /*71d0*/  MOV R16, R27 ;  /* 0x0000001b00107202 */ /* 0x000fca0000000f00 */
[----:B------:R-:W-:Y:S01]  /*71e0*/  FADD.FTZ R11, R16, R11 ;  /* 0x0000000b100b7221 */ /* 0x000fe20000010000 */
[----:B------:R-:W-:-:S07]  /*71f0*/  MOV R16, 0xffff ;  /* 0x0000ffff00107802 */ /* 0x000fce0000000f00 */
[----:B------:R-:W-:Y:S05]  /*7200*/  WARPSYNC.COLLECTIVE R16, `(.L_x_92) ;  /* 0x0000000010087348 */ /* 0x000fea0003c00000 */
[----:B------:R0:W1:Y:S02]  /*7210*/  SHFL.BFLY P2, R27, R25, R24, R23 ;  /* 0x0c000018191b7389 */ /* 0x0000640000040017 */
[----:B01----:R-:W-:Y:S01]  /*7220*/  ENDCOLLECTIVE ;  /* 0x000000000000791b */ /* 0x003fe20003800000 */
.L_x_92:
[----:B------:R-:W-:Y:S01]  /*7230*/  HFMA2.MMA R24, -RZ, RZ, 0, 2.384185791015625e-07 ;  /* 0x00000004ff187435 */ /* 0x000fe200000001ff */
[----:B------:R-:W-:Y:S01]  /*7240*/  MOV R25, R11 ;  /* 0x0000000b00197202 */ /* 0x000fe20000000f00 */
[----:B------:R-:W-:-:S09]  /*7250*/  IMAD.MOV.U32 R14, RZ, RZ, R27 ;  /* 0x000000ffff0e7224 */ /* 0x000fd200078e001b */
[----:B------:R-:W-:Y:S05]  /*7260*/  WARPSYNC.COLLECTIVE R16, `(.L_x_93) ;  /* 0x0000000010087348 */ /* 0x000fea0003c00000 */
[----:B------:R0:W1:Y:S02]  /*7270*/  SHFL.BFLY P2, R27, R25, R24, R23 ;  /* 0x0c000018191b7389 */ /* 0x0000640000040017 */
[----:B01----:R-:W-:Y:S01]  /*7280*/  ENDCOLLECTIVE ;  /* 0x000000000000791b */ /* 0x003fe20003800000 */
.L_x_93:
[----:B------:R-:W-:-:S04]  /*7290*/  FADD.FTZ R12, R14, R12 ;  /* 0x0000000c0e0c7221 */ /* 0x000fc80000010000 */
[----:B------:R-:W-:Y:S01]  /*72a0*/  IMAD.MOV.U32 R25, RZ, RZ, R12 ;  /* 0x000000ffff197224 */ /* 0x000fe200078e000c */
[----:B------:R-:W-:-:S05]  /*72b0*/  MOV R24, R27 ;  /* 0x0000001b00187202 */ /* 0x000fca0000000f00 */
[----:B------:R-:W-:Y:S01]  /*72c0*/  FADD.FTZ R11, R11, R24 ;  /* 0x000000180b0b7221 */ /* 0x000fe20000010000 */
[----:B------:R-:W-:-:S11]  /*72d0*/  HFMA2.MMA R24, -RZ, RZ, 0, 2.384185791015625e-07 ;  /* 0x00000004ff187435 */ /* 0x000fd600000001ff */
[----:B------:R-:W-:Y:S05]  /*72e0*/  WARPSYNC.COLLECTIVE R16, `(.L_x_94) ;  /* 0x0000000010087348 */ /* 0x000fea0003c00000 */
[----:B------:R0:W1:Y:S02]  /*72f0*/  SHFL.BFLY P2, R27, R25, R24, R23 ;  /* 0x0c000018191b7389 */ /* 0x0000640000040017 */
[----:B01----:R-:W-:Y:S01]  /*7300*/  ENDCOLLECTIVE ;  /* 0x000000000000791b */ /* 0x003fe20003800000 */
.L_x_94:
[----:B------:R-:W-:Y:S01]  /*7310*/  MOV R25, R11 ;  /* 0x0000000b00197202 */ /* 0x000fe20000000f00 */
[----:B------:R-:W-:Y:S01]  /*7320*/  IMAD.MOV.U32 R24, RZ, RZ, 0x2 ;  /* 0x00000002ff187424 */ /* 0x000fe200078e00ff */
[----:B------:R-:W-:-:S07]  /*7330*/  MOV R29, R27 ;  /* 0x0000001b001d7202 */ /* 0x000fce0000000f00 */
[----:B------:R-:W-:Y:S05]  /*7340*/  WARPSYNC.COLLECTIVE R16, `(.L_x_95) ;  /* 0x0000000010087348 */ /* 0x000fea0003c00000 */
[----:B------:R0:W1:Y:S02]  /*7350*/  SHFL.BFLY P2, R27, R25, R24, R23 ;  /* 0x0c000018191b7389 */ /* 0x0000640000040017 */
[----:B01----:R-:W-:Y:S01]  /*7360*/  ENDCOLLECTIVE ;  /* 0x000000000000791b */ /* 0x003fe20003800000 */
.L_x_95:
[----:B------:R-:W-:Y:S01]  /*7370*/  FADD.FTZ R12, R12, R29 ;  /* 0x0000001d0c0c7221 */ /* 0x000fe20000010000 */
[----:B------:R-:W-:Y:S02]  /*7380*/  FADD.FTZ R29, R20, R21 ;  /* 0x00000015141d7221 */ /* 0x000fe40000010000 */
[----:B------:R-:W0:Y:S03]  /*7390*/  @!P1 LDC.64 R20, c[0x0][0x220] ;  /* 0x00008800ff149b82 */ /* 0x000e260000000a00 */
[----:B------:R-:W-:Y:S02]  /*73a0*/  @!P1 F2FP.BF16.F32.PACK_AB R29, RZ, R29 ;  /* 0x0000001dff1d923e */ /* 0x000fe400000010ff */
[----:B------:R-:W-:-:S03]  /*73b0*/  MOV R25, R12 ;  /* 0x0000000c00197202 */ /* 0x000fc60000000f00 */
[----:B------:R1:W-:Y:S01]  /*73c0*/  @!P1 STG.E.U16 desc[UR12][R18.64+0x78], R29 ;  /* 0x0000781d12009986 */ /* 0x0003e2000c10150c */
[----:B------:R-:W-:-:S05]  /*73d0*/  MOV R24, R27 ;  /* 0x0000001b00187202 */ /* 0x000fca0000000f00 */
[----:B------:R-:W-:Y:S01]  /*73e0*/  FADD.FTZ R11, R11, R24 ;  /* 0x000000180b0b7221 */ /* 0x000fe20000010000 */
[----:B------:R-:W-:Y:S01]  /*73f0*/  HFMA2.MMA R24, -RZ, RZ, 0, 1.1920928955078125e-07 ;  /* 0x00000002ff187435 */ /* 0x000fe200000001ff */
[----:B0-----:R-:W-:-:S05]  /*7400*/  @!P1 IMAD.WIDE R20, R0, 0x2, R20 ;  /* 0x0000000200149825 */ /* 0x001fca00078e0214 */
[----:B------:R1:W-:Y:S05]  /*7410*/  @!P1 STG.E.U16 desc[UR12][R20.64+0x78], R10 ;  /* 0x0000780a14009986 */ /* 0x0003ea000c10150c */
[----:B-1----:R-:W-:Y:S05]  /*7420*/  WARPSYNC.COLLECTIVE R16, `(.L_x_96) ;  /* 0x0000000010087348 */ /* 0x002fea0003c00000 */
[----:B------:R0:W2:Y:S02]  /*7430*/  SHFL.BFLY P2, R27, R25, R24, R23 ;  /* 0x0c000018191b7389 */ /* 0x0000a40000040017 */
[----:B012---:R-:W-:Y:S01]  /*7440*/  ENDCOLLECTIVE ;  /* 0x000000000000791b */ /* 0x007fe20003800000 */
.L_x_96:
[----:B------:R-:W-:Y:S01]  /*7450*/  IMAD.MOV.U32 R25, RZ, RZ, R11 ;  /* 0x000000ffff197224 */ /* 0x000fe200078e000b */
[----:B------:R-:W-:Y:S01]  /*7460*/  MOV R24, 0x1 ;  /* 0x0000000100187802 */ /* 0x000fe20000000f00 */
[----:B------:R-:W-:-:S07]  /*7470*/  FADD.FTZ R12, R12, R27 ;  /* 0x0000001b0c0c7221 */ /* 0x000fce0000010000 */
[----:B------:R-:W-:Y:S05]  /*7480*/  WARPSYNC.COLLECTIVE R16, `(.L_x_97) ;  /* 0x0000000010087348 */ /* 0x000fea0003c00000 */
[----:B------:R0:W1:Y:S02]  /*7490*/  SHFL.BFLY P2, R27, R25, R24, R23 ;  /* 0x0c000018191b7389 */ /* 0x0000640000040017 */
[----:B01----:R-:W-:Y:S01]  /*74a0*/  ENDCOLLECTIVE ;  /* 0x000000000000791b */ /* 0x003fe20003800000 */
.L_x_97:
[----:B------:R-:W-:Y:S02]  /*74b0*/  MOV R25, R12 ;  /* 0x0000000c00197202 */ /* 0x000fe40000000f00 */
[----:B------:R-:W-:-:S07]  /*74c0*/  MOV R31, R27 ;  /* 0x0000001b001f7202 */ /* 0x000fce0000000f00 */
[----:B------:R-:W-:Y:S05]  /*74d0*/  WARPSYNC.COLLECTIVE R16, `(.L_x_98) ;  /* 0x0000000010087348 */ /* 0x000fea0003c00000 */
[----:B------:R0:W1:Y:S02]  /*74e0*/  SHFL.BFLY P2, R27, R25, R24, R23 ;  /* 0x0c000018191b7389 */ /* 0x0000640000040017 */
[----:B01----:R-:W-:Y:S01]  /*74f0*/  ENDCOLLECTIVE ;  /* 0x000000000000791b */ /* 0x003fe20003800000 */
.L_x_98:
[----:B------:R-:W-:Y:S01]  /*7500*/  FADD.FTZ R31, R11, R31 ;  /* 0x0000001f0b1f7221 */ /* 0x000fe20000010000 */
[----:B------:R-:W-:Y:S06]  /*7510*/  BRA `(.L_x_99) ;  /* 0xffffffe000ac7947 */ /* 0x000fec000383ffff */
.L_x_100:
[----:B------:R-:W-:-:S00]  /*7520*/  BRA `(.L_x_100) ;  /* 0xfffffffc00fc7947 */ /* 0x000fc0000383ffff */
[----:B------:R-:W-:-:S00]  /*7530*/  NOP ;  /* 0x0000000000007918 */ /* 0x000fc00000000000 */
        /* <DEDUP_REMOVED lines=12> */
.L_x_3184:


//--------------------- .text._ZN13group_norm_v218gn_bwd_cuda_kernelI13__nv_bfloat16Li480ELi1ELi32ELi30ELi1024ELb0ELb1ELi8ELi960ELi960ELi4ELb1ELi1ELb0ELb0ELNS_15WgradSyncMethodE3ENS_16CompileConditionILi900EEEEEvPT_S6_S6_PKS5_S8_S8_S8_PKfflPfPj --------------------------
	.section	.text._ZN13group_norm_v218gn_bwd_cuda_kernelI13__nv_bfloat16Li480ELi1ELi32ELi30ELi1024ELb0ELb1ELi8ELi960ELi960ELi4ELb1ELi1ELb0ELb0ELNS_15WgradSyncMethodE3ENS_16CompileConditionILi900EEEEEvPT_S6_S6_PKS5_S8_S8_S8_PKfflPfPj,"ax",@progbits
	.align	128
        .global         _ZN13group_norm_v218gn_bwd_cuda_kernelI13__nv_bfloat16Li480ELi1ELi32ELi30ELi1024ELb0ELb1ELi8ELi960ELi960ELi4ELb1ELi1ELb0ELb0ELNS_15WgradSyncMethodE3ENS_16CompileConditionILi900EEEEEvPT_S6_S6_PKS5_S8_S8_S8_PKfflPfPj
        .type           _ZN13group_norm_v218gn_bwd_cuda_kernelI13__nv_bfloat16Li480ELi1ELi32ELi30ELi1024ELb0ELb1ELi8ELi960ELi960ELi4ELb1ELi1ELb0ELb0ELNS_15WgradSyncMethodE3ENS_16CompileConditionILi900EEEEEvPT_S6_S6_PKS5_S8_S8_S8_PKfflPfPj,@function
        .size           _ZN13group_norm_v218gn_bwd_cuda_kernelI13__nv_bfloat16Li480ELi1ELi32ELi30ELi1024ELb0ELb1ELi8ELi960ELi960ELi4ELb1ELi1ELb0ELb0ELNS_15WgradSyncMethodE3ENS_16CompileConditionILi900EEEEEvPT_S6_S6_PKS5_S8_S8_S8_PKfflPfPj,(.L_x_3185 - _ZN13group_norm_v218gn_bwd_cuda_kernelI13__nv_bfloat16Li480ELi1ELi32ELi30ELi1024ELb0ELb1ELi8ELi960ELi960ELi4ELb1ELi1ELb0ELb0ELNS_15WgradSyncMethodE3ENS_16CompileConditionILi900EEEEEvPT_S6_S6_PKS5_S8_S8_S8_PKfflPfPj)
        .other          _ZN13group_norm_v218gn_bwd_cuda_kernelI13__nv_bfloat16Li480ELi1ELi32ELi30ELi1024ELb0ELb1ELi8ELi960ELi960ELi4ELb1ELi1ELb0ELb0ELNS_15WgradSyncMethodE3ENS_16CompileConditionILi900EEEEEvPT_S6_S6_PKS5_S8_S8_S8_PKfflPfPj,@"STO_CUDA_ENTRY STV_DEFAULT"
_ZN13group_norm_v218gn_bwd_cuda_kernelI13__nv_bfloat16Li480ELi1ELi32ELi30ELi1024ELb0ELb1ELi8ELi960ELi960ELi4ELb1ELi1ELb0ELb0ELNS_15WgradSyncMethodE3ENS_16CompileConditionILi900EEEEEvPT_S6_S6_PKS5_S8_S8_S8_PKfflPfPj:
.text._ZN13group_norm_v218gn_bwd_cuda_kernelI13__nv_bfloat16Li480ELi1ELi32ELi30ELi1024ELb0ELb1ELi8ELi960ELi960ELi4ELb1ELi1ELb0ELb0ELNS_15WgradSyncMethodE3ENS_16CompileConditionILi900EEEEEvPT_S6_S6_PKS5_S8_S8_S8_PKfflPfPj:
[----:B------:R-:W-:Y:S01]  /*0000*/  LDC R1, c[0x0][0x28] ;  /* 0x00000a00ff017b82 */ /* 0x000fe20000000800 */
[----:B------:R-:W0:Y:S01]  /*0010*/  S2R R9, SR_CTAID.Y ;  /* 0x0000000000097919 */ /* 0x000e220000002600 */
[----:B------:R-:W-:Y:S01]  /*0020*/  ULDC.64 UR4, c[0x0][0x258] ;  /* 0x0000960000047ab9 */ /* 0x000fe20000000a00 */
[----:B------:R-:W-:Y:S01]  /*0030*/  ULDC.64 UR8, c[0x0][0x208] ;  /* 0x0000820000087ab9 */ /* 0x000fe20000000a00 */
[----:B------:R-:W-:Y:S01]  /*0040*/  MOV R40, UR4 ;  /* 0x0000000400287c02 */ /* 0x000fe20008000f00 */
[----:B------:R-:W1:Y:S01]  /*0050*/  S2R R0, SR_CTAID.X ;  /* 0x0000000000007919 */ /* 0x000e620000002500 */
[----:B------:R-:W-:Y:S01]  /*0060*/  MOV R41, UR5 ;  /* 0x0000000500297c02 */ /* 0x000fe20008000f00 */
[----:B------:R-:W-:Y:S01]  /*0070*/  IMAD.MOV.U32 R90, RZ, RZ, RZ ;  /* 0x000000ffff5a7224 */ /* 0x000fe200078e00ff */
[----:B0-----:R-:W-:Y:S02]  /*0080*/  ISETP.GE.U32.AND P0, PT, R9, R40, PT ;  /* 0x000000280900720c */ /* 0x001fe40003f06070 */
[----:B------:R-:W-:-:S02]  /*0090*/  MOV R73, R9 ;  /* 0x0000000900497202 */ /* 0x000fc40000000f00 */
[----:B------:R-:W-:-:S13]  /*00a0*/  ISETP.GE.AND.EX P0, PT, RZ, R41, PT, P0 ;  /* 0x00000029ff00720c */ /* 0x000fda0003f06300 */
[----:B-1----:R-:W-:Y:S05]  /*00b0*/  @!P0 BRA `(.L_x_101) ;  /* 0x0000000000688947 */ /* 0x002fea0003800000 */
[----:B------:R-:W0:Y:S01]  /*00c0*/  S2R R2, SR_TID.X ;  /* 0x0000000000027919 */ /* 0x000e220000002100 */
[----:B------:R-:W-:Y:S01]  /*00d0*/  BAR.SYNC.DEFER_BLOCKING 0x0 ;  /* 0x0000000000007b1d */ /* 0x000fe20000010000 */
[----:B0-----:R-:W-:-:S13]  /*00e0*/  ISETP.NE.AND P0, PT, R2, RZ, PT ;  /* 0x000000ff0200720c */ /* 0x001fda0003f05270 */
[----:B------:R-:W-:Y:S05]  /*00f0*/  @P0 BRA `(.L_x_102) ;  /* 0x00000000004c0947 */ /* 0x000fea0003800000 */
[----:B------:R-:W-:Y:S01]  /*0100*/  ULDC.64 UR4, c[0x0][0x268] ;  /* 0x00009a0000047ab9 */ /* 0x000fe20000000a00 */
[----:B------:R-:W-:Y:S01]  /*0110*/  IADD3 R3, -R73, RZ, RZ ;  /* 0x000000ff49037210 */ /* 0x000fe20007ffe1ff */
[----:B------:R-:W-:Y:S01]  /*0120*/  UIADD3 UR4, UP0, UR4, 0x4, URZ ;  /* 0x0000000404047890 */ /* 0x000fe2000ff1e03f */
[----:B------:R-:W-:Y:S02]  /*0130*/  IMAD.MOV.U32 R5, RZ, RZ, 0x7fffff81 ;  /* 0x7fffff81ff057424 */ /* 0x000fe400078e00ff */
[----:B------:R-:W-:Y:S01]  /*0140*/  ISETP.NE.AND P0, PT, R0, R3, PT ;  /* 0x000000030000720c */ /* 0x000fe20003f05270 */
        /* <DEDUP_REMOVED lines=8> */
.L_x_103:
[----:B------:R-:W2:Y:S04]  /*01d0*/  LD.E.STRONG.GPU R4, desc[UR8][R2.64] ;  /* 0x0000000802047980 */ /* 0x000ea8000c10f900 */
[----:B--2---:R-:W-:Y:S01]  /*01e0*/  CCTL.IVALL ;  /* 0x00000000ff00798f */ /* 0x004fe20002000000 */
[----:B------:R-:W-:Y:S05]  /*01f0*/  YIELD ;  /* 0x0000000000007946 */ /* 0x000fea0003800000 */
[----:B-----5:R-:W-:-:S04]  /*0200*/  LOP3.LUT R4, R4, R5, RZ, 0x3c, !PT ;  /* 0x0000000504047212 */ /* 0x020fc800078e3cff */
[----:B------:R-:W-:-:S13]  /*0210*/  ISETP.GT.AND P0, PT, R4, -0x1, PT ;  /* 0xffffffff0400780c */ /* 0x000fda0003f04270 */
[----:B------:R-:W-:Y:S05]  /*0220*/  @P0 BRA `(.L_x_103) ;  /* 0xfffffffc00e80947 */ /* 0x000fea000383ffff */
.L_x_102:
[----:B------:R-:W-:Y:S05]  /*0230*/  WARPSYNC.ALL ;  /* 0x0000000000007948 */ /* 0x000fea0003800000 */
[----:B------:R-:W-:Y:S06]  /*0240*/  BAR.SYNC.DEFER_BLOCKING 0x0 ;  /* 0x0000000000007b1d */ /* 0x000fec0000010000 */
[----:B------:R-:W-:Y:S05]  /*0250*/  BRA `(.L_x_104) ;  /* 0x0000003400087947 */ /* 0x000fea0003800000 */
.L_x_101:
[----:B------:R-:W0:Y:S01]  /*0260*/  S2R R2, SR_TID.X ;  /* 0x0000000000027919 */ /* 0x000e220000002100 */
[----:B------:R-:W1:Y:S01]  /*0270*/  LDC.64 R10, c[0x0][0x238] ;  /* 0x00008e00ff0a7b82 */ /* 0x000e620000000a00 */
[----:B0-----:R-:W-:-:S05]  /*0280*/  IMAD.WIDE.U32 R4, R2, -0x77777777, RZ ;  /* 0x8888888902047825 */ /* 0x001fca00078e00ff */
[----:B------:R-:W-:-:S05]  /*0290*/  SHF.R.U32.HI R22, RZ, 0x7, R5 ;  /* 0x00000007ff167819 */ /* 0x000fca0000011605 */
[----:B------:R-:W-:-:S04]  /*02a0*/  IMAD R3, R22, -0xf0, R2 ;  /* 0xffffff1016037824 */ /* 0x000fc800078e0202 */
[----:B------:R-:W-:-:S04]  /*02b0*/  IMAD.SHL.U32 R4, R3, 0x4, RZ ;  /* 0x0000000403047824 */ /* 0x000fc800078e00ff */
[----:B-1----:R-:W-:-:S05]  /*02c0*/  IMAD.WIDE R10, R4, 0x2, R10 ;  /* 0x00000002040a7825 */ /* 0x002fca00078e020a */
[----:B------:R0:W2:Y:S01]  /*02d0*/  LDG.E.64.CONSTANT R24, desc[UR8][R10.64] ;  /* 0x000000080a187981 */ /* 0x0000a2000c1e9b00 */
[----:B------:R-:W-:Y:S02]  /*02e0*/  IADD3 R12, R2, 0x1e0, RZ ;  /* 0x000001e0020c7810 */ /* 0x000fe40007ffe0ff */
[----:B------:R-:W-:Y:S02]  /*02f0*/  CS2R R42, SRZ ;  /* 0x00000000002a7805 */ /* 0x000fe4000001ff00 */
[----:B------:R-:W-:Y:S01]  /*0300*/  MOV R5, 0x400 ;  /* 0x0000040000057802 */ /* 0x000fe20000000f00 */
[----:B------:R-:W1:Y:S01]  /*0310*/  S2R R15, SR_CgaCtaId ;  /* 0x00000000000f7919 */ /* 0x000e620000008800 */
[----:B------:R-:W-:Y:S02]  /*0320*/  SHF.R.S32.HI R13, RZ, 0x1f, R12 ;  /* 0x0000001fff0d7819 */ /* 0x000fe4000001140c */
[----:B------:R-:W-:Y:S02]  /*0330*/  CS2R R44, SRZ ;  /* 0x00000000002c7805 */ /* 0x000fe4000001ff00 */
[----:B------:R-:W-:-:S02]  /*0340*/  SHF.R.S32.HI R7, RZ, 0x1f, R2 ;  /* 0x0000001fff077819 */ /* 0x000fc40000011402 */
[----:B------:R-:W-:Y:S02]  /*0350*/  CS2R R46, SRZ ;  /* 0x00000000002e7805 */ /* 0x000fe4000001ff00 */
[----:B------:R-:W-:Y:S01]  /*0360*/  IADD3 R6, R5, 0x3c00, RZ ;  /* 0x00003c0005067810 */ /* 0x000fe20007ffe0ff */
[----:B------:R-:W-:Y:S01]  /*0370*/  IMAD.SHL.U32 R5, R0, 0x8, RZ ;  /* 0x0000000800057824 */ /* 0x000fe200078e00ff */
[----:B------:R-:W-:Y:S02]  /*0380*/  LEA.HI R14, R13, R12, RZ, 0x2 ;  /* 0x0000000c0d0e7211 */ /* 0x000fe400078f10ff */
[----:B------:R-:W-:Y:S02]  /*0390*/  CS2R R48, SRZ ;  /* 0x0000000000307805 */ /* 0x000fe4000001ff00 */
[----:B------:R-:W-:Y:S01]  /*03a0*/  LEA.HI R16, R7, R2, RZ, 0x2 ;  /* 0x0000000207107211 */ /* 0x000fe200078f10ff */
[----:B------:R-:W-:Y:S01]  /*03b0*/  UMOV UR4, URZ ;  /* 0x0000003f00047c82 */ /* 0x000fe20008000000 */
[----:B0-----:R-:W-:-:S02]  /*03c0*/  LOP3.LUT R11, R14, 0xfffffffc, RZ, 0xc0, !PT ;  /* 0xfffffffc0e0b7812 */ /* 0x001fc400078ec0ff */
[----:B------:R-:W-:Y:S02]  /*03d0*/  LOP3.LUT R5, R5, 0x3f8, RZ, 0xc0, !PT ;  /* 0x000003f805057812 */ /* 0x000fe400078ec0ff */
[----:B------:R-:W-:Y:S02]  /*03e0*/  SHF.R.S32.HI R8, RZ, 0x2, R16 ;  /* 0x00000002ff087819 */ /* 0x000fe40000011410 */
[----:B------:R-:W-:Y:S01]  /*03f0*/  SHF.R.S32.HI R10, RZ, 0x2, R14 ;  /* 0x00000002ff0a7819 */ /* 0x000fe2000001140e */
[----:B------:R-:W-:Y:S01]  /*0400*/  IMAD.IADD R18, R5, 0x1, R22 ;  /* 0x0000000105127824 */ /* 0x000fe200078e0216 */
[----:B------:R-:W-:Y:S02]  /*0410*/  IADD3 R17, R12, -R11, RZ ;  /* 0x8000000b0c117210 */ /* 0x000fe40007ffe0ff */
[----:B------:R-:W-:Y:S01]  /*0420*/  IADD3 R5, R10, 0xf0, RZ ;  /* 0x000000f00a057810 */ /* 0x000fe20007ffe0ff */
[----:B------:R-:W-:Y:S01]  /*0430*/  IMAD R18, R18, 0x3c0, RZ ;  /* 0x000003c012127824 */ /* 0x000fe200078e02ff */
[----:B------:R-:W-:-:S02]  /*0440*/  IADD3 R14, R4, 0x2, RZ ;  /* 0x00000002040e7810 */ /* 0x000fc40007ffe0ff */
[----:B------:R-:W-:Y:S01]  /*0450*/  LEA.HI R19, R13, R12, RZ, 0x4 ;  /* 0x0000000c0d137211 */ /* 0x000fe200078f20ff */
[----:B------:R-:W-:Y:S01]  /*0460*/  IMAD.WIDE.U32 R12, R4, -0x77777777, RZ ;  /* 0x88888889040c7825 */ /* 0x000fe200078e00ff */
[----:B------:R-:W-:-:S04]  /*0470*/  LEA.HI R7, R7, R2, RZ, 0x4 ;  /* 0x0000000207077211 */ /* 0x000fc800078f20ff */
[----:B------:R-:W-:Y:S02]  /*0480*/  SHF.R.U32.HI R12, RZ, 0x4, R13 ;  /* 0x00000004ff0c7819 */ /* 0x000fe4000001160d */
[----:B-1----:R-:W-:Y:S02]  /*0490*/  LEA R6, R15, R6, 0x18 ;  /* 0x000000060f067211 */ /* 0x002fe400078ec0ff */
[----:B------:R-:W-:-:S03]  /*04a0*/  IADD3 R15, R8, 0xf0, RZ ;  /* 0x000000f0080f7810 */ /* 0x000fc60007ffe0ff */
[----:B------:R-:W-:Y:S01]  /*04b0*/  IMAD R11, R3, 0x18, R6 ;  /* 0x00000018030b7824 */ /* 0x000fe200078e0206 */
[----:B------:R-:W-:Y:S02]  /*04c0*/  SHF.R.S32.HI R20, RZ, 0x1f, R15 ;  /* 0x0000001fff147819 */ /* 0x000fe4000001140f */
[----:B------:R-:W-:Y:S01]  /*04d0*/  LOP3.LUT R3, R16, 0xfffffffc, RZ, 0xc0, !PT ;  /* 0xfffffffc10037812 */ /* 0x000fe200078ec0ff */
[----:B------:R-:W-:Y:S01]  /*04e0*/  IMAD R11, R22, 0x8, R11 ;  /* 0x00000008160b7824 */ /* 0x000fe200078e020b */
[----:B------:R-:W-:Y:S02]  /*04f0*/  SHF.R.S32.HI R22, RZ, 0x1f, R5 ;  /* 0x0000001fff167819 */ /* 0x000fe40000011405 */
[----:B------:R-:W-:Y:S01]  /*0500*/  LEA.HI R20, R20, R15, RZ, 0x2 ;  /* 0x0000000f14147211 */ /* 0x000fe200078f10ff */
[----:B------:R-:W-:Y:S01]  /*0510*/  IMAD.WIDE.U32 R14, R14, -0x77777777, RZ ;  /* 0x888888890e0e7825 */ /* 0x000fe200078e00ff */
[----:B------:R-:W-:Y:S02]  /*0520*/  LEA.HI R22, R22, R5, RZ, 0x2 ;  /* 0x0000000516167211 */ /* 0x000fe400078f10ff */
[----:B------:R-:W-:-:S02]  /*0530*/  SHF.R.U32.HI R14, RZ, 0x4, R7 ;  /* 0x00000004ff0e7819 */ /* 0x000fc40000011607 */
[----:B------:R-:W-:Y:S02]  /*0540*/  IADD3 R3, -R3, R2, RZ ;  /* 0x0000000203037210 */ /* 0x000fe40007ffe1ff */
[----:B------:R-:W-:Y:S02]  /*0550*/  SHF.R.U32.HI R20, RZ, 0x2, R20 ;  /* 0x00000002ff147819 */ /* 0x000fe40000011614 */
[----:B------:R-:W-:Y:S02]  /*0560*/  SHF.R.U32.HI R16, RZ, 0x4, R19 ;  /* 0x00000004ff107819 */ /* 0x000fe40000011613 */
[----:B------:R-:W-:Y:S02]  /*0570*/  SHF.R.U32.HI R22, RZ, 0x2, R22 ;  /* 0x00000002ff167819 */ /* 0x000fe40000011616 */
[----:B------:R-:W-:Y:S02]  /*0580*/  SHF.R.U32.HI R13, RZ, 0x4, R15 ;  /* 0x00000004ff0d7819 */ /* 0x000fe4000001160f */
[----:B------:R-:W-:-:S02]  /*0590*/  LOP3.LUT R14, R3, 0x3, R14, 0x78, !PT ;  /* 0x00000003030e7812 */ /* 0x000fc400078e780e */
[----:B------:R-:W-:Y:S02]  /*05a0*/  LOP3.LUT R15, R3, 0x3, R20, 0x78, !PT ;  /* 0x00000003030f7812 */ /* 0x000fe400078e7814 */
[C---:B------:R-:W-:Y:S02]  /*05b0*/  LOP3.LUT R16, R17.reuse, 0x3, R16, 0x78, !PT ;  /* 0x0000000311107812 */ /* 0x040fe400078e7810 */
[----:B------:R-:W-:Y:S02]  /*05c0*/  LOP3.LUT R17, R17, 0x3, R22, 0x78, !PT ;  /* 0x0000000311117812 */ /* 0x000fe400078e7816 */
[C---:B--2---:R-:W-:Y:S01]  /*05d0*/  PRMT R19, R24.reuse, 0x7632, R19 ;  /* 0x0000763218137816 */ /* 0x044fe20000000013 */
[C---:B------:R-:W-:Y:S01]  /*05e0*/  IMAD.U32 R5, R25.reuse, 0x10000, RZ ;  /* 0x0001000019057824 */ /* 0x040fe200078e00ff */
[----:B------:R-:W-:Y:S02]  /*05f0*/  PRMT R21, R25, 0x7632, R21 ;  /* 0x0000763219157816 */ /* 0x000fe40000000015 */
[----:B------:R-:W-:-:S02]  /*0600*/  SHF.L.U32 R3, R24, 0x10, RZ ;  /* 0x0000001018037819 */ /* 0x000fc400000006ff */
[----:B------:R-:W-:Y:S02]  /*0610*/  SHF.L.U32 R19, R19, 0x10, RZ ;  /* 0x0000001013137819 */ /* 0x000fe400000006ff */
[----:B------:R-:W-:-:S07]  /*0620*/  SHF.L.U32 R21, R21, 0x10, RZ ;  /* 0x0000001015157819 */ /* 0x000fce00000006ff */
.L_x_120:
[----:B-1----:R-:W-:Y:S01]  /*0630*/  HFMA2.MMA R23, -RZ, RZ, 0, 0 ;  /* 0x00000000ff177435 */ /* 0x002fe200000001ff */
[----:B------:R-:W-:Y:S01]  /*0640*/  MOV R22, R4 ;  /* 0x0000000400167202 */ /* 0x000fe20000000f00 */
[C---:B------:R-:W-:Y:S01]  /*0650*/  IMAD.SHL.U32 R25, R73.reuse, 0x20, RZ ;  /* 0x0000002049197824 */ /* 0x040fe200078e00ff */
[----:B------:R-:W-:Y:S01]  /*0660*/  SHF.L.U64.HI R26, R73, 0x5, R90 ;  /* 0x00000005491a7819 */ /* 0x000fe2000001025a */
[----:B------:R-:W-:Y:S01]  /*0670*/  IMAD R27, R90, 0xf0000, RZ ;  /* 0x000f00005a1b7824 */ /* 0x000fe200078e02ff */
[----:B------:R-:W-:Y:S01]  /*0680*/  ULDC.64 UR6, c[0x0][0x248] ;  /* 0x0000920000067ab9 */ /* 0x000fe20000000a00 */
[----:B------:R-:W-:Y:S01]  /*0690*/  ULDC.64 UR10, c[0x0][0x230] ;  /* 0x00008c00000a7ab9 */ /* 0x000fe20000000a00 */
[----:B------:R-:W-:Y:S01]  /*06a0*/  IADD3 R7, P0, R25, R12, RZ ;  /* 0x0000000c19077210 */ /* 0x000fe20007f1e0ff */
[----:B------:R-:W-:Y:S01]  /*06b0*/  ULDC.64 UR12, c[0x0][0x228] ;  /* 0x00008a00000c7ab9 */ /* 0x000fe20000000a00 */
[----:B------:R-:W-:Y:S01]  /*06c0*/  ULDC UR5, c[0x0][0x250] ;  /* 0x0000940000057ab9 */ /* 0x000fe20000000800 */
[----:B------:R-:W-:-:S04]  /*06d0*/  IMAD.WIDE.U32 R28, R73, 0xf0000, R22 ;  /* 0x000f0000491c7825 */ /* 0x000fc800078e0016 */
[----:B------:R-:W-:Y:S01]  /*06e0*/  IMAD.X R20, RZ, RZ, R26, P0 ;  /* 0x000000ffff147224 */ /* 0x000fe200000e061a */
[----:B------:R-:W-:Y:S02]  /*06f0*/  IADD3 R27, R29, R27, RZ ;  /* 0x0000001b1d1b7210 */ /* 0x000fe40007ffe0ff */
[----:B------:R-:W-:Y:S02]  /*0700*/  IADD3 R22, P1, R18, R28, RZ ;  /* 0x0000001c12167210 */ /* 0x000fe40007f3e0ff */
[----:B------:R-:W-:-:S03]  /*0710*/  LEA R50, P0, R7, UR6, 0x3 ;  /* 0x0000000607327c11 */ /* 0x000fc6000f8018ff */
[----:B------:R-:W-:Y:S01]  /*0720*/  IMAD.X R23, RZ, RZ, R27, P1 ;  /* 0x000000ffff177224 */ /* 0x000fe200008e061b */
[----:B------:R-:W-:Y:S02]  /*0730*/  LEA.HI.X R51, R7, UR7, R20, 0x3, P0 ;  /* 0x0000000707337c11 */ /* 0x000fe400080f1c14 */
[----:B------:R-:W-:Y:S02]  /*0740*/  IADD3 R7, R18, 0x780, RZ ;  /* 0x0000078012077810 */ /* 0x000fe40007ffe0ff */
[C---:B------:R-:W-:Y:S02]  /*0750*/  SHF.L.U64.HI R20, R22.reuse, 0x1, R23 ;  /* 0x0000000116147819 */ /* 0x040fe40000010217 */
[----:B------:R-:W-:Y:S01]  /*0760*/  SHF.L.U32 R22, R22, 0x1, RZ ;  /* 0x0000000116167819 */ /* 0x000fe200000006ff */
[----:B------:R-:W2:Y:S01]  /*0770*/  LDG.E.64.CONSTANT R50, desc[UR8][R50.64] ;  /* 0x0000000832327981 */ /* 0x000ea2000c1e9b00 */
[----:B------:R-:W-:Y:S02]  /*0780*/  IADD3 R7, P2, R7, R28, RZ ;  /* 0x0000001c07077210 */ /* 0x000fe40007f5e0ff */
[----:B------:R-:W-:-:S02]  /*0790*/  IADD3 R52, P1, R22, UR10, RZ ;  /* 0x0000000a16347c10 */ /* 0x000fc4000ff3e0ff */
[----:B------:R-:W-:Y:S02]  /*07a0*/  IADD3.X R24, RZ, R27, RZ, P2, !PT ;  /* 0x0000001bff187210 */ /* 0x000fe400017fe4ff */
[----:B------:R-:W-:Y:S02]  /*07b0*/  IADD3 R54, P2, R22, UR12, RZ ;  /* 0x0000000c16367c10 */ /* 0x000fe4000ff5e0ff */
[C---:B------:R-:W-:Y:S02]  /*07c0*/  IADD3.X R53, R20.reuse, UR11, RZ, P1, !PT ;  /* 0x0000000b14357c10 */ /* 0x040fe40008ffe4ff */
[----:B------:R-:W-:Y:S02]  /*07d0*/  IADD3.X R55, R20, UR13, RZ, P2, !PT ;  /* 0x0000000d14377c10 */ /* 0x000fe400097fe4ff */
[----:B------:R-:W-:Y:S02]  /*07e0*/  IADD3 R25, P0, R25, R13, RZ ;  /* 0x0000000d19197210 */ /* 0x000fe40007f1e0ff */
[----:B------:R-:W3:Y:S01]  /*07f0*/  LDG.E.64.CONSTANT R52, desc[UR8][R52.64] ;  /* 0x0000000834347981 */ /* 0x000ee2000c1e9b00 */
[----:B------:R-:W-:Y:S01]  /*0800*/  IMAD.SHL.U32 R23, R7, 0x2, RZ ;  /* 0x0000000207177824 */ /* 0x000fe200078e00ff */
[----:B------:R-:W-:-:S02]  /*0810*/  IADD3.X R26, RZ, R26, RZ, P0, !PT ;  /* 0x0000001aff1a7210 */ /* 0x000fc400007fe4ff */
[----:B------:R-:W4:Y:S01]  /*0820*/  LDG.E.64.CONSTANT R54, desc[UR8][R54.64] ;  /* 0x0000000836367981 */ /* 0x000f22000c1e9b00 */
[----:B------:R-:W-:Y:S02]  /*0830*/  LEA R58, P0, R25, UR6, 0x3 ;  /* 0x00000006193a7c11 */ /* 0x000fe4000f8018ff */
[----:B------:R-:W-:Y:S02]  /*0840*/  SHF.L.U64.HI R24, R7, 0x1, R24 ;  /* 0x0000000107187819 */ /* 0x000fe40000010218 */
[----:B------:R-:W-:Y:S02]  /*0850*/  LEA.HI.X R59, R25, UR7, R26, 0x3, P0 ;  /* 0x00000007193b7c11 */ /* 0x000fe400080f1c1a */
[C---:B------:R-:W-:Y:S02]  /*0860*/  IADD3 R56, P1, R23.reuse, UR10, RZ ;  /* 0x0000000a17387c10 */ /* 0x040fe4000ff3e0ff */
[----:B------:R-:W-:Y:S02]  /*0870*/  IADD3 R60, P2, R23, UR12, RZ ;  /* 0x0000000c173c7c10 */ /* 0x000fe4000ff5e0ff */
[C---:B------:R-:W-:Y:S01]  /*0880*/  IADD3.X R57, R24.reuse, UR11, RZ, P1, !PT ;  /* 0x0000000b18397c10 */ /* 0x040fe20008ffe4ff */
[----:B------:R-:W5:Y:S01]  /*0890*/  LDG.E.64.CONSTANT R58, desc[UR8][R58.64] ;  /* 0x000000083a3a7981 */ /* 0x000f62000c1e9b00 */
[----:B------:R-:W-:-:S04]  /*08a0*/  IADD3.X R61, R24, UR13, RZ, P2, !PT ;  /* 0x0000000d183d7c10 */ /* 0x000fc800097fe4ff */
[----:B------:R-:W5:Y:S04]  /*08b0*/  LDG.E.64.CONSTANT R56, desc[UR8][R56.64] ;  /* 0x0000000838387981 */ /* 0x000f68000c1e9b00 */
[----:B------:R-:W5:Y:S01]  /*08c0*/  LDG.E.64.CONSTANT R60, desc[UR8][R60.64] ;  /* 0x000000083c3c7981 */ /* 0x000f62000c1e9b00 */
[----:B------:R-:W-:-:S04]  /*08d0*/  IADD3 R7, R18, 0xf00, RZ ;  /* 0x00000f0012077810 */ /* 0x000fc80007ffe0ff */
[----:B------:R-:W-:-:S04]  /*08e0*/  IADD3 R7, P0, R7, R28, RZ ;  /* 0x0000001c07077210 */ /* 0x000fc80007f1e0ff */
[----:B------:R-:W-:Y:S01]  /*08f0*/  SHF.L.U32 R25, R7, 0x1, RZ ;  /* 0x0000000107197819 */ /* 0x000fe200000006ff */
[----:B------:R-:W-:-:S03]  /*0900*/  IMAD.X R26, RZ, RZ, R27, P0 ;  /* 0x000000ffff1a7224 */ /* 0x000fc600000e061b */
[----:B------:R-:W-:Y:S02]  /*0910*/  IADD3 R62, P0, R25, UR10, RZ ;  /* 0x0000000a193e7c10 */ /* 0x000fe4000ff1e0ff */
[----:B------:R-:W-:Y:S02]  /*0920*/  SHF.L.U64.HI R26, R7, 0x1, R26 ;  /* 0x00000001071a7819 */ /* 0x000fe4000001021a */
[----:B------:R-:W-:Y:S02]  /*0930*/  IADD3 R64, P1, R25, UR12, RZ ;  /* 0x0000000c19407c10 */ /* 0x000fe4000ff3e0ff */
[C---:B------:R-:W-:Y:S02]  /*0940*/  IADD3.X R63, R26.reuse, UR11, RZ, P0, !PT ;  /* 0x0000000b1a3f7c10 */ /* 0x040fe400087fe4ff */
[----:B------:R-:W-:-:S04]  /*0950*/  IADD3.X R65, R26, UR13, RZ, P1, !PT ;  /* 0x0000000d1a417c10 */ /* 0x000fc80008ffe4ff */
[----:B------:R-:W5:Y:S01]  /*0960*/  LDG.E.64.CONSTANT R62, desc[UR8][R62.64] ;  /* 0x000000083e3e7981 */ /* 0x000f62000c1e9b00 */
[----:B------:R-:W-:-:S03]  /*0970*/  IADD3 R7, R18, 0x1680, RZ ;  /* 0x0000168012077810 */ /* 0x000fc60007ffe0ff */
[----:B------:R-:W5:Y:S01]  /*0980*/  LDG.E.64.CONSTANT R64, desc[UR8][R64.64] ;  /* 0x0000000840407981 */ /* 0x000f62000c1e9b00 */
[----:B------:R-:W-:-:S05]  /*0990*/  IADD3 R7, P0, R7, R28, RZ ;  /* 0x0000001c07077210 */ /* 0x000fca0007f1e0ff */
[----:B------:R-:W-:Y:S01]  /*09a0*/  IMAD.X R28, RZ, RZ, R27, P0 ;  /* 0x000000ffff1c7224 */ /* 0x000fe200000e061b */
[----:B------:R-:W-:-:S04]  /*09b0*/  SHF.L.U32 R27, R7, 0x1, RZ ;  /* 0x00000001071b7819 */ /* 0x000fc800000006ff */
[----:B------:R-:W-:Y:S02]  /*09c0*/  SHF.L.U64.HI R28, R7, 0x1, R28 ;  /* 0x00000001071c7819 */ /* 0x000fe4000001021c */
[----:B------:R-:W-:-:S04]  /*09d0*/  IADD3 R66, P0, R27, UR10, RZ ;  /* 0x0000000a1b427c10 */ /* 0x000fc8000ff1e0ff */
[----:B------:R-:W-:Y:S02]  /*09e0*/  IADD3.X R67, R28, UR11, RZ, P0, !PT ;  /* 0x0000000b1c437c10 */ /* 0x000fe400087fe4ff */
[----:B------:R-:W-:-:S04]  /*09f0*/  IADD3 R68, P0, R27, UR12, RZ ;  /* 0x0000000c1b447c10 */ /* 0x000fc8000ff1e0ff */
[----:B------:R-:W-:Y:S01]  /*0a00*/  IADD3.X R69, R28, UR13, RZ, P0, !PT ;  /* 0x0000000d1c457c10 */ /* 0x000fe200087fe4ff */
[----:B------:R-:W5:Y:S05]  /*0a10*/  LDG.E.64.CONSTANT R66, desc[UR8][R66.64] ;  /* 0x0000000842427981 */ /* 0x000f6a000c1e9b00 */
[----:B------:R-:W5:Y:S01]  /*0a20*/  LDG.E.64.CONSTANT R68, desc[UR8][R68.64] ;  /* 0x0000000844447981 */ /* 0x000f62000c1e9b00 */
[----:B------:R-:W-:Y:S01]  /*0a30*/  ISETP.GT.U32.AND P1, PT, R2, 0x3f, PT ;  /* 0x0000003f0200780c */ /* 0x000fe20003f24070 */
[----:B--2---:R-:W-:-:S06]  /*0a40*/  FADD.FTZ R29, R51, UR5 ;  /* 0x00000005331d7e21 */ /* 0x004fcc0008010000 */
[----:B------:R-:W0:Y:S01]  /*0a50*/  MUFU.RSQ R29, R29 ;  /* 0x0000001d001d7308 */ /* 0x000e220000001400 */
[C---:B---3--:R-:W-:Y:S02]  /*0a60*/  PRMT R7, R52.reuse, 0x7632, R7 ;  /* 0x0000763234077816 */ /* 0x048fe40000000007 */
[----:B------:R-:W-:Y:S02]  /*0a70*/  SHF.L.U32 R33, R52, 0x10, RZ ;  /* 0x0000001034217819 */ /* 0x000fe400000006ff */
[C---:B----4-:R-:W-:Y:S02]  /*0a80*/  PRMT R31, R54.reuse, 0x7632, R31 ;  /* 0x00007632361f7816 */ /* 0x050fe4000000001f */
[----:B------:R-:W-:Y:S01]  /*0a90*/  SHF.L.U32 R7, R7, 0x10, RZ ;  /* 0x0000001007077819 */ /* 0x000fe200000006ff */
[----:B------:R-:W-:Y:S02]  /*0aa0*/  IMAD.U32 R30, R54, 0x10000, RZ ;  /* 0x00010000361e7824 */ /* 0x000fe400078e00ff */
[C---:B------:R-:W-:Y:S01]  /*0ab0*/  FADD.FTZ R32, -R50.reuse, R33 ;  /* 0x0000002132207221 */ /* 0x040fe20000010100 */
[----:B------:R-:W-:Y:S01]  /*0ac0*/  SHF.L.U32 R38, R31, 0x10, RZ ;  /* 0x000000101f267819 */ /* 0x000fe200000006ff */
[----:B------:R-:W-:Y:S01]  /*0ad0*/  FADD.FTZ R36, -R50, R7 ;  /* 0x0000000732247221 */ /* 0x000fe20000010100 */
[----:B------:R-:W-:Y:S01]  /*0ae0*/  FMUL.FTZ R34, R3, R30 ;  /* 0x0000001e03227220 */ /* 0x000fe20000410000 */
[----:B0-----:R-:W-:-:S02]  /*0af0*/  FMUL.FTZ R7, R29, R32 ;  /* 0x000000201d077220 */ /* 0x001fc40000410000 */
[----:B------:R-:W-:Y:S01]  /*0b00*/  FMUL.FTZ R31, R19, R38 ;  /* 0x00000026131f7220 */ /* 0x000fe20000410000 */
[----:B------:R-:W-:Y:S01]  /*0b10*/  FMUL.FTZ R33, R29, R36 ;  /* 0x000000241d217220 */ /* 0x000fe20000410000 */
[----:B-----5:R-:W-:Y:S01]  /*0b20*/  FADD.FTZ R59, R59, UR5 ;  /* 0x000000053b3b7e21 */ /* 0x020fe20008010000 */
[----:B------:R-:W-:-:S04]  /*0b30*/  FFMA.FTZ R34, R7, R34, RZ ;  /* 0x0000002207227223 */ /* 0x000fc800000100ff */
[----:B------:R-:W-:Y:S01]  /*0b40*/  FFMA.FTZ R35, R33, R31, R34 ;  /* 0x0000001f21237223 */ /* 0x000fe20000010022 */
[----:B------:R-:W-:Y:S01]  /*0b50*/  IMAD.U32 R37, R56, 0x10000, RZ ;  /* 0x0001000038257824 */ /* 0x000fe200078e00ff */
[----:B------:R-:W0:Y:S01]  /*0b60*/  MUFU.RSQ R31, R59 ;  /* 0x0000003b001f7308 */ /* 0x000e220000001400 */
[----:B------:R-:W-:Y:S01]  /*0b70*/  FFMA.FTZ R32, R3, R30, RZ ;  /* 0x0000001e03207223 */ /* 0x000fe200000100ff */
[----:B------:R-:W-:Y:S01]  /*0b80*/  SHF.L.U32 R95, R60, 0x10, RZ ;  /* 0x000000103c5f7819 */ /* 0x000fe200000006ff */
[----:B------:R-:W-:Y:S01]  /*0b90*/  FADD.FTZ R98, -R50, R37 ;  /* 0x0000002532627221 */ /* 0x000fe20000010100 */
[----:B------:R-:W-:Y:S01]  /*0ba0*/  SHF.L.U32 R39, R53, 0x10, RZ ;  /* 0x0000001035277819 */ /* 0x000fe200000006ff */
[--C-:B------:R-:W-:Y:S01]  /*0bb0*/  FFMA.FTZ R36, R19, R38, R32.reuse ;  /* 0x0000002613247223 */ /* 0x100fe20000010020 */
[----:B------:R-:W-:Y:S01]  /*0bc0*/  PRMT R32, R53, 0x7632, R32 ;  /* 0x0000763235207816 */ /* 0x000fe20000000020 */
[----:B------:R-:W-:Y:S01]  /*0bd0*/  FMUL.FTZ R34, R3, R95 ;  /* 0x0000005f03227220 */ /* 0x000fe20000410000 */
[----:B------:R-:W-:Y:S01]  /*0be0*/  FMUL.FTZ R98, R29, R98 ;  /* 0x000000621d627220 */ /* 0x000fe20000410000 */
[----:B------:R-:W-:Y:S01]  /*0bf0*/  FFMA.FTZ R44, R33, R38, R44 ;  /* 0x00000026212c7223 */ /* 0x000fe2000001002c */
[C---:B------:R-:W-:Y:S01]  /*0c00*/  PRMT R33, R55.reuse, 0x7632, R33 ;  /* 0x0000763237217816 */ /* 0x040fe20000000021 */
[----:B------:R-:W-:Y:S01]  /*0c10*/  IMAD.U32 R92, R55, 0x10000, RZ ;  /* 0x00010000375c7824 */ /* 0x000fe200078e00ff */
[----:B------:R-:W-:Y:S01]  /*0c20*/  SHF.L.U32 R41, R32, 0x10, RZ ;  /* 0x0000001020297819 */ /* 0x000fe200000006ff */
[----:B------:R-:W-:Y:S01]  /*0c30*/  FFMA.FTZ R37, R98, R34, R35 ;  /* 0x0000002262257223 */ /* 0x000fe20000010023 */
[----:B------:R-:W-:Y:S01]  /*0c40*/  FADD.FTZ R32, -R58, R39 ;  /* 0x000000273a207221 */ /* 0x000fe20000010100 */
[----:B------:R-:W-:Y:S01]  /*0c50*/  PRMT R34, R56, 0x7632, R34 ;  /* 0x0000763238227816 */ /* 0x000fe20000000022 */
[----:B------:R-:W-:Y:S01]  /*0c60*/  FADD.FTZ R45, R38, R45 ;  /* 0x0000002d262d7221 */ /* 0x000fe20000010000 */
[----:B------:R-:W-:Y:S01]  /*0c70*/  SHF.L.U32 R74, R33, 0x10, RZ ;  /* 0x00000010214a7819 */ /* 0x000fe200000006ff */
[----:B------:R-:W-:Y:S01]  /*0c80*/  FMUL.FTZ R38, R5, R92 ;  /* 0x0000005c05267220 */ /* 0x000fe20000410000 */
[----:B------:R-:W-:Y:S01]  /*0c90*/  FADD.FTZ R40, -R58, R41 ;  /* 0x000000293a287221 */ /* 0x000fe20000010100 */
[----:B0-----:R-:W-:Y:S01]  /*0ca0*/  FMUL.FTZ R59, R31, R32 ;  /* 0x000000201f3b7220 */ /* 0x001fe20000410000 */
[----:B------:R-:W-:-:S02]  /*0cb0*/  PRMT R35, R60, 0x7632, R35 ;  /* 0x000076323c237816 */ /* 0x000fc40000000023 */
[----:B------:R-:W-:Y:S01]  /*0cc0*/  SHF.L.U32 R33, R34, 0x10, RZ ;  /* 0x0000001022217819 */ /* 0x000fe200000006ff */
[----:B------:R-:W-:Y:S01]  /*0cd0*/  FMUL.FTZ R39, R21, R74 ;  /* 0x0000004a15277220 */ /* 0x000fe20000410000 */
[----:B------:R-:W-:Y:S01]  /*0ce0*/  FMUL.FTZ R41, R31, R40 ;  /* 0x000000281f297220 */ /* 0x000fe20000410000 */
[----:B------:R-:W-:Y:S01]  /*0cf0*/  FFMA.FTZ R38, R59, R38, RZ ;  /* 0x000000263b267223 */ /* 0x000fe200000100ff */
[----:B------:R-:W-:Y:S01]  /*0d00*/  SHF.L.U32 R51, R57, 0x10, RZ ;  /* 0x0000001039337819 */ /* 0x000fe200000006ff */
[----:B------:R-:W-:Y:S02]  /*0d10*/  IMAD.U32 R40, R35, 0x10000, RZ ;  /* 0x0001000023287824 */ /* 0x000fe400078e00ff */
[----:B------:R-:W-:Y:S01]  /*0d20*/  FADD.FTZ R34, -R50, R33 ;  /* 0x0000002132227221 */ /* 0x000fe20000010100 */
[----:B------:R-:W-:Y:S01]  /*0d30*/  FFMA.FTZ R76, R41, R39, R38 ;  /* 0x00000027294c7223 */ /* 0x000fe20000010026 */
[----:B------:R-:W-:Y:S02]  /*0d40*/  IMAD.U32 R32, R61, 0x10000, RZ ;  /* 0x000100003d207824 */ /* 0x000fe400078e00ff */
[----:B------:R-:W-:Y:S01]  /*0d50*/  FADD.FTZ R38, -R58, R51 ;  /* 0x000000333a267221 */ /* 0x000fe20000010100 */
[----:B------:R-:W-:Y:S01]  /*0d60*/  FMUL.FTZ R72, R19, R40 ;  /* 0x0000002813487220 */ /* 0x000fe20000410000 */
[----:B------:R-:W-:Y:S01]  /*0d70*/  FMUL.FTZ R35, R29, R34 ;  /* 0x000000221d237220 */ /* 0x000fe20000410000 */
[----:B------:R-:W-:Y:S01]  /*0d80*/  PRMT R34, R57, 0x7632, R34 ;  /* 0x0000763239227816 */ /* 0x000fe20000000022 */
[----:B------:R-:W-:Y:S01]  /*0d90*/  FMUL.FTZ R39, R5, R32 ;  /* 0x0000002005277220 */ /* 0x000fe20000410000 */
[----:B------:R-:W-:Y:S01]  /*0da0*/  FMUL.FTZ R33, R31, R38 ;  /* 0x000000261f217220 */ /* 0x000fe20000410000 */
[----:B------:R-:W-:Y:S01]  /*0db0*/  FADD.FTZ R38, R45, R40 ;  /* 0x000000282d267221 */ /* 0x000fe20000010000 */
[C---:B------:R-:W-:Y:S01]  /*0dc0*/  FFMA.FTZ R44, R35.reuse, R40, R44 ;  /* 0x00000028232c7223 */ /* 0x040fe2000001002c */
[----:B------:R-:W-:Y:S01]  /*0dd0*/  FFMA.FTZ R37, R35, R72, R37 ;  /* 0x0000004823257223 */ /* 0x000fe20000010025 */
[----:B------:R-:W-:Y:S01]  /*0de0*/  FFMA.FTZ R36, R3, R95, R36 ;  /* 0x0000005f03247223 */ /* 0x000fe20000010024 */
[----:B------:R-:W-:-:S02]  /*0df0*/  PRMT R35, R61, 0x7632, R35 ;  /* 0x000076323d237816 */ /* 0x000fc40000000023 */
[----:B------:R-:W-:Y:S01]  /*0e00*/  SHF.L.U32 R45, R34, 0x10, RZ ;  /* 0x00000010222d7819 */ /* 0x000fe200000006ff */
[----:B------:R-:W-:Y:S01]  /*0e10*/  FFMA.FTZ R76, R33, R39, R76 ;  /* 0x00000027214c7223 */ /* 0x000fe2000001004c */
[----:B------:R-:W-:Y:S01]  /*0e20*/  SHF.L.U32 R39, R62, 0x10, RZ ;  /* 0x000000103e277819 */ /* 0x000fe200000006ff */
[----:B------:R-:W-:Y:S01]  /*0e30*/  FFMA.FTZ R70, R19, R40, R36 ;  /* 0x0000002813467223 */ /* 0x000fe20000010024 */
[----:B------:R-:W-:Y:S01]  /*0e40*/  SHF.L.U32 R78, R35, 0x10, RZ ;  /* 0x00000010234e7819 */ /* 0x000fe200000006ff */
[----:B------:R-:W-:Y:S01]  /*0e50*/  FADD.FTZ R40, -R58, R45 ;  /* 0x0000002d3a287221 */ /* 0x000fe20000010100 */
[----:B------:R-:W-:Y:S02]  /*0e60*/  IMAD.U32 R93, R64, 0x10000, RZ ;  /* 0x00010000405d7824 */ /* 0x000fe400078e00ff */
[----:B------:R-:W-:Y:S01]  /*0e70*/  FADD.FTZ R96, -R50, R39 ;  /* 0x0000002732607221 */ /* 0x000fe20000010100 */
[----:B------:R-:W-:Y:S01]  /*0e80*/  FMUL.FTZ R35, R21, R78 ;  /* 0x0000004e15237220 */ /* 0x000fe20000410000 */
[----:B------:R-:W-:Y:S01]  /*0e90*/  FMUL.FTZ R75, R31, R40 ;  /* 0x000000281f4b7220 */ /* 0x000fe20000410000 */
[----:B------:R-:W-:Y:S01]  /*0ea0*/  FFMA.FTZ R36, R5, R92, RZ ;  /* 0x0000005c05247223 */ /* 0x000fe200000100ff */
[----:B------:R-:W-:Y:S01]  /*0eb0*/  FMUL.FTZ R34, R3, R93 ;  /* 0x0000005d03227220 */ /* 0x000fe20000410000 */
[----:B------:R-:W-:Y:S01]  /*0ec0*/  FMUL.FTZ R96, R29, R96 ;  /* 0x000000601d607220 */ /* 0x000fe20000410000 */
[----:B------:R-:W-:Y:S01]  /*0ed0*/  FFMA.FTZ R76, R75, R35, R76 ;  /* 0x000000234b4c7223 */ /* 0x000fe2000001004c */
[----:B------:R-:W-:Y:S01]  /*0ee0*/  PRMT R35, R62, 0x7632, R35 ;  /* 0x000076323e237816 */ /* 0x000fe20000000023 */
[----:B------:R-:W-:Y:S01]  /*0ef0*/  FFMA.FTZ R72, R21, R74, R36 ;  /* 0x0000004a15487223 */ /* 0x000fe20000010024 */
[----:B------:R-:W-:Y:S01]  /*0f00*/  FFMA.FTZ R40, R96, R34, R37 ;  /* 0x0000002260287223 */ /* 0x000fe20000010025 */
[----:B------:R-:W-:-:S02]  /*0f10*/  SHF.L.U32 R37, R63, 0x10, RZ ;  /* 0x000000103f257819 */ /* 0x000fc400000006ff */
[----:B------:R-:W-:Y:S02]  /*0f20*/  PRMT R36, R63, 0x7632, R36 ;  /* 0x000076323f247816 */ /* 0x000fe40000000024 */
[----:B------:R-:W-:Y:S02]  /*0f30*/  PRMT R45, R64, 0x7632, R45 ;  /* 0x00007632402d7816 */ /* 0x000fe4000000002d */
[----:B------:R-:W-:Y:S01]  /*0f40*/  SHF.L.U32 R35, R35, 0x10, RZ ;  /* 0x0000001023237819 */ /* 0x000fe200000006ff */
[----:B------:R-:W-:Y:S01]  /*0f50*/  FADD.FTZ R71, R74, R49 ;  /* 0x000000314a477221 */ /* 0x000fe20000010000 */
[----:B------:R-:W-:Y:S01]  /*0f60*/  FFMA.FTZ R41, R41, R74, R48 ;  /* 0x0000004a29297223 */ /* 0x000fe20000010030 */
[----:B------:R-:W-:Y:S02]  /*0f70*/  IMAD.U32 R34, R65, 0x10000, RZ ;  /* 0x0001000041227824 */ /* 0x000fe400078e00ff */
[----:B------:R-:W-:Y:S01]  /*0f80*/  FADD.FTZ R74, -R58, R37 ;  /* 0x000000253a4a7221 */ /* 0x000fe20000010100 */
[----:B------:R-:W-:Y:S01]  /*0f90*/  SHF.L.U32 R45, R45, 0x10, RZ ;  /* 0x000000102d2d7819 */ /* 0x000fe200000006ff */
[----:B------:R-:W-:-:S02]  /*0fa0*/  IMAD.U32 R51, R36, 0x10000, RZ ;  /* 0x0001000024337824 */ /* 0x000fc400078e00ff */
[----:B------:R-:W-:Y:S01]  /*0fb0*/  FADD.FTZ R36, -R50, R35 ;  /* 0x0000002332247221 */ /* 0x000fe20000010100 */
[----:B------:R-:W-:Y:S01]  /*0fc0*/  FMUL.FTZ R39, R5, R34 ;  /* 0x0000002205277220 */ /* 0x000fe20000410000 */
[----:B------:R-:W-:Y:S01]  /*0fd0*/  FMUL.FTZ R35, R31, R74 ;  /* 0x0000004a1f237220 */ /* 0x000fe20000410000 */
[----:B------:R-:W-:Y:S01]  /*0fe0*/  PRMT R48, R65, 0x7632, R48 ;  /* 0x0000763241307816 */ /* 0x000fe20000000030 */
[----:B------:R-:W-:Y:S01]  /*0ff0*/  FMUL.FTZ R37, R19, R45 ;  /* 0x0000002d13257220 */ /* 0x000fe20000410000 */
[----:B------:R-:W-:Y:S01]  /*1000*/  FMUL.FTZ R49, R29, R36 ;  /* 0x000000241d317220 */ /* 0x000fe20000410000 */
[----:B------:R-:W-:Y:S01]  /*1010*/  FFMA.FTZ R76, R35, R39, R76 ;  /* 0x00000027234c7223 */ /* 0x000fe2000001004c */
[----:B------:R-:W-:Y:S01]  /*1020*/  SHF.L.U32 R48, R48, 0x10, RZ ;  /* 0x0000001030307819 */ /* 0x000fe200000006ff */
[----:B------:R-:W-:Y:S01]  /*1030*/  FADD.FTZ R36, -R58, R51 ;  /* 0x000000333a247221 */ /* 0x000fe20000010100 */
[----:B------:R-:W-:Y:S01]  /*1040*/  FFMA.FTZ R39, R49, R37, R40 ;  /* 0x0000002531277223 */ /* 0x000fe20000010028 */
[----:B------:R-:W-:-:S02]  /*1050*/  SHF.L.U32 R37, R66, 0x10, RZ ;  /* 0x0000001042257819 */ /* 0x000fc400000006ff */
[----:B------:R-:W-:Y:S01]  /*1060*/  FMUL.FTZ R40, R21, R48 ;  /* 0x0000003015287220 */ /* 0x000fe20000410000 */
[----:B------:R-:W-:Y:S01]  /*1070*/  FMUL.FTZ R51, R31, R36 ;  /* 0x000000241f337220 */ /* 0x000fe20000410000 */
[----:B------:R-:W-:Y:S01]  /*1080*/  SHF.L.U32 R91, R68, 0x10, RZ ;  /* 0x00000010445b7819 */ /* 0x000fe200000006ff */
[----:B------:R-:W-:Y:S01]  /*1090*/  FADD.FTZ R94, -R50, R37 ;  /* 0x00000025325e7221 */ /* 0x000fe20000010100 */
[----:B------:R-:W-:Y:S02]  /*10a0*/  IMAD.U32 R77, R67, 0x10000, RZ ;  /* 0x00010000434d7824 */ /* 0x000fe400078e00ff */
[----:B------:R-:W-:Y:S01]  /*10b0*/  FFMA.FTZ R76, R51, R40, R76 ;  /* 0x00000028334c7223 */ /* 0x000fe2000001004c */
[----:B------:R-:W-:Y:S01]  /*10c0*/  FFMA.FTZ R72, R5, R32, R72 ;  /* 0x0000002005487223 */ /* 0x000fe20000010048 */
[----:B------:R-:W-:Y:S01]  /*10d0*/  SHF.L.U32 R36, R69, 0x10, RZ ;  /* 0x0000001045247819 */ /* 0x000fe200000006ff */
[----:B------:R-:W-:Y:S01]  /*10e0*/  FMUL.FTZ R40, R3, R91 ;  /* 0x0000005b03287220 */ /* 0x000fe20000410000 */
[----:B------:R-:W-:Y:S01]  /*10f0*/  FMUL.FTZ R94, R29, R94 ;  /* 0x0000005e1d5e7220 */ /* 0x000fe20000410000 */
[----:B------:R-:W-:Y:S01]  /*1100*/  FADD.FTZ R74, -R58, R77 ;  /* 0x0000004d3a4a7221 */ /* 0x000fe20000010100 */
[----:B------:R-:W-:Y:S01]  /*1110*/  FADD.FTZ R77, R71, R78 ;  /* 0x0000004e474d7221 */ /* 0x000fe20000010000 */
[-C--:B------:R-:W-:Y:S01]  /*1120*/  FFMA.FTZ R80, R21, R78.reuse, R72 ;  /* 0x0000004e15507223 */ /* 0x080fe20000010048 */
[----:B------:R-:W-:Y:S01]  /*1130*/  FFMA.FTZ R78, R75, R78, R41 ;  /* 0x0000004e4b4e7223 */ /* 0x000fe20000010029 */
[----:B------:R-:W-:Y:S01]  /*1140*/  FFMA.FTZ R72, R94, R40, R39 ;  /* 0x000000285e487223 */ /* 0x000fe20000010027 */
[----:B------:R-:W-:Y:S01]  /*1150*/  FMUL.FTZ R79, R5, R36 ;  /* 0x00000024054f7220 */ /* 0x000fe20000410000 */
[----:B------:R-:W-:Y:S01]  /*1160*/  FMUL.FTZ R37, R31, R74 ;  /* 0x0000004a1f257220 */ /* 0x000fe20000410000 */
[----:B------:R-:W-:-:S02]  /*1170*/  PRMT R40, R67, 0x7632, R40 ;  /* 0x0000763243287816 */ /* 0x000fc40000000028 */
[----:B------:R-:W-:Y:S01]  /*1180*/  PRMT R41, R68, 0x7632, R41 ;  /* 0x0000763244297816 */ /* 0x000fe20000000029 */
[----:B------:R-:W-:Y:S01]  /*1190*/  FFMA.FTZ R79, R37, R79, R76 ;  /* 0x0000004f254f7223 */ /* 0x000fe2000001004c */
[----:B------:R-:W-:Y:S02]  /*11a0*/  SHF.L.U32 R75, R40, 0x10, RZ ;  /* 0x00000010284b7819 */ /* 0x000fe400000006ff */
[----:B------:R-:W-:Y:S02]  /*11b0*/  SHF.L.U32 R76, R41, 0x10, RZ ;  /* 0x00000010294c7819 */ /* 0x000fe400000006ff */
[----:B------:R-:W0:Y:S01]  /*11c0*/  LDC.64 R40, c[0x0][0x258] ;  /* 0x00009600ff287b82 */ /* 0x000e220000000a00 */
[----:B------:R-:W-:Y:S01]  /*11d0*/  PRMT R39, R66, 0x7632, R39 ;  /* 0x0000763242277816 */ /* 0x000fe20000000027 */
[----:B------:R-:W-:Y:S01]  /*11e0*/  FFMA.FTZ R80, R5, R34, R80 ;  /* 0x0000002205507223 */ /* 0x000fe20000010050 */
[----:B------:R-:W-:-:S03]  /*11f0*/  FADD.FTZ R77, R77, R48 ;  /* 0x000000304d4d7221 */ /* 0x000fc60000010000 */
[----:B------:R-:W-:Y:S02]  /*1200*/  IMAD.U32 R39, R39, 0x10000, RZ ;  /* 0x0001000027277824 */ /* 0x000fe400078e00ff */
[-C--:B------:R-:W-:Y:S01]  /*1210*/  FFMA.FTZ R80, R21, R48.reuse, R80 ;  /* 0x0000003015507223 */ /* 0x080fe20000010050 */
[----:B------:R-:W-:Y:S01]  /*1220*/  FFMA.FTZ R48, R51, R48, R78 ;  /* 0x0000003033307223 */ /* 0x000fe2000001004e */
[----:B------:R-:W-:Y:S01]  /*1230*/  IADD3 R51, P0, R73, 0x1, RZ ;  /* 0x0000000149337810 */ /* 0x000fe20007f1e0ff */
[----:B------:R-:W-:Y:S01]  /*1240*/  FADD.FTZ R74, -R50, R39 ;  /* 0x00000027324a7221 */ /* 0x000fe20000010100 */
[----:B------:R-:W-:Y:S01]  /*1250*/  PRMT R71, R69, 0x7632, R71 ;  /* 0x0000763245477816 */ /* 0x000fe20000000047 */
[----:B------:R-:W-:Y:S01]  /*1260*/  FFMA.FTZ R70, R3, R93, R70 ;  /* 0x0000005d03467223 */ /* 0x000fe20000010046 */
[----:B------:R-:W-:Y:S01]  /*1270*/  IADD3.X R90, RZ, R90, RZ, P0, !PT ;  /* 0x0000005aff5a7210 */ /* 0x000fe200007fe4ff */
[----:B------:R-:W-:Y:S01]  /*1280*/  FADD.FTZ R82, -R58, R75 ;  /* 0x0000004b3a527221 */ /* 0x000fe20000010100 */
[----:B------:R-:W-:Y:S01]  /*1290*/  FMUL.FTZ R39, R19, R76 ;  /* 0x0000004c13277220 */ /* 0x000fe20000410000 */
[----:B------:R-:W-:Y:S01]  /*12a0*/  FMUL.FTZ R75, R29, R74 ;  /* 0x0000004a1d4b7220 */ /* 0x000fe20000410000 */
[----:B------:R-:W-:Y:S01]  /*12b0*/  FFMA.FTZ R70, R19, R45, R70 ;  /* 0x0000002d13467223 */ /* 0x000fe20000010046 */
[----:B------:R-:W-:Y:S01]  /*12c0*/  IMAD.U32 R81, R71, 0x10000, RZ ;  /* 0x0001000047517824 */ /* 0x000fe200078e00ff */
[----:B0-----:R-:W-:Y:S01]  /*12d0*/  ISETP.GE.U32.AND P0, PT, R51, R40, PT ;  /* 0x000000283300720c */ /* 0x001fe20003f06070 */
[----:B------:R-:W-:Y:S01]  /*12e0*/  FFMA.FTZ R39, R75, R39, R72 ;  /* 0x000000274b277223 */ /* 0x000fe20000010048 */
[----:B------:R-:W-:-:S02]  /*12f0*/  FFMA.FTZ R70, R3, R91, R70 ;  /* 0x0000005b03467223 */ /* 0x000fc40000010046 */
[----:B------:R-:W-:Y:S01]  /*1300*/  ISETP.GE.AND.EX P0, PT, R90, R41, PT, P0 ;  /* 0x000000295a00720c */ /* 0x000fe20003f06300 */
[----:B------:R-:W-:Y:S01]  /*1310*/  FMUL.FTZ R71, R21, R81 ;  /* 0x0000005115477220 */ /* 0x000fe20000410000 */
[----:B------:R-:W-:Y:S01]  /*1320*/  FMUL.FTZ R82, R31, R82 ;  /* 0x000000521f527220 */ /* 0x000fe20000410000 */
[----:B------:R-:W-:Y:S01]  /*1330*/  FFMA.FTZ R80, R5, R36, R80 ;  /* 0x0000002405507223 */ /* 0x000fe20000010050 */
[----:B------:R-:W-:Y:S01]  /*1340*/  FADD.FTZ R72, R30, R43 ;  /* 0x0000002b1e487221 */ /* 0x000fe20000010000 */
[----:B------:R-:W-:Y:S01]  /*1350*/  FFMA.FTZ R43, R7, R30, R42 ;  /* 0x0000001e072b7223 */ /* 0x000fe2000001002a */
[----:B------:R-:W-:Y:S01]  /*1360*/  FADD.FTZ R47, R92, R47 ;  /* 0x0000002f5c2f7221 */ /* 0x000fe20000010000 */
[----:B------:R-:W-:Y:S01]  /*1370*/  FFMA.FTZ R46, R59, R92, R46 ;  /* 0x0000005c3b2e7223 */ /* 0x000fe2000001002e */
[----:B------:R-:W-:Y:S01]  /*1380*/  FADD.FTZ R74, R38, R45 ;  /* 0x0000002d264a7221 */ /* 0x000fe20000010000 */
[----:B------:R-:W-:Y:S01]  /*1390*/  FFMA.FTZ R38, R19, R76, R70 ;  /* 0x0000004c13267223 */ /* 0x000fe20000010046 */
[----:B------:R-:W-:Y:S01]  /*13a0*/  FFMA.FTZ R71, R82, R71, R79 ;  /* 0x0000004752477223 */ /* 0x000fe2000001004f */
[----:B------:R-:W-:Y:S01]  /*13b0*/  FFMA.FTZ R70, R21, R81, R80 ;  /* 0x0000005115467223 */ /* 0x000fe20000010050 */
[----:B------:R-:W-:Y:S01]  /*13c0*/  FADD.FTZ R72, R72, R95 ;  /* 0x0000005f48487221 */ /* 0x000fe20000010000 */
[----:B------:R-:W-:Y:S01]  /*13d0*/  FADD.FTZ R47, R47, R32 ;  /* 0x000000202f2f7221 */ /* 0x000fe20000010000 */
[----:B------:R-:W-:Y:S01]  /*13e0*/  FFMA.FTZ R43, R98, R95, R43 ;  /* 0x0000005f622b7223 */ /* 0x000fe2000001002b */
[----:B------:R-:W-:Y:S01]  /*13f0*/  FFMA.FTZ R46, R33, R32, R46 ;  /* 0x00000020212e7223 */ /* 0x000fe2000001002e */
[----:B------:R0:W-:Y:S01]  /*1400*/  STS.64 [R11], R38 ;  /* 0x000000260b007388 */ /* 0x0001e20000000a00 */
[----:B------:R-:W-:Y:S01]  /*1410*/  FFMA.FTZ R44, R49, R45, R44 ;  /* 0x0000002d312c7223 */ /* 0x000fe2000001002c */
[----:B------:R-:W-:Y:S01]  /*1420*/  FADD.FTZ R72, R72, R93 ;  /* 0x0000005d48487221 */ /* 0x000fe20000010000 */
[----:B------:R-:W-:Y:S01]  /*1430*/  FADD.FTZ R47, R47, R34 ;  /* 0x000000222f2f7221 */ /* 0x000fe20000010000 */
[----:B------:R1:W-:Y:S01]  /*1440*/  STS.64 [R11+0x1680], R70 ;  /* 0x001680460b007388 */ /* 0x0003e20000000a00 */
[----:B------:R-:W-:Y:S01]  /*1450*/  FFMA.FTZ R46, R35, R34, R46 ;  /* 0x00000022232e7223 */ /* 0x000fe2000001002e */
[----:B------:R-:W-:Y:S01]  /*1460*/  FADD.FTZ R45, R74, R76 ;  /* 0x0000004c4a2d7221 */ /* 0x000fe20000010000 */
[----:B------:R-:W-:Y:S01]  /*1470*/  FFMA.FTZ R44, R75, R76, R44 ;  /* 0x0000004c4b2c7223 */ /* 0x000fe2000001002c */
[----:B------:R-:W-:Y:S01]  /*1480*/  FADD.FTZ R49, R77, R81 ;  /* 0x000000514d317221 */ /* 0x000fe20000010000 */
[----:B0-----:R-:W-:Y:S01]  /*1490*/  FFMA.FTZ R39, R96, R93, R43 ;  /* 0x0000005d60277223 */ /* 0x001fe2000001002b */
[----:B------:R-:W-:Y:S01]  /*14a0*/  FFMA.FTZ R48, R82, R81, R48 ;  /* 0x0000005152307223 */ /* 0x000fe20000010030 */
[----:B------:R-:W-:Y:S01]  /*14b0*/  CS2R R78, SRZ ;  /* 0x00000000004e7805 */ /* 0x000fe2000001ff00 */
[----:B------:R-:W-:Y:S01]  /*14c0*/  FADD.FTZ R43, R72, R91 ;  /* 0x0000005b482b7221 */ /* 0x000fe20000010000 */
[----:B------:R-:W-:Y:S01]  /*14d0*/  FADD.FTZ R47, R47, R36 ;  /* 0x000000242f2f7221 */ /* 0x000fe20000010000 */
[----:B------:R-:W-:Y:S01]  /*14e0*/  FFMA.FTZ R42, R94, R91, R39 ;  /* 0x0000005b5e2a7223 */ /* 0x000fe20000010027 */
[----:B------:R-:W-:Y:S01]  /*14f0*/  FFMA.FTZ R46, R37, R36, R46 ;  /* 0x00000024252e7223 */ /* 0x000fe2000001002e */
[----:B------:R-:W-:Y:S06]  /*1500*/  BAR.SYNC.DEFER_BLOCKING 0x0 ;  /* 0x0000000000007b1d */ /* 0x000fec0000010000 */
[----:B-1----:R-:W-:Y:S05]  /*1510*/  @!P0 BRA `(.L_x_105) ;  /* 0x0000000000b88947 */ /* 0x002fea0003800000 */
[----:B------:R-:W0:Y:S01]  /*1520*/  S2UR UR6, SR_CgaCtaId ;  /* 0x00000000000679c3 */ /* 0x000e220000008800 */
[----:B------:R-:W-:Y:S01]  /*1530*/  UMOV UR5, 0x400 ;  /* 0x0000040000057882 */ /* 0x000fe20000000000 */
[----:B------:R-:W-:Y:S02]  /*1540*/  SHF.L.U32 R38, R2, 0x1, RZ ;  /* 0x0000000102267819 */ /* 0x000fe400000006ff */
[----:B------:R-:W-:Y:S02]  /*1550*/  SHF.L.U32 R81, R9, 0x7, RZ ;  /* 0x0000000709517819 */ /* 0x000fe400000006ff */
[----:B------:R-:W-:Y:S02]  /*1560*/  LOP3.LUT R39, R38, 0x18, RZ, 0xc0, !PT ;  /* 0x0000001826277812 */ /* 0x000fe400078ec0ff */
[----:B------:R-:W-:Y:S02]  /*1570*/  LOP3.LUT R81, R81, 0xffffff80, R0, 0xe2, !PT ;  /* 0xffffff8051517812 */ /* 0x000fe400078ee200 */
[----:B------:R-:W-:-:S02]  /*1580*/  LOP3.LUT R71, R39, 0x8, RZ, 0x3c, !PT ;  /* 0x0000000827477812 */ /* 0x000fc400078e3cff */
[----:B------:R-:W-:Y:S01]  /*1590*/  LOP3.LUT R75, R39, 0x10, RZ, 0x3c, !PT ;  /* 0x00000010274b7812 */ /* 0x000fe200078e3cff */
[----:B------:R-:W-:Y:S01]  /*15a0*/  IMAD R81, R81, 0x3c0, R2 ;  /* 0x000003c051517824 */ /* 0x000fe200078e0202 */
[----:B------:R-:W-:-:S03]  /*15b0*/  LOP3.LUT R77, R39, 0x18, RZ, 0x3c, !PT ;  /* 0x00000018274d7812 */ /* 0x000fc600078e3cff */
[----:B------:R-:W-:-:S05]  /*15c0*/  IMAD.SHL.U32 R81, R81, 0x2, RZ ;  /* 0x0000000251517824 */ /* 0x000fca00078e00ff */
[----:B------:R-:W-:Y:S01]  /*15d0*/  IADD3 R83, R81, 0x3c0, RZ ;  /* 0x000003c051537810 */ /* 0x000fe20007ffe0ff */
[----:B0-----:R-:W-:-:S06]  /*15e0*/  ULEA UR5, UR6, UR5, 0x18 ;  /* 0x0000000506057291 */ /* 0x001fcc000f8ec03f */
[----:B------:R-:W-:Y:S02]  /*15f0*/  LEA R38, R2, UR5, 0x5 ;  /* 0x0000000502267c11 */ /* 0x000fe4000f8e28ff */
[----:B------:R-:W-:Y:S02]  /*1600*/  LEA R74, R10, UR5, 0x5 ;  /* 0x000000050a4a7c11 */ /* 0x000fe4000f8e28ff */
[C---:B------:R-:W-:Y:S01]  /*1610*/  IADD3 R73, R38.reuse, R71, RZ ;  /* 0x0000004726497210 */ /* 0x040fe20007ffe0ff */
[C---:B------:R-:W-:Y:S01]  /*1620*/  IMAD.IADD R72, R38.reuse, 0x1, R39 ;  /* 0x0000000126487824 */ /* 0x040fe200078e0227 */
[C---:B------:R-:W-:Y:S01]  /*1630*/  IADD3 R76, R38.reuse, R75, RZ ;  /* 0x0000004b264c7210 */ /* 0x040fe20007ffe0ff */
[----:B------:R-:W-:Y:S01]  /*1640*/  IMAD.IADD R80, R38, 0x1, R77 ;  /* 0x0000000126507824 */ /* 0x000fe200078e024d */
[----:B------:R-:W-:Y:S01]  /*1650*/  LEA R39, R8, UR5, 0x5 ;  /* 0x0000000508277c11 */ /* 0x000fe2000f8e28ff */
[----:B------:R-:W-:Y:S01]  /*1660*/  IMAD R82, R16, 0x8, R74 ;  /* 0x0000000810527824 */ /* 0x000fe200078e024a */
[----:B------:R-:W-:Y:S01]  /*1670*/  STS.64 [R72], R42 ;  /* 0x0000002a48007388 */ /* 0x000fe20000000a00 */
[----:B------:R-:W-:-:S02]  /*1680*/  LEA R74, R17, R74, 0x3 ;  /* 0x0000004a114a7211 */ /* 0x000fc400078e18ff */
[-C--:B------:R-:W-:Y:S01]  /*1690*/  LEA R38, R14, R39.reuse, 0x3 ;  /* 0x000000270e267211 */ /* 0x080fe200078e18ff */
[----:B------:R-:W-:Y:S01]  /*16a0*/  STS.64 [R73], R44 ;  /* 0x0000002c49007388 */ /* 0x000fe20000000a00 */
[----:B------:R-:W-:-:S03]  /*16b0*/  LEA R70, R15, R39, 0x3 ;  /* 0x000000270f467211 */ /* 0x000fc600078e18ff */
[----:B------:R0:W-:Y:S04]  /*16c0*/  STS.64 [R76], R46 ;  /* 0x0000002e4c007388 */ /* 0x0001e80000000a00 */
[----:B------:R-:W-:Y:S01]  /*16d0*/  STS.64 [R80], R48 ;  /* 0x0000003050007388 */ /* 0x000fe20000000a00 */
[----:B------:R-:W-:Y:S08]  /*16e0*/  BAR.SYNC.DEFER_BLOCKING 0x0 ;  /* 0x0000000000007b1d */ /* 0x000ff00000010000 */
[----:B0-----:R-:W0:Y:S01]  /*16f0*/  LDC.64 R76, c[0x0][0x260] ;  /* 0x00009800ff4c7b82 */ /* 0x001e220000000a00 */
[----:B------:R-:W1:Y:S04]  /*1700*/  LDS.64 R38, [R38] ;  /* 0x0000000026267984 */ /* 0x000e680000000a00 */
[----:B------:R-:W2:Y:S04]  /*1710*/  LDS.64 R70, [R70+0x1e00] ;  /* 0x001e000046467984 */ /* 0x000ea80000000a00 */
[----:B------:R-:W3:Y:S04]  /*1720*/  LDS.64 R72, [R82] ;  /* 0x0000000052487984 */ /* 0x000ee80000000a00 */
[----:B------:R-:W4:Y:S01]  /*1730*/  LDS.64 R74, [R74+0x1e00] ;  /* 0x001e00004a4a7984 */ /* 0x000f220000000a00 */
[----:B-1----:R-:W-:Y:S01]  /*1740*/  FADD.FTZ R80, RZ, R39 ;  /* 0x00000027ff507221 */ /* 0x002fe20000010000 */
[----:B------:R-:W-:-:S03]  /*1750*/  FADD.FTZ R39, RZ, R38 ;  /* 0x00000026ff277221 */ /* 0x000fc60000010000 */
[----:B--2---:R-:W-:Y:S01]  /*1760*/  FADD.FTZ R71, R80, R71 ;  /* 0x0000004750477221 */ /* 0x004fe20000010000 */
[----:B------:R-:W-:Y:S01]  /*1770*/  FADD.FTZ R70, R39, R70 ;  /* 0x0000004627467221 */ /* 0x000fe20000010000 */
[----:B0-----:R-:W-:-:S04]  /*1780*/  IMAD.WIDE.U32 R38, R81, 0x4, R76 ;  /* 0x0000000451267825 */ /* 0x001fc800078e004c */
[----:B---3--:R-:W-:Y:S01]  /*1790*/  FADD.FTZ R80, RZ, R73 ;  /* 0x00000049ff507221 */ /* 0x008fe20000010000 */
[----:B------:R-:W-:Y:S01]  /*17a0*/  FADD.FTZ R73, RZ, R72 ;  /* 0x00000048ff497221 */ /* 0x000fe20000010000 */
[----:B------:R-:W-:Y:S01]  /*17b0*/  IMAD.WIDE.U32 R76, R83, 0x4, R76 ;  /* 0x00000004534c7825 */ /* 0x000fe200078e004c */
[----:B------:R0:W-:Y:S03]  /*17c0*/  STG.E.64 desc[UR8][R38.64+0x10000], R70 ;  /* 0x0100004626007986 */ /* 0x0001e6000c101b08 */
[----:B----4-:R-:W-:Y:S01]  /*17d0*/  FADD.FTZ R75, R80, R75 ;  /* 0x0000004b504b7221 */ /* 0x010fe20000010000 */
[----:B------:R-:W-:-:S05]  /*17e0*/  FADD.FTZ R74, R73, R74 ;  /* 0x0000004a494a7221 */ /* 0x000fca0000010000 */
[----:B------:R0:W-:Y:S02]  /*17f0*/  STG.E.64 desc[UR8][R76.64+0x10000], R74 ;  /* 0x0100004a4c007986 */ /* 0x0001e4000c101b08 */
.L_x_105:
[----:B------:R-:W-:Y:S04]  /*1800*/  BSSY B0, `(.L_x_106) ;  /* 0x000009b000007945 */ /* 0x000fe80003800000 */
[----:B------:R-:W-:Y:S05]  /*1810*/  @P1 BRA `(.L_x_107) ;  /* 0x0000000800641947 */ /* 0x000fea0003800000 */
[----:B0-----:R-:W-:Y:S02]  /*1820*/  SHF.R.U32.HI R70, RZ, 0x1, R2 ;  /* 0x00000001ff467819 */ /* 0x001fe40000011602 */
[----:B------:R-:W-:-:S03]  /*1830*/  SHF.L.U32 R97, R2, 0x3, RZ ;  /* 0x0000000302617819 */ /* 0x000fc600000006ff */
[----:B------:R-:W-:Y:S01]  /*1840*/  IMAD R70, R70, 0x1e, RZ ;  /* 0x0000001e46467824 */ /* 0x000fe200078e02ff */
[----:B------:R-:W-:-:S03]  /*1850*/  LOP3.LUT R97, R97, 0x8, RZ, 0xc0, !PT ;  /* 0x0000000861617812 */ /* 0x000fc600078ec0ff */
[C---:B------:R-:W-:Y:S01]  /*1860*/  VIADD R73, R70.reuse, 0x4 ;  /* 0x0000000446497836 */ /* 0x040fe20000000000 */
[--C-:B------:R-:W-:Y:S02]  /*1870*/  SHF.R.U32.HI R38, RZ, 0x1, R70.reuse ;  /* 0x00000001ff267819 */ /* 0x100fe40000011646 */
[C---:B------:R-:W-:Y:S02]  /*1880*/  IADD3 R71, R70.reuse, 0x2, RZ ;  /* 0x0000000246477810 */ /* 0x040fe40007ffe0ff */
[----:B------:R-:W-:Y:S02]  /*1890*/  IADD3 R76, R70, 0x6, RZ ;  /* 0x00000006464c7810 */ /* 0x000fe40007ffe0ff */
[----:B------:R-:W-:Y:S02]  /*18a0*/  SHF.R.U32.HI R74, RZ, 0x1, R73 ;  /* 0x00000001ff4a7819 */ /* 0x000fe40000011649 */
[----:B------:R-:W-:Y:S02]  /*18b0*/  SHF.R.U32.HI R39, RZ, 0x2, R70 ;  /* 0x00000002ff277819 */ /* 0x000fe40000011646 */
[----:B------:R-:W-:-:S02]  /*18c0*/  LOP3.LUT R38, R38, 0x1, RZ, 0xc0, !PT ;  /* 0x0000000126267812 */ /* 0x000fc400078ec0ff */
[----:B------:R-:W-:Y:S02]  /*18d0*/  SHF.R.U32.HI R72, RZ, 0x1, R71 ;  /* 0x00000001ff487819 */ /* 0x000fe40000011647 */
[----:B------:R-:W-:Y:S01]  /*18e0*/  SHF.R.U32.HI R75, RZ, 0x2, R73 ;  /* 0x00000002ff4b7819 */ /* 0x000fe20000011649 */
[----:B------:R-:W-:Y:S01]  /*18f0*/  IMAD R39, R38, 0xf0, R39 ;  /* 0x000000f026277824 */ /* 0x000fe200078e0227 */
[C---:B------:R-:W-:Y:S01]  /*1900*/  IADD3 R77, R70.reuse, 0x8, RZ ;  /* 0x00000008464d7810 */ /* 0x040fe20007ffe0ff */
[----:B------:R-:W-:Y:S01]  /*1910*/  VIADD R38, R70, 0xa ;  /* 0x0000000a46267836 */ /* 0x000fe20000000000 */
[----:B------:R-:W-:Y:S02]  /*1920*/  SHF.R.U32.HI R73, RZ, 0x1, R76 ;  /* 0x00000001ff497819 */ /* 0x000fe4000001164c */
[----:B------:R-:W-:Y:S02]  /*1930*/  LOP3.LUT R74, R74, 0x1, RZ, 0xc0, !PT ;  /* 0x000000014a4a7812 */ /* 0x000fe400078ec0ff */
[----:B------:R-:W-:-:S02]  /*1940*/  SHF.R.U32.HI R71, RZ, 0x2, R71 ;  /* 0x00000002ff477819 */ /* 0x000fc40000011647 */
[----:B------:R-:W-:Y:S01]  /*1950*/  LOP3.LUT R72, R72, 0x1, RZ, 0xc0, !PT ;  /* 0x0000000148487812 */ /* 0x000fe200078ec0ff */
[----:B------:R-:W-:Y:S01]  /*1960*/  IMAD R75, R74, 0xf0, R75 ;  /* 0x000000f04a4b7824 */ /* 0x000fe200078e024b */
[----:B------:R-:W-:Y:S02]  /*1970*/  SHF.R.U32.HI R76, RZ, 0x2, R76 ;  /* 0x00000002ff4c7819 */ /* 0x000fe4000001164c */
[----:B------:R-:W-:Y:S01]  /*1980*/  SHF.R.U32.HI R78, RZ, 0x1, R77 ;  /* 0x00000001ff4e7819 */ /* 0x000fe2000001164d */
[----:B------:R-:W-:Y:S01]  /*1990*/  IMAD R85, R72, 0xf0, R71 ;  /* 0x000000f048557824 */ /* 0x000fe200078e0247 */
[----:B------:R-:W-:Y:S02]  /*19a0*/  LOP3.LUT R73, R73, 0x1, RZ, 0xc0, !PT ;  /* 0x0000000149497812 */ /* 0x000fe400078ec0ff */
[----:B------:R-:W-:Y:S02]  /*19b0*/  IADD3 R74, R70, 0xc, RZ ;  /* 0x0000000c464a7810 */ /* 0x000fe40007ffe0ff */
[----:B------:R-:W-:Y:S01]  /*19c0*/  SHF.R.U32.HI R77, RZ, 0x2, R77 ;  /* 0x00000002ff4d7819 */ /* 0x000fe2000001164d */
[----:B------:R-:W-:Y:S01]  /*19d0*/  IMAD R73, R73, 0xf0, R76 ;  /* 0x000000f049497824 */ /* 0x000fe200078e024c */
[----:B------:R-:W-:-:S02]  /*19e0*/  LOP3.LUT R78, R78, 0x1, RZ, 0xc0, !PT ;  /* 0x000000014e4e7812 */ /* 0x000fc400078ec0ff */
[--C-:B------:R-:W-:Y:S02]  /*19f0*/  SHF.R.U32.HI R72, RZ, 0x1, R38.reuse ;  /* 0x00000001ff487819 */ /* 0x100fe40000011626 */
[----:B------:R-:W-:Y:S01]  /*1a00*/  SHF.R.U32.HI R83, RZ, 0x2, R38 ;  /* 0x00000002ff537819 */ /* 0x000fe20000011626 */
[----:B------:R-:W-:Y:S01]  /*1a10*/  IMAD R71, R78, 0xf0, R77 ;  /* 0x000000f04e477824 */ /* 0x000fe200078e024d */
[C---:B------:R-:W-:Y:S01]  /*1a20*/  IADD3 R76, R70.reuse, 0xe, RZ ;  /* 0x0000000e464c7810 */ /* 0x040fe20007ffe0ff */
[----:B------:R-:W-:Y:S01]  /*1a30*/  VIADD R77, R70, 0x10 ;  /* 0x00000010464d7836 */ /* 0x000fe20000000000 */
[--C-:B------:R-:W-:Y:S02]  /*1a40*/  SHF.R.U32.HI R38, RZ, 0x1, R74.reuse ;  /* 0x00000001ff267819 */ /* 0x100fe4000001164a */
[----:B------:R-:W-:Y:S02]  /*1a50*/  SHF.R.U32.HI R81, RZ, 0x2, R74 ;  /* 0x00000002ff517819 */ /* 0x000fe4000001164a */
[----:B------:R-:W-:-:S02]  /*1a60*/  SHF.R.U32.HI R74, RZ, 0x1, R76 ;  /* 0x00000001ff4a7819 */ /* 0x000fc4000001164c */
[----:B------:R-:W-:Y:S02]  /*1a70*/  LOP3.LUT R38, R38, 0x1, RZ, 0xc0, !PT ;  /* 0x0000000126267812 */ /* 0x000fe400078ec0ff */
[----:B------:R-:W-:Y:S02]  /*1a80*/  SHF.R.U32.HI R79, RZ, 0x2, R76 ;  /* 0x00000002ff4f7819 */ /* 0x000fe4000001164c */
[----:B------:R-:W-:Y:S01]  /*1a90*/  LOP3.LUT R72, R72, 0x1, RZ, 0xc0, !PT ;  /* 0x0000000148487812 */ /* 0x000fe200078ec0ff */
[----:B------:R-:W-:Y:S01]  /*1aa0*/  IMAD R81, R38, 0xf0, R81 ;  /* 0x000000f026517824 */ /* 0x000fe200078e0251 */
[----:B------:R-:W-:Y:S02]  /*1ab0*/  LOP3.LUT R74, R74, 0x1, RZ, 0xc0, !PT ;  /* 0x000000014a4a7812 */ /* 0x000fe400078ec0ff */
[----:B------:R-:W-:Y:S01]  /*1ac0*/  SHF.R.U32.HI R76, RZ, 0x1, R77 ;  /* 0x00000001ff4c7819 */ /* 0x000fe2000001164d */
[----:B------:R-:W-:Y:S01]  /*1ad0*/  IMAD R83, R72, 0xf0, R83 ;  /* 0x000000f048537824 */ /* 0x000fe200078e0253 */
[----:B------:R-:W-:Y:S01]  /*1ae0*/  IADD3 R38, R70, 0x12, RZ ;  /* 0x0000001246267810 */ /* 0x000fe20007ffe0ff */
[----:B------:R-:W-:Y:S01]  /*1af0*/  IMAD R79, R74, 0xf0, R79 ;  /* 0x000000f04a4f7824 */ /* 0x000fe200078e024f */
[----:B------:R-:W-:Y:S01]  /*1b00*/  SHF.R.U32.HI R77, RZ, 0x2, R77 ;  /* 0x00000002ff4d7819 */ /* 0x000fe2000001164d */
[----:B------:R-:W-:Y:S01]  /*1b10*/  VIADD R72, R70, 0x14 ;  /* 0x0000001446487836 */ /* 0x000fe20000000000 */
[----:B------:R-:W-:-:S02]  /*1b20*/  LOP3.LUT R76, R76, 0x1, RZ, 0xc0, !PT ;  /* 0x000000014c4c7812 */ /* 0x000fc400078ec0ff */
[--C-:B------:R-:W-:Y:S02]  /*1b30*/  SHF.R.U32.HI R74, RZ, 0x1, R38.reuse ;  /* 0x00000001ff4a7819 */ /* 0x100fe40000011626 */
[----:B------:R-:W-:Y:S01]  /*1b40*/  SHF.R.U32.HI R103, RZ, 0x2, R38 ;  /* 0x00000002ff677819 */ /* 0x000fe20000011626 */
[----:B------:R-:W-:Y:S01]  /*1b50*/  IMAD R38, R39, 0x18, R6 ;  /* 0x0000001827267824 */ /* 0x000fe200078e0206 */
[--C-:B------:R-:W-:Y:S01]  /*1b60*/  SHF.R.U32.HI R101, RZ, 0x2, R72.reuse ;  /* 0x00000002ff657819 */ /* 0x100fe20000011648 */
[----:B------:R-:W-:Y:S01]  /*1b70*/  IMAD R77, R76, 0xf0, R77 ;  /* 0x000000f04c4d7824 */ /* 0x000fe200078e024d */
[----:B------:R-:W-:Y:S01]  /*1b80*/  SHF.R.U32.HI R76, RZ, 0x1, R72 ;  /* 0x00000001ff4c7819 */ /* 0x000fe20000011648 */
[----:B------:R-:W-:Y:S01]  /*1b90*/  IMAD.IADD R84, R38, 0x1, R97 ;  /* 0x0000000126547824 */ /* 0x000fe200078e0261 */
[----:B------:R-:W-:Y:S01]  /*1ba0*/  IADD3 R78, R70, 0x16, RZ ;  /* 0x00000016464e7810 */ /* 0x000fe20007ffe0ff */
[----:B------:R-:W-:Y:S01]  /*1bb0*/  IMAD R72, R85, 0x18, R6 ;  /* 0x0000001855487824 */ /* 0x000fe200078e0206 */
[----:B------:R-:W-:-:S02]  /*1bc0*/  LOP3.LUT R74, R74, 0x1, RZ, 0xc0, !PT ;  /* 0x000000014a4a7812 */ /* 0x000fc400078ec0ff */
[----:B------:R-:W-:Y:S01]  /*1bd0*/  SHF.R.U32.HI R39, RZ, 0x1, R78 ;  /* 0x00000001ff277819 */ /* 0x000fe2000001164e */
[----:B------:R-:W0:Y:S01]  /*1be0*/  LDS.64 R84, [R84] ;  /* 0x0000000054547984 */ /* 0x000e220000000a00 */
[----:B------:R-:W-:Y:S01]  /*1bf0*/  IADD3 R38, R97, R72, RZ ;  /* 0x0000004861267210 */ /* 0x000fe20007ffe0ff */
[----:B------:R-:W-:Y:S01]  /*1c00*/  IMAD R72, R75, 0x18, R6 ;  /* 0x000000184b487824 */ /* 0x000fe200078e0206 */
[----:B------:R-:W-:Y:S01]  /*1c10*/  LOP3.LUT R99, R39, 0x1, RZ, 0xc0, !PT ;  /* 0x0000000127637812 */ /* 0x000fe200078ec0ff */
[----:B------:R-:W-:Y:S01]  /*1c20*/  IMAD R103, R74, 0xf0, R103 ;  /* 0x000000f04a677824 */ /* 0x000fe200078e0267 */
[C---:B------:R-:W-:Y:S01]  /*1c30*/  IADD3 R80, R70.reuse, 0x18, RZ ;  /* 0x0000001846507810 */ /* 0x040fe20007ffe0ff */
[----:B------:R-:W-:Y:S01]  /*1c40*/  IMAD.IADD R88, R97, 0x1, R72 ;  /* 0x0000000161587824 */ /* 0x000fe200078e0248 */
[----:B------:R-:W1:Y:S01]  /*1c50*/  LDS.64 R38, [R38] ;  /* 0x0000000026267984 */ /* 0x000e620000000a00 */
[----:B------:R-:W-:Y:S01]  /*1c60*/  IMAD R74, R73, 0x18, R6 ;  /* 0x00000018494a7824 */ /* 0x000fe200078e0206 */
[----:B------:R-:W-:Y:S01]  /*1c70*/  SHF.R.U32.HI R78, RZ, 0x2, R78 ;  /* 0x00000002ff4e7819 */ /* 0x000fe2000001164e */
[----:B------:R-:W-:Y:S01]  /*1c80*/  IMAD R72, R71, 0x18, R6 ;  /* 0x0000001847487824 */ /* 0x000fe200078e0206 */
[----:B------:R-:W-:Y:S01]  /*1c90*/  SHF.R.U32.HI R82, RZ, 0x1, R80 ;  /* 0x00000001ff527819 */ /* 0x000fe20000011650 */
[----:B------:R-:W2:Y:S01]  /*1ca0*/  LDS.64 R88, [R88] ;  /* 0x0000000058587984 */ /* 0x000ea20000000a00 */
[C---:B------:R-:W-:Y:S01]  /*1cb0*/  IADD3 R75, R70.reuse, 0x1a, RZ ;  /* 0x0000001a464b7810 */ /* 0x040fe20007ffe0ff */
[----:B------:R-:W-:Y:S01]  /*1cc0*/  IMAD R99, R99, 0xf0, R78 ;  /* 0x000000f063637824 */ /* 0x000fe200078e024e */
[----:B------:R-:W-:Y:S01]  /*1cd0*/  IADD3 R73, R70, 0x1c, RZ ;  /* 0x0000001c46497810 */ /* 0x000fe20007ffe0ff */
[C---:B------:R-:W-:Y:S01]  /*1ce0*/  IMAD.IADD R72, R97.reuse, 0x1, R72 ;  /* 0x0000000161487824 */ /* 0x040fe200078e0248 */
[----:B------:R-:W-:Y:S01]  /*1cf0*/  IADD3 R70, R97, R74, RZ ;  /* 0x0000004a61467210 */ /* 0x000fe20007ffe0ff */
[--C-:B------:R-:W-:Y:S01]  /*1d00*/  IMAD R74, R83, 0x18, R6.reuse ;  /* 0x00000018534a7824 */ /* 0x100fe200078e0206 */
[----:B------:R-:W-:Y:S01]  /*1d10*/  LOP3.LUT R76, R76, 0x1, RZ, 0xc0, !PT ;  /* 0x000000014c4c7812 */ /* 0x000fe200078ec0ff */
[----:B------:R-:W-:Y:S01]  /*1d20*/  IMAD R86, R99, 0x18, R6 ;  /* 0x0000001863567824 */ /* 0x000fe200078e0206 */
[----:B------:R-:W-:-:S02]  /*1d30*/  SHF.R.U32.HI R87, RZ, 0x2, R80 ;  /* 0x00000002ff577819 */ /* 0x000fc40000011650 */
[----:B------:R-:W-:Y:S01]  /*1d40*/  LOP3.LUT R82, R82, 0x1, RZ, 0xc0, !PT ;  /* 0x0000000152527812 */ /* 0x000fe200078ec0ff */
[----:B------:R-:W-:Y:S01]  /*1d50*/  IMAD R101, R76, 0xf0, R101 ;  /* 0x000000f04c657824 */ /* 0x000fe200078e0265 */
[--C-:B------:R-:W-:Y:S01]  /*1d60*/  SHF.R.U32.HI R78, RZ, 0x1, R75.reuse ;  /* 0x00000001ff4e7819 */ /* 0x100fe2000001164b */
[----:B------:R-:W3:Y:S01]  /*1d70*/  LDS.64 R70, [R70] ;  /* 0x0000000046467984 */ /* 0x000ee20000000a00 */
[----:B------:R-:W-:Y:S01]  /*1d80*/  SHF.R.U32.HI R105, RZ, 0x2, R75 ;  /* 0x00000002ff697819 */ /* 0x000fe2000001164b */
[--C-:B------:R-:W-:Y:S01]  /*1d90*/  IMAD R76, R81, 0x18, R6.reuse ;  /* 0x00000018514c7824 */ /* 0x100fe200078e0206 */
[----:B------:R-:W-:Y:S01]  /*1da0*/  SHF.R.U32.HI R75, RZ, 0x1, R73 ;  /* 0x00000001ff4b7819 */ /* 0x000fe20000011649 */
[----:B------:R-:W-:Y:S01]  /*1db0*/  IMAD R87, R82, 0xf0, R87 ;  /* 0x000000f052577824 */ /* 0x000fe200078e0257 */
[----:B------:R-:W-:Y:S02]  /*1dc0*/  IADD3 R74, R97, R74, RZ ;  /* 0x0000004a614a7210 */ /* 0x000fe40007ffe0ff */
[----:B------:R-:W-:Y:S01]  /*1dd0*/  SHF.R.U32.HI R82, RZ, 0x2, R73 ;  /* 0x00000002ff527819 */ /* 0x000fe20000011649 */
[--C-:B------:R-:W-:Y:S01]  /*1de0*/  IMAD R102, R87, 0x18, R6.reuse ;  /* 0x0000001857667824 */ /* 0x100fe200078e0206 */
[----:B------:R-:W-:Y:S01]  /*1df0*/  LOP3.LUT R80, R78, 0x1, RZ, 0xc0, !PT ;  /* 0x000000014e507812 */ /* 0x000fe200078ec0ff */
[----:B------:R-:W4:Y:S01]  /*1e00*/  LDS.64 R72, [R72] ;  /* 0x0000000048487984 */ /* 0x000f220000000a00 */
[----:B------:R-:W-:Y:S01]  /*1e10*/  IMAD R78, R79, 0x18, R6 ;  /* 0x000000184f4e7824 */ /* 0x000fe200078e0206 */
[----:B------:R-:W-:-:S02]  /*1e20*/  IADD3 R76, R97, R76, RZ ;  /* 0x0000004c614c7210 */ /* 0x000fc40007ffe0ff */
[----:B------:R-:W-:Y:S01]  /*1e30*/  LOP3.LUT R81, R75, 0x1, RZ, 0xc0, !PT ;  /* 0x000000014b517812 */ /* 0x000fe200078ec0ff */
[----:B------:R-:W-:Y:S01]  /*1e40*/  IMAD R105, R80, 0xf0, R105 ;  /* 0x000000f050697824 */ /* 0x000fe200078e0269 */
[----:B------:R-:W5:Y:S01]  /*1e50*/  LDS.64 R74, [R74] ;  /* 0x000000004a4a7984 */ /* 0x000f620000000a00 */
[----:B------:R-:W-:Y:S02]  /*1e60*/  IMAD R80, R77, 0x18, R6 ;  /* 0x000000184d507824 */ /* 0x000fe400078e0206 */
[----:B0-----:R-:W-:Y:S01]  /*1e70*/  FADD.FTZ R83, RZ, R84 ;  /* 0x00000054ff537221 */ /* 0x001fe20000010000 */
[----:B------:R-:W-:Y:S01]  /*1e80*/  IMAD.IADD R78, R97, 0x1, R78 ;  /* 0x00000001614e7824 */ /* 0x000fe200078e024e */
[----:B------:R-:W0:Y:S01]  /*1e90*/  LDS.64 R76, [R76] ;  /* 0x000000004c4c7984 */ /* 0x000e220000000a00 */
[----:B------:R-:W-:Y:S01]  /*1ea0*/  IMAD R107, R81, 0xf0, R82 ;  /* 0x000000f0516b7824 */ /* 0x000fe200078e0252 */
[----:B------:R-:W-:Y:S01]  /*1eb0*/  IADD3 R80, R97, R80, RZ ;  /* 0x0000005061507210 */ /* 0x000fe20007ffe0ff */
[--C-:B------:R-:W-:Y:S01]  /*1ec0*/  IMAD R82, R103, 0x18, R6.reuse ;  /* 0x0000001867527824 */ /* 0x100fe200078e0206 */
[----:B------:R-:W-:Y:S01]  /*1ed0*/  IADD3 R86, R97, R86, RZ ;  /* 0x0000005661567210 */ /* 0x000fe20007ffe0ff */
[----:B------:R-:W0:Y:S01]  /*1ee0*/  LDS.64 R78, [R78] ;  /* 0x000000004e4e7984 */ /* 0x000e220000000a00 */
[----:B------:R-:W-:-:S02]  /*1ef0*/  IMAD R84, R101, 0x18, R6 ;  /* 0x0000001865547824 */ /* 0x000fc400078e0206 */
[----:B-1----:R-:W-:Y:S01]  /*1f00*/  FADD.FTZ R101, R83, R38 ;  /* 0x0000002653657221 */ /* 0x002fe20000010000 */
[C---:B------:R-:W-:Y:S01]  /*1f10*/  IADD3 R82, R97.reuse, R82, RZ ;  /* 0x0000005261527210 */ /* 0x040fe20007ffe0ff */
[----:B------:R-:W1:Y:S01]  /*1f20*/  LDS.64 R80, [R80] ;  /* 0x0000000050507984 */ /* 0x000e620000000a00 */
[----:B------:R-:W-:Y:S02]  /*1f30*/  IMAD.IADD R84, R97, 0x1, R84 ;  /* 0x0000000161547824 */ /* 0x000fe400078e0254 */
[----:B------:R-:W-:Y:S01]  /*1f40*/  FADD.FTZ R38, RZ, R85 ;  /* 0x00000055ff267221 */ /* 0x000fe20000010000 */
[----:B------:R-:W-:Y:S01]  /*1f50*/  IMAD R104, R105, 0x18, R6 ;  /* 0x0000001869687824 */ /* 0x000fe200078e0206 */
[----:B------:R-:W-:Y:S01]  /*1f60*/  LDS.64 R86, [R86] ;  /* 0x0000000056567984 */ /* 0x000fe20000000a00 */
[----:B--2---:R-:W-:Y:S01]  /*1f70*/  FADD.FTZ R101, R101, R88 ;  /* 0x0000005865657221 */ /* 0x004fe20000010000 */
[----:B------:R-:W-:Y:S01]  /*1f80*/  FADD.FTZ R100, R38, R39 ;  /* 0x0000002726647221 */ /* 0x000fe20000010000 */
[----:B------:R-:W-:Y:S01]  /*1f90*/  IADD3 R38, R97, R102, RZ ;  /* 0x0000006661267210 */ /* 0x000fe20007ffe0ff */
[----:B------:R-:W2:Y:S01]  /*1fa0*/  LDS.64 R82, [R82] ;  /* 0x0000000052527984 */ /* 0x000ea20000000a00 */
[----:B------:R-:W-:-:S02]  /*1fb0*/  IMAD R102, R107, 0x18, R6 ;  /* 0x000000186b667824 */ /* 0x000fc400078e0206 */
[----:B------:R-:W-:Y:S01]  /*1fc0*/  FADD.FTZ R100, R100, R89 ;  /* 0x0000005964647221 */ /* 0x000fe20000010000 */
[----:B------:R-:W-:Y:S01]  /*1fd0*/  IMAD.IADD R88, R97, 0x1, R104 ;  /* 0x0000000161587824 */ /* 0x000fe200078e0268 */
[----:B------:R-:W2:Y:S01]  /*1fe0*/  LDS.64 R84, [R84] ;  /* 0x0000000054547984 */ /* 0x000ea20000000a00 */
[----:B---3--:R-:W-:Y:S01]  /*1ff0*/  FADD.FTZ R101, R101, R70 ;  /* 0x0000004665657221 */ /* 0x008fe20000010000 */
[----:B------:R-:W-:Y:S01]  /*2000*/  IADD3 R102, R97, R102, RZ ;  /* 0x0000006661667210 */ /* 0x000fe20007ffe0ff */
[----:B------:R-:W-:Y:S01]  /*2010*/  FADD.FTZ R100, R100, R71 ;  /* 0x0000004764647221 */ /* 0x000fe20000010000 */
[----:B------:R-:W3:Y:S04]  /*2020*/  LDS.64 R38, [R38] ;  /* 0x0000000026267984 */ /* 0x000ee80000000a00 */
[----:B------:R-:W3:Y:S01]  /*2030*/  LDS.64 R88, [R88] ;  /* 0x0000000058587984 */ /* 0x000ee20000000a00 */
[----:B----4-:R-:W-:Y:S01]  /*2040*/  FADD.FTZ R101, R101, R72 ;  /* 0x0000004865657221 */ /* 0x010fe20000010000 */
[----:B------:R-:W-:-:S02]  /*2050*/  FADD.FTZ R100, R100, R73 ;  /* 0x0000004964647221 */ /* 0x000fc40000010000 */
[----:B------:R-:W4:Y:S01]  /*2060*/  LDS.64 R70, [R102] ;  /* 0x0000000066467984 */ /* 0x000f220000000a00 */
[----:B-----5:R-:W-:Y:S01]  /*2070*/  FADD.FTZ R101, R101, R74 ;  /* 0x0000004a65657221 */ /* 0x020fe20000010000 */
[----:B------:R-:W-:-:S03]  /*2080*/  FADD.FTZ R100, R100, R75 ;  /* 0x0000004b64647221 */ /* 0x000fc60000010000 */
[----:B0-----:R-:W-:Y:S01]  /*2090*/  FADD.FTZ R101, R101, R76 ;  /* 0x0000004c65657221 */ /* 0x001fe20000010000 */
[----:B------:R-:W-:-:S03]  /*20a0*/  FADD.FTZ R100, R100, R77 ;  /* 0x0000004d64647221 */ /* 0x000fc60000010000 */
[----:B------:R-:W-:Y:S01]  /*20b0*/  FADD.FTZ R101, R101, R78 ;  /* 0x0000004e65657221 */ /* 0x000fe20000010000 */
[----:B------:R-:W-:-:S03]  /*20c0*/  FADD.FTZ R100, R100, R79 ;  /* 0x0000004f64647221 */ /* 0x000fc60000010000 */
[----:B-1----:R-:W-:Y:S01]  /*20d0*/  FADD.FTZ R101, R101, R80 ;  /* 0x0000005065657221 */ /* 0x002fe20000010000 */
[----:B------:R-:W-:-:S03]  /*20e0*/  FADD.FTZ R100, R100, R81 ;  /* 0x0000005164647221 */ /* 0x000fc60000010000 */
[----:B--2---:R-:W-:Y:S01]  /*20f0*/  FADD.FTZ R101, R101, R82 ;  /* 0x0000005265657221 */ /* 0x004fe20000010000 */
[----:B------:R-:W-:-:S03]  /*2100*/  FADD.FTZ R100, R100, R83 ;  /* 0x0000005364647221 */ /* 0x000fc60000010000 */
[----:B------:R-:W-:Y:S01]  /*2110*/  FADD.FTZ R101, R101, R84 ;  /* 0x0000005465657221 */ /* 0x000fe20000010000 */
[----:B------:R-:W-:-:S03]  /*2120*/  FADD.FTZ R100, R100, R85 ;  /* 0x0000005564647221 */ /* 0x000fc60000010000 */
[----:B------:R-:W-:Y:S01]  /*2130*/  FADD.FTZ R101, R101, R86 ;  /* 0x0000005665657221 */ /* 0x000fe20000010000 */
[----:B------:R-:W-:-:S03]  /*2140*/  FADD.FTZ R100, R100, R87 ;  /* 0x0000005764647221 */ /* 0x000fc60000010000 */
[----:B---3--:R-:W-:Y:S01]  /*2150*/  FADD.FTZ R101, R101, R38 ;  /* 0x0000002665657221 */ /* 0x008fe20000010000 */
[----:B------:R-:W-:-:S03]  /*2160*/  FADD.FTZ R100, R100, R39 ;  /* 0x0000002764647221 */ /* 0x000fc60000010000 */
[----:B------:R-:W-:Y:S01]  /*2170*/  FADD.FTZ R101, R101, R88 ;  /* 0x0000005865657221 */ /* 0x000fe20000010000 */
[----:B------:R-:W-:-:S03]  /*2180*/  FADD.FTZ R100, R100, R89 ;  /* 0x0000005964647221 */ /* 0x000fc60000010000 */
[----:B----4-:R-:W-:Y:S01]  /*2190*/  FADD.FTZ R78, R101, R70 ;  /* 0x00000046654e7221 */ /* 0x010fe20000010000 */
[----:B------:R-:W-:-:S07]  /*21a0*/  FADD.FTZ R79, R100, R71 ;  /* 0x00000047644f7221 */ /* 0x000fce0000010000 */
.L_x_107:
[----:B------:R-:W-:Y:S05]  /*21b0*/  BSYNC B0 ;  /* 0x0000000000007941 */ /* 0x000fea0003800000 */
.L_x_106:
[----:B0-----:R-:W0:Y:S01]  /*21c0*/  SHFL.BFLY PT, R39, R78, 0x1, 0x1f ;  /* 0x0c201f004e277f89 */ /* 0x001e2200000e0000 */
[----:B------:R-:W-:Y:S01]  /*21d0*/  LOP3.LUT P1, RZ, R2, 0xffffffc1, RZ, 0xc0, !PT ;  /* 0xffffffc102ff7812 */ /* 0x000fe2000782c0ff */
[----:B------:R-:W-:Y:S01]  /*21e0*/  BSSY B0, `(.L_x_108) ;  /* 0x0000011000007945 */ /* 0x000fe20003800000 */
[----:B------:R-:W-:Y:S01]  /*21f0*/  PRMT R84, R52, 0x7632, R84 ;  /* 0x0000763234547816 */ /* 0x000fe20000000054 */
[----:B------:R-:W1:Y:S01]  /*2200*/  SHFL.BFLY PT, R70, R79, 0x1, 0x1f ;  /* 0x0c201f004f467f89 */ /* 0x000e6200000e0000 */
[----:B------:R-:W-:Y:S01]  /*2210*/  PRMT R85, R53, 0x7632, R85 ;  /* 0x0000763235557816 */ /* 0x000fe20000000055 */
[----:B0-----:R-:W-:Y:S01]  /*2220*/  FADD.FTZ R38, R39, R78 ;  /* 0x0000004e27267221 */ /* 0x001fe20000010000 */
[----:B-1----:R-:W-:-:S07]  /*2230*/  FADD.FTZ R39, R70, R79 ;  /* 0x0000004f46277221 */ /* 0x002fce0000010000 */
[----:B------:R-:W-:Y:S05]  /*2240*/  @P1 BRA `(.L_x_109) ;  /* 0x0000000000281947 */ /* 0x000fea0003800000 */
[----:B------:R-:W0:Y:S01]  /*2250*/  LDC R70, c[0x0][0x10] ;  /* 0x00000400ff467b82 */ /* 0x000e220000000800 */
[----:B------:R-:W-:-:S04]  /*2260*/  SHF.R.U32.HI R71, RZ, 0x1, R2 ;  /* 0x00000001ff477819 */ /* 0x000fc80000011602 */
[----:B------:R-:W-:-:S03]  /*2270*/  SHF.L.U32 R71, R71, 0x7, RZ ;  /* 0x0000000747477819 */ /* 0x000fc600000006ff */
[----:B------:R-:W1:Y:S01]  /*2280*/  LDC.64 R52, c[0x0][0x260] ;  /* 0x00009800ff347b82 */ /* 0x000e620000000a00 */
[----:B------:R-:W-:Y:S01]  /*2290*/  LOP3.LUT R71, R71, 0xffffff80, R0, 0xe2, !PT ;  /* 0xffffff8047477812 */ /* 0x000fe200078ee200 */
[----:B0-----:R-:W-:-:S04]  /*22a0*/  IMAD R70, R70, UR4, R9 ;  /* 0x0000000446467c24 */ /* 0x001fc8000f8e0209 */
[----:B------:R-:W-:-:S05]  /*22b0*/  IMAD R70, R70, 0x1000, R71 ;  /* 0x0000100046467824 */ /* 0x000fca00078e0247 */
[----:B------:R-:W-:-:S05]  /*22c0*/  SHF.L.U32 R71, R70, 0x1, RZ ;  /* 0x0000000146477819 */ /* 0x000fca00000006ff */
[----:B-1----:R-:W-:-:S05]  /*22d0*/  IMAD.WIDE.U32 R52, R71, 0x4, R52 ;  /* 0x0000000447347825 */ /* 0x002fca00078e0034 */
[----:B------:R0:W-:Y:S02]  /*22e0*/  STG.E.64 desc[UR8][R52.64], R38 ;  /* 0x0000002634007986 */ /* 0x0001e4000c101b08 */
.L_x_109:
[----:B------:R-:W-:Y:S05]  /*22f0*/  BSYNC B0 ;  /* 0x0000000000007941 */ /* 0x000fea0003800000 */
.L_x_108:
[----:B------:R-:W-:Y:S02]  /*2300*/  ISETP.GE.U32.AND P1, PT, R51, R40, PT ;  /* 0x000000283300720c */ /* 0x000fe40003f26070 */
[----:B------:R-:W-:Y:S02]  /*2310*/  PRMT R86, R54, 0x7632, R86 ;  /* 0x0000763236567816 */ /* 0x000fe40000000056 */
[----:B------:R-:W-:Y:S02]  /*2320*/  ISETP.GE.AND.EX P1, PT, R90, R41, PT, P1 ;  /* 0x000000295a00720c */ /* 0x000fe40003f26310 */
[----:B------:R-:W-:Y:S02]  /*2330*/  PRMT R87, R55, 0x7632, R87 ;  /* 0x0000763237577816 */ /* 0x000fe40000000057 */
[----:B------:R-:W-:Y:S02]  /*2340*/  PRMT R88, R56, 0x7632, R88 ;  /* 0x0000763238587816 */ /* 0x000fe40000000058 */
[----:B------:R-:W-:-:S02]  /*2350*/  PRMT R89, R57, 0x7632, R89 ;  /* 0x0000763239597816 */ /* 0x000fc40000000059 */
[----:B------:R-:W-:Y:S02]  /*2360*/  PRMT R97, R60, 0x7632, R97 ;  /* 0x000076323c617816 */ /* 0x000fe40000000061 */
[----:B------:R-:W-:Y:S02]  /*2370*/  PRMT R99, R61, 0x7632, R99 ;  /* 0x000076323d637816 */ /* 0x000fe40000000063 */
[----:B------:R-:W-:Y:S02]  /*2380*/  PRMT R100, R62, 0x7632, R100 ;  /* 0x000076323e647816 */ /* 0x000fe40000000064 */
[----:B------:R-:W-:Y:S02]  /*2390*/  PRMT R101, R63, 0x7632, R101 ;  /* 0x000076323f657816 */ /* 0x000fe40000000065 */
[----:B------:R-:W-:Y:S02]  /*23a0*/  PRMT R102, R64, 0x7632, R102 ;  /* 0x0000763240667816 */ /* 0x000fe40000000066 */
[----:B------:R-:W-:-:S02]  /*23b0*/  PRMT R103, R65, 0x7632, R103 ;  /* 0x0000763241677816 */ /* 0x000fc40000000067 */
[----:B------:R-:W-:Y:S02]  /*23c0*/  PRMT R104, R66, 0x7632, R104 ;  /* 0x0000763242687816 */ /* 0x000fe40000000068 */
[----:B------:R-:W-:Y:S02]  /*23d0*/  PRMT R105, R67, 0x7632, R105 ;  /* 0x0000763243697816 */ /* 0x000fe40000000069 */
[----:B------:R-:W-:Y:S02]  /*23e0*/  PRMT R106, R68, 0x7632, R106 ;  /* 0x00007632446a7816 */ /* 0x000fe4000000006a */
[----:B------:R-:W-:Y:S01]  /*23f0*/  PRMT R107, R69, 0x7632, R107 ;  /* 0x00007632456b7816 */ /* 0x000fe2000000006b */
[----:B------:R-:W-:Y:S06]  /*2400*/  @P1 BRA `(.L_x_110) ;  /* 0x0000000000541947 */ /* 0x000fec0003800000 */
[----:B------:R-:W-:Y:S01]  /*2410*/  BAR.SYNC.DEFER_BLOCKING 0x0 ;  /* 0x0000000000007b1d */ /* 0x000fe20000010000 */
[----:B------:R-:W-:-:S13]  /*2420*/  ISETP.NE.AND P1, PT, R2, RZ, PT ;  /* 0x000000ff0200720c */ /* 0x000fda0003f25270 */
[----:B------:R-:W-:Y:S05]  /*2430*/  @P1 BRA `(.L_x_111) ;  /* 0x00000000003c1947 */ /* 0x000fea0003800000 */
[----:B0-----:R-:W0:Y:S01]  /*2440*/  LDC.64 R38, c[0x0][0x268] ;  /* 0x00009a00ff267b82 */ /* 0x001e220000000a00 */
[----:B------:R-:W-:Y:S02]  /*2450*/  ISETP.NE.AND P1, PT, R0, RZ, PT ;  /* 0x000000ff0000720c */ /* 0x000fe40003f25270 */
[----:B------:R-:W-:-:S04]  /*2460*/  MOV R53, 0x7fffff81 ;  /* 0x7fffff8100357802 */ /* 0x000fc80000000f00 */
[----:B------:R-:W-:Y:S01]  /*2470*/  SEL R53, R53, 0x1, !P1 ;  /* 0x0000000135357807 */ /* 0x000fe20004800000 */
[----:B0-----:R-:W-:Y:S01]  /*2480*/  IMAD.WIDE.U32 R38, R9, 0x4, R38 ;  /* 0x0000000409267825 */ /* 0x001fe200078e0026 */
[----:B------:R-:W-:Y:S06]  /*2490*/  MEMBAR.ALL.GPU ;  /* 0x0000000000007992 */ /* 0x000fec000000a000 */
[----:B------:R-:W-:-:S00]  /*24a0*/  ERRBAR ;  /* 0x00000000000079ab */ /* 0x000fc00000000000 */
[----:B------:R-:W-:Y:S06]  /*24b0*/  CGAERRBAR ;  /* 0x00000000000075ab */ /* 0x000fec0000000000 */
[----:B------:R0:W5:Y:S02]  /*24c0*/  ATOM.E.ADD.STRONG.GPU PT, R53, desc[UR8][R38.64], R53 ;  /* 0x000000352635798a */ /* 0x00016400081ee1c8 */
.L_x_112:
[----:B------:R-:W2:Y:S04]  /*24d0*/  LD.E.STRONG.GPU R52, desc[UR8][R38.64] ;  /* 0x0000000826347980 */ /* 0x000ea8000c10f900 */
[----:B--2---:R-:W-:Y:S01]  /*24e0*/  CCTL.IVALL ;  /* 0x00000000ff00798f */ /* 0x004fe20002000000 */
[----:B------:R-:W-:Y:S05]  /*24f0*/  YIELD ;  /* 0x0000000000007946 */ /* 0x000fea0003800000 */
[----:B-----5:R-:W-:-:S04]  /*2500*/  LOP3.LUT R52, R52, R53, RZ, 0x3c, !PT ;  /* 0x0000003534347212 */ /* 0x020fc800078e3cff */
[----:B------:R-:W-:-:S13]  /*2510*/  ISETP.GT.AND P1, PT, R52, -0x1, PT ;  /* 0xffffffff3400780c */ /* 0x000fda0003f24270 */
[----:B------:R-:W-:Y:S05]  /*2520*/  @P1 BRA `(.L_x_112) ;  /* 0xfffffffc00e81947 */ /* 0x000fea000383ffff */
.L_x_111:
[----:B------:R-:W-:Y:S05]  /*2530*/  WARPSYNC.ALL ;  /* 0x0000000000007948 */ /* 0x000fea0003800000 */
[----:B------:R-:W-:Y:S06]  /*2540*/  BAR.SYNC.DEFER_BLOCKING 0x0 ;  /* 0x0000000000007b1d */ /* 0x000fec0000010000 */
[----:B------:R-:W-:Y:S05]  /*2550*/  BRA `(.L_x_113) ;  /* 0x0000000000607947 */ /* 0x000fea0003800000 */
.L_x_110:
[----:B------:R-:W-:Y:S01]  /*2560*/  BAR.SYNC.DEFER_BLOCKING 0x0 ;  /* 0x0000000000007b1d */ /* 0x000fe20000010000 */
[----:B------:R-:W-:-:S13]  /*2570*/  ISETP.NE.AND P1, PT, R2, RZ, PT ;  /* 0x000000ff0200720c */ /* 0x000fda0003f25270 */
[----:B------:R-:W-:Y:S05]  /*2580*/  @P1 BRA `(.L_x_114) ;  /* 0x00000000004c1947 */ /* 0x000fea0003800000 */
[----:B------:R-:W-:Y:S01]  /*2590*/  ULDC.64 UR6, c[0x0][0x268] ;  /* 0x00009a0000067ab9 */ /* 0x000fe20000000a00 */
[----:B0-----:R-:W-:Y:S01]  /*25a0*/  IMAD.MOV R39, RZ, RZ, -R9 ;  /* 0x000000ffff277224 */ /* 0x001fe200078e0a09 */
[----:B------:R-:W-:Y:S01]  /*25b0*/  UIADD3 UR6, UP0, UR6, 0x4, URZ ;  /* 0x0000000406067890 */ /* 0x000fe2000ff1e03f */
[----:B------:R-:W-:-:S03]  /*25c0*/  MOV R53, 0x7fffff81 ;  /* 0x7fffff8100357802 */ /* 0x000fc60000000f00 */
[----:B------:R-:W-:Y:S01]  /*25d0*/  UIADD3.X UR7, URZ, UR7, URZ, UP0, !UPT ;  /* 0x000000073f077290 */ /* 0x000fe200087fe43f */
[----:B------:R-:W-:Y:S02]  /*25e0*/  ISETP.NE.AND P1, PT, R0, R39, PT ;  /* 0x000000270000720c */ /* 0x000fe40003f25270 */
[----:B------:R-:W-:Y:S02]  /*25f0*/  MOV R38, UR6 ;  /* 0x0000000600267c02 */ /* 0x000fe40008000f00 */
[----:B------:R-:W-:Y:S01]  /*2600*/  SEL R53, R53, 0x1, !P1 ;  /* 0x0000000135357807 */ /* 0x000fe20004800000 */
[----:B------:R-:W-:Y:S01]  /*2610*/  IMAD.U32 R39, RZ, RZ, UR7 ;  /* 0x00000007ff277e24 */ /* 0x000fe2000f8e00ff */
[----:B------:R-:W-:Y:S06]  /*2620*/  MEMBAR.ALL.GPU ;  /* 0x0000000000007992 */ /* 0x000fec000000a000 */
[----:B------:R-:W-:-:S00]  /*2630*/  ERRBAR ;  /* 0x00000000000079ab */ /* 0x000fc00000000000 */
[----:B------:R-:W-:Y:S06]  /*2640*/  CGAERRBAR ;  /* 0x00000000000075ab */ /* 0x000fec0000000000 */
[----:B------:R0:W5:Y:S02]  /*2650*/  ATOM.E.ADD.STRONG.GPU PT, R53, desc[UR8][R38.64], R53 ;  /* 0x000000352635798a */ /* 0x00016400081ee1c8 */
.L_x_115:
[----:B------:R-:W2:Y:S04]  /*2660*/  LD.E.STRONG.GPU R52, desc[UR8][R38.64] ;  /* 0x0000000826347980 */ /* 0x000ea8000c10f900 */
[----:B--2---:R-:W-:Y:S01]  /*2670*/  CCTL.IVALL ;  /* 0x00000000ff00798f */ /* 0x004fe20002000000 */
[----:B------:R-:W-:Y:S05]  /*2680*/  YIELD ;  /* 0x0000000000007946 */ /* 0x000fea0003800000 */
[----:B-----5:R-:W-:-:S04]  /*2690*/  LOP3.LUT R52, R52, R53, RZ, 0x3c, !PT ;  /* 0x0000003534347212 */ /* 0x020fc800078e3cff */
[----:B------:R-:W-:-:S13]  /*26a0*/  ISETP.GT.AND P1, PT, R52, -0x1, PT ;  /* 0xffffffff3400780c */ /* 0x000fda0003f24270 */
[----:B------:R-:W-:Y:S05]  /*26b0*/  @P1 BRA `(.L_x_115) ;  /* 0xfffffffc00e81947 */ /* 0x000fea000383ffff */
.L_x_114:
[----:B------:R-:W-:Y:S05]  /*26c0*/  WARPSYNC.ALL ;  /* 0x0000000000007948 */ /* 0x000fea0003800000 */
[----:B------:R-:W-:Y:S06]  /*26d0*/  BAR.SYNC.DEFER_BLOCKING 0x0 ;  /* 0x0000000000007b1d */ /* 0x000fec0000010000 */
.L_x_113:
[----:B------:R-:W-:Y:S01]  /*26e0*/  ISETP.GT.U32.AND P1, PT, R2, 0xff, PT ;  /* 0x000000ff0200780c */ /* 0x000fe20003f24070 */
[----:B------:R-:W-:Y:S01]  /*26f0*/  BSSY B0, `(.L_x_116) ;  /* 0x000005b000007945 */ /* 0x000fe20003800000 */
[----:B------:R-:W-:-:S11]  /*2700*/  CS2R R82, SRZ ;  /* 0x0000000000527805 */ /* 0x000fd6000001ff00 */
[----:B------:R-:W-:Y:S05]  /*2710*/  @P1 BRA `(.L_x_117) ;  /* 0x0000000400601947 */ /* 0x000fea0003800000 */
[----:B0-----:R-:W0:Y:S01]  /*2720*/  LDC R38, c[0x0][0x10] ;  /* 0x00000400ff267b82 */ /* 0x001e220000000800 */
[C---:B------:R-:W-:Y:S02]  /*2730*/  SHF.L.U32 R39, R2.reuse, 0x4, RZ ;  /* 0x0000000402277819 */ /* 0x040fe400000006ff */
[----:B------:R-:W-:Y:S02]  /*2740*/  LOP3.LUT R53, R2, 0x7, RZ, 0xc0, !PT ;  /* 0x0000000702357812 */ /* 0x000fe400078ec0ff */
[----:B------:R-:W-:-:S03]  /*2750*/  LOP3.LUT R39, R39, 0x7fffff80, RZ, 0xc0, !PT ;  /* 0x7fffff8027277812 */ /* 0x000fc600078ec0ff */
[----:B------:R-:W1:Y:S01]  /*2760*/  LDC.64 R82, c[0x0][0x260] ;  /* 0x00009800ff527b82 */ /* 0x000e620000000a00 */
[----:B0-----:R-:W-:-:S05]  /*2770*/  IMAD R38, R38, UR4, R9 ;  /* 0x0000000426267c24 */ /* 0x001fca000f8e0209 */
[----:B------:R-:W-:-:S05]  /*2780*/  LEA R38, R38, R39, 0xc ;  /* 0x0000002726267211 */ /* 0x000fca00078e60ff */
[----:B------:R-:W-:-:S05]  /*2790*/  IMAD.IADD R38, R38, 0x1, R53 ;  /* 0x0000000126267824 */ /* 0x000fca00078e0235 */
[----:B------:R-:W-:-:S04]  /*27a0*/  SHF.L.U32 R81, R38, 0x1, RZ ;  /* 0x0000000126517819 */ /* 0x000fc800000006ff */
[C---:B------:R-:W-:Y:S01]  /*27b0*/  IADD3 R53, R81.reuse, 0x10, RZ ;  /* 0x0000001051357810 */ /* 0x040fe20007ffe0ff */
[C---:B-1----:R-:W-:Y:S01]  /*27c0*/  IMAD.WIDE.U32 R38, R81.reuse, 0x4, R82 ;  /* 0x0000000451267825 */ /* 0x042fe200078e0052 */
[----:B------:R-:W-:-:S03]  /*27d0*/  IADD3 R57, R81, 0x30, RZ ;  /* 0x0000003051397810 */ /* 0x000fc60007ffe0ff */
[----:B------:R-:W-:Y:S02]  /*27e0*/  VIADD R55, R81, 0x20 ;  /* 0x0000002051377836 */ /* 0x000fe40000000000 */
[--C-:B------:R-:W-:Y:S01]  /*27f0*/  IMAD.WIDE.U32 R52, R53, 0x4, R82.reuse ;  /* 0x0000000435347825 */ /* 0x100fe200078e0052 */
[----:B------:R-:W2:Y:S03]  /*2800*/  LDG.E.64 R38, desc[UR8][R38.64] ;  /* 0x0000000826267981 */ /* 0x000ea6000c1e1b00 */
[--C-:B------:R-:W-:Y:S01]  /*2810*/  IMAD.WIDE.U32 R54, R55, 0x4, R82.reuse ;  /* 0x0000000437367825 */ /* 0x100fe200078e0052 */
[----:B------:R-:W-:Y:S01]  /*2820*/  IADD3 R61, R81, 0x40, RZ ;  /* 0x00000040513d7810 */ /* 0x000fe20007ffe0ff */
[----:B------:R-:W3:Y:S02]  /*2830*/  LDG.E.64 R52, desc[UR8][R52.64] ;  /* 0x0000000834347981 */ /* 0x000ee4000c1e1b00 */
[----:B------:R-:W-:-:S02]  /*2840*/  IMAD.WIDE.U32 R56, R57, 0x4, R82 ;  /* 0x0000000439387825 */ /* 0x000fc400078e0052 */
[----:B------:R-:W4:Y:S02]  /*2850*/  LDG.E.64 R54, desc[UR8][R54.64] ;  /* 0x0000000836367981 */ /* 0x000f24000c1e1b00 */
[----:B------:R-:W-:Y:S02]  /*2860*/  VIADD R63, R81, 0x50 ;  /* 0x00000050513f7836 */ /* 0x000fe40000000000 */
[--C-:B------:R-:W-:Y:S01]  /*2870*/  IMAD.WIDE.U32 R60, R61, 0x4, R82.reuse ;  /* 0x000000043d3c7825 */ /* 0x100fe200078e0052 */
[----:B------:R-:W5:Y:S01]  /*2880*/  LDG.E.64 R56, desc[UR8][R56.64] ;  /* 0x0000000838387981 */ /* 0x000f62000c1e1b00 */
[----:B------:R-:W-:Y:S02]  /*2890*/  IADD3 R65, R81, 0x60, RZ ;  /* 0x0000006051417810 */ /* 0x000fe40007ffe0ff */
[--C-:B------:R-:W-:Y:S01]  /*28a0*/  IMAD.WIDE.U32 R62, R63, 0x4, R82.reuse ;  /* 0x000000043f3e7825 */ /* 0x100fe200078e0052 */
[----:B------:R-:W-:Y:S01]  /*28b0*/  IADD3 R67, R81, 0x70, RZ ;  /* 0x0000007051437810 */ /* 0x000fe20007ffe0ff */
[----:B------:R-:W5:Y:S02]  /*28c0*/  LDG.E.64 R60, desc[UR8][R60.64] ;  /* 0x000000083c3c7981 */ /* 0x000f64000c1e1b00 */
[----:B------:R-:W-:-:S02]  /*28d0*/  IMAD.WIDE.U32 R64, R65, 0x4, R82 ;  /* 0x0000000441407825 */ /* 0x000fc400078e0052 */
[----:B------:R-:W5:Y:S02]  /*28e0*/  LDG.E.64 R62, desc[UR8][R62.64] ;  /* 0x000000083e3e7981 */ /* 0x000f64000c1e1b00 */
        /* <DEDUP_REMOVED lines=22> */
[--C-:B------:R-:W-:Y:S02]  /*2a50*/  IMAD.WIDE.U32 R80, R109, 0x4, R82.reuse ;  /* 0x000000046d507825 */ /* 0x100fe400078e0052 */
[----:B------:R-:W5:Y:S02]  /*2a60*/  LDG.E.64 R78, desc[UR8][R78.64] ;  /* 0x000000084e4e7981 */ /* 0x000f64000c1e1b00 */
[----:B------:R-:W-:-:S02]  /*2a70*/  IMAD.WIDE.U32 R82, R111, 0x4, R82 ;  /* 0x000000046f527825 */ /* 0x000fc400078e0052 */
[----:B------:R-:W5:Y:S04]  /*2a80*/  LDG.E.64 R80, desc[UR8][R80.64] ;  /* 0x0000000850507981 */ /* 0x000f68000c1e1b00 */
[----:B------:R-:W5:Y:S01]  /*2a90*/  LDG.E.64 R82, desc[UR8][R82.64] ;  /* 0x0000000852527981 */ /* 0x000f62000c1e1b00 */
[----:B--2---:R-:W-:Y:S01]  /*2aa0*/  FADD.FTZ R109, RZ, R38 ;  /* 0x00000026ff6d7221 */ /* 0x004fe20000010000 */
[----:B------:R-:W-:-:S03]  /*2ab0*/  FADD.FTZ R38, RZ, R39 ;  /* 0x00000027ff267221 */ /* 0x000fc60000010000 */
[----:B---3--:R-:W-:Y:S01]  /*2ac0*/  FADD.FTZ R109, R52, R109 ;  /* 0x0000006d346d7221 */ /* 0x008fe20000010000 */
[----:B------:R-:W-:-:S03]  /*2ad0*/  FADD.FTZ R38, R53, R38 ;  /* 0x0000002635267221 */ /* 0x000fc60000010000 */
[----:B----4-:R-:W-:Y:S01]  /*2ae0*/  FADD.FTZ R109, R54, R109 ;  /* 0x0000006d366d7221 */ /* 0x010fe20000010000 */
[----:B------:R-:W-:-:S03]  /*2af0*/  FADD.FTZ R38, R55, R38 ;  /* 0x0000002637267221 */ /* 0x000fc60000010000 */
[----:B-----5:R-:W-:Y:S01]  /*2b00*/  FADD.FTZ R109, R56, R109 ;  /* 0x0000006d386d7221 */ /* 0x020fe20000010000 */
[----:B------:R-:W-:-:S03]  /*2b10*/  FADD.FTZ R38, R57, R38 ;  /* 0x0000002639267221 */ /* 0x000fc60000010000 */
[----:B------:R-:W-:Y:S01]  /*2b20*/  FADD.FTZ R109, R60, R109 ;  /* 0x0000006d3c6d7221 */ /* 0x000fe20000010000 */
        /* <DEDUP_REMOVED lines=22> */
[----:B------:R-:W-:-:S07]  /*2c90*/  FADD.FTZ R83, R83, R38 ;  /* 0x0000002653537221 */ /* 0x000fce0000010000 */
.L_x_117:
[----:B------:R-:W-:Y:S05]  /*2ca0*/  BSYNC B0 ;  /* 0x0000000000007941 */ /* 0x000fea0003800000 */
.L_x_116:
[----:B0-----:R-:W0:Y:S01]  /*2cb0*/  SHFL.BFLY PT, R39, R82, 0x4, 0x1f ;  /* 0x0c801f0052277f89 */ /* 0x001e2200000e0000 */
[----:B------:R-:W-:Y:S01]  /*2cc0*/  LOP3.LUT P1, RZ, R2, 0xffffff07, RZ, 0xc0, !PT ;  /* 0xffffff0702ff7812 */ /* 0x000fe2000782c0ff */
[----:B------:R-:W-:Y:S02]  /*2cd0*/  BSSY B0, `(.L_x_118) ;  /* 0x0000015000007945 */ /* 0x000fe40003800000 */
        /* <DEDUP_REMOVED lines=8> */
[----:B------:R-:W1:Y:S01]  /*2d60*/  SHFL.BFLY PT, R54, R53, 0x1, 0x1f ;  /* 0x0c201f0035367f89 */ /* 0x000e6200000e0000 */
[----:B0-----:R-:W-:Y:S01]  /*2d70*/  FADD.FTZ R55, R52, R55 ;  /* 0x0000003734377221 */ /* 0x001fe20000010000 */
[----:B-1----:R-:W-:Y:S01]  /*2d80*/  FADD.FTZ R54, R53, R54 ;  /* 0x0000003635367221 */ /* 0x002fe20000010000 */
[----:B------:R-:W-:Y:S06]  /*2d90*/  @P1 BRA `(.L_x_119) ;  /* 0x0000000000201947 */ /* 0x000fec0003800000 */
[----:B------:R-:W0:Y:S01]  /*2da0*/  S2UR UR6, SR_CgaCtaId ;  /* 0x00000000000679c3 */ /* 0x000e220000008800 */
[----:B------:R-:W-:Y:S01]  /*2db0*/  UMOV UR5, 0x400 ;  /* 0x0000040000057882 */ /* 0x000fe20000000000 */
[----:B------:R-:W-:Y:S01]  /*2dc0*/  LOP3.LUT R52, R2, 0xfffffff8, RZ, 0xc0, !PT ;  /* 0xfffffff802347812 */ /* 0x000fe200078ec0ff */
[----:B------:R-:W-:Y:S01]  /*2dd0*/  UIADD3 UR5, UR5, 0x6900, URZ ;  /* 0x0000690005057890 */ /* 0x000fe2000fffe03f */
[----:B------:R-:W-:Y:S01]  /*2de0*/  FMUL.FTZ R39, R54, 3.2552085031056776643e-05 ;  /* 0x3808888936277820 */ /* 0x000fe20000410000 */
[----:B------:R-:W-:Y:S02]  /*2df0*/  FMUL.FTZ R38, R55, 3.2552085031056776643e-05 ;  /* 0x3808888937267820 */ /* 0x000fe40000410000 */
[----:B0-----:R-:W-:-:S09]  /*2e00*/  ULEA UR5, UR6, UR5, 0x18 ;  /* 0x0000000506057291 */ /* 0x001fd2000f8ec03f */
[----:B------:R0:W-:Y:S03]  /*2e10*/  STS.64 [R52+UR5], R38 ;  /* 0x0000002634007988 */ /* 0x0001e60008000a05 */
.L_x_119:
[----:B------:R-:W-:Y:S05]  /*2e20*/  BSYNC B0 ;  /* 0x0000000000007941 */ /* 0x000fea0003800000 */
.L_x_118:
[----:B------:R-:W1:Y:S08]  /*2e30*/  S2UR UR6, SR_CgaCtaId ;  /* 0x00000000000679c3 */ /* 0x000e700000008800 */
[----:B------:R-:W-:Y:S01]  /*2e40*/  BAR.SYNC.DEFER_BLOCKING 0x0 ;  /* 0x0000000000007b1d */ /* 0x000fe20000010000 */
[----:B------:R-:W-:Y:S01]  /*2e50*/  SHF.L.U32 R53, R84, 0x10, RZ ;  /* 0x0000001054357819 */ /* 0x000fe200000006ff */
[----:B------:R-:W-:Y:S01]  /*2e60*/  IMAD.U32 R57, R100, 0x10000, RZ ;  /* 0x0001000064397824 */ /* 0x000fe200078e00ff */
[----:B------:R-:W-:Y:S01]  /*2e70*/  SHF.L.U32 R86, R86, 0x10, RZ ;  /* 0x0000001056567819 */ /* 0x000fe200000006ff */
[----:B------:R-:W-:Y:S01]  /*2e80*/  IMAD.U32 R85, R85, 0x10000, RZ ;  /* 0x0001000055557824 */ /* 0x000fe200078e00ff */
[----:B------:R-:W-:Y:S01]  /*2e90*/  SHF.L.U32 R55, R88, 0x10, RZ ;  /* 0x0000001058377819 */ /* 0x000fe200000006ff */
[----:B------:R-:W-:Y:S01]  /*2ea0*/  UMOV UR5, 0x400 ;  /* 0x0000040000057882 */ /* 0x000fe20000000000 */
[----:B------:R-:W-:Y:S01]  /*2eb0*/  FADD.FTZ R56, -R50, R53 ;  /* 0x0000003532387221 */ /* 0x000fe20000010100 */
[----:B------:R-:W-:Y:S01]  /*2ec0*/  UIADD3 UR5, UR5, 0x6900, URZ ;  /* 0x0000690005057890 */ /* 0x000fe2000fffe03f */
[----:B------:R-:W-:Y:S01]  /*2ed0*/  SHF.L.U32 R61, R104, 0x10, RZ ;  /* 0x00000010683d7819 */ /* 0x000fe200000006ff */
[C---:B------:R-:W-:Y:S01]  /*2ee0*/  FADD.FTZ R64, -R50.reuse, R57 ;  /* 0x0000003932407221 */ /* 0x040fe20000010100 */
[----:B------:R-:W-:Y:S01]  /*2ef0*/  FMUL.FTZ R56, R29, R56 ;  /* 0x000000381d387220 */ /* 0x000fe20000410000 */
[C---:B------:R-:W-:Y:S01]  /*2f00*/  FADD.FTZ R62, -R50.reuse, R55 ;  /* 0x00000037323e7221 */ /* 0x040fe20000010100 */
[----:B------:R-:W-:Y:S01]  /*2f10*/  SHF.L.U32 R97, R97, 0x10, RZ ;  /* 0x0000001061617819 */ /* 0x000fe200000006ff */
[----:B------:R-:W-:Y:S01]  /*2f20*/  FADD.FTZ R68, -R50, R61 ;  /* 0x0000003d32447221 */ /* 0x000fe20000010100 */
[----:B------:R-:W-:Y:S01]  /*2f30*/  SHF.L.U32 R57, R106, 0x10, RZ ;  /* 0x000000106a397819 */ /* 0x000fe200000006ff */
[----:B------:R-:W-:-:S02]  /*2f40*/  IMAD.U32 R55, R102, 0x10000, RZ ;  /* 0x0001000066377824 */ /* 0x000fc400078e00ff */
[C---:B------:R-:W-:Y:S01]  /*2f50*/  FMUL.FTZ R62, R29.reuse, R62 ;  /* 0x0000003e1d3e7220 */ /* 0x040fe20000410000 */
[C---:B------:R-:W-:Y:S01]  /*2f60*/  FMUL.FTZ R64, R29.reuse, R64 ;  /* 0x000000401d407220 */ /* 0x040fe20000410000 */
[----:B------:R-:W-:Y:S01]  /*2f70*/  FMUL.FTZ R68, R29, R68 ;  /* 0x000000441d447220 */ /* 0x000fe20000410000 */
[----:B------:R-:W-:Y:S01]  /*2f80*/  SHF.L.U32 R87, R87, 0x10, RZ ;  /* 0x0000001057577819 */ /* 0x000fe200000006ff */
[C---:B------:R-:W-:Y:S01]  /*2f90*/  FADD.FTZ R60, -R58.reuse, R85 ;  /* 0x000000553a3c7221 */ /* 0x040fe20000010100 */
[----:B------:R-:W-:Y:S01]  /*2fa0*/  SHF.L.U32 R89, R89, 0x10, RZ ;  /* 0x0000001059597819 */ /* 0x000fe200000006ff */
[----:B-1----:R-:W-:Y:S01]  /*2fb0*/  ULEA UR5, UR6, UR5, 0x18 ;  /* 0x0000000506057291 */ /* 0x002fe2000f8ec03f */
[----:B------:R-:W-:Y:S01]  /*2fc0*/  SHF.L.U32 R101, R101, 0x10, RZ ;  /* 0x0000001065657819 */ /* 0x000fe200000006ff */
[----:B------:R-:W-:Y:S01]  /*2fd0*/  FMUL.FTZ R60, R31, R60 ;  /* 0x0000003c1f3c7220 */ /* 0x000fe20000410000 */
[----:B------:R-:W-:Y:S01]  /*2fe0*/  ULDC.64 UR6, c[0x0][0x210] ;  /* 0x0000840000067ab9 */ /* 0x000fe20000000a00 */
[----:B------:R-:W-:Y:S01]  /*2ff0*/  SHF.L.U32 R103, R103, 0x10, RZ ;  /* 0x0000001067677819 */ /* 0x000fe200000006ff */
[----:B------:R-:W-:Y:S01]  /*3000*/  FADD.FTZ R54, -R58, R89 ;  /* 0x000000593a367221 */ /* 0x000fe20000010100 */
[----:B0-----:R-:W-:Y:S01]  /*3010*/  LEA R38, R12, UR5, 0x3 ;  /* 0x000000050c267c11 */ /* 0x001fe2000f8e18ff */
[----:B------:R-:W-:Y:S01]  /*3020*/  FADD.FTZ R50, -R58, R101 ;  /* 0x000000653a327221 */ /* 0x000fe20000010100 */
[----:B------:R-:W-:Y:S01]  /*3030*/  LEA R52, R13, UR5, 0x3 ;  /* 0x000000050d347c11 */ /* 0x000fe2000f8e18ff */
[----:B------:R-:W-:-:S02]  /*3040*/  IMAD.U32 R99, R99, 0x10000, RZ ;  /* 0x0001000063637824 */ /* 0x000fc400078e00ff */
[----:B------:R-:W-:Y:S01]  /*3050*/  FMUL.FTZ R54, R31, R54 ;  /* 0x000000361f367220 */ /* 0x000fe20000410000 */
[----:B------:R-:W-:Y:S01]  /*3060*/  IMAD.U32 R105, R105, 0x10000, RZ ;  /* 0x0001000069697824 */ /* 0x000fe200078e00ff */
[----:B------:R-:W0:Y:S01]  /*3070*/  LDS.64 R38, [R38] ;  /* 0x0000000026267984 */ /* 0x000e220000000a00 */
[----:B------:R-:W-:Y:S01]  /*3080*/  FMUL.FTZ R50, R31, R50 ;  /* 0x000000321f327220 */ /* 0x000fe20000410000 */
[----:B------:R-:W-:Y:S01]  /*3090*/  SHF.L.U32 R107, R107, 0x10, RZ ;  /* 0x000000106b6b7819 */ /* 0x000fe200000006ff */
[----:B------:R-:W-:Y:S01]  /*30a0*/  FADD.FTZ R58, -R58, R105 ;  /* 0x000000693a3a7221 */ /* 0x000fe20000010100 */
[----:B------:R-:W1:Y:S01]  /*30b0*/  LDS.64 R52, [R52] ;  /* 0x0000000034347984 */ /* 0x000e620000000a00 */
[----:B------:R-:W-:Y:S01]  /*30c0*/  ULOP3.LUT UR4, UR4, 0x1, URZ, 0x3c, !UPT ;  /* 0x0000000104047892 */ /* 0x000fe2000f8e3c3f */
[----:B------:R-:W-:Y:S02]  /*30d0*/  IMAD.MOV.U32 R73, RZ, RZ, R51 ;  /* 0x000000ffff497224 */ /* 0x000fe400078e0033 */
[----:B------:R-:W-:Y:S01]  /*30e0*/  FMUL.FTZ R58, R31, R58 ;  /* 0x0000003a1f3a7220 */ /* 0x000fe20000410000 */
[--C-:B0-----:R-:W-:Y:S01]  /*30f0*/  FFMA.FTZ R30, R3, R30, -R38.reuse ;  /* 0x0000001e031e7223 */ /* 0x101fe20000010826 */
[--C-:B------:R-:W-:Y:S01]  /*3100*/  FFMA.FTZ R86, R19, R86, -R38.reuse ;  /* 0x0000005613567223 */ /* 0x100fe20000010826 */
[--C-:B------:R-:W-:Y:S01]  /*3110*/  FFMA.FTZ R95, R3, R95, -R38.reuse ;  /* 0x0000005f035f7223 */ /* 0x100fe20000010826 */
[----:B------:R-:W-:Y:S01]  /*3120*/  FFMA.FTZ R97, R19, R97, -R38 ;  /* 0x0000006113617223 */ /* 0x000fe20000010826 */
[----:B------:R-:W-:Y:S01]  /*3130*/  FFMA.FTZ R30, -R7, R39, R30 ;  /* 0x00000027071e7223 */ /* 0x000fe2000001011e */
[----:B------:R-:W-:Y:S01]  /*3140*/  FFMA.FTZ R56, R39, -R56, R86 ;  /* 0x8000003827387223 */ /* 0x000fe20000010056 */
[--C-:B------:R-:W-:Y:S01]  /*3150*/  FFMA.FTZ R93, R3, R93, -R38.reuse ;  /* 0x0000005d035d7223 */ /* 0x100fe20000010826 */
[--C-:B------:R-:W-:Y:S01]  /*3160*/  FFMA.FTZ R66, R19, R55, -R38.reuse ;  /* 0x0000003713427223 */ /* 0x100fe20000010826 */
[C---:B------:R-:W-:Y:S01]  /*3170*/  FMUL.FTZ R30, R29.reuse, R30 ;  /* 0x0000001e1d1e7220 */ /* 0x040fe20000410000 */
[----:B------:R-:W-:Y:S01]  /*3180*/  FMUL.FTZ R7, R29, R56 ;  /* 0x000000381d077220 */ /* 0x000fe20000410000 */
[--C-:B------:R-:W-:Y:S01]  /*3190*/  FFMA.FTZ R91, R3, R91, -R38.reuse ;  /* 0x0000005b035b7223 */ /* 0x100fe20000010826 */
[----:B------:R-:W-:Y:S01]  /*31a0*/  FFMA.FTZ R57, R19, R57, -R38 ;  /* 0x0000003913397223 */ /* 0x000fe20000010826 */
[----:B------:R-:W-:Y:S01]  /*31b0*/  IADD3 R38, P1, R22, UR6, RZ ;  /* 0x0000000616267c10 */ /* 0x000fe2000ff3e0ff */
[-C--:B------:R-:W-:Y:S01]  /*31c0*/  FFMA.FTZ R98, -R98, R39.reuse, R95 ;  /* 0x0000002762627223 */ /* 0x080fe2000001015f */
[C---:B------:R-:W-:Y:S01]  /*31d0*/  FFMA.FTZ R62, R39.reuse, -R62, R97 ;  /* 0x8000003e273e7223 */ /* 0x040fe20000010061 */
[-C--:B------:R-:W-:Y:S01]  /*31e0*/  FFMA.FTZ R96, -R96, R39.reuse, R93 ;  /* 0x0000002760607223 */ /* 0x080fe2000001015d */
[C---:B------:R-:W-:Y:S01]  /*31f0*/  FFMA.FTZ R64, R39.reuse, -R64, R66 ;  /* 0x8000004027407223 */ /* 0x040fe20000010042 */
[----:B------:R-:W-:Y:S01]  /*3200*/  FFMA.FTZ R94, -R94, R39, R91 ;  /* 0x000000275e5e7223 */ /* 0x000fe2000001015b */
[----:B------:R-:W-:Y:S01]  /*3210*/  FFMA.FTZ R68, R39, -R68, R57 ;  /* 0x8000004427447223 */ /* 0x000fe20000010039 */
[----:B------:R-:W-:Y:S01]  /*3220*/  F2FP.BF16.F32.PACK_AB R30, R7, R30 ;  /* 0x0000001e071e723e */ /* 0x000fe200000010ff */
[--C-:B-1----:R-:W-:Y:S01]  /*3230*/  FFMA.FTZ R92, R5, R92, -R52.reuse ;  /* 0x0000005c055c7223 */ /* 0x102fe20000010834 */
[----:B------:R-:W-:Y:S01]  /*3240*/  IADD3.X R39, R20, UR7, RZ, P1, !PT ;  /* 0x0000000714277c10 */ /* 0x000fe20008ffe4ff */
[----:B------:R-:W-:Y:S01]  /*3250*/  FFMA.FTZ R20, R21, R87, -R52 ;  /* 0x0000005715147223 */ /* 0x000fe20000010834 */
[----:B------:R-:W-:Y:S01]  /*3260*/  PRMT R7, R30, 0x7632, R7 ;  /* 0x000076321e077816 */ /* 0x000fe20000000007 */
[----:B------:R-:W-:Y:S01]  /*3270*/  FFMA.FTZ R92, -R59, R53, R92 ;  /* 0x000000353b5c7223 */ /* 0x000fe2000001015c */
[----:B------:R-:W-:Y:S01]  /*3280*/  FFMA.FTZ R32, R5, R32, -R52 ;  /* 0x0000002005207223 */ /* 0x000fe20000010834 */
[----:B------:R-:W-:Y:S01]  /*3290*/  FFMA.FTZ R20, R53, -R60, R20 ;  /* 0x8000003c35147223 */ /* 0x000fe20000010014 */
[C-C-:B------:R-:W-:Y:S01]  /*32a0*/  FFMA.FTZ R99, R21.reuse, R99, -R52.reuse ;  /* 0x0000006315637223 */ /* 0x140fe20000010834 */
[----:B------:R-:W-:Y:S01]  /*32b0*/  FFMA.FTZ R22, R21, R103, -R52 ;  /* 0x0000006715167223 */ /* 0x000fe20000010834 */
[----:B------:R0:W-:Y:S01]  /*32c0*/  STG.E.U16 desc[UR8][R38.64+0x2], R7 ;  /* 0x0000020726007986 */ /* 0x0001e2000c101508 */
[----:B------:R-:W-:Y:S01]  /*32d0*/  FMUL.FTZ R92, R31, R92 ;  /* 0x0000005c1f5c7220 */ /* 0x000fe20000410000 */
[----:B------:R-:W-:Y:S01]  /*32e0*/  FFMA.FTZ R32, -R33, R53, R32 ;  /* 0x0000003521207223 */ /* 0x000fe20000010120 */
[C---:B------:R-:W-:Y:S01]  /*32f0*/  FFMA.FTZ R54, R53.reuse, -R54, R99 ;  /* 0x8000003635367223 */ /* 0x040fe20000010063 */
[----:B------:R-:W-:Y:S01]  /*3300*/  FFMA.FTZ R22, R53, -R50, R22 ;  /* 0x8000003235167223 */ /* 0x000fe20000010016 */
[C-C-:B------:R-:W-:Y:S01]  /*3310*/  FFMA.FTZ R34, R5.reuse, R34, -R52.reuse ;  /* 0x0000002205227223 */ /* 0x140fe20000010834 */
[--C-:B------:R-:W-:Y:S01]  /*3320*/  FFMA.FTZ R36, R5, R36, -R52.reuse ;  /* 0x0000002405247223 */ /* 0x100fe20000010834 */
[----:B------:R-:W-:Y:S01]  /*3330*/  FFMA.FTZ R107, R21, R107, -R52 ;  /* 0x0000006b156b7223 */ /* 0x000fe20000010834 */
[C---:B------:R-:W-:Y:S01]  /*3340*/  FMUL.FTZ R98, R29.reuse, R98 ;  /* 0x000000621d627220 */ /* 0x040fe20000410000 */
[C---:B------:R-:W-:Y:S01]  /*3350*/  FMUL.FTZ R55, R29.reuse, R62 ;  /* 0x0000003e1d377220 */ /* 0x040fe20000410000 */
[C---:B------:R-:W-:Y:S01]  /*3360*/  FMUL.FTZ R96, R29.reuse, R96 ;  /* 0x000000601d607220 */ /* 0x040fe20000410000 */
[----:B------:R-:W-:Y:S01]  /*3370*/  FMUL.FTZ R57, R29, R64 ;  /* 0x000000401d397220 */ /* 0x000fe20000410000 */
[----:B0-----:R-:W-:Y:S01]  /*3380*/  FMUL.FTZ R7, R31, R20 ;  /* 0x000000141f077220 */ /* 0x001fe20000410000 */
[C---:B------:R-:W-:Y:S01]  /*3390*/  FMUL.FTZ R94, R29.reuse, R94 ;  /* 0x0000005e1d5e7220 */ /* 0x040fe20000410000 */
[----:B------:R-:W-:Y:S01]  /*33a0*/  FMUL.FTZ R61, R29, R68 ;  /* 0x000000441d3d7220 */ /* 0x000fe20000410000 */
[C---:B------:R-:W-:Y:S01]  /*33b0*/  FMUL.FTZ R32, R31.reuse, R32 ;  /* 0x000000201f207220 */ /* 0x040fe20000410000 */
[----:B------:R-:W-:Y:S01]  /*33c0*/  FMUL.FTZ R29, R31, R22 ;  /* 0x000000161f1d7220 */ /* 0x000fe20000410000 */
[----:B------:R-:W-:Y:S01]  /*33d0*/  F2FP.BF16.F32.PACK_AB R92, R7, R92 ;  /* 0x0000005c075c723e */ /* 0x000fe200000010ff */
[----:B------:R-:W-:Y:S01]  /*33e0*/  FMUL.FTZ R7, R31, R54 ;  /* 0x000000361f077220 */ /* 0x000fe20000410000 */
[-C--:B------:R-:W-:Y:S01]  /*33f0*/  FFMA.FTZ R34, -R35, R53.reuse, R34 ;  /* 0x0000003523227223 */ /* 0x080fe20000010122 */
[----:B------:R-:W-:Y:S01]  /*3400*/  FFMA.FTZ R36, -R37, R53, R36 ;  /* 0x0000003525247223 */ /* 0x000fe20000010124 */
[----:B------:R-:W-:Y:S01]  /*3410*/  IADD3 R22, P1, R23, UR6, RZ ;  /* 0x0000000617167c10 */ /* 0x000fe2000ff3e0ff */
[----:B------:R-:W-:Y:S01]  /*3420*/  FFMA.FTZ R58, R53, -R58, R107 ;  /* 0x8000003a353a7223 */ /* 0x000fe2000001006b */
[----:B------:R-:W-:Y:S01]  /*3430*/  F2FP.BF16.F32.PACK_AB R98, R55, R98 ;  /* 0x000000623762723e */ /* 0x000fe200000010ff */
[C---:B------:R-:W-:Y:S01]  /*3440*/  FMUL.FTZ R34, R31.reuse, R34 ;  /* 0x000000221f227220 */ /* 0x040fe20000410000 */
[C---:B------:R-:W-:Y:S01]  /*3450*/  FMUL.FTZ R36, R31.reuse, R36 ;  /* 0x000000241f247220 */ /* 0x040fe20000410000 */
[----:B------:R-:W-:Y:S01]  /*3460*/  IADD3.X R23, R24, UR7, RZ, P1, !PT ;  /* 0x0000000718177c10 */ /* 0x000fe20008ffe4ff */
[----:B------:R-:W-:Y:S01]  /*3470*/  FMUL.FTZ R31, R31, R58 ;  /* 0x0000003a1f1f7220 */ /* 0x000fe20000410000 */
[----:B------:R-:W-:Y:S01]  /*3480*/  F2FP.BF16.F32.PACK_AB R32, R7, R32 ;  /* 0x000000200720723e */ /* 0x000fe200000010ff */
[----:B------:R0:W-:Y:S01]  /*3490*/  STG.E.U16 desc[UR8][R38.64], R30 ;  /* 0x0000001e26007986 */ /* 0x0001e2000c101508 */
[----:B------:R-:W-:-:S02]  /*34a0*/  IADD3 R24, P1, R25, UR6, RZ ;  /* 0x0000000619187c10 */ /* 0x000fc4000ff3e0ff */
[----:B------:R-:W-:Y:S01]  /*34b0*/  PRMT R20, R92, 0x7632, R20 ;  /* 0x000076325c147816 */ /* 0x000fe20000000014 */
[----:B------:R-:W-:Y:S01]  /*34c0*/  STG.E.U16 desc[UR8][R38.64+0x4], R92 ;  /* 0x0000045c26007986 */ /* 0x000fe2000c101508 */
[----:B------:R-:W-:Y:S02]  /*34d0*/  PRMT R7, R98, 0x7632, R7 ;  /* 0x0000763262077816 */ /* 0x000fe40000000007 */
[----:B------:R-:W-:Y:S01]  /*34e0*/  F2FP.BF16.F32.PACK_AB R96, R57, R96 ;  /* 0x000000603960723e */ /* 0x000fe200000010ff */
[----:B------:R1:W-:Y:S01]  /*34f0*/  STG.E.U16 desc[UR8][R38.64+0x6], R20 ;  /* 0x0000061426007986 */ /* 0x0003e2000c101508 */
[----:B------:R-:W-:Y:S02]  /*3500*/  F2FP.BF16.F32.PACK_AB R34, R29, R34 ;  /* 0x000000221d22723e */ /* 0x000fe400000010ff */
[----:B------:R-:W-:Y:S01]  /*3510*/  IADD3.X R25, R26, UR7, RZ, P1, !PT ;  /* 0x000000071a197c10 */ /* 0x000fe20008ffe4ff */
[----:B------:R2:W-:Y:S01]  /*3520*/  STG.E.U16 desc[UR8][R22.64+0x2], R7 ;  /* 0x0000020716007986 */ /* 0x0005e2000c101508 */
[----:B0-----:R-:W-:-:S02]  /*3530*/  PRMT R30, R32, 0x7632, R30 ;  /* 0x00007632201e7816 */ /* 0x001fc4000000001e */
[----:B------:R-:W-:Y:S01]  /*3540*/  IADD3 R26, P1, R27, UR6, RZ ;  /* 0x000000061b1a7c10 */ /* 0x000fe2000ff3e0ff */
[----:B------:R-:W-:Y:S01]  /*3550*/  STG.E.U16 desc[UR8][R22.64], R98 ;  /* 0x0000006216007986 */ /* 0x000fe2000c101508 */
[----:B------:R-:W-:Y:S02]  /*3560*/  F2FP.BF16.F32.PACK_AB R94, R61, R94 ;  /* 0x0000005e3d5e723e */ /* 0x000fe400000010ff */
[----:B------:R-:W-:Y:S01]  /*3570*/  F2FP.BF16.F32.PACK_AB R36, R31, R36 ;  /* 0x000000241f24723e */ /* 0x000fe200000010ff */
[----:B------:R-:W-:Y:S01]  /*3580*/  STG.E.U16 desc[UR8][R22.64+0x4], R32 ;  /* 0x0000042016007986 */ /* 0x000fe2000c101508 */
[----:B-1----:R-:W-:Y:S02]  /*3590*/  PRMT R20, R96, 0x7632, R20 ;  /* 0x0000763260147816 */ /* 0x002fe40000000014 */
[----:B------:R-:W-:Y:S01]  /*35a0*/  IADD3.X R27, R28, UR7, RZ, P1, !PT ;  /* 0x000000071c1b7c10 */ /* 0x000fe20008ffe4ff */
[----:B------:R0:W-:Y:S01]  /*35b0*/  STG.E.U16 desc[UR8][R22.64+0x6], R30 ;  /* 0x0000061e16007986 */ /* 0x0001e2000c101508 */
[----:B--2---:R-:W-:-:S03]  /*35c0*/  PRMT R7, R34, 0x7632, R7 ;  /* 0x0000763222077816 */ /* 0x004fc60000000007 */
[----:B------:R1:W-:Y:S04]  /*35d0*/  STG.E.U16 desc[UR8][R24.64], R96 ;  /* 0x0000006018007986 */ /* 0x0003e8000c101508 */
[----:B------:R1:W-:Y:S01]  /*35e0*/  STG.E.U16 desc[UR8][R24.64+0x2], R20 ;  /* 0x0000021418007986 */ /* 0x0003e2000c101508 */
[----:B0-----:R-:W-:-:S03]  /*35f0*/  PRMT R22, R94, 0x7632, R22 ;  /* 0x000076325e167816 */ /* 0x001fc60000000016 */
[----:B------:R1:W-:Y:S01]  /*3600*/  STG.E.U16 desc[UR8][R24.64+0x4], R34 ;  /* 0x0000042218007986 */ /* 0x0003e2000c101508 */
[----:B------:R-:W-:-:S03]  /*3610*/  PRMT R23, R36, 0x7632, R23 ;  /* 0x0000763224177816 */ /* 0x000fc60000000017 */
[----:B------:R1:W-:Y:S04]  /*3620*/  STG.E.U16 desc[UR8][R24.64+0x6], R7 ;  /* 0x0000060718007986 */ /* 0x0003e8000c101508 */
[----:B------:R1:W-:Y:S04]  /*3630*/  STG.E.U16 desc[UR8][R26.64], R94 ;  /* 0x0000005e1a007986 */ /* 0x0003e8000c101508 */
[----:B------:R1:W-:Y:S04]  /*3640*/  STG.E.U16 desc[UR8][R26.64+0x2], R22 ;  /* 0x000002161a007986 */ /* 0x0003e8000c101508 */
[----:B------:R1:W-:Y:S04]  /*3650*/  STG.E.U16 desc[UR8][R26.64+0x4], R36 ;  /* 0x000004241a007986 */ /* 0x0003e8000c101508 */
[----:B------:R1:W-:Y:S01]  /*3660*/  STG.E.U16 desc[UR8][R26.64+0x6], R23 ;  /* 0x000006171a007986 */ /* 0x0003e2000c101508 */
[----:B------:R-:W-:Y:S05]  /*3670*/  @!P0 BRA `(.L_x_120) ;  /* 0xffffffcc00ec8947 */ /* 0x000fea000383ffff */
.L_x_104:
[----:B------:R-:W-:-:S04]  /*3680*/  LEA R0, R9, R0, 0x7 ;  /* 0x0000000009007211 */ /* 0x000fc800078e38ff */
[----:B------:R-:W-:-:S04]  /*3690*/  SHF.L.U32 R18, R0, 0x5, RZ ;  /* 0x0000000500127819 */ /* 0x000fc800000006ff */
[----:B------:R-:W-:-:S13]  /*36a0*/  ISETP.GT.AND P0, PT, R18, 0x3bf, PT ;  /* 0x000003bf1200780c */ /* 0x000fda0003f04270 */
[----:B------:R-:W-:Y:S05]  /*36b0*/  @P0 EXIT ;  /* 0x000000000000094d */ /* 0x000fea0003800000 */
[----:B------:R-:W2:Y:S01]  /*36c0*/  S2R R0, SR_TID.X ;  /* 0x0000000000007919 */ /* 0x000ea20000002100 */
[----:B------:R-:W-:Y:S01]  /*36d0*/  LOP3.LUT R4, RZ, R40, RZ, 0x33, !PT ;  /* 0x00000028ff047212 */ /* 0x000fe200078e33ff */
[----:B------:R-:W3:Y:S01]  /*36e0*/  S2UR UR5, SR_CgaCtaId ;  /* 0x00000000000579c3 */ /* 0x000ee20000008800 */
[----:B------:R-:W-:Y:S01]  /*36f0*/  LOP3.LUT R5, RZ, R41, RZ, 0x33, !PT ;  /* 0x00000029ff057212 */ /* 0x000fe200078e33ff */
[----:B------:R-:W-:Y:S01]  /*3700*/  UMOV UR4, 0x400 ;  /* 0x0000040000047882 */ /* 0x000fe20000000000 */
[----:B------:R-:W-:-:S04]  /*3710*/  ISETP.GT.U32.AND P0, PT, R4, -0x2, PT ;  /* 0xfffffffe0400780c */ /* 0x000fc80003f04070 */
[----:B------:R-:W-:-:S04]  /*3720*/  ISETP.GT.AND.EX P0, PT, R5, -0x1, PT, P0 ;  /* 0xffffffff0500780c */ /* 0x000fc80003f04300 */
[----:B------:R-:W-:Y:S02]  /*3730*/  SEL R4, R4, 0xfffffffe, P0 ;  /* 0xfffffffe04047807 */ /* 0x000fe40000000000 */
[----:B------:R-:W-:-:S03]  /*3740*/  SEL R5, R5, 0xffffffff, P0 ;  /* 0xffffffff05057807 */ /* 0x000fc60000000000 */
[C---:B0-----:R-:W-:Y:S01]  /*3750*/  IMAD.SHL.U32 R3, R4.reuse, 0x80, RZ ;  /* 0x0000008004037824 */ /* 0x041fe200078e00ff */
[----:B------:R-:W-:Y:S02]  /*3760*/  SHF.L.U64.HI R4, R4, 0x7, R5 ;  /* 0x0000000704047819 */ /* 0x000fe40000010205 */
[----:B------:R-:W-:Y:S01]  /*3770*/  MOV R5, 0xffffffff ;  /* 0xffffffff00057802 */ /* 0x000fe20000000f00 */
[----:B---3--:R-:W-:-:S03]  /*3780*/  ULEA UR6, UR5, UR4, 0x18 ;  /* 0x0000000405067291 */ /* 0x008fc6000f8ec03f */
[----:B------:R-:W-:Y:S02]  /*3790*/  ULDC.64 UR4, c[0x0][0x260] ;  /* 0x0000980000047ab9 */ /* 0x000fe40000000a00 */
[----:B------:R-:W-:Y:S01]  /*37a0*/  UIADD3 UR4, UP0, UR4, 0x48400, URZ ;  /* 0x0004840004047890 */ /* 0x000fe2000ff1e03f */
[----:B--2---:R-:W-:Y:S02]  /*37b0*/  SHF.R.U32.HI R2, RZ, 0x5, R0 ;  /* 0x00000005ff027819 */ /* 0x004fe40000011600 */
[----:B------:R-:W-:Y:S01]  /*37c0*/  LOP3.LUT R47, R0, 0xf, RZ, 0xc0, !PT ;  /* 0x0000000f002f7812 */ /* 0x000fe200078ec0ff */
[----:B------:R-:W-:Y:S01]  /*37d0*/  UIADD3.X UR5, URZ, UR5, URZ, UP0, !UPT ;  /* 0x000000053f057290 */ /* 0x000fe200087fe43f */
[----:B------:R-:W-:Y:S02]  /*37e0*/  IADD3 R3, P0, P1, -R3, -0x81, -R2 ;  /* 0xffffff7f03037810 */ /* 0x000fe4000791e902 */
[----:B-1----:R-:W-:Y:S02]  /*37f0*/  SHF.L.U32 R7, R2, 0x1, RZ ;  /* 0x0000000102077819 */ /* 0x002fe400000006ff */
[----:B------:R-:W-:-:S02]  /*3800*/  IADD3.X R4, ~R4, -0x1, R5, P0, P1 ;  /* 0xffffffff04047810 */ /* 0x000fc400007e2505 */
[--C-:B------:R-:W-:Y:S02]  /*3810*/  SHF.R.U32.HI R5, RZ, 0x4, R0.reuse ;  /* 0x00000004ff057819 */ /* 0x100fe40000011600 */
[----:B------:R-:W-:Y:S01]  /*3820*/  LEA R12, R2, UR6, 0x7 ;  /* 0x00000006020c7c11 */ /* 0x000fe2000f8e38ff */
[----:B------:R-:W-:Y:S01]  /*3830*/  IMAD.WIDE.U32 R8, R4, -0x77777777, RZ ;  /* 0x8888888904087825 */ /* 0x000fe200078e00ff */
[----:B------:R-:W-:Y:S02]  /*3840*/  LOP3.LUT R14, RZ, R5, RZ, 0x33, !PT ;  /* 0x00000005ff0e7212 */ /* 0x000fe400078e33ff */
[----:B------:R-:W-:Y:S01]  /*3850*/  LOP3.LUT R7, R7, 0x1f, R0, 0x78, !PT ;  /* 0x0000001f07077812 */ /* 0x000fe200078e7800 */
[----:B------:R-:W-:Y:S01]  /*3860*/  VIADD R6, R5, 0x1e ;  /* 0x0000001e05067836 */ /* 0x000fe20000000000 */
[----:B------:R-:W-:Y:S01]  /*3870*/  IADD3 R49, P2, R2, 0x2d, RZ ;  /* 0x0000002d02317810 */ /* 0x000fe20007f5e0ff */
[----:B------:R-:W-:Y:S01]  /*3880*/  IMAD.WIDE.U32 R10, P0, R3, -0x77777778, R8 ;  /* 0x88888888030a7825 */ /* 0x000fe20007800008 */
[----:B------:R-:W-:-:S02]  /*3890*/  LEA R7, R7, R12, 0x2 ;  /* 0x0000000c07077211 */ /* 0x000fc400078e10ff */
[----:B------:R-:W-:Y:S01]  /*38a0*/  VIMNMX.U32 R13, R6, 0x20, !PT ;  /* 0x00000020060d7848 */ /* 0x000fe20007fe0000 */
[----:B------:R-:W-:Y:S01]  /*38b0*/  IMAD.WIDE.U32 R8, R3, -0x77777777, RZ ;  /* 0x8888888903087825 */ /* 0x000fe200078e00ff */
[C---:B------:R-:W-:Y:S02]  /*38c0*/  SHF.L.U32 R12, R0.reuse, 0x7, RZ ;  /* 0x00000007000c7819 */ /* 0x040fe400000006ff */
[----:B------:R-:W-:Y:S01]  /*38d0*/  IADD3.X R17, RZ, RZ, RZ, P0, !PT ;  /* 0x000000ffff117210 */ /* 0x000fe200007fe4ff */
[----:B------:R-:W-:Y:S01]  /*38e0*/  IMAD.IADD R8, R13, 0x1, R14 ;  /* 0x000000010d087824 */ /* 0x000fe200078e020e */
[----:B------:R-:W-:Y:S01]  /*38f0*/  SHF.L.U32 R13, R0, 0x1, RZ ;  /* 0x00000001000d7819 */ /* 0x000fe200000006ff */
[----:B------:R-:W-:Y:S01]  /*3900*/  IMAD.MOV.U32 R16, RZ, RZ, R11 ;  /* 0x000000ffff107224 */ /* 0x000fe200078e000b */
[----:B------:R-:W-:Y:S01]  /*3910*/  IADD3 RZ, P1, R9, R10, RZ ;  /* 0x0000000a09ff7210 */ /* 0x000fe20007f3e0ff */
[----:B------:R-:W-:Y:S01]  /*3920*/  IMAD.WIDE.U32 R14, R8, -0x77777777, RZ ;  /* 0x88888889080e7825 */ /* 0x000fe200078e00ff */
[----:B------:R-:W-:-:S02]  /*3930*/  LOP3.LUT R12, R12, 0x780, RZ, 0xc0, !PT ;  /* 0x000007800c0c7812 */ /* 0x000fc400078ec0ff */
[----:B------:R-:W-:Y:S01]  /*3940*/  LOP3.LUT R10, R13, 0x1e, RZ, 0xc0, !PT ;  /* 0x0000001e0d0a7812 */ /* 0x000fe200078ec0ff */
[----:B------:R-:W-:Y:S01]  /*3950*/  IMAD.WIDE.U32.X R16, R4, -0x77777778, R16, P1 ;  /* 0x8888888804107825 */ /* 0x000fe200008e0410 */
[C---:B------:R-:W-:Y:S02]  /*3960*/  IADD3 R9, R5.reuse, 0x3c, RZ ;  /* 0x0000003c05097810 */ /* 0x040fe40007ffe0ff */
[----:B------:R-:W-:Y:S01]  /*3970*/  ISETP.LT.U32.AND P0, PT, R40, 0x1, PT ;  /* 0x000000012800780c */ /* 0x000fe20003f01070 */
[----:B------:R-:W-:Y:S01]  /*3980*/  IMAD.MOV.U32 R14, RZ, RZ, R18 ;  /* 0x000000ffff0e7224 */ /* 0x000fe200078e0012 */
[----:B------:R-:W-:Y:S01]  /*3990*/  IADD3 R20, R12, UR6, RZ ;  /* 0x000000060c147c10 */ /* 0x000fe2000fffe0ff */
[----:B------:R-:W-:Y:S01]  /*39a0*/  IMAD.X R53, RZ, RZ, RZ, P2 ;  /* 0x000000ffff357224 */ /* 0x000fe200010e06ff */
[-C--:B------:R-:W-:Y:S02]  /*39b0*/  LOP3.LUT R11, R5, R10.reuse, RZ, 0x3c, !PT ;  /* 0x0000000a050b7212 */ /* 0x080fe400078e3cff */
[----:B------:R-:W-:-:S02]  /*39c0*/  LOP3.LUT R13, R6, R10, RZ, 0x3c, !PT ;  /* 0x0000000a060d7212 */ /* 0x000fc400078e3cff */
[----:B------:R-:W-:Y:S01]  /*39d0*/  LOP3.LUT R19, R9, R10, RZ, 0x3c, !PT ;  /* 0x0000000a09137212 */ /* 0x000fe200078e3cff */
[----:B------:R-:W-:Y:S01]  /*39e0*/  IMAD R11, R11, 0x4, R20 ;  /* 0x000000040b0b7824 */ /* 0x000fe200078e0214 */
[----:B------:R-:W-:Y:S02]  /*39f0*/  ISETP.LT.AND.EX P0, PT, R41, RZ, PT, P0 ;  /* 0x000000ff2900720c */ /* 0x000fe40003f01300 */
[-C--:B------:R-:W-:Y:S02]  /*3a00*/  LEA R12, R13, R20.reuse, 0x2 ;  /* 0x000000140d0c7211 */ /* 0x080fe400078e10ff */
[----:B------:R-:W-:Y:S02]  /*3a10*/  SHF.R.U64 R24, R16, 0x3, R17 ;  /* 0x0000000310187819 */ /* 0x000fe40000001211 */
[----:B------:R-:W-:Y:S02]  /*3a20*/  LEA R13, R19, R20, 0x2 ;  /* 0x00000014130d7211 */ /* 0x000fe400078e10ff */
[----:B------:R-:W-:-:S02]  /*3a30*/  SEL R21, R40, 0x1, P0 ;  /* 0x0000000128157807 */ /* 0x000fc40000000000 */
[----:B------:R-:W-:Y:S02]  /*3a40*/  SEL R20, R41, RZ, P0 ;  /* 0x000000ff29147207 */ /* 0x000fe40000000000 */
[C---:B------:R-:W-:Y:S02]  /*3a50*/  IADD3 R16, P0, R2.reuse, 0xf, RZ ;  /* 0x0000000f02107810 */ /* 0x040fe40007f1e0ff */
[----:B------:R-:W-:Y:S02]  /*3a60*/  LEA.HI R23, R15, 0x1, RZ, 0x1c ;  /* 0x000000010f177811 */ /* 0x000fe400078fe0ff */
[----:B------:R-:W-:Y:S02]  /*3a70*/  IADD3 R17, P1, R2, 0x1e, RZ ;  /* 0x0000001e02117810 */ /* 0x000fe40007f3e0ff */
[----:B------:R-:W-:Y:S02]  /*3a80*/  IADD3 R24, R24, 0x1, RZ ;  /* 0x0000000118187810 */ /* 0x000fe40007ffe0ff */
[----:B------:R-:W-:Y:S01]  /*3a90*/  SHF.L.U64.HI R19, R21, 0x7, R20 ;  /* 0x0000000715137819 */ /* 0x000fe20000010214 */
[----:B------:R-:W-:Y:S01]  /*3aa0*/  IMAD.X R20, RZ, RZ, RZ, P0 ;  /* 0x000000ffff147224 */ /* 0x000fe200000e06ff */
[----:B------:R-:W-:-:S02]  /*3ab0*/  LOP3.LUT R15, R0, 0x1f, RZ, 0xc0, !PT ;  /* 0x0000001f000f7812 */ /* 0x000fc400078ec0ff */
[----:B------:R-:W-:Y:S02]  /*3ac0*/  IADD3 R18, R5, 0x5a, RZ ;  /* 0x0000005a05127810 */ /* 0x000fe40007ffe0ff */
[----:B------:R-:W-:Y:S02]  /*3ad0*/  SHF.L.U32 R21, R21, 0x7, RZ ;  /* 0x0000000715157819 */ /* 0x000fe400000006ff */
[----:B------:R-:W-:Y:S02]  /*3ae0*/  IADD3.X R22, RZ, RZ, RZ, P1, !PT ;  /* 0x000000ffff167210 */ /* 0x000fe40000ffe4ff */
[----:B------:R-:W-:Y:S02]  /*3af0*/  LOP3.LUT R23, R23, 0x3, RZ, 0xc0, !PT ;  /* 0x0000000317177812 */ /* 0x000fe400078ec0ff */
[----:B------:R-:W-:-:S07]  /*3b00*/  LOP3.LUT R24, R24, 0x3, RZ, 0xc0, !PT ;  /* 0x0000000318187812 */ /* 0x000fce00078ec0ff */
.L_x_137:
[----:B------:R-:W-:Y:S01]  /*3b10*/  ISETP.GT.U32.AND P0, PT, R21, R2, PT ;  /* 0x000000021500720c */ /* 0x000fe20003f04070 */
[----:B------:R-:W-:Y:S01]  /*3b20*/  BSSY B0, `(.L_x_121) ;  /* 0x00000a7000007945 */ /* 0x000fe20003800000 */
[----:B0-2-4-:R-:W-:Y:S01]  /*3b30*/  HFMA2.MMA R25, -RZ, RZ, 0, 0 ;  /* 0x00000000ff197435 */ /* 0x015fe200000001ff */
[----:B------:R-:W-:Y:S02]  /*3b40*/  MOV R52, RZ ;  /* 0x000000ff00347202 */ /* 0x000fe40000000f00 */
[----:B------:R-:W-:-:S13]  /*3b50*/  ISETP.GT.AND.EX P0, PT, R19, RZ, PT, P0 ;  /* 0x000000ff1300720c */ /* 0x000fda0003f04300 */
[----:B-1-3--:R-:W-:Y:S05]  /*3b60*/  @!P0 BRA `(.L_x_122) ;  /* 0x0000000800888947 */ /* 0x00afea0003800000 */
[----:B------:R-:W-:Y:S01]  /*3b70*/  ISETP.NE.U32.AND P1, PT, R24, RZ, PT ;  /* 0x000000ff1800720c */ /* 0x000fe20003f25070 */
[----:B------:R-:W-:Y:S01]  /*3b80*/  BSSY B1, `(.L_x_123) ;  /* 0x0000023000017945 */ /* 0x000fe20003800000 */
[----:B------:R-:W-:Y:S01]  /*3b90*/  ISETP.GE.U32.AND P0, PT, R3, 0x2d, PT ;  /* 0x0000002d0300780c */ /* 0x000fe20003f06070 */
[----:B------:R-:W-:Y:S01]  /*3ba0*/  IMAD.MOV.U32 R52, RZ, RZ, RZ ;  /* 0x000000ffff347224 */ /* 0x000fe200078e00ff */
[----:B------:R-:W-:Y:S01]  /*3bb0*/  ISETP.NE.AND.EX P1, PT, RZ, RZ, PT, P1 ;  /* 0x000000ffff00720c */ /* 0x000fe20003f25310 */
[----:B------:R-:W-:Y:S01]  /*3bc0*/  IMAD.MOV.U32 R25, RZ, RZ, RZ ;  /* 0x000000ffff197224 */ /* 0x000fe200078e00ff */
[----:B------:R-:W-:Y:S02]  /*3bd0*/  IADD3 R26, P2, R15, R14, RZ ;  /* 0x0000000e0f1a7210 */ /* 0x000fe40007f5e0ff */
[----:B------:R-:W-:Y:S02]  /*3be0*/  ISETP.GE.U32.AND.EX P0, PT, R4, RZ, PT, P0 ;  /* 0x000000ff0400720c */ /* 0x000fe40003f06100 */
[----:B------:R-:W-:-:S02]  /*3bf0*/  MOV R48, R2 ;  /* 0x0000000200307202 */ /* 0x000fc40000000f00 */
[----:B------:R-:W-:Y:S02]  /*3c00*/  MOV R46, RZ ;  /* 0x000000ff002e7202 */ /* 0x000fe40000000f00 */
[----:B------:R-:W-:-:S03]  /*3c10*/  LEA.HI.X.SX32 R27, R14, RZ, 0x1, P2 ;  /* 0x000000ff0e1b7211 */ /* 0x000fc600010f0eff */
[----:B------:R-:W-:Y:S05]  /*3c20*/  @!P1 BRA `(.L_x_124) ;  /* 0x0000000000609947 */ /* 0x000fea0003800000 */
[----:B------:R-:W-:Y:S01]  /*3c30*/  IMAD.WIDE.U32 R30, R2, 0x3c0, R26 ;  /* 0x000003c0021e7825 */ /* 0x000fe200078e001a */
[----:B------:R-:W-:Y:S02]  /*3c40*/  ULDC.64 UR10, c[0x0][0x260] ;  /* 0x00009800000a7ab9 */ /* 0x000fe40000000a00 */
[----:B------:R-:W-:-:S04]  /*3c50*/  LEA R28, P1, R30, UR10, 0x3 ;  /* 0x0000000a1e1c7c11 */ /* 0x000fc8000f8218ff */
[----:B------:R-:W-:-:S05]  /*3c60*/  LEA.HI.X R29, R30, UR11, R31, 0x3, P1 ;  /* 0x0000000b1e1d7c11 */ /* 0x000fca00088f1c1f */
[----:B------:R-:W2:Y:S01]  /*3c70*/  LDG.E.64 R30, desc[UR8][R28.64+0x10000] ;  /* 0x010000081c1e7981 */ /* 0x000ea2000c1e1b00 */
[----:B------:R-:W-:Y:S02]  /*3c80*/  ISETP.NE.U32.AND P1, PT, R24, 0x1, PT ;  /* 0x000000011800780c */ /* 0x000fe40003f25070 */
[----:B------:R-:W-:Y:S02]  /*3c90*/  MOV R48, R16 ;  /* 0x0000001000307202 */ /* 0x000fe40000000f00 */
[----:B------:R-:W-:Y:S02]  /*3ca0*/  ISETP.NE.AND.EX P1, PT, RZ, RZ, PT, P1 ;  /* 0x000000ffff00720c */ /* 0x000fe40003f25310 */
[----:B------:R-:W-:Y:S01]  /*3cb0*/  MOV R46, R20 ;  /* 0x00000014002e7202 */ /* 0x000fe20000000f00 */
[----:B--2---:R-:W-:Y:S01]  /*3cc0*/  FADD.FTZ R25, RZ, R30 ;  /* 0x0000001eff197221 */ /* 0x004fe20000010000 */
[----:B------:R-:W-:-:S09]  /*3cd0*/  FADD.FTZ R52, RZ, R31 ;  /* 0x0000001fff347221 */ /* 0x000fd20000010000 */
[----:B------:R-:W-:Y:S05]  /*3ce0*/  @!P1 BRA `(.L_x_124) ;  /* 0x0000000000309947 */ /* 0x000fea0003800000 */
[----:B------:R-:W-:Y:S01]  /*3cf0*/  ISETP.NE.U32.AND P1, PT, R24, 0x2, PT ;  /* 0x000000021800780c */ /* 0x000fe20003f25070 */
[----:B------:R-:W2:Y:S03]  /*3d00*/  LDG.E.64 R30, desc[UR8][R28.64+0x2c200] ;  /* 0x02c200081c1e7981 */ /* 0x000ea6000c1e1b00 */
[----:B------:R-:W-:-:S13]  /*3d10*/  ISETP.NE.AND.EX P1, PT, RZ, RZ, PT, P1 ;  /* 0x000000ffff00720c */ /* 0x000fda0003f25310 */
[----:B------:R-:W3:Y:S01]  /*3d20*/  @P1 LDG.E.64 R32, desc[UR8][R28.64+0x48400] ;  /* 0x048400081c201981 */ /* 0x000ee2000c1e1b00 */
[----:B------:R-:W-:Y:S01]  /*3d30*/  IMAD.MOV.U32 R48, RZ, RZ, R17 ;  /* 0x000000ffff307224 */ /* 0x000fe200078e0011 */
[----:B------:R-:W-:Y:S01]  /*3d40*/  MOV R46, R22 ;  /* 0x00000016002e7202 */ /* 0x000fe20000000f00 */
[----:B------:R-:W-:Y:S01]  /*3d50*/  @P1 IMAD.MOV.U32 R46, RZ, RZ, R53 ;  /* 0x000000ffff2e1224 */ /* 0x000fe200078e0035 */
[----:B------:R-:W-:Y:S01]  /*3d60*/  @P1 MOV R48, R49 ;  /* 0x0000003100301202 */ /* 0x000fe20000000f00 */
[----:B--2---:R-:W-:Y:S01]  /*3d70*/  FADD.FTZ R25, R25, R30 ;  /* 0x0000001e19197221 */ /* 0x004fe20000010000 */
[----:B------:R-:W-:-:S03]  /*3d80*/  FADD.FTZ R52, R52, R31 ;  /* 0x0000001f34347221 */ /* 0x000fc60000010000 */
[----:B---3--:R-:W-:Y:S01]  /*3d90*/  @P1 FADD.FTZ R25, R25, R32 ;  /* 0x0000002019191221 */ /* 0x008fe20000010000 */
[----:B------:R-:W-:-:S07]  /*3da0*/  @P1 FADD.FTZ R52, R52, R33 ;  /* 0x0000002134341221 */ /* 0x000fce0000010000 */
.L_x_124:
[----:B------:R-:W-:Y:S05]  /*3db0*/  BSYNC B1 ;  /* 0x0000000000017941 */ /* 0x000fea0003800000 */
.L_x_123:
[----:B------:R-:W-:Y:S05]  /*3dc0*/  @!P0 BRA `(.L_x_122) ;  /* 0x0000000400f08947 */ /* 0x000fea0003800000 */
[----:B------:R-:W-:Y:S01]  /*3dd0*/  SHF.L.U64.HI R29, R26, 0x1, R27 ;  /* 0x000000011a1d7819 */ /* 0x000fe2000001021b */
[----:B------:R-:W-:Y:S01]  /*3de0*/  IMAD R27, R46, 0x780, RZ ;  /* 0x000007802e1b7824 */ /* 0x000fe200078e02ff */
[----:B------:R-:W-:Y:S01]  /*3df0*/  SHF.L.U32 R28, R26, 0x1, RZ ;  /* 0x000000011a1c7819 */ /* 0x000fe200000006ff */
[----:B------:R-:W-:Y:S01]  /*3e00*/  BSSY B1, `(.L_x_125) ;  /* 0x0000045000017945 */ /* 0x000fe20003800000 */
[----:B------:R-:W-:-:S03]  /*3e10*/  IADD3 R26, P0, -R48, R21, RZ ;  /* 0x00000015301a7210 */ /* 0x000fc60007f1e1ff */
[----:B------:R-:W-:Y:S01]  /*3e20*/  IMAD.WIDE.U32 R28, R48, 0x780, R28 ;  /* 0x00000780301c7825 */ /* 0x000fe200078e001c */
[----:B------:R-:W-:Y:S02]  /*3e30*/  ISETP.GT.U32.AND P1, PT, R26, 0xb4, PT ;  /* 0x000000b41a00780c */ /* 0x000fe40003f24070 */
[----:B------:R-:W-:Y:S01]  /*3e40*/  IADD3.X R30, ~R46, R19, RZ, P0, !PT ;  /* 0x000000132e1e7210 */ /* 0x000fe200007fe5ff */
[----:B------:R-:W-:Y:S01]  /*3e50*/  IMAD.IADD R27, R29, 0x1, R27 ;  /* 0x000000011d1b7824 */ /* 0x000fe200078e021b */
[----:B------:R-:W-:Y:S02]  /*3e60*/  LEA R26, P0, R28, UR4, 0x2 ;  /* 0x000000041c1a7c11 */ /* 0x000fe4000f8010ff */
[----:B------:R-:W-:Y:S02]  /*3e70*/  ISETP.GT.AND.EX P1, PT, R30, RZ, PT, P1 ;  /* 0x000000ff1e00720c */ /* 0x000fe40003f24310 */
[----:B------:R-:W-:Y:S02]  /*3e80*/  LEA.HI.X R27, R28, UR5, R27, 0x2, P0 ;  /* 0x000000051c1b7c11 */ /* 0x000fe400080f141b */
[----:B------:R-:W-:-:S09]  /*3e90*/  PLOP3.LUT P0, PT, PT, PT, PT, 0x80, 0x0 ;  /* 0x000000000000781c */ /* 0x000fd20003f0f070 */
[----:B------:R-:W-:Y:S05]  /*3ea0*/  @!P1 BRA `(.L_x_126) ;  /* 0x0000000000e89947 */ /* 0x000fea0003800000 */
[----:B------:R-:W-:Y:S02]  /*3eb0*/  IADD3 R67, P1, R21, -0xb4, RZ ;  /* 0xffffff4c15437810 */ /* 0x000fe40007f3e0ff */
[----:B------:R-:W-:Y:S02]  /*3ec0*/  PLOP3.LUT P0, PT, PT, PT, PT, 0x8, 0x0 ;  /* 0x000000000000781c */ /* 0x000fe40003f0e170 */
[----:B------:R-:W-:-:S11]  /*3ed0*/  IADD3.X R69, R19, -0x1, RZ, P1, !PT ;  /* 0xffffffff13457810 */ /* 0x000fd60000ffe4ff */
.L_x_127:
[----:B------:R-:W2:Y:S04]  /*3ee0*/  LDG.E.64 R54, desc[UR8][R26.64+-0x38400] ;  /* 0xfc7c00081a367981 */ /* 0x000ea8000c1e1b00 */
[----:B------:R-:W3:Y:S04]  /*3ef0*/  LDG.E.64 R56, desc[UR8][R26.64+-0x1c200] ;  /* 0xfe3e00081a387981 */ /* 0x000ee8000c1e1b00 */
[----:B------:R-:W4:Y:S04]  /*3f00*/  LDG.E.64 R58, desc[UR8][R26.64] ;  /* 0x000000081a3a7981 */ /* 0x000f28000c1e1b00 */
[----:B------:R-:W5:Y:S04]  /*3f10*/  LDG.E.64 R60, desc[UR8][R26.64+0x1c200] ;  /* 0x01c200081a3c7981 */ /* 0x000f68000c1e1b00 */
        /* <DEDUP_REMOVED lines=11> */
[----:B------:R0:W5:Y:S01]  /*3fd0*/  LDG.E.64 R28, desc[UR8][R26.64+0x16da00] ;  /* 0x16da00081a1c7981 */ /* 0x000162000c1e1b00 */
[----:B------:R-:W-:-:S04]  /*3fe0*/  IADD3 R48, P1, R48, 0xf0, RZ ;  /* 0x000000f030307810 */ /* 0x000fc80007f3e0ff */
[----:B------:R-:W-:Y:S02]  /*3ff0*/  IADD3.X R46, RZ, R46, RZ, P1, !PT ;  /* 0x0000002eff2e7210 */ /* 0x000fe40000ffe4ff */
[----:B------:R-:W-:Y:S02]  /*4000*/  ISETP.GE.U32.AND P1, PT, R48, R67, PT ;  /* 0x000000433000720c */ /* 0x000fe40003f26070 */
[----:B0-----:R-:W-:Y:S02]  /*4010*/  IADD3 R26, P2, R26, 0x1c2000, RZ ;  /* 0x001c20001a1a7810 */ /* 0x001fe40007f5e0ff */
[----:B------:R-:W-:Y:S02]  /*4020*/  ISETP.GE.AND.EX P1, PT, R46, R69, PT, P1 ;  /* 0x000000452e00720c */ /* 0x000fe40003f26310 */
[----:B------:R-:W-:Y:S01]  /*4030*/  IADD3.X R27, RZ, R27, RZ, P2, !PT ;  /* 0x0000001bff1b7210 */ /* 0x000fe200017fe4ff */
[----:B--2---:R-:W-:Y:S01]  /*4040*/  FADD.FTZ R25, R54, R25 ;  /* 0x0000001936197221 */ /* 0x004fe20000010000 */
[----:B------:R-:W-:-:S03]  /*4050*/  FADD.FTZ R52, R55, R52 ;  /* 0x0000003437347221 */ /* 0x000fc60000010000 */
        /* <DEDUP_REMOVED lines=29> */
[----:B------:R-:W-:Y:S01]  /*4230*/  FADD.FTZ R52, R52, R29 ;  /* 0x0000001d34347221 */ /* 0x000fe20000010000 */
[----:B------:R-:W-:Y:S06]  /*4240*/  @!P1 BRA `(.L_x_127) ;  /* 0xfffffffc00249947 */ /* 0x000fec000383ffff */
.L_x_126:
[----:B------:R-:W-:Y:S05]  /*4250*/  BSYNC B1 ;  /* 0x0000000000017941 */ /* 0x000fea0003800000 */
.L_x_125:
[----:B------:R-:W-:Y:S01]  /*4260*/  IADD3 R28, P2, -R48, R21, RZ ;  /* 0x00000015301c7210 */ /* 0x000fe20007f5e1ff */
[----:B------:R-:W-:Y:S03]  /*4270*/  BSSY B1, `(.L_x_128) ;  /* 0x0000022000017945 */ /* 0x000fe60003800000 */
[----:B------:R-:W-:Y:S01]  /*4280*/  ISETP.GT.U32.AND P1, PT, R28, 0x3c, PT ;  /* 0x0000003c1c00780c */ /* 0x000fe20003f24070 */
[----:B------:R-:W-:-:S05]  /*4290*/  IMAD.X R28, R19, 0x1, ~R46, P2 ;  /* 0x00000001131c7824 */ /* 0x000fca00010e0e2e */
[----:B------:R-:W-:-:S13]  /*42a0*/  ISETP.GT.AND.EX P1, PT, R28, RZ, PT, P1 ;  /* 0x000000ff1c00720c */ /* 0x000fda0003f24310 */
[----:B------:R-:W-:Y:S05]  /*42b0*/  @!P1 BRA `(.L_x_129) ;  /* 0x0000000000749947 */ /* 0x000fea0003800000 */
[----:B------:R-:W2:Y:S04]  /*42c0*/  LDG.E.64 R28, desc[UR8][R26.64+-0x38400] ;  /* 0xfc7c00081a1c7981 */ /* 0x000ea8000c1e1b00 */
[----:B------:R-:W3:Y:S04]  /*42d0*/  LDG.E.64 R30, desc[UR8][R26.64+-0x1c200] ;  /* 0xfe3e00081a1e7981 */ /* 0x000ee8000c1e1b00 */
[----:B------:R-:W4:Y:S04]  /*42e0*/  LDG.E.64 R32, desc[UR8][R26.64] ;  /* 0x000000081a207981 */ /* 0x000f28000c1e1b00 */
[----:B------:R-:W5:Y:S04]  /*42f0*/  LDG.E.64 R34, desc[UR8][R26.64+0x1c200] ;  /* 0x01c200081a227981 */ /* 0x000f68000c1e1b00 */
[----:B------:R-:W5:Y:S04]  /*4300*/  LDG.E.64 R36, desc[UR8][R26.64+0x38400] ;  /* 0x038400081a247981 */ /* 0x000f68000c1e1b00 */
[----:B------:R-:W5:Y:S04]  /*4310*/  LDG.E.64 R38, desc[UR8][R26.64+0x54600] ;  /* 0x054600081a267981 */ /* 0x000f68000c1e1b00 */
[----:B------:R-:W5:Y:S04]  /*4320*/  LDG.E.64 R40, desc[UR8][R26.64+0x70800] ;  /* 0x070800081a287981 */ /* 0x000f68000c1e1b00 */
[----:B------:R0:W5:Y:S01]  /*4330*/  LDG.E.64 R42, desc[UR8][R26.64+0x8ca00] ;  /* 0x08ca00081a2a7981 */ /* 0x000162000c1e1b00 */
[----:B------:R-:W-:-:S02]  /*4340*/  IADD3 R48, P2, R48, 0x78, RZ ;  /* 0x0000007830307810 */ /* 0x000fc40007f5e0ff */
[----:B------:R-:W-:Y:S02]  /*4350*/  PLOP3.LUT P0, PT, PT, PT, PT, 0x8, 0x0 ;  /* 0x000000000000781c */ /* 0x000fe40003f0e170 */
[----:B------:R-:W-:Y:S02]  /*4360*/  IADD3.X R46, RZ, R46, RZ, P2, !PT ;  /* 0x0000002eff2e7210 */ /* 0x000fe400017fe4ff */
[----:B0-----:R-:W-:-:S04]  /*4370*/  IADD3 R26, P1, R26, 0xe1000, RZ ;  /* 0x000e10001a1a7810 */ /* 0x001fc80007f3e0ff */
        /* <DEDUP_REMOVED lines=17> */
.L_x_129:
[----:B------:R-:W-:Y:S05]  /*4490*/  BSYNC B1 ;  /* 0x0000000000017941 */ /* 0x000fea0003800000 */
.L_x_128:
[----:B------:R-:W-:-:S04]  /*44a0*/  ISETP.LT.U32.AND P1, PT, R48, R21, PT ;  /* 0x000000153000720c */ /* 0x000fc80003f21070 */
[----:B------:R-:W-:-:S13]  /*44b0*/  ISETP.LT.OR.EX P0, PT, R46, R19, P0, P1 ;  /* 0x000000132e00720c */ /* 0x000fda0000701710 */
        /* <DEDUP_REMOVED lines=13> */
.L_x_122:
[----:B------:R-:W-:Y:S05]  /*4590*/  BSYNC B0 ;  /* 0x0000000000007941 */ /* 0x000fea0003800000 */
.L_x_121:
[----:B------:R-:W-:Y:S01]  /*45a0*/  ISETP.GT.U32.AND P0, PT, R0, 0x1ff, PT ;  /* 0x000001ff0000780c */ /* 0x000fe20003f04070 */
[----:B------:R0:W-:Y:S04]  /*45b0*/  STS [R7], R25 ;  /* 0x0000001907007388 */ /* 0x0001e80000000800 */
[----:B------:R0:W-:Y:S01]  /*45c0*/  STS [R7+0x780], R52 ;  /* 0x0007803407007388 */ /* 0x0001e20000000800 */
[----:B------:R-:W-:Y:S07]  /*45d0*/  BAR.SYNC.DEFER_BLOCKING 0x0 ;  /* 0x0000000000007b1d */ /* 0x000fee0000010000 */
[----:B------:R-:W-:Y:S05]  /*45e0*/  @P0 BRA `(.L_x_130) ;  /* 0x0000001000240947 */ /* 0x000fea0003800000 */
[----:B------:R-:W-:Y:S01]  /*45f0*/  ISETP.NE.AND P0, PT, R23, RZ, PT ;  /* 0x000000ff1700720c */ /* 0x000fe20003f05270 */
[----:B------:R-:W-:Y:S01]  /*4600*/  BSSY B0, `(.L_x_131) ;  /* 0x0000070000007945 */ /* 0x000fe20003800000 */
[----:B------:R-:W-:-:S11]  /*4610*/  IMAD.MOV.U32 R33, RZ, RZ, R5 ;  /* 0x000000ffff217224 */ /* 0x000fd600078e0005 */
[----:B------:R-:W-:Y:S05]  /*4620*/  @!P0 BRA `(.L_x_132) ;  /* 0x0000000400b48947 */ /* 0x000fea0003800000 */
[----:B------:R-:W-:Y:S02]  /*4630*/  ISETP.NE.AND P0, PT, R47, 0xf, PT ;  /* 0x0000000f2f00780c */ /* 0x000fe40003f05270 */
[----:B------:R-:W-:Y:S01]  /*4640*/  CS2R R26, SRZ ;  /* 0x00000000001a7805 */ /* 0x000fe2000001ff00 */
[----:B------:R-:W-:-:S10]  /*4650*/  UMOV UR7, 0xffff ;  /* 0x0000ffff00077882 */ /* 0x000fd40000000000 */
[----:B------:R1:W2:Y:S04]  /*4660*/  @P0 LDS R26, [R11] ;  /* 0x000000000b1a0984 */ /* 0x0002a80000000800 */
[----:B------:R1:W3:Y:S01]  /*4670*/  @P0 LDS R27, [R11+0x780] ;  /* 0x000780000b1b0984 */ /* 0x0002e20000000800 */
[----:B------:R-:W-:Y:S05]  /*4680*/  BRA.DIV UR7, `(.L_x_133) ;  /* 0x0000001207147947 */ /* 0x000fea000b800000 */
[----:B0-----:R-:W-:Y:S01]  /*4690*/  MOV R25, 0xffff ;  /* 0x0000ffff00197802 */ /* 0x001fe20000000f00 */
[----:B------:R-:W-:Y:S01]  /*46a0*/  IMAD.MOV.U32 R32, RZ, RZ, 0xffff ;  /* 0x0000ffffff207424 */ /* 0x000fe200078e00ff */
[----:B------:R-:W-:Y:S02]  /*46b0*/  MOV R30, 0xffff ;  /* 0x0000ffff001e7802 */ /* 0x000fe40000000f00 */
[----:B------:R-:W-:Y:S01]  /*46c0*/  MOV R31, 0xffff ;  /* 0x0000ffff001f7802 */ /* 0x000fe20000000f00 */
[----:B--2---:R-:W0:Y:S01]  /*46d0*/  SHFL.BFLY PT, R29, R26, 0x8, 0x101f ;  /* 0x0d101f001a1d7f89 */ /* 0x004e2200000e0000 */
[----:B------:R-:W-:-:S03]  /*46e0*/  MOV R39, 0xffff ;  /* 0x0000ffff00277802 */ /* 0x000fc60000000f00 */
[----:B---3--:R-:W2:Y:S01]  /*46f0*/  SHFL.BFLY PT, R28, R27, 0x8, 0x101f ;  /* 0x0d101f001b1c7f89 */ /* 0x008ea200000e0000 */
[----:B0-----:R-:W-:Y:S01]  /*4700*/  FADD.FTZ R29, R29, R26 ;  /* 0x0000001a1d1d7221 */ /* 0x001fe20000010000 */
[----:B------:R-:W-:Y:S02]  /*4710*/  IMAD.MOV.U32 R26, RZ, RZ, 0xffff ;  /* 0x0000ffffff1a7424 */ /* 0x000fe400078e00ff */
[----:B--2---:R-:W-:Y:S02]  /*4720*/  FADD.FTZ R28, R28, R27 ;  /* 0x0000001b1c1c7221 */ /* 0x004fe40000010000 */
[----:B------:R-:W0:Y:S04]  /*4730*/  SHFL.BFLY PT, R36, R29, 0x4, 0x101f ;  /* 0x0c901f001d247f89 */ /* 0x000e2800000e0000 */
[----:B------:R-:W2:Y:S01]  /*4740*/  SHFL.BFLY PT, R33, R28, 0x4, 0x101f ;  /* 0x0c901f001c217f89 */ /* 0x000ea200000e0000 */
[----:B0-----:R-:W-:Y:S01]  /*4750*/  FADD.FTZ R36, R29, R36 ;  /* 0x000000241d247221 */ /* 0x001fe20000010000 */
[----:B--2---:R-:W-:-:S04]  /*4760*/  FADD.FTZ R33, R28, R33 ;  /* 0x000000211c217221 */ /* 0x004fc80000010000 */
[----:B------:R-:W0:Y:S04]  /*4770*/  SHFL.BFLY PT, R35, R36, 0x2, 0x101f ;  /* 0x0c501f0024237f89 */ /* 0x000e2800000e0000 */
[----:B------:R-:W2:Y:S01]  /*4780*/  SHFL.BFLY PT, R26, R33, 0x2, 0x101f ;  /* 0x0c501f00211a7f89 */ /* 0x000ea200000e0000 */
[----:B0-----:R-:W-:Y:S01]  /*4790*/  FADD.FTZ R35, R36, R35 ;  /* 0x0000002324237221 */ /* 0x001fe20000010000 */
[----:B--2---:R-:W-:-:S04]  /*47a0*/  FADD.FTZ R37, R33, R26 ;  /* 0x0000001a21257221 */ /* 0x004fc80000010000 */
[----:B------:R-:W0:Y:S04]  /*47b0*/  SHFL.BFLY PT, R38, R35, 0x1, 0x101f ;  /* 0x0c301f0023267f89 */ /* 0x000e2800000e0000 */
[----:B------:R2:W3:Y:S02]  /*47c0*/  SHFL.BFLY PT, R32, R37, 0x1, 0x101f ;  /* 0x0c301f0025207f89 */ /* 0x0004e400000e0000 */
[----:B0-2---:R-:W-:-:S07]  /*47d0*/  FADD.FTZ R38, R35, R38 ;  /* 0x0000002623267221 */ /* 0x005fce0000010000 */
.L_x_146:
[----:B------:R-:W0:Y:S01]  /*47e0*/  LDC.64 R26, c[0x0][0x218] ;  /* 0x00008600ff1a7b82 */ /* 0x000e220000000a00 */
[----:B------:R-:W-:Y:S01]  /*47f0*/  ISETP.NE.AND P1, PT, R47, RZ, PT ;  /* 0x000000ff2f00720c */ /* 0x000fe20003f25270 */
[----:B---3--:R-:W-:Y:S01]  /*4800*/  FADD.FTZ R31, R37, R32 ;  /* 0x00000020251f7221 */ /* 0x008fe20000010000 */
[----:B------:R-:W-:Y:S02]  /*4810*/  IADD3 R25, R5, R14, RZ ;  /* 0x0000000e05197210 */ /* 0x000fe40007ffe0ff */
[----:B------:R-:W-:Y:S02]  /*4820*/  ISETP.NE.AND P2, PT, R23, 0x1, PT ;  /* 0x000000011700780c */ /* 0x000fe40003f45270 */
[----:B------:R-:W-:Y:S01]  /*4830*/  MOV R33, R6 ;  /* 0x0000000600217202 */ /* 0x000fe20000000f00 */
[----:B------:R-:W2:Y:S06]  /*4840*/  LDC.64 R28, c[0x0][0x220] ;  /* 0x00008800ff1c7b82 */ /* 0x000eac0000000a00 */
[----:B------:R-:W-:-:S02]  /*4850*/  @!P1 F2FP.BF16.F32.PACK_AB R30, RZ, R38 ;  /* 0x00000026ff1e923e */ /* 0x000fc400000010ff */
[----:B------:R-:W-:Y:S01]  /*4860*/  @!P1 F2FP.BF16.F32.PACK_AB R31, RZ, R31 ;  /* 0x0000001fff1f923e */ /* 0x000fe200000010ff */
[----:B0-----:R-:W-:-:S05]  /*4870*/  IMAD.WIDE R26, R25, 0x2, R26 ;  /* 0x00000002191a7825 */ /* 0x001fca00078e021a */
[----:B------:R3:W-:Y:S01]  /*4880*/  @!P1 STG.E.U16 desc[UR8][R26.64], R30 ;  /* 0x0000001e1a009986 */ /* 0x0007e2000c101508 */
[----:B--2---:R-:W-:-:S05]  /*4890*/  IMAD.WIDE R28, R25, 0x2, R28 ;  /* 0x00000002191c7825 */ /* 0x004fca00078e021c */
[----:B------:R3:W-:Y:S01]  /*48a0*/  @!P1 STG.E.U16 desc[UR8][R28.64], R31 ;  /* 0x0000001f1c009986 */ /* 0x0007e2000c101508 */
[----:B------:R-:W-:Y:S05]  /*48b0*/  @!P2 BRA `(.L_x_132) ;  /* 0x000000040010a947 */ /* 0x000fea0003800000 */
[----:B------:R-:W-:Y:S01]  /*48c0*/  HFMA2.MMA R35, -RZ, RZ, 0, 0 ;  /* 0x00000000ff237435 */ /* 0x000fe200000001ff */
[----:B------:R-:W-:Y:S01]  /*48d0*/  IMAD.MOV.U32 R33, RZ, RZ, RZ ;  /* 0x000000ffff217224 */ /* 0x000fe200078e00ff */
[----:B------:R-:W-:-:S05]  /*48e0*/  UMOV UR7, 0xffff ;  /* 0x0000ffff00077882 */ /* 0x000fca0000000000 */
[----:B------:R0:W2:Y:S04]  /*48f0*/  @P0 LDS R33, [R12] ;  /* 0x000000000c210984 */ /* 0x0000a80000000800 */
[----:B------:R0:W4:Y:S01]  /*4900*/  @P0 LDS R35, [R12+0x780] ;  /* 0x000780000c230984 */ /* 0x0001220000000800 */
[----:B------:R-:W-:Y:S05]  /*4910*/  BRA.DIV UR7, `(.L_x_134) ;  /* 0x0000001207447947 */ /* 0x000fea000b800000 */
[----:B---3--:R-:W-:Y:S01]  /*4920*/  MOV R30, 0xffff ;  /* 0x0000ffff001e7802 */ /* 0x008fe20000000f00 */
[----:B------:R-:W-:Y:S01]  /*4930*/  IMAD.MOV.U32 R32, RZ, RZ, 0xffff ;  /* 0x0000ffffff207424 */ /* 0x000fe200078e00ff */
[----:B------:R-:W-:Y:S01]  /*4940*/  MOV R25, 0xffff ;  /* 0x0000ffff00197802 */ /* 0x000fe20000000f00 */
[----:B------:R-:W-:Y:S01]  /*4950*/  IMAD.MOV.U32 R34, RZ, RZ, 0xffff ;  /* 0x0000ffffff227424 */ /* 0x000fe200078e00ff */
[----:B------:R-:W-:Y:S01]  /*4960*/  MOV R31, 0xffff ;  /* 0x0000ffff001f7802 */ /* 0x000fe20000000f00 */
[----:B--2---:R-:W2:Y:S04]  /*4970*/  SHFL.BFLY PT, R36, R33, 0x8, 0x101f ;  /* 0x0d101f0021247f89 */ /* 0x004ea800000e0000 */
[----:B----4-:R-:W3:Y:S01]  /*4980*/  SHFL.BFLY PT, R38, R35, 0x8, 0x101f ;  /* 0x0d101f0023267f89 */ /* 0x010ee200000e0000 */
[----:B--2---:R-:W-:Y:S01]  /*4990*/  FADD.FTZ R36, R36, R33 ;  /* 0x0000002124247221 */ /* 0x004fe20000010000 */
[----:B---3--:R-:W-:-:S04]  /*49a0*/  FADD.FTZ R38, R38, R35 ;  /* 0x0000002326267221 */ /* 0x008fc80000010000 */
[----:B------:R-:W2:Y:S01]  /*49b0*/  SHFL.BFLY PT, R37, R36, 0x4, 0x101f ;  /* 0x0c901f0024257f89 */ /* 0x000ea200000e0000 */
[----:B------:R-:W-:-:S03]  /*49c0*/  MOV R35, 0xffff ;  /* 0x0000ffff00237802 */ /* 0x000fc60000000f00 */
[----:B------:R-:W3:Y:S01]  /*49d0*/  SHFL.BFLY PT, R39, R38, 0x4, 0x101f ;  /* 0x0c901f0026277f89 */ /* 0x000ee200000e0000 */
[----:B--2---:R-:W-:Y:S01]  /*49e0*/  FADD.FTZ R37, R36, R37 ;  /* 0x0000002524257221 */ /* 0x004fe20000010000 */
[----:B---3--:R-:W-:-:S04]  /*49f0*/  FADD.FTZ R39, R38, R39 ;  /* 0x0000002726277221 */ /* 0x008fc80000010000 */
[----:B------:R-:W2:Y:S04]  /*4a00*/  SHFL.BFLY PT, R40, R37, 0x2, 0x101f ;  /* 0x0c501f0025287f89 */ /* 0x000ea800000e0000 */
[----:B------:R-:W3:Y:S01]  /*4a10*/  SHFL.BFLY PT, R42, R39, 0x2, 0x101f ;  /* 0x0c501f00272a7f89 */ /* 0x000ee200000e0000 */
[----:B--2---:R-:W-:Y:S01]  /*4a20*/  FADD.FTZ R40, R37, R40 ;  /* 0x0000002825287221 */ /* 0x004fe20000010000 */
[----:B---3--:R-:W-:-:S04]  /*4a30*/  FADD.FTZ R42, R39, R42 ;  /* 0x0000002a272a7221 */ /* 0x008fc80000010000 */
[----:B------:R-:W2:Y:S04]  /*4a40*/  SHFL.BFLY PT, R33, R40, 0x1, 0x101f ;  /* 0x0c301f0028217f89 */ /* 0x000ea800000e0000 */
[----:B------:R3:W4:Y:S02]  /*4a50*/  SHFL.BFLY PT, R32, R42, 0x1, 0x101f ;  /* 0x0c301f002a207f89 */ /* 0x00072400000e0000 */
[----:B--23--:R-:W-:-:S07]  /*4a60*/  FADD.FTZ R33, R40, R33 ;  /* 0x0000002128217221 */ /* 0x00cfce0000010000 */
.L_x_156:
[----:B----4-:R-:W-:Y:S01]  /*4a70*/  FADD.FTZ R30, R42, R32 ;  /* 0x000000202a1e7221 */ /* 0x010fe20000010000 */
[----:B------:R-:W-:Y:S02]  /*4a80*/  @!P1 F2FP.BF16.F32.PACK_AB R25, RZ, R33 ;  /* 0x00000021ff19923e */ /* 0x000fe400000010ff */
[----:B------:R-:W-:Y:S02]  /*4a90*/  ISETP.NE.AND P2, PT, R23, 0x2, PT ;  /* 0x000000021700780c */ /* 0x000fe40003f45270 */
[----:B------:R-:W-:Y:S01]  /*4aa0*/  @!P1 F2FP.BF16.F32.PACK_AB R30, RZ, R30 ;  /* 0x0000001eff1e923e */ /* 0x000fe200000010ff */
[----:B------:R2:W-:Y:S01]  /*4ab0*/  @!P1 STG.E.U16 desc[UR8][R26.64+0x3c], R25 ;  /* 0x00003c191a009986 */ /* 0x0005e2000c101508 */
[----:B------:R-:W-:-:S03]  /*4ac0*/  MOV R33, R9 ;  /* 0x0000000900217202 */ /* 0x000fc60000000f00 */
[----:B------:R2:W-:Y:S06]  /*4ad0*/  @!P1 STG.E.U16 desc[UR8][R28.64+0x3c], R30 ;  /* 0x00003c1e1c009986 */ /* 0x0005ec000c101508 */
[----:B------:R-:W-:Y:S05]  /*4ae0*/  @!P2 BRA `(.L_x_132) ;  /* 0x000000000084a947 */ /* 0x000fea0003800000 */
[----:B------:R-:W-:Y:S01]  /*4af0*/  HFMA2.MMA R35, -RZ, RZ, 0, 0 ;  /* 0x00000000ff237435 */ /* 0x000fe200000001ff */
[----:B------:R-:W-:Y:S01]  /*4b00*/  IMAD.MOV.U32 R33, RZ, RZ, RZ ;  /* 0x000000ffff217224 */ /* 0x000fe200078e00ff */
[----:B------:R-:W-:-:S05]  /*4b10*/  UMOV UR7, 0xffff ;  /* 0x0000ffff00077882 */ /* 0x000fca0000000000 */
[----:B------:R3:W4:Y:S04]  /*4b20*/  @P0 LDS R33, [R13] ;  /* 0x000000000d210984 */ /* 0x0007280000000800 */
[----:B------:R3:W0:Y:S01]  /*4b30*/  @P0 LDS R35, [R13+0x780] ;  /* 0x000780000d230984 */ /* 0x0006220000000800 */
[----:B------:R-:W-:Y:S05]  /*4b40*/  BRA.DIV UR7, `(.L_x_135) ;  /* 0x0000001207a07947 */ /* 0x000fea000b800000 */
[----:B--2---:R-:W-:Y:S01]  /*4b50*/  MOV R30, 0xffff ;  /* 0x0000ffff001e7802 */ /* 0x004fe20000000f00 */
[----:B------:R-:W-:Y:S01]  /*4b60*/  IMAD.MOV.U32 R32, RZ, RZ, 0xffff ;  /* 0x0000ffffff207424 */ /* 0x000fe200078e00ff */
[----:B------:R-:W-:Y:S01]  /*4b70*/  MOV R25, 0xffff ;  /* 0x0000ffff00197802 */ /* 0x000fe20000000f00 */
[----:B------:R-:W-:Y:S01]  /*4b80*/  IMAD.MOV.U32 R34, RZ, RZ, 0xffff ;  /* 0x0000ffffff227424 */ /* 0x000fe200078e00ff */
[----:B------:R-:W-:Y:S01]  /*4b90*/  MOV R31, 0xffff ;  /* 0x0000ffff001f7802 */ /* 0x000fe20000000f00 */
[----:B----4-:R-:W2:Y:S04]  /*4ba0*/  SHFL.BFLY PT, R36, R33, 0x8, 0x101f ;  /* 0x0d101f0021247f89 */ /* 0x010ea800000e0000 */
[----:B0-----:R-:W0:Y:S01]  /*4bb0*/  SHFL.BFLY PT, R38, R35, 0x8, 0x101f ;  /* 0x0d101f0023267f89 */ /* 0x001e2200000e0000 */
[----:B--2---:R-:W-:Y:S01]  /*4bc0*/  FADD.FTZ R36, R36, R33 ;  /* 0x0000002124247221 */ /* 0x004fe20000010000 */
[----:B0-----:R-:W-:-:S04]  /*4bd0*/  FADD.FTZ R38, R38, R35 ;  /* 0x0000002326267221 */ /* 0x001fc80000010000 */
[----:B------:R-:W0:Y:S01]  /*4be0*/  SHFL.BFLY PT, R37, R36, 0x4, 0x101f ;  /* 0x0c901f0024257f89 */ /* 0x000e2200000e0000 */
[----:B------:R-:W-:-:S03]  /*4bf0*/  MOV R35, 0xffff ;  /* 0x0000ffff00237802 */ /* 0x000fc60000000f00 */
        /* <DEDUP_REMOVED lines=8> */
[----:B------:R2:W4:Y:S02]  /*4c80*/  SHFL.BFLY PT, R32, R42, 0x1, 0x101f ;  /* 0x0c301f002a207f89 */ /* 0x00052400000e0000 */
[----:B0-2---:R-:W-:-:S07]  /*4c90*/  FADD.FTZ R33, R40, R33 ;  /* 0x0000002128217221 */ /* 0x005fce0000010000 */
.L_x_166:
[----:B----4-:R-:W-:Y:S01]  /*4ca0*/  FADD.FTZ R30, R42, R32 ;  /* 0x000000202a1e7221 */ /* 0x010fe20000010000 */
[----:B------:R-:W-:Y:S02]  /*4cb0*/  @!P1 F2FP.BF16.F32.PACK_AB R25, RZ, R33 ;  /* 0x00000021ff19923e */ /* 0x000fe400000010ff */
[----:B------:R-:W-:Y:S02]  /*4cc0*/  MOV R33, R18 ;  /* 0x0000001200217202 */ /* 0x000fe40000000f00 */
[----:B------:R-:W-:Y:S01]  /*4cd0*/  @!P1 F2FP.BF16.F32.PACK_AB R30, RZ, R30 ;  /* 0x0000001eff1e923e */ /* 0x000fe200000010ff */
[----:B------:R4:W-:Y:S04]  /*4ce0*/  @!P1 STG.E.U16 desc[UR8][R26.64+0x78], R25 ;  /* 0x000078191a009986 */ /* 0x0009e8000c101508 */
[----:B------:R4:W-:Y:S02]  /*4cf0*/  @!P1 STG.E.U16 desc[UR8][R28.64+0x78], R30 ;  /* 0x0000781e1c009986 */ /* 0x0009e4000c101508 */
.L_x_132:
[----:B------:R-:W-:Y:S05]  /*4d00*/  BSYNC B0 ;  /* 0x0000000000007941 */ /* 0x000fea0003800000 */
.L_x_131:
[----:B------:R-:W-:-:S13]  /*4d10*/  ISETP.GE.U32.AND P0, PT, R8, 0x5a, PT ;  /* 0x0000005a0800780c */ /* 0x000fda0003f06070 */
[----:B------:R-:W-:Y:S05]  /*4d20*/  @!P0 BRA `(.L_x_130) ;  /* 0x0000000800548947 */ /* 0x000fea0003800000 */
[----:B------:R-:W-:Y:S02]  /*4d30*/  ISETP.NE.AND P0, PT, R47, 0xf, PT ;  /* 0x0000000f2f00780c */ /* 0x000fe40003f05270 */
[----:B--234-:R-:W-:Y:S01]  /*4d40*/  CS2R R26, SRZ ;  /* 0x00000000001a7805 */ /* 0x01cfe2000001ff00 */
[----:B------:R-:W-:-:S10]  /*4d50*/  UMOV UR7, 0xffff ;  /* 0x0000ffff00077882 */ /* 0x000fd40000000000 */
[----:B0-----:R-:W-:Y:S02]  /*4d60*/  @P0 LOP3.LUT R25, R33, R10, RZ, 0x3c, !PT ;  /* 0x0000000a21190212 */ /* 0x001fe400078e3cff */
[----:B------:R-:W-:-:S05]  /*4d70*/  @P0 LEA R28, R47, UR6, 0x7 ;  /* 0x000000062f1c0c11 */ /* 0x000fca000f8e38ff */
[----:B------:R-:W-:-:S05]  /*4d80*/  @P0 IMAD R25, R25, 0x4, R28 ;  /* 0x0000000419190824 */ /* 0x000fca00078e021c */
[----:B------:R0:W2:Y:S04]  /*4d90*/  @P0 LDS R26, [R25] ;  /* 0x00000000191a0984 */ /* 0x0000a80000000800 */
[----:B------:R0:W3:Y:S01]  /*4da0*/  @P0 LDS R27, [R25+0x780] ;  /* 0x00078000191b0984 */ /* 0x0000e20000000800 */
[----:B------:R-:W-:Y:S05]  /*4db0*/  BRA.DIV UR7, `(.L_x_136) ;  /* 0x0000001207ec7947 */ /* 0x000fea000b800000 */
[----:B------:R-:W-:Y:S01]  /*4dc0*/  @P0 IADD3 R35, R33, 0x1e, RZ ;  /* 0x0000001e21230810 */ /* 0x000fe20007ffe0ff */
[----:B------:R-:W-:Y:S01]  /*4dd0*/  IMAD.MOV.U32 R30, RZ, RZ, 0xffff ;  /* 0x0000ffffff1e7424 */ /* 0x000fe200078e00ff */
[----:B------:R-:W-:Y:S02]  /*4de0*/  @P0 LEA R36, R47, UR6, 0x7 ;  /* 0x000000062f240c11 */ /* 0x000fe4000f8e38ff */
[----:B------:R-:W-:Y:S02]  /*4df0*/  CS2R R44, SRZ ;  /* 0x00000000002c7805 */ /* 0x000fe4000001ff00 */
[-C--:B------:R-:W-:Y:S01]  /*4e00*/  @P0 LOP3.LUT R35, R35, R10.reuse, RZ, 0x3c, !PT ;  /* 0x0000000a23230212 */ /* 0x080fe200078e3cff */
[----:B------:R-:W-:Y:S01]  /*4e10*/  IMAD.MOV.U32 R34, RZ, RZ, 0xffff ;  /* 0x0000ffffff227424 */ /* 0x000fe200078e00ff */
[----:B------:R-:W-:Y:S02]  /*4e20*/  @P0 IADD3 R29, R33, 0x3c, RZ ;  /* 0x0000003c211d0810 */ /* 0x000fe40007ffe0ff */
[----:B------:R-:W-:Y:S01]  /*4e30*/  @P0 LEA R28, R47, UR6, 0x7 ;  /* 0x000000062f1c0c11 */ /* 0x000fe2000f8e38ff */
[----:B------:R-:W-:Y:S01]  /*4e40*/  @P0 IMAD R35, R35, 0x4, R36 ;  /* 0x0000000423230824 */ /* 0x000fe200078e0224 */
[----:B------:R-:W-:-:S02]  /*4e50*/  @P0 LOP3.LUT R29, R29, R10, RZ, 0x3c, !PT ;  /* 0x0000000a1d1d0212 */ /* 0x000fc400078e3cff */
[----:B------:R-:W-:Y:S02]  /*4e60*/  @P0 IADD3 R39, R33, 0x5a, RZ ;  /* 0x0000005a21270810 */ /* 0x000fe40007ffe0ff */
[----:B------:R-:W-:Y:S01]  /*4e70*/  @P0 LEA R29, R29, R28, 0x2 ;  /* 0x0000001c1d1d0211 */ /* 0x000fe200078e10ff */
[----:B------:R-:W4:Y:S01]  /*4e80*/  @P0 LDS R38, [R35+0x780] ;  /* 0x0007800023260984 */ /* 0x000f220000000800 */
[----:B------:R-:W-:Y:S02]  /*4e90*/  @P0 LOP3.LUT R39, R39, R10, RZ, 0x3c, !PT ;  /* 0x0000000a27270212 */ /* 0x000fe400078e3cff */
[----:B------:R-:W-:Y:S01]  /*4ea0*/  MOV R32, 0xffff ;  /* 0x0000ffff00207802 */ /* 0x000fe20000000f00 */
[----:B------:R5:W1:Y:S01]  /*4eb0*/  @P0 LDS R37, [R35] ;  /* 0x0000000023250984 */ /* 0x000a620000000800 */
[----:B0-----:R-:W-:Y:S01]  /*4ec0*/  MOV R25, 0xffff ;  /* 0x0000ffff00197802 */ /* 0x001fe20000000f00 */
[----:B------:R-:W-:Y:S01]  /*4ed0*/  @P0 IMAD R28, R39, 0x4, R28 ;  /* 0x00000004271c0824 */ /* 0x000fe200078e021c */
[----:B------:R-:W-:Y:S01]  /*4ee0*/  HFMA2.MMA R39, -RZ, RZ, 0, 0 ;  /* 0x00000000ff277435 */ /* 0x000fe200000001ff */
[----:B------:R-:W-:Y:S01]  /*4ef0*/  @P0 LDS R48, [R29+0x780] ;  /* 0x000780001d300984 */ /* 0x000fe20000000800 */
[----:B------:R-:W-:-:S02]  /*4f00*/  MOV R40, RZ ;  /* 0x000000ff00287202 */ /* 0x000fc40000000f00 */
[----:B------:R-:W-:Y:S01]  /*4f10*/  MOV R31, 0xffff ;  /* 0x0000ffff001f7802 */ /* 0x000fe20000000f00 */
[----:B------:R-:W-:Y:S01]  /*4f20*/  @P0 LDS R46, [R29] ;  /* 0x000000001d2e0984 */ /* 0x000fe20000000800 */
[----:B-----5:R-:W-:Y:S02]  /*4f30*/  MOV R35, 0xffff ;  /* 0x0000ffff00237802 */ /* 0x020fe40000000f00 */
[----:B------:R-:W-:Y:S01]  /*4f40*/  MOV R36, 0xffff ;  /* 0x0000ffff00247802 */ /* 0x000fe20000000f00 */
[----:B------:R-:W-:Y:S01]  /*4f50*/  @P0 LDS R52, [R28] ;  /* 0x000000001c340984 */ /* 0x000fe20000000800 */
[----:B------:R-:W-:Y:S02]  /*4f60*/  MOV R50, RZ ;  /* 0x000000ff00327202 */ /* 0x000fe40000000f00 */
[----:B------:R-:W-:Y:S01]  /*4f70*/  MOV R43, 0xffff ;  /* 0x0000ffff002b7802 */ /* 0x000fe20000000f00 */
[----:B---3--:R-:W0:Y:S04]  /*4f80*/  SHFL.BFLY PT, R32, R27, 0x8, 0x101f ;  /* 0x0d101f001b207f89 */ /* 0x008e2800000e0000 */
[----:B------:R0:W-:Y:S04]  /*4f90*/  @P0 LDS R54, [R28+0x780] ;  /* 0x000780001c360984 */ /* 0x0001e80000000800 */
[----:B--2---:R-:W2:Y:S01]  /*4fa0*/  SHFL.BFLY PT, R29, R26, 0x8, 0x101f ;  /* 0x0d101f001a1d7f89 */ /* 0x004ea200000e0000 */
[----:B----4-:R-:W-:-:S02]  /*4fb0*/  @P0 MOV R40, R38 ;  /* 0x0000002600280202 */ /* 0x010fc40000000f00 */
[----:B------:R-:W-:Y:S01]  /*4fc0*/  MOV R38, 0xffff ;  /* 0x0000ffff00267802 */ /* 0x000fe20000000f00 */
[----:B-1----:R-:W-:Y:S02]  /*4fd0*/  @P0 IMAD.MOV.U32 R39, RZ, RZ, R37 ;  /* 0x000000ffff270224 */ /* 0x002fe400078e0025 */
[----:B------:R-:W1:Y:S01]  /*4fe0*/  SHFL.BFLY PT, R41, R40, 0x8, 0x101f ;  /* 0x0d101f0028297f89 */ /* 0x000e6200000e0000 */
[----:B0-----:R-:W-:Y:S01]  /*4ff0*/  FADD.FTZ R28, R32, R27 ;  /* 0x0000001b201c7221 */ /* 0x001fe20000010000 */
[----:B------:R-:W-:Y:S02]  /*5000*/  IMAD.MOV.U32 R37, RZ, RZ, 0xffff ;  /* 0x0000ffffff257424 */ /* 0x000fe400078e00ff */
[----:B------:R-:W-:Y:S01]  /*5010*/  @P0 IMAD.MOV.U32 R45, RZ, RZ, R48 ;  /* 0x000000ffff2d0224 */ /* 0x000fe200078e0030 */
[----:B------:R-:W0:Y:S01]  /*5020*/  SHFL.BFLY PT, R42, R39, 0x8, 0x101f ;  /* 0x0d101f00272a7f89 */ /* 0x000e2200000e0000 */
[----:B------:R-:W-:Y:S01]  /*5030*/  HFMA2.MMA R48, -RZ, RZ, 0, 0 ;  /* 0x00000000ff307435 */ /* 0x000fe200000001ff */
[----:B------:R-:W-:Y:S01]  /*5040*/  @P0 MOV R44, R46 ;  /* 0x0000002e002c0202 */ /* 0x000fe20000000f00 */
[----:B--2---:R-:W-:Y:S01]  /*5050*/  FADD.FTZ R29, R29, R26 ;  /* 0x0000001a1d1d7221 */ /* 0x004fe20000010000 */
[----:B------:R-:W2:Y:S03]  /*5060*/  SHFL.BFLY PT, R46, R45, 0x8, 0x101f ;  /* 0x0d101f002d2e7f89 */ /* 0x000ea600000e0000 */
[----:B------:R-:W-:Y:S01]  /*5070*/  @P0 IMAD.MOV.U32 R48, RZ, RZ, R52 ;  /* 0x000000ffff300224 */ /* 0x000fe200078e0034 */
[----:B------:R-:W3:Y:S04]  /*5080*/  SHFL.BFLY PT, R51, R44, 0x8, 0x101f ;  /* 0x0d101f002c337f89 */ /* 0x000ee800000e0000 */
[----:B------:R-:W4:Y:S01]  /*5090*/  SHFL.BFLY PT, R32, R28, 0x4, 0x101f ;  /* 0x0c901f001c207f89 */ /* 0x000f2200000e0000 */
[----:B------:R-:W-:-:S03]  /*50a0*/  @P0 MOV R50, R54 ;  /* 0x0000003600320202 */ /* 0x000fc60000000f00 */
[----:B------:R-:W5:Y:S01]  /*50b0*/  SHFL.BFLY PT, R26, R29, 0x4, 0x101f ;  /* 0x0c901f001d1a7f89 */ /* 0x000f6200000e0000 */
[----:B------:R-:W-:Y:S01]  /*50c0*/  ISETP.NE.AND P0, PT, R47, RZ, PT ;  /* 0x000000ff2f00720c */ /* 0x000fe20003f05270 */
[----:B-1----:R-:W-:Y:S02]  /*50d0*/  FADD.FTZ R41, R41, R40 ;  /* 0x0000002829297221 */ /* 0x002fe40000010000 */
[----:B------:R-:W1:Y:S01]  /*50e0*/  SHFL.BFLY PT, R55, R48, 0x8, 0x101f ;  /* 0x0d101f0030377f89 */ /* 0x000e6200000e0000 */
[----:B0-----:R-:W-:-:S03]  /*50f0*/  FADD.FTZ R42, R42, R39 ;  /* 0x000000272a2a7221 */ /* 0x001fc60000010000 */
[----:B------:R-:W0:Y:S01]  /*5100*/  SHFL.BFLY PT, R40, R41, 0x4, 0x101f ;  /* 0x0c901f0029287f89 */ /* 0x000e2200000e0000 */
[----:B--2---:R-:W-:-:S03]  /*5110*/  FADD.FTZ R46, R46, R45 ;  /* 0x0000002d2e2e7221 */ /* 0x004fc60000010000 */
[----:B------:R-:W2:Y:S01]  /*5120*/  SHFL.BFLY PT, R39, R42, 0x4, 0x101f ;  /* 0x0c901f002a277f89 */ /* 0x000ea200000e0000 */
[----:B---3--:R-:W-:-:S03]  /*5130*/  FADD.FTZ R51, R51, R44 ;  /* 0x0000002c33337221 */ /* 0x008fc60000010000 */
[----:B------:R-:W3:Y:S01]  /*5140*/  SHFL.BFLY PT, R45, R46, 0x4, 0x101f ;  /* 0x0c901f002e2d7f89 */ /* 0x000ee200000e0000 */
[----:B----4-:R-:W-:-:S03]  /*5150*/  FADD.FTZ R27, R28, R32 ;  /* 0x000000201c1b7221 */ /* 0x010fc60000010000 */
[----:B------:R-:W4:Y:S01]  /*5160*/  SHFL.BFLY PT, R44, R51, 0x4, 0x101f ;  /* 0x0c901f00332c7f89 */ /* 0x000f2200000e0000 */
[----:B------:R-:W-:Y:S01]  /*5170*/  IMAD.MOV.U32 R32, RZ, RZ, 0xffff ;  /* 0x0000ffffff207424 */ /* 0x000fe200078e00ff */
[----:B------:R-:W-:Y:S01]  /*5180*/  MOV R28, 0xffff ;  /* 0x0000ffff001c7802 */ /* 0x000fe20000000f00 */
[----:B-----5:R-:W-:Y:S01]  /*5190*/  FADD.FTZ R26, R29, R26 ;  /* 0x0000001a1d1a7221 */ /* 0x020fe20000010000 */
[----:B------:R-:W5:Y:S01]  /*51a0*/  SHFL.BFLY PT, R57, R50, 0x8, 0x101f ;  /* 0x0d101f0032397f89 */ /* 0x000f6200000e0000 */
[----:B------:R-:W-:Y:S01]  /*51b0*/  MOV R29, 0xffff ;  /* 0x0000ffff001d7802 */ /* 0x000fe20000000f00 */
[----:B-1----:R-:W-:Y:S02]  /*51c0*/  FADD.FTZ R55, R55, R48 ;  /* 0x0000003037377221 */ /* 0x002fe40000010000 */
[----:B------:R-:W1:Y:S01]  /*51d0*/  SHFL.BFLY PT, R32, R27, 0x2, 0x101f ;  /* 0x0c501f001b207f89 */ /* 0x000e6200000e0000 */
[----:B------:R-:W-:Y:S02]  /*51e0*/  IMAD.MOV.U32 R48, RZ, RZ, 0xffff ;  /* 0x0000ffffff307424 */ /* 0x000fe400078e00ff */
[----:B0-----:R-:W-:Y:S01]  /*51f0*/  FADD.FTZ R40, R41, R40 ;  /* 0x0000002829287221 */ /* 0x001fe20000010000 */
[----:B------:R-:W0:Y:S01]  /*5200*/  SHFL.BFLY PT, R29, R26, 0x2, 0x101f ;  /* 0x0c501f001a1d7f89 */ /* 0x000e2200000e0000 */
[----:B--2---:R-:W-:-:S03]  /*5210*/  FADD.FTZ R39, R42, R39 ;  /* 0x000000272a277221 */ /* 0x004fc60000010000 */
[----:B------:R-:W2:Y:S01]  /*5220*/  SHFL.BFLY PT, R43, R40, 0x2, 0x101f ;  /* 0x0c501f00282b7f89 */ /* 0x000ea200000e0000 */
[----:B------:R-:W-:Y:S01]  /*5230*/  MOV R42, 0xffff ;  /* 0x0000ffff002a7802 */ /* 0x000fe20000000f00 */
[----:B---3--:R-:W-:Y:S01]  /*5240*/  FADD.FTZ R45, R46, R45 ;  /* 0x0000002d2e2d7221 */ /* 0x008fe20000010000 */
[----:B------:R-:W-:Y:S01]  /*5250*/  MOV R46, 0xffff ;  /* 0x0000ffff002e7802 */ /* 0x000fe20000000f00 */
[----:B------:R-:W3:Y:S01]  /*5260*/  SHFL.BFLY PT, R28, R39, 0x2, 0x101f ;  /* 0x0c501f00271c7f89 */ /* 0x000ee200000e0000 */
[----:B----4-:R-:W-:-:S03]  /*5270*/  FADD.FTZ R44, R51, R44 ;  /* 0x0000002c332c7221 */ /* 0x010fc60000010000 */
[----:B------:R-:W4:Y:S01]  /*5280*/  SHFL.BFLY PT, R48, R55, 0x4, 0x101f ;  /* 0x0c901f0037307f89 */ /* 0x000f2200000e0000 */
[----:B------:R-:W-:Y:S02]  /*5290*/  IMAD.IADD R25, R33, 0x1, R14 ;  /* 0x0000000121197824 */ /* 0x000fe400078e020e */
[----:B-----5:R-:W-:Y:S01]  /*52a0*/  FADD.FTZ R57, R57, R50 ;  /* 0x0000003239397221 */ /* 0x020fe20000010000 */
[----:B------:R-:W-:Y:S01]  /*52b0*/  MOV R50, 0xffff ;  /* 0x0000ffff00327802 */ /* 0x000fe20000000f00 */
[----:B------:R-:W5:Y:S01]  /*52c0*/  SHFL.BFLY PT, R51, R44, 0x2, 0x101f ;  /* 0x0c501f002c337f89 */ /* 0x000f6200000e0000 */
[----:B-1----:R-:W-:-:S03]  /*52d0*/  FADD.FTZ R36, R27, R32 ;  /* 0x000000201b247221 */ /* 0x002fc60000010000 */
[----:B------:R-:W1:Y:S01]  /*52e0*/  SHFL.BFLY PT, R46, R45, 0x2, 0x101f ;  /* 0x0c501f002d2e7f89 */ /* 0x000e6200000e0000 */
[----:B0-----:R-:W-:-:S03]  /*52f0*/  FADD.FTZ R35, R26, R29 ;  /* 0x0000001d1a237221 */ /* 0x001fc60000010000 */
[----:B------:R-:W0:Y:S01]  /*5300*/  SHFL.BFLY PT, R50, R57, 0x4, 0x101f ;  /* 0x0c901f0039327f89 */ /* 0x000e2200000e0000 */
[----:B------:R-:W0:Y:S01]  /*5310*/  LDC.64 R26, c[0x0][0x218] ;  /* 0x00008600ff1a7b82 */ /* 0x000e220000000a00 */
[----:B--2---:R-:W-:Y:S02]  /*5320*/  FADD.FTZ R43, R40, R43 ;  /* 0x0000002b282b7221 */ /* 0x004fe40000010000 */
[----:B------:R-:W2:Y:S01]  /*5330*/  SHFL.BFLY PT, R37, R36, 0x1, 0x101f ;  /* 0x0c301f0024257f89 */ /* 0x000ea200000e0000 */
[----:B------:R-:W-:Y:S02]  /*5340*/  IMAD.MOV.U32 R40, RZ, RZ, 0xffff ;  /* 0x0000ffffff287424 */ /* 0x000fe400078e00ff */
[----:B---3--:R-:W-:Y:S01]  /*5350*/  FADD.FTZ R41, R39, R28 ;  /* 0x0000001c27297221 */ /* 0x008fe20000010000 */
[----:B------:R-:W3:Y:S01]  /*5360*/  SHFL.BFLY PT, R38, R35, 0x1, 0x101f ;  /* 0x0c301f0023267f89 */ /* 0x000ee200000e0000 */
[----:B------:R-:W-:Y:S01]  /*5370*/  MOV R39, 0xffff ;  /* 0x0000ffff00277802 */ /* 0x000fe20000000f00 */
[----:B------:R-:W3:Y:S01]  /*5380*/  LDC.64 R28, c[0x0][0x220] ;  /* 0x00008800ff1c7b82 */ /* 0x000ee20000000a00 */
[----:B----4-:R-:W-:Y:S01]  /*5390*/  FADD.FTZ R48, R55, R48 ;  /* 0x0000003037307221 */ /* 0x010fe20000010000 */
[----:B------:R-:W4:Y:S01]  /*53a0*/  SHFL.BFLY PT, R40, R41, 0x1, 0x101f ;  /* 0x0c301f0029287f89 */ /* 0x000f2200000e0000 */
[----:B------:R-:W-:Y:S01]  /*53b0*/  MOV R55, 0xffff ;  /* 0x0000ffff00377802 */ /* 0x000fe20000000f00 */
[----:B-----5:R-:W-:Y:S01]  /*53c0*/  FADD.FTZ R51, R44, R51 ;  /* 0x000000332c337221 */ /* 0x020fe20000010000 */
[----:B------:R-:W-:Y:S01]  /*53d0*/  MOV R44, 0xffff ;  /* 0x0000ffff002c7802 */ /* 0x000fe20000000f00 */
[----:B------:R-:W5:Y:S01]  /*53e0*/  SHFL.BFLY PT, R42, R43, 0x1, 0x101f ;  /* 0x0c301f002b2a7f89 */ /* 0x000f6200000e0000 */
[----:B-1----:R-:W-:Y:S01]  /*53f0*/  FADD.FTZ R45, R45, R46 ;  /* 0x0000002e2d2d7221 */ /* 0x002fe20000010000 */
[----:B------:R-:W-:-:S02]  /*5400*/  IMAD.MOV.U32 R46, RZ, RZ, 0xffff ;  /* 0x0000ffffff2e7424 */ /* 0x000fc400078e00ff */
[----:B------:R-:W1:Y:S01]  /*5410*/  SHFL.BFLY PT, R39, R48, 0x2, 0x101f ;  /* 0x0c501f0030277f89 */ /* 0x000e6200000e0000 */
[----:B0-----:R-:W-:Y:S01]  /*5420*/  FADD.FTZ R50, R57, R50 ;  /* 0x0000003239327221 */ /* 0x001fe20000010000 */
[----:B------:R-:W-:Y:S02]  /*5430*/  IMAD.WIDE R26, R25, 0x2, R26 ;  /* 0x00000002191a7825 */ /* 0x000fe400078e021a */
[----:B------:R-:W0:Y:S02]  /*5440*/  SHFL.BFLY PT, R44, R51, 0x1, 0x101f ;  /* 0x0c301f00332c7f89 */ /* 0x000e2400000e0000 */
[----:B--2---:R-:W-:Y:S02]  /*5450*/  FADD.FTZ R36, R36, R37 ;  /* 0x0000002524247221 */ /* 0x004fe40000010000 */
[----:B------:R-:W2:Y:S01]  /*5460*/  SHFL.BFLY PT, R46, R45, 0x1, 0x101f ;  /* 0x0c301f002d2e7f89 */ /* 0x000ea200000e0000 */
[----:B---3--:R-:W-:-:S03]  /*5470*/  FADD.FTZ R35, R35, R38 ;  /* 0x0000002623237221 */ /* 0x008fc60000010000 */
[----:B------:R-:W3:Y:S01]  /*5480*/  SHFL.BFLY PT, R55, R50, 0x2, 0x101f ;  /* 0x0c501f0032377f89 */ /* 0x000ee200000e0000 */
[----:B------:R-:W-:Y:S01]  /*5490*/  @!P0 F2FP.BF16.F32.PACK_AB R33, RZ, R36 ;  /* 0x00000024ff21823e */ /* 0x000fe200000010ff */
[----:B------:R-:W-:-:S04]  /*54a0*/  IMAD.WIDE R28, R25, 0x2, R28 ;  /* 0x00000002191c7825 */ /* 0x000fc800078e021c */
[----:B----4-:R-:W-:Y:S01]  /*54b0*/  FADD.FTZ R40, R41, R40 ;  /* 0x0000002829287221 */ /* 0x010fe20000010000 */
[----:B------:R-:W-:Y:S02]  /*54c0*/  @!P0 F2FP.BF16.F32.PACK_AB R32, RZ, R35 ;  /* 0x00000023ff20823e */ /* 0x000fe400000010ff */
[----:B------:R-:W-:Y:S01]  /*54d0*/  PRMT R34, R33, 0x7610, R34 ;  /* 0x0000761021227816 */ /* 0x000fe20000000022 */
[----:B-----5:R-:W-:Y:S01]  /*54e0*/  FADD.FTZ R30, R43, R42 ;  /* 0x0000002a2b1e7221 */ /* 0x020fe20000010000 */
[----:B------:R-:W-:Y:S01]  /*54f0*/  @!P0 F2FP.BF16.F32.PACK_AB R25, RZ, R40 ;  /* 0x00000028ff19823e */ /* 0x000fe200000010ff */
[----:B------:R-:W-:Y:S01]  /*5500*/  @!P0 STG.E.U16 desc[UR8][R26.64], R32 ;  /* 0x000000201a008986 */ /* 0x000fe2000c101508 */
[----:B------:R-:W-:Y:S01]  /*5510*/  MOV R36, 0xffff ;  /* 0x0000ffff00247802 */ /* 0x000fe20000000f00 */
[----:B-1----:R-:W-:Y:S01]  /*5520*/  FADD.FTZ R39, R48, R39 ;  /* 0x0000002730277221 */ /* 0x002fe20000010000 */
[----:B------:R-:W-:Y:S01]  /*5530*/  @!P0 F2FP.BF16.F32.PACK_AB R30, RZ, R30 ;  /* 0x0000001eff1e823e */ /* 0x000fe200000010ff */
[----:B------:R1:W-:Y:S01]  /*5540*/  @!P0 STG.E.U16 desc[UR8][R28.64], R34 ;  /* 0x000000221c008986 */ /* 0x0003e2000c101508 */
[----:B0-----:R-:W-:-:S03]  /*5550*/  FADD.FTZ R31, R51, R44 ;  /* 0x0000002c331f7221 */ /* 0x001fc60000010000 */
[----:B------:R-:W0:Y:S01]  /*5560*/  SHFL.BFLY PT, R36, R39, 0x1, 0x101f ;  /* 0x0c301f0027247f89 */ /* 0x000e2200000e0000 */
[----:B--2---:R-:W-:Y:S01]  /*5570*/  FADD.FTZ R33, R45, R46 ;  /* 0x0000002e2d217221 */ /* 0x004fe20000010000 */
[----:B------:R-:W-:Y:S01]  /*5580*/  @!P0 F2FP.BF16.F32.PACK_AB R31, RZ, R31 ;  /* 0x0000001fff1f823e */ /* 0x000fe200000010ff */
[----:B---3--:R-:W-:-:S03]  /*5590*/  FADD.FTZ R50, R50, R55 ;  /* 0x0000003732327221 */ /* 0x008fc60000010000 */
[----:B------:R-:W-:Y:S02]  /*55a0*/  @!P0 F2FP.BF16.F32.PACK_AB R33, RZ, R33 ;  /* 0x00000021ff21823e */ /* 0x000fe400000010ff */
[----:B-1----:R-:W-:Y:S02]  /*55b0*/  PRMT R34, R25, 0x7610, R34 ;  /* 0x0000761019227816 */ /* 0x002fe40000000022 */
[----:B------:R-:W-:-:S03]  /*55c0*/  MOV R25, 0xffff ;  /* 0x0000ffff00197802 */ /* 0x000fc60000000f00 */
[----:B------:R1:W-:Y:S04]  /*55d0*/  @!P0 STG.E.U16 desc[UR8][R26.64+0x3c], R34 ;  /* 0x00003c221a008986 */ /* 0x0003e8000c101508 */
[----:B------:R1:W-:Y:S04]  /*55e0*/  @!P0 STG.E.U16 desc[UR8][R28.64+0x3c], R30 ;  /* 0x00003c1e1c008986 */ /* 0x0003e8000c101508 */
[----:B------:R1:W-:Y:S01]  /*55f0*/  @!P0 STG.E.U16 desc[UR8][R26.64+0x78], R31 ;  /* 0x0000781f1a008986 */ /* 0x0003e2000c101508 */
[----:B0-----:R-:W-:-:S03]  /*5600*/  FADD.FTZ R36, R39, R36 ;  /* 0x0000002427247221 */ /* 0x001fc60000010000 */
[----:B------:R1:W0:Y:S04]  /*5610*/  SHFL.BFLY PT, R32, R50, 0x1, 0x101f ;  /* 0x0c301f0032207f89 */ /* 0x00022800000e0000 */
[----:B------:R1:W-:Y:S02]  /*5620*/  @!P0 STG.E.U16 desc[UR8][R28.64+0x78], R33 ;  /* 0x000078211c008986 */ /* 0x0003e4000c101508 */
.L_x_200:
[----:B01----:R-:W-:Y:S01]  /*5630*/  FADD.FTZ R30, R50, R32 ;  /* 0x00000020321e7221 */ /* 0x003fe20000010000 */
[----:B------:R-:W-:-:S04]  /*5640*/  @!P0 F2FP.BF16.F32.PACK_AB R25, RZ, R36 ;  /* 0x00000024ff19823e */ /* 0x000fc800000010ff */
[----:B------:R-:W-:Y:S01]  /*5650*/  @!P0 F2FP.BF16.F32.PACK_AB R30, RZ, R30 ;  /* 0x0000001eff1e823e */ /* 0x000fe200000010ff */
[----:B------:R0:W-:Y:S04]  /*5660*/  @!P0 STG.E.U16 desc[UR8][R26.64+0xb4], R25 ;  /* 0x0000b4191a008986 */ /* 0x0001e8000c101508 */
[----:B------:R0:W-:Y:S02]  /*5670*/  @!P0 STG.E.U16 desc[UR8][R28.64+0xb4], R30 ;  /* 0x0000b41e1c008986 */ /* 0x0001e4000c101508 */
.L_x_130:
[----:B------:R-:W-:Y:S05]  /*5680*/  WARPSYNC.ALL ;  /* 0x0000000000007948 */ /* 0x000fea0003800000 */
[----:B------:R-:W-:Y:S01]  /*5690*/  BAR.SYNC.DEFER_BLOCKING 0x0 ;  /* 0x0000000000007b1d */ /* 0x000fe20000010000 */
[C---:B------:R-:W-:Y:S01]  /*56a0*/  ISETP.GE.AND P0, PT, R14.reuse, -0xc40, PT ;  /* 0xfffff3c00e00780c */ /* 0x040fe20003f06270 */
[----:B------:R-:W-:-:S12]  /*56b0*/  VIADD R14, R14, 0x1000 ;  /* 0x000010000e0e7836 */ /* 0x000fd80000000000 */
[----:B------:R-:W-:Y:S05]  /*56c0*/  @!P0 BRA `(.L_x_137) ;  /* 0xffffffe400108947 */ /* 0x000fea000383ffff */
[----:B------:R-:W-:Y:S05]  /*56d0*/  EXIT ;  /* 0x000000000000794d */ /* 0x000fea0003800000 */
.L_x_133:
[----:B------:R-:W-:Y:S01]  /*56e0*/  HFMA2.MMA R31, -RZ, RZ, 0, 4.76837158203125e-07 ;  /* 0x00000008ff1f7435 */ /* 0x000fe200000001ff */
[----:B--2---:R-:W-:Y:S01]  /*56f0*/  MOV R34, R26 ;  /* 0x0000001a00227202 */ /* 0x004fe20000000f00 */
[----:B------:R-:W-:Y:S01]  /*5700*/  IMAD.MOV.U32 R30, RZ, RZ, 0x101f ;  /* 0x0000101fff1e7424 */ /* 0x000fe200078e00ff */
[----:B0-----:R-:W-:-:S08]  /*5710*/  MOV R25, 0xffff ;  /* 0x0000ffff00197802 */ /* 0x001fd00000000f00 */
[----:B-1-3--:R-:W-:Y:S05]  /*5720*/  WARPSYNC.COLLECTIVE R25, `(.L_x_138) ;  /* 0x0000000019087348 */ /* 0x00afea0003c00000 */
[----:B------:R0:W2:Y:S02]  /*5730*/  SHFL.BFLY P2, R32, R34, R31, R30 ;  /* 0x0c00001f22207389 */ /* 0x0000a4000004001e */
[----:B0123--:R-:W-:Y:S01]  /*5740*/  ENDCOLLECTIVE ;  /* 0x000000000000791b */ /* 0x00ffe20003800000 */
.L_x_138:
[----:B------:R-:W-:Y:S01]  /*5750*/  IMAD.MOV.U32 R34, RZ, RZ, R27 ;  /* 0x000000ffff227224 */ /* 0x000fe200078e001b */
[----:B------:R-:W-:-:S07]  /*5760*/  MOV R29, R32 ;  /* 0x00000020001d7202 */ /* 0x000fce0000000f00 */
[----:B------:R-:W-:Y:S05]  /*5770*/  WARPSYNC.COLLECTIVE R25, `(.L_x_139) ;  /* 0x0000000019087348 */ /* 0x000fea0003c00000 */
[----:B------:R0:W1:Y:S02]  /*5780*/  SHFL.BFLY P2, R32, R34, R31, R30 ;  /* 0x0c00001f22207389 */ /* 0x000064000004001e */
[----:B01----:R-:W-:Y:S01]  /*5790*/  ENDCOLLECTIVE ;  /* 0x000000000000791b */ /* 0x003fe20003800000 */
.L_x_139:
[----:B------:R-:W-:-:S05]  /*57a0*/  FADD.FTZ R29, R29, R26 ;  /* 0x0000001a1d1d7221 */ /* 0x000fca0000010000 */
[----:B------:R-:W-:Y:S01]  /*57b0*/  MOV R34, R29 ;  /* 0x0000001d00227202 */ /* 0x000fe20000000f00 */
[----:B------:R-:W-:Y:S01]  /*57c0*/  IMAD.MOV.U32 R31, RZ, RZ, 0x4 ;  /* 0x00000004ff1f7424 */ /* 0x000fe200078e00ff */
[----:B------:R-:W-:-:S07]  /*57d0*/  MOV R28, R32 ;  /* 0x00000020001c7202 */ /* 0x000fce0000000f00 */
[----:B------:R-:W-:Y:S05]  /*57e0*/  WARPSYNC.COLLECTIVE R25, `(.L_x_140) ;  /* 0x0000000019087348 */ /* 0x000fea0003c00000 */
[----:B------:R0:W1:Y:S02]  /*57f0*/  SHFL.BFLY P2, R32, R34, R31, R30 ;  /* 0x0c00001f22207389 */ /* 0x000064000004001e */
[----:B01----:R-:W-:Y:S01]  /*5800*/  ENDCOLLECTIVE ;  /* 0x000000000000791b */ /* 0x003fe20003800000 */
.L_x_140:
[----:B------:R-:W-:-:S05]  /*5810*/  FADD.FTZ R28, R28, R27 ;  /* 0x0000001b1c1c7221 */ /* 0x000fca0000010000 */
[----:B------:R-:W-:Y:S02]  /*5820*/  MOV R34, R28 ;  /* 0x0000001c00227202 */ /* 0x000fe40000000f00 */
[----:B------:R-:W-:-:S07]  /*5830*/  MOV R36, R32 ;  /* 0x0000002000247202 */ /* 0x000fce0000000f00 */
[----:B------:R-:W-:Y:S05]  /*5840*/  WARPSYNC.COLLECTIVE R25, `(.L_x_141) ;  /* 0x0000000019087348 */ /* 0x000fea0003c00000 */
[----:B------:R0:W1:Y:S02]  /*5850*/  SHFL.BFLY P2, R32, R34, R31, R30 ;  /* 0x0c00001f22207389 */ /* 0x000064000004001e */
[----:B01----:R-:W-:Y:S01]  /*5860*/  ENDCOLLECTIVE ;  /* 0x000000000000791b */ /* 0x003fe20003800000 */
.L_x_141:
[----:B------:R-:W-:Y:S01]  /*5870*/  FADD.FTZ R36, R29, R36 ;  /* 0x000000241d247221 */ /* 0x000fe20000010000 */
[----:B------:R-:W-:-:S04]  /*5880*/  HFMA2.MMA R31, -RZ, RZ, 0, 1.1920928955078125e-07 ;  /* 0x00000002ff1f7435 */ /* 0x000fc800000001ff */
[----:B------:R-:W-:Y:S01]  /*5890*/  MOV R34, R36 ;  /* 0x0000002400227202 */ /* 0x000fe20000000f00 */
[----:B------:R-:W-:-:S07]  /*58a0*/  IMAD.MOV.U32 R33, RZ, RZ, R32 ;  /* 0x000000ffff217224 */ /* 0x000fce00078e0020 */
[----:B------:R-:W-:Y:S05]  /*58b0*/  WARPSYNC.COLLECTIVE R25, `(.L_x_142) ;  /* 0x0000000019087348 */ /* 0x000fea0003c00000 */
[----:B------:R0:W1:Y:S02]  /*58c0*/  SHFL.BFLY P2, R32, R34, R31, R30 ;  /* 0x0c00001f22207389 */ /* 0x000064000004001e */
[----:B01----:R-:W-:Y:S01]  /*58d0*/  ENDCOLLECTIVE ;  /* 0x000000000000791b */ /* 0x003fe20003800000 */
.L_x_142:
[----:B------:R-:W-:-:S05]  /*58e0*/  FADD.FTZ R33, R28, R33 ;  /* 0x000000211c217221 */ /* 0x000fca0000010000 */
[----:B------:R-:W-:Y:S01]  /*58f0*/  MOV R34, R33 ;  /* 0x0000002100227202 */ /* 0x000fe20000000f00 */
[----:B------:R-:W-:-:S07]  /*5900*/  IMAD.MOV.U32 R35, RZ, RZ, R32 ;  /* 0x000000ffff237224 */ /* 0x000fce00078e0020 */
[----:B------:R-:W-:Y:S05]  /*5910*/  WARPSYNC.COLLECTIVE R25, `(.L_x_143) ;  /* 0x0000000019087348 */ /* 0x000fea0003c00000 */
[----:B------:R0:W1:Y:S02]  /*5920*/  SHFL.BFLY P2, R32, R34, R31, R30 ;  /* 0x0c00001f22207389 */ /* 0x000064000004001e */
[----:B01----:R-:W-:Y:S01]  /*5930*/  ENDCOLLECTIVE ;  /* 0x000000000000791b */ /* 0x003fe20003800000 */
.L_x_143:
[----:B------:R-:W-:Y:S01]  /*5940*/  FADD.FTZ R35, R36, R35 ;  /* 0x0000002324237221 */ /* 0x000fe20000010000 */
[----:B------:R-:W-:-:S03]  /*5950*/  HFMA2.MMA R31, -RZ, RZ, 0, 5.9604644775390625e-08 ;  /* 0x00000001ff1f7435 */ /* 0x000fc600000001ff */
[----:B------:R-:W-:Y:S01]  /*5960*/  IMAD.MOV.U32 R34, RZ, RZ, R35 ;  /* 0x000000ffff227224 */ /* 0x000fe200078e0023 */
[----:B------:R-:W-:-:S07]  /*5970*/  MOV R26, R32 ;  /* 0x00000020001a7202 */ /* 0x000fce0000000f00 */
[----:B------:R-:W-:Y:S05]  /*5980*/  WARPSYNC.COLLECTIVE R25, `(.L_x_144) ;  /* 0x0000000019087348 */ /* 0x000fea0003c00000 */
[----:B------:R0:W1:Y:S02]  /*5990*/  SHFL.BFLY P2, R32, R34, R31, R30 ;  /* 0x0c00001f22207389 */ /* 0x000064000004001e */
[----:B01----:R-:W-:Y:S01]  /*59a0*/  ENDCOLLECTIVE ;  /* 0x000000000000791b */ /* 0x003fe20003800000 */
.L_x_144:
[----:B------:R-:W-:-:S04]  /*59b0*/  FADD.FTZ R37, R33, R26 ;  /* 0x0000001a21257221 */ /* 0x000fc80000010000 */
[----:B------:R-:W-:Y:S01]  /*59c0*/  IMAD.MOV.U32 R34, RZ, RZ, R37 ;  /* 0x000000ffff227224 */ /* 0x000fe200078e0025 */
[----:B------:R-:W-:-:S07]  /*59d0*/  MOV R38, R32 ;  /* 0x0000002000267202 */ /* 0x000fce0000000f00 */
[----:B------:R-:W-:Y:S05]  /*59e0*/  WARPSYNC.COLLECTIVE R25, `(.L_x_145) ;  /* 0x0000000019087348 */ /* 0x000fea0003c00000 */
[----:B------:R0:W1:Y:S02]  /*59f0*/  SHFL.BFLY P2, R32, R34, R31, R30 ;  /* 0x0c00001f22207389 */ /* 0x000064000004001e */
[----:B01----:R-:W-:Y:S01]  /*5a00*/  ENDCOLLECTIVE ;  /* 0x000000000000791b */ /* 0x003fe20003800000 */
.L_x_145:
[----:B------:R-:W-:Y:S01]  /*5a10*/  FADD.FTZ R38, R35, R38 ;  /* 0x0000002623267221 */ /* 0x000fe20000010000 */
[----:B------:R-:W-:Y:S06]  /*5a20*/  BRA `(.L_x_146) ;  /* 0xffffffec006c7947 */ /* 0x000fec000383ffff */
.L_x_134:
[----:B------:R-:W-:Y:S01]  /*5a30*/  BSSY B1, `(.L_x_147) ;  /* 0x0000008000017945 */ /* 0x000fe20003800000 */
[----:B--2---:R-:W-:Y:S01]  /*5a40*/  MOV R34, R33 ;  /* 0x0000002100227202 */ /* 0x004fe20000000f00 */
[----:B---3--:R-:W-:Y:S01]  /*5a50*/  IMAD.MOV.U32 R30, RZ, RZ, 0x101f ;  /* 0x0000101fff1e7424 */ /* 0x008fe200078e00ff */
[----:B------:R-:W-:Y:S02]  /*5a60*/  MOV R31, 0x8 ;  /* 0x00000008001f7802 */ /* 0x000fe40000000f00 */
[----:B------:R-:W-:-:S07]  /*5a70*/  MOV R25, 0xffff ;  /* 0x0000ffff00197802 */ /* 0x000fce0000000f00 */
[----:B01--4-:R-:W-:Y:S05]  /*5a80*/  WARPSYNC.COLLECTIVE R25, `(.L_x_148) ;  /* 0x0000000019087348 */ /* 0x013fea0003c00000 */
[----:B------:R2:W3:Y:S02]  /*5a90*/  SHFL.BFLY P2, R32, R34, R31, R30 ;  /* 0x0c00001f22207389 */ /* 0x0004e4000004001e */
[----:B01234-:R-:W-:Y:S01]  /*5aa0*/  ENDCOLLECTIVE ;  /* 0x000000000000791b */ /* 0x01ffe20003800000 */
.L_x_148:
[----:B------:R-:W-:Y:S05]  /*5ab0*/  BSYNC B1 ;  /* 0x0000000000017941 */ /* 0x000fea0003800000 */
.L_x_147:
[----:B------:R-:W-:Y:S01]  /*5ac0*/  HFMA2.MMA R31, -RZ, RZ, 0, 4.76837158203125e-07 ;  /* 0x00000008ff1f7435 */ /* 0x000fe200000001ff */
[----:B------:R-:W-:Y:S01]  /*5ad0*/  IMAD.MOV.U32 R34, RZ, RZ, R35 ;  /* 0x000000ffff227224 */ /* 0x000fe200078e0023 */
[----:B------:R-:W-:Y:S01]  /*5ae0*/  MOV R30, 0x101f ;  /* 0x0000101f001e7802 */ /* 0x000fe20000000f00 */
[----:B------:R-:W-:Y:S01]  /*5af0*/  IMAD.MOV.U32 R25, RZ, RZ, 0xffff ;  /* 0x0000ffffff197424 */ /* 0x000fe200078e00ff */
[----:B------:R-:W-:-:S07]  /*5b00*/  MOV R36, R32 ;  /* 0x0000002000247202 */ /* 0x000fce0000000f00 */
[----:B------:R-:W-:Y:S05]  /*5b10*/  WARPSYNC.COLLECTIVE R25, `(.L_x_149) ;  /* 0x0000000019087348 */ /* 0x000fea0003c00000 */
[----:B------:R0:W1:Y:S02]  /*5b20*/  SHFL.BFLY P2, R32, R34, R31, R30 ;  /* 0x0c00001f22207389 */ /* 0x000064000004001e */
[----:B01----:R-:W-:Y:S01]  /*5b30*/  ENDCOLLECTIVE ;  /* 0x000000000000791b */ /* 0x003fe20003800000 */
.L_x_149:
[----:B------:R-:W-:-:S05]  /*5b40*/  FADD.FTZ R36, R36, R33 ;  /* 0x0000002124247221 */ /* 0x000fca0000010000 */
[----:B------:R-:W-:Y:S01]  /*5b50*/  MOV R34, R36 ;  /* 0x0000002400227202 */ /* 0x000fe20000000f00 */
[----:B------:R-:W-:Y:S01]  /*5b60*/  IMAD.MOV.U32 R31, RZ, RZ, 0x4 ;  /* 0x00000004ff1f7424 */ /* 0x000fe200078e00ff */
[----:B------:R-:W-:-:S07]  /*5b70*/  MOV R38, R32 ;  /* 0x0000002000267202 */ /* 0x000fce0000000f00 */
[----:B------:R-:W-:Y:S05]  /*5b80*/  WARPSYNC.COLLECTIVE R25, `(.L_x_150) ;  /* 0x0000000019087348 */ /* 0x000fea0003c00000 */
[----:B------:R0:W1:Y:S02]  /*5b90*/  SHFL.BFLY P2, R32, R34, R31, R30 ;  /* 0x0c00001f22207389 */ /* 0x000064000004001e */
[----:B01----:R-:W-:Y:S01]  /*5ba0*/  ENDCOLLECTIVE ;  /* 0x000000000000791b */ /* 0x003fe20003800000 */
.L_x_150:
[----:B------:R-:W-:-:S05]  /*5bb0*/  FADD.FTZ R38, R38, R35 ;  /* 0x0000002326267221 */ /* 0x000fca0000010000 */
[----:B------:R-:W-:Y:S02]  /*5bc0*/  MOV R34, R38 ;  /* 0x0000002600227202 */ /* 0x000fe40000000f00 */
[----:B------:R-:W-:-:S07]  /*5bd0*/  MOV R37, R32 ;  /* 0x0000002000257202 */ /* 0x000fce0000000f00 */
[----:B------:R-:W-:Y:S05]  /*5be0*/  WARPSYNC.COLLECTIVE R25, `(.L_x_151) ;  /* 0x0000000019087348 */ /* 0x000fea0003c00000 */
[----:B------:R0:W1:Y:S02]  /*5bf0*/  SHFL.BFLY P2, R32, R34, R31, R30 ;  /* 0x0c00001f22207389 */ /* 0x000064000004001e */
[----:B01----:R-:W-:Y:S01]  /*5c00*/  ENDCOLLECTIVE ;  /* 0x000000000000791b */ /* 0x003fe20003800000 */
.L_x_151:
[----:B------:R-:W-:Y:S01]  /*5c10*/  FADD.FTZ R37, R36, R37 ;  /* 0x0000002524257221 */ /* 0x000fe20000010000 */
[----:B------:R-:W-:-:S04]  /*5c20*/  HFMA2.MMA R31, -RZ, RZ, 0, 1.1920928955078125e-07 ;  /* 0x00000002ff1f7435 */ /* 0x000fc800000001ff */
[----:B------:R-:W-:Y:S01]  /*5c30*/  MOV R34, R37 ;  /* 0x0000002500227202 */ /* 0x000fe20000000f00 */
[----:B------:R-:W-:-:S07]  /*5c40*/  IMAD.MOV.U32 R39, RZ, RZ, R32 ;  /* 0x000000ffff277224 */ /* 0x000fce00078e0020 */
[----:B------:R-:W-:Y:S05]  /*5c50*/  WARPSYNC.COLLECTIVE R25, `(.L_x_152) ;  /* 0x0000000019087348 */ /* 0x000fea0003c00000 */
[----:B------:R0:W1:Y:S02]  /*5c60*/  SHFL.BFLY P2, R32, R34, R31, R30 ;  /* 0x0c00001f22207389 */ /* 0x000064000004001e */
[----:B01----:R-:W-:Y:S01]  /*5c70*/  ENDCOLLECTIVE ;  /* 0x000000000000791b */ /* 0x003fe20003800000 */
.L_x_152:
[----:B------:R-:W-:-:S05]  /*5c80*/  FADD.FTZ R39, R38, R39 ;  /* 0x0000002726277221 */ /* 0x000fca0000010000 */
[----:B------:R-:W-:Y:S01]  /*5c90*/  MOV R34, R39 ;  /* 0x0000002700227202 */ /* 0x000fe20000000f00 */
[----:B------:R-:W-:-:S07]  /*5ca0*/  IMAD.MOV.U32 R40, RZ, RZ, R32 ;  /* 0x000000ffff287224 */ /* 0x000fce00078e0020 */
[----:B------:R-:W-:Y:S05]  /*5cb0*/  WARPSYNC.COLLECTIVE R25, `(.L_x_153) ;  /* 0x0000000019087348 */ /* 0x000fea0003c00000 */
[----:B------:R0:W1:Y:S02]  /*5cc0*/  SHFL.BFLY P2, R32, R34, R31, R30 ;  /* 0x0c00001f22207389 */ /* 0x000064000004001e */
[----:B01----:R-:W-:Y:S01]  /*5cd0*/  ENDCOLLECTIVE ;  /* 0x000000000000791b */ /* 0x003fe20003800000 */
.L_x_153:
[----:B------:R-:W-:Y:S01]  /*5ce0*/  FADD.FTZ R40, R37, R40 ;  /* 0x0000002825287221 */ /* 0x000fe20000010000 */
[----:B------:R-:W-:-:S03]  /*5cf0*/  HFMA2.MMA R31, -RZ, RZ, 0, 5.9604644775390625e-08 ;  /* 0x00000001ff1f7435 */ /* 0x000fc600000001ff */
[----:B------:R-:W-:Y:S01]  /*5d00*/  IMAD.MOV.U32 R34, RZ, RZ, R40 ;  /* 0x000000ffff227224 */ /* 0x000fe200078e0028 */
[----:B------:R-:W-:-:S07]  /*5d10*/  MOV R42, R32 ;  /* 0x00000020002a7202 */ /* 0x000fce0000000f00 */
[----:B------:R-:W-:Y:S05]  /*5d20*/  WARPSYNC.COLLECTIVE R25, `(.L_x_154) ;  /* 0x0000000019087348 */ /* 0x000fea0003c00000 */
[----:B------:R0:W1:Y:S02]  /*5d30*/  SHFL.BFLY P2, R32, R34, R31, R30 ;  /* 0x0c00001f22207389 */ /* 0x000064000004001e */
[----:B01----:R-:W-:Y:S01]  /*5d40*/  ENDCOLLECTIVE ;  /* 0x000000000000791b */ /* 0x003fe20003800000 */
.L_x_154:
[----:B------:R-:W-:-:S04]  /*5d50*/  FADD.FTZ R42, R39, R42 ;  /* 0x0000002a272a7221 */ /* 0x000fc80000010000 */
[----:B------:R-:W-:Y:S01]  /*5d60*/  IMAD.MOV.U32 R34, RZ, RZ, R42 ;  /* 0x000000ffff227224 */ /* 0x000fe200078e002a */
[----:B------:R-:W-:-:S07]  /*5d70*/  MOV R33, R32 ;  /* 0x0000002000217202 */ /* 0x000fce0000000f00 */
[----:B------:R-:W-:Y:S05]  /*5d80*/  WARPSYNC.COLLECTIVE R25, `(.L_x_155) ;  /* 0x0000000019087348 */ /* 0x000fea0003c00000 */
[----:B------:R0:W1:Y:S02]  /*5d90*/  SHFL.BFLY P2, R32, R34, R31, R30 ;  /* 0x0c00001f22207389 */ /* 0x000064000004001e */
[----:B01----:R-:W-:Y:S01]  /*5da0*/  ENDCOLLECTIVE ;  /* 0x000000000000791b */ /* 0x003fe20003800000 */
.L_x_155:
[----:B------:R-:W-:Y:S01]  /*5db0*/  FADD.FTZ R33, R40, R33 ;  /* 0x0000002128217221 */ /* 0x000fe20000010000 */
[----:B------:R-:W-:Y:S06]  /*5dc0*/  BRA `(.L_x_156) ;  /* 0xffffffec00287947 */ /* 0x000fec000383ffff */
.L_x_135:
[----:B------:R-:W-:Y:S01]  /*5dd0*/  BSSY B1, `(.L_x_157) ;  /* 0x0000008000017945 */ /* 0x000fe20003800000 */
[----:B----4-:R-:W-:Y:S01]  /*5de0*/  MOV R34, R33 ;  /* 0x0000002100227202 */ /* 0x010fe20000000f00 */
[----:B--2---:R-:W-:Y:S01]  /*5df0*/  IMAD.MOV.U32 R30, RZ, RZ, 0x101f ;  /* 0x0000101fff1e7424 */ /* 0x004fe200078e00ff */
[----:B------:R-:W-:Y:S02]  /*5e00*/  MOV R31, 0x8 ;  /* 0x00000008001f7802 */ /* 0x000fe40000000f00 */
[----:B------:R-:W-:-:S07]  /*5e10*/  MOV R25, 0xffff ;  /* 0x0000ffff00197802 */ /* 0x000fce0000000f00 */
[----:B01-3--:R-:W-:Y:S05]  /*5e20*/  WARPSYNC.COLLECTIVE R25, `(.L_x_158) ;  /* 0x0000000019087348 */ /* 0x00bfea0003c00000 */
[----:B------:R2:W4:Y:S02]  /*5e30*/  SHFL.BFLY P2, R32, R34, R31, R30 ;  /* 0x0c00001f22207389 */ /* 0x000524000004001e */
[----:B01234-:R-:W-:Y:S01]  /*5e40*/  ENDCOLLECTIVE ;  /* 0x000000000000791b */ /* 0x01ffe20003800000 */
.L_x_158:
[----:B------:R-:W-:Y:S05]  /*5e50*/  BSYNC B1 ;  /* 0x0000000000017941 */ /* 0x000fea0003800000 */
.L_x_157:
        /* <DEDUP_REMOVED lines=8> */
.L_x_159:
[----:B------:R-:W-:Y:S01]  /*5ee0*/  FADD.FTZ R36, R36, R33 ;  /* 0x0000002124247221 */ /* 0x000fe20000010000 */
[----:B------:R-:W-:-:S04]  /*5ef0*/  HFMA2.MMA R31, -RZ, RZ, 0, 2.384185791015625e-07 ;  /* 0x00000004ff1f7435 */ /* 0x000fc800000001ff */
[----:B------:R-:W-:Y:S02]  /*5f00*/  MOV R34, R36 ;  /* 0x0000002400227202 */ /* 0x000fe40000000f00 */
[----:B------:R-:W-:-:S07]  /*5f10*/  MOV R38, R32 ;  /* 0x0000002000267202 */ /* 0x000fce0000000f00 */
[----:B------:R-:W-:Y:S05]  /*5f20*/  WARPSYNC.COLLECTIVE R25, `(.L_x_160) ;  /* 0x0000000019087348 */ /* 0x000fea0003c00000 */
[----:B------:R0:W1:Y:S02]  /*5f30*/  SHFL.BFLY P2, R32, R34, R31, R30 ;  /* 0x0c00001f22207389 */ /* 0x000064000004001e */
[----:B01----:R-:W-:Y:S01]  /*5f40*/  ENDCOLLECTIVE ;  /* 0x000000000000791b */ /* 0x003fe20003800000 */
.L_x_160:
[----:B------:R-:W-:-:S05]  /*5f50*/  FADD.FTZ R38, R38, R35 ;  /* 0x0000002326267221 */ /* 0x000fca0000010000 */
[----:B------:R-:W-:Y:S01]  /*5f60*/  MOV R34, R38 ;  /* 0x0000002600227202 */ /* 0x000fe20000000f00 */
[----:B------:R-:W-:-:S07]  /*5f70*/  IMAD.MOV.U32 R37, RZ, RZ, R32 ;  /* 0x000000ffff257224 */ /* 0x000fce00078e0020 */
[----:B------:R-:W-:Y:S05]  /*5f80*/  WARPSYNC.COLLECTIVE R25, `(.L_x_161) ;  /* 0x0000000019087348 */ /* 0x000fea0003c00000 */
[----:B------:R0:W1:Y:S02]  /*5f90*/  SHFL.BFLY P2, R32, R34, R31, R30 ;  /* 0x0c00001f22207389 */ /* 0x000064000004001e */
[----:B01----:R-:W-:Y:S01]  /*5fa0*/  ENDCOLLECTIVE ;  /* 0x000000000000791b */ /* 0x003fe20003800000 */
.L_x_161:
[----:B------:R-:W-:-:S05]  /*5fb0*/  FADD.FTZ R37, R36, R37 ;  /* 0x0000002524257221 */ /* 0x000fca0000010000 */
[----:B------:R-:W-:Y:S01]  /*5fc0*/  MOV R34, R37 ;  /* 0x0000002500227202 */ /* 0x000fe20000000f00 */
[----:B------:R-:W-:Y:S01]  /*5fd0*/  IMAD.MOV.U32 R31, RZ, RZ, 0x2 ;  /* 0x00000002ff1f7424 */ /* 0x000fe200078e00ff */
[----:B------:R-:W-:-:S07]  /*5fe0*/  MOV R39, R32 ;  /* 0x0000002000277202 */ /* 0x000fce0000000f00 */
[----:B------:R-:W-:Y:S05]  /*5ff0*/  WARPSYNC.COLLECTIVE R25, `(.L_x_162) ;  /* 0x0000000019087348 */ /* 0x000fea0003c00000 */
[----:B------:R0:W1:Y:S02]  /*6000*/  SHFL.BFLY P2, R32, R34, R31, R30 ;  /* 0x0c00001f22207389 */ /* 0x000064000004001e */
[----:B01----:R-:W-:Y:S01]  /*6010*/  ENDCOLLECTIVE ;  /* 0x000000000000791b */ /* 0x003fe20003800000 */
.L_x_162:
[----:B------:R-:W-:-:S05]  /*6020*/  FADD.FTZ R39, R38, R39 ;  /* 0x0000002726277221 */ /* 0x000fca0000010000 */
[----:B------:R-:W-:Y:S02]  /*6030*/  MOV R34, R39 ;  /* 0x0000002700227202 */ /* 0x000fe40000000f00 */
[----:B------:R-:W-:-:S07]  /*6040*/  MOV R40, R32 ;  /* 0x0000002000287202 */ /* 0x000fce0000000f00 */
[----:B------:R-:W-:Y:S05]  /*6050*/  WARPSYNC.COLLECTIVE R25, `(.L_x_163) ;  /* 0x0000000019087348 */ /* 0x000fea0003c00000 */
[----:B------:R0:W1:Y:S02]  /*6060*/  SHFL.BFLY P2, R32, R34, R31, R30 ;  /* 0x0c00001f22207389 */ /* 0x000064000004001e */
[----:B01----:R-:W-:Y:S01]  /*6070*/  ENDCOLLECTIVE ;  /* 0x000000000000791b */ /* 0x003fe20003800000 */
.L_x_163:
[----:B------:R-:W-:Y:S01]  /*6080*/  FADD.FTZ R40, R37, R40 ;  /* 0x0000002825287221 */ /* 0x000fe20000010000 */
[----:B------:R-:W-:-:S03]  /*6090*/  HFMA2.MMA R31, -RZ, RZ, 0, 5.9604644775390625e-08 ;  /* 0x00000001ff1f7435 */ /* 0x000fc600000001ff */
[----:B------:R-:W-:Y:S01]  /*60a0*/  IMAD.MOV.U32 R34, RZ, RZ, R40 ;  /* 0x000000ffff227224 */ /* 0x000fe200078e0028 */
[----:B------:R-:W-:-:S07]  /*60b0*/  MOV R42, R32 ;  /* 0x00000020002a7202 */ /* 0x000fce0000000f00 */
[----:B------:R-:W-:Y:S05]  /*60c0*/  WARPSYNC.COLLECTIVE R25, `(.L_x_164) ;  /* 0x0000000019087348 */ /* 0x000fea0003c00000 */
[----:B------:R0:W1:Y:S02]  /*60d0*/  SHFL.BFLY P2, R32, R34, R31, R30 ;  /* 0x0c00001f22207389 */ /* 0x000064000004001e */
[----:B01----:R-:W-:Y:S01]  /*60e0*/  ENDCOLLECTIVE ;  /* 0x000000000000791b */ /* 0x003fe20003800000 */
.L_x_164:
[----:B------:R-:W-:-:S05]  /*60f0*/  FADD.FTZ R42, R39, R42 ;  /* 0x0000002a272a7221 */ /* 0x000fca0000010000 */
[----:B------:R-:W-:Y:S02]  /*6100*/  MOV R34, R42 ;  /* 0x0000002a00227202 */ /* 0x000fe40000000f00 */
[----:B------:R-:W-:-:S07]  /*6110*/  MOV R33, R32 ;  /* 0x0000002000217202 */ /* 0x000fce0000000f00 */
[----:B------:R-:W-:Y:S05]  /*6120*/  WARPSYNC.COLLECTIVE R25, `(.L_x_165) ;  /* 0x0000000019087348 */ /* 0x000fea0003c00000 */
[----:B------:R0:W1:Y:S02]  /*6130*/  SHFL.BFLY P2, R32, R34, R31, R30 ;  /* 0x0c00001f22207389 */ /* 0x000064000004001e */
[----:B01----:R-:W-:Y:S01]  /*6140*/  ENDCOLLECTIVE ;  /* 0x000000000000791b */ /* 0x003fe20003800000 */
.L_x_165:
[----:B------:R-:W-:Y:S01]  /*6150*/  FADD.FTZ R33, R40, R33 ;  /* 0x0000002128217221 */ /* 0x000fe20000010000 */
[----:B------:R-:W-:Y:S06]  /*6160*/  BRA `(.L_x_166) ;  /* 0xffffffe800cc7947 */ /* 0x000fec000383ffff */
.L_x_136:
[----:B------:R-:W-:Y:S01]  /*6170*/  HFMA2.MMA R31, -RZ, RZ, 0, 4.76837158203125e-07 ;  /* 0x00000008ff1f7435 */ /* 0x000fe200000001ff */
[----:B------:R-:W-:Y:S01]  /*6180*/  BSSY B0, `(.L_x_167) ;  /* 0x0000007000007945 */ /* 0x000fe20003800000 */
[----:B--2---:R-:W-:Y:S01]  /*6190*/  IMAD.MOV.U32 R34, RZ, RZ, R26 ;  /* 0x000000ffff227224 */ /* 0x004fe200078e001a */
[----:B------:R-:W-:Y:S02]  /*61a0*/  MOV R30, 0x101f ;  /* 0x0000101f001e7802 */ /* 0x000fe40000000f00 */
[----:B0-----:R-:W-:-:S07]  /*61b0*/  MOV R25, 0xffff ;  /* 0x0000ffff00197802 */ /* 0x001fce0000000f00 */
[----:B-1-3--:R-:W-:Y:S05]  /*61c0*/  WARPSYNC.COLLECTIVE R25, `(.L_x_168) ;  /* 0x0000000019087348 */ /* 0x00afea0003c00000 */
[----:B------:R0:W2:Y:S02]  /*61d0*/  SHFL.BFLY P2, R32, R34, R31, R30 ;  /* 0x0c00001f22207389 */ /* 0x0000a4000004001e */
[----:B0123--:R-:W-:Y:S01]  /*61e0*/  ENDCOLLECTIVE ;  /* 0x000000000000791b */ /* 0x00ffe20003800000 */
.L_x_168:
[----:B------:R-:W-:Y:S05]  /*61f0*/  BSYNC B0 ;  /* 0x0000000000007941 */ /* 0x000fea0003800000 */
.L_x_167:
[----:B------:R-:W-:Y:S01]  /*6200*/  HFMA2.MMA R31, -RZ, RZ, 0, 4.76837158203125e-07 ;  /* 0x00000008ff1f7435 */ /* 0x000fe200000001ff */
[----:B------:R-:W-:Y:S01]  /*6210*/  MOV R34, R27 ;  /* 0x0000001b00227202 */ /* 0x000fe20000000f00 */
[----:B------:R-:W-:Y:S01]  /*6220*/  IMAD.MOV.U32 R25, RZ, RZ, 0xffff ;  /* 0x0000ffffff197424 */ /* 0x000fe200078e00ff */
[----:B------:R-:W-:Y:S01]  /*6230*/  MOV R30, 0x101f ;  /* 0x0000101f001e7802 */ /* 0x000fe20000000f00 */
[----:B------:R-:W-:Y:S01]  /*6240*/  IMAD.MOV.U32 R29, RZ, RZ, R32 ;  /* 0x000000ffff1d7224 */ /* 0x000fe200078e0020 */
[----:B------:R-:W-:Y:S01]  /*6250*/  @P0 IADD3 R35, R33, 0x1e, RZ ;  /* 0x0000001e21230810 */ /* 0x000fe20007ffe0ff */
[----:B------:R-:W-:Y:S01]  /*6260*/  IMAD.MOV.U32 R40, RZ, RZ, RZ ;  /* 0x000000ffff287224 */ /* 0x000fe200078e00ff */
[----:B------:R-:W-:-:S07]  /*6270*/  @P0 LEA R36, R47, UR6, 0x7 ;  /* 0x000000062f240c11 */ /* 0x000fce000f8e38ff */
[----:B------:R-:W-:Y:S05]  /*6280*/  WARPSYNC.COLLECTIVE R25, `(.L_x_169) ;  /* 0x0000000019087348 */ /* 0x000fea0003c00000 */
[----:B------:R0:W1:Y:S02]  /*6290*/  SHFL.BFLY P2, R32, R34, R31, R30 ;  /* 0x0c00001f22207389 */ /* 0x000064000004001e */
[----:B01----:R-:W-:Y:S01]  /*62a0*/  ENDCOLLECTIVE ;  /* 0x000000000000791b */ /* 0x003fe20003800000 */
.L_x_169:
[----:B------:R-:W-:Y:S01]  /*62b0*/  FADD.FTZ R29, R29, R26 ;  /* 0x0000001a1d1d7221 */ /* 0x000fe20000010000 */
[----:B------:R-:W-:Y:S01]  /*62c0*/  @P0 LOP3.LUT R35, R35, R10, RZ, 0x3c, !PT ;  /* 0x0000000a23230212 */ /* 0x000fe200078e3cff */
[----:B------:R-:W-:Y:S01]  /*62d0*/  HFMA2.MMA R39, -RZ, RZ, 0, 0 ;  /* 0x00000000ff277435 */ /* 0x000fe200000001ff */
[----:B------:R-:W-:Y:S01]  /*62e0*/  CS2R R44, SRZ ;  /* 0x00000000002c7805 */ /* 0x000fe2000001ff00 */
[----:B------:R-:W-:Y:S01]  /*62f0*/  HFMA2.MMA R50, -RZ, RZ, 0, 0 ;  /* 0x00000000ff327435 */ /* 0x000fe200000001ff */
[----:B------:R-:W-:-:S05]  /*6300*/  @P0 LEA R35, R35, R36, 0x2 ;  /* 0x0000002423230211 */ /* 0x000fca00078e10ff */
[----:B------:R0:W1:Y:S01]  /*6310*/  @P0 LDS R38, [R35+0x780] ;  /* 0x0007800023260984 */ /* 0x0000620000000800 */
[----:B------:R-:W-:Y:S01]  /*6320*/  HFMA2.MMA R31, -RZ, RZ, 0, 2.384185791015625e-07 ;  /* 0x00000004ff1f7435 */ /* 0x000fe200000001ff */
[----:B------:R-:W-:Y:S02]  /*6330*/  MOV R34, R29 ;  /* 0x0000001d00227202 */ /* 0x000fe40000000f00 */
[----:B------:R0:W2:Y:S01]  /*6340*/  @P0 LDS R37, [R35] ;  /* 0x0000000023250984 */ /* 0x0000a20000000800 */
[----:B------:R-:W-:-:S07]  /*6350*/  FADD.FTZ R28, R32, R27 ;  /* 0x0000001b201c7221 */ /* 0x000fce0000010000 */
[----:B012---:R-:W-:Y:S05]  /*6360*/  WARPSYNC.COLLECTIVE R25, `(.L_x_170) ;  /* 0x0000000019087348 */ /* 0x007fea0003c00000 */
[----:B------:R3:W4:Y:S02]  /*6370*/  SHFL.BFLY P2, R32, R34, R31, R30 ;  /* 0x0c00001f22207389 */ /* 0x000724000004001e */
[----:B01234-:R-:W-:Y:S01]  /*6380*/  ENDCOLLECTIVE ;  /* 0x000000000000791b */ /* 0x01ffe20003800000 */
.L_x_170:
[----:B------:R-:W-:Y:S01]  /*6390*/  IMAD.MOV.U32 R34, RZ, RZ, R28 ;  /* 0x000000ffff227224 */ /* 0x000fe200078e001c */
[----:B------:R-:W-:-:S07]  /*63a0*/  MOV R26, R32 ;  /* 0x00000020001a7202 */ /* 0x000fce0000000f00 */
[----:B------:R-:W-:Y:S05]  /*63b0*/  WARPSYNC.COLLECTIVE R25, `(.L_x_171) ;  /* 0x0000000019087348 */ /* 0x000fea0003c00000 */
[----:B------:R0:W1:Y:S02]  /*63c0*/  SHFL.BFLY P2, R32, R34, R31, R30 ;  /* 0x0c00001f22207389 */ /* 0x000064000004001e */
[----:B01----:R-:W-:Y:S01]  /*63d0*/  ENDCOLLECTIVE ;  /* 0x000000000000791b */ /* 0x003fe20003800000 */
.L_x_171:
[----:B------:R-:W-:Y:S01]  /*63e0*/  @P0 MOV R40, R38 ;  /* 0x0000002600280202 */ /* 0x000fe20000000f00 */
[----:B------:R-:W-:Y:S01]  /*63f0*/  FADD.FTZ R26, R29, R26 ;  /* 0x0000001a1d1a7221 */ /* 0x000fe20000010000 */
[----:B------:R-:W-:-:S04]  /*6400*/  @P0 MOV R39, R37 ;  /* 0x0000002500270202 */ /* 0x000fc80000000f00 */
[----:B------:R-:W-:Y:S01]  /*6410*/  MOV R34, R26 ;  /* 0x0000001a00227202 */ /* 0x000fe20000000f00 */
[----:B------:R-:W-:Y:S02]  /*6420*/  IMAD.MOV.U32 R31, RZ, RZ, 0x2 ;  /* 0x00000002ff1f7424 */ /* 0x000fe400078e00ff */
[----:B------:R-:W-:Y:S01]  /*6430*/  FADD.FTZ R27, R28, R32 ;  /* 0x000000201c1b7221 */ /* 0x000fe20000010000 */
[----:B------:R-:W-:-:S07]  /*6440*/  @P0 LEA R28, R47, UR6, 0x7 ;  /* 0x000000062f1c0c11 */ /* 0x000fce000f8e38ff */
[----:B------:R-:W-:Y:S05]  /*6450*/  WARPSYNC.COLLECTIVE R25, `(.L_x_172) ;  /* 0x0000000019087348 */ /* 0x000fea0003c00000 */
[----:B------:R0:W1:Y:S02]  /*6460*/  SHFL.BFLY P2, R32, R34, R31, R30 ;  /* 0x0c00001f22207389 */ /* 0x000064000004001e */
[----:B01----:R-:W-:Y:S01]  /*6470*/  ENDCOLLECTIVE ;  /* 0x000000000000791b */ /* 0x003fe20003800000 */
.L_x_172:
[----:B------:R-:W-:Y:S02]  /*6480*/  MOV R34, R27 ;  /* 0x0000001b00227202 */ /* 0x000fe40000000f00 */
[----:B------:R-:W-:-:S07]  /*6490*/  MOV R29, R32 ;  /* 0x00000020001d7202 */ /* 0x000fce0000000f00 */
[----:B------:R-:W-:Y:S05]  /*64a0*/  WARPSYNC.COLLECTIVE R25, `(.L_x_173) ;  /* 0x0000000019087348 */ /* 0x000fea0003c00000 */
[----:B------:R0:W1:Y:S02]  /*64b0*/  SHFL.BFLY P2, R32, R34, R31, R30 ;  /* 0x0c00001f22207389 */ /* 0x000064000004001e */
[----:B01----:R-:W-:Y:S01]  /*64c0*/  ENDCOLLECTIVE ;  /* 0x000000000000791b */ /* 0x003fe20003800000 */
.L_x_173:
[----:B------:R-:W-:Y:S01]  /*64d0*/  FADD.FTZ R35, R26, R29 ;  /* 0x0000001d1a237221 */ /* 0x000fe20000010000 */
[----:B------:R-:W-:-:S04]  /*64e0*/  @P0 IADD3 R29, R33, 0x3c, RZ ;  /* 0x0000003c211d0810 */ /* 0x000fc80007ffe0ff */
[----:B------:R-:W-:-:S04]  /*64f0*/  @P0 LOP3.LUT R29, R29, R10, RZ, 0x3c, !PT ;  /* 0x0000000a1d1d0212 */ /* 0x000fc800078e3cff */
[----:B------:R-:W-:Y:S02]  /*6500*/  @P0 LEA R29, R29, R28, 0x2 ;  /* 0x0000001c1d1d0211 */ /* 0x000fe400078e10ff */
[----:B------:R-:W-:Y:S01]  /*6510*/  MOV R34, R35 ;  /* 0x0000002300227202 */ /* 0x000fe20000000f00 */
[----:B------:R-:W-:Y:S02]  /*6520*/  IMAD.MOV.U32 R31, RZ, RZ, 0x1 ;  /* 0x00000001ff1f7424 */ /* 0x000fe400078e00ff */
[----:B------:R0:W1:Y:S04]  /*6530*/  @P0 LDS R46, [R29] ;  /* 0x000000001d2e0984 */ /* 0x0000680000000800 */
[----:B------:R0:W2:Y:S01]  /*6540*/  @P0 LDS R48, [R29+0x780] ;  /* 0x000780001d300984 */ /* 0x0000a20000000800 */
[----:B------:R-:W-:-:S07]  /*6550*/  FADD.FTZ R36, R27, R32 ;  /* 0x000000201b247221 */ /* 0x000fce0000010000 */
[----:B012---:R-:W-:Y:S05]  /*6560*/  WARPSYNC.COLLECTIVE R25, `(.L_x_174) ;  /* 0x0000000019087348 */ /* 0x007fea0003c00000 */
[----:B------:R3:W4:Y:S02]  /*6570*/  SHFL.BFLY P2, R32, R34, R31, R30 ;  /* 0x0c00001f22207389 */ /* 0x000724000004001e */
[----:B01234-:R-:W-:Y:S01]  /*6580*/  ENDCOLLECTIVE ;  /* 0x000000000000791b */ /* 0x01ffe20003800000 */
.L_x_174:
[----:B------:R-:W0:Y:S01]  /*6590*/  LDC.64 R26, c[0x0][0x218] ;  /* 0x00008600ff1a7b82 */ /* 0x000e220000000a00 */
[----:B------:R-:W-:Y:S02]  /*65a0*/  MOV R34, R36 ;  /* 0x0000002400227202 */ /* 0x000fe40000000f00 */
[----:B------:R-:W-:-:S07]  /*65b0*/  MOV R38, R32 ;  /* 0x0000002000267202 */ /* 0x000fce0000000f00 */
[----:B0-----:R-:W-:Y:S05]  /*65c0*/  WARPSYNC.COLLECTIVE R25, `(.L_x_175) ;  /* 0x0000000019087348 */ /* 0x001fea0003c00000 */
[----:B------:R1:W2:Y:S02]  /*65d0*/  SHFL.BFLY P2, R32, R34, R31, R30 ;  /* 0x0c00001f22207389 */ /* 0x0002a4000004001e */
[----:B012---:R-:W-:Y:S01]  /*65e0*/  ENDCOLLECTIVE ;  /* 0x000000000000791b */ /* 0x007fe20003800000 */
.L_x_175:
[----:B------:R-:W-:Y:S01]  /*65f0*/  FADD.FTZ R35, R35, R38 ;  /* 0x0000002623237221 */ /* 0x000fe20000010000 */
[----:B------:R-:W-:Y:S02]  /*6600*/  @P0 MOV R44, R46 ;  /* 0x0000002e002c0202 */ /* 0x000fe40000000f00 */
[----:B------:R-:W-:Y:S01]  /*6610*/  @P0 MOV R45, R48 ;  /* 0x00000030002d0202 */ /* 0x000fe20000000f00 */
[----:B------:R-:W-:Y:S02]  /*6620*/  HFMA2.MMA R48, -RZ, RZ, 0, 0 ;  /* 0x00000000ff307435 */ /* 0x000fe400000001ff */
[----:B------:R-:W-:Y:S01]  /*6630*/  HFMA2.MMA R31, -RZ, RZ, 0, 4.76837158203125e-07 ;  /* 0x00000008ff1f7435 */ /* 0x000fe200000001ff */
[----:B------:R-:W-:Y:S01]  /*6640*/  IMAD.MOV.U32 R34, RZ, RZ, R39 ;  /* 0x000000ffff227224 */ /* 0x000fe200078e0027 */
[----:B------:R-:W-:-:S09]  /*6650*/  MOV R37, R32 ;  /* 0x0000002000257202 */ /* 0x000fd20000000f00 */
[----:B------:R-:W-:Y:S05]  /*6660*/  WARPSYNC.COLLECTIVE R25, `(.L_x_176) ;  /* 0x0000000019087348 */ /* 0x000fea0003c00000 */
[----:B------:R0:W1:Y:S02]  /*6670*/  SHFL.BFLY P2, R32, R34, R31, R30 ;  /* 0x0c00001f22207389 */ /* 0x000064000004001e */
[----:B01----:R-:W-:Y:S01]  /*6680*/  ENDCOLLECTIVE ;  /* 0x000000000000791b */ /* 0x003fe20003800000 */
.L_x_176:
[----:B------:R-:W-:Y:S01]  /*6690*/  FADD.FTZ R36, R36, R37 ;  /* 0x0000002524247221 */ /* 0x000fe20000010000 */
[----:B------:R-:W-:-:S05]  /*66a0*/  IADD3 R37, R33, R14, RZ ;  /* 0x0000000e21257210 */ /* 0x000fca0007ffe0ff */
[----:B------:R-:W-:Y:S01]  /*66b0*/  IMAD.WIDE R26, R37, 0x2, R26 ;  /* 0x00000002251a7825 */ /* 0x000fe200078e021a */
[----:B------:R-:W-:Y:S02]  /*66c0*/  MOV R34, R40 ;  /* 0x0000002800227202 */ /* 0x000fe40000000f00 */
[----:B------:R-:W-:-:S07]  /*66d0*/  MOV R42, R32 ;  /* 0x00000020002a7202 */ /* 0x000fce0000000f00 */
[----:B------:R-:W-:Y:S05]  /*66e0*/  WARPSYNC.COLLECTIVE R25, `(.L_x_177) ;  /* 0x0000000019087348 */ /* 0x000fea0003c00000 */
[----:B------:R0:W1:Y:S02]  /*66f0*/  SHFL.BFLY P2, R32, R34, R31, R30 ;  /* 0x0c00001f22207389 */ /* 0x000064000004001e */
[----:B01----:R-:W-:Y:S01]  /*6700*/  ENDCOLLECTIVE ;  /* 0x000000000000791b */ /* 0x003fe20003800000 */
.L_x_177:
[----:B------:R-:W-:Y:S01]  /*6710*/  FADD.FTZ R42, R42, R39 ;  /* 0x000000272a2a7221 */ /* 0x000fe20000010000 */
[----:B------:R-:W-:-:S04]  /*6720*/  HFMA2.MMA R31, -RZ, RZ, 0, 2.384185791015625e-07 ;  /* 0x00000004ff1f7435 */ /* 0x000fc800000001ff */
[----:B------:R-:W-:Y:S01]  /*6730*/  MOV R34, R42 ;  /* 0x0000002a00227202 */ /* 0x000fe20000000f00 */
[----:B------:R-:W-:-:S07]  /*6740*/  IMAD.MOV.U32 R41, RZ, RZ, R32 ;  /* 0x000000ffff297224 */ /* 0x000fce00078e0020 */
[----:B------:R-:W-:Y:S05]  /*6750*/  WARPSYNC.COLLECTIVE R25, `(.L_x_178) ;  /* 0x0000000019087348 */ /* 0x000fea0003c00000 */
[----:B------:R0:W1:Y:S02]  /*6760*/  SHFL.BFLY P2, R32, R34, R31, R30 ;  /* 0x0c00001f22207389 */ /* 0x000064000004001e */
[----:B01----:R-:W-:Y:S01]  /*6770*/  ENDCOLLECTIVE ;  /* 0x000000000000791b */ /* 0x003fe20003800000 */
.L_x_178:
[----:B------:R-:W-:-:S04]  /*6780*/  FADD.FTZ R41, R41, R40 ;  /* 0x0000002829297221 */ /* 0x000fc80000010000 */
[----:B------:R-:W-:Y:S01]  /*6790*/  IMAD.MOV.U32 R34, RZ, RZ, R41 ;  /* 0x000000ffff227224 */ /* 0x000fe200078e0029 */
[----:B------:R-:W-:-:S07]  /*67a0*/  MOV R39, R32 ;  /* 0x0000002000277202 */ /* 0x000fce0000000f00 */
[----:B------:R-:W-:Y:S05]  /*67b0*/  WARPSYNC.COLLECTIVE R25, `(.L_x_179) ;  /* 0x0000000019087348 */ /* 0x000fea0003c00000 */
[----:B------:R0:W1:Y:S02]  /*67c0*/  SHFL.BFLY P2, R32, R34, R31, R30 ;  /* 0x0c00001f22207389 */ /* 0x000064000004001e */
[----:B01----:R-:W-:Y:S01]  /*67d0*/  ENDCOLLECTIVE ;  /* 0x000000000000791b */ /* 0x003fe20003800000 */
.L_x_179:
[----:B------:R-:W-:Y:S01]  /*67e0*/  FADD.FTZ R39, R42, R39 ;  /* 0x000000272a277221 */ /* 0x000fe20000010000 */
[----:B------:R-:W-:-:S03]  /*67f0*/  HFMA2.MMA R31, -RZ, RZ, 0, 1.1920928955078125e-07 ;  /* 0x00000002ff1f7435 */ /* 0x000fc600000001ff */
[----:B------:R-:W-:Y:S01]  /*6800*/  IMAD.MOV.U32 R34, RZ, RZ, R39 ;  /* 0x000000ffff227224 */ /* 0x000fe200078e0027 */
[----:B------:R-:W-:-:S07]  /*6810*/  MOV R40, R32 ;  /* 0x0000002000287202 */ /* 0x000fce0000000f00 */
[----:B------:R-:W-:Y:S05]  /*6820*/  WARPSYNC.COLLECTIVE R25, `(.L_x_180) ;  /* 0x0000000019087348 */ /* 0x000fea0003c00000 */
[----:B------:R0:W1:Y:S02]  /*6830*/  SHFL.BFLY P2, R32, R34, R31, R30 ;  /* 0x0c00001f22207389 */ /* 0x000064000004001e */
[----:B01----:R-:W-:Y:S01]  /*6840*/  ENDCOLLECTIVE ;  /* 0x000000000000791b */ /* 0x003fe20003800000 */
.L_x_180:
[----:B------:R-:W-:-:S05]  /*6850*/  FADD.FTZ R40, R41, R40 ;  /* 0x0000002829287221 */ /* 0x000fca0000010000 */
[----:B------:R-:W-:Y:S02]  /*6860*/  MOV R34, R40 ;  /* 0x0000002800227202 */ /* 0x000fe40000000f00 */
[----:B------:R-:W-:-:S07]  /*6870*/  MOV R28, R32 ;  /* 0x00000020001c7202 */ /* 0x000fce0000000f00 */
[----:B------:R-:W-:Y:S05]  /*6880*/  WARPSYNC.COLLECTIVE R25, `(.L_x_181) ;  /* 0x0000000019087348 */ /* 0x000fea0003c00000 */
[----:B------:R0:W1:Y:S02]  /*6890*/  SHFL.BFLY P2, R32, R34, R31, R30 ;  /* 0x0c00001f22207389 */ /* 0x000064000004001e */
[----:B01----:R-:W-:Y:S01]  /*68a0*/  ENDCOLLECTIVE ;  /* 0x000000000000791b */ /* 0x003fe20003800000 */
.L_x_181:
[----:B------:R-:W-:Y:S01]  /*68b0*/  FADD.FTZ R41, R39, R28 ;  /* 0x0000001c27297221 */ /* 0x000fe20000010000 */
[----:B------:R-:W-:Y:S02]  /*68c0*/  @P0 IADD3 R39, R33, 0x5a, RZ ;  /* 0x0000005a21270810 */ /* 0x000fe40007ffe0ff */
[----:B------:R-:W-:Y:S02]  /*68d0*/  @P0 LEA R28, R47, UR6, 0x7 ;  /* 0x000000062f1c0c11 */ /* 0x000fe4000f8e38ff */
[----:B------:R-:W-:-:S04]  /*68e0*/  @P0 LOP3.LUT R39, R39, R10, RZ, 0x3c, !PT ;  /* 0x0000000a27270212 */ /* 0x000fc800078e3cff */
[----:B------:R-:W-:Y:S02]  /*68f0*/  @P0 LEA R28, R39, R28, 0x2 ;  /* 0x0000001c271c0211 */ /* 0x000fe400078e10ff */
[----:B------:R-:W-:Y:S01]  /*6900*/  MOV R34, R41 ;  /* 0x0000002900227202 */ /* 0x000fe20000000f00 */
[----:B------:R-:W-:Y:S02]  /*6910*/  IMAD.MOV.U32 R31, RZ, RZ, 0x1 ;  /* 0x00000001ff1f7424 */ /* 0x000fe400078e00ff */
[----:B------:R0:W1:Y:S04]  /*6920*/  @P0 LDS R52, [R28] ;  /* 0x000000001c340984 */ /* 0x0000680000000800 */
[----:B------:R0:W2:Y:S01]  /*6930*/  @P0 LDS R54, [R28+0x780] ;  /* 0x000780001c360984 */ /* 0x0000a20000000800 */
[----:B------:R-:W-:-:S07]  /*6940*/  IMAD.MOV.U32 R43, RZ, RZ, R32 ;  /* 0x000000ffff2b7224 */ /* 0x000fce00078e0020 */
[----:B012---:R-:W-:Y:S05]  /*6950*/  WARPSYNC.COLLECTIVE R25, `(.L_x_182) ;  /* 0x0000000019087348 */ /* 0x007fea0003c00000 */
[----:B------:R3:W4:Y:S02]  /*6960*/  SHFL.BFLY P2, R32, R34, R31, R30 ;  /* 0x0c00001f22207389 */ /* 0x000724000004001e */
[----:B01234-:R-:W-:Y:S01]  /*6970*/  ENDCOLLECTIVE ;  /* 0x000000000000791b */ /* 0x01ffe20003800000 */
.L_x_182:
[----:B------:R-:W-:Y:S01]  /*6980*/  FADD.FTZ R43, R40, R43 ;  /* 0x0000002b282b7221 */ /* 0x000fe20000010000 */
[----:B------:R-:W0:Y:S04]  /*6990*/  LDC.64 R28, c[0x0][0x220] ;  /* 0x00008800ff1c7b82 */ /* 0x000e280000000a00 */
[----:B------:R-:W-:Y:S02]  /*69a0*/  MOV R34, R43 ;  /* 0x0000002b00227202 */ /* 0x000fe40000000f00 */
[----:B------:R-:W-:-:S07]  /*69b0*/  MOV R40, R32 ;  /* 0x0000002000287202 */ /* 0x000fce0000000f00 */
[----:B0-----:R-:W-:Y:S05]  /*69c0*/  WARPSYNC.COLLECTIVE R25, `(.L_x_183) ;  /* 0x0000000019087348 */ /* 0x001fea0003c00000 */
[----:B------:R1:W2:Y:S02]  /*69d0*/  SHFL.BFLY P2, R32, R34, R31, R30 ;  /* 0x0c00001f22207389 */ /* 0x0002a4000004001e */
[----:B012---:R-:W-:Y:S01]  /*69e0*/  ENDCOLLECTIVE ;  /* 0x000000000000791b */ /* 0x007fe20003800000 */
.L_x_183:
[----:B------:R-:W-:-:S04]  /*69f0*/  IMAD.WIDE R28, R37, 0x2, R28 ;  /* 0x00000002251c7825 */ /* 0x000fc800078e021c */
[----:B------:R-:W-:Y:S01]  /*6a00*/  FADD.FTZ R40, R41, R40 ;  /* 0x0000002829287221 */ /* 0x000fe20000010000 */
[----:B------:R-:W-:Y:S01]  /*6a10*/  @P0 MOV R48, R52 ;  /* 0x0000003400300202 */ /* 0x000fe20000000f00 */
[----:B------:R-:W-:Y:S01]  /*6a20*/  @P0 IMAD.MOV.U32 R50, RZ, RZ, R54 ;  /* 0x000000ffff320224 */ /* 0x000fe200078e0036 */
[----:B------:R-:W-:Y:S01]  /*6a30*/  ISETP.NE.AND P0, PT, R47, RZ, PT ;  /* 0x000000ff2f00720c */ /* 0x000fe20003f05270 */
[----:B------:R-:W-:Y:S01]  /*6a40*/  HFMA2.MMA R31, -RZ, RZ, 0, 4.76837158203125e-07 ;  /* 0x00000008ff1f7435 */ /* 0x000fe200000001ff */
[----:B------:R-:W-:-:S11]  /*6a50*/  IMAD.MOV.U32 R34, RZ, RZ, R44 ;  /* 0x000000ffff227224 */ /* 0x000fd600078e002c */
[----:B------:R-:W-:Y:S02]  /*6a60*/  @!P0 F2FP.BF16.F32.PACK_AB R33, RZ, R36 ;  /* 0x00000024ff21823e */ /* 0x000fe400000010ff */
[----:B------:R-:W-:-:S07]  /*6a70*/  MOV R42, R32 ;  /* 0x00000020002a7202 */ /* 0x000fce0000000f00 */
[----:B------:R-:W-:Y:S05]  /*6a80*/  WARPSYNC.COLLECTIVE R25, `(.L_x_184) ;  /* 0x0000000019087348 */ /* 0x000fea0003c00000 */
[----:B------:R0:W1:Y:S02]  /*6a90*/  SHFL.BFLY P2, R32, R34, R31, R30 ;  /* 0x0c00001f22207389 */ /* 0x000064000004001e */
[----:B01----:R-:W-:Y:S01]  /*6aa0*/  ENDCOLLECTIVE ;  /* 0x000000000000791b */ /* 0x003fe20003800000 */
.L_x_184:
[----:B------:R-:W-:Y:S01]  /*6ab0*/  FADD.FTZ R42, R43, R42 ;  /* 0x0000002a2b2a7221 */ /* 0x000fe20000010000 */
[----:B------:R-:W-:Y:S02]  /*6ac0*/  MOV R34, R45 ;  /* 0x0000002d00227202 */ /* 0x000fe40000000f00 */
[----:B------:R-:W-:-:S07]  /*6ad0*/  MOV R51, R32 ;  /* 0x0000002000337202 */ /* 0x000fce0000000f00 */
[----:B------:R-:W-:Y:S05]  /*6ae0*/  WARPSYNC.COLLECTIVE R25, `(.L_x_185) ;  /* 0x0000000019087348 */ /* 0x000fea0003c00000 */
[----:B------:R0:W1:Y:S02]  /*6af0*/  SHFL.BFLY P2, R32, R34, R31, R30 ;  /* 0x0c00001f22207389 */ /* 0x000064000004001e */
[----:B01----:R-:W-:Y:S01]  /*6b00*/  ENDCOLLECTIVE ;  /* 0x000000000000791b */ /* 0x003fe20003800000 */
.L_x_185:
[----:B------:R-:W-:Y:S01]  /*6b10*/  FADD.FTZ R51, R51, R44 ;  /* 0x0000002c33337221 */ /* 0x000fe20000010000 */
[----:B------:R-:W-:-:S04]  /*6b20*/  HFMA2.MMA R31, -RZ, RZ, 0, 2.384185791015625e-07 ;  /* 0x00000004ff1f7435 */ /* 0x000fc800000001ff */
[----:B------:R-:W-:Y:S01]  /*6b30*/  MOV R34, R51 ;  /* 0x0000003300227202 */ /* 0x000fe20000000f00 */
[----:B------:R-:W-:-:S07]  /*6b40*/  IMAD.MOV.U32 R46, RZ, RZ, R32 ;  /* 0x000000ffff2e7224 */ /* 0x000fce00078e0020 */
[----:B------:R-:W-:Y:S05]  /*6b50*/  WARPSYNC.COLLECTIVE R25, `(.L_x_186) ;  /* 0x0000000019087348 */ /* 0x000fea0003c00000 */
[----:B------:R0:W1:Y:S02]  /*6b60*/  SHFL.BFLY P2, R32, R34, R31, R30 ;  /* 0x0c00001f22207389 */ /* 0x000064000004001e */
[----:B01----:R-:W-:Y:S01]  /*6b70*/  ENDCOLLECTIVE ;  /* 0x000000000000791b */ /* 0x003fe20003800000 */
.L_x_186:
[----:B------:R-:W-:-:S04]  /*6b80*/  FADD.FTZ R46, R46, R45 ;  /* 0x0000002d2e2e7221 */ /* 0x000fc80000010000 */
[----:B------:R-:W-:Y:S01]  /*6b90*/  IMAD.MOV.U32 R34, RZ, RZ, R46 ;  /* 0x000000ffff227224 */ /* 0x000fe200078e002e */
[----:B------:R-:W-:-:S07]  /*6ba0*/  MOV R44, R32 ;  /* 0x00000020002c7202 */ /* 0x000fce0000000f00 */
[----:B------:R-:W-:Y:S05]  /*6bb0*/  WARPSYNC.COLLECTIVE R25, `(.L_x_187) ;  /* 0x0000000019087348 */ /* 0x000fea0003c00000 */
[----:B------:R0:W1:Y:S02]  /*6bc0*/  SHFL.BFLY P2, R32, R34, R31, R30 ;  /* 0x0c00001f22207389 */ /* 0x000064000004001e */
[----:B01----:R-:W-:Y:S01]  /*6bd0*/  ENDCOLLECTIVE ;  /* 0x000000000000791b */ /* 0x003fe20003800000 */
.L_x_187:
[----:B------:R-:W-:Y:S01]  /*6be0*/  FADD.FTZ R44, R51, R44 ;  /* 0x0000002c332c7221 */ /* 0x000fe20000010000 */
[----:B------:R-:W-:-:S03]  /*6bf0*/  HFMA2.MMA R31, -RZ, RZ, 0, 1.1920928955078125e-07 ;  /* 0x00000002ff1f7435 */ /* 0x000fc600000001ff */
[----:B------:R-:W-:Y:S01]  /*6c00*/  IMAD.MOV.U32 R34, RZ, RZ, R44 ;  /* 0x000000ffff227224 */ /* 0x000fe200078e002c */
[----:B------:R-:W-:-:S07]  /*6c10*/  MOV R45, R32 ;  /* 0x00000020002d7202 */ /* 0x000fce0000000f00 */
[----:B------:R-:W-:Y:S05]  /*6c20*/  WARPSYNC.COLLECTIVE R25, `(.L_x_188) ;  /* 0x0000000019087348 */ /* 0x000fea0003c00000 */
[----:B------:R0:W1:Y:S02]  /*6c30*/  SHFL.BFLY P2, R32, R34, R31, R30 ;  /* 0x0c00001f22207389 */ /* 0x000064000004001e */
[----:B01----:R-:W-:Y:S01]  /*6c40*/  ENDCOLLECTIVE ;  /* 0x000000000000791b */ /* 0x003fe20003800000 */
.L_x_188:
[----:B------:R-:W-:-:S05]  /*6c50*/  FADD.FTZ R45, R46, R45 ;  /* 0x0000002d2e2d7221 */ /* 0x000fca0000010000 */
[----:B------:R-:W-:Y:S02]  /*6c60*/  MOV R34, R45 ;  /* 0x0000002d00227202 */ /* 0x000fe40000000f00 */
[----:B------:R-:W-:-:S07]  /*6c70*/  MOV R51, R32 ;  /* 0x0000002000337202 */ /* 0x000fce0000000f00 */
[----:B------:R-:W-:Y:S05]  /*6c80*/  WARPSYNC.COLLECTIVE R25, `(.L_x_189) ;  /* 0x0000000019087348 */ /* 0x000fea0003c00000 */
[----:B------:R0:W1:Y:S02]  /*6c90*/  SHFL.BFLY P2, R32, R34, R31, R30 ;  /* 0x0c00001f22207389 */ /* 0x000064000004001e */
[----:B01----:R-:W-:Y:S01]  /*6ca0*/  ENDCOLLECTIVE ;  /* 0x000000000000791b */ /* 0x003fe20003800000 */
.L_x_189:
[----:B------:R-:W-:-:S05]  /*6cb0*/  FADD.FTZ R51, R44, R51 ;  /* 0x000000332c337221 */ /* 0x000fca0000010000 */
[----:B------:R-:W-:Y:S01]  /*6cc0*/  MOV R34, R51 ;  /* 0x0000003300227202 */ /* 0x000fe20000000f00 */
[----:B------:R-:W-:Y:S02]  /*6cd0*/  IMAD.MOV.U32 R31, RZ, RZ, 0x1 ;  /* 0x00000001ff1f7424 */ /* 0x000fe400078e00ff */
[----:B------:R-:W-:-:S07]  /*6ce0*/  IMAD.MOV.U32 R46, RZ, RZ, R32 ;  /* 0x000000ffff2e7224 */ /* 0x000fce00078e0020 */
[----:B------:R-:W-:Y:S05]  /*6cf0*/  WARPSYNC.COLLECTIVE R25, `(.L_x_190) ;  /* 0x0000000019087348 */ /* 0x000fea0003c00000 */
[----:B------:R0:W1:Y:S02]  /*6d00*/  SHFL.BFLY P2, R32, R34, R31, R30 ;  /* 0x0c00001f22207389 */ /* 0x000064000004001e */
[----:B01----:R-:W-:Y:S01]  /*6d10*/  ENDCOLLECTIVE ;  /* 0x000000000000791b */ /* 0x003fe20003800000 */
.L_x_190:
[----:B------:R-:W-:-:S05]  /*6d20*/  FADD.FTZ R45, R45, R46 ;  /* 0x0000002e2d2d7221 */ /* 0x000fca0000010000 */
[----:B------:R-:W-:Y:S02]  /*6d30*/  MOV R34, R45 ;  /* 0x0000002d00227202 */ /* 0x000fe40000000f00 */
[----:B------:R-:W-:-:S07]  /*6d40*/  MOV R44, R32 ;  /* 0x00000020002c7202 */ /* 0x000fce0000000f00 */
[----:B------:R-:W-:Y:S05]  /*6d50*/  WARPSYNC.COLLECTIVE R25, `(.L_x_191) ;  /* 0x0000000019087348 */ /* 0x000fea0003c00000 */
[----:B------:R0:W1:Y:S02]  /*6d60*/  SHFL.BFLY P2, R32, R34, R31, R30 ;  /* 0x0c00001f22207389 */ /* 0x000064000004001e */
[----:B01----:R-:W-:Y:S01]  /*6d70*/  ENDCOLLECTIVE ;  /* 0x000000000000791b */ /* 0x003fe20003800000 */
.L_x_191:
[----:B------:R-:W-:Y:S01]  /*6d80*/  HFMA2.MMA R31, -RZ, RZ, 0, 4.76837158203125e-07 ;  /* 0x00000008ff1f7435 */ /* 0x000fe200000001ff */
[----:B------:R-:W-:Y:S01]  /*6d90*/  IMAD.MOV.U32 R34, RZ, RZ, R48 ;  /* 0x000000ffff227224 */ /* 0x000fe200078e0030 */
[----:B------:R-:W-:-:S09]  /*6da0*/  MOV R46, R32 ;  /* 0x00000020002e7202 */ /* 0x000fd20000000f00 */
[----:B------:R-:W-:Y:S05]  /*6db0*/  WARPSYNC.COLLECTIVE R25, `(.L_x_192) ;  /* 0x0000000019087348 */ /* 0x000fea0003c00000 */
[----:B------:R0:W1:Y:S02]  /*6dc0*/  SHFL.BFLY P2, R32, R34, R31, R30 ;  /* 0x0c00001f22207389 */ /* 0x000064000004001e */
[----:B01----:R-:W-:Y:S01]  /*6dd0*/  ENDCOLLECTIVE ;  /* 0x000000000000791b */ /* 0x003fe20003800000 */
.L_x_192:
[----:B------:R-:W-:Y:S02]  /*6de0*/  MOV R34, R50 ;  /* 0x0000003200227202 */ /* 0x000fe40000000f00 */
[----:B------:R-:W-:-:S07]  /*6df0*/  MOV R55, R32 ;  /* 0x0000002000377202 */ /* 0x000fce0000000f00 */
[----:B------:R-:W-:Y:S05]  /*6e00*/  WARPSYNC.COLLECTIVE R25, `(.L_x_193) ;  /* 0x0000000019087348 */ /* 0x000fea0003c00000 */
[----:B------:R0:W1:Y:S02]  /*6e10*/  SHFL.BFLY P2, R32, R34, R31, R30 ;  /* 0x0c00001f22207389 */ /* 0x000064000004001e */
[----:B01----:R-:W-:Y:S01]  /*6e20*/  ENDCOLLECTIVE ;  /* 0x000000000000791b */ /* 0x003fe20003800000 */
.L_x_193:
[----:B------:R-:W-:-:S05]  /*6e30*/  FADD.FTZ R55, R55, R48 ;  /* 0x0000003037377221 */ /* 0x000fca0000010000 */
[----:B------:R-:W-:Y:S01]  /*6e40*/  MOV R34, R55 ;  /* 0x0000003700227202 */ /* 0x000fe20000000f00 */
[----:B------:R-:W-:Y:S01]  /*6e50*/  IMAD.MOV.U32 R31, RZ, RZ, 0x4 ;  /* 0x00000004ff1f7424 */ /* 0x000fe200078e00ff */
[----:B------:R-:W-:-:S07]  /*6e60*/  MOV R57, R32 ;  /* 0x0000002000397202 */ /* 0x000fce0000000f00 */
[----:B------:R-:W-:Y:S05]  /*6e70*/  WARPSYNC.COLLECTIVE R25, `(.L_x_194) ;  /* 0x0000000019087348 */ /* 0x000fea0003c00000 */
[----:B------:R0:W1:Y:S02]  /*6e80*/  SHFL.BFLY P2, R32, R34, R31, R30 ;  /* 0x0c00001f22207389 */ /* 0x000064000004001e */
[----:B01----:R-:W-:Y:S01]  /*6e90*/  ENDCOLLECTIVE ;  /* 0x000000000000791b */ /* 0x003fe20003800000 */
.L_x_194:
[----:B------:R-:W-:-:S05]  /*6ea0*/  FADD.FTZ R57, R57, R50 ;  /* 0x0000003239397221 */ /* 0x000fca0000010000 */
[----:B------:R-:W-:Y:S02]  /*6eb0*/  MOV R34, R57 ;  /* 0x0000003900227202 */ /* 0x000fe40000000f00 */
[----:B------:R-:W-:-:S07]  /*6ec0*/  MOV R48, R32 ;  /* 0x0000002000307202 */ /* 0x000fce0000000f00 */
[----:B------:R-:W-:Y:S05]  /*6ed0*/  WARPSYNC.COLLECTIVE R25, `(.L_x_195) ;  /* 0x0000000019087348 */ /* 0x000fea0003c00000 */
[----:B------:R0:W1:Y:S02]  /*6ee0*/  SHFL.BFLY P2, R32, R34, R31, R30 ;  /* 0x0c00001f22207389 */ /* 0x000064000004001e */
[----:B01----:R-:W-:Y:S01]  /*6ef0*/  ENDCOLLECTIVE ;  /* 0x000000000000791b */ /* 0x003fe20003800000 */
.L_x_195:
[----:B------:R-:W-:Y:S01]  /*6f00*/  FADD.FTZ R48, R55, R48 ;  /* 0x0000003037307221 */ /* 0x000fe20000010000 */
[----:B------:R-:W-:-:S03]  /*6f10*/  HFMA2.MMA R31, -RZ, RZ, 0, 1.1920928955078125e-07 ;  /* 0x00000002ff1f7435 */ /* 0x000fc600000001ff */
[----:B------:R-:W-:Y:S01]  /*6f20*/  IMAD.MOV.U32 R34, RZ, RZ, R48 ;  /* 0x000000ffff227224 */ /* 0x000fe200078e0030 */
[----:B------:R-:W-:-:S07]  /*6f30*/  MOV R50, R32 ;  /* 0x0000002000327202 */ /* 0x000fce0000000f00 */
[----:B------:R-:W-:Y:S05]  /*6f40*/  WARPSYNC.COLLECTIVE R25, `(.L_x_196) ;  /* 0x0000000019087348 */ /* 0x000fea0003c00000 */
[----:B------:R0:W1:Y:S02]  /*6f50*/  SHFL.BFLY P2, R32, R34, R31, R30 ;  /* 0x0c00001f22207389 */ /* 0x000064000004001e */
[----:B01----:R-:W-:Y:S01]  /*6f60*/  ENDCOLLECTIVE ;  /* 0x000000000000791b */ /* 0x003fe20003800000 */
.L_x_196:
[----:B------:R-:W-:-:S04]  /*6f70*/  FADD.FTZ R50, R57, R50 ;  /* 0x0000003239327221 */ /* 0x000fc80000010000 */
[----:B------:R-:W-:Y:S01]  /*6f80*/  IMAD.MOV.U32 R34, RZ, RZ, R50 ;  /* 0x000000ffff227224 */ /* 0x000fe200078e0032 */
[----:B------:R-:W-:-:S07]  /*6f90*/  MOV R39, R32 ;  /* 0x0000002000277202 */ /* 0x000fce0000000f00 */
[----:B------:R-:W-:Y:S05]  /*6fa0*/  WARPSYNC.COLLECTIVE R25, `(.L_x_197) ;  /* 0x0000000019087348 */ /* 0x000fea0003c00000 */
[----:B------:R0:W1:Y:S02]  /*6fb0*/  SHFL.BFLY P2, R32, R34, R31, R30 ;  /* 0x0c00001f22207389 */ /* 0x000064000004001e */
[----:B01----:R-:W-:Y:S01]  /*6fc0*/  ENDCOLLECTIVE ;  /* 0x000000000000791b */ /* 0x003fe20003800000 */
.L_x_197:
[----:B------:R-:W-:Y:S01]  /*6fd0*/  FADD.FTZ R39, R48, R39 ;  /* 0x0000002730277221 */ /* 0x000fe20000010000 */
[----:B------:R-:W-:Y:S01]  /*6fe0*/  FADD.FTZ R31, R51, R44 ;  /* 0x0000002c331f7221 */ /* 0x000fe20000010000 */
[----:B------:R-:W-:Y:S02]  /*6ff0*/  @!P0 F2FP.BF16.F32.PACK_AB R25, RZ, R40 ;  /* 0x00000028ff19823e */ /* 0x000fe400000010ff */
[----:B------:R-:W-:Y:S02]  /*7000*/  @!P0 F2FP.BF16.F32.PACK_AB R30, RZ, R42 ;  /* 0x0000002aff1e823e */ /* 0x000fe400000010ff */
[----:B------:R-:W-:Y:S02]  /*7010*/  @!P0 F2FP.BF16.F32.PACK_AB R31, RZ, R31 ;  /* 0x0000001fff1f823e */ /* 0x000fe400000010ff */
[----:B------:R-:W-:Y:S02]  /*7020*/  PRMT R37, R25, 0x7610, R37 ;  /* 0x0000761019257816 */ /* 0x000fe40000000025 */
[----:B------:R-:W-:Y:S01]  /*7030*/  PRMT R40, R31, 0x7610, R40 ;  /* 0x000076101f287816 */ /* 0x000fe20000000028 */
[----:B------:R-:W-:Y:S01]  /*7040*/  HFMA2.MMA R31, -RZ, RZ, 0, 5.9604644775390625e-08 ;  /* 0x00000001ff1f7435 */ /* 0x000fe200000001ff */
[----:B------:R-:W-:-:S02]  /*7050*/  MOV R55, R32 ;  /* 0x0000002000377202 */ /* 0x000fc40000000f00 */
[----:B------:R-:W-:Y:S02]  /*7060*/  @!P0 F2FP.BF16.F32.PACK_AB R32, RZ, R35 ;  /* 0x00000023ff20823e */ /* 0x000fe400000010ff */
[----:B------:R-:W-:Y:S01]  /*7070*/  PRMT R38, R30, 0x7610, R38 ;  /* 0x000076101e267816 */ /* 0x000fe20000000026 */
[----:B------:R-:W-:Y:S01]  /*7080*/  IMAD.MOV.U32 R30, RZ, RZ, 0x101f ;  /* 0x0000101fff1e7424 */ /* 0x000fe200078e00ff */
[----:B------:R-:W-:Y:S01]  /*7090*/  MOV R34, R39 ;  /* 0x0000002700227202 */ /* 0x000fe20000000f00 */
[----:B------:R0:W-:Y:S01]  /*70a0*/  @!P0 STG.E.U16 desc[UR8][R26.64], R32 ;  /* 0x000000201a008986 */ /* 0x0001e2000c101508 */
[----:B------:R-:W-:Y:S01]  /*70b0*/  MOV R25, 0xffff ;  /* 0x0000ffff00197802 */ /* 0x000fe20000000f00 */
[----:B------:R-:W-:Y:S01]  /*70c0*/  FADD.FTZ R50, R50, R55 ;  /* 0x0000003732327221 */ /* 0x000fe20000010000 */
[----:B------:R-:W-:Y:S01]  /*70d0*/  PRMT R35, R33, 0x7610, R35 ;  /* 0x0000761021237816 */ /* 0x000fe20000000023 */
[----:B------:R-:W-:-:S07]  /*70e0*/  FADD.FTZ R33, R45, R46 ;  /* 0x0000002e2d217221 */ /* 0x000fce0000010000 */
[----:B0-----:R-:W-:Y:S05]  /*70f0*/  WARPSYNC.COLLECTIVE R25, `(.L_x_198) ;  /* 0x0000000019087348 */ /* 0x001fea0003c00000 */
[----:B0-----:R0:W1:Y:S02]  /*7100*/  SHFL.BFLY P2, R32, R34, R31, R30 ;  /* 0x0c00001f22207389 */ /* 0x001064000004001e */
[----:B01----:R-:W-:Y:S01]  /*7110*/  ENDCOLLECTIVE ;  /* 0x000000000000791b */ /* 0x003fe20003800000 */
.L_x_198:
[----:B------:R-:W-:Y:S01]  /*7120*/  @!P0 F2FP.BF16.F32.PACK_AB R33, RZ, R33 ;  /* 0x00000021ff21823e */ /* 0x000fe200000010ff */
[----:B------:R0:W-:Y:S04]  /*7130*/  @!P0 STG.E.U16 desc[UR8][R28.64], R35 ;  /* 0x000000231c008986 */ /* 0x0001e8000c101508 */
[----:B------:R0:W-:Y:S04]  /*7140*/  @!P0 STG.E.U16 desc[UR8][R26.64+0x3c], R37 ;  /* 0x00003c251a008986 */ /* 0x0001e8000c101508 */
[----:B------:R0:W-:Y:S01]  /*7150*/  @!P0 STG.E.U16 desc[UR8][R28.64+0x3c], R38 ;  /* 0x00003c261c008986 */ /* 0x0001e2000c101508 */
[----:B------:R-:W-:-:S03]  /*7160*/  MOV R34, R50 ;  /* 0x0000003200227202 */ /* 0x000fc60000000f00 */
[----:B------:R0:W-:Y:S04]  /*7170*/  @!P0 STG.E.U16 desc[UR8][R26.64+0x78], R40 ;  /* 0x000078281a008986 */ /* 0x0001e8000c101508 */
[----:B------:R0:W-:Y:S01]  /*7180*/  @!P0 STG.E.U16 desc[UR8][R28.64+0x78], R33 ;  /* 0x000078211c008986 */ /* 0x0001e2000c101508 */
[----:B------:R-:W-:-:S07]  /*7190*/  MOV R36, R32 ;  /* 0x0000002000247202 */ /* 0x000fce0000000f00 */
[----:B0-----:R-:W-:Y:S05]  /*71a0*/  WARPSYNC.COLLECTIVE R25, `(.L_x_199) ;  /* 0x0000000019087348 */ /* 0x001fea0003c00000 */
[----:B------:R1:W2:Y:S02]  /*71b0*/  SHFL.BFLY P2, R32, R34, R31, R30 ;  /* 0x0c00001f22207389 */ /* 0x0002a4000004001e */
[----:B012---:R-:W-:Y:S01]  /*71c0*/  ENDCOLLECTIVE ;  /* 0x000000000000791b */ /* 0x007fe20003800000 */
.L_x_199:
[----:B------:R-:W-:Y:S01]  /*71d0*/  FADD.FTZ R36, R39, R36 ;  /* 0x0000002427247221 */ /* 0x000fe20000010000 */
[----:B------:R-:W-:Y:S06]  /*71e0*/  BRA `(.L_x_200) ;  /* 0xffffffe400107947 */ /* 0x000fec000383ffff */
.L_x_201:
        /* <DEDUP_REMOVED lines=9> */
.L_x_3185:


//--------------------- .text._ZN13group_norm_v218gn_bwd_cuda_kernelI13__nv_bfloat16Li480ELi3ELi32ELi30ELi1024ELb0ELb1ELi8ELi960ELi960ELi4ELb1ELi2ELb0ELb0ELNS_15WgradSyncMethodE3ENS_16CompileConditionILi900EEEEEvPT_S6_S6_PKS5_S8_S8_S8_PKfflPfPj --------------------------
	.section	.text._ZN13group_norm_v218gn_bwd_cuda_kernelI13__nv_bfloat16Li480ELi3ELi32ELi30ELi1024ELb0ELb1ELi8ELi960ELi960ELi4ELb1ELi2ELb0ELb0ELNS_15WgradSyncMethodE3ENS_16CompileConditionILi900EEEEEvPT_S6_S6_PKS5_S8_S8_S8_PKfflPfPj,"ax",@progbits
	.align	128
        .global         _ZN13group_norm_v218gn_bwd_cuda_kernelI13__nv_bfloat16Li480ELi3ELi32ELi30ELi1024ELb0ELb1ELi8ELi960ELi960ELi4ELb1ELi2ELb0ELb0ELNS_15WgradSyncMethodE3ENS_16CompileConditionILi900EEEEEvPT_S6_S6_PKS5_S8_S8_S8_PKfflPfPj
        .type           _ZN13group_norm_v218gn_bwd_cuda_kernelI13__nv_bfloat16Li480ELi3ELi32ELi30ELi1024ELb0ELb1ELi8ELi960ELi960ELi4ELb1ELi2ELb0ELb0ELNS_15WgradSyncMethodE3ENS_16CompileConditionILi900EEEEEvPT_S6_S6_PKS5_S8_S8_S8_PKfflPfPj,@function
        .size           _ZN13group_norm_v218gn_bwd_cuda_kernelI13__nv_bfloat16Li480ELi3ELi32ELi30ELi1024ELb0ELb1ELi8ELi960ELi960ELi4ELb1ELi2ELb0ELb0ELNS_15WgradSyncMethodE3ENS_16CompileConditionILi900EEEEEvPT_S6_S6_PKS5_S8_S8_S8_PKfflPfPj,(.L_x_3186 - _ZN13group_norm_v218gn_bwd_cuda_kernelI13__nv_bfloat16Li480ELi3ELi32ELi30ELi1024ELb0ELb1ELi8ELi960ELi960ELi4ELb1ELi2ELb0ELb0ELNS_15WgradSyncMethodE3ENS_16CompileConditionILi900EEEEEvPT_S6_S6_PKS5_S8_S8_S8_PKfflPfPj)
        .other          _ZN13group_norm_v218gn_bwd_cuda_kernelI13__nv_bfloat16Li480ELi3ELi32ELi30ELi1024ELb0ELb1ELi8ELi960ELi960ELi4ELb1ELi2ELb0ELb0ELNS_15WgradSyncMethodE3ENS_16CompileConditionILi900EEEEEvPT_S6_S6_PKS5_S8_S8_S8_PKfflPfPj,@"STO_CUDA_ENTRY STV_DEFAULT"
_ZN13group_norm_v218gn_bwd_cuda_kernelI13__nv_bfloat16Li480ELi3ELi32ELi30ELi1024ELb0ELb1ELi8ELi960ELi960ELi4ELb1ELi2ELb0ELb0ELNS_15WgradSyncMethodE3ENS_16CompileConditionILi900EEEEEvPT_S6_S6_PKS5_S8_S8_S8_PKfflPfPj:
.text._ZN13group_norm_v218gn_bwd_cuda_kernelI13__nv_bfloat16Li480ELi3ELi32ELi30ELi1024ELb0ELb1ELi8ELi960ELi960ELi4ELb1ELi2ELb0ELb0ELNS_15WgradSyncMethodE3ENS_16CompileConditionILi900EEEEEvPT_S6_S6_PKS5_S8_S8_S8_PKfflPfPj:
        /* <DEDUP_REMOVED lines=29> */
.L_x_204:
[----:B------:R-:W2:Y:S04]  /*01d0*/  LD.E.STRONG.GPU R0, desc[UR12][R2.64] ;  /* 0x0000000c02007980 */ /* 0x000ea8000c10f900 */
[----:B--2---:R-:W-:Y:S01]  /*01e0*/  CCTL.IVALL ;  /* 0x00000000ff00798f */ /* 0x004fe20002000000 */
[----:B------:R-:W-:Y:S05]  /*01f0*/  YIELD ;  /* 0x0000000000007946 */ /* 0x000fea0003800000 */
[----:B-----5:R-:W-:-:S04]  /*0200*/  LOP3.LUT R0, R0, R5, RZ, 0x3c, !PT ;  /* 0x0000000500007212 */ /* 0x020fc800078e3cff */
[----:B------:R-:W-:-:S13]  /*0210*/  ISETP.GT.AND P0, PT, R0, -0x1, PT ;  /* 0xffffffff0000780c */ /* 0x000fda0003f04270 */
[----:B------:R-:W-:Y:S05]  /*0220*/  @P0 BRA `(.L_x_204) ;  /* 0xfffffffc00e80947 */ /* 0x000fea000383ffff */
.L_x_203:
[----:B------:R-:W-:Y:S05]  /*0230*/  WARPSYNC.ALL ;  /* 0x0000000000007948 */ /* 0x000fea0003800000 */
[----:B------:R-:W-:Y:S06]  /*0240*/  BAR.SYNC.DEFER_BLOCKING 0x0 ;  /* 0x0000000000007b1d */ /* 0x000fec0000010000 */
[----:B------:R-:W-:Y:S05]  /*0250*/  BRA `(.L_x_205) ;  /* 0x0000003c00bc7947 */ /* 0x000fea0003800000 */
.L_x_202:
        /* <DEDUP_REMOVED lines=8> */
[----:B------:R-:W-:Y:S01]  /*02e0*/  SHF.R.S32.HI R0, RZ, 0x1f, R13 ;  /* 0x0000001fff007819 */ /* 0x000fe2000001140d */
[----:B------:R-:W0:Y:S01]  /*02f0*/  S2UR UR6, SR_CgaCtaId ;  /* 0x00000000000679c3 */ /* 0x000e220000008800 */
[----:B------:R-:W-:Y:S01]  /*0300*/  IADD3 R10, R13, 0x1e0, RZ ;  /* 0x000001e00d0a7810 */ /* 0x000fe20007ffe0ff */
[----:B------:R-:W-:Y:S01]  /*0310*/  UMOV UR4, 0x400 ;  /* 0x0000040000047882 */ /* 0x000fe20000000000 */
[----:B------:R-:W-:Y:S01]  /*0320*/  LEA.HI R6, R0, R13, RZ, 0x2 ;  /* 0x0000000d00067211 */ /* 0x000fe200078f10ff */
[----:B------:R-:W-:Y:S01]  /*0330*/  UIADD3 UR4, UR4, 0x3c00, URZ ;  /* 0x00003c0004047890 */ /* 0x000fe2000fffe03f */
[----:B------:R-:W-:Y:S02]  /*0340*/  SHF.R.S32.HI R5, RZ, 0x1f, R10 ;  /* 0x0000001fff057819 */ /* 0x000fe4000001140a */
[----:B------:R-:W-:Y:S02]  /*0350*/  CS2R R32, SRZ ;  /* 0x0000000000207805 */ /* 0x000fe4000001ff00 */
[----:B------:R-:W-:-:S02]  /*0360*/  SHF.R.S32.HI R8, RZ, 0x2, R6 ;  /* 0x00000002ff087819 */ /* 0x000fc40000011406 */
[CC--:B------:R-:W-:Y:S02]  /*0370*/  LEA.HI R4, R5.reuse, R10.reuse, RZ, 0x2 ;  /* 0x0000000a05047211 */ /* 0x0c0fe400078f10ff */
[----:B------:R-:W-:Y:S02]  /*0380*/  IADD3 R8, R8, 0xf0, RZ ;  /* 0x000000f008087810 */ /* 0x000fe40007ffe0ff */
[----:B------:R-:W-:Y:S02]  /*0390*/  LEA.HI R12, R5, R10, RZ, 0x4 ;  /* 0x0000000a050c7211 */ /* 0x000fe400078f20ff */
[----:B------:R-:W-:Y:S02]  /*03a0*/  SHF.R.S32.HI R14, RZ, 0x2, R4 ;  /* 0x00000002ff0e7819 */ /* 0x000fe40000011404 */
[----:B------:R-:W-:Y:S01]  /*03b0*/  LOP3.LUT R11, R4, 0xfffffffc, RZ, 0xc0, !PT ;  /* 0xfffffffc040b7812 */ /* 0x000fe200078ec0ff */
[C---:B------:R-:W-:Y:S01]  /*03c0*/  IMAD.WIDE.U32 R4, R7.reuse, -0x77777777, RZ ;  /* 0x8888888907047825 */ /* 0x040fe200078e00ff */
[----:B------:R-:W-:Y:S01]  /*03d0*/  SHF.R.S32.HI R9, RZ, 0x1f, R8 ;  /* 0x0000001fff097819 */ /* 0x000fe20000011408 */
[----:B------:R-:W-:Y:S01]  /*03e0*/  STL [R1+0x8c], R14 ;  /* 0x00008c0e01007387 */ /* 0x000fe20000100800 */
[----:B------:R-:W-:Y:S01]  /*03f0*/  IADD3 R11, R10, -R11, RZ ;  /* 0x8000000b0a0b7210 */ /* 0x000fe20007ffe0ff */
[----:B------:R-:W-:Y:S01]  /*0400*/  VIADD R4, R7, 0x2 ;  /* 0x0000000207047836 */ /* 0x000fe20000000000 */
[----:B------:R-:W-:Y:S01]  /*0410*/  IADD3 R7, R14, 0xf0, RZ ;  /* 0x000000f00e077810 */ /* 0x000fe20007ffe0ff */
[----:B0-----:R-:W-:Y:S01]  /*0420*/  ULEA UR6, UR6, UR4, 0x18 ;  /* 0x0000000406067291 */ /* 0x001fe2000f8ec03f */
[----:B------:R-:W-:-:S02]  /*0430*/  LEA.HI R9, R9, R8, RZ, 0x2 ;  /* 0x0000000809097211 */ /* 0x000fc400078f10ff */
[----:B------:R-:W-:Y:S01]  /*0440*/  SHF.R.U32.HI R10, RZ, 0x4, R5 ;  /* 0x00000004ff0a7819 */ /* 0x000fe20000011605 */
[----:B------:R-:W-:Y:S01]  /*0450*/  IMAD.WIDE.U32 R4, R4, -0x77777777, RZ ;  /* 0x8888888904047825 */ /* 0x000fe200078e00ff */
[----:B------:R-:W-:Y:S01]  /*0460*/  SHF.R.S32.HI R8, RZ, 0x1f, R7 ;  /* 0x0000001fff087819 */ /* 0x000fe20000011407 */
[----:B------:R-:W-:Y:S01]  /*0470*/  UMOV UR4, URZ ;  /* 0x0000003f00047c82 */ /* 0x000fe20008000000 */
[----:B------:R-:W-:Y:S01]  /*0480*/  LOP3.LUT R6, R6, 0xfffffffc, RZ, 0xc0, !PT ;  /* 0xfffffffc06067812 */ /* 0x000fe200078ec0ff */
[----:B------:R0:W-:Y:S01]  /*0490*/  STL [R1+0x84], R10 ;  /* 0x0000840a01007387 */ /* 0x0001e20000100800 */
[----:B------:R-:W-:Y:S02]  /*04a0*/  LEA.HI R0, R0, R13, RZ, 0x4 ;  /* 0x0000000d00007211 */ /* 0x000fe400078f20ff */
[----:B------:R-:W-:Y:S01]  /*04b0*/  LEA.HI R8, R8, R7, RZ, 0x2 ;  /* 0x0000000708087211 */ /* 0x000fe200078f10ff */
[----:B------:R-:W-:Y:S01]  /*04c0*/  IMAD.IADD R6, R13, 0x1, -R6 ;  /* 0x000000010d067824 */ /* 0x000fe200078e0a06 */
[----:B------:R-:W-:-:S02]  /*04d0*/  SHF.R.U32.HI R7, RZ, 0x4, R5 ;  /* 0x00000004ff077819 */ /* 0x000fc40000011605 */
[----:B------:R-:W-:Y:S02]  /*04e0*/  SHF.R.U32.HI R5, RZ, 0x4, R0 ;  /* 0x00000004ff057819 */ /* 0x000fe40000011600 */
[----:B------:R-:W-:Y:S01]  /*04f0*/  SHF.R.U32.HI R9, RZ, 0x2, R9 ;  /* 0x00000002ff097819 */ /* 0x000fe20000011609 */
[----:B------:R1:W-:Y:S01]  /*0500*/  STL [R1+0x88], R7 ;  /* 0x0000880701007387 */ /* 0x0003e20000100800 */
[----:B------:R-:W-:Y:S02]  /*0510*/  SHF.R.U32.HI R12, RZ, 0x4, R12 ;  /* 0x00000004ff0c7819 */ /* 0x000fe4000001160c */
[----:B------:R-:W-:Y:S02]  /*0520*/  SHF.R.U32.HI R8, RZ, 0x2, R8 ;  /* 0x00000002ff087819 */ /* 0x000fe40000011608 */
[----:B0-----:R-:W-:Y:S02]  /*0530*/  LOP3.LUT R10, R6, 0x3, R5, 0x78, !PT ;  /* 0x00000003060a7812 */ /* 0x001fe400078e7805 */
[----:B------:R-:W-:-:S02]  /*0540*/  LOP3.LUT R0, R11, 0x3, R12, 0x78, !PT ;  /* 0x000000030b007812 */ /* 0x000fc400078e780c */
[----:B-1----:R-:W-:Y:S01]  /*0550*/  LOP3.LUT R7, R6, 0x3, R9, 0x78, !PT ;  /* 0x0000000306077812 */ /* 0x002fe200078e7809 */
[----:B------:R-:W-:Y:S01]  /*0560*/  STL [R1+0x9c], R10 ;  /* 0x00009c0a01007387 */ /* 0x000fe20000100800 */
[----:B------:R-:W-:-:S03]  /*0570*/  LOP3.LUT R6, R11, 0x3, R8, 0x78, !PT ;  /* 0x000000030b067812 */ /* 0x000fc600078e7808 */
[----:B------:R-:W-:Y:S04]  /*0580*/  STL [R1+0x98], R7 ;  /* 0x0000980701007387 */ /* 0x000fe80000100800 */
[----:B------:R-:W-:Y:S04]  /*0590*/  STL [R1+0x94], R0 ;  /* 0x0000940001007387 */ /* 0x000fe80000100800 */
[----:B------:R0:W-:Y:S04]  /*05a0*/  STL [R1+0x90], R6 ;  /* 0x0000900601007387 */ /* 0x0001e80000100800 */
[----:B------:R1:W-:Y:S04]  /*05b0*/  STL [R1+0x34], RZ ;  /* 0x000034ff01007387 */ /* 0x0003e80000100800 */
[----:B------:R1:W-:Y:S01]  /*05c0*/  STL [R1+0x3c], RZ ;  /* 0x00003cff01007387 */ /* 0x0003e20000100800 */
[----:B0-----:R-:W-:-:S03]  /*05d0*/  CS2R R6, SRZ ;  /* 0x0000000000067805 */ /* 0x001fc6000001ff00 */
[----:B------:R1:W-:Y:S04]  /*05e0*/  STL [R1+0x30], RZ ;  /* 0x000030ff01007387 */ /* 0x0003e80000100800 */
[----:B------:R1:W-:Y:S01]  /*05f0*/  STL [R1+0x38], RZ ;  /* 0x000038ff01007387 */ /* 0x0003e20000100800 */
[C---:B--2---:R-:W-:Y:S02]  /*0600*/  PRMT R4, R2.reuse, 0x7632, R4 ;  /* 0x0000763202047816 */ /* 0x044fe40000000004 */
[C---:B------:R-:W-:Y:S02]  /*0610*/  PRMT R5, R3.reuse, 0x7632, R5 ;  /* 0x0000763203057816 */ /* 0x040fe40000000005 */
[----:B------:R-:W-:Y:S02]  /*0620*/  SHF.L.U32 R0, R2, 0x10, RZ ;  /* 0x0000001002007819 */ /* 0x000fe400000006ff */
[----:B------:R-:W-:Y:S01]  /*0630*/  SHF.L.U32 R2, R3, 0x10, RZ ;  /* 0x0000001003027819 */ /* 0x000fe200000006ff */
[----:B------:R-:W-:Y:S01]  /*0640*/  IMAD.U32 R3, R4, 0x10000, RZ ;  /* 0x0001000004037824 */ /* 0x000fe200078e00ff */
[----:B-1----:R-:W-:-:S07]  /*0650*/  SHF.L.U32 R4, R5, 0x10, RZ ;  /* 0x0000001005047819 */ /* 0x002fce00000006ff */
.L_x_221:
[----:B-1----:R-:W2:Y:S04]  /*0660*/  LDL R8, [R1+0x84] ;  /* 0x0000840001087983 */ /* 0x002ea80000100800 */
[----:B------:R-:W3:Y:S01]  /*0670*/  LDL R16, [R1+0x88] ;  /* 0x0000880001107983 */ /* 0x000ee20000100800 */
[----:B------:R-:W0:Y:S01]  /*0680*/  S2R R5, SR_TID.X ;  /* 0x0000000000057919 */ /* 0x000e220000002100 */
[----:B------:R-:W-:Y:S01]  /*0690*/  USHF.L.U32 UR7, UR11, 0x3, URZ ;  /* 0x000000030b077899 */ /* 0x000fe2000800063f */
[----:B------:R-:W-:Y:S01]  /*06a0*/  HFMA2.MMA R25, -RZ, RZ, 0, 0 ;  /* 0x00000000ff197435 */ /* 0x000fe200000001ff */
[----:B------:R-:W-:Y:S02]  /*06b0*/  USHF.L.U32 UR10, UR9, 0x5, URZ ;  /* 0x00000005090a7899 */ /* 0x000fe4000800063f */
[----:B------:R-:W-:-:S02]  /*06c0*/  ULOP3.LUT UR7, UR7, 0x3f8, URZ, 0xc0, !UPT ;  /* 0x000003f807077892 */ /* 0x000fc4000f8ec03f */
[----:B------:R-:W-:Y:S01]  /*06d0*/  USHF.L.U64.HI UR14, UR9, 0x5, UR5 ;  /* 0x00000005090e7899 */ /* 0x000fe20008010205 */
[----:B------:R-:W-:Y:S01]  /*06e0*/  ULDC.64 UR16, c[0x0][0x248] ;  /* 0x0000920000107ab9 */ /* 0x000fe20000000a00 */
[----:B------:R-:W-:Y:S01]  /*06f0*/  ULDC.64 UR18, c[0x0][0x230] ;  /* 0x00008c0000127ab9 */ /* 0x000fe20000000a00 */
[----:B------:R-:W-:Y:S01]  /*0700*/  ULDC.64 UR20, c[0x0][0x228] ;  /* 0x00008a0000147ab9 */ /* 0x000fe20000000a00 */
[----:B0-----:R-:W-:-:S05]  /*0710*/  IMAD.WIDE.U32 R34, R5, -0x77777777, RZ ;  /* 0x8888888905227825 */ /* 0x001fca00078e00ff */
[----:B------:R-:W-:-:S05]  /*0720*/  SHF.R.U32.HI R34, RZ, 0x7, R35 ;  /* 0x00000007ff227819 */ /* 0x000fca0000011623 */
[C---:B------:R-:W-:Y:S01]  /*0730*/  IMAD R35, R34.reuse, -0xf0, R5 ;  /* 0xffffff1022237824 */ /* 0x040fe200078e0205 */
[----:B------:R-:W-:Y:S01]  /*0740*/  IADD3 R26, R34, UR7, RZ ;  /* 0x00000007221a7c10 */ /* 0x000fe2000fffe0ff */
[----:B------:R-:W-:-:S03]  /*0750*/  IMAD.U32 R5, RZ, RZ, UR9 ;  /* 0x00000009ff057e24 */ /* 0x000fc6000f8e00ff */
[----:B------:R-:W-:Y:S01]  /*0760*/  SHF.L.U32 R24, R35, 0x2, RZ ;  /* 0x0000000223187819 */ /* 0x000fe200000006ff */
[----:B------:R-:W-:Y:S01]  /*0770*/  UIMAD UR7, UR5, 0xf0000, URZ ;  /* 0x000f0000050778a4 */ /* 0x000fe2000f8e023f */
[----:B------:R-:W-:-:S03]  /*0780*/  IMAD R26, R26, 0x3c0, RZ ;  /* 0x000003c01a1a7824 */ /* 0x000fc600078e02ff */
[----:B------:R-:W-:-:S03]  /*0790*/  IMAD.WIDE.U32 R24, R5, 0xf0000, R24 ;  /* 0x000f000005187825 */ /* 0x000fc600078e0018 */
[----:B------:R-:W-:Y:S02]  /*07a0*/  IADD3 R10, P1, R26, R24, RZ ;  /* 0x000000181a0a7210 */ /* 0x000fe40007f3e0ff */
[----:B------:R-:W-:Y:S01]  /*07b0*/  IADD3 R5, R25, UR7, RZ ;  /* 0x0000000719057c10 */ /* 0x000fe2000fffe0ff */
[----:B------:R-:W-:Y:S02]  /*07c0*/  ULDC UR7, c[0x0][0x250] ;  /* 0x0000940000077ab9 */ /* 0x000fe40000000800 */
[----:B------:R-:W-:Y:S01]  /*07d0*/  IMAD.SHL.U32 R13, R10, 0x2, RZ ;  /* 0x000000020a0d7824 */ /* 0x000fe200078e00ff */
[----:B------:R-:W-:-:S04]  /*07e0*/  IADD3.X R11, RZ, R5, RZ, P1, !PT ;  /* 0x00000005ff0b7210 */ /* 0x000fc80000ffe4ff */
[----:B------:R-:W-:Y:S02]  /*07f0*/  SHF.L.U64.HI R15, R10, 0x1, R11 ;  /* 0x000000010a0f7819 */ /* 0x000fe4000001020b */
[----:B------:R-:W-:-:S03]  /*0800*/  IADD3 R14, R26, 0x780, RZ ;  /* 0x000007801a0e7810 */ /* 0x000fc60007ffe0ff */
[----:B------:R-:W-:Y:S01]  /*0810*/  STL [R1+0x68], R15 ;  /* 0x0000680f01007387 */ /* 0x000fe20000100800 */
[----:B------:R-:W-:-:S03]  /*0820*/  IADD3 R14, P2, R14, R24, RZ ;  /* 0x000000180e0e7210 */ /* 0x000fc60007f5e0ff */
[----:B------:R0:W-:Y:S01]  /*0830*/  STL [R1+0x64], R13 ;  /* 0x0000640d01007387 */ /* 0x0001e20000100800 */
[----:B--2---:R-:W-:-:S05]  /*0840*/  IADD3 R9, P0, R8, UR10, RZ ;  /* 0x0000000a08097c10 */ /* 0x004fca000ff1e0ff */
[----:B------:R-:W-:Y:S01]  /*0850*/  IMAD.X R12, RZ, RZ, UR14, P0 ;  /* 0x0000000eff0c7e24 */ /* 0x000fe200080e06ff */
[----:B------:R-:W-:-:S04]  /*0860*/  LEA R8, P0, R9, UR16, 0x3 ;  /* 0x0000001009087c11 */ /* 0x000fc8000f8018ff */
[----:B------:R-:W-:Y:S02]  /*0870*/  LEA.HI.X R9, R9, UR17, R12, 0x3, P0 ;  /* 0x0000001109097c11 */ /* 0x000fe400080f1c0c */
[----:B------:R-:W-:-:S04]  /*0880*/  IADD3 R10, P0, R13, UR18, RZ ;  /* 0x000000120d0a7c10 */ /* 0x000fc8000ff1e0ff */
[----:B------:R-:W2:Y:S01]  /*0890*/  LDG.E.64.CONSTANT R8, desc[UR12][R8.64] ;  /* 0x0000000c08087981 */ /* 0x000ea2000c1e9b00 */
[----:B------:R-:W-:Y:S02]  /*08a0*/  IADD3 R12, P1, R13, UR20, RZ ;  /* 0x000000140d0c7c10 */ /* 0x000fe4000ff3e0ff */
[C---:B------:R-:W-:Y:S02]  /*08b0*/  IADD3.X R11, R15.reuse, UR19, RZ, P0, !PT ;  /* 0x000000130f0b7c10 */ /* 0x040fe400087fe4ff */
[----:B0-----:R-:W-:-:S04]  /*08c0*/  IADD3.X R13, R15, UR21, RZ, P1, !PT ;  /* 0x000000150f0d7c10 */ /* 0x001fc80008ffe4ff */
[----:B------:R-:W4:Y:S01]  /*08d0*/  LDG.E.64.CONSTANT R10, desc[UR12][R10.64] ;  /* 0x0000000c0a0a7981 */ /* 0x000f22000c1e9b00 */
[----:B---3--:R-:W-:Y:S01]  /*08e0*/  IADD3 R19, P0, R16, UR10, RZ ;  /* 0x0000000a10137c10 */ /* 0x008fe2000ff1e0ff */
[C---:B------:R-:W-:Y:S01]  /*08f0*/  IMAD.SHL.U32 R16, R14.reuse, 0x2, RZ ;  /* 0x000000020e107824 */ /* 0x040fe200078e00ff */
[----:B------:R-:W-:Y:S01]  /*0900*/  IADD3.X R15, RZ, R5, RZ, P2, !PT ;  /* 0x00000005ff0f7210 */ /* 0x000fe200017fe4ff */
[----:B------:R-:W3:Y:S01]  /*0910*/  LDG.E.64.CONSTANT R12, desc[UR12][R12.64] ;  /* 0x0000000c0c0c7981 */ /* 0x000ee2000c1e9b00 */
[----:B------:R-:W-:Y:S02]  /*0920*/  IADD3.X R20, RZ, UR14, RZ, P0, !PT ;  /* 0x0000000eff147c10 */ /* 0x000fe400087fe4ff */
[----:B------:R-:W-:Y:S02]  /*0930*/  SHF.L.U64.HI R21, R14, 0x1, R15 ;  /* 0x000000010e157819 */ /* 0x000fe4000001020f */
[----:B------:R-:W-:Y:S02]  /*0940*/  LEA R18, P0, R19, UR16, 0x3 ;  /* 0x0000001013127c11 */ /* 0x000fe4000f8018ff */
[----:B------:R-:W-:-:S02]  /*0950*/  IADD3 R14, P1, R16, UR18, RZ ;  /* 0x00000012100e7c10 */ /* 0x000fc4000ff3e0ff */
[----:B------:R-:W-:Y:S01]  /*0960*/  LEA.HI.X R19, R19, UR17, R20, 0x3, P0 ;  /* 0x0000001113137c11 */ /* 0x000fe200080f1c14 */
[----:B------:R0:W-:Y:S01]  /*0970*/  STL [R1+0x80], R16 ;  /* 0x0000801001007387 */ /* 0x0001e20000100800 */
[----:B------:R-:W-:Y:S02]  /*0980*/  IADD3.X R15, R21, UR19, RZ, P1, !PT ;  /* 0x00000013150f7c10 */ /* 0x000fe40008ffe4ff */
[----:B------:R-:W-:Y:S01]  /*0990*/  MOV R31, 0x18 ;  /* 0x00000018001f7802 */ /* 0x000fe20000000f00 */
[----:B------:R-:W-:Y:S01]  /*09a0*/  UIADD3 UR9, UP0, UR9, 0x2, URZ ;  /* 0x0000000209097890 */ /* 0x000fe2000ff1e03f */
[----:B------:R-:W3:Y:S01]  /*09b0*/  LDG.E.64.CONSTANT R18, desc[UR12][R18.64] ;  /* 0x0000000c12127981 */ /* 0x000ee2000c1e9b00 */
[----:B------:R-:W-:-:S03]  /*09c0*/  ULDC.64 UR16, c[0x0][0x258] ;  /* 0x0000960000107ab9 */ /* 0x000fc60000000a00 */
[----:B------:R-:W3:Y:S01]  /*09d0*/  LDG.E.64.CONSTANT R14, desc[UR12][R14.64] ;  /* 0x0000000c0e0e7981 */ /* 0x000ee2000c1e9b00 */
[----:B0-----:R-:W-:-:S04]  /*09e0*/  IADD3 R16, P2, R16, UR20, RZ ;  /* 0x0000001410107c10 */ /* 0x001fc8000ff5e0ff */
[----:B------:R-:W-:-:S06]  /*09f0*/  IADD3.X R17, R21, UR21, RZ, P2, !PT ;  /* 0x0000001515117c10 */ /* 0x000fcc00097fe4ff */
[----:B------:R-:W3:Y:S01]  /*0a00*/  LDG.E.64.CONSTANT R16, desc[UR12][R16.64] ;  /* 0x0000000c10107981 */ /* 0x000ee2000c1e9b00 */
[----:B------:R-:W-:-:S04]  /*0a10*/  IADD3 R20, R26, 0xf00, RZ ;  /* 0x00000f001a147810 */ /* 0x000fc80007ffe0ff */
[----:B------:R-:W-:Y:S01]  /*0a20*/  IADD3 R20, P0, R20, R24, RZ ;  /* 0x0000001814147210 */ /* 0x000fe20007f1e0ff */
[----:B------:R0:W-:Y:S03]  /*0a30*/  STL [R1+0x7c], R21 ;  /* 0x00007c1501007387 */ /* 0x0001e60000100800 */
[----:B------:R-:W-:Y:S01]  /*0a40*/  SHF.L.U32 R22, R20, 0x1, RZ ;  /* 0x0000000114167819 */ /* 0x000fe200000006ff */
[----:B0-----:R-:W-:-:S05]  /*0a50*/  IMAD.X R21, RZ, RZ, R5, P0 ;  /* 0x000000ffff157224 */ /* 0x001fca00000e0605 */
[----:B------:R-:W-:Y:S02]  /*0a60*/  SHF.L.U64.HI R27, R20, 0x1, R21 ;  /* 0x00000001141b7819 */ /* 0x000fe40000010215 */
[----:B------:R-:W-:Y:S01]  /*0a70*/  IADD3 R20, P0, R22, UR18, RZ ;  /* 0x0000001216147c10 */ /* 0x000fe2000ff1e0ff */
[----:B------:R0:W-:Y:S03]  /*0a80*/  STL [R1+0x74], R22 ;  /* 0x0000741601007387 */ /* 0x0001e60000100800 */
[----:B------:R-:W-:-:S06]  /*0a90*/  IADD3.X R21, R27, UR19, RZ, P0, !PT ;  /* 0x000000131b157c10 */ /* 0x000fcc00087fe4ff */
[----:B------:R-:W3:Y:S01]  /*0aa0*/  LDG.E.64.CONSTANT R20, desc[UR12][R20.64] ;  /* 0x0000000c14147981 */ /* 0x000ee2000c1e9b00 */
[----:B0-----:R-:W-:-:S04]  /*0ab0*/  IADD3 R22, P0, R22, UR20, RZ ;  /* 0x0000001416167c10 */ /* 0x001fc8000ff1e0ff */
[----:B------:R-:W-:-:S06]  /*0ac0*/  IADD3.X R23, R27, UR21, RZ, P0, !PT ;  /* 0x000000151b177c10 */ /* 0x000fcc00087fe4ff */
[----:B------:R-:W3:Y:S01]  /*0ad0*/  LDG.E.64.CONSTANT R22, desc[UR12][R22.64] ;  /* 0x0000000c16167981 */ /* 0x000ee2000c1e9b00 */
[----:B------:R-:W-:-:S04]  /*0ae0*/  IADD3 R26, R26, 0x1680, RZ ;  /* 0x000016801a1a7810 */ /* 0x000fc80007ffe0ff */
[----:B------:R-:W-:-:S05]  /*0af0*/  IADD3 R26, P0, R26, R24, RZ ;  /* 0x000000181a1a7210 */ /* 0x000fca0007f1e0ff */
[----:B------:R-:W-:-:S05]  /*0b00*/  IMAD.X R5, RZ, RZ, R5, P0 ;  /* 0x000000ffff057224 */ /* 0x000fca00000e0605 */
[C---:B------:R-:W-:Y:S01]  /*0b10*/  SHF.L.U64.HI R28, R26.reuse, 0x1, R5 ;  /* 0x000000011a1c7819 */ /* 0x040fe20000010205 */
[----:B------:R0:W-:Y:S02]  /*0b20*/  STL [R1+0x78], R27 ;  /* 0x0000781b01007387 */ /* 0x0001e40000100800 */
[----:B0-----:R-:W-:-:S04]  /*0b30*/  SHF.L.U32 R27, R26, 0x1, RZ ;  /* 0x000000011a1b7819 */ /* 0x001fc800000006ff */
[C---:B------:R-:W-:Y:S02]  /*0b40*/  IADD3 R24, P0, R27.reuse, UR18, RZ ;  /* 0x000000121b187c10 */ /* 0x040fe4000ff1e0ff */
[----:B------:R-:W-:Y:S01]  /*0b50*/  IADD3 R26, P1, R27, UR20, RZ ;  /* 0x000000141b1a7c10 */ /* 0x000fe2000ff3e0ff */
[----:B------:R0:W-:Y:S01]  /*0b60*/  STL [R1+0x6c], R27 ;  /* 0x00006c1b01007387 */ /* 0x0001e20000100800 */
[----:B------:R-:W-:-:S03]  /*0b70*/  IADD3.X R25, R28, UR19, RZ, P0, !PT ;  /* 0x000000131c197c10 */ /* 0x000fc600087fe4ff */
[----:B------:R1:W-:Y:S01]  /*0b80*/  STL [R1+0x70], R28 ;  /* 0x0000701c01007387 */ /* 0x0003e20000100800 */
[----:B------:R-:W-:-:S03]  /*0b90*/  IMAD R35, R35, R31, UR6 ;  /* 0x0000000623237e24 */ /* 0x000fc6000f8e021f */
[----:B------:R-:W3:Y:S01]  /*0ba0*/  LDG.E.64.CONSTANT R24, desc[UR12][R24.64] ;  /* 0x0000000c18187981 */ /* 0x000ee2000c1e9b00 */
[----:B0-----:R-:W-:-:S06]  /*0bb0*/  IADD3.X R27, R28, UR21, RZ, P1, !PT ;  /* 0x000000151c1b7c10 */ /* 0x001fcc0008ffe4ff */
[----:B------:R-:W3:Y:S01]  /*0bc0*/  LDG.E.64.CONSTANT R26, desc[UR12][R26.64] ;  /* 0x0000000c1a1a7981 */ /* 0x000ee2000c1e9b00 */
[----:B--2---:R-:W-:-:S06]  /*0bd0*/  FADD.FTZ R5, R9, UR7 ;  /* 0x0000000709057e21 */ /* 0x004fcc0008010000 */
[----:B------:R-:W0:Y:S01]  /*0be0*/  MUFU.RSQ R5, R5 ;  /* 0x0000000500057308 */ /* 0x000e220000001400 */
[C---:B----4-:R-:W-:Y:S02]  /*0bf0*/  PRMT R29, R10.reuse, 0x7632, R29 ;  /* 0x000076320a1d7816 */ /* 0x050fe4000000001d */
[----:B-1----:R-:W-:Y:S02]  /*0c00*/  SHF.L.U32 R28, R10, 0x10, RZ ;  /* 0x000000100a1c7819 */ /* 0x002fe400000006ff */
[C---:B---3--:R-:W-:Y:S01]  /*0c10*/  PRMT R9, R12.reuse, 0x7632, R9 ;  /* 0x000076320c097816 */ /* 0x048fe20000000009 */
[----:B------:R-:W-:Y:S01]  /*0c20*/  IMAD.U32 R37, R12, 0x10000, RZ ;  /* 0x000100000c257824 */ /* 0x000fe200078e00ff */
[----:B------:R-:W-:Y:S01]  /*0c30*/  SHF.L.U32 R29, R29, 0x10, RZ ;  /* 0x000000101d1d7819 */ /* 0x000fe200000006ff */
[----:B------:R-:W-:Y:S01]  /*0c40*/  FADD.FTZ R28, -R8, R28 ;  /* 0x0000001c081c7221 */ /* 0x000fe20000010100 */
[----:B------:R0:W-:Y:S01]  /*0c50*/  STL [R1+0xa0], R10 ;  /* 0x0000a00a01007387 */ /* 0x0001e20000100800 */
[----:B------:R-:W-:-:S02]  /*0c60*/  IMAD.U32 R9, R9, 0x10000, RZ ;  /* 0x0001000009097824 */ /* 0x000fc400078e00ff */
[----:B------:R-:W-:Y:S01]  /*0c70*/  FMUL.FTZ R30, R0, R37 ;  /* 0x00000025001e7220 */ /* 0x000fe20000410000 */
[----:B------:R-:W-:Y:S01]  /*0c80*/  FADD.FTZ R29, -R8, R29 ;  /* 0x0000001d081d7221 */ /* 0x000fe20000010100 */
[----:B------:R1:W-:Y:S01]  /*0c90*/  STL [R1+0xa4], R12 ;  /* 0x0000a40c01007387 */ /* 0x0003e20000100800 */
[----:B0-----:R-:W-:Y:S01]  /*0ca0*/  FMUL.FTZ R10, R5, R28 ;  /* 0x0000001c050a7220 */ /* 0x001fe20000410000 */
[----:B------:R-:W-:Y:S01]  /*0cb0*/  FMUL.FTZ R28, R3, R9 ;  /* 0x00000009031c7220 */ /* 0x000fe20000410000 */
[----:B------:R-:W-:Y:S02]  /*0cc0*/  FMUL.FTZ R29, R5, R29 ;  /* 0x0000001d051d7220 */ /* 0x000fe40000410000 */
[----:B------:R-:W-:Y:S01]  /*0cd0*/  FFMA.FTZ R30, R10, R30, RZ ;  /* 0x0000001e0a1e7223 */ /* 0x000fe200000100ff */
[----:B-1----:R-:W-:Y:S01]  /*0ce0*/  LEA R12, R34, R35, 0x3 ;  /* 0x00000023220c7211 */ /* 0x002fe200078e18ff */
[----:B------:R-:W-:Y:S02]  /*0cf0*/  FFMA.FTZ R34, R0, R37, RZ ;  /* 0x0000002500227223 */ /* 0x000fe400000100ff */
[----:B------:R-:W-:Y:S01]  /*0d00*/  FFMA.FTZ R28, R29, R28, R30 ;  /* 0x0000001c1d1c7223 */ /* 0x000fe2000001001e */
[----:B------:R-:W-:Y:S01]  /*0d10*/  FADD.FTZ R30, R19, UR7 ;  /* 0x00000007131e7e21 */ /* 0x000fe20008010000 */
[----:B------:R-:W-:Y:S01]  /*0d20*/  SHF.L.U32 R31, R14, 0x10, RZ ;  /* 0x000000100e1f7819 */ /* 0x000fe200000006ff */
[-C--:B------:R-:W-:Y:S01]  /*0d30*/  FFMA.FTZ R35, R3, R9.reuse, R34 ;  /* 0x0000000903237223 */ /* 0x080fe20000010022 */
[----:B------:R-:W-:Y:S01]  /*0d40*/  FADD.FTZ R33, R9, R33 ;  /* 0x0000002109217221 */ /* 0x000fe20000010000 */
[----:B------:R-:W-:-:S02]  /*0d50*/  FFMA.FTZ R32, R29, R9, R32 ;  /* 0x000000091d207223 */ /* 0x000fc40000010020 */
[----:B------:R0:W1:Y:S01]  /*0d60*/  MUFU.RSQ R9, R30 ;  /* 0x0000001e00097308 */ /* 0x0000620000001400 */
[----:B------:R-:W-:Y:S01]  /*0d70*/  STL [R1+0x20], R37 ;  /* 0x0000202501007387 */ /* 0x000fe20000100800 */
[----:B------:R-:W-:Y:S01]  /*0d80*/  FADD.FTZ R31, -R8, R31 ;  /* 0x0000001f081f7221 */ /* 0x000fe20000010100 */
[----:B------:R-:W-:Y:S02]  /*0d90*/  PRMT R36, R14, 0x7632, R36 ;  /* 0x000076320e247816 */ /* 0x000fe40000000024 */
[----:B------:R2:W-:Y:S01]  /*0da0*/  STL [R1+0x58], R10 ;  /* 0x0000580a01007387 */ /* 0x0005e20000100800 */
[----:B------:R-:W-:-:S03]  /*0db0*/  SHF.L.U32 R34, R11, 0x10, RZ ;  /* 0x000000100b227819 */ /* 0x000fc600000006ff */
[----:B------:R3:W-:Y:S01]  /*0dc0*/  STL [R1+0x18], R12 ;  /* 0x0000180c01007387 */ /* 0x0007e20000100800 */
[----:B--2---:R-:W-:Y:S02]  /*0dd0*/  IMAD.U32 R10, R16, 0x10000, RZ ;  /* 0x00010000100a7824 */ /* 0x004fe400078e00ff */
[----:B---3--:R-:W-:Y:S02]  /*0de0*/  FMUL.FTZ R12, R5, R31 ;  /* 0x0000001f050c7220 */ /* 0x008fe40000410000 */
[----:B------:R-:W-:Y:S01]  /*0df0*/  FMUL.FTZ R19, R0, R10 ;  /* 0x0000000a00137220 */ /* 0x000fe20000410000 */
[----:B------:R-:W-:Y:S01]  /*0e00*/  STL [R1+0x28], R10 ;  /* 0x0000280a01007387 */ /* 0x000fe20000100800 */
[----:B------:R-:W-:Y:S01]  /*0e10*/  IMAD.U32 R36, R36, 0x10000, RZ ;  /* 0x0001000024247824 */ /* 0x000fe200078e00ff */
[----:B------:R-:W-:Y:S01]  /*0e20*/  PRMT R29, R13, 0x7632, R29 ;  /* 0x000076320d1d7816 */ /* 0x000fe2000000001d */
[----:B------:R-:W-:Y:S01]  /*0e30*/  FFMA.FTZ R19, R12, R19, R28 ;  /* 0x000000130c137223 */ /* 0x000fe2000001001c */
[----:B------:R2:W-:Y:S01]  /*0e40*/  STL [R1+0x60], R12 ;  /* 0x0000600c01007387 */ /* 0x0005e20000100800 */
[----:B0-----:R-:W-:Y:S01]  /*0e50*/  PRMT R30, R16, 0x7632, R30 ;  /* 0x00007632101e7816 */ /* 0x001fe2000000001e */
[----:B------:R-:W-:-:S02]  /*0e60*/  FADD.FTZ R34, -R18, R34 ;  /* 0x0000002212227221 */ /* 0x000fc40000010100 */
[----:B------:R1:W-:Y:S01]  /*0e70*/  STL [R1+0xa8], R11 ;  /* 0x0000a80b01007387 */ /* 0x0003e20000100800 */
[----:B------:R-:W-:Y:S01]  /*0e80*/  PRMT R28, R11, 0x7632, R28 ;  /* 0x000076320b1c7816 */ /* 0x000fe2000000001c */
[----:B------:R-:W-:Y:S02]  /*0e90*/  FADD.FTZ R36, -R8, R36 ;  /* 0x0000002408247221 */ /* 0x000fe40000010100 */
[----:B------:R0:W-:Y:S01]  /*0ea0*/  STL [R1+0xac], R13 ;  /* 0x0000ac0d01007387 */ /* 0x0001e20000100800 */
[----:B--2---:R-:W-:Y:S01]  /*0eb0*/  SHF.L.U32 R12, R13, 0x10, RZ ;  /* 0x000000100d0c7819 */ /* 0x004fe200000006ff */
[----:B------:R-:W-:Y:S01]  /*0ec0*/  FMUL.FTZ R36, R5, R36 ;  /* 0x0000002405247220 */ /* 0x000fe20000410000 */
[----:B------:R-:W-:Y:S01]  /*0ed0*/  SHF.L.U32 R30, R30, 0x10, RZ ;  /* 0x000000101e1e7819 */ /* 0x000fe200000006ff */
[----:B-1----:R-:W-:Y:S01]  /*0ee0*/  FMUL.FTZ R11, R9, R34 ;  /* 0x00000022090b7220 */ /* 0x002fe20000410000 */
[----:B0-----:R-:W-:Y:S01]  /*0ef0*/  IMAD.MOV.U32 R13, RZ, RZ, R35 ;  /* 0x000000ffff0d7224 */ /* 0x001fe200078e0023 */
[----:B------:R-:W-:-:S03]  /*0f00*/  SHF.L.U32 R28, R28, 0x10, RZ ;  /* 0x000000101c1c7819 */ /* 0x000fc600000006ff */
[----:B------:R-:W-:Y:S01]  /*0f10*/  FFMA.FTZ R34, R0, R10, R13 ;  /* 0x0000000a00227223 */ /* 0x000fe2000001000d */
[----:B------:R-:W-:Y:S01]  /*0f20*/  SHF.L.U32 R29, R29, 0x10, RZ ;  /* 0x000000101d1d7819 */ /* 0x000fe200000006ff */
[-C--:B------:R-:W-:Y:S01]  /*0f30*/  FMUL.FTZ R37, R3, R30.reuse ;  /* 0x0000001e03257220 */ /* 0x080fe20000410000 */
[----:B------:R-:W-:Y:S01]  /*0f40*/  FADD.FTZ R10, R33, R30 ;  /* 0x0000001e210a7221 */ /* 0x000fe20000010000 */
[-C--:B------:R-:W-:Y:S01]  /*0f50*/  FFMA.FTZ R34, R3, R30.reuse, R34 ;  /* 0x0000001e03227223 */ /* 0x080fe20000010022 */
[----:B------:R-:W-:Y:S01]  /*0f60*/  FFMA.FTZ R32, R36, R30, R32 ;  /* 0x0000001e24207223 */ /* 0x000fe20000010020 */
[----:B------:R-:W-:Y:S01]  /*0f70*/  FMUL.FTZ R31, R2, R12 ;  /* 0x0000000c021f7220 */ /* 0x000fe20000410000 */
[----:B------:R-:W-:Y:S01]  /*0f80*/  FADD.FTZ R28, -R18, R28 ;  /* 0x0000001c121c7221 */ /* 0x000fe20000010100 */
[C---:B------:R-:W-:Y:S01]  /*0f90*/  PRMT R30, R15.reuse, 0x7632, R30 ;  /* 0x000076320f1e7816 */ /* 0x040fe2000000001e */
[----:B------:R-:W-:Y:S01]  /*0fa0*/  STL [R1+0x24], R12 ;  /* 0x0000240c01007387 */ /* 0x000fe20000100800 */
[----:B------:R-:W-:Y:S01]  /*0fb0*/  SHF.L.U32 R33, R15, 0x10, RZ ;  /* 0x000000100f217819 */ /* 0x000fe200000006ff */
[----:B------:R-:W-:Y:S01]  /*0fc0*/  FMUL.FTZ R35, R4, R29 ;  /* 0x0000001d04237220 */ /* 0x000fe20000410000 */
[----:B------:R-:W-:Y:S01]  /*0fd0*/  FMUL.FTZ R28, R9, R28 ;  /* 0x0000001c091c7220 */ /* 0x000fe20000410000 */
[----:B------:R-:W-:Y:S01]  /*0fe0*/  STL [R1+0xb0], R14 ;  /* 0x0000b00e01007387 */ /* 0x000fe20000100800 */
[----:B------:R-:W-:Y:S01]  /*0ff0*/  FFMA.FTZ R31, R11, R31, RZ ;  /* 0x0000001f0b1f7223 */ /* 0x000fe200000100ff */
[--C-:B------:R-:W-:Y:S01]  /*1000*/  FFMA.FTZ R36, R36, R37, R19.reuse ;  /* 0x0000002524247223 */ /* 0x100fe20000010013 */
[----:B------:R-:W-:Y:S01]  /*1010*/  SHF.L.U32 R30, R30, 0x10, RZ ;  /* 0x000000101e1e7819 */ /* 0x000fe200000006ff */
[----:B------:R-:W-:Y:S01]  /*1020*/  STL [R1+0xb4], R16 ;  /* 0x0000b41001007387 */ /* 0x000fe20000100800 */
[----:B------:R-:W-:Y:S01]  /*1030*/  FFMA.FTZ R37, R2, R12, RZ ;  /* 0x0000000c02257223 */ /* 0x000fe200000100ff */
[----:B------:R-:W-:Y:S01]  /*1040*/  PRMT R19, R17, 0x7632, R19 ;  /* 0x0000763211137816 */ /* 0x000fe20000000013 */
[----:B------:R-:W-:Y:S01]  /*1050*/  FADD.FTZ R33, -R18, R33 ;  /* 0x0000002112217221 */ /* 0x000fe20000010100 */
[----:B------:R0:W-:Y:S01]  /*1060*/  STL [R1+0x54], R11 ;  /* 0x0000540b01007387 */ /* 0x0001e20000100800 */
[----:B------:R-:W-:Y:S01]  /*1070*/  FFMA.FTZ R31, R28, R35, R31 ;  /* 0x000000231c1f7223 */ /* 0x000fe2000001001f */
[-C--:B------:R-:W-:Y:S01]  /*1080*/  FFMA.FTZ R37, R4, R29.reuse, R37 ;  /* 0x0000001d04257223 */ /* 0x080fe20000010025 */
[----:B------:R-:W-:Y:S01]  /*1090*/  FFMA.FTZ R28, R28, R29, R6 ;  /* 0x0000001d1c1c7223 */ /* 0x000fe20000010006 */
[----:B------:R1:W-:Y:S01]  /*10a0*/  STL [R1+0xb8], R15 ;  /* 0x0000b80f01007387 */ /* 0x0003e20000100800 */
[----:B------:R-:W-:Y:S01]  /*10b0*/  FADD.FTZ R30, -R18, R30 ;  /* 0x0000001e121e7221 */ /* 0x000fe20000010100 */
[----:B------:R-:W-:Y:S01]  /*10c0*/  SHF.L.U32 R6, R19, 0x10, RZ ;  /* 0x0000001013067819 */ /* 0x000fe200000006ff */
[----:B0-----:R-:W-:-:S02]  /*10d0*/  IMAD.U32 R11, R17, 0x10000, RZ ;  /* 0x00010000110b7824 */ /* 0x001fc400078e00ff */
[----:B------:R-:W-:Y:S02]  /*10e0*/  FADD.FTZ R7, R29, R7 ;  /* 0x000000071d077221 */ /* 0x000fe40000010000 */
[C---:B------:R-:W-:Y:S01]  /*10f0*/  FMUL.FTZ R35, R2.reuse, R11 ;  /* 0x0000000b02237220 */ /* 0x040fe20000410000 */
[C---:B-1----:R-:W-:Y:S01]  /*1100*/  FMUL.FTZ R15, R9.reuse, R33 ;  /* 0x00000021090f7220 */ /* 0x042fe20000410000 */
[----:B------:R-:W-:Y:S01]  /*1110*/  FFMA.FTZ R19, R2, R11, R37 ;  /* 0x0000000b02137223 */ /* 0x000fe20000010025 */
[----:B------:R-:W-:Y:S01]  /*1120*/  FMUL.FTZ R30, R9, R30 ;  /* 0x0000001e091e7220 */ /* 0x000fe20000410000 */
[----:B------:R-:W-:Y:S02]  /*1130*/  IMAD.U32 R29, R20, 0x10000, RZ ;  /* 0x00010000141d7824 */ /* 0x000fe400078e00ff */
[----:B------:R-:W-:Y:S01]  /*1140*/  FFMA.FTZ R31, R15, R35, R31 ;  /* 0x000000230f1f7223 */ /* 0x000fe2000001001f */
[----:B------:R-:W-:Y:S01]  /*1150*/  FADD.FTZ R35, R7, R6 ;  /* 0x0000000607237221 */ /* 0x000fe20000010000 */
[----:B------:R-:W-:Y:S01]  /*1160*/  SHF.L.U32 R7, R21, 0x10, RZ ;  /* 0x0000001015077819 */ /* 0x000fe200000006ff */
[CC--:B------:R-:W-:Y:S01]  /*1170*/  FMUL.FTZ R33, R4.reuse, R6.reuse ;  /* 0x0000000604217220 */ /* 0x0c0fe20000410000 */
[-C--:B------:R-:W-:Y:S01]  /*1180*/  FFMA.FTZ R19, R4, R6.reuse, R19 ;  /* 0x0000000604137223 */ /* 0x080fe20000010013 */
[----:B------:R-:W-:Y:S01]  /*1190*/  FFMA.FTZ R28, R30, R6, R28 ;  /* 0x000000061e1c7223 */ /* 0x000fe2000001001c */
[----:B------:R-:W-:Y:S01]  /*11a0*/  FADD.FTZ R6, -R8, R29 ;  /* 0x0000001d08067221 */ /* 0x000fe20000010100 */
[----:B------:R-:W-:Y:S01]  /*11b0*/  STL [R1+0xbc], R17 ;  /* 0x0000bc1101007387 */ /* 0x000fe20000100800 */
[----:B------:R-:W-:Y:S01]  /*11c0*/  SHF.L.U32 R16, R22, 0x10, RZ ;  /* 0x0000001016107819 */ /* 0x000fe200000006ff */
[----:B------:R-:W-:Y:S01]  /*11d0*/  FADD.FTZ R7, -R18, R7 ;  /* 0x0000000712077221 */ /* 0x000fe20000010100 */
[----:B------:R-:W-:Y:S01]  /*11e0*/  FMUL.FTZ R14, R5, R6 ;  /* 0x00000006050e7220 */ /* 0x000fe20000410000 */
[----:B------:R-:W-:Y:S04]  /*11f0*/  STL [R1+0x1c], R11 ;  /* 0x00001c0b01007387 */ /* 0x000fe80000100800 */
[----:B------:R-:W-:Y:S01]  /*1200*/  STL [R1+0x5c], R15 ;  /* 0x00005c0f01007387 */ /* 0x000fe20000100800 */
[----:B------:R-:W-:-:S03]  /*1210*/  FMUL.FTZ R13, R9, R7 ;  /* 0x00000007090d7220 */ /* 0x000fc60000410000 */
[----:B------:R-:W-:Y:S04]  /*1220*/  STL [R1+0xc4], R15 ;  /* 0x0000c40f01007387 */ /* 0x000fe80000100800 */
[----:B------:R-:W-:Y:S04]  /*1230*/  STL [R1+0xc0], R20 ;  /* 0x0000c01401007387 */ /* 0x000fe80000100800 */
[----:B------:R-:W-:Y:S04]  /*1240*/  STL [R1+0xc], R16 ;  /* 0x00000c1001007387 */ /* 0x000fe80000100800 */
[----:B------:R-:W-:Y:S01]  /*1250*/  STL [R1+0xc8], R22 ;  /* 0x0000c81601007387 */ /* 0x000fe20000100800 */
[----:B------:R-:W-:-:S03]  /*1260*/  FMUL.FTZ R29, R0, R16 ;  /* 0x00000010001d7220 */ /* 0x000fc60000410000 */
[----:B------:R-:W-:Y:S01]  /*1270*/  STL [R1+0x4c], R14 ;  /* 0x00004c0e01007387 */ /* 0x000fe20000100800 */
[----:B------:R-:W-:-:S03]  /*1280*/  FFMA.FTZ R34, R0, R16, R34 ;  /* 0x0000001000227223 */ /* 0x000fc60000010022 */
[----:B------:R-:W-:Y:S04]  /*1290*/  STL [R1+0xcc], R14 ;  /* 0x0000cc0e01007387 */ /* 0x000fe80000100800 */
[----:B------:R0:W-:Y:S04]  /*12a0*/  STL [R1+0xd0], R16 ;  /* 0x0000d01001007387 */ /* 0x0001e80000100800 */
[----:B------:R-:W-:Y:S04]  /*12b0*/  STL [R1+0x50], R13 ;  /* 0x0000500d01007387 */ /* 0x000fe80000100800 */
[----:B0-----:R-:W2:Y:S01]  /*12c0*/  LDL.LU R16, [R1+0x18] ;  /* 0x0000180001107983 */ /* 0x001ea20000300800 */
[----:B------:R-:W-:Y:S01]  /*12d0*/  FFMA.FTZ R31, R30, R33, R31 ;  /* 0x000000211e1f7223 */ /* 0x000fe2000001001f */
[----:B------:R-:W-:-:S02]  /*12e0*/  PRMT R30, R20, 0x7632, R30 ;  /* 0x00007632141e7816 */ /* 0x000fc4000000001e */
[----:B------:R-:W-:-:S03]  /*12f0*/  PRMT R6, R22, 0x7632, R6 ;  /* 0x0000763216067816 */ /* 0x000fc60000000006 */
[----:B------:R-:W-:Y:S01]  /*1300*/  IMAD.U32 R30, R30, 0x10000, RZ ;  /* 0x000100001e1e7824 */ /* 0x000fe200078e00ff */
[----:B------:R-:W-:-:S03]  /*1310*/  SHF.L.U32 R6, R6, 0x10, RZ ;  /* 0x0000001006067819 */ /* 0x000fc600000006ff */
[----:B------:R-:W-:Y:S01]  /*1320*/  FADD.FTZ R30, -R8, R30 ;  /* 0x0000001e081e7221 */ /* 0x000fe20000010100 */
[----:B------:R-:W-:-:S03]  /*1330*/  SHF.L.U32 R37, R23, 0x10, RZ ;  /* 0x0000001017257819 */ /* 0x000fc600000006ff */
[----:B------:R-:W-:Y:S01]  /*1340*/  FMUL.FTZ R7, R5, R30 ;  /* 0x0000001e05077220 */ /* 0x000fe20000410000 */
[----:B------:R-:W-:Y:S01]  /*1350*/  FFMA.FTZ R36, R14, R29, R36 ;  /* 0x0000001d0e247223 */ /* 0x000fe20000010024 */
[-C--:B------:R-:W-:Y:S02]  /*1360*/  FMUL.FTZ R30, R3, R6.reuse ;  /* 0x00000006031e7220 */ /* 0x080fe40000410000 */
[C---:B------:R-:W-:Y:S01]  /*1370*/  FFMA.FTZ R15, R7.reuse, R6, R32 ;  /* 0x00000006070f7223 */ /* 0x040fe20000010020 */
[----:B------:R-:W-:Y:S02]  /*1380*/  IMAD.U32 R32, R24, 0x10000, RZ ;  /* 0x0001000018207824 */ /* 0x000fe400078e00ff */
[----:B------:R-:W-:Y:S01]  /*1390*/  FADD.FTZ R10, R10, R6 ;  /* 0x000000060a0a7221 */ /* 0x000fe20000010000 */
[----:B------:R-:W-:Y:S01]  /*13a0*/  FFMA.FTZ R7, R7, R30, R36 ;  /* 0x0000001e07077223 */ /* 0x000fe20000010024 */
[----:B------:R-:W-:Y:S01]  /*13b0*/  FMUL.FTZ R29, R2, R37 ;  /* 0x00000025021d7220 */ /* 0x000fe20000410000 */
[----:B------:R-:W-:Y:S01]  /*13c0*/  FFMA.FTZ R6, R3, R6, R34 ;  /* 0x0000000603067223 */ /* 0x000fe20000010022 */
[----:B------:R-:W-:Y:S01]  /*13d0*/  PRMT R30, R24, 0x7632, R30 ;  /* 0x00007632181e7816 */ /* 0x000fe2000000001e */
[----:B------:R-:W-:Y:S01]  /*13e0*/  FADD.FTZ R34, -R8, R32 ;  /* 0x0000002008227221 */ /* 0x000fe20000010100 */
[----:B------:R-:W-:Y:S01]  /*13f0*/  SHF.L.U32 R11, R26, 0x10, RZ ;  /* 0x000000101a0b7819 */ /* 0x000fe200000006ff */
[----:B------:R-:W-:Y:S01]  /*1400*/  FFMA.FTZ R31, R13, R29, R31 ;  /* 0x0000001d0d1f7223 */ /* 0x000fe2000001001f */
[----:B------:R-:W-:Y:S01]  /*1410*/  SHF.L.U32 R32, R30, 0x10, RZ ;  /* 0x000000101e207819 */ /* 0x000fe200000006ff */
[----:B------:R-:W-:Y:S01]  /*1420*/  FMUL.FTZ R12, R5, R34 ;  /* 0x00000022050c7220 */ /* 0x000fe20000410000 */
[----:B------:R-:W-:Y:S01]  /*1430*/  PRMT R29, R26, 0x7632, R29 ;  /* 0x000076321a1d7816 */ /* 0x000fe2000000001d */
[----:B------:R-:W-:Y:S01]  /*1440*/  FMUL.FTZ R30, R0, R11 ;  /* 0x0000000b001e7220 */ /* 0x000fe20000410000 */
[----:B------:R-:W-:Y:S01]  /*1450*/  PRMT R33, R21, 0x7632, R33 ;  /* 0x0000763215217816 */ /* 0x000fe20000000021 */
[----:B------:R-:W-:Y:S01]  /*1460*/  FADD.FTZ R32, -R8, R32 ;  /* 0x0000002008207221 */ /* 0x000fe20000010100 */
[----:B------:R-:W3:Y:S01]  /*1470*/  LDL.LU R14, [R1+0x30] ;  /* 0x00003000010e7983 */ /* 0x000ee20000300800 */
[----:B------:R-:W-:Y:S01]  /*1480*/  FFMA.FTZ R7, R12, R30, R7 ;  /* 0x0000001e0c077223 */ /* 0x000fe20000010007 */
[----:B------:R-:W-:Y:S01]  /*1490*/  IMAD.U32 R29, R29, 0x10000, RZ ;  /* 0x000100001d1d7824 */ /* 0x000fe200078e00ff */
[----:B------:R-:W-:-:S02]  /*14a0*/  SHF.L.U32 R33, R33, 0x10, RZ ;  /* 0x0000001021217819 */ /* 0x000fc400000006ff */
[----:B------:R-:W-:Y:S01]  /*14b0*/  PRMT R30, R23, 0x7632, R30 ;  /* 0x00007632171e7816 */ /* 0x000fe2000000001e */
[----:B------:R-:W-:Y:S01]  /*14c0*/  FMUL.FTZ R32, R5, R32 ;  /* 0x0000002005207220 */ /* 0x000fe20000410000 */
[----:B------:R-:W-:Y:S01]  /*14d0*/  FMUL.FTZ R34, R3, R29 ;  /* 0x0000001d03227220 */ /* 0x000fe20000410000 */
[----:B------:R-:W-:Y:S01]  /*14e0*/  FADD.FTZ R33, -R18, R33 ;  /* 0x0000002112217221 */ /* 0x000fe20000010100 */
[----:B------:R-:W-:Y:S01]  /*14f0*/  SHF.L.U32 R30, R30, 0x10, RZ ;  /* 0x000000101e1e7819 */ /* 0x000fe200000006ff */
[----:B------:R-:W-:Y:S01]  /*1500*/  FFMA.FTZ R6, R0, R11, R6 ;  /* 0x0000000b00067223 */ /* 0x000fe20000010006 */
[----:B------:R-:W-:Y:S01]  /*1510*/  FFMA.FTZ R7, R32, R34, R7 ;  /* 0x0000002220077223 */ /* 0x000fe20000010007 */
[----:B------:R-:W-:Y:S02]  /*1520*/  FMUL.FTZ R33, R9, R33 ;  /* 0x0000002109217220 */ /* 0x000fe40000410000 */
[-C--:B------:R-:W-:Y:S01]  /*1530*/  FMUL.FTZ R34, R4, R30.reuse ;  /* 0x0000001e04227220 */ /* 0x080fe20000410000 */
[----:B------:R-:W-:Y:S01]  /*1540*/  FFMA.FTZ R6, R3, R29, R6 ;  /* 0x0000001d03067223 */ /* 0x000fe20000010006 */
[----:B------:R-:W-:-:S02]  /*1550*/  FFMA.FTZ R20, R33, R30, R28 ;  /* 0x0000001e21147223 */ /* 0x000fc4000001001c */
[----:B------:R-:W-:Y:S01]  /*1560*/  FFMA.FTZ R31, R33, R34, R31 ;  /* 0x00000022211f7223 */ /* 0x000fe2000001001f */
[----:B------:R-:W-:Y:S01]  /*1570*/  IMAD.U32 R33, R25, 0x10000, RZ ;  /* 0x0001000019217824 */ /* 0x000fe200078e00ff */
[C---:B------:R-:W-:Y:S01]  /*1580*/  SHF.L.U32 R36, R27.reuse, 0x10, RZ ;  /* 0x000000101b247819 */ /* 0x040fe200000006ff */
[----:B------:R-:W-:Y:S01]  /*1590*/  STL [R1+0x10], R10 ;  /* 0x0000100a01007387 */ /* 0x000fe20000100800 */
[----:B------:R-:W-:Y:S01]  /*15a0*/  PRMT R28, R27, 0x7632, R28 ;  /* 0x000076321b1c7816 */ /* 0x000fe2000000001c */
[----:B------:R-:W-:Y:S02]  /*15b0*/  FFMA.FTZ R19, R2, R37, R19 ;  /* 0x0000002502137223 */ /* 0x000fe40000010013 */
[----:B------:R-:W3:Y:S02]  /*15c0*/  LDL R22, [R1+0x20] ;  /* 0x0000200001167983 */ /* 0x000ee40000100800 */
[----:B------:R-:W-:Y:S02]  /*15d0*/  IMAD.U32 R28, R28, 0x10000, RZ ;  /* 0x000100001c1c7824 */ /* 0x000fe400078e00ff */
[----:B------:R-:W3:Y:S04]  /*15e0*/  LDL R17, [R1+0x58] ;  /* 0x0000580001117983 */ /* 0x000ee80000100800 */
[----:B------:R-:W-:Y:S04]  /*15f0*/  STL [R1+0x8], R11 ;  /* 0x0000080b01007387 */ /* 0x000fe80000100800 */
[----:B------:R-:W-:Y:S04]  /*1600*/  STL [R1+0x48], R12 ;  /* 0x0000480c01007387 */ /* 0x000fe80000100800 */
[----:B------:R-:W4:Y:S04]  /*1610*/  LDL R34, [R1+0x54] ;  /* 0x0000540001227983 */ /* 0x000f280000100800 */
[----:B--2---:R0:W-:Y:S02]  /*1620*/  STS.64 [R16], R6 ;  /* 0x0000000610007388 */ /* 0x0041e40000000a00 */
[----:B0-----:R-:W-:Y:S01]  /*1630*/  PRMT R7, R25, 0x7632, R7 ;  /* 0x0000763219077816 */ /* 0x001fe20000000007 */
[----:B------:R-:W-:-:S02]  /*1640*/  FADD.FTZ R6, -R18, R33 ;  /* 0x0000002112067221 */ /* 0x000fc40000010100 */
[----:B------:R-:W2:Y:S01]  /*1650*/  LDL.LU R33, [R1+0x10] ;  /* 0x0000100001217983 */ /* 0x000ea20000300800 */
[----:B------:R-:W-:Y:S01]  /*1660*/  SHF.L.U32 R7, R7, 0x10, RZ ;  /* 0x0000001007077819 */ /* 0x000fe200000006ff */
[----:B------:R-:W-:Y:S01]  /*1670*/  FMUL.FTZ R10, R9, R6 ;  /* 0x00000006090a7220 */ /* 0x000fe20000410000 */
[----:B------:R-:W-:-:S03]  /*1680*/  FMUL.FTZ R6, R2, R36 ;  /* 0x0000002402067220 */ /* 0x000fc60000410000 */
[----:B------:R-:W-:Y:S01]  /*1690*/  FADD.FTZ R7, -R18, R7 ;  /* 0x0000000712077221 */ /* 0x000fe20000010100 */
[----:B------:R-:W-:Y:S01]  /*16a0*/  FFMA.FTZ R6, R10, R6, R31 ;  /* 0x000000060a067223 */ /* 0x000fe2000001001f */
[C---:B------:R-:W-:Y:S02]  /*16b0*/  FFMA.FTZ R31, R4.reuse, R30, R19 ;  /* 0x0000001e041f7223 */ /* 0x040fe40000010013 */
[----:B------:R-:W-:Y:S01]  /*16c0*/  FMUL.FTZ R19, R9, R7 ;  /* 0x0000000709137220 */ /* 0x000fe20000410000 */
[----:B------:R-:W-:Y:S01]  /*16d0*/  FMUL.FTZ R7, R4, R28 ;  /* 0x0000001c04077220 */ /* 0x000fe20000410000 */
[----:B------:R-:W-:-:S03]  /*16e0*/  FFMA.FTZ R31, R2, R36, R31 ;  /* 0x00000024021f7223 */ /* 0x000fc6000001001f */
[----:B------:R-:W-:Y:S01]  /*16f0*/  FFMA.FTZ R7, R19, R7, R6 ;  /* 0x0000000713077223 */ /* 0x000fe20000010006 */
[----:B------:R-:W-:Y:S01]  /*1700*/  FFMA.FTZ R6, R4, R28, R31 ;  /* 0x0000001c04067223 */ /* 0x000fe2000001001f */
[----:B------:R-:W-:Y:S01]  /*1710*/  STL [R1+0x44], R10 ;  /* 0x0000440a01007387 */ /* 0x000fe20000100800 */
[----:B------:R-:W-:-:S03]  /*1720*/  FADD.FTZ R30, R35, R30 ;  /* 0x0000001e231e7221 */ /* 0x000fc60000010000 */
[----:B------:R-:W4:Y:S04]  /*1730*/  LDL.LU R31, [R1+0x3c] ;  /* 0x00003c00011f7983 */ /* 0x000f280000300800 */
[----:B------:R-:W2:Y:S04]  /*1740*/  LDL.LU R35, [R1+0x34] ;  /* 0x0000340001237983 */ /* 0x000ea80000300800 */
[----:B------:R0:W-:Y:S04]  /*1750*/  STS.64 [R16+0x1680], R6 ;  /* 0x0016800610007388 */ /* 0x0001e80000000a00 */
[----:B0-----:R-:W4:Y:S04]  /*1760*/  LDL.LU R16, [R1+0xd0] ;  /* 0x0000d00001107983 */ /* 0x001f280000300800 */
[----:B------:R-:W4:Y:S04]  /*1770*/  LDL.LU R6, [R1+0x38] ;  /* 0x0000380001067983 */ /* 0x000f280000300800 */
[----:B------:R-:W4:Y:S01]  /*1780*/  LDL R7, [R1+0x24] ;  /* 0x0000240001077983 */ /* 0x000f220000100800 */
[----:B---3--:R-:W-:Y:S01]  /*1790*/  FFMA.FTZ R17, R17, R22, R14 ;  /* 0x0000001611117223 */ /* 0x008fe2000001000e */
[----:B------:R-:W-:-:S02]  /*17a0*/  FFMA.FTZ R32, R32, R29, R15 ;  /* 0x0000001d20207223 */ /* 0x000fc4000001000f */
[----:B------:R-:W3:Y:S01]  /*17b0*/  LDL.LU R14, [R1+0xcc] ;  /* 0x0000cc00010e7983 */ /* 0x000ee20000300800 */
[----:B------:R-:W-:Y:S01]  /*17c0*/  UIADD3.X UR10, URZ, UR5, URZ, UP0, !UPT ;  /* 0x000000053f0a7290 */ /* 0x000fe200087fe43f */
[----:B------:R-:W-:Y:S01]  /*17d0*/  BAR.SYNC.DEFER_BLOCKING 0x0 ;  /* 0x0000000000007b1d */ /* 0x000fe20000010000 */
[----:B--2---:R-:W-:-:S05]  /*17e0*/  FADD.FTZ R35, R22, R35 ;  /* 0x0000002316237221 */ /* 0x004fca0000010000 */
[----:B------:R0:W5:Y:S04]  /*17f0*/  LDL.LU R22, [R1+0xc8] ;  /* 0x0000c80001167983 */ /* 0x0001680000300800 */
[----:B------:R-:W2:Y:S01]  /*1800*/  LDL.LU R15, [R1+0xc4] ;  /* 0x0000c400010f7983 */ /* 0x000ea20000300800 */
[----:B----4-:R-:W-:Y:S01]  /*1810*/  FADD.FTZ R31, R7, R31 ;  /* 0x0000001f071f7221 */ /* 0x010fe20000010000 */
[----:B------:R-:W-:Y:S01]  /*1820*/  FFMA.FTZ R34, R34, R7, R6 ;  /* 0x0000000722227223 */ /* 0x000fe20000010006 */
[----:B------:R-:W-:Y:S01]  /*1830*/  FADD.FTZ R7, R30, R28 ;  /* 0x0000001c1e077221 */ /* 0x000fe20000010000 */
[----:B------:R-:W-:Y:S01]  /*1840*/  FFMA.FTZ R6, R19, R28, R20 ;  /* 0x0000001c13067223 */ /* 0x000fe20000010014 */
[----:B------:R-:W4:Y:S04]  /*1850*/  LDL R30, [R1+0x1c] ;  /* 0x00001c00011e7983 */ /* 0x000f280000100800 */
[----:B------:R0:W5:Y:S04]  /*1860*/  LDL.LU R20, [R1+0xc0] ;  /* 0x0000c00001147983 */ /* 0x0001680000300800 */
[----:B------:R-:W3:Y:S04]  /*1870*/  LDL R19, [R1+0x28] ;  /* 0x0000280001137983 */ /* 0x000ee80000100800 */
[----:B------:R-:W3:Y:S01]  /*1880*/  LDL R28, [R1+0x60] ;  /* 0x00006000011c7983 */ /* 0x000ee20000100800 */
[----:B------:R-:W-:-:S02]  /*1890*/  FADD.FTZ R33, R33, R29 ;  /* 0x0000001d21217221 */ /* 0x000fc40000010000 */
[----:B------:R-:W1:Y:S01]  /*18a0*/  S2R R29, SR_TID.X ;  /* 0x00000000001d7919 */ /* 0x000e620000002100 */
[----:B------:R-:W-:-:S04]  /*18b0*/  UISETP.GE.U32.AND UP0, UPT, UR9, UR16, UPT ;  /* 0x000000100900728c */ /* 0x000fc8000bf06070 */
[----:B------:R-:W-:-:S06]  /*18c0*/  UISETP.GE.AND.EX UP0, UPT, UR10, UR17, UPT, UP0 ;  /* 0x000000110a00728c */ /* 0x000fcc000bf06300 */
[----:B------:R-:W-:Y:S02]  /*18d0*/  PLOP3.LUT P0, PT, PT, PT, UP0, 0x80, 0x0 ;  /* 0x000000000000781c */ /* 0x000fe40003f0f008 */
[----:B-1----:R-:W-:Y:S01]  /*18e0*/  ISETP.GT.U32.AND P1, PT, R29, 0x3f, PT ;  /* 0x0000003f1d00780c */ /* 0x002fe20003f24070 */
[----:B----4-:R-:W-:Y:S01]  /*18f0*/  FADD.FTZ R31, R31, R30 ;  /* 0x0000001e1f1f7221 */ /* 0x010fe20000010000 */
[----:B--2---:R-:W-:Y:S01]  /*1900*/  FFMA.FTZ R34, R15, R30, R34 ;  /* 0x0000001e0f227223 */ /* 0x004fe20000010022 */
[----:B---3--:R-:W-:Y:S01]  /*1910*/  FADD.FTZ R35, R35, R19 ;  /* 0x0000001323237221 */ /* 0x008fe20000010000 */
[----:B------:R-:W-:-:S03]  /*1920*/  FFMA.FTZ R19, R28, R19, R17 ;  /* 0x000000131c137223 */ /* 0x000fc60000010011 */
[----:B------:R-:W-:Y:S01]  /*1930*/  FADD.FTZ R35, R35, R16 ;  /* 0x0000001023237221 */ /* 0x000fe20000010000 */
[----:B------:R0:W5:Y:S01]  /*1940*/  LDL.LU R17, [R1+0xbc] ;  /* 0x0000bc0001117983 */ /* 0x0001620000300800 */
[----:B------:R-:W-:Y:S01]  /*1950*/  FADD.FTZ R31, R31, R37 ;  /* 0x000000251f1f7221 */ /* 0x000fe20000010000 */
[----:B------:R-:W-:Y:S01]  /*1960*/  FFMA.FTZ R19, R14, R16, R19 ;  /* 0x000000100e137223 */ /* 0x000fe20000010013 */
[----:B------:R-:W-:Y:S01]  /*1970*/  FFMA.FTZ R34, R13, R37, R34 ;  /* 0x000000250d227223 */ /* 0x000fe20000010022 */
[----:B------:R0:W5:Y:S01]  /*1980*/  LDL.LU R15, [R1+0xb8] ;  /* 0x0000b800010f7983 */ /* 0x0001620000300800 */
[----:B------:R-:W-:Y:S01]  /*1990*/  FADD.FTZ R35, R35, R11 ;  /* 0x0000000b23237221 */ /* 0x000fe20000010000 */
[----:B------:R-:W-:Y:S02]  /*19a0*/  FFMA.FTZ R19, R12, R11, R19 ;  /* 0x0000000b0c137223 */ /* 0x000fe40000010013 */
[----:B------:R0:W5:Y:S01]  /*19b0*/  LDL.LU R16, [R1+0xb4] ;  /* 0x0000b40001107983 */ /* 0x0001620000300800 */
[----:B------:R-:W-:-:S03]  /*19c0*/  FADD.FTZ R28, R31, R36 ;  /* 0x000000241f1c7221 */ /* 0x000fc60000010000 */
[----:B------:R0:W5:Y:S01]  /*19d0*/  LDL.LU R14, [R1+0xb0] ;  /* 0x0000b000010e7983 */ /* 0x0001620000300800 */
[----:B------:R-:W-:-:S03]  /*19e0*/  FFMA.FTZ R30, R10, R36, R34 ;  /* 0x000000240a1e7223 */ /* 0x000fc60000010022 */
[----:B------:R0:W5:Y:S04]  /*19f0*/  LDL.LU R13, [R1+0xac] ;  /* 0x0000ac00010d7983 */ /* 0x0001680000300800 */
[----:B------:R0:W5:Y:S04]  /*1a00*/  LDL.LU R11, [R1+0xa8] ;  /* 0x0000a800010b7983 */ /* 0x0001680000300800 */
[----:B------:R0:W5:Y:S04]  /*1a10*/  LDL.LU R12, [R1+0xa4] ;  /* 0x0000a400010c7983 */ /* 0x0001680000300800 */
[----:B------:R0:W5:Y:S04]  /*1a20*/  LDL.LU R10, [R1+0xa0] ;  /* 0x0000a000010a7983 */ /* 0x0001680000300800 */
[----:B------:R0:W-:Y:S04]  /*1a30*/  STL [R1+0x34], R35 ;  /* 0x0000342301007387 */ /* 0x0001e80000100800 */
[----:B------:R0:W-:Y:S04]  /*1a40*/  STL [R1+0x30], R19 ;  /* 0x0000301301007387 */ /* 0x0001e80000100800 */
[----:B------:R0:W-:Y:S04]  /*1a50*/  STL [R1+0x3c], R28 ;  /* 0x00003c1c01007387 */ /* 0x0001e80000100800 */
[----:B------:R0:W-:Y:S01]  /*1a60*/  STL [R1+0x38], R30 ;  /* 0x0000381e01007387 */ /* 0x0001e20000100800 */
[----:B------:R-:W-:Y:S05]  /*1a70*/  @!P0 BRA `(.L_x_206) ;  /* 0x0000000400048947 */ /* 0x000fea0003800000 */
[----:B------:R1:W-:Y:S04]  /*1a80*/  STL.64 [R1+0xa8], R4 ;  /* 0x0000a80401007387 */ /* 0x0003e80000100a00 */
[----:B------:R2:W-:Y:S04]  /*1a90*/  STL.64 [R1+0xa0], R2 ;  /* 0x0000a00201007387 */ /* 0x0005e80000100a00 */
[----:B------:R-:W3:Y:S01]  /*1aa0*/  LDL R31, [R1+0x98] ;  /* 0x00009800011f7983 */ /* 0x000ee20000100800 */
[----:B-1----:R-:W-:-:S03]  /*1ab0*/  MOV R5, R35 ;  /* 0x0000002300057202 */ /* 0x002fc60000000f00 */
[----:B0-----:R-:W4:Y:S01]  /*1ac0*/  LDL R35, [R1+0x9c] ;  /* 0x00009c0001237983 */ /* 0x001f220000100800 */
[----:B------:R-:W0:Y:S01]  /*1ad0*/  S2UR UR7, SR_CgaCtaId ;  /* 0x00000000000779c3 */ /* 0x000e220000008800 */
[----:B------:R-:W-:Y:S01]  /*1ae0*/  UMOV UR5, 0x400 ;  /* 0x0000040000057882 */ /* 0x000fe20000000000 */
[----:B------:R-:W-:Y:S01]  /*1af0*/  MOV R4, R19 ;  /* 0x0000001300047202 */ /* 0x000fe20000000f00 */
[----:B--2---:R-:W-:Y:S01]  /*1b00*/  IMAD.MOV.U32 R2, RZ, RZ, R30 ;  /* 0x000000ffff027224 */ /* 0x004fe200078e001e */
[----:B------:R-:W-:Y:S02]  /*1b10*/  SHF.L.U32 R19, R29, 0x1, RZ ;  /* 0x000000011d137819 */ /* 0x000fe400000006ff */
[----:B------:R-:W-:Y:S02]  /*1b20*/  MOV R3, R28 ;  /* 0x0000001c00037202 */ /* 0x000fe40000000f00 */
[----:B------:R-:W-:Y:S01]  /*1b30*/  LOP3.LUT R19, R19, 0x18, RZ, 0xc0, !PT ;  /* 0x0000001813137812 */ /* 0x000fe200078ec0ff */
[----:B0-----:R-:W-:-:S06]  /*1b40*/  ULEA UR5, UR7, UR5, 0x18 ;  /* 0x0000000507057291 */ /* 0x001fcc000f8ec03f */
[----:B------:R-:W-:-:S05]  /*1b50*/  LEA R28, R29, UR5, 0x5 ;  /* 0x000000051d1c7c11 */ /* 0x000fca000f8e28ff */
[----:B------:R-:W-:Y:S01]  /*1b60*/  IMAD.IADD R29, R28, 0x1, R19 ;  /* 0x000000011c1d7824 */ /* 0x000fe200078e0213 */
[----:B------:R-:W-:-:S04]  /*1b70*/  LOP3.LUT R30, R19, 0x8, RZ, 0x3c, !PT ;  /* 0x00000008131e7812 */ /* 0x000fc800078e3cff */
[----:B------:R0:W-:Y:S01]  /*1b80*/  STS.64 [R29], R4 ;  /* 0x000000041d007388 */ /* 0x0001e20000000a00 */
[C---:B------:R-:W-:Y:S02]  /*1b90*/  IADD3 R30, R28.reuse, R30, RZ ;  /* 0x0000001e1c1e7210 */ /* 0x040fe40007ffe0ff */
[C---:B0-----:R-:W-:Y:S01]  /*1ba0*/  LOP3.LUT R29, R19.reuse, 0x10, RZ, 0x3c, !PT ;  /* 0x00000010131d7812 */ /* 0x041fe200078e3cff */
[----:B------:R-:W-:Y:S01]  /*1bb0*/  USHF.L.U32 UR7, UR8, 0x7, URZ ;  /* 0x0000000708077899 */ /* 0x000fe2000800063f */
[----:B------:R-:W-:Y:S01]  /*1bc0*/  LOP3.LUT R19, R19, 0x18, RZ, 0x3c, !PT ;  /* 0x0000001813137812 */ /* 0x000fe200078e3cff */
[----:B------:R1:W5:Y:S01]  /*1bd0*/  LDL.LU.64 R4, [R1+0xa8] ;  /* 0x0000a80001047983 */ /* 0x0003620000300a00 */
[----:B------:R-:W-:-:S03]  /*1be0*/  IADD3 R29, R28, R29, RZ ;  /* 0x0000001d1c1d7210 */ /* 0x000fc60007ffe0ff */
[----:B------:R-:W-:Y:S02]  /*1bf0*/  IMAD.IADD R19, R28, 0x1, R19 ;  /* 0x000000011c137824 */ /* 0x000fe400078e0213 */
[----:B------:R-:W0:Y:S01]  /*1c00*/  S2R R28, SR_TID.X ;  /* 0x00000000001c7919 */ /* 0x000e220000002100 */
[----:B------:R-:W-:Y:S04]  /*1c10*/  STS.64 [R30], R32 ;  /* 0x000000201e007388 */ /* 0x000fe80000000a00 */
[----:B------:R2:W-:Y:S04]  /*1c20*/  STS.64 [R29], R2 ;  /* 0x000000021d007388 */ /* 0x0005e80000000a00 */
[----:B------:R1:W-:Y:S01]  /*1c30*/  STS.64 [R19], R6 ;  /* 0x0000000613007388 */ /* 0x0003e20000000a00 */
[----:B------:R-:W-:-:S03]  /*1c40*/  ULOP3.LUT UR7, UR7, 0xffffff80, UR11, 0xe2, !UPT ;  /* 0xffffff8007077892 */ /* 0x000fc6000f8ee20b */
[----:B--2---:R2:W5:Y:S01]  /*1c50*/  LDL.LU.64 R2, [R1+0xa0] ;  /* 0x0000a00001027983 */ /* 0x0045620000300a00 */
[----:B0-----:R-:W-:-:S04]  /*1c60*/  SHF.R.S32.HI R34, RZ, 0x1f, R28 ;  /* 0x0000001fff227819 */ /* 0x001fc8000001141c */
[----:B------:R-:W-:-:S04]  /*1c70*/  LEA.HI R34, R34, R28, RZ, 0x2 ;  /* 0x0000001c22227211 */ /* 0x000fc800078f10ff */
[----:B------:R-:W-:-:S04]  /*1c80*/  SHF.R.S32.HI R34, RZ, 0x2, R34 ;  /* 0x00000002ff227819 */ /* 0x000fc80000011422 */
[----:B------:R-:W-:Y:S01]  /*1c90*/  LEA R28, R34, UR5, 0x5 ;  /* 0x00000005221c7c11 */ /* 0x000fe2000f8e28ff */
[----:B-1----:R-:W-:Y:S01]  /*1ca0*/  IMAD.U32 R19, RZ, RZ, UR7 ;  /* 0x00000007ff137e24 */ /* 0x002fe2000f8e00ff */
[----:B------:R-:W-:Y:S02]  /*1cb0*/  BAR.SYNC.DEFER_BLOCKING 0x0 ;  /* 0x0000000000007b1d */ /* 0x000fe40000010000 */
[-C--:B----4-:R-:W-:Y:S02]  /*1cc0*/  LEA R30, R35, R28.reuse, 0x3 ;  /* 0x0000001c231e7211 */ /* 0x090fe400078e18ff */
[----:B---3--:R-:W-:-:S04]  /*1cd0*/  LEA R28, R31, R28, 0x3 ;  /* 0x0000001c1f1c7211 */ /* 0x008fc800078e18ff */
[----:B------:R-:W0:Y:S01]  /*1ce0*/  LDC.64 R34, c[0x0][0x260] ;  /* 0x00009800ff227b82 */ /* 0x000e220000000a00 */
[----:B------:R-:W1:Y:S04]  /*1cf0*/  LDS.64 R30, [R30] ;  /* 0x000000001e1e7984 */ /* 0x000e680000000a00 */
[----:B------:R-:W3:Y:S01]  /*1d00*/  LDS.64 R28, [R28+0x1e00] ;  /* 0x001e00001c1c7984 */ /* 0x000ee20000000a00 */
[----:B-1----:R-:W-:-:S04]  /*1d10*/  FADD.FTZ R31, RZ, R31 ;  /* 0x0000001fff1f7221 */ /* 0x002fc80000010000 */
[----:B---3--:R-:W-:Y:S02]  /*1d20*/  FADD.FTZ R29, R31, R29 ;  /* 0x0000001d1f1d7221 */ /* 0x008fe40000010000 */
[----:B------:R-:W1:Y:S01]  /*1d30*/  S2R R31, SR_TID.X ;  /* 0x00000000001f7919 */ /* 0x000e620000002100 */
[----:B------:R-:W-:-:S04]  /*1d40*/  FADD.FTZ R30, RZ, R30 ;  /* 0x0000001eff1e7221 */ /* 0x000fc80000010000 */
[----:B------:R-:W-:Y:S01]  /*1d50*/  FADD.FTZ R28, R30, R28 ;  /* 0x0000001c1e1c7221 */ /* 0x000fe20000010000 */
[----:B-1----:R-:W-:-:S05]  /*1d60*/  IMAD R19, R19, 0x3c0, R31 ;  /* 0x000003c013137824 */ /* 0x002fca00078e021f */
[----:B------:R-:W-:-:S05]  /*1d70*/  SHF.L.U32 R19, R19, 0x1, RZ ;  /* 0x0000000113137819 */ /* 0x000fca00000006ff */
[----:B0-----:R-:W-:-:S05]  /*1d80*/  IMAD.WIDE.U32 R30, R19, 0x4, R34 ;  /* 0x00000004131e7825 */ /* 0x001fca00078e0022 */
[----:B------:R0:W-:Y:S04]  /*1d90*/  STG.E.64 desc[UR12][R30.64+0x20000], R28 ;  /* 0x0200001c1e007986 */ /* 0x0001e8000c101b0c */
[----:B0-----:R-:W3:Y:S04]  /*1da0*/  LDL R30, [R1+0x8c] ;  /* 0x00008c00011e7983 */ /* 0x001ee80000100800 */
[----:B------:R-:W4:Y:S04]  /*1db0*/  LDL R29, [R1+0x94] ;  /* 0x00009400011d7983 */ /* 0x000f280000100800 */
[----:B------:R-:W2:Y:S01]  /*1dc0*/  LDL R31, [R1+0x90] ;  /* 0x00009000011f7983 */ /* 0x000ea20000100800 */
[----:B------:R-:W-:-:S05]  /*1dd0*/  IADD3 R19, R19, 0x3c0, RZ ;  /* 0x000003c013137810 */ /* 0x000fca0007ffe0ff */
[----:B------:R-:W-:Y:S01]  /*1de0*/  IMAD.WIDE.U32 R34, R19, 0x4, R34 ;  /* 0x0000000413227825 */ /* 0x000fe200078e0022 */
[----:B---3--:R-:W-:-:S05]  /*1df0*/  LEA R30, R30, UR5, 0x5 ;  /* 0x000000051e1e7c11 */ /* 0x008fca000f8e28ff */
[----:B----4-:R-:W-:Y:S01]  /*1e00*/  IMAD R28, R29, 0x8, R30 ;  /* 0x000000081d1c7824 */ /* 0x010fe200078e021e */
[----:B--2---:R-:W-:-:S05]  /*1e10*/  LEA R30, R31, R30, 0x3 ;  /* 0x0000001e1f1e7211 */ /* 0x004fca00078e18ff */
[----:B------:R-:W0:Y:S04]  /*1e20*/  LDS.64 R28, [R28] ;  /* 0x000000001c1c7984 */ /* 0x000e280000000a00 */
[----:B------:R-:W1:Y:S01]  /*1e30*/  LDS.64 R30, [R30+0x1e00] ;  /* 0x001e00001e1e7984 */ /* 0x000e620000000a00 */
[----:B0-----:R-:W-:Y:S01]  /*1e40*/  FADD.FTZ R29, RZ, R29 ;  /* 0x0000001dff1d7221 */ /* 0x001fe20000010000 */
[----:B------:R-:W-:-:S03]  /*1e50*/  FADD.FTZ R28, RZ, R28 ;  /* 0x0000001cff1c7221 */ /* 0x000fc60000010000 */
[----:B-1----:R-:W-:Y:S01]  /*1e60*/  FADD.FTZ R31, R29, R31 ;  /* 0x0000001f1d1f7221 */ /* 0x002fe20000010000 */
[----:B------:R-:W-:-:S05]  /*1e70*/  FADD.FTZ R30, R28, R30 ;  /* 0x0000001e1c1e7221 */ /* 0x000fca0000010000 */
[----:B------:R1:W-:Y:S02]  /*1e80*/  STG.E.64 desc[UR12][R34.64+0x20000], R30 ;  /* 0x0200001e22007986 */ /* 0x0003e4000c101b0c */
.L_x_206:
[----:B01----:R-:W0:Y:S01]  /*1e90*/  S2R R35, SR_TID.X ;  /* 0x0000000000237919 */ /* 0x003e220000002100 */
[----:B------:R-:W-:Y:S01]  /*1ea0*/  BSSY B0, `(.L_x_207) ;  /* 0x00000ab000007945 */ /* 0x000fe20003800000 */
[----:B------:R-:W-:-:S03]  /*1eb0*/  CS2R R28, SRZ ;  /* 0x00000000001c7805 */ /* 0x000fc6000001ff00 */
[----:B------:R-:W-:Y:S05]  /*1ec0*/  @P1 BRA `(.L_x_208) ;  /* 0x0000000800a01947 */ /* 0x000fea0003800000 */
[----:B0-----:R-:W-:Y:S02]  /*1ed0*/  SHF.R.U32.HI R19, RZ, 0x1, R35 ;  /* 0x00000001ff137819 */ /* 0x001fe40000011623 */
        /* <DEDUP_REMOVED lines=167> */
.L_x_208:
[----:B------:R-:W-:Y:S05]  /*2950*/  BSYNC B0 ;  /* 0x0000000000007941 */ /* 0x000fea0003800000 */
.L_x_207:
[----:B------:R-:W1:Y:S01]  /*2960*/  SHFL.BFLY PT, R30, R28, 0x1, 0x1f ;  /* 0x0c201f001c1e7f89 */ /* 0x000e6200000e0000 */
[----:B-----5:R-:W-:Y:S01]  /*2970*/  PRMT R31, R10, 0x7632, R31 ;  /* 0x000076320a1f7816 */ /* 0x020fe2000000001f */
[----:B------:R-:W-:Y:S01]  /*2980*/  BSSY B0, `(.L_x_209) ;  /* 0x0000016000007945 */ /* 0x000fe20003800000 */
[----:B0-----:R-:W-:Y:S01]  /*2990*/  LOP3.LUT P1, RZ, R35, 0xffffffc1, RZ, 0xc0, !PT ;  /* 0xffffffc123ff7812 */ /* 0x001fe2000782c0ff */
[----:B------:R-:W0:Y:S01]  /*29a0*/  SHFL.BFLY PT, R19, R29, 0x1, 0x1f ;  /* 0x0c201f001d137f89 */ /* 0x000e2200000e0000 */
[----:B------:R-:W-:-:S03]  /*29b0*/  PRMT R11, R11, 0x7632, R11 ;  /* 0x000076320b0b7816 */ /* 0x000fc6000000000b */
[----:B------:R-:W-:Y:S04]  /*29c0*/  STL.S16 [R1+0x14], R31 ;  /* 0x0000141f01007387 */ /* 0x000fe80000100600 */
[----:B------:R0:W-:Y:S01]  /*29d0*/  STL.S16 [R1+0x40], R11 ;  /* 0x0000400b01007387 */ /* 0x0001e20000100600 */
[----:B-1----:R-:W-:Y:S02]  /*29e0*/  FADD.FTZ R10, R30, R28 ;  /* 0x0000001c1e0a7221 */ /* 0x002fe40000010000 */
[----:B------:R-:W1:Y:S01]  /*29f0*/  S2R R30, SR_TID.X ;  /* 0x00000000001e7919 */ /* 0x000e620000002100 */
[----:B0-----:R-:W-:Y:S01]  /*2a00*/  FADD.FTZ R11, R19, R29 ;  /* 0x0000001d130b7221 */ /* 0x001fe20000010000 */
[----:B------:R-:W-:Y:S06]  /*2a10*/  @P1 BRA `(.L_x_210) ;  /* 0x0000000000301947 */ /* 0x000fec0003800000 */
[----:B-1----:R-:W-:Y:S01]  /*2a20*/  SHF.R.U32.HI R28, RZ, 0x1, R30 ;  /* 0x00000001ff1c7819 */ /* 0x002fe2000001161e */
[----:B------:R-:W-:Y:S01]  /*2a30*/  ULDC UR5, c[0x0][0x10] ;  /* 0x0000040000057ab9 */ /* 0x000fe20000000800 */
[----:B------:R-:W-:Y:S01]  /*2a40*/  IMAD.U32 R19, RZ, RZ, UR11 ;  /* 0x0000000bff137e24 */ /* 0x000fe2000f8e00ff */
[----:B------:R-:W-:Y:S01]  /*2a50*/  UIMAD UR5, UR5, UR4, UR8 ;  /* 0x00000004050572a4 */ /* 0x000fe2000f8e0208 */
[----:B------:R-:W-:-:S04]  /*2a60*/  SHF.L.U32 R28, R28, 0x7, RZ ;  /* 0x000000071c1c7819 */ /* 0x000fc800000006ff */
[----:B------:R-:W-:Y:S02]  /*2a70*/  LOP3.LUT R19, R28, 0xffffff80, R19, 0xe2, !PT ;  /* 0xffffff801c137812 */ /* 0x000fe400078ee213 */
[----:B------:R-:W-:-:S04]  /*2a80*/  MOV R28, UR5 ;  /* 0x00000005001c7c02 */ /* 0x000fc80008000f00 */
[----:B------:R-:W-:Y:S02]  /*2a90*/  LEA R19, R28, R19, 0xc ;  /* 0x000000131c137211 */ /* 0x000fe400078e60ff */
[----:B------:R-:W0:Y:S03]  /*2aa0*/  LDC.64 R28, c[0x0][0x260] ;  /* 0x00009800ff1c7b82 */ /* 0x000e260000000a00 */
[----:B------:R-:W-:-:S04]  /*2ab0*/  IMAD.SHL.U32 R19, R19, 0x2, RZ ;  /* 0x0000000213137824 */ /* 0x000fc800078e00ff */
[----:B0-----:R-:W-:-:S05]  /*2ac0*/  IMAD.WIDE.U32 R28, R19, 0x4, R28 ;  /* 0x00000004131c7825 */ /* 0x001fca00078e001c */
[----:B------:R0:W-:Y:S02]  /*2ad0*/  STG.E.64 desc[UR12][R28.64], R10 ;  /* 0x0000000a1c007986 */ /* 0x0001e4000c101b0c */
.L_x_210:
[----:B------:R-:W-:Y:S05]  /*2ae0*/  BSYNC B0 ;  /* 0x0000000000007941 */ /* 0x000fea0003800000 */
.L_x_209:
[----:B------:R-:W-:Y:S01]  /*2af0*/  PRMT R19, R13, 0x7632, R19 ;  /* 0x000076320d137816 */ /* 0x000fe20000000013 */
[----:B------:R-:W-:Y:S01]  /*2b00*/  UISETP.GE.U32.AND UP0, UPT, UR9, UR16, UPT ;  /* 0x000000100900728c */ /* 0x000fe2000bf06070 */
[----:B------:R-:W-:Y:S02]  /*2b10*/  PRMT R24, R12, 0x7632, R24 ;  /* 0x000076320c187816 */ /* 0x000fe40000000018 */
[----:B------:R-:W-:Y:S01]  /*2b20*/  PRMT R13, R14, 0x7632, R13 ;  /* 0x000076320e0d7816 */ /* 0x000fe2000000000d */
[----:B------:R2:W-:Y:S01]  /*2b30*/  STL.S16 [R1+0x2c], R19 ;  /* 0x00002c1301007387 */ /* 0x0005e20000100600 */
[----:B------:R-:W-:Y:S01]  /*2b40*/  PRMT R12, R15, 0x7632, R12 ;  /* 0x000076320f0c7816 */ /* 0x000fe2000000000c */
[----:B------:R-:W-:Y:S01]  /*2b50*/  UISETP.GE.AND.EX UP0, UPT, UR10, UR17, UPT, UP0 ;  /* 0x000000110a00728c */ /* 0x000fe2000bf06300 */
[----:B0-----:R-:W-:Y:S01]  /*2b60*/  PRMT R11, R16, 0x7632, R11 ;  /* 0x00007632100b7816 */ /* 0x001fe2000000000b */
[----:B------:R2:W-:Y:S01]  /*2b70*/  STL.S16 [R1+0x10], R13 ;  /* 0x0000100d01007387 */ /* 0x0005e20000100600 */
[----:B------:R-:W-:-:S02]  /*2b80*/  PRMT R10, R17, 0x7632, R10 ;  /* 0x00007632110a7816 */ /* 0x000fc4000000000a */
[----:B------:R-:W-:Y:S01]  /*2b90*/  PRMT R35, R20, 0x7632, R35 ;  /* 0x0000763214237816 */ /* 0x000fe20000000023 */
[----:B------:R2:W-:Y:S01]  /*2ba0*/  STL.S16 [R1+0x4], R12 ;  /* 0x0000040c01007387 */ /* 0x0005e20000100600 */
[----:B------:R-:W-:Y:S02]  /*2bb0*/  PLOP3.LUT P1, PT, PT, PT, UP0, 0x80, 0x0 ;  /* 0x000000000000781c */ /* 0x000fe40003f2f008 */
[----:B------:R-:W-:Y:S01]  /*2bc0*/  PRMT R34, R21, 0x7632, R34 ;  /* 0x0000763215227816 */ /* 0x000fe20000000022 */
[----:B------:R2:W-:Y:S01]  /*2bd0*/  STL.S16 [R1], R11 ;  /* 0x0000000b01007387 */ /* 0x0005e20000100600 */
[----:B------:R-:W-:Y:S02]  /*2be0*/  PRMT R31, R22, 0x7632, R31 ;  /* 0x00007632161f7816 */ /* 0x000fe4000000001f */
[----:B------:R-:W-:Y:S01]  /*2bf0*/  PRMT R29, R23, 0x7632, R29 ;  /* 0x00007632171d7816 */ /* 0x000fe2000000001d */
[----:B------:R2:W-:Y:S01]  /*2c00*/  STL.S16 [R1+0x18], R10 ;  /* 0x0000180a01007387 */ /* 0x0005e20000100600 */
[----:B------:R-:W-:-:S02]  /*2c10*/  PRMT R28, R24, 0x7632, R28 ;  /* 0x00007632181c7816 */ /* 0x000fc4000000001c */
[----:B------:R-:W-:Y:S02]  /*2c20*/  PRMT R25, R25, 0x7632, R25 ;  /* 0x0000763219197816 */ /* 0x000fe40000000019 */
[----:B------:R-:W-:Y:S02]  /*2c30*/  PRMT R26, R26, 0x7632, R26 ;  /* 0x000076321a1a7816 */ /* 0x000fe4000000001a */
[----:B------:R-:W-:Y:S01]  /*2c40*/  PRMT R27, R27, 0x7632, R27 ;  /* 0x000076321b1b7816 */ /* 0x000fe2000000001b */
[----:B------:R-:W-:Y:S06]  /*2c50*/  @P1 BRA `(.L_x_211) ;  /* 0x0000000000581947 */ /* 0x000fec0003800000 */
[----:B------:R-:W-:Y:S01]  /*2c60*/  BAR.SYNC.DEFER_BLOCKING 0x0 ;  /* 0x0000000000007b1d */ /* 0x000fe20000010000 */
[----:B-1----:R-:W-:-:S13]  /*2c70*/  ISETP.NE.AND P1, PT, R30, RZ, PT ;  /* 0x000000ff1e00720c */ /* 0x002fda0003f25270 */
[----:B------:R-:W-:Y:S05]  /*2c80*/  @P1 BRA `(.L_x_212) ;  /* 0x0000000000401947 */ /* 0x000fea0003800000 */
[----:B--2---:R-:W0:Y:S01]  /*2c90*/  LDC.64 R12, c[0x0][0x268] ;  /* 0x00009a00ff0c7b82 */ /* 0x004e220000000a00 */
[----:B------:R-:W-:Y:S02]  /*2ca0*/  MOV R10, UR8 ;  /* 0x00000008000a7c02 */ /* 0x000fe40008000f00 */
[----:B------:R-:W-:-:S03]  /*2cb0*/  ISETP.NE.AND P1, PT, RZ, UR11, PT ;  /* 0x0000000bff007c0c */ /* 0x000fc6000bf25270 */
[----:B0-----:R-:W-:Y:S01]  /*2cc0*/  IMAD.WIDE.U32 R10, R10, 0x4, R12 ;  /* 0x000000040a0a7825 */ /* 0x001fe200078e000c */
[----:B------:R-:W-:-:S04]  /*2cd0*/  MOV R12, 0x7fffff81 ;  /* 0x7fffff81000c7802 */ /* 0x000fc80000000f00 */
[----:B------:R-:W-:Y:S01]  /*2ce0*/  SEL R12, R12, 0x1, !P1 ;  /* 0x000000010c0c7807 */ /* 0x000fe20004800000 */
[----:B------:R-:W-:Y:S06]  /*2cf0*/  MEMBAR.ALL.GPU ;  /* 0x0000000000007992 */ /* 0x000fec000000a000 */
[----:B------:R-:W-:-:S00]  /*2d00*/  ERRBAR ;  /* 0x00000000000079ab */ /* 0x000fc00000000000 */
[----:B------:R-:W-:Y:S06]  /*2d10*/  CGAERRBAR ;  /* 0x00000000000075ab */ /* 0x000fec0000000000 */
[----:B------:R0:W5:Y:S02]  /*2d20*/  ATOM.E.ADD.STRONG.GPU PT, R12, desc[UR12][R10.64], R12 ;  /* 0x0000000c0a0c798a */ /* 0x00016400081ee1cc */
.L_x_213:
[----:B------:R-:W2:Y:S04]  /*2d30*/  LD.E.STRONG.GPU R13, desc[UR12][R10.64] ;  /* 0x0000000c0a0d7980 */ /* 0x000ea8000c10f900 */
[----:B--2---:R-:W-:Y:S01]  /*2d40*/  CCTL.IVALL ;  /* 0x00000000ff00798f */ /* 0x004fe20002000000 */
[----:B------:R-:W-:Y:S05]  /*2d50*/  YIELD ;  /* 0x0000000000007946 */ /* 0x000fea0003800000 */
[----:B-----5:R-:W-:-:S04]  /*2d60*/  LOP3.LUT R13, R13, R12, RZ, 0x3c, !PT ;  /* 0x0000000c0d0d7212 */ /* 0x020fc800078e3cff */
[----:B------:R-:W-:-:S13]  /*2d70*/  ISETP.GT.AND P1, PT, R13, -0x1, PT ;  /* 0xffffffff0d00780c */ /* 0x000fda0003f24270 */
[----:B------:R-:W-:Y:S05]  /*2d80*/  @P1 BRA `(.L_x_213) ;  /* 0xfffffffc00e81947 */ /* 0x000fea000383ffff */
.L_x_212:
[----:B------:R-:W-:Y:S05]  /*2d90*/  WARPSYNC.ALL ;  /* 0x0000000000007948 */ /* 0x000fea0003800000 */
[----:B------:R-:W-:Y:S06]  /*2da0*/  BAR.SYNC.DEFER_BLOCKING 0x0 ;  /* 0x0000000000007b1d */ /* 0x000fec0000010000 */
[----:B------:R-:W-:Y:S05]  /*2db0*/  BRA `(.L_x_214) ;  /* 0x0000000000647947 */ /* 0x000fea0003800000 */
.L_x_211:
[----:B--2---:R-:W0:Y:S01]  /*2dc0*/  S2R R10, SR_TID.X ;  /* 0x00000000000a7919 */ /* 0x004e220000002100 */
[----:B------:R-:W-:Y:S01]  /*2dd0*/  BAR.SYNC.DEFER_BLOCKING 0x0 ;  /* 0x0000000000007b1d */ /* 0x000fe20000010000 */
[----:B0-----:R-:W-:-:S13]  /*2de0*/  ISETP.NE.AND P1, PT, R10, RZ, PT ;  /* 0x000000ff0a00720c */ /* 0x001fda0003f25270 */
[----:B------:R-:W-:Y:S05]  /*2df0*/  @P1 BRA `(.L_x_215) ;  /* 0x00000000004c1947 */ /* 0x000fea0003800000 */
[----:B------:R-:W-:Y:S01]  /*2e00*/  ULDC.64 UR14, c[0x0][0x268] ;  /* 0x00009a00000e7ab9 */ /* 0x000fe20000000a00 */
[----:B------:R-:W-:Y:S01]  /*2e10*/  IMAD R10, RZ, RZ, -UR8 ;  /* 0x80000008ff0a7e24 */ /* 0x000fe2000f8e02ff */
[----:B------:R-:W-:Y:S01]  /*2e20*/  UIADD3 UR14, UP0, UR14, 0x8, URZ ;  /* 0x000000080e0e7890 */ /* 0x000fe2000ff1e03f */
[----:B------:R-:W-:-:S03]  /*2e30*/  MOV R12, 0x7fffff01 ;  /* 0x7fffff01000c7802 */ /* 0x000fc60000000f00 */
[----:B------:R-:W-:Y:S01]  /*2e40*/  UIADD3.X UR15, URZ, UR15, URZ, UP0, !UPT ;  /* 0x0000000f3f0f7290 */ /* 0x000fe200087fe43f */
[----:B------:R-:W-:Y:S02]  /*2e50*/  ISETP.NE.AND P1, PT, R10, UR11, PT ;  /* 0x0000000b0a007c0c */ /* 0x000fe4000bf25270 */
[----:B------:R-:W-:Y:S02]  /*2e60*/  MOV R10, UR14 ;  /* 0x0000000e000a7c02 */ /* 0x000fe40008000f00 */
[----:B------:R-:W-:Y:S01]  /*2e70*/  SEL R12, R12, 0x1, !P1 ;  /* 0x000000010c0c7807 */ /* 0x000fe20004800000 */
[----:B------:R-:W-:Y:S01]  /*2e80*/  IMAD.U32 R11, RZ, RZ, UR15 ;  /* 0x0000000fff0b7e24 */ /* 0x000fe2000f8e00ff */
[----:B------:R-:W-:Y:S06]  /*2e90*/  MEMBAR.ALL.GPU ;  /* 0x0000000000007992 */ /* 0x000fec000000a000 */
[----:B------:R-:W-:-:S00]  /*2ea0*/  ERRBAR ;  /* 0x00000000000079ab */ /* 0x000fc00000000000 */
[----:B------:R-:W-:Y:S06]  /*2eb0*/  CGAERRBAR ;  /* 0x00000000000075ab */ /* 0x000fec0000000000 */
[----:B------:R0:W5:Y:S02]  /*2ec0*/  ATOM.E.ADD.STRONG.GPU PT, R12, desc[UR12][R10.64], R12 ;  /* 0x0000000c0a0c798a */ /* 0x00016400081ee1cc */
.L_x_216:
[----:B------:R-:W2:Y:S04]  /*2ed0*/  LD.E.STRONG.GPU R13, desc[UR12][R10.64] ;  /* 0x0000000c0a0d7980 */ /* 0x000ea8000c10f900 */
[----:B--2---:R-:W-:Y:S01]  /*2ee0*/  CCTL.IVALL ;  /* 0x00000000ff00798f */ /* 0x004fe20002000000 */
[----:B------:R-:W-:Y:S05]  /*2ef0*/  YIELD ;  /* 0x0000000000007946 */ /* 0x000fea0003800000 */
[----:B-----5:R-:W-:-:S04]  /*2f00*/  LOP3.LUT R13, R13, R12, RZ, 0x3c, !PT ;  /* 0x0000000c0d0d7212 */ /* 0x020fc800078e3cff */
[----:B------:R-:W-:-:S13]  /*2f10*/  ISETP.GT.AND P1, PT, R13, -0x1, PT ;  /* 0xffffffff0d00780c */ /* 0x000fda0003f24270 */
[----:B------:R-:W-:Y:S05]  /*2f20*/  @P1 BRA `(.L_x_216) ;  /* 0xfffffffc00e81947 */ /* 0x000fea000383ffff */
.L_x_215:
[----:B------:R-:W-:Y:S05]  /*2f30*/  WARPSYNC.ALL ;  /* 0x0000000000007948 */ /* 0x000fea0003800000 */
[----:B------:R-:W-:Y:S06]  /*2f40*/  BAR.SYNC.DEFER_BLOCKING 0x0 ;  /* 0x0000000000007b1d */ /* 0x000fec0000010000 */
.L_x_214:
[----:B--2---:R-:W2:Y:S01]  /*2f50*/  S2R R12, SR_TID.X ;  /* 0x00000000000c7919 */ /* 0x004ea20000002100 */
[----:B------:R-:W-:Y:S01]  /*2f60*/  BSSY B0, `(.L_x_217) ;  /* 0x0000061000007945 */ /* 0x000fe20003800000 */
[----:B0-----:R-:W-:Y:S02]  /*2f70*/  CS2R R10, SRZ ;  /* 0x00000000000a7805 */ /* 0x001fe4000001ff00 */
[----:B--2---:R-:W-:-:S13]  /*2f80*/  ISETP.GT.U32.AND P1, PT, R12, 0xff, PT ;  /* 0x000000ff0c00780c */ /* 0x004fda0003f24070 */
[----:B------:R-:W-:Y:S05]  /*2f90*/  @P1 BRA `(.L_x_218) ;  /* 0x0000000400741947 */ /* 0x000fea0003800000 */
[----:B------:R-:W-:Y:S01]  /*2fa0*/  ULDC UR5, c[0x0][0x10] ;  /* 0x0000040000057ab9 */ /* 0x000fe20000000800 */
[----:B------:R0:W-:Y:S01]  /*2fb0*/  STL.64 [R1+0xa0], R2 ;  /* 0x0000a00201007387 */ /* 0x0001e20000100a00 */
[----:B------:R-:W-:Y:S01]  /*2fc0*/  UIMAD UR5, UR5, UR4, UR8 ;  /* 0x00000004050572a4 */ /* 0x000fe2000f8e0208 */
[C---:B------:R-:W-:Y:S02]  /*2fd0*/  SHF.L.U32 R11, R12.reuse, 0x4, RZ ;  /* 0x000000040c0b7819 */ /* 0x040fe400000006ff */
[----:B------:R-:W-:Y:S02]  /*2fe0*/  LOP3.LUT R12, R12, 0x7, RZ, 0xc0, !PT ;  /* 0x000000070c0c7812 */ /* 0x000fe400078ec0ff */
[----:B------:R-:W-:Y:S02]  /*2ff0*/  LOP3.LUT R11, R11, 0x7fffff80, RZ, 0xc0, !PT ;  /* 0x7fffff800b0b7812 */ /* 0x000fe400078ec0ff */
[----:B------:R-:W-:Y:S01]  /*3000*/  MOV R10, UR5 ;  /* 0x00000005000a7c02 */ /* 0x000fe20008000f00 */
[----:B0-----:R-:W0:Y:S04]  /*3010*/  LDC.64 R2, c[0x0][0x260] ;  /* 0x00009800ff027b82 */ /* 0x001e280000000a00 */
[----:B------:R-:W-:-:S05]  /*3020*/  IMAD R10, R10, 0x1000, R11 ;  /* 0x000010000a0a7824 */ /* 0x000fca00078e020b */
[----:B------:R-:W-:-:S04]  /*3030*/  IADD3 R10, R10, R12, RZ ;  /* 0x0000000c0a0a7210 */ /* 0x000fc80007ffe0ff */
[----:B------:R-:W-:-:S04]  /*3040*/  SHF.L.U32 R10, R10, 0x1, RZ ;  /* 0x000000010a0a7819 */ /* 0x000fc800000006ff */
[C---:B------:R-:W-:Y:S01]  /*3050*/  IADD3 R14, R10.reuse, 0x20, RZ ;  /* 0x000000200a0e7810 */ /* 0x040fe20007ffe0ff */
[C---:B------:R-:W-:Y:S02]  /*3060*/  VIADD R16, R10.reuse, 0x10 ;  /* 0x000000100a107836 */ /* 0x040fe40000000000 */
[----:B0-----:R-:W-:-:S04]  /*3070*/  IMAD.WIDE.U32 R12, R10, 0x4, R2 ;  /* 0x000000040a0c7825 */ /* 0x001fc800078e0002 */
[--C-:B------:R-:W-:Y:S02]  /*3080*/  IMAD.WIDE.U32 R16, R16, 0x4, R2.reuse ;  /* 0x0000000410107825 */ /* 0x100fe400078e0002 */
[----:B------:R-:W2:Y:S02]  /*3090*/  LDG.E.64 R12, desc[UR12][R12.64] ;  /* 0x0000000c0c0c7981 */ /* 0x000ea4000c1e1b00 */
[----:B------:R-:W-:Y:S02]  /*30a0*/  IMAD.WIDE.U32 R14, R14, 0x4, R2 ;  /* 0x000000040e0e7825 */ /* 0x000fe400078e0002 */
[----:B------:R-:W3:Y:S04]  /*30b0*/  LDG.E.64 R16, desc[UR12][R16.64] ;  /* 0x0000000c10107981 */ /* 0x000ee8000c1e1b00 */
[----:B------:R-:W4:Y:S01]  /*30c0*/  LDG.E.64 R14, desc[UR12][R14.64] ;  /* 0x0000000c0e0e7981 */ /* 0x000f22000c1e1b00 */
[C---:B------:R-:W-:Y:S01]  /*30d0*/  IADD3 R22, R10.reuse, 0x30, RZ ;  /* 0x000000300a167810 */ /* 0x040fe20007ffe0ff */
[----:B------:R-:W-:-:S04]  /*30e0*/  VIADD R20, R10, 0x40 ;  /* 0x000000400a147836 */ /* 0x000fc80000000000 */
        /* <DEDUP_REMOVED lines=9> */
[C---:B------:R-:W-:Y:S02]  /*3180*/  IADD3 R16, R10.reuse, 0x50, RZ ;  /* 0x000000500a107810 */ /* 0x040fe40007ffe0ff */
[----:B------:R-:W-:-:S03]  /*3190*/  IADD3 R12, R10, 0x60, RZ ;  /* 0x000000600a0c7810 */ /* 0x000fc60007ffe0ff */
[----:B------:R-:W-:-:S04]  /*31a0*/  IMAD.WIDE.U32 R16, R16, 0x4, R2 ;  /* 0x0000000410107825 */ /* 0x000fc800078e0002 */
[----:B------:R-:W-:Y:S02]  /*31b0*/  IMAD.WIDE.U32 R12, R12, 0x4, R2 ;  /* 0x000000040c0c7825 */ /* 0x000fe400078e0002 */
[----:B------:R-:W2:Y:S04]  /*31c0*/  LDG.E.64 R16, desc[UR12][R16.64] ;  /* 0x0000000c10107981 */ /* 0x000ea8000c1e1b00 */
[----:B------:R-:W3:Y:S01]  /*31d0*/  LDG.E.64 R12, desc[UR12][R12.64] ;  /* 0x0000000c0c0c7981 */ /* 0x000ee2000c1e1b00 */
[----:B------:R-:W-:Y:S01]  /*31e0*/  FADD.FTZ R11, R15, R11 ;  /* 0x0000000b0f0b7221 */ /* 0x000fe20000010000 */
[----:B------:R-:W-:Y:S01]  /*31f0*/  FADD.FTZ R14, R22, R14 ;  /* 0x0000000e160e7221 */ /* 0x000fe20000010000 */
[----:B------:R-:W-:Y:S02]  /*3200*/  VIADD R22, R10, 0x70 ;  /* 0x000000700a167836 */ /* 0x000fe40000000000 */
[----:B------:R-:W-:-:S02]  /*3210*/  FADD.FTZ R11, R23, R11 ;  /* 0x0000000b170b7221 */ /* 0x000fc40000010000 */
[----:B------:R-:W-:-:S04]  /*3220*/  IMAD.WIDE.U32 R22, R22, 0x4, R2 ;  /* 0x0000000416167825 */ /* 0x000fc800078e0002 */
[----:B------:R-:W-:Y:S01]  /*3230*/  FADD.FTZ R14, R20, R14 ;  /* 0x0000000e140e7221 */ /* 0x000fe20000010000 */
[----:B------:R-:W-:Y:S01]  /*3240*/  IADD3 R20, R10, 0x80, RZ ;  /* 0x000000800a147810 */ /* 0x000fe20007ffe0ff */
[----:B------:R-:W4:Y:S01]  /*3250*/  LDG.E.64 R22, desc[UR12][R22.64] ;  /* 0x0000000c16167981 */ /* 0x000f22000c1e1b00 */
[----:B------:R-:W-:-:S03]  /*3260*/  FADD.FTZ R11, R21, R11 ;  /* 0x0000000b150b7221 */ /* 0x000fc60000010000 */
[----:B------:R-:W-:-:S06]  /*3270*/  IMAD.WIDE.U32 R20, R20, 0x4, R2 ;  /* 0x0000000414147825 */ /* 0x000fcc00078e0002 */
[----:B------:R-:W4:Y:S01]  /*3280*/  LDG.E.64 R20, desc[UR12][R20.64] ;  /* 0x0000000c14147981 */ /* 0x000f22000c1e1b00 */
[----:B--2---:R-:W-:Y:S01]  /*3290*/  FADD.FTZ R14, R16, R14 ;  /* 0x0000000e100e7221 */ /* 0x004fe20000010000 */
[----:B------:R-:W-:Y:S01]  /*32a0*/  IADD3 R16, R10, 0x90, RZ ;  /* 0x000000900a107810 */ /* 0x000fe20007ffe0ff */
[----:B------:R-:W-:Y:S02]  /*32b0*/  FADD.FTZ R11, R17, R11 ;  /* 0x0000000b110b7221 */ /* 0x000fe40000010000 */
        /* <DEDUP_REMOVED lines=8> */
[----:B-1----:R-:W-:Y:S01]  /*3340*/  IADD3 R30, R10, 0xf0, RZ ;  /* 0x000000f00a1e7810 */ /* 0x002fe20007ffe0ff */
[----:B------:R-:W5:Y:S01]  /*3350*/  LDL.LU.64 R2, [R1+0xa0] ;  /* 0x0000a00001027983 */ /* 0x000f620000300a00 */
[----:B------:R-:W-:-:S02]  /*3360*/  FADD.FTZ R11, R23, R11 ;  /* 0x0000000b170b7221 */ /* 0x000fc40000010000 */
[----:B------:R-:W0:Y:S01]  /*3370*/  LDC.64 R22, c[0x0][0x260] ;  /* 0x00009800ff167b82 */ /* 0x000e220000000a00 */
[----:B------:R-:W-:Y:S01]  /*3380*/  FADD.FTZ R12, R20, R12 ;  /* 0x0000000c140c7221 */ /* 0x000fe20000010000 */
[----:B------:R-:W-:Y:S02]  /*3390*/  VIADD R20, R10, 0xd0 ;  /* 0x000000d00a147836 */ /* 0x000fe40000000000 */
[----:B------:R-:W-:Y:S02]  /*33a0*/  FADD.FTZ R11, R21, R11 ;  /* 0x0000000b150b7221 */ /* 0x000fe40000010000 */
[----:B0-----:R-:W-:-:S04]  /*33b0*/  IMAD.WIDE.U32 R20, R20, 0x4, R22 ;  /* 0x0000000414147825 */ /* 0x001fc800078e0016 */
[----:B--2---:R-:W-:Y:S01]  /*33c0*/  FADD.FTZ R12, R16, R12 ;  /* 0x0000000c100c7221 */ /* 0x004fe20000010000 */
[----:B------:R-:W-:-:S03]  /*33d0*/  IADD3 R16, R10, 0xb0, RZ ;  /* 0x000000b00a107810 */ /* 0x000fc60007ffe0ff */
[----:B---3--:R-:W-:Y:S01]  /*33e0*/  FADD.FTZ R14, R14, R12 ;  /* 0x0000000c0e0e7221 */ /* 0x008fe20000010000 */
[----:B------:R-:W-:Y:S01]  /*33f0*/  IADD3 R12, R10, 0xc0, RZ ;  /* 0x000000c00a0c7810 */ /* 0x000fe20007ffe0ff */
[----:B------:R-:W-:Y:S01]  /*3400*/  FADD.FTZ R19, R17, R11 ;  /* 0x0000000b11137221 */ /* 0x000fe20000010000 */
[----:B------:R-:W-:-:S04]  /*3410*/  IMAD.WIDE.U32 R16, R16, 0x4, R22 ;  /* 0x0000000410107825 */ /* 0x000fc800078e0016 */
[----:B------:R-:W-:Y:S01]  /*3420*/  IMAD.WIDE.U32 R12, R12, 0x4, R22 ;  /* 0x000000040c0c7825 */ /* 0x000fe200078e0016 */
[----:B------:R-:W-:Y:S01]  /*3430*/  IADD3 R22, R10, 0xe0, RZ ;  /* 0x000000e00a167810 */ /* 0x000fe20007ffe0ff */
[----:B------:R-:W2:Y:S04]  /*3440*/  LDG.E.64 R16, desc[UR12][R16.64] ;  /* 0x0000000c10107981 */ /* 0x000ea8000c1e1b00 */
[----:B------:R0:W3:Y:S04]  /*3450*/  LDG.E.64 R10, desc[UR12][R20.64] ;  /* 0x0000000c140a7981 */ /* 0x0000e8000c1e1b00 */
[----:B------:R-:W4:Y:S01]  /*3460*/  LDG.E.64 R12, desc[UR12][R12.64] ;  /* 0x0000000c0c0c7981 */ /* 0x000f22000c1e1b00 */
[----:B0-----:R-:W0:Y:S02]  /*3470*/  LDC.64 R20, c[0x0][0x260] ;  /* 0x00009800ff147b82 */ /* 0x001e240000000a00 */
[----:B0-----:R-:W-:-:S04]  /*3480*/  IMAD.WIDE.U32 R22, R22, 0x4, R20 ;  /* 0x0000000416167825 */ /* 0x001fc800078e0014 */
[----:B------:R-:W-:Y:S02]  /*3490*/  IMAD.WIDE.U32 R20, R30, 0x4, R20 ;  /* 0x000000041e147825 */ /* 0x000fe400078e0014 */
[----:B------:R-:W3:Y:S04]  /*34a0*/  LDG.E.64 R22, desc[UR12][R22.64] ;  /* 0x0000000c16167981 */ /* 0x000ee8000c1e1b00 */
[----:B------:R-:W3:Y:S01]  /*34b0*/  LDG.E.64 R20, desc[UR12][R20.64] ;  /* 0x0000000c14147981 */ /* 0x000ee2000c1e1b00 */
[----:B------:R-:W-:Y:S01]  /*34c0*/  FADD.FTZ R15, R15, R19 ;  /* 0x000000130f0f7221 */ /* 0x000fe20000010000 */
[----:B--2---:R-:W-:-:S03]  /*34d0*/  FADD.FTZ R14, R16, R14 ;  /* 0x0000000e100e7221 */ /* 0x004fc60000010000 */
[----:B------:R-:W-:Y:S01]  /*34e0*/  FADD.FTZ R15, R17, R15 ;  /* 0x0000000f110f7221 */ /* 0x000fe20000010000 */
[----:B----4-:R-:W-:-:S03]  /*34f0*/  FADD.FTZ R12, R12, R14 ;  /* 0x0000000e0c0c7221 */ /* 0x010fc60000010000 */
[----:B------:R-:W-:Y:S01]  /*3500*/  FADD.FTZ R13, R13, R15 ;  /* 0x0000000f0d0d7221 */ /* 0x000fe20000010000 */
[----:B---3--:R-:W-:-:S03]  /*3510*/  FADD.FTZ R10, R10, R12 ;  /* 0x0000000c0a0a7221 */ /* 0x008fc60000010000 */
[----:B------:R-:W-:Y:S01]  /*3520*/  FADD.FTZ R11, R11, R13 ;  /* 0x0000000d0b0b7221 */ /* 0x000fe20000010000 */
[----:B------:R-:W-:-:S03]  /*3530*/  FADD.FTZ R10, R22, R10 ;  /* 0x0000000a160a7221 */ /* 0x000fc60000010000 */
[----:B------:R-:W-:Y:S01]  /*3540*/  FADD.FTZ R11, R23, R11 ;  /* 0x0000000b170b7221 */ /* 0x000fe20000010000 */
[----:B------:R-:W-:-:S03]  /*3550*/  FADD.FTZ R10, R20, R10 ;  /* 0x0000000a140a7221 */ /* 0x000fc60000010000 */
[----:B------:R-:W-:-:S07]  /*3560*/  FADD.FTZ R11, R21, R11 ;  /* 0x0000000b150b7221 */ /* 0x000fce0000010000 */
.L_x_218:
[----:B------:R-:W-:Y:S05]  /*3570*/  BSYNC B0 ;  /* 0x0000000000007941 */ /* 0x000fea0003800000 */
.L_x_217:
[----:B------:R-:W0:Y:S01]  /*3580*/  SHFL.BFLY PT, R12, R10, 0x4, 0x1f ;  /* 0x0c801f000a0c7f89 */ /* 0x000e2200000e0000 */
[----:B------:R-:W-:Y:S01]  /*3590*/  BSSY B0, `(.L_x_219) ;  /* 0x0000017000007945 */ /* 0x000fe20003800000 */
[----:B------:R-:W2:Y:S01]  /*35a0*/  S2R R13, SR_TID.X ;  /* 0x00000000000d7919 */ /* 0x000ea20000002100 */
[----:B0-----:R-:W-:Y:S02]  /*35b0*/  FADD.FTZ R10, R12, R10 ;  /* 0x0000000a0c0a7221 */ /* 0x001fe40000010000 */
[----:B------:R-:W0:Y:S01]  /*35c0*/  SHFL.BFLY PT, R12, R11, 0x4, 0x1f ;  /* 0x0c801f000b0c7f89 */ /* 0x000e2200000e0000 */
[----:B--2---:R-:W-:Y:S01]  /*35d0*/  LOP3.LUT P1, RZ, R13, 0xffffff07, RZ, 0xc0, !PT ;  /* 0xffffff070dff7812 */ /* 0x004fe2000782c0ff */
[----:B0-----:R-:W-:Y:S02]  /*35e0*/  FADD.FTZ R11, R12, R11 ;  /* 0x0000000b0c0b7221 */ /* 0x001fe40000010000 */
[----:B------:R-:W0:Y:S02]  /*35f0*/  SHFL.BFLY PT, R12, R10, 0x2, 0x1f ;  /* 0x0c401f000a0c7f89 */ /* 0x000e2400000e0000 */
[----:B0-----:R-:W-:-:S02]  /*3600*/  FADD.FTZ R10, R10, R12 ;  /* 0x0000000c0a0a7221 */ /* 0x001fc40000010000 */
[----:B------:R-:W0:Y:S02]  /*3610*/  SHFL.BFLY PT, R12, R11, 0x2, 0x1f ;  /* 0x0c401f000b0c7f89 */ /* 0x000e2400000e0000 */
[----:B0-----:R-:W-:Y:S02]  /*3620*/  FADD.FTZ R11, R11, R12 ;  /* 0x0000000c0b0b7221 */ /* 0x001fe40000010000 */
[----:B------:R-:W0:Y:S02]  /*3630*/  SHFL.BFLY PT, R12, R10, 0x1, 0x1f ;  /* 0x0c201f000a0c7f89 */ /* 0x000e2400000e0000 */
[----:B0-----:R-:W-:Y:S02]  /*3640*/  FADD.FTZ R10, R10, R12 ;  /* 0x0000000c0a0a7221 */ /* 0x001fe40000010000 */
[----:B------:R-:W0:Y:S02]  /*3650*/  SHFL.BFLY PT, R12, R11, 0x1, 0x1f ;  /* 0x0c201f000b0c7f89 */ /* 0x000e2400000e0000 */
[----:B0-----:R-:W-:Y:S01]  /*3660*/  FADD.FTZ R11, R11, R12 ;  /* 0x0000000c0b0b7221 */ /* 0x001fe20000010000 */
[----:B------:R-:W-:Y:S06]  /*3670*/  @P1 BRA `(.L_x_220) ;  /* 0x0000000000201947 */ /* 0x000fec0003800000 */
[----:B------:R-:W0:Y:S01]  /*3680*/  S2UR UR7, SR_CgaCtaId ;  /* 0x00000000000779c3 */ /* 0x000e220000008800 */
[----:B------:R-:W-:Y:S01]  /*3690*/  UMOV UR5, 0x400 ;  /* 0x0000040000057882 */ /* 0x000fe20000000000 */
[----:B------:R-:W-:Y:S01]  /*36a0*/  FMUL.FTZ R11, R11, 3.2552085031056776643e-05 ;  /* 0x380888890b0b7820 */ /* 0x000fe20000410000 */
[----:B------:R-:W-:Y:S01]  /*36b0*/  UIADD3 UR5, UR5, 0x6900, URZ ;  /* 0x0000690005057890 */ /* 0x000fe2000fffe03f */
[----:B------:R-:W-:Y:S01]  /*36c0*/  FMUL.FTZ R10, R10, 3.2552085031056776643e-05 ;  /* 0x380888890a0a7820 */ /* 0x000fe20000410000 */
[----:B------:R-:W-:Y:S02]  /*36d0*/  LOP3.LUT R12, R13, 0xfffffff8, RZ, 0xc0, !PT ;  /* 0xfffffff80d0c7812 */ /* 0x000fe400078ec0ff */
[----:B0-----:R-:W-:-:S09]  /*36e0*/  ULEA UR5, UR7, UR5, 0x18 ;  /* 0x0000000507057291 */ /* 0x001fd2000f8ec03f */
[----:B------:R0:W-:Y:S03]  /*36f0*/  STS.64 [R12+UR5], R10 ;  /* 0x0000000a0c007988 */ /* 0x0001e60008000a05 */
.L_x_220:
[----:B------:R-:W-:Y:S05]  /*3700*/  BSYNC B0 ;  /* 0x0000000000007941 */ /* 0x000fea0003800000 */
.L_x_219:
[----:B0-----:R-:W2:Y:S01]  /*3710*/  LDL R10, [R1+0x84] ;  /* 0x00008400010a7983 */ /* 0x001ea20000100800 */
[----:B------:R-:W0:Y:S01]  /*3720*/  S2UR UR7, SR_CgaCtaId ;  /* 0x00000000000779c3 */ /* 0x000e220000008800 */
[----:B------:R-:W-:Y:S01]  /*3730*/  UMOV UR5, 0x400 ;  /* 0x0000040000057882 */ /* 0x000fe20000000000 */
[----:B------:R-:W-:Y:S01]  /*3740*/  SHF.L.U32 R24, R24, 0x10, RZ ;  /* 0x0000001018187819 */ /* 0x000fe200000006ff */
[----:B------:R-:W3:Y:S01]  /*3750*/  LDL.LU R12, [R1+0x14] ;  /* 0x00001400010c7983 */ /* 0x000ee20000300800 */
[----:B------:R-:W-:-:S03]  /*3760*/  ULDC.64 UR14, c[0x0][0x210] ;  /* 0x00008400000e7ab9 */ /* 0x000fc60000000a00 */
[----:B------:R-:W4:Y:S04]  /*3770*/  LDL.LU R13, [R1+0x20] ;  /* 0x00002000010d7983 */ /* 0x000f280000300800 */
[----:B------:R-:W4:Y:S01]  /*3780*/  LDL.LU R14, [R1+0x58] ;  /* 0x00005800010e7983 */ /* 0x000f220000300800 */
[----:B------:R-:W-:-:S03]  /*3790*/  UIADD3 UR5, UR5, 0x6900, URZ ;  /* 0x0000690005057890 */ /* 0x000fc6000fffe03f */
[----:B------:R-:W4:Y:S04]  /*37a0*/  LDL.LU R22, [R1+0x64] ;  /* 0x0000640001167983 */ /* 0x000f280000300800 */
[----:B------:R-:W4:Y:S04]  /*37b0*/  LDL.LU R19, [R1+0x68] ;  /* 0x0000680001137983 */ /* 0x000f280000300800 */
[----:B------:R-:W4:Y:S01]  /*37c0*/  LDL R21, [R1+0x88] ;  /* 0x0000880001157983 */ /* 0x000f220000100800 */
[----:B0-----:R-:W-:-:S03]  /*37d0*/  ULEA UR5, UR7, UR5, 0x18 ;  /* 0x0000000507057291 */ /* 0x001fc6000f8ec03f */
[----:B------:R-:W4:Y:S04]  /*37e0*/  LDL.LU R16, [R1+0x24] ;  /* 0x0000240001107983 */ /* 0x000f280000300800 */
[----:B------:R-:W4:Y:S04]  /*37f0*/  LDL.LU R20, [R1+0x54] ;  /* 0x0000540001147983 */ /* 0x000f280000300800 */
[----:B------:R-:W4:Y:S01]  /*3800*/  LDL.LU R17, [R1+0x10] ;  /* 0x0000100001117983 */ /* 0x000f220000300800 */
[----:B------:R-:W-:Y:S01]  /*3810*/  BAR.SYNC.DEFER_BLOCKING 0x0 ;  /* 0x0000000000007b1d */ /* 0x000fe20000010000 */
[----:B--2---:R-:W-:Y:S01]  /*3820*/  LEA R10, R10, UR5, 0x3 ;  /* 0x000000050a0a7c11 */ /* 0x004fe2000f8e18ff */
[----:B---3--:R-:W-:-:S05]  /*3830*/  IMAD.U32 R12, R12, 0x10000, RZ ;  /* 0x000100000c0c7824 */ /* 0x008fca00078e00ff */
[----:B------:R-:W4:Y:S01]  /*3840*/  LDS.64 R10, [R10] ;  /* 0x000000000a0a7984 */ /* 0x000f220000000a00 */
[----:B------:R-:W-:-:S04]  /*3850*/  FADD.FTZ R12, -R8, R12 ;  /* 0x0000000c080c7221 */ /* 0x000fc80000010100 */
[----:B------:R-:W-:Y:S01]  /*3860*/  FMUL.FTZ R12, R5, R12 ;  /* 0x0000000c050c7220 */ /* 0x000fe20000410000 */
[--C-:B----4-:R-:W-:Y:S01]  /*3870*/  FFMA.FTZ R13, R0, R13, -R10.reuse ;  /* 0x0000000d000d7223 */ /* 0x110fe2000001080a */
[----:B-----5:R-:W-:-:S03]  /*3880*/  FFMA.FTZ R24, R3, R24, -R10 ;  /* 0x0000001803187223 */ /* 0x020fc6000001080a */
[----:B------:R-:W-:Y:S01]  /*3890*/  FFMA.FTZ R13, -R14, R11, R13 ;  /* 0x0000000b0e0d7223 */ /* 0x000fe2000001010d */
[----:B------:R-:W-:-:S03]  /*38a0*/  FFMA.FTZ R12, R11, -R12, R24 ;  /* 0x8000000c0b0c7223 */ /* 0x000fc60000010018 */
[C---:B------:R-:W-:Y:S01]  /*38b0*/  FMUL.FTZ R14, R5.reuse, R13 ;  /* 0x0000000d050e7220 */ /* 0x040fe20000410000 */
[----:B------:R-:W-:-:S05]  /*38c0*/  FMUL.FTZ R12, R5, R12 ;  /* 0x0000000c050c7220 */ /* 0x000fca0000410000 */
[----:B------:R-:W-:Y:S02]  /*38d0*/  F2FP.BF16.F32.PACK_AB R14, R12, R14 ;  /* 0x0000000e0c0e723e */ /* 0x000fe400000010ff */
[----:B------:R-:W-:Y:S02]  /*38e0*/  IADD3 R12, P1, R22, UR14, RZ ;  /* 0x0000000e160c7c10 */ /* 0x000fe4000ff3e0ff */
[----:B------:R-:W2:Y:S02]  /*38f0*/  LDL.LU R22, [R1+0x40] ;  /* 0x0000400001167983 */ /* 0x000ea40000300800 */
[----:B------:R-:W-:Y:S02]  /*3900*/  IADD3.X R13, R19, UR15, RZ, P1, !PT ;  /* 0x0000000f130d7c10 */ /* 0x000fe40008ffe4ff */
[----:B------:R-:W-:Y:S01]  /*3910*/  PRMT R15, R14, 0x7632, R15 ;  /* 0x000076320e0f7816 */ /* 0x000fe2000000000f */
[----:B------:R-:W3:Y:S04]  /*3920*/  LDL.LU R19, [R1+0x4] ;  /* 0x0000040001137983 */ /* 0x000ee80000300800 */
[----:B------:R0:W-:Y:S04]  /*3930*/  STG.E.U16 desc[UR12][R12.64], R14 ;  /* 0x0000000e0c007986 */ /* 0x0001e8000c10150c */
[----:B------:R-:W-:Y:S01]  /*3940*/  STG.E.U16 desc[UR12][R12.64+0x2], R15 ;  /* 0x0000020f0c007986 */ /* 0x000fe2000c10150c */
[----:B------:R-:W-:Y:S01]  /*3950*/  SHF.L.U32 R17, R17, 0x10, RZ ;  /* 0x0000001011117819 */ /* 0x000fe200000006ff */
[----:B------:R-:W-:Y:S01]  /*3960*/  IMAD.U32 R35, R35, 0x10000, RZ ;  /* 0x0001000023237824 */ /* 0x000fe200078e00ff */
[----:B------:R-:W-:Y:S01]  /*3970*/  SHF.L.U32 R28, R28, 0x10, RZ ;  /* 0x000000101c1c7819 */ /* 0x000fe200000006ff */
[----:B------:R-:W4:Y:S01]  /*3980*/  LDL.LU R23, [R1] ;  /* 0x0000000001177983 */ /* 0x000f220000300800 */
[----:B0-----:R-:W-:-:S06]  /*3990*/  LEA R14, R21, UR5, 0x3 ;  /* 0x00000005150e7c11 */ /* 0x001fcc000f8e18ff */
[----:B------:R-:W0:Y:S01]  /*39a0*/  LDS.64 R14, [R14] ;  /* 0x000000000e0e7984 */ /* 0x000e220000000a00 */
[C---:B------:R-:W-:Y:S01]  /*39b0*/  FADD.FTZ R17, -R8.reuse, R17 ;  /* 0x0000001108117221 */ /* 0x040fe20000010100 */
[C---:B------:R-:W-:Y:S01]  /*39c0*/  FADD.FTZ R35, -R8.reuse, R35 ;  /* 0x0000002308237221 */ /* 0x040fe20000010100 */
[----:B------:R-:W-:Y:S01]  /*39d0*/  FADD.FTZ R28, -R8, R28 ;  /* 0x0000001c081c7221 */ /* 0x000fe20000010100 */
[----:B0-----:R-:W-:-:S04]  /*39e0*/  FFMA.FTZ R16, R2, R16, -R14 ;  /* 0x0000001002107223 */ /* 0x001fc8000001080e */
[----:B------:R-:W-:Y:S02]  /*39f0*/  FFMA.FTZ R16, -R20, R15, R16 ;  /* 0x0000000f14107223 */ /* 0x000fe40000010110 */
[----:B------:R-:W4:Y:S04]  /*3a00*/  LDL.LU R20, [R1+0x28] ;  /* 0x0000280001147983 */ /* 0x000f280000300800 */
[----:B------:R-:W4:Y:S01]  /*3a10*/  LDL.LU R21, [R1+0xc] ;  /* 0x00000c0001157983 */ /* 0x000f220000300800 */
[----:B--2---:R-:W-:-:S03]  /*3a20*/  SHF.L.U32 R8, R22, 0x10, RZ ;  /* 0x0000001016087819 */ /* 0x004fc600000006ff */
[----:B------:R-:W2:Y:S01]  /*3a30*/  LDL.LU R22, [R1+0x8] ;  /* 0x0000080001167983 */ /* 0x000ea20000300800 */
[----:B------:R-:W-:Y:S02]  /*3a40*/  SHF.L.U32 R34, R34, 0x10, RZ ;  /* 0x0000001022227819 */ /* 0x000fe400000006ff */
[----:B------:R-:W-:Y:S01]  /*3a50*/  SHF.L.U32 R25, R25, 0x10, RZ ;  /* 0x0000001019197819 */ /* 0x000fe200000006ff */
[----:B---3--:R-:W-:Y:S02]  /*3a60*/  IMAD.U32 R19, R19, 0x10000, RZ ;  /* 0x0001000013137824 */ /* 0x008fe400078e00ff */
[C---:B------:R-:W-:Y:S01]  /*3a70*/  FADD.FTZ R8, -R18.reuse, R8 ;  /* 0x0000000812087221 */ /* 0x040fe20000010100 */
[C---:B------:R-:W-:Y:S01]  /*3a80*/  FADD.FTZ R34, -R18.reuse, R34 ;  /* 0x0000002212227221 */ /* 0x040fe20000010100 */
[----:B------:R-:W-:Y:S01]  /*3a90*/  SHF.L.U32 R31, R31, 0x10, RZ ;  /* 0x000000101f1f7819 */ /* 0x000fe200000006ff */
[C---:B------:R-:W-:Y:S01]  /*3aa0*/  FADD.FTZ R19, -R18.reuse, R19 ;  /* 0x0000001312137221 */ /* 0x040fe20000010100 */
[----:B------:R-:W-:Y:S01]  /*3ab0*/  FADD.FTZ R25, -R18, R25 ;  /* 0x0000001912197221 */ /* 0x000fe20000010100 */
[----:B------:R-:W-:Y:S01]  /*3ac0*/  SHF.L.U32 R26, R26, 0x10, RZ ;  /* 0x000000101a1a7819 */ /* 0x000fe200000006ff */
[----:B-1----:R-:W3:Y:S01]  /*3ad0*/  LDL.LU R30, [R1+0x4c] ;  /* 0x00004c00011e7983 */ /* 0x002ee20000300800 */
[----:B----4-:R-:W-:-:S03]  /*3ae0*/  IMAD.U32 R18, R23, 0x10000, RZ ;  /* 0x0001000017127824 */ /* 0x010fc600078e00ff */
[----:B------:R-:W4:Y:S01]  /*3af0*/  LDL.LU R24, [R1+0x48] ;  /* 0x0000480001187983 */ /* 0x000f220000300800 */
[C-C-:B------:R-:W-:Y:S01]  /*3b00*/  FFMA.FTZ R31, R3.reuse, R31, -R10.reuse ;  /* 0x0000001f031f7223 */ /* 0x140fe2000001080a */
[C-C-:B------:R-:W-:Y:S01]  /*3b10*/  FFMA.FTZ R26, R3.reuse, R26, -R10.reuse ;  /* 0x0000001a031a7223 */ /* 0x140fe2000001080a */
[--C-:B------:R-:W-:Y:S01]  /*3b20*/  FFMA.FTZ R18, R3, R18, -R10.reuse ;  /* 0x0000001203127223 */ /* 0x100fe2000001080a */
[----:B------:R-:W4:Y:S01]  /*3b30*/  LDL.LU R23, [R1+0x2c] ;  /* 0x00002c0001177983 */ /* 0x000f220000300800 */
[C-C-:B------:R-:W-:Y:S01]  /*3b40*/  FFMA.FTZ R20, R0.reuse, R20, -R10.reuse ;  /* 0x0000001400147223 */ /* 0x140fe2000001080a */
[C-C-:B------:R-:W-:Y:S01]  /*3b50*/  FFMA.FTZ R21, R0.reuse, R21, -R10.reuse ;  /* 0x0000001500157223 */ /* 0x140fe2000001080a */
[----:B--2---:R-:W-:Y:S02]  /*3b60*/  FFMA.FTZ R22, R0, R22, -R10 ;  /* 0x0000001600167223 */ /* 0x004fe4000001080a */
[----:B------:R-:W2:Y:S01]  /*3b70*/  LDL.LU R10, [R1+0x60] ;  /* 0x00006000010a7983 */ /* 0x000ea20000300800 */
[----:B------:R-:W-:-:S04]  /*3b80*/  FMUL.FTZ R17, R5, R17 ;  /* 0x0000001105117220 */ /* 0x000fc80000410000 */
[----:B------:R-:W-:Y:S01]  /*3b90*/  FFMA.FTZ R17, R11, -R17, R18 ;  /* 0x800000110b117223 */ /* 0x000fe20000010012 */
[C---:B------:R-:W-:Y:S01]  /*3ba0*/  FMUL.FTZ R35, R5.reuse, R35 ;  /* 0x0000002305237220 */ /* 0x040fe20000410000 */
[----:B------:R-:W-:Y:S01]  /*3bb0*/  FMUL.FTZ R28, R5, R28 ;  /* 0x0000001c051c7220 */ /* 0x000fe20000410000 */
[-C--:B---3--:R-:W-:Y:S01]  /*3bc0*/  FFMA.FTZ R21, -R30, R11.reuse, R21 ;  /* 0x0000000b1e157223 */ /* 0x088fe20000010115 */
[----:B--2---:R-:W-:Y:S02]  /*3bd0*/  FFMA.FTZ R20, -R10, R11, R20 ;  /* 0x0000000b0a147223 */ /* 0x004fe40000010114 */
[----:B------:R-:W2:Y:S04]  /*3be0*/  LDL.LU R10, [R1+0x18] ;  /* 0x00001800010a7983 */ /* 0x000ea80000300800 */
[----:B------:R-:W3:Y:S01]  /*3bf0*/  LDL.LU R18, [R1+0x1c] ;  /* 0x00001c0001127983 */ /* 0x000ee20000300800 */
[C---:B------:R-:W-:Y:S01]  /*3c00*/  FFMA.FTZ R31, R11.reuse, -R35, R31 ;  /* 0x800000230b1f7223 */ /* 0x040fe2000001001f */
[----:B----4-:R-:W-:Y:S01]  /*3c10*/  FFMA.FTZ R22, -R24, R11, R22 ;  /* 0x0000000b18167223 */ /* 0x010fe20000010116 */
[----:B------:R-:W-:Y:S01]  /*3c20*/  FFMA.FTZ R26, R11, -R28, R26 ;  /* 0x8000001c0b1a7223 */ /* 0x000fe2000001001a */
[C---:B------:R-:W-:Y:S01]  /*3c30*/  FMUL.FTZ R20, R5.reuse, R20 ;  /* 0x0000001405147220 */ /* 0x040fe20000410000 */
[C---:B------:R-:W-:Y:S01]  /*3c40*/  FMUL.FTZ R17, R5.reuse, R17 ;  /* 0x0000001105117220 */ /* 0x040fe20000410000 */
[C---:B------:R-:W-:Y:S01]  /*3c50*/  FMUL.FTZ R21, R5.reuse, R21 ;  /* 0x0000001505157220 */ /* 0x040fe20000410000 */
[C---:B------:R-:W-:Y:S01]  /*3c60*/  FMUL.FTZ R31, R5.reuse, R31 ;  /* 0x0000001f051f7220 */ /* 0x040fe20000410000 */
[C---:B------:R-:W-:Y:S01]  /*3c70*/  FMUL.FTZ R22, R5.reuse, R22 ;  /* 0x0000001605167220 */ /* 0x040fe20000410000 */
[----:B------:R-:W-:Y:S01]  /*3c80*/  FMUL.FTZ R26, R5, R26 ;  /* 0x0000001a051a7220 */ /* 0x000fe20000410000 */
[----:B------:R-:W-:-:S02]  /*3c90*/  IMAD.U32 R5, R23, 0x10000, RZ ;  /* 0x0001000017057824 */ /* 0x000fc400078e00ff */
[----:B------:R-:W4:Y:S04]  /*3ca0*/  LDL.LU R23, [R1+0x5c] ;  /* 0x00005c0001177983 */ /* 0x000f280000300800 */
[----:B------:R-:W4:Y:S01]  /*3cb0*/  LDL.LU R30, [R1+0x50] ;  /* 0x00005000011e7983 */ /* 0x000f220000300800 */
[----:B---3--:R-:W-:-:S03]  /*3cc0*/  FFMA.FTZ R11, R2, R18, -R14 ;  /* 0x00000012020b7223 */ /* 0x008fc6000001080e */
[----:B------:R-:W3:Y:S04]  /*3cd0*/  LDL.LU R18, [R1+0x44] ;  /* 0x0000440001127983 */ /* 0x000ee80000300800 */
[----:B------:R-:W3:Y:S01]  /*3ce0*/  LDL.LU R28, [R1+0x80] ;  /* 0x00008000011c7983 */ /* 0x000ee20000300800 */
[----:B--2---:R-:W-:-:S03]  /*3cf0*/  SHF.L.U32 R10, R10, 0x10, RZ ;  /* 0x000000100a0a7819 */ /* 0x004fc600000006ff */
[----:B------:R-:W2:Y:S01]  /*3d00*/  LDL.LU R24, [R1+0x7c] ;  /* 0x00007c0001187983 */ /* 0x000ea20000300800 */
[----:B------:R-:W-:Y:S01]  /*3d10*/  FMUL.FTZ R19, R9, R19 ;  /* 0x0000001309137220 */ /* 0x000fe20000410000 */
[--C-:B------:R-:W-:Y:S01]  /*3d20*/  FFMA.FTZ R10, R4, R10, -R14.reuse ;  /* 0x0000000a040a7223 */ /* 0x100fe2000001080e */
[----:B----4-:R-:W-:Y:S01]  /*3d30*/  FFMA.FTZ R11, -R23, R15, R11 ;  /* 0x0000000f170b7223 */ /* 0x010fe2000001010b */
[----:B------:R-:W-:Y:S01]  /*3d40*/  FFMA.FTZ R36, R2, R36, -R14 ;  /* 0x0000002402247223 */ /* 0x000fe2000001080e */
[----:B------:R-:W4:Y:S01]  /*3d50*/  LDL.LU R23, [R1+0x74] ;  /* 0x0000740001177983 */ /* 0x000f220000300800 */
[----:B------:R-:W-:Y:S01]  /*3d60*/  FFMA.FTZ R10, R15, -R19, R10 ;  /* 0x800000130f0a7223 */ /* 0x000fe2000001000a */
[----:B------:R-:W-:Y:S01]  /*3d70*/  SHF.L.U32 R29, R29, 0x10, RZ ;  /* 0x000000101d1d7819 */ /* 0x000fe200000006ff */
[----:B------:R-:W-:Y:S01]  /*3d80*/  IMAD.U32 R27, R27, 0x10000, RZ ;  /* 0x000100001b1b7824 */ /* 0x000fe200078e00ff */
[----:B------:R-:W4:Y:S01]  /*3d90*/  LDL.LU R19, [R1+0x78] ;  /* 0x0000780001137983 */ /* 0x000f220000300800 */
[--C-:B------:R-:W-:Y:S01]  /*3da0*/  FFMA.FTZ R5, R4, R5, -R14.reuse ;  /* 0x0000000504057223 */ /* 0x100fe2000001080e */
[--C-:B------:R-:W-:Y:S01]  /*3db0*/  FFMA.FTZ R37, R2, R37, -R14.reuse ;  /* 0x0000002502257223 */ /* 0x100fe2000001080e */
[C-C-:B------:R-:W-:Y:S01]  /*3dc0*/  FFMA.FTZ R29, R4.reuse, R29, -R14.reuse ;  /* 0x0000001d041d7223 */ /* 0x140fe2000001080e */
[----:B------:R-:W-:Y:S01]  /*3dd0*/  FFMA.FTZ R27, R4, R27, -R14 ;  /* 0x0000001b041b7223 */ /* 0x000fe2000001080e */
[----:B------:R-:W-:-:S04]  /*3de0*/  FMUL.FTZ R8, R9, R8 ;  /* 0x0000000809087220 */ /* 0x000fc80000410000 */
[----:B------:R-:W-:Y:S01]  /*3df0*/  FFMA.FTZ R5, R15, -R8, R5 ;  /* 0x800000080f057223 */ /* 0x000fe20000010005 */
[----:B---3--:R-:W-:Y:S02]  /*3e00*/  FFMA.FTZ R36, -R18, R15, R36 ;  /* 0x0000000f12247223 */ /* 0x008fe40000010124 */
[----:B------:R-:W3:Y:S04]  /*3e10*/  LDL.LU R18, [R1+0x6c] ;  /* 0x00006c0001127983 */ /* 0x000ee80000300800 */
[----:B------:R-:W3:Y:S01]  /*3e20*/  LDL.LU R14, [R1+0x70] ;  /* 0x00007000010e7983 */ /* 0x000ee20000300800 */
[C---:B------:R-:W-:Y:S01]  /*3e30*/  FMUL.FTZ R16, R9.reuse, R16 ;  /* 0x0000001009107220 */ /* 0x040fe20000410000 */
[C---:B------:R-:W-:Y:S01]  /*3e40*/  FMUL.FTZ R5, R9.reuse, R5 ;  /* 0x0000000509057220 */ /* 0x040fe20000410000 */
[C---:B------:R-:W-:Y:S01]  /*3e50*/  FMUL.FTZ R34, R9.reuse, R34 ;  /* 0x0000002209227220 */ /* 0x040fe20000410000 */
[C---:B------:R-:W-:Y:S01]  /*3e60*/  FMUL.FTZ R25, R9.reuse, R25 ;  /* 0x0000001909197220 */ /* 0x040fe20000410000 */
[----:B------:R-:W-:-:S02]  /*3e70*/  FMUL.FTZ R11, R9, R11 ;  /* 0x0000000b090b7220 */ /* 0x000fc40000410000 */
[----:B------:R-:W-:Y:S01]  /*3e80*/  F2FP.BF16.F32.PACK_AB R5, R5, R16 ;  /* 0x000000100505723e */ /* 0x000fe200000010ff */
[----:B------:R-:W-:Y:S01]  /*3e90*/  FMUL.FTZ R10, R9, R10 ;  /* 0x0000000a090a7220 */ /* 0x000fe20000410000 */
[----:B------:R-:W-:Y:S01]  /*3ea0*/  FFMA.FTZ R37, -R30, R15, R37 ;  /* 0x0000000f1e257223 */ /* 0x000fe20000010125 */
[C---:B------:R-:W-:Y:S01]  /*3eb0*/  FFMA.FTZ R29, R15.reuse, -R34, R29 ;  /* 0x800000220f1d7223 */ /* 0x040fe2000001001d */
[----:B------:R-:W-:Y:S01]  /*3ec0*/  FFMA.FTZ R25, R15, -R25, R27 ;  /* 0x800000190f197223 */ /* 0x000fe2000001001b */
[----:B------:R-:W-:Y:S01]  /*3ed0*/  IADD3 R8, P1, R28, UR14, RZ ;  /* 0x0000000e1c087c10 */ /* 0x000fe2000ff3e0ff */
[----:B------:R0:W-:Y:S01]  /*3ee0*/  STG.E.U16 desc[UR12][R12.64+0x4], R5 ;  /* 0x000004050c007986 */ /* 0x0001e2000c10150c */
[----:B------:R-:W-:Y:S01]  /*3ef0*/  F2FP.BF16.F32.PACK_AB R17, R17, R20 ;  /* 0x000000141111723e */ /* 0x000fe200000010ff */
[C---:B------:R-:W-:Y:S01]  /*3f00*/  FMUL.FTZ R37, R9.reuse, R37 ;  /* 0x0000002509257220 */ /* 0x040fe20000410000 */
[C---:B------:R-:W-:Y:S01]  /*3f10*/  FMUL.FTZ R29, R9.reuse, R29 ;  /* 0x0000001d091d7220 */ /* 0x040fe20000410000 */
[C---:B------:R-:W-:Y:S01]  /*3f20*/  FMUL.FTZ R36, R9.reuse, R36 ;  /* 0x0000002409247220 */ /* 0x040fe20000410000 */
[----:B------:R-:W-:Y:S01]  /*3f30*/  FMUL.FTZ R25, R9, R25 ;  /* 0x0000001909197220 */ /* 0x000fe20000410000 */
[----:B------:R-:W-:-:S02]  /*3f40*/  F2FP.BF16.F32.PACK_AB R11, R10, R11 ;  /* 0x0000000b0a0b723e */ /* 0x000fc400000010ff */
[----:B--2---:R-:W-:Y:S02]  /*3f50*/  IADD3.X R9, R24, UR15, RZ, P1, !PT ;  /* 0x0000000f18097c10 */ /* 0x004fe40008ffe4ff */
[----:B------:R-:W-:Y:S02]  /*3f60*/  PRMT R10, R17, 0x7632, R10 ;  /* 0x00007632110a7816 */ /* 0x000fe4000000000a */
[----:B0-----:R-:W-:Y:S02]  /*3f70*/  PRMT R5, R5, 0x7632, R5 ;  /* 0x0000763205057816 */ /* 0x001fe40000000005 */
[----:B------:R-:W-:-:S03]  /*3f80*/  F2FP.BF16.F32.PACK_AB R21, R31, R21 ;  /* 0x000000151f15723e */ /* 0x000fc600000010ff */
[----:B------:R0:W-:Y:S01]  /*3f90*/  STG.E.U16 desc[UR12][R12.64+0x6], R5 ;  /* 0x000006050c007986 */ /* 0x0001e2000c10150c */
[----:B------:R-:W-:-:S03]  /*3fa0*/  F2FP.BF16.F32.PACK_AB R29, R29, R37 ;  /* 0x000000251d1d723e */ /* 0x000fc600000010ff */
[----:B------:R4:W-:Y:S01]  /*3fb0*/  STG.E.U16 desc[UR12][R8.64+0x2], R10 ;  /* 0x0000020a08007986 */ /* 0x0009e2000c10150c */
[----:B0-----:R-:W-:-:S03]  /*3fc0*/  PRMT R13, R11, 0x7632, R13 ;  /* 0x000076320b0d7816 */ /* 0x001fc6000000000d */
[----:B------:R-:W-:Y:S01]  /*3fd0*/  STG.E.U16 desc[UR12][R8.64], R17 ;  /* 0x0000001108007986 */ /* 0x000fe2000c10150c */
[----:B----4-:R-:W-:-:S03]  /*3fe0*/  IADD3 R10, P1, R23, UR14, RZ ;  /* 0x0000000e170a7c10 */ /* 0x010fc6000ff3e0ff */
[----:B------:R0:W-:Y:S01]  /*3ff0*/  STG.E.U16 desc[UR12][R8.64+0x4], R11 ;  /* 0x0000040b08007986 */ /* 0x0001e2000c10150c */
[----:B------:R-:W-:-:S03]  /*4000*/  PRMT R5, R21, 0x7632, R5 ;  /* 0x0000763215057816 */ /* 0x000fc60000000005 */
[----:B------:R1:W-:Y:S01]  /*4010*/  STG.E.U16 desc[UR12][R8.64+0x6], R13 ;  /* 0x0000060d08007986 */ /* 0x0003e2000c10150c */
[----:B------:R-:W-:Y:S02]  /*4020*/  F2FP.BF16.F32.PACK_AB R22, R26, R22 ;  /* 0x000000161a16723e */ /* 0x000fe400000010ff */
[----:B------:R-:W-:Y:S02]  /*4030*/  F2FP.BF16.F32.PACK_AB R25, R25, R36 ;  /* 0x000000241919723e */ /* 0x000fe400000010ff */
[----:B0-----:R-:W-:Y:S02]  /*4040*/  IADD3.X R11, R19, UR15, RZ, P1, !PT ;  /* 0x0000000f130b7c10 */ /* 0x001fe40008ffe4ff */
[----:B-1----:R-:W-:-:S03]  /*4050*/  PRMT R9, R29, 0x7632, R9 ;  /* 0x000076321d097816 */ /* 0x002fc60000000009 */
[----:B------:R-:W-:Y:S01]  /*4060*/  STG.E.U16 desc[UR12][R10.64], R21 ;  /* 0x000000150a007986 */ /* 0x000fe2000c10150c */
[----:B------:R-:W-:-:S03]  /*4070*/  PRMT R12, R25, 0x7632, R12 ;  /* 0x00007632190c7816 */ /* 0x000fc6000000000c */
[----:B------:R-:W-:Y:S04]  /*4080*/  STG.E.U16 desc[UR12][R10.64+0x2], R5 ;  /* 0x000002050a007986 */ /* 0x000fe8000c10150c */
[----:B------:R-:W-:Y:S04]  /*4090*/  STG.E.U16 desc[UR12][R10.64+0x4], R29 ;  /* 0x0000041d0a007986 */ /* 0x000fe8000c10150c */
[----:B------:R0:W-:Y:S02]  /*40a0*/  STG.E.U16 desc[UR12][R10.64+0x6], R9 ;  /* 0x000006090a007986 */ /* 0x0001e4000c10150c */
[----:B0-----:R-:W-:Y:S01]  /*40b0*/  PRMT R11, R22, 0x7632, R11 ;  /* 0x00007632160b7816 */ /* 0x001fe2000000000b */
[----:B------:R-:W-:Y:S01]  /*40c0*/  ULOP3.LUT UR4, UR4, 0x1, URZ, 0x3c, !UPT ;  /* 0x0000000104047892 */ /* 0x000fe2000f8e3c3f */
[----:B------:R-:W-:Y:S01]  /*40d0*/  UMOV UR5, UR10 ;  /* 0x0000000a00057c82 */ /* 0x000fe20008000000 */
[----:B---3--:R-:W-:-:S04]  /*40e0*/  IADD3 R8, P1, R18, UR14, RZ ;  /* 0x0000000e12087c10 */ /* 0x008fc8000ff3e0ff */
[----:B------:R-:W-:-:S05]  /*40f0*/  IADD3.X R9, R14, UR15, RZ, P1, !PT ;  /* 0x0000000f0e097c10 */ /* 0x000fca0008ffe4ff */
[----:B------:R1:W-:Y:S04]  /*4100*/  STG.E.U16 desc[UR12][R8.64], R22 ;  /* 0x0000001608007986 */ /* 0x0003e8000c10150c */
[----:B------:R1:W-:Y:S04]  /*4110*/  STG.E.U16 desc[UR12][R8.64+0x2], R11 ;  /* 0x0000020b08007986 */ /* 0x0003e8000c10150c */
[----:B------:R1:W-:Y:S04]  /*4120*/  STG.E.U16 desc[UR12][R8.64+0x4], R25 ;  /* 0x0000041908007986 */ /* 0x0003e8000c10150c */
[----:B------:R1:W-:Y:S01]  /*4130*/  STG.E.U16 desc[UR12][R8.64+0x6], R12 ;  /* 0x0000060c08007986 */ /* 0x0003e2000c10150c */
[----:B------:R-:W-:Y:S05]  /*4140*/  @!P0 BRA `(.L_x_221) ;  /* 0xffffffc400448947 */ /* 0x000fea000383ffff */
.L_x_205:
[----:B------:R-:W-:-:S04]  /*4150*/  ULEA UR7, UR8, UR11, 0x7 ;  /* 0x0000000b08077291 */ /* 0x000fc8000f8e383f */
[----:B------:R-:W-:-:S04]  /*4160*/  USHF.L.U32 UR7, UR7, 0x5, URZ ;  /* 0x0000000507077899 */ /* 0x000fc8000800063f */
[----:B------:R-:W-:-:S06]  /*4170*/  UISETP.GT.AND UP0, UPT, UR7, 0x3bf, UPT ;  /* 0x000003bf0700788c */ /* 0x000fcc000bf04270 */
[----:B------:R-:W-:-:S13]  /*4180*/  PLOP3.LUT P0, PT, PT, PT, UP0, 0x80, 0x0 ;  /* 0x000000000000781c */ /* 0x000fda0003f0f008 */
[----:B------:R-:W-:Y:S05]  /*4190*/  @P0 EXIT ;  /* 0x000000000000094d */ /* 0x000fea0003800000 */
[----:B------:R-:W2:Y:S01]  /*41a0*/  S2R R36, SR_TID.X ;  /* 0x0000000000247919 */ /* 0x000ea20000002100 */
[----:B0-----:R-:W-:Y:S01]  /*41b0*/  LOP3.LUT R3, RZ, UR16, RZ, 0x33, !PT ;  /* 0x00000010ff037c12 */ /* 0x001fe2000f8e33ff */
[----:B------:R-:W-:Y:S01]  /*41c0*/  IMAD.MOV.U32 R5, RZ, RZ, 0x1e ;  /* 0x0000001eff057424 */ /* 0x000fe200078e00ff */
        /* <DEDUP_REMOVED lines=12> */
[----:B------:R-:W-:Y:S01]  /*4290*/  USHF.L.U32 UR4, UR4, 0x7, URZ ;  /* 0x0000000704047899 */ /* 0x000fe2000800063f */
[----:B------:R-:W-:Y:S02]  /*42a0*/  MOV R0, 0xffffffff ;  /* 0xffffffff00007802 */ /* 0x000fe40000000f00 */
[----:B--2---:R-:W-:-:S02]  /*42b0*/  SHF.R.U32.HI R35, RZ, 0x5, R36 ;  /* 0x00000005ff237819 */ /* 0x004fc40000011624 */
[----:B------:R-:W-:Y:S02]  /*42c0*/  SHF.R.U32.HI R4, RZ, 0x4, R36 ;  /* 0x00000004ff047819 */ /* 0x000fe40000011624 */
[----:B-1----:R-:W-:Y:S02]  /*42d0*/  IADD3 R11, P0, P1, -R2, -0x81, -R35 ;  /* 0xffffff7f020b7810 */ /* 0x002fe4000791e923 */
[----:B------:R-:W-:Y:S02]  /*42e0*/  VIADDMNMX.U32 R5, R4, R5, 0x20, !PT ;  /* 0x0000002004057446 */ /* 0x000fe40007800005 */
[----:B------:R-:W-:Y:S02]  /*42f0*/  IADD3.X R13, ~R3, -0x1, R0, P0, P1 ;  /* 0xffffffff030d7810 */ /* 0x000fe400007e2500 */
[----:B------:R-:W-:Y:S02]  /*4300*/  LOP3.LUT R0, RZ, R4, RZ, 0x33, !PT ;  /* 0x00000004ff007212 */ /* 0x000fe400078e33ff */
[----:B------:R-:W-:Y:S01]  /*4310*/  IADD3 R30, P1, R35, 0x1e, RZ ;  /* 0x0000001e231e7810 */ /* 0x000fe20007f3e0ff */
[----:B------:R-:W-:Y:S01]  /*4320*/  IMAD.WIDE.U32 R6, R13, -0x77777777, RZ ;  /* 0x888888890d067825 */ /* 0x000fe200078e00ff */
[----:B------:R-:W-:-:S02]  /*4330*/  IADD3 R5, R5, R0, RZ ;  /* 0x0000000005057210 */ /* 0x000fc40007ffe0ff */
[----:B------:R-:W-:Y:S02]  /*4340*/  IADD3 R33, P2, R35, 0x2d, RZ ;  /* 0x0000002d23217810 */ /* 0x000fe40007f5e0ff */
[----:B------:R-:W-:Y:S01]  /*4350*/  IADD3.X R28, RZ, RZ, RZ, P1, !PT ;  /* 0x000000ffff1c7210 */ /* 0x000fe20000ffe4ff */
[----:B------:R-:W-:Y:S01]  /*4360*/  IMAD.WIDE.U32 R8, P0, R11, -0x77777778, R6 ;  /* 0x888888880b087825 */ /* 0x000fe20007800006 */
[----:B------:R-:W-:-:S03]  /*4370*/  IADD3.X R32, RZ, RZ, RZ, P2, !PT ;  /* 0x000000ffff207210 */ /* 0x000fc600017fe4ff */
[----:B------:R-:W-:Y:S01]  /*4380*/  IMAD.WIDE.U32 R6, R11, -0x77777777, RZ ;  /* 0x888888890b067825 */ /* 0x000fe200078e00ff */
[----:B------:R-:W-:-:S03]  /*4390*/  IADD3.X R11, RZ, RZ, RZ, P0, !PT ;  /* 0x000000ffff0b7210 */ /* 0x000fc600007fe4ff */
[----:B------:R-:W-:Y:S01]  /*43a0*/  IMAD.MOV.U32 R10, RZ, RZ, R9 ;  /* 0x000000ffff0a7224 */ /* 0x000fe200078e0009 */
[----:B------:R-:W-:Y:S01]  /*43b0*/  IADD3 RZ, P0, R7, R8, RZ ;  /* 0x0000000807ff7210 */ /* 0x000fe20007f1e0ff */
[----:B------:R-:W-:Y:S01]  /*43c0*/  IMAD.WIDE.U32 R6, R5, -0x77777777, RZ ;  /* 0x8888888905067825 */ /* 0x000fe200078e00ff */
[----:B------:R-:W-:-:S03]  /*43d0*/  MOV R6, UR7 ;  /* 0x0000000700067c02 */ /* 0x000fc60008000f00 */
[----:B------:R-:W-:Y:S01]  /*43e0*/  IMAD.WIDE.U32.X R8, R13, -0x77777778, R10, P0 ;  /* 0x888888880d087825 */ /* 0x000fe200000e040a */
[----:B------:R-:W-:Y:S02]  /*43f0*/  LEA.HI R0, R7, 0x1, RZ, 0x1c ;  /* 0x0000000107007811 */ /* 0x000fe400078fe0ff */
[----:B------:R-:W-:Y:S02]  /*4400*/  IADD3 R26, P0, R35, 0xf, RZ ;  /* 0x0000000f231a7810 */ /* 0x000fe40007f1e0ff */
[----:B------:R-:W-:Y:S02]  /*4410*/  SHF.R.U64 R9, R8, 0x3, R9 ;  /* 0x0000000308097819 */ /* 0x000fe40000001209 */
[----:B------:R-:W-:Y:S02]  /*4420*/  LOP3.LUT R7, R36, 0xf, RZ, 0xc0, !PT ;  /* 0x0000000f24077812 */ /* 0x000fe400078ec0ff */
[----:B------:R-:W-:Y:S01]  /*4430*/  IADD3.X R13, RZ, RZ, RZ, P0, !PT ;  /* 0x000000ffff0d7210 */ /* 0x000fe200007fe4ff */
[----:B------:R-:W-:Y:S01]  /*4440*/  VIADD R9, R9, 0x1 ;  /* 0x0000000109097836 */ /* 0x000fe20000000000 */
[----:B------:R-:W-:-:S04]  /*4450*/  LOP3.LUT R8, R0, 0x3, RZ, 0xc0, !PT ;  /* 0x0000000300087812 */ /* 0x000fc800078ec0ff */
[----:B------:R-:W-:-:S07]  /*4460*/  LOP3.LUT R9, R9, 0x3, RZ, 0xc0, !PT ;  /* 0x0000000309097812 */ /* 0x000fce00078ec0ff */
.L_x_238:
[----:B0123--:R-:W-:Y:S01]  /*4470*/  IMAD.U32 R0, RZ, RZ, UR5 ;  /* 0x00000005ff007e24 */ /* 0x00ffe2000f8e00ff */
[----:B------:R-:W-:Y:S01]  /*4480*/  ISETP.LT.U32.AND P0, PT, R35, UR4, PT ;  /* 0x0000000423007c0c */ /* 0x000fe2000bf01070 */
[----:B------:R-:W-:Y:S01]  /*4490*/  BSSY B0, `(.L_x_222) ;  /* 0x00000b0000007945 */ /* 0x000fe20003800000 */
[----:B------:R-:W-:Y:S01]  /*44a0*/  HFMA2.MMA R27, -RZ, RZ, 0, 0 ;  /* 0x00000000ff1b7435 */ /* 0x000fe200000001ff */
[----:B------:R-:W-:Y:S02]  /*44b0*/  MOV R29, RZ ;  /* 0x000000ff001d7202 */ /* 0x000fe40000000f00 */
[----:B------:R-:W-:-:S13]  /*44c0*/  ISETP.GT.AND.EX P0, PT, R0, RZ, PT, P0 ;  /* 0x000000ff0000720c */ /* 0x000fda0003f04300 */
[----:B----4-:R-:W-:Y:S05]  /*44d0*/  @!P0 BRA `(.L_x_223) ;  /* 0x0000000800ac8947 */ /* 0x010fea0003800000 */
[----:B------:R-:W-:Y:S01]  /*44e0*/  ISETP.NE.U32.AND P1, PT, R9, RZ, PT ;  /* 0x000000ff0900720c */ /* 0x000fe20003f25070 */
[----:B------:R-:W-:Y:S01]  /*44f0*/  IMAD.MOV.U32 R0, RZ, RZ, -0x1 ;  /* 0xffffffffff007424 */ /* 0x000fe200078e00ff */
[----:B------:R-:W-:Y:S01]  /*4500*/  IADD3 R10, P2, P3, -R2, -0x81, -R35 ;  /* 0xffffff7f020a7810 */ /* 0x000fe20007b5e923 */
[----:B------:R-:W-:Y:S01]  /*4510*/  BSSY B1, `(.L_x_224) ;  /* 0x0000025000017945 */ /* 0x000fe20003800000 */
[----:B------:R-:W-:Y:S01]  /*4520*/  ISETP.NE.AND.EX P1, PT, RZ, RZ, PT, P1 ;  /* 0x000000ffff00720c */ /* 0x000fe20003f25310 */
[----:B------:R-:W-:Y:S01]  /*4530*/  IMAD.MOV.U32 R12, RZ, RZ, RZ ;  /* 0x000000ffff0c7224 */ /* 0x000fe200078e00ff */
[----:B------:R-:W-:Y:S02]  /*4540*/  LOP3.LUT R11, R36, 0x1f, RZ, 0xc0, !PT ;  /* 0x0000001f240b7812 */ /* 0x000fe400078ec0ff */
[----:B------:R-:W-:Y:S02]  /*4550*/  ISETP.GE.U32.AND P0, PT, R10, 0x2d, PT ;  /* 0x0000002d0a00780c */ /* 0x000fe40003f06070 */
[----:B------:R-:W-:-:S02]  /*4560*/  IADD3.X R0, ~R3, -0x1, R0, P2, P3 ;  /* 0xffffffff03007810 */ /* 0x000fc400017e6500 */
[----:B------:R-:W-:Y:S02]  /*4570*/  IADD3 R10, P2, R11, R6, RZ ;  /* 0x000000060b0a7210 */ /* 0x000fe40007f5e0ff */
[----:B------:R-:W-:Y:S02]  /*4580*/  ISETP.GE.U32.AND.EX P0, PT, R0, RZ, PT, P0 ;  /* 0x000000ff0000720c */ /* 0x000fe40003f06100 */
[----:B------:R-:W-:Y:S02]  /*4590*/  MOV R29, RZ ;  /* 0x000000ff001d7202 */ /* 0x000fe40000000f00 */
[----:B------:R-:W-:Y:S02]  /*45a0*/  MOV R0, R35 ;  /* 0x0000002300007202 */ /* 0x000fe40000000f00 */
[----:B------:R-:W-:Y:S02]  /*45b0*/  MOV R27, RZ ;  /* 0x000000ff001b7202 */ /* 0x000fe40000000f00 */
[----:B------:R-:W-:Y:S01]  /*45c0*/  LEA.HI.X.SX32 R11, R6, RZ, 0x1, P2 ;  /* 0x000000ff060b7211 */ /* 0x000fe200010f0eff */
[----:B------:R-:W-:Y:S06]  /*45d0*/  @!P1 BRA `(.L_x_225) ;  /* 0x0000000000609947 */ /* 0x000fec0003800000 */
        /* <DEDUP_REMOVED lines=17> */
[----:B------:R-:W-:Y:S01]  /*46f0*/  @P1 IMAD.MOV.U32 R0, RZ, RZ, R33 ;  /* 0x000000ffff001224 */ /* 0x000fe200078e0021 */
[----:B------:R-:W-:Y:S02]  /*4700*/  MOV R12, R28 ;  /* 0x0000001c000c7202 */ /* 0x000fe40000000f00 */
[----:B------:R-:W-:Y:S01]  /*4710*/  @P1 MOV R12, R32 ;  /* 0x00000020000c1202 */ /* 0x000fe20000000f00 */
[----:B--2---:R-:W-:Y:S01]  /*4720*/  FADD.FTZ R27, R27, R16 ;  /* 0x000000101b1b7221 */ /* 0x004fe20000010000 */
[----:B------:R-:W-:-:S03]  /*4730*/  FADD.FTZ R29, R29, R17 ;  /* 0x000000111d1d7221 */ /* 0x000fc60000010000 */
[----:B---3--:R-:W-:Y:S01]  /*4740*/  @P1 FADD.FTZ R27, R27, R14 ;  /* 0x0000000e1b1b1221 */ /* 0x008fe20000010000 */
[----:B------:R-:W-:-:S07]  /*4750*/  @P1 FADD.FTZ R29, R29, R15 ;  /* 0x0000000f1d1d1221 */ /* 0x000fce0000010000 */
.L_x_225:
[----:B------:R-:W-:Y:S05]  /*4760*/  BSYNC B1 ;  /* 0x0000000000017941 */ /* 0x000fea0003800000 */
.L_x_224:
[----:B------:R-:W-:Y:S05]  /*4770*/  @!P0 BRA `(.L_x_223) ;  /* 0x0000000800048947 */ /* 0x000fea0003800000 */
[----:B------:R-:W-:Y:S01]  /*4780*/  SHF.L.U64.HI R11, R10, 0x1, R11 ;  /* 0x000000010a0b7819 */ /* 0x000fe2000001020b */
[----:B------:R-:W-:Y:S01]  /*4790*/  IMAD R15, R12, 0x780, RZ ;  /* 0x000007800c0f7824 */ /* 0x000fe200078e02ff */
[----:B------:R-:W-:Y:S01]  /*47a0*/  SHF.L.U32 R10, R10, 0x1, RZ ;  /* 0x000000010a0a7819 */ /* 0x000fe200000006ff */
[----:B------:R-:W-:Y:S01]  /*47b0*/  ULDC.64 UR6, c[0x0][0x260] ;  /* 0x0000980000067ab9 */ /* 0x000fe20000000a00 */
[C---:B------:R-:W-:Y:S01]  /*47c0*/  IADD3 R16, P2, -R0.reuse, UR4, RZ ;  /* 0x0000000400107c10 */ /* 0x040fe2000ff5e1ff */
[----:B------:R-:W-:Y:S02]  /*47d0*/  BSSY B1, `(.L_x_226) ;  /* 0x0000048000017945 */ /* 0x000fe40003800000 */
[----:B------:R-:W-:Y:S01]  /*47e0*/  IMAD.WIDE.U32 R10, R0, 0x780, R10 ;  /* 0x00000780000a7825 */ /* 0x000fe200078e000a */
[----:B------:R-:W-:-:S03]  /*47f0*/  ISETP.GT.U32.AND P1, PT, R16, 0xb4, PT ;  /* 0x000000b41000780c */ /* 0x000fc60003f24070 */
[----:B------:R-:W-:Y:S01]  /*4800*/  IMAD.IADD R11, R11, 0x1, R15 ;  /* 0x000000010b0b7824 */ /* 0x000fe200078e020f */
        /* <DEDUP_REMOVED lines=8> */
[----:B------:R-:W-:Y:S01]  /*4890*/  MOV R11, UR4 ;  /* 0x00000004000b7c02 */ /* 0x000fe20008000f00 */
[----:B------:R-:W-:Y:S01]  /*48a0*/  IMAD.U32 R10, RZ, RZ, UR5 ;  /* 0x00000005ff0a7e24 */ /* 0x000fe2000f8e00ff */
[----:B------:R-:W-:Y:S02]  /*48b0*/  PLOP3.LUT P0, PT, PT, PT, PT, 0x8, 0x0 ;  /* 0x000000000000781c */ /* 0x000fe40003f0e170 */
[----:B------:R-:W-:-:S04]  /*48c0*/  IADD3 R11, P1, R11, -0xb4, RZ ;  /* 0xffffff4c0b0b7810 */ /* 0x000fc80007f3e0ff */
[----:B------:R-:W-:-:S09]  /*48d0*/  IADD3.X R10, R10, -0x1, RZ, P1, !PT ;  /* 0xffffffff0a0a7810 */ /* 0x000fd20000ffe4ff */
.L_x_228:
        /* <DEDUP_REMOVED lines=46> */
[----:B0-----:R-:W-:-:S04]  /*4bc0*/  IADD3 R14, P2, R14, 0x1c2000, RZ ;  /* 0x001c20000e0e7810 */ /* 0x001fc80007f5e0ff */
[----:B------:R-:W-:Y:S01]  /*4bd0*/  IADD3.X R15, RZ, R15, RZ, P2, !PT ;  /* 0x0000000fff0f7210 */ /* 0x000fe200017fe4ff */
[----:B--2---:R-:W-:Y:S01]  /*4be0*/  FADD.FTZ R27, R27, R20 ;  /* 0x000000141b1b7221 */ /* 0x004fe20000010000 */
[----:B------:R-:W-:-:S03]  /*4bf0*/  FADD.FTZ R34, R34, R21 ;  /* 0x0000001522227221 */ /* 0x000fc60000010000 */
[----:B----4-:R-:W-:Y:S01]  /*4c00*/  FADD.FTZ R27, R27, R22 ;  /* 0x000000161b1b7221 */ /* 0x010fe20000010000 */
[----:B------:R-:W-:-:S03]  /*4c10*/  FADD.FTZ R34, R34, R23 ;  /* 0x0000001722227221 */ /* 0x000fc60000010000 */
[----:B------:R-:W-:Y:S01]  /*4c20*/  FADD.FTZ R27, R27, R24 ;  /* 0x000000181b1b7221 */ /* 0x000fe20000010000 */
[----:B------:R-:W-:Y:S01]  /*4c30*/  FADD.FTZ R29, R34, R25 ;  /* 0x00000019221d7221 */ /* 0x000fe20000010000 */
[----:B------:R-:W-:Y:S06]  /*4c40*/  @!P1 BRA `(.L_x_228) ;  /* 0xfffffffc00249947 */ /* 0x000fec000383ffff */
.L_x_227:
[----:B------:R-:W-:Y:S05]  /*4c50*/  BSYNC B1 ;  /* 0x0000000000017941 */ /* 0x000fea0003800000 */
.L_x_226:
        /* <DEDUP_REMOVED lines=28> */
[----:B------:R-:W-:Y:S01]  /*4e20*/  PLOP3.LUT P0, PT, PT, PT, PT, 0x8, 0x0 ;  /* 0x000000000000781c */ /* 0x000fe20003f0e170 */
[----:B------:R-:W-:Y:S01]  /*4e30*/  IMAD.X R15, RZ, RZ, R15, P1 ;  /* 0x000000ffff0f7224 */ /* 0x000fe200008e060f */
[----:B------:R-:W-:Y:S01]  /*4e40*/  IADD3.X R12, RZ, R12, RZ, P2, !PT ;  /* 0x0000000cff0c7210 */ /* 0x000fe200017fe4ff */
[----:B--2---:R-:W-:Y:S01]  /*4e50*/  FADD.FTZ R27, R27, R10 ;  /* 0x0000000a1b1b7221 */ /* 0x004fe20000010000 */
[----:B------:R-:W-:-:S03]  /*4e60*/  FADD.FTZ R34, R34, R11 ;  /* 0x0000000b22227221 */ /* 0x000fc60000010000 */
[----:B---3--:R-:W-:Y:S01]  /*4e70*/  FADD.FTZ R27, R27, R24 ;  /* 0x000000181b1b7221 */ /* 0x008fe20000010000 */
[----:B------:R-:W-:-:S07]  /*4e80*/  FADD.FTZ R29, R34, R25 ;  /* 0x00000019221d7221 */ /* 0x000fce0000010000 */
.L_x_230:
[----:B------:R-:W-:Y:S05]  /*4e90*/  BSYNC B1 ;  /* 0x0000000000017941 */ /* 0x000fea0003800000 */
.L_x_229:
        /* <DEDUP_REMOVED lines=15> */
.L_x_223:
[----:B------:R-:W-:Y:S05]  /*4f90*/  BSYNC B0 ;  /* 0x0000000000007941 */ /* 0x000fea0003800000 */
.L_x_222:
[----:B------:R-:W0:Y:S01]  /*4fa0*/  S2UR UR7, SR_CgaCtaId ;  /* 0x00000000000779c3 */ /* 0x000e220000008800 */
[----:B------:R-:W-:Y:S01]  /*4fb0*/  UMOV UR6, 0x400 ;  /* 0x0000040000067882 */ /* 0x000fe20000000000 */
[----:B------:R-:W-:Y:S02]  /*4fc0*/  SHF.L.U32 R11, R35, 0x1, RZ ;  /* 0x00000001230b7819 */ /* 0x000fe400000006ff */
[----:B------:R-:W-:Y:S02]  /*4fd0*/  ISETP.GT.U32.AND P0, PT, R36, 0x1ff, PT ;  /* 0x000001ff2400780c */ /* 0x000fe40003f04070 */
[----:B------:R-:W-:Y:S01]  /*4fe0*/  LOP3.LUT R11, R11, 0x1f, R36, 0x78, !PT ;  /* 0x0000001f0b0b7812 */ /* 0x000fe200078e7824 */
[----:B0-----:R-:W-:-:S06]  /*4ff0*/  ULEA UR6, UR7, UR6, 0x18 ;  /* 0x0000000607067291 */ /* 0x001fcc000f8ec03f */
[----:B------:R-:W-:-:S05]  /*5000*/  LEA R0, R35, UR6, 0x7 ;  /* 0x0000000623007c11 */ /* 0x000fca000f8e38ff */
[----:B------:R-:W-:-:S05]  /*5010*/  IMAD R0, R11, 0x4, R0 ;  /* 0x000000040b007824 */ /* 0x000fca00078e0200 */
        /* <DEDUP_REMOVED lines=9> */
[----:B0-----:R-:W-:Y:S01]  /*50b0*/  IMAD.MOV.U32 R0, RZ, RZ, RZ ;  /* 0x000000ffff007224 */ /* 0x001fe200078e00ff */
[----:B------:R-:W-:-:S11]  /*50c0*/  UMOV UR7, 0xffff ;  /* 0x0000ffff00077882 */ /* 0x000fd60000000000 */
[----:B------:R-:W-:Y:S02]  /*50d0*/  @P0 SHF.R.U32.HI R4, RZ, 0x4, R36 ;  /* 0x00000004ff040819 */ /* 0x000fe40000011624 */
[C---:B------:R-:W-:Y:S02]  /*50e0*/  @P0 SHF.L.U32 R11, R7.reuse, 0x1, RZ ;  /* 0x00000001070b0819 */ /* 0x040fe400000006ff */
[----:B------:R-:W-:Y:S02]  /*50f0*/  @P0 LEA R10, R7, UR6, 0x7 ;  /* 0x00000006070a0c11 */ /* 0x000fe4000f8e38ff */
        /* <DEDUP_REMOVED lines=9> */
[----:B------:R-:W-:Y:S01]  /*5190*/  MOV R16, 0xffff ;  /* 0x0000ffff00107802 */ /* 0x000fe20000000f00 */
[----:B01----:R-:W0:Y:S01]  /*51a0*/  SHFL.BFLY PT, R11, R0, 0x8, 0x101f ;  /* 0x0d101f00000b7f89 */ /* 0x003e2200000e0000 */
        /* <DEDUP_REMOVED lines=17> */
.L_x_247:
        /* <DEDUP_REMOVED lines=16> */
[----:B--2---:R-:W-:Y:S01]  /*53c0*/  HFMA2.MMA R0, -RZ, RZ, 0, 0 ;  /* 0x00000000ff007435 */ /* 0x004fe200000001ff */
        /* <DEDUP_REMOVED lines=30> */
.L_x_257:
        /* <DEDUP_REMOVED lines=9> */
[C---:B------:R-:W-:Y:S01]  /*5640*/  @P0 IMAD.SHL.U32 R17, R7.reuse, 0x2, RZ ;  /* 0x0000000207110824 */ /* 0x040fe200078e00ff */
[----:B------:R-:W-:Y:S01]  /*5650*/  @P0 LEA R19, R7, UR6, 0x7 ;  /* 0x0000000607130c11 */ /* 0x000fe2000f8e38ff */
[----:B-1----:R-:W-:Y:S01]  /*5660*/  HFMA2.MMA R0, -RZ, RZ, 0, 0 ;  /* 0x00000000ff007435 */ /* 0x002fe200000001ff */
[----:B------:R-:W-:Y:S02]  /*5670*/  UMOV UR7, 0xffff ;  /* 0x0000ffff00077882 */ /* 0x000fe40000000000 */
[----:B------:R-:W-:-:S04]  /*5680*/  @P0 LOP3.LUT R12, R12, R17, RZ, 0x3c, !PT ;  /* 0x000000110c0c0212 */ /* 0x000fc800078e3cff */
[----:B------:R-:W-:Y:S01]  /*5690*/  @P0 LEA R16, R12, R19, 0x2 ;  /* 0x000000130c100211 */ /* 0x000fe200078e10ff */
[----:B------:R-:W-:-:S04]  /*56a0*/  IMAD.MOV.U32 R12, RZ, RZ, RZ ;  /* 0x000000ffff0c7224 */ /* 0x000fc800078e00ff */
[----:B------:R0:W1:Y:S04]  /*56b0*/  @P0 LDS R0, [R16] ;  /* 0x0000000010000984 */ /* 0x0000680000000800 */
[----:B------:R0:W2:Y:S01]  /*56c0*/  @P0 LDS R12, [R16+0x780] ;  /* 0x00078000100c0984 */ /* 0x0000a20000000800 */
[----:B------:R-:W-:Y:S05]  /*56d0*/  BRA.DIV UR7, `(.L_x_236) ;  /* 0x0000001207f47947 */ /* 0x000fea000b800000 */
[----:B------:R-:W-:Y:S01]  /*56e0*/  MOV R21, 0xffff ;  /* 0x0000ffff00157802 */ /* 0x000fe20000000f00 */
[----:B0-----:R-:W-:Y:S01]  /*56f0*/  IMAD.MOV.U32 R16, RZ, RZ, 0xffff ;  /* 0x0000ffffff107424 */ /* 0x001fe200078e00ff */
[----:B------:R-:W-:Y:S01]  /*5700*/  MOV R23, 0xffff ;  /* 0x0000ffff00177802 */ /* 0x000fe20000000f00 */
        /* <DEDUP_REMOVED lines=19> */
.L_x_267:
[----:B--2---:R-:W-:Y:S01]  /*5840*/  FADD.FTZ R12, R29, R27 ;  /* 0x0000001b1d0c7221 */ /* 0x004fe20000010000 */
[----:B------:R-:W-:-:S04]  /*5850*/  @!P1 F2FP.BF16.F32.PACK_AB R0, RZ, R0 ;  /* 0x00000000ff00923e */ /* 0x000fc800000010ff */
[----:B------:R-:W-:Y:S01]  /*5860*/  @!P1 F2FP.BF16.F32.PACK_AB R12, RZ, R12 ;  /* 0x0000000cff0c923e */ /* 0x000fe200000010ff */
[----:B------:R3:W-:Y:S03]  /*5870*/  @!P1 STG.E.U16 desc[UR12][R10.64+0x78], R0 ;  /* 0x000078000a009986 */ /* 0x0007e6000c10150c */
[----:B------:R-:W-:Y:S02]  /*5880*/  PRMT R16, R12, 0x7610, R16 ;  /* 0x000076100c107816 */ /* 0x000fe40000000010 */
[----:B------:R-:W-:-:S03]  /*5890*/  LEA.HI R12, R36, 0x5a, RZ, 0x1c ;  /* 0x0000005a240c7811 */ /* 0x000fc600078fe0ff */
[----:B------:R3:W-:Y:S04]  /*58a0*/  @!P1 STG.E.U16 desc[UR12][R14.64+0x78], R16 ;  /* 0x000078100e009986 */ /* 0x0007e8000c10150c */
.L_x_233:
[----:B------:R-:W-:Y:S05]  /*58b0*/  BSYNC B0 ;  /* 0x0000000000007941 */ /* 0x000fea0003800000 */
.L_x_232:
[----:B------:R-:W-:-:S13]  /*58c0*/  ISETP.GE.U32.AND P0, PT, R5, 0x5a, PT ;  /* 0x0000005a0500780c */ /* 0x000fda0003f06070 */
[----:B------:R-:W-:Y:S05]  /*58d0*/  @!P0 BRA `(.L_x_231) ;  /* 0x0000000800a08947 */ /* 0x000fea0003800000 */
[----:B------:R-:W-:Y:S01]  /*58e0*/  ISETP.NE.AND P0, PT, R7, 0xf, PT ;  /* 0x0000000f0700780c */ /* 0x000fe20003f05270 */
[----:B------:R-:W-:Y:S01]  /*58f0*/  HFMA2.MMA R18, -RZ, RZ, 0, 0 ;  /* 0x00000000ff127435 */ /* 0x000fe200000001ff */
[----:B-123--:R-:W-:Y:S01]  /*5900*/  IMAD.MOV.U32 R10, RZ, RZ, RZ ;  /* 0x000000ffff0a7224 */ /* 0x00efe200078e00ff */
[----:B------:R-:W-:-:S10]  /*5910*/  UMOV UR7, 0xffff ;  /* 0x0000ffff00077882 */ /* 0x000fd40000000000 */
[C---:B------:R-:W-:Y:S02]  /*5920*/  @P0 SHF.L.U32 R11, R7.reuse, 0x1, RZ ;  /* 0x00000001070b0819 */ /* 0x040fe400000006ff */
[----:B------:R-:W-:Y:S02]  /*5930*/  @P0 LEA R15, R7, UR6, 0x7 ;  /* 0x00000006070f0c11 */ /* 0x000fe4000f8e38ff */
[----:B0-----:R-:W-:-:S04]  /*5940*/  @P0 LOP3.LUT R0, R12, R11, RZ, 0x3c, !PT ;  /* 0x0000000b0c000212 */ /* 0x001fc800078e3cff */
[----:B------:R-:W-:-:S05]  /*5950*/  @P0 LEA R0, R0, R15, 0x2 ;  /* 0x0000000f00000211 */ /* 0x000fca00078e10ff */
[----:B------:R0:W1:Y:S04]  /*5960*/  @P0 LDS R10, [R0] ;  /* 0x00000000000a0984 */ /* 0x0000680000000800 */
[----:B------:R0:W2:Y:S01]  /*5970*/  @P0 LDS R18, [R0+0x780] ;  /* 0x0007800000120984 */ /* 0x0000a20000000800 */
[----:B------:R-:W-:Y:S05]  /*5980*/  BRA.DIV UR7, `(.L_x_237) ;  /* 0x0000001607307947 */ /* 0x000fea000b800000 */
[----:B------:R-:W-:Y:S01]  /*5990*/  IMAD.MOV.U32 R21, RZ, RZ, 0xffff ;  /* 0x0000ffffff157424 */ /* 0x000fe200078e00ff */
[----:B0-----:R-:W-:Y:S01]  /*59a0*/  MOV R0, 0xffff ;  /* 0x0000ffff00007802 */ /* 0x001fe20000000f00 */
[C---:B------:R-:W-:Y:S01]  /*59b0*/  @P0 VIADD R14, R12.reuse, 0x1e ;  /* 0x0000001e0c0e0836 */ /* 0x040fe20000000000 */
[C---:B------:R-:W-:Y:S01]  /*59c0*/  @P0 SHF.L.U32 R15, R7.reuse, 0x1, RZ ;  /* 0x00000001070f0819 */ /* 0x040fe200000006ff */
[----:B-1----:R-:W0:Y:S01]  /*59d0*/  SHFL.BFLY PT, R11, R10, 0x8, 0x101f ;  /* 0x0d101f000a0b7f89 */ /* 0x002e2200000e0000 */
[C---:B------:R-:W-:Y:S02]  /*59e0*/  @P0 SHF.L.U32 R22, R7.reuse, 0x1, RZ ;  /* 0x0000000107160819 */ /* 0x040fe400000006ff */
[----:B------:R-:W-:Y:S02]  /*59f0*/  @P0 IADD3 R17, R12, 0x3c, RZ ;  /* 0x0000003c0c110810 */ /* 0x000fe40007ffe0ff */
[----:B------:R-:W-:Y:S02]  /*5a00*/  @P0 LOP3.LUT R14, R14, R15, RZ, 0x3c, !PT ;  /* 0x0000000f0e0e0212 */ /* 0x000fe400078e3cff */
[----:B------:R-:W-:-:S02]  /*5a10*/  @P0 LEA R19, R7, UR6, 0x7 ;  /* 0x0000000607130c11 */ /* 0x000fc4000f8e38ff */
[----:B------:R-:W-:Y:S01]  /*5a20*/  @P0 LOP3.LUT R17, R17, R22, RZ, 0x3c, !PT ;  /* 0x0000001611110212 */ /* 0x000fe200078e3cff */
[----:B------:R-:W-:Y:S01]  /*5a30*/  IMAD.MOV.U32 R22, RZ, RZ, RZ ;  /* 0x000000ffff167224 */ /* 0x000fe200078e00ff */
[----:B------:R-:W-:Y:S01]  /*5a40*/  @P0 LEA R34, R7, UR6, 0x7 ;  /* 0x0000000607220c11 */ /* 0x000fe2000f8e38ff */
[----:B------:R-:W-:Y:S01]  /*5a50*/  @P0 IMAD R19, R14, 0x4, R19 ;  /* 0x000000040e130824 */ /* 0x000fe200078e0213 */
[----:B------:R-:W-:Y:S02]  /*5a60*/  MOV R23, 0xffff ;  /* 0x0000ffff00177802 */ /* 0x000fe40000000f00 */
[----:B------:R-:W-:Y:S01]  /*5a70*/  @P0 LEA R34, R17, R34, 0x2 ;  /* 0x0000002211220211 */ /* 0x000fe200078e10ff */
[----:B------:R-:W-:Y:S01]  /*5a80*/  IMAD.MOV.U32 R17, RZ, RZ, 0xffff ;  /* 0x0000ffffff117424 */ /* 0x000fe200078e00ff */
[----:B------:R-:W-:Y:S01]  /*5a90*/  @P0 LDS R15, [R19] ;  /* 0x00000000130f0984 */ /* 0x000fe20000000800 */
[----:B------:R-:W-:Y:S02]  /*5aa0*/  @P0 SHF.L.U32 R20, R7, 0x1, RZ ;  /* 0x0000000107140819 */ /* 0x000fe400000006ff */
[----:B------:R-:W-:Y:S01]  /*5ab0*/  MOV R25, 0xffff ;  /* 0x0000ffff00197802 */ /* 0x000fe20000000f00 */
[----:B------:R1:W-:Y:S01]  /*5ac0*/  @P0 LDS R14, [R19+0x780] ;  /* 0x00078000130e0984 */ /* 0x0003e20000000800 */
[----:B------:R-:W-:Y:S01]  /*5ad0*/  MOV R31, RZ ;  /* 0x000000ff001f7202 */ /* 0x000fe20000000f00 */
[----:B0-----:R-:W-:-:S02]  /*5ae0*/  FADD.FTZ R11, R11, R10 ;  /* 0x0000000a0b0b7221 */ /* 0x001fc40000010000 */
[----:B--2---:R-:W0:Y:S01]  /*5af0*/  SHFL.BFLY PT, R29, R18, 0x8, 0x101f ;  /* 0x0d101f00121d7f89 */ /* 0x004e2200000e0000 */
[----:B------:R-:W-:Y:S02]  /*5b00*/  ISETP.NE.AND P1, PT, R7, RZ, PT ;  /* 0x000000ff0700720c */ /* 0x000fe40003f25270 */
[----:B------:R-:W-:Y:S01]  /*5b10*/  MOV R27, 0xffff ;  /* 0x0000ffff001b7802 */ /* 0x000fe20000000f00 */
[----:B------:R-:W2:Y:S01]  /*5b20*/  SHFL.BFLY PT, R0, R11, 0x4, 0x101f ;  /* 0x0c901f000b007f89 */ /* 0x000ea200000e0000 */
[----:B-1----:R-:W-:-:S03]  /*5b30*/  MOV R19, RZ ;  /* 0x000000ff00137202 */ /* 0x002fc60000000f00 */
[----:B------:R-:W1:Y:S04]  /*5b40*/  @P0 LDS R10, [R34] ;  /* 0x00000000220a0984 */ /* 0x000e680000000800 */
[----:B------:R3:W4:Y:S02]  /*5b50*/  @P0 LDS R21, [R34+0x780] ;  /* 0x0007800022150984 */ /* 0x0007240000000800 */
[----:B---3--:R-:W-:Y:S01]  /*5b60*/  MOV R34, 0xffff ;  /* 0x0000ffff00227802 */ /* 0x008fe20000000f00 */
[----:B0-----:R-:W-:Y:S01]  /*5b70*/  FADD.FTZ R29, R29, R18 ;  /* 0x000000121d1d7221 */ /* 0x001fe20000010000 */
[----:B--2---:R-:W-:Y:S01]  /*5b80*/  FADD.FTZ R0, R11, R0 ;  /* 0x000000000b007221 */ /* 0x004fe20000010000 */
[----:B------:R-:W-:-:S03]  /*5b90*/  @P0 IADD3 R11, R12, 0x5a, RZ ;  /* 0x0000005a0c0b0810 */ /* 0x000fc60007ffe0ff */
[----:B------:R-:W0:Y:S01]  /*5ba0*/  SHFL.BFLY PT, R34, R29, 0x4, 0x101f ;  /* 0x0c901f001d227f89 */ /* 0x000e2200000e0000 */
[----:B------:R-:W-:-:S03]  /*5bb0*/  @P0 MOV R31, R15 ;  /* 0x0000000f001f0202 */ /* 0x000fc60000000f00 */
[----:B------:R-:W2:Y:S01]  /*5bc0*/  SHFL.BFLY PT, R17, R0, 0x2, 0x101f ;  /* 0x0c501f0000117f89 */ /* 0x000ea200000e0000 */
[----:B------:R-:W-:Y:S02]  /*5bd0*/  @P0 LOP3.LUT R11, R11, R20, RZ, 0x3c, !PT ;  /* 0x000000140b0b0212 */ /* 0x000fe400078e3cff */
[----:B------:R-:W-:Y:S01]  /*5be0*/  @P0 LEA R20, R7, UR6, 0x7 ;  /* 0x0000000607140c11 */ /* 0x000fe2000f8e38ff */
[----:B------:R-:W3:Y:S01]  /*5bf0*/  SHFL.BFLY PT, R23, R31, 0x8, 0x101f ;  /* 0x0d101f001f177f89 */ /* 0x000ee200000e0000 */
[----:B------:R-:W-:Y:S02]  /*5c00*/  MOV R15, 0xffff ;  /* 0x0000ffff000f7802 */ /* 0x000fe40000000f00 */
[----:B------:R-:W-:Y:S01]  /*5c10*/  @P0 MOV R19, R14 ;  /* 0x0000000e00130202 */ /* 0x000fe20000000f00 */
[----:B------:R-:W-:Y:S01]  /*5c20*/  @P0 IMAD R11, R11, 0x4, R20 ;  /* 0x000000040b0b0824 */ /* 0x000fe200078e0214 */
[----:B------:R-:W-:Y:S01]  /*5c30*/  MOV R14, RZ ;  /* 0x000000ff000e7202 */ /* 0x000fe20000000f00 */
[----:B------:R-:W-:-:S03]  /*5c40*/  IMAD.MOV.U32 R20, RZ, RZ, 0xffff ;  /* 0x0000ffffff147424 */ /* 0x000fc600078e00ff */
[----:B------:R-:W-:Y:S01]  /*5c50*/  @P0 LDS R18, [R11] ;  /* 0x000000000b120984 */ /* 0x000fe20000000800 */
[----:B-1----:R-:W-:-:S03]  /*5c60*/  @P0 IMAD.MOV.U32 R22, RZ, RZ, R10 ;  /* 0x000000ffff160224 */ /* 0x002fc600078e000a */
[----:B------:R-:W1:Y:S01]  /*5c70*/  SHFL.BFLY PT, R20, R19, 0x8, 0x101f ;  /* 0x0d101f0013147f89 */ /* 0x000e6200000e0000 */
[----:B----4-:R-:W-:Y:S02]  /*5c80*/  @P0 IMAD.MOV.U32 R14, RZ, RZ, R21 ;  /* 0x000000ffff0e0224 */ /* 0x010fe400078e0015 */
[----:B0-----:R-:W-:Y:S01]  /*5c90*/  FADD.FTZ R21, R29, R34 ;  /* 0x000000221d157221 */ /* 0x001fe20000010000 */
[----:B------:R-:W0:Y:S01]  /*5ca0*/  SHFL.BFLY PT, R15, R22, 0x8, 0x101f ;  /* 0x0d101f00160f7f89 */ /* 0x000e2200000e0000 */
[----:B------:R-:W-:Y:S01]  /*5cb0*/  MOV R34, 0xffff ;  /* 0x0000ffff00227802 */ /* 0x000fe20000000f00 */
[----:B--2---:R-:W-:Y:S02]  /*5cc0*/  FADD.FTZ R0, R0, R17 ;  /* 0x0000001100007221 */ /* 0x004fe40000010000 */
[----:B------:R-:W-:Y:S01]  /*5cd0*/  SHFL.BFLY PT, R16, R14, 0x8, 0x101f ;  /* 0x0d101f000e107f89 */ /* 0x000fe200000e0000 */
[----:B---3--:R-:W-:-:S03]  /*5ce0*/  FADD.FTZ R31, R23, R31 ;  /* 0x0000001f171f7221 */ /* 0x008fc60000010000 */
[----:B------:R-:W2:Y:S04]  /*5cf0*/  SHFL.BFLY PT, R24, R0, 0x1, 0x101f ;  /* 0x0c301f0000187f89 */ /* 0x000ea800000e0000 */
[----:B------:R3:W-:Y:S04]  /*5d00*/  @P0 LDS R17, [R11+0x780] ;  /* 0x000780000b110984 */ /* 0x0007e80000000800 */
[----:B------:R-:W4:Y:S01]  /*5d10*/  SHFL.BFLY PT, R23, R31, 0x4, 0x101f ;  /* 0x0c901f001f177f89 */ /* 0x000f2200000e0000 */
[----:B---3--:R-:W3:Y:S01]  /*5d20*/  @!P1 LDC.64 R10, c[0x0][0x218] ;  /* 0x00008600ff0a9b82 */ /* 0x008ee20000000a00 */
[----:B-1----:R-:W-:Y:S01]  /*5d30*/  FADD.FTZ R20, R20, R19 ;  /* 0x0000001314147221 */ /* 0x002fe20000010000 */
[----:B------:R-:W-:Y:S01]  /*5d40*/  MOV R19, 0xffff ;  /* 0x0000ffff00137802 */ /* 0x000fe20000000f00 */
[----:B0-----:R-:W-:-:S05]  /*5d50*/  FADD.FTZ R22, R15, R22 ;  /* 0x000000160f167221 */ /* 0x001fca0000010000 */
[----:B------:R-:W0:Y:S01]  /*5d60*/  SHFL.BFLY PT, R19, R20, 0x4, 0x101f ;  /* 0x0c901f0014137f89 */ /* 0x000e2200000e0000 */
[----:B--2---:R-:W-:Y:S01]  /*5d70*/  FADD.FTZ R29, R0, R24 ;  /* 0x00000018001d7221 */ /* 0x004fe20000010000 */
[----:B------:R-:W-:Y:S01]  /*5d80*/  IMAD.MOV.U32 R24, RZ, RZ, 0xffff ;  /* 0x0000ffffff187424 */ /* 0x000fe200078e00ff */
[----:B------:R-:W-:Y:S02]  /*5d90*/  IADD3 R0, R12, R6, RZ ;  /* 0x000000060c007210 */ /* 0x000fe40007ffe0ff */
[----:B------:R-:W-:Y:S02]  /*5da0*/  MOV R12, RZ ;  /* 0x000000ff000c7202 */ /* 0x000fe40000000f00 */
[----:B------:R-:W-:Y:S02]  /*5db0*/  @!P1 F2FP.BF16.F32.PACK_AB R15, RZ, R29 ;  /* 0x0000001dff0f923e */ /* 0x000fe400000010ff */
[----:B------:R-:W1:Y:S01]  /*5dc0*/  SHFL.BFLY PT, R29, R21, 0x2, 0x101f ;  /* 0x0c501f00151d7f89 */ /* 0x000e6200000e0000 */
[----:B----4-:R-:W-:Y:S01]  /*5dd0*/  FADD.FTZ R31, R31, R23 ;  /* 0x000000171f1f7221 */ /* 0x010fe20000010000 */
[----:B------:R-:W-:Y:S01]  /*5de0*/  PRMT R37, R15, 0x7610, R37 ;  /* 0x000076100f257816 */ /* 0x000fe20000000025 */
[----:B------:R-:W-:-:S02]  /*5df0*/  IMAD.MOV.U32 R15, RZ, RZ, 0xffff ;  /* 0x0000ffffff0f7424 */ /* 0x000fc400078e00ff */
[----:B---3--:R-:W-:Y:S01]  /*5e00*/  @!P1 IMAD.WIDE R10, R0, 0x2, R10 ;  /* 0x00000002000a9825 */ /* 0x008fe200078e020a */
[----:B------:R-:W-:Y:S04]  /*5e10*/  SHFL.BFLY PT, R23, R31, 0x2, 0x101f ;  /* 0x0c501f001f177f89 */ /* 0x000fe800000e0000 */
[----:B------:R-:W2:Y:S01]  /*5e20*/  SHFL.BFLY PT, R15, R22, 0x4, 0x101f ;  /* 0x0c901f00160f7f89 */ /* 0x000ea200000e0000 */
[----:B------:R-:W-:Y:S01]  /*5e30*/  @P0 MOV R12, R17 ;  /* 0x00000011000c0202 */ /* 0x000fe20000000f00 */
[----:B------:R-:W-:Y:S02]  /*5e40*/  IMAD.MOV.U32 R17, RZ, RZ, 0xffff ;  /* 0x0000ffffff117424 */ /* 0x000fe400078e00ff */
[----:B------:R3:W-:Y:S01]  /*5e50*/  @!P1 STG.E.U16 desc[UR12][R10.64], R37 ;  /* 0x000000250a009986 */ /* 0x0007e2000c10150c */
[----:B0-----:R-:W-:Y:S01]  /*5e60*/  FADD.FTZ R20, R20, R19 ;  /* 0x0000001314147221 */ /* 0x001fe20000010000 */
[----:B------:R-:W-:-:S06]  /*5e70*/  MOV R19, 0xffff ;  /* 0x0000ffff00137802 */ /* 0x000fcc0000000f00 */
[----:B------:R-:W0:Y:S01]  /*5e80*/  SHFL.BFLY PT, R19, R20, 0x2, 0x101f ;  /* 0x0c501f0014137f89 */ /* 0x000e2200000e0000 */
[----:B---3--:R-:W-:Y:S01]  /*5e90*/  FADD.FTZ R10, R16, R14 ;  /* 0x0000000e100a7221 */ /* 0x008fe20000010000 */
[----:B------:R-:W-:Y:S01]  /*5ea0*/  MOV R11, RZ ;  /* 0x000000ff000b7202 */ /* 0x000fe20000000f00 */
[----:B------:R-:W-:Y:S01]  /*5eb0*/  @P0 IMAD.MOV.U32 R11, RZ, RZ, R18 ;  /* 0x000000ffff0b0224 */ /* 0x000fe200078e0012 */
[----:B------:R-:W-:Y:S01]  /*5ec0*/  MOV R16, 0xffff ;  /* 0x0000ffff00107802 */ /* 0x000fe20000000f00 */
[----:B-1----:R-:W-:Y:S01]  /*5ed0*/  FADD.FTZ R18, R21, R29 ;  /* 0x0000001d15127221 */ /* 0x002fe20000010000 */
[----:B------:R-:W1:Y:S01]  /*5ee0*/  SHFL.BFLY PT, R24, R10, 0x4, 0x101f ;  /* 0x0c901f000a187f89 */ /* 0x000e6200000e0000 */
[----:B------:R-:W-:Y:S01]  /*5ef0*/  MOV R21, 0xffff ;  /* 0x0000ffff00157802 */ /* 0x000fe20000000f00 */
[----:B--2---:R-:W-:Y:S02]  /*5f00*/  FADD.FTZ R22, R22, R15 ;  /* 0x0000000f16167221 */ /* 0x004fe40000010000 */
[----:B------:R-:W2:Y:S01]  /*5f10*/  SHFL.BFLY PT, R16, R11, 0x8, 0x101f ;  /* 0x0d101f000b107f89 */ /* 0x000ea200000e0000 */
[----:B------:R-:W-:-:S03]  /*5f20*/  MOV R29, 0xffff ;  /* 0x0000ffff001d7802 */ /* 0x000fc60000000f00 */
[----:B------:R-:W3:Y:S04]  /*5f30*/  SHFL.BFLY PT, R14, R12, 0x8, 0x101f ;  /* 0x0d101f000c0e7f89 */ /* 0x000ee800000e0000 */
[----:B------:R-:W4:Y:S01]  /*5f40*/  SHFL.BFLY PT, R17, R18, 0x1, 0x101f ;  /* 0x0c301f0012117f89 */ /* 0x000f2200000e0000 */
[----:B0-----:R-:W-:-:S03]  /*5f50*/  FADD.FTZ R19, R20, R19 ;  /* 0x0000001314137221 */ /* 0x001fc60000010000 */
[----:B------:R-:W0:Y:S01]  /*5f60*/  SHFL.BFLY PT, R21, R22, 0x2, 0x101f ;  /* 0x0c501f0016157f89 */ /* 0x000e2200000e0000 */
[----:B-1----:R-:W-:Y:S01]  /*5f70*/  FADD.FTZ R10, R10, R24 ;  /* 0x000000180a0a7221 */ /* 0x002fe20000010000 */
[----:B------:R-:W-:Y:S02]  /*5f80*/  IMAD.MOV.U32 R24, RZ, RZ, 0xffff ;  /* 0x0000ffffff187424 */ /* 0x000fe400078e00ff */
[----:B--2---:R-:W-:Y:S02]  /*5f90*/  FADD.FTZ R11, R16, R11 ;  /* 0x0000000b100b7221 */ /* 0x004fe40000010000 */
[----:B------:R-:W1:Y:S01]  /*5fa0*/  SHFL.BFLY PT, R16, R10, 0x2, 0x101f ;  /* 0x0c501f000a107f89 */ /* 0x000e6200000e0000 */
[----:B---3--:R-:W-:-:S03]  /*5fb0*/  FADD.FTZ R12, R14, R12 ;  /* 0x0000000c0e0c7221 */ /* 0x008fc60000010000 */
[----:B------:R-:W2:Y:S01]  /*5fc0*/  SHFL.BFLY PT, R24, R11, 0x4, 0x101f ;  /* 0x0c901f000b187f89 */ /* 0x000ea200000e0000 */
[----:B------:R-:W3:Y:S01]  /*5fd0*/  @!P1 LDC.64 R14, c[0x0][0x220] ;  /* 0x00008800ff0e9b82 */ /* 0x000ee20000000a00 */
[----:B----4-:R-:W-:Y:S01]  /*5fe0*/  FADD.FTZ R25, R18, R17 ;  /* 0x0000001112197221 */ /* 0x010fe20000010000 */
[----:B------:R-:W-:Y:S01]  /*5ff0*/  FADD.FTZ R18, R31, R23 ;  /* 0x000000171f127221 */ /* 0x000fe20000010000 */
[----:B------:R-:W-:Y:S01]  /*6000*/  MOV R23, 0xffff ;  /* 0x0000ffff00177802 */ /* 0x000fe20000000f00 */
[----:B------:R-:W4:Y:S01]  /*6010*/  SHFL.BFLY PT, R29, R12, 0x4, 0x101f ;  /* 0x0c901f000c1d7f89 */ /* 0x000f2200000e0000 */
[----:B0-----:R-:W-:Y:S01]  /*6020*/  FADD.FTZ R20, R22, R21 ;  /* 0x0000001516147221 */ /* 0x001fe20000010000 */
[----:B------:R-:W-:Y:S01]  /*6030*/  IMAD.MOV.U32 R21, RZ, RZ, 0xffff ;  /* 0x0000ffffff157424 */ /* 0x000fe200078e00ff */
[----:B------:R-:W-:Y:S01]  /*6040*/  @!P1 F2FP.BF16.F32.PACK_AB R25, RZ, R25 ;  /* 0x00000019ff19923e */ /* 0x000fe200000010ff */
[----:B------:R-:W0:Y:S01]  /*6050*/  SHFL.BFLY PT, R17, R19, 0x1, 0x101f ;  /* 0x0c301f0013117f89 */ /* 0x000e2200000e0000 */
[----:B------:R-:W-:-:S03]  /*6060*/  MOV R31, 0xffff ;  /* 0x0000ffff001f7802 */ /* 0x000fc60000000f00 */
[----:B------:R-:W5:Y:S04]  /*6070*/  SHFL.BFLY PT, R23, R18, 0x1, 0x101f ;  /* 0x0c301f0012177f89 */ /* 0x000f6800000e0000 */
[----:B------:R-:W5:Y:S01]  /*6080*/  SHFL.BFLY PT, R21, R20, 0x1, 0x101f ;  /* 0x0c301f0014157f89 */ /* 0x000f6200000e0000 */
[----:B------:R-:W-:Y:S01]  /*6090*/  PRMT R34, R25, 0x7610, R34 ;  /* 0x0000761019227816 */ /* 0x000fe20000000022 */
[----:B-1----:R-:W-:Y:S01]  /*60a0*/  FADD.FTZ R10, R10, R16 ;  /* 0x000000100a0a7221 */ /* 0x002fe20000010000 */
[----:B--2---:R-:W-:Y:S01]  /*60b0*/  FADD.FTZ R11, R11, R24 ;  /* 0x000000180b0b7221 */ /* 0x004fe20000010000 */
[----:B------:R-:W-:Y:S01]  /*60c0*/  MOV R24, 0xffff ;  /* 0x0000ffff00187802 */ /* 0x000fe20000000f00 */
[----:B---3--:R-:W-:Y:S02]  /*60d0*/  @!P1 IMAD.WIDE R14, R0, 0x2, R14 ;  /* 0x00000002000e9825 */ /* 0x008fe400078e020e */
[----:B------:R-:W1:Y:S02]  /*60e0*/  SHFL.BFLY PT, R22, R10, 0x1, 0x101f ;  /* 0x0c301f000a167f89 */ /* 0x000e6400000e0000 */
[----:B----4-:R-:W-:-:S02]  /*60f0*/  FADD.FTZ R12, R12, R29 ;  /* 0x0000001d0c0c7221 */ /* 0x010fc40000010000 */
[----:B------:R-:W2:Y:S01]  /*6100*/  SHFL.BFLY PT, R24, R11, 0x2, 0x101f ;  /* 0x0c501f000b187f89 */ /* 0x000ea200000e0000 */
[----:B0-----:R-:W-:-:S03]  /*6110*/  FADD.FTZ R25, R19, R17 ;  /* 0x0000001113197221 */ /* 0x001fc60000010000 */
[----:B------:R0:W-:Y:S01]  /*6120*/  @!P1 STG.E.U16 desc[UR12][R14.64], R34 ;  /* 0x000000220e009986 */ /* 0x0001e2000c10150c */
[----:B------:R-:W3:Y:S01]  /*6130*/  @!P1 LDC.64 R16, c[0x0][0x218] ;  /* 0x00008600ff109b82 */ /* 0x000ee20000000a00 */
[----:B-----5:R-:W-:Y:S02]  /*6140*/  FADD.FTZ R23, R18, R23 ;  /* 0x0000001712177221 */ /* 0x020fe40000010000 */
[----:B------:R-:W4:Y:S01]  /*6150*/  SHFL.BFLY PT, R27, R12, 0x2, 0x101f ;  /* 0x0c501f000c1b7f89 */ /* 0x000f2200000e0000 */
[----:B------:R-:W-:Y:S02]  /*6160*/  FADD.FTZ R29, R20, R21 ;  /* 0x00000015141d7221 */ /* 0x000fe40000010000 */
[----:B------:R-:W-:Y:S02]  /*6170*/  @!P1 F2FP.BF16.F32.PACK_AB R23, RZ, R23 ;  /* 0x00000017ff17923e */ /* 0x000fe400000010ff */
[----:B------:R-:W5:Y:S01]  /*6180*/  @!P1 LDC.64 R18, c[0x0][0x218] ;  /* 0x00008600ff129b82 */ /* 0x000f620000000a00 */
[----:B------:R-:W-:Y:S01]  /*6190*/  @!P1 F2FP.BF16.F32.PACK_AB R29, RZ, R29 ;  /* 0x0000001dff1d923e */ /* 0x000fe200000010ff */
[----:B-1----:R-:W-:-:S06]  /*61a0*/  FADD.FTZ R10, R10, R22 ;  /* 0x000000160a0a7221 */ /* 0x002fcc0000010000 */
[----:B0-----:R-:W0:Y:S01]  /*61b0*/  @!P1 LDC.64 R14, c[0x0][0x220] ;  /* 0x00008800ff0e9b82 */ /* 0x001e220000000a00 */
[----:B------:R-:W-:Y:S01]  /*61c0*/  @!P1 F2FP.BF16.F32.PACK_AB R22, RZ, R25 ;  /* 0x00000019ff16923e */ /* 0x000fe200000010ff */
[----:B--2---:R-:W-:Y:S01]  /*61d0*/  FADD.FTZ R11, R11, R24 ;  /* 0x000000180b0b7221 */ /* 0x004fe20000010000 */
[----:B------:R-:W-:Y:S01]  /*61e0*/  @!P1 F2FP.BF16.F32.PACK_AB R10, RZ, R10 ;  /* 0x0000000aff0a923e */ /* 0x000fe200000010ff */
[----:B------:R-:W-:-:S04]  /*61f0*/  IMAD.MOV.U32 R24, RZ, RZ, 0xffff ;  /* 0x0000ffffff187424 */ /* 0x000fc800078e00ff */
[----:B------:R-:W1:Y:S01]  /*6200*/  @!P1 LDC.64 R20, c[0x0][0x220] ;  /* 0x00008800ff149b82 */ /* 0x000e620000000a00 */
[----:B---3--:R-:W-:Y:S01]  /*6210*/  @!P1 IMAD.WIDE R16, R0, 0x2, R16 ;  /* 0x0000000200109825 */ /* 0x008fe200078e0210 */
[----:B------:R-:W2:Y:S03]  /*6220*/  SHFL.BFLY PT, R31, R11, 0x1, 0x101f ;  /* 0x0c301f000b1f7f89 */ /* 0x000ea600000e0000 */
[----:B----4-:R-:W-:Y:S01]  /*6230*/  FADD.FTZ R12, R12, R27 ;  /* 0x0000001b0c0c7221 */ /* 0x010fe20000010000 */
[----:B------:R3:W-:Y:S01]  /*6240*/  @!P1 STG.E.U16 desc[UR12][R16.64+0x3c], R23 ;  /* 0x00003c1710009986 */ /* 0x0007e2000c10150c */
[----:B-----5:R-:W-:-:S03]  /*6250*/  @!P1 IMAD.WIDE R18, R0, 0x2, R18 ;  /* 0x0000000200129825 */ /* 0x020fc600078e0212 */
[----:B------:R3:W4:Y:S01]  /*6260*/  SHFL.BFLY PT, R27, R12, 0x1, 0x101f ;  /* 0x0c301f000c1b7f89 */ /* 0x00072200000e0000 */
[----:B0-----:R-:W-:-:S05]  /*6270*/  @!P1 IMAD.WIDE R14, R0, 0x2, R14 ;  /* 0x00000002000e9825 */ /* 0x001fca00078e020e */
[----:B------:R3:W-:Y:S01]  /*6280*/  @!P1 STG.E.U16 desc[UR12][R14.64+0x3c], R22 ;  /* 0x00003c160e009986 */ /* 0x0007e2000c10150c */
[----:B-1----:R-:W-:-:S03]  /*6290*/  @!P1 IMAD.WIDE R20, R0, 0x2, R20 ;  /* 0x0000000200149825 */ /* 0x002fc600078e0214 */
[----:B------:R3:W-:Y:S01]  /*62a0*/  @!P1 STG.E.U16 desc[UR12][R18.64+0x78], R29 ;  /* 0x0000781d12009986 */ /* 0x0007e2000c10150c */
[----:B--2---:R-:W-:-:S03]  /*62b0*/  FADD.FTZ R31, R11, R31 ;  /* 0x0000001f0b1f7221 */ /* 0x004fc60000010000 */
[----:B----4-:R3:W-:Y:S04]  /*62c0*/  @!P1 STG.E.U16 desc[UR12][R20.64+0x78], R10 ;  /* 0x0000780a14009986 */ /* 0x0107e8000c10150c */
.L_x_301:
[----:B---3--:R-:W0:Y:S01]  /*62d0*/  @!P1 LDC.64 R10, c[0x0][0x218] ;  /* 0x00008600ff0a9b82 */ /* 0x008e220000000a00 */
[----:B------:R-:W-:Y:S01]  /*62e0*/  FADD.FTZ R16, R12, R27 ;  /* 0x0000001b0c107221 */ /* 0x000fe20000010000 */
[----:B------:R-:W-:-:S04]  /*62f0*/  @!P1 F2FP.BF16.F32.PACK_AB R12, RZ, R31 ;  /* 0x0000001fff0c923e */ /* 0x000fc800000010ff */
[----:B------:R-:W-:Y:S02]  /*6300*/  @!P1 F2FP.BF16.F32.PACK_AB R16, RZ, R16 ;  /* 0x00000010ff10923e */ /* 0x000fe400000010ff */
[----:B------:R-:W1:Y:S01]  /*6310*/  @!P1 LDC.64 R14, c[0x0][0x220] ;  /* 0x00008800ff0e9b82 */ /* 0x000e620000000a00 */
[----:B0-----:R-:W-:-:S05]  /*6320*/  @!P1 IMAD.WIDE R10, R0, 0x2, R10 ;  /* 0x00000002000a9825 */ /* 0x001fca00078e020a */
[----:B------:R4:W-:Y:S01]  /*6330*/  @!P1 STG.E.U16 desc[UR12][R10.64+0xb4], R12 ;  /* 0x0000b40c0a009986 */ /* 0x0009e2000c10150c */
[----:B-1----:R-:W-:-:S05]  /*6340*/  @!P1 IMAD.WIDE R14, R0, 0x2, R14 ;  /* 0x00000002000e9825 */ /* 0x002fca00078e020e */
[----:B------:R4:W-:Y:S02]  /*6350*/  @!P1 STG.E.U16 desc[UR12][R14.64+0xb4], R16 ;  /* 0x0000b4100e009986 */ /* 0x0009e4000c10150c */
.L_x_231:
[----:B------:R-:W-:Y:S05]  /*6360*/  WARPSYNC.ALL ;  /* 0x0000000000007948 */ /* 0x000fea0003800000 */
[----:B------:R-:W-:Y:S01]  /*6370*/  BAR.SYNC.DEFER_BLOCKING 0x0 ;  /* 0x0000000000007b1d */ /* 0x000fe20000010000 */
[C---:B------:R-:W-:Y:S02]  /*6380*/  ISETP.GE.AND P0, PT, R6.reuse, -0x1c40, PT ;  /* 0xffffe3c00600780c */ /* 0x040fe40003f06270 */
[----:B------:R-:W-:-:S11]  /*6390*/  IADD3 R6, R6, 0x2000, RZ ;  /* 0x0000200006067810 */ /* 0x000fd60007ffe0ff */
[----:B------:R-:W-:Y:S05]  /*63a0*/  @!P0 BRA `(.L_x_238) ;  /* 0xffffffe000308947 */ /* 0x000fea000383ffff */
[----:B------:R-:W-:Y:S05]  /*63b0*/  EXIT ;  /* 0x000000000000794d */ /* 0x000fea0003800000 */
.L_x_234:
[----:B-1----:R-:W-:Y:S01]  /*63c0*/  MOV R25, R0 ;  /* 0x0000000000197202 */ /* 0x002fe20000000f00 */
[----:B------:R-:W-:Y:S01]  /*63d0*/  IMAD.MOV.U32 R24, RZ, RZ, 0x8 ;  /* 0x00000008ff187424 */ /* 0x000fe200078e00ff */
[----:B------:R-:W-:Y:S02]  /*63e0*/  MOV R23, 0x101f ;  /* 0x0000101f00177802 */ /* 0x000fe40000000f00 */
[----:B------:R-:W-:-:S07]  /*63f0*/  MOV R16, 0xffff ;  /* 0x0000ffff00107802 */ /* 0x000fce0000000f00 */
[----:B0-2---:R-:W-:Y:S05]  /*6400*/  WARPSYNC.COLLECTIVE R16, `(.L_x_239) ;  /* 0x0000000010087348 */ /* 0x005fea0003c00000 */
[----:B------:R1:W3:Y:S02]  /*6410*/  SHFL.BFLY P2, R27, R25, R24, R23 ;  /* 0x0c000018191b7389 */ /* 0x0002e40000040017 */
[----:B0123--:R-:W-:Y:S01]  /*6420*/  ENDCOLLECTIVE ;  /* 0x000000000000791b */ /* 0x00ffe20003800000 */
.L_x_239:
[----:B------:R-:W-:Y:S01]  /*6430*/  MOV R25, R10 ;  /* 0x0000000a00197202 */ /* 0x000fe20000000f00 */
[----:B------:R-:W-:-:S07]  /*6440*/  IMAD.MOV.U32 R11, RZ, RZ, R27 ;  /* 0x000000ffff0b7224 */ /* 0x000fce00078e001b */
[----:B------:R-:W-:Y:S05]  /*6450*/  WARPSYNC.COLLECTIVE R16, `(.L_x_240) ;  /* 0x0000000010087348 */ /* 0x000fea0003c00000 */
[----:B------:R0:W1:Y:S02]  /*6460*/  SHFL.BFLY P2, R27, R25, R24, R23 ;  /* 0x0c000018191b7389 */ /* 0x0000640000040017 */
[----:B01----:R-:W-:Y:S01]  /*6470*/  ENDCOLLECTIVE ;  /* 0x000000000000791b */ /* 0x003fe20003800000 */
.L_x_240:
[----:B------:R-:W-:-:S04]  /*6480*/  FADD.FTZ R11, R11, R0 ;  /* 0x000000000b0b7221 */ /* 0x000fc80000010000 */
[----:B------:R-:W-:Y:S01]  /*6490*/  IMAD.MOV.U32 R25, RZ, RZ, R11 ;  /* 0x000000ffff197224 */ /* 0x000fe200078e000b */
[----:B------:R-:W-:Y:S02]  /*64a0*/  MOV R24, 0x4 ;  /* 0x0000000400187802 */ /* 0x000fe40000000f00 */
[----:B------:R-:W-:-:S07]  /*64b0*/  MOV R15, R27 ;  /* 0x0000001b000f7202 */ /* 0x000fce0000000f00 */
[----:B------:R-:W-:Y:S05]  /*64c0*/  WARPSYNC.COLLECTIVE R16, `(.L_x_241) ;  /* 0x0000000010087348 */ /* 0x000fea0003c00000 */
[----:B------:R0:W1:Y:S02]  /*64d0*/  SHFL.BFLY P2, R27, R25, R24, R23 ;  /* 0x0c000018191b7389 */ /* 0x0000640000040017 */
[----:B01----:R-:W-:Y:S01]  /*64e0*/  ENDCOLLECTIVE ;  /* 0x000000000000791b */ /* 0x003fe20003800000 */
.L_x_241:
[----:B------:R-:W-:-:S04]  /*64f0*/  FADD.FTZ R15, R15, R10 ;  /* 0x0000000a0f0f7221 */ /* 0x000fc80000010000 */
[----:B------:R-:W-:Y:S01]  /*6500*/  IMAD.MOV.U32 R25, RZ, RZ, R15 ;  /* 0x000000ffff197224 */ /* 0x000fe200078e000f */
[----:B------:R-:W-:-:S07]  /*6510*/  MOV R12, R27 ;  /* 0x0000001b000c7202 */ /* 0x000fce0000000f00 */
[----:B------:R-:W-:Y:S05]  /*6520*/  WARPSYNC.COLLECTIVE R16, `(.L_x_242) ;  /* 0x0000000010087348 */ /* 0x000fea0003c00000 */
[----:B------:R0:W1:Y:S02]  /*6530*/  SHFL.BFLY P2, R27, R25, R24, R23 ;  /* 0x0c000018191b7389 */ /* 0x0000640000040017 */
[----:B01----:R-:W-:Y:S01]  /*6540*/  ENDCOLLECTIVE ;  /* 0x000000000000791b */ /* 0x003fe20003800000 */
.L_x_242:
[----:B------:R-:W-:-:S05]  /*6550*/  FADD.FTZ R12, R11, R12 ;  /* 0x0000000c0b0c7221 */ /* 0x000fca0000010000 */
[----:B------:R-:W-:Y:S01]  /*6560*/  MOV R25, R12 ;  /* 0x0000000c00197202 */ /* 0x000fe20000000f00 */
[----:B------:R-:W-:Y:S01]  /*6570*/  IMAD.MOV.U32 R24, RZ, RZ, 0x2 ;  /* 0x00000002ff187424 */ /* 0x000fe200078e00ff */
[----:B------:R-:W-:-:S07]  /*6580*/  MOV R14, R27 ;  /* 0x0000001b000e7202 */ /* 0x000fce0000000f00 */
[----:B------:R-:W-:Y:S05]  /*6590*/  WARPSYNC.COLLECTIVE R16, `(.L_x_243) ;  /* 0x0000000010087348 */ /* 0x000fea0003c00000 */
[----:B------:R0:W1:Y:S02]  /*65a0*/  SHFL.BFLY P2, R27, R25, R24, R23 ;  /* 0x0c000018191b7389 */ /* 0x0000640000040017 */
[----:B01----:R-:W-:Y:S01]  /*65b0*/  ENDCOLLECTIVE ;  /* 0x000000000000791b */ /* 0x003fe20003800000 */
.L_x_243:
[----:B------:R-:W-:-:S05]  /*65c0*/  FADD.FTZ R14, R15, R14 ;  /* 0x0000000e0f0e7221 */ /* 0x000fca0000010000 */
[----:B------:R-:W-:Y:S02]  /*65d0*/  MOV R25, R14 ;  /* 0x0000000e00197202 */ /* 0x000fe40000000f00 */
[----:B------:R-:W-:-:S07]  /*65e0*/  MOV R17, R27 ;  /* 0x0000001b00117202 */ /* 0x000fce0000000f00 */
[----:B------:R-:W-:Y:S05]  /*65f0*/  WARPSYNC.COLLECTIVE R16, `(.L_x_244) ;  /* 0x0000000010087348 */ /* 0x000fea0003c00000 */
[----:B------:R0:W1:Y:S02]  /*6600*/  SHFL.BFLY P2, R27, R25, R24, R23 ;  /* 0x0c000018191b7389 */ /* 0x0000640000040017 */
[----:B01----:R-:W-:Y:S01]  /*6610*/  ENDCOLLECTIVE ;  /* 0x000000000000791b */ /* 0x003fe20003800000 */
.L_x_244:
[----:B------:R-:W-:-:S05]  /*6620*/  FADD.FTZ R17, R12, R17 ;  /* 0x000000110c117221 */ /* 0x000fca0000010000 */
[----:B------:R-:W-:Y:S02]  /*6630*/  MOV R25, R17 ;  /* 0x0000001100197202 */ /* 0x000fe40000000f00 */
[----:B------:R-:W-:Y:S01]  /*6640*/  MOV R24, 0x1 ;  /* 0x0000000100187802 */ /* 0x000fe20000000f00 */
[----:B------:R-:W-:-:S07]  /*6650*/  IMAD.MOV.U32 R19, RZ, RZ, R27 ;  /* 0x000000ffff137224 */ /* 0x000fce00078e001b */
[----:B------:R-:W-:Y:S05]  /*6660*/  WARPSYNC.COLLECTIVE R16, `(.L_x_245) ;  /* 0x0000000010087348 */ /* 0x000fea0003c00000 */
[----:B------:R0:W1:Y:S02]  /*6670*/  SHFL.BFLY P2, R27, R25, R24, R23 ;  /* 0x0c000018191b7389 */ /* 0x0000640000040017 */
[----:B01----:R-:W-:Y:S01]  /*6680*/  ENDCOLLECTIVE ;  /* 0x000000000000791b */ /* 0x003fe20003800000 */
.L_x_245:
[----:B------:R-:W-:-:S05]  /*6690*/  FADD.FTZ R19, R14, R19 ;  /* 0x000000130e137221 */ /* 0x000fca0000010000 */
[----:B------:R-:W-:Y:S01]  /*66a0*/  MOV R25, R19 ;  /* 0x0000001300197202 */ /* 0x000fe20000000f00 */
[----:B------:R-:W-:-:S07]  /*66b0*/  IMAD.MOV.U32 R0, RZ, RZ, R27 ;  /* 0x000000ffff007224 */ /* 0x000fce00078e001b */
[----:B------:R-:W-:Y:S05]  /*66c0*/  WARPSYNC.COLLECTIVE R16, `(.L_x_246) ;  /* 0x0000000010087348 */ /* 0x000fea0003c00000 */
[----:B------:R0:W1:Y:S02]  /*66d0*/  SHFL.BFLY P2, R27, R25, R24, R23 ;  /* 0x0c000018191b7389 */ /* 0x0000640000040017 */
[----:B01----:R-:W-:Y:S01]  /*66e0*/  ENDCOLLECTIVE ;  /* 0x000000000000791b */ /* 0x003fe20003800000 */
.L_x_246:
[----:B------:R-:W-:Y:S01]  /*66f0*/  FADD.FTZ R0, R17, R0 ;  /* 0x0000000011007221 */ /* 0x000fe20000010000 */
[----:B------:R-:W-:Y:S06]  /*6700*/  BRA `(.L_x_247) ;  /* 0xffffffe800ec7947 */ /* 0x000fec000383ffff */
.L_x_235:
[----:B------:R-:W-:Y:S01]  /*6710*/  BSSY B1, `(.L_x_248) ;  /* 0x0000008000017945 */ /* 0x000fe20003800000 */
[----:B-1----:R-:W-:Y:S01]  /*6720*/  MOV R25, R0 ;  /* 0x0000000000197202 */ /* 0x002fe20000000f00 */
[----:B------:R-:W-:Y:S01]  /*6730*/  IMAD.MOV.U32 R24, RZ, RZ, 0x8 ;  /* 0x00000008ff187424 */ /* 0x000fe200078e00ff */
[----:B------:R-:W-:Y:S02]  /*6740*/  MOV R23, 0x101f ;  /* 0x0000101f00177802 */ /* 0x000fe40000000f00 */
[----:B0-----:R-:W-:-:S07]  /*6750*/  MOV R16, 0xffff ;  /* 0x0000ffff00107802 */ /* 0x001fce0000000f00 */
[----:B--2---:R-:W-:Y:S05]  /*6760*/  WARPSYNC.COLLECTIVE R16, `(.L_x_249) ;  /* 0x0000000010087348 */ /* 0x004fea0003c00000 */
[----:B------:R0:W1:Y:S02]  /*6770*/  SHFL.BFLY P2, R27, R25, R24, R23 ;  /* 0x0c000018191b7389 */ /* 0x0000640000040017 */
[----:B012---:R-:W-:Y:S01]  /*6780*/  ENDCOLLECTIVE ;  /* 0x000000000000791b */ /* 0x007fe20003800000 */
.L_x_249:
[----:B------:R-:W-:Y:S05]  /*6790*/  BSYNC B1 ;  /* 0x0000000000017941 */ /* 0x000fea0003800000 */
.L_x_248:
        /* <DEDUP_REMOVED lines=8> */
.L_x_250:
[----:B------:R-:W-:Y:S01]  /*6820*/  FADD.FTZ R17, R17, R0 ;  /* 0x0000000011117221 */ /* 0x000fe20000010000 */
[----:B------:R-:W-:-:S03]  /*6830*/  HFMA2.MMA R24, -RZ, RZ, 0, 2.384185791015625e-07 ;  /* 0x00000004ff187435 */ /* 0x000fc600000001ff */
[----:B------:R-:W-:Y:S01]  /*6840*/  IMAD.MOV.U32 R25, RZ, RZ, R17 ;  /* 0x000000ffff197224 */ /* 0x000fe200078e0011 */
[----:B------:R-:W-:-:S07]  /*6850*/  MOV R19, R27 ;  /* 0x0000001b00137202 */ /* 0x000fce0000000f00 */
[----:B------:R-:W-:Y:S05]  /*6860*/  WARPSYNC.COLLECTIVE R16, `(.L_x_251) ;  /* 0x0000000010087348 */ /* 0x000fea0003c00000 */
[----:B------:R0:W1:Y:S02]  /*6870*/  SHFL.BFLY P2, R27, R25, R24, R23 ;  /* 0x0c000018191b7389 */ /* 0x0000640000040017 */
[----:B01----:R-:W-:Y:S01]  /*6880*/  ENDCOLLECTIVE ;  /* 0x000000000000791b */ /* 0x003fe20003800000 */
.L_x_251:
[----:B------:R-:W-:-:S04]  /*6890*/  FADD.FTZ R19, R19, R12 ;  /* 0x0000000c13137221 */ /* 0x000fc80000010000 */
[----:B------:R-:W-:Y:S01]  /*68a0*/  IMAD.MOV.U32 R25, RZ, RZ, R19 ;  /* 0x000000ffff197224 */ /* 0x000fe200078e0013 */
[----:B------:R-:W-:-:S07]  /*68b0*/  MOV R18, R27 ;  /* 0x0000001b00127202 */ /* 0x000fce0000000f00 */
[----:B------:R-:W-:Y:S05]  /*68c0*/  WARPSYNC.COLLECTIVE R16, `(.L_x_252) ;  /* 0x0000000010087348 */ /* 0x000fea0003c00000 */
[----:B------:R0:W1:Y:S02]  /*68d0*/  SHFL.BFLY P2, R27, R25, R24, R23 ;  /* 0x0c000018191b7389 */ /* 0x0000640000040017 */
[----:B01----:R-:W-:Y:S01]  /*68e0*/  ENDCOLLECTIVE ;  /* 0x000000000000791b */ /* 0x003fe20003800000 */
.L_x_252:
[----:B------:R-:W-:-:S05]  /*68f0*/  FADD.FTZ R18, R17, R18 ;  /* 0x0000001211127221 */ /* 0x000fca0000010000 */
[----:B------:R-:W-:Y:S01]  /*6900*/  MOV R25, R18 ;  /* 0x0000001200197202 */ /* 0x000fe20000000f00 */
[----:B------:R-:W-:Y:S01]  /*6910*/  IMAD.MOV.U32 R24, RZ, RZ, 0x2 ;  /* 0x00000002ff187424 */ /* 0x000fe200078e00ff */
[----:B------:R-:W-:-:S07]  /*6920*/  MOV R20, R27 ;  /* 0x0000001b00147202 */ /* 0x000fce0000000f00 */
[----:B------:R-:W-:Y:S05]  /*6930*/  WARPSYNC.COLLECTIVE R16, `(.L_x_253) ;  /* 0x0000000010087348 */ /* 0x000fea0003c00000 */
[----:B------:R0:W1:Y:S02]  /*6940*/  SHFL.BFLY P2, R27, R25, R24, R23 ;  /* 0x0c000018191b7389 */ /* 0x0000640000040017 */
[----:B01----:R-:W-:Y:S01]  /*6950*/  ENDCOLLECTIVE ;  /* 0x000000000000791b */ /* 0x003fe20003800000 */
.L_x_253:
[----:B------:R-:W-:-:S05]  /*6960*/  FADD.FTZ R20, R19, R20 ;  /* 0x0000001413147221 */ /* 0x000fca0000010000 */
[----:B------:R-:W-:Y:S02]  /*6970*/  MOV R25, R20 ;  /* 0x0000001400197202 */ /* 0x000fe40000000f00 */
[----:B------:R-:W-:-:S07]  /*6980*/  MOV R21, R27 ;  /* 0x0000001b00157202 */ /* 0x000fce0000000f00 */
[----:B------:R-:W-:Y:S05]  /*6990*/  WARPSYNC.COLLECTIVE R16, `(.L_x_254) ;  /* 0x0000000010087348 */ /* 0x000fea0003c00000 */
[----:B------:R0:W1:Y:S02]  /*69a0*/  SHFL.BFLY P2, R27, R25, R24, R23 ;  /* 0x0c000018191b7389 */ /* 0x0000640000040017 */
[----:B01----:R-:W-:Y:S01]  /*69b0*/  ENDCOLLECTIVE ;  /* 0x000000000000791b */ /* 0x003fe20003800000 */
.L_x_254:
[----:B------:R-:W-:Y:S01]  /*69c0*/  FADD.FTZ R21, R18, R21 ;  /* 0x0000001512157221 */ /* 0x000fe20000010000 */
[----:B------:R-:W-:-:S04]  /*69d0*/  HFMA2.MMA R24, -RZ, RZ, 0, 5.9604644775390625e-08 ;  /* 0x00000001ff187435 */ /* 0x000fc800000001ff */
[----:B------:R-:W-:Y:S01]  /*69e0*/  MOV R25, R21 ;  /* 0x0000001500197202 */ /* 0x000fe20000000f00 */
[----:B------:R-:W-:-:S07]  /*69f0*/  IMAD.MOV.U32 R29, RZ, RZ, R27 ;  /* 0x000000ffff1d7224 */ /* 0x000fce00078e001b */
[----:B------:R-:W-:Y:S05]  /*6a00*/  WARPSYNC.COLLECTIVE R16, `(.L_x_255) ;  /* 0x0000000010087348 */ /* 0x000fea0003c00000 */
[----:B------:R0:W1:Y:S02]  /*6a10*/  SHFL.BFLY P2, R27, R25, R24, R23 ;  /* 0x0c000018191b7389 */ /* 0x0000640000040017 */
[----:B01----:R-:W-:Y:S01]  /*6a20*/  ENDCOLLECTIVE ;  /* 0x000000000000791b */ /* 0x003fe20003800000 */
.L_x_255:
[----:B------:R-:W-:-:S05]  /*6a30*/  FADD.FTZ R29, R20, R29 ;  /* 0x0000001d141d7221 */ /* 0x000fca0000010000 */
[----:B------:R-:W-:Y:S01]  /*6a40*/  MOV R25, R29 ;  /* 0x0000001d00197202 */ /* 0x000fe20000000f00 */
[----:B------:R-:W-:-:S07]  /*6a50*/  IMAD.MOV.U32 R0, RZ, RZ, R27 ;  /* 0x000000ffff007224 */ /* 0x000fce00078e001b */
[----:B------:R-:W-:Y:S05]  /*6a60*/  WARPSYNC.COLLECTIVE R16, `(.L_x_256) ;  /* 0x0000000010087348 */ /* 0x000fea0003c00000 */
[----:B------:R0:W1:Y:S02]  /*6a70*/  SHFL.BFLY P2, R27, R25, R24, R23 ;  /* 0x0c000018191b7389 */ /* 0x0000640000040017 */
[----:B01----:R-:W-:Y:S01]  /*6a80*/  ENDCOLLECTIVE ;  /* 0x000000000000791b */ /* 0x003fe20003800000 */
.L_x_256:
[----:B------:R-:W-:Y:S01]  /*6a90*/  FADD.FTZ R0, R21, R0 ;  /* 0x0000000015007221 */ /* 0x000fe20000010000 */
[----:B------:R-:W-:Y:S06]  /*6aa0*/  BRA `(.L_x_257) ;  /* 0xffffffe800c07947 */ /* 0x000fec000383ffff */
.L_x_236:
        /* <DEDUP_REMOVED lines=8> */
.L_x_259:
[----:B------:R-:W-:Y:S05]  /*6b30*/  BSYNC B1 ;  /* 0x0000000000017941 */ /* 0x000fea0003800000 */
.L_x_258:
        /* <DEDUP_REMOVED lines=8> */
.L_x_260:
[----:B------:R-:W-:Y:S01]  /*6bc0*/  FADD.FTZ R17, R17, R0 ;  /* 0x0000000011117221 */ /* 0x000fe20000010000 */
[----:B------:R-:W-:-:S03]  /*6bd0*/  HFMA2.MMA R24, -RZ, RZ, 0, 2.384185791015625e-07 ;  /* 0x00000004ff187435 */ /* 0x000fc600000001ff */
[----:B------:R-:W-:Y:S01]  /*6be0*/  IMAD.MOV.U32 R25, RZ, RZ, R17 ;  /* 0x000000ffff197224 */ /* 0x000fe200078e0011 */
[----:B------:R-:W-:-:S07]  /*6bf0*/  MOV R19, R27 ;  /* 0x0000001b00137202 */ /* 0x000fce0000000f00 */
[----:B------:R-:W-:Y:S05]  /*6c00*/  WARPSYNC.COLLECTIVE R16, `(.L_x_261) ;  /* 0x0000000010087348 */ /* 0x000fea0003c00000 */
[----:B------:R0:W1:Y:S02]  /*6c10*/  SHFL.BFLY P2, R27, R25, R24, R23 ;  /* 0x0c000018191b7389 */ /* 0x0000640000040017 */
[----:B01----:R-:W-:Y:S01]  /*6c20*/  ENDCOLLECTIVE ;  /* 0x000000000000791b */ /* 0x003fe20003800000 */
.L_x_261:
[----:B------:R-:W-:-:S04]  /*6c30*/  FADD.FTZ R19, R19, R12 ;  /* 0x0000000c13137221 */ /* 0x000fc80000010000 */
[----:B------:R-:W-:Y:S01]  /*6c40*/  IMAD.MOV.U32 R25, RZ, RZ, R19 ;  /* 0x000000ffff197224 */ /* 0x000fe200078e0013 */
[----:B------:R-:W-:-:S07]  /*6c50*/  MOV R18, R27 ;  /* 0x0000001b00127202 */ /* 0x000fce0000000f00 */
[----:B------:R-:W-:Y:S05]  /*6c60*/  WARPSYNC.COLLECTIVE R16, `(.L_x_262) ;  /* 0x0000000010087348 */ /* 0x000fea0003c00000 */
[----:B------:R0:W1:Y:S02]  /*6c70*/  SHFL.BFLY P2, R27, R25, R24, R23 ;  /* 0x0c000018191b7389 */ /* 0x0000640000040017 */
[----:B01----:R-:W-:Y:S01]  /*6c80*/  ENDCOLLECTIVE ;  /* 0x000000000000791b */ /* 0x003fe20003800000 */
.L_x_262:
[----:B------:R-:W-:-:S05]  /*6c90*/  FADD.FTZ R18, R17, R18 ;  /* 0x0000001211127221 */ /* 0x000fca0000010000 */
[----:B------:R-:W-:Y:S01]  /*6ca0*/  MOV R25, R18 ;  /* 0x0000001200197202 */ /* 0x000fe20000000f00 */
[----:B------:R-:W-:Y:S01]  /*6cb0*/  IMAD.MOV.U32 R24, RZ, RZ, 0x2 ;  /* 0x00000002ff187424 */ /* 0x000fe200078e00ff */
[----:B------:R-:W-:-:S07]  /*6cc0*/  MOV R20, R27 ;  /* 0x0000001b00147202 */ /* 0x000fce0000000f00 */
[----:B------:R-:W-:Y:S05]  /*6cd0*/  WARPSYNC.COLLECTIVE R16, `(.L_x_263) ;  /* 0x0000000010087348 */ /* 0x000fea0003c00000 */
[----:B------:R0:W1:Y:S02]  /*6ce0*/  SHFL.BFLY P2, R27, R25, R24, R23 ;  /* 0x0c000018191b7389 */ /* 0x0000640000040017 */
[----:B01----:R-:W-:Y:S01]  /*6cf0*/  ENDCOLLECTIVE ;  /* 0x000000000000791b */ /* 0x003fe20003800000 */
.L_x_263:
[----:B------:R-:W-:-:S05]  /*6d00*/  FADD.FTZ R20, R19, R20 ;  /* 0x0000001413147221 */ /* 0x000fca0000010000 */
[----:B------:R-:W-:Y:S02]  /*6d10*/  MOV R25, R20 ;  /* 0x0000001400197202 */ /* 0x000fe40000000f00 */
[----:B------:R-:W-:-:S07]  /*6d20*/  MOV R21, R27 ;  /* 0x0000001b00157202 */ /* 0x000fce0000000f00 */
[----:B------:R-:W-:Y:S05]  /*6d30*/  WARPSYNC.COLLECTIVE R16, `(.L_x_264) ;  /* 0x0000000010087348 */ /* 0x000fea0003c00000 */
[----:B------:R0:W1:Y:S02]  /*6d40*/  SHFL.BFLY P2, R27, R25, R24, R23 ;  /* 0x0c000018191b7389 */ /* 0x0000640000040017 */
[----:B01----:R-:W-:Y:S01]  /*6d50*/  ENDCOLLECTIVE ;  /* 0x000000000000791b */ /* 0x003fe20003800000 */
.L_x_264:
[----:B------:R-:W-:Y:S01]  /*6d60*/  FADD.FTZ R21, R18, R21 ;  /* 0x0000001512157221 */ /* 0x000fe20000010000 */
[----:B------:R-:W-:-:S04]  /*6d70*/  HFMA2.MMA R24, -RZ, RZ, 0, 5.9604644775390625e-08 ;  /* 0x00000001ff187435 */ /* 0x000fc800000001ff */
[----:B------:R-:W-:Y:S01]  /*6d80*/  MOV R25, R21 ;  /* 0x0000001500197202 */ /* 0x000fe20000000f00 */
[----:B------:R-:W-:-:S07]  /*6d90*/  IMAD.MOV.U32 R29, RZ, RZ, R27 ;  /* 0x000000ffff1d7224 */ /* 0x000fce00078e001b */
[----:B------:R-:W-:Y:S05]  /*6da0*/  WARPSYNC.COLLECTIVE R16, `(.L_x_265) ;  /* 0x0000000010087348 */ /* 0x000fea0003c00000 */
[----:B------:R0:W1:Y:S02]  /*6db0*/  SHFL.BFLY P2, R27, R25, R24, R23 ;  /* 0x0c000018191b7389 */ /* 0x0000640000040017 */
[----:B01----:R-:W-:Y:S01]  /*6dc0*/  ENDCOLLECTIVE ;  /* 0x000000000000791b */ /* 0x003fe20003800000 */
.L_x_265:
[----:B------:R-:W-:-:S05]  /*6dd0*/  FADD.FTZ R29, R20, R29 ;  /* 0x0000001d141d7221 */ /* 0x000fca0000010000 */
[----:B------:R-:W-:Y:S01]  /*6de0*/  MOV R25, R29 ;  /* 0x0000001d00197202 */ /* 0x000fe20000000f00 */
[----:B------:R-:W-:-:S07]  /*6df0*/  IMAD.MOV.U32 R0, RZ, RZ, R27 ;  /* 0x000000ffff007224 */ /* 0x000fce00078e001b */
[----:B------:R-:W-:Y:S05]  /*6e00*/  WARPSYNC.COLLECTIVE R16, `(.L_x_266) ;  /* 0x0000000010087348 */ /* 0x000fea0003c00000 */
[----:B------:R0:W1:Y:S02]  /*6e10*/  SHFL.BFLY P2, R27, R25, R24, R23 ;  /* 0x0c000018191b7389 */ /* 0x0000640000040017 */
[----:B01----:R-:W-:Y:S01]  /*6e20*/  ENDCOLLECTIVE ;  /* 0x000000000000791b */ /* 0x003fe20003800000 */
.L_x_266:
[----:B------:R-:W-:Y:S01]  /*6e30*/  FADD.FTZ R0, R21, R0 ;  /* 0x0000000015007221 */ /* 0x000fe20000010000 */
[----:B------:R-:W-:Y:S06]  /*6e40*/  BRA `(.L_x_267) ;  /* 0xffffffe8007c7947 */ /* 0x000fec000383ffff */
.L_x_237:
[----:B------:R-:W-:Y:S01]  /*6e50*/  BSSY B0, `(.L_x_268) ;  /* 0x0000008000007945 */ /* 0x000fe20003800000 */
[----:B-1----:R-:W-:Y:S01]  /*6e60*/  MOV R25, R10 ;  /* 0x0000000a00197202 */ /* 0x002fe20000000f00 */
[----:B------:R-:W-:Y:S01]  /*6e70*/  IMAD.MOV.U32 R24, RZ, RZ, 0x8 ;  /* 0x00000008ff187424 */ /* 0x000fe200078e00ff */
[----:B------:R-:W-:Y:S02]  /*6e80*/  MOV R23, 0x101f ;  /* 0x0000101f00177802 */ /* 0x000fe40000000f00 */
[----:B------:R-:W-:-:S07]  /*6e90*/  MOV R16, 0xffff ;  /* 0x0000ffff00107802 */ /* 0x000fce0000000f00 */
[----:B0-2---:R-:W-:Y:S05]  /*6ea0*/  WARPSYNC.COLLECTIVE R16, `(.L_x_269) ;  /* 0x0000000010087348 */ /* 0x005fea0003c00000 */
[----:B------:R1:W3:Y:S02]  /*6eb0*/  SHFL.BFLY P2, R27, R25, R24, R23 ;  /* 0x0c000018191b7389 */ /* 0x0002e40000040017 */
[----:B0123--:R-:W-:Y:S01]  /*6ec0*/  ENDCOLLECTIVE ;  /* 0x000000000000791b */ /* 0x00ffe20003800000 */
.L_x_269:
[----:B------:R-:W-:Y:S05]  /*6ed0*/  BSYNC B0 ;  /* 0x0000000000007941 */ /* 0x000fea0003800000 */
.L_x_268:
        /* <DEDUP_REMOVED lines=11> */
.L_x_270:
        /* <DEDUP_REMOVED lines=15> */
.L_x_271:
[----:B------:R-:W-:-:S05]  /*7080*/  FADD.FTZ R29, R29, R18 ;  /* 0x000000121d1d7221 */ /* 0x000fca0000010000 */
[----:B------:R-:W-:Y:S01]  /*7090*/  MOV R25, R29 ;  /* 0x0000001d00197202 */ /* 0x000fe20000000f00 */
[----:B------:R-:W-:-:S07]  /*70a0*/  IMAD.MOV.U32 R0, RZ, RZ, R27 ;  /* 0x000000ffff007224 */ /* 0x000fce00078e001b */
[----:B------:R-:W-:Y:S05]  /*70b0*/  WARPSYNC.COLLECTIVE R16, `(.L_x_272) ;  /* 0x0000000010087348 */ /* 0x000fea0003c00000 */
[----:B------:R0:W1:Y:S02]  /*70c0*/  SHFL.BFLY P2, R27, R25, R24, R23 ;  /* 0x0c000018191b7389 */ /* 0x0000640000040017 */
[----:B01----:R-:W-:Y:S01]  /*70d0*/  ENDCOLLECTIVE ;  /* 0x000000000000791b */ /* 0x003fe20003800000 */
.L_x_272:
        /* <DEDUP_REMOVED lines=10> */
.L_x_273:
[----:B------:R-:W-:Y:S01]  /*7180*/  FADD.FTZ R21, R29, R34 ;  /* 0x000000221d157221 */ /* 0x000fe20000010000 */
[----:B------:R-:W-:-:S04]  /*7190*/  @P0 LEA R34, R7, UR6, 0x7 ;  /* 0x0000000607220c11 */ /* 0x000fc8000f8e38ff */
[----:B------:R-:W-:Y:S02]  /*71a0*/  MOV R25, R21 ;  /* 0x0000001500197202 */ /* 0x000fe40000000f00 */
[----:B------:R-:W-:-:S07]  /*71b0*/  MOV R17, R27 ;  /* 0x0000001b00117202 */ /* 0x000fce0000000f00 */
[----:B------:R-:W-:Y:S05]  /*71c0*/  WARPSYNC.COLLECTIVE R16, `(.L_x_274) ;  /* 0x0000000010087348 */ /* 0x000fea0003c00000 */
[----:B------:R0:W1:Y:S02]  /*71d0*/  SHFL.BFLY P2, R27, R25, R24, R23 ;  /* 0x0c000018191b7389 */ /* 0x0000640000040017 */
[----:B01----:R-:W-:Y:S01]  /*71e0*/  ENDCOLLECTIVE ;  /* 0x000000000000791b */ /* 0x003fe20003800000 */
.L_x_274:
[----:B------:R-:W-:-:S05]  /*71f0*/  FADD.FTZ R0, R0, R17 ;  /* 0x0000001100007221 */ /* 0x000fca0000010000 */
[----:B------:R-:W-:Y:S01]  /*7200*/  MOV R25, R0 ;  /* 0x0000000000197202 */ /* 0x000fe20000000f00 */
[----:B------:R-:W-:Y:S01]  /*7210*/  IMAD.MOV.U32 R24, RZ, RZ, 0x1 ;  /* 0x00000001ff187424 */ /* 0x000fe200078e00ff */
[----:B------:R-:W-:-:S07]  /*7220*/  MOV R29, R27 ;  /* 0x0000001b001d7202 */ /* 0x000fce0000000f00 */
[----:B------:R-:W-:Y:S05]  /*7230*/  WARPSYNC.COLLECTIVE R16, `(.L_x_275) ;  /* 0x0000000010087348 */ /* 0x000fea0003c00000 */
[----:B------:R0:W1:Y:S02]  /*7240*/  SHFL.BFLY P2, R27, R25, R24, R23 ;  /* 0x0c000018191b7389 */ /* 0x0000640000040017 */
[----:B01----:R-:W-:Y:S01]  /*7250*/  ENDCOLLECTIVE ;  /* 0x000000000000791b */ /* 0x003fe20003800000 */
.L_x_275:
        /* <DEDUP_REMOVED lines=11> */
.L_x_276:
        /* <DEDUP_REMOVED lines=8> */
.L_x_277:
        /* <DEDUP_REMOVED lines=9> */
.L_x_278:
[----:B------:R-:W-:Y:S01]  /*7420*/  HFMA2.MMA R24, -RZ, RZ, 0, 2.384185791015625e-07 ;  /* 0x00000004ff187435 */ /* 0x000fe200000001ff */
[----:B------:R-:W-:Y:S01]  /*7430*/  IMAD.MOV.U32 R25, RZ, RZ, R31 ;  /* 0x000000ffff197224 */ /* 0x000fe200078e001f */
[----:B------:R-:W-:-:S09]  /*7440*/  MOV R20, R27 ;  /* 0x0000001b00147202 */ /* 0x000fd20000000f00 */
[----:B------:R-:W-:Y:S05]  /*7450*/  WARPSYNC.COLLECTIVE R16, `(.L_x_279) ;  /* 0x0000000010087348 */ /* 0x000fea0003c00000 */
[----:B------:R0:W1:Y:S02]  /*7460*/  SHFL.BFLY P2, R27, R25, R24, R23 ;  /* 0x0c000018191b7389 */ /* 0x0000640000040017 */
[----:B01----:R-:W-:Y:S01]  /*7470*/  ENDCOLLECTIVE ;  /* 0x000000000000791b */ /* 0x003fe20003800000 */
.L_x_279:
        /* <DEDUP_REMOVED lines=8> */
.L_x_280:
[----:B------:R-:W-:Y:S01]  /*7500*/  HFMA2.MMA R24, -RZ, RZ, 0, 1.1920928955078125e-07 ;  /* 0x00000002ff187435 */ /* 0x000fe200000001ff */
[----:B------:R-:W-:Y:S02]  /*7510*/  MOV R25, R31 ;  /* 0x0000001f00197202 */ /* 0x000fe40000000f00 */
[----:B------:R-:W-:-:S08]  /*7520*/  MOV R19, R27 ;  /* 0x0000001b00137202 */ /* 0x000fd00000000f00 */
[----:B------:R-:W-:Y:S05]  /*7530*/  WARPSYNC.COLLECTIVE R16, `(.L_x_281) ;  /* 0x0000000010087348 */ /* 0x000fea0003c00000 */
[----:B------:R0:W1:Y:S02]  /*7540*/  SHFL.BFLY P2, R27, R25, R24, R23 ;  /* 0x0c000018191b7389 */ /* 0x0000640000040017 */
[----:B01----:R-:W-:Y:S01]  /*7550*/  ENDCOLLECTIVE ;  /* 0x000000000000791b */ /* 0x003fe20003800000 */
.L_x_281:
        /* <DEDUP_REMOVED lines=16> */
.L_x_282:
        /* <DEDUP_REMOVED lines=8> */
.L_x_283:
        /* <DEDUP_REMOVED lines=19> */
.L_x_284:
        /* <DEDUP_REMOVED lines=10> */
.L_x_285:
        /* <DEDUP_REMOVED lines=8> */
.L_x_286:
        /* <DEDUP_REMOVED lines=11> */
.L_x_287:
[----:B------:R-:W-:Y:S02]  /*79e0*/  MOV R25, R10 ;  /* 0x0000000a00197202 */ /* 0x000fe40000000f00 */
[----:B------:R-:W-:-:S07]  /*79f0*/  MOV R15, R27 ;  /* 0x0000001b000f7202 */ /* 0x000fce0000000f00 */
[----:B------:R-:W-:Y:S05]  /*7a00*/  WARPSYNC.COLLECTIVE R16, `(.L_x_288) ;  /* 0x0000000010087348 */ /* 0x000fea0003c00000 */
[----:B------:R0:W1:Y:S02]  /*7a10*/  SHFL.BFLY P2, R27, R25, R24, R23 ;  /* 0x0c000018191b7389 */ /* 0x0000640000040017 */
[----:B01----:R-:W-:Y:S01]  /*7a20*/  ENDCOLLECTIVE ;  /* 0x000000000000791b */ /* 0x003fe20003800000 */
.L_x_288:
        /* <DEDUP_REMOVED lines=10> */
.L_x_289:
[----:B------:R-:W-:Y:S02]  /*7ad0*/  MOV R25, R10 ;  /* 0x0000000a00197202 */ /* 0x000fe40000000f00 */
[----:B------:R-:W-:-:S07]  /*7ae0*/  MOV R21, R27 ;  /* 0x0000001b00157202 */ /* 0x000fce0000000f00 */
[----:B------:R-:W-:Y:S05]  /*7af0*/  WARPSYNC.COLLECTIVE R16, `(.L_x_290) ;  /* 0x0000000010087348 */ /* 0x000fea0003c00000 */
[----:B------:R0:W1:Y:S02]  /*7b00*/  SHFL.BFLY P2, R27, R25, R24, R23 ;  /* 0x0c000018191b7389 */ /* 0x0000640000040017 */
[----:B01----:R-:W-:Y:S01]  /*7b10*/  ENDCOLLECTIVE ;  /* 0x000000000000791b */ /* 0x003fe20003800000 */
.L_x_290:
        /* <DEDUP_REMOVED lines=13> */
.L_x_291:
[----:B------:R-:W-:Y:S02]  /*7bf0*/  MOV R25, R10 ;  /* 0x0000000a00197202 */ /* 0x000fe40000000f00 */
[----:B------:R-:W-:-:S07]  /*7c00*/  MOV R21, R27 ;  /* 0x0000001b00157202 */ /* 0x000fce0000000f00 */
[----:B------:R-:W-:Y:S05]  /*7c10*/  WARPSYNC.COLLECTIVE R16, `(.L_x_292) ;  /* 0x0000000010087348 */ /* 0x000fea0003c00000 */
[----:B------:R0:W1:Y:S02]  /*7c20*/  SHFL.BFLY P2, R27, R25, R24, R23 ;  /* 0x0c000018191b7389 */ /* 0x0000640000040017 */
[----:B01----:R-:W-:Y:S01]  /*7c30*/  ENDCOLLECTIVE ;  /* 0x000000000000791b */ /* 0x003fe20003800000 */
.L_x_292:
[----:B------:R-:W-:Y:S01]  /*7c40*/  HFMA2.MMA R24, -RZ, RZ, 0, 4.76837158203125e-07 ;  /* 0x00000008ff187435 */ /* 0x000fe200000001ff */
[----:B------:R-:W-:Y:S01]  /*7c50*/  MOV R25, R11 ;  /* 0x0000000b00197202 */ /* 0x000fe20000000f00 */
[----:B------:R-:W-:-:S09]  /*7c60*/  IMAD.MOV.U32 R22, RZ, RZ, R27 ;  /* 0x000000ffff167224 */ /* 0x000fd200078e001b */
[----:B------:R-:W-:Y:S05]  /*7c70*/  WARPSYNC.COLLECTIVE R16, `(.L_x_293) ;  /* 0x0000000010087348 */ /* 0x000fea0003c00000 */
[----:B------:R0:W1:Y:S02]  /*7c80*/  SHFL.BFLY P2, R27, R25, R24, R23 ;  /* 0x0c000018191b7389 */ /* 0x0000640000040017 */
[----:B01----:R-:W-:Y:S01]  /*7c90*/  ENDCOLLECTIVE ;  /* 0x000000000000791b */ /* 0x003fe20003800000 */
.L_x_293:
        /* <DEDUP_REMOVED lines=9> */
.L_x_294:
[----:B------:R-:W-:Y:S01]  /*7d30*/  HFMA2.MMA R24, -RZ, RZ, 0, 2.384185791015625e-07 ;  /* 0x00000004ff187435 */ /* 0x000fe200000001ff */
[----:B------:R-:W-:Y:S01]  /*7d40*/  MOV R25, R11 ;  /* 0x0000000b00197202 */ /* 0x000fe20000000f00 */
[----:B------:R-:W-:-:S09]  /*7d50*/  IMAD.MOV.U32 R14, RZ, RZ, R27 ;  /* 0x000000ffff0e7224 */ /* 0x000fd200078e001b */
[----:B------:R-:W-:Y:S05]  /*7d60*/  WARPSYNC.COLLECTIVE R16, `(.L_x_295) ;  /* 0x0000000010087348 */ /* 0x000fea0003c00000 */
[----:B------:R0:W1:Y:S02]  /*7d70*/  SHFL.BFLY P2, R27, R25, R24, R23 ;  /* 0x0c000018191b7389 */ /* 0x0000640000040017 */
[----:B01----:R-:W-:Y:S01]  /*7d80*/  ENDCOLLECTIVE ;  /* 0x000000000000791b */ /* 0x003fe20003800000 */
.L_x_295:
        /* <DEDUP_REMOVED lines=8> */
.L_x_296:
[----:B------:R-:W-:Y:S01]  /*7e10*/  MOV R25, R11 ;  /* 0x0000000b00197202 */ /* 0x000fe20000000f00 */
[----:B------:R-:W-:Y:S01]  /*7e20*/  IMAD.MOV.U32 R24, RZ, RZ, 0x2 ;  /* 0x00000002ff187424 */ /* 0x000fe200078e00ff */
[----:B------:R-:W-:-:S07]  /*7e30*/  MOV R29, R27 ;  /* 0x0000001b001d7202 */ /* 0x000fce0000000f00 */
[----:B------:R-:W-:Y:S05]  /*7e40*/  WARPSYNC.COLLECTIVE R16, `(.L_x_297) ;  /* 0x0000000010087348 */ /* 0x000fea0003c00000 */
[----:B------:R0:W1:Y:S02]  /*7e50*/  SHFL.BFLY P2, R27, R25, R24, R23 ;  /* 0x0c000018191b7389 */ /* 0x0000640000040017 */
[----:B01----:R-:W-:Y:S01]  /*7e60*/  ENDCOLLECTIVE ;  /* 0x000000000000791b */ /* 0x003fe20003800000 */
.L_x_297:
        /* <DEDUP_REMOVED lines=14> */
.L_x_298:
[----:B------:R-:W-:Y:S01]  /*7f50*/  IMAD.MOV.U32 R25, RZ, RZ, R11 ;  /* 0x000000ffff197224 */ /* 0x000fe200078e000b */
[----:B------:R-:W-:Y:S01]  /*7f60*/  MOV R24, 0x1 ;  /* 0x0000000100187802 */ /* 0x000fe20000000f00 */
[----:B------:R-:W-:-:S07]  /*7f70*/  FADD.FTZ R12, R12, R27 ;  /* 0x0000001b0c0c7221 */ /* 0x000fce0000010000 */
[----:B------:R-:W-:Y:S05]  /*7f80*/  WARPSYNC.COLLECTIVE R16, `(.L_x_299) ;  /* 0x0000000010087348 */ /* 0x000fea0003c00000 */
[----:B------:R0:W1:Y:S02]  /*7f90*/  SHFL.BFLY P2, R27, R25, R24, R23 ;  /* 0x0c000018191b7389 */ /* 0x0000640000040017 */
[----:B01----:R-:W-:Y:S01]  /*7fa0*/  ENDCOLLECTIVE ;  /* 0x000000000000791b */ /* 0x003fe20003800000 */
.L_x_299:
[----:B------:R-:W-:Y:S02]  /*7fb0*/  MOV R25, R12 ;  /* 0x0000000c00197202 */ /* 0x000fe40000000f00 */
[----:B------:R-:W-:-:S07]  /*7fc0*/  MOV R31, R27 ;  /* 0x0000001b001f7202 */ /* 0x000fce0000000f00 */
[----:B------:R-:W-:Y:S05]  /*7fd0*/  WARPSYNC.COLLECTIVE R16, `(.L_x_300) ;  /* 0x0000000010087348 */ /* 0x000fea0003c00000 */
[----:B------:R0:W1:Y:S02]  /*7fe0*/  SHFL.BFLY P2, R27, R25, R24, R23 ;  /* 0x0c000018191b7389 */ /* 0x0000640000040017 */
[----:B01----:R-:W-:Y:S01]  /*7ff0*/  ENDCOLLECTIVE ;  /* 0x000000000000791b */ /* 0x003fe20003800000 */
.L_x_300:
[----:B------:R-:W-:Y:S01]  /*8000*/  FADD.FTZ R31, R11, R31 ;  /* 0x0000001f0b1f7221 */ /* 0x000fe20000010000 */
[----:B------:R-:W-:Y:S06]  /*8010*/  BRA `(.L_x_301) ;  /* 0xffffffe000ac7947 */ /* 0x000fec000383ffff */
.L_x_302:
        /* <DEDUP_REMOVED lines=14> */
.L_x_3186:


//--------------------- .text._ZN13group_norm_v218gn_bwd_cuda_kernelI13__nv_bfloat16Li480ELi1ELi32ELi30ELi1024ELb0ELb1ELi16ELi960ELi960ELi4ELb1ELi2ELb0ELb0ELNS_15WgradSyncMethodE3ENS_16CompileConditionILi900EEEEEvPT_S6_S6_PKS5_S8_S8_S8_PKfflPfPj --------------------------
	.section	.text._ZN13group_norm_v218gn_bwd_cuda_kernelI13__nv_bfloat16Li480ELi1ELi32ELi30ELi1024ELb0ELb1ELi16ELi960ELi960ELi4ELb1ELi2ELb0ELb0ELNS_15WgradSyncMethodE3ENS_16CompileConditionILi900EEEEEvPT_S6_S6_PKS5_S8_S8_S8_PKfflPfPj,"ax",@progbits
	.align	128
        .global         _ZN13group_norm_v218gn_bwd_cuda_kernelI13__nv_bfloat16Li480ELi1ELi32ELi30ELi1024ELb0ELb1ELi16ELi960ELi960ELi4ELb1ELi2ELb0ELb0ELNS_15WgradSyncMethodE3ENS_16CompileConditionILi900EEEEEvPT_S6_S6_PKS5_S8_S8_S8_PKfflPfPj
        .type           _ZN13group_norm_v218gn_bwd_cuda_kernelI13__nv_bfloat16Li480ELi1ELi32ELi30ELi1024ELb0ELb1ELi16ELi960ELi960ELi4ELb1ELi2ELb0ELb0ELNS_15WgradSyncMethodE3ENS_16CompileConditionILi900EEEEEvPT_S6_S6_PKS5_S8_S8_S8_PKfflPfPj,@function
        .size           _ZN13group_norm_v218gn_bwd_cuda_kernelI13__nv_bfloat16Li480ELi1ELi32ELi30ELi1024ELb0ELb1ELi16ELi960ELi960ELi4ELb1ELi2ELb0ELb0ELNS_15WgradSyncMethodE3ENS_16CompileConditionILi900EEEEEvPT_S6_S6_PKS5_S8_S8_S8_PKfflPfPj,(.L_x_3187 - _ZN13group_norm_v218gn_bwd_cuda_kernelI13__nv_bfloat16Li480ELi1ELi32ELi30ELi1024ELb0ELb1ELi16ELi960ELi960ELi4ELb1ELi2ELb0ELb0ELNS_15WgradSyncMethodE3ENS_16CompileConditionILi900EEEEEvPT_S6_S6_PKS5_S8_S8_S8_PKfflPfPj)
        .other          _ZN13group_norm_v218gn_bwd_cuda_kernelI13__nv_bfloat16Li480ELi1ELi32ELi30ELi1024ELb0ELb1ELi16ELi960ELi960ELi4ELb1ELi2ELb0ELb0ELNS_15WgradSyncMethodE3ENS_16CompileConditionILi900EEEEEvPT_S6_S6_PKS5_S8_S8_S8_PKfflPfPj,@"STO_CUDA_ENTRY STV_DEFAULT"
_ZN13group_norm_v218gn_bwd_cuda_kernelI13__nv_bfloat16Li480ELi1ELi32ELi30ELi1024ELb0ELb1ELi16ELi960ELi960ELi4ELb1ELi2ELb0ELb0ELNS_15WgradSyncMethodE3ENS_16CompileConditionILi900EEEEEvPT_S6_S6_PKS5_S8_S8_S8_PKfflPfPj:
.text._ZN13group_norm_v218gn_bwd_cuda_kernelI13__nv_bfloat16Li480ELi1ELi32ELi30ELi1024ELb0ELb1ELi16ELi960ELi960ELi4ELb1ELi2ELb0ELb0ELNS_15WgradSyncMethodE3ENS_16CompileConditionILi900EEEEEvPT_S6_S6_PKS5_S8_S8_S8_PKfflPfPj:
[----:B------:R-:W0:Y:S08]  /*0000*/  LDC R1, c[0x0][0x28] ;  /* 0x00000a00ff017b82 */ /* 0x000e300000000800 */
[----:B------:R-:W1:Y:S01]  /*0010*/  S2UR UR10, SR_CTAID.Y ;  /* 0x00000000000a79c3 */ /* 0x000e620000002600 */
[----:B------:R-:W-:Y:S01]  /*0020*/  ULDC.64 UR16, c[0x0][0x258] ;  /* 0x0000960000107ab9 */ /* 0x000fe20000000a00 */
[----:B------:R-:W-:Y:S01]  /*0030*/  ULDC.64 UR6, c[0x0][0x268] ;  /* 0x00009a0000067ab9 */ /* 0x000fe20000000a00 */
[----:B------:R-:W-:Y:S01]  /*0040*/  ULDC.64 UR12, c[0x0][0x208] ;  /* 0x00008200000c7ab9 */ /* 0x000fe20000000a00 */
[----:B------:R-:W-:Y:S01]  /*0050*/  UIADD3 UR18, UP1, UR6, 0x8, URZ ;  /* 0x0000000806127890 */ /* 0x000fe2000ff3e03f */
[----:B0-----:R-:W-:Y:S01]  /*0060*/  IADD3 R1, R1, -0x20, RZ ;  /* 0xffffffe001017810 */ /* 0x001fe20007ffe0ff */
[----:B------:R-:W-:-:S02]  /*0070*/  UMOV UR5, URZ ;  /* 0x0000003f00057c82 */ /* 0x000fc40008000000 */
[----:B------:R-:W0:Y:S01]  /*0080*/  S2UR UR20, SR_CTAID.X ;  /* 0x00000000001479c3 */ /* 0x000e220000002500 */
[----:B------:R-:W-:Y:S02]  /*0090*/  UIADD3.X UR19, URZ, UR7, URZ, UP1, !UPT ;  /* 0x000000073f137290 */ /* 0x000fe40008ffe43f */
        /* <DEDUP_REMOVED lines=9> */
[----:B------:R-:W-:Y:S01]  /*0130*/  IADD3 R0, RZ, -UR11, RZ ;  /* 0x8000000bff007c10 */ /* 0x000fe2000fffe0ff */
[----:B------:R-:W-:Y:S01]  /*0140*/  IMAD.MOV.U32 R5, RZ, RZ, 0x7fffff81 ;  /* 0x7fffff81ff057424 */ /* 0x000fe200078e00ff */
[----:B------:R-:W-:Y:S02]  /*0150*/  MOV R2, UR18 ;  /* 0x0000001200027c02 */ /* 0x000fe40008000f00 */
[----:B------:R-:W-:Y:S02]  /*0160*/  ISETP.NE.AND P0, PT, R0, UR20, PT ;  /* 0x0000001400007c0c */ /* 0x000fe4000bf05270 */
[----:B------:R-:W-:Y:S02]  /*0170*/  MOV R3, UR19 ;  /* 0x0000001300037c02 */ /* 0x000fe40008000f00 */
[----:B------:R-:W-:Y:S01]  /*0180*/  SEL R5, R5, 0x1, !P0 ;  /* 0x0000000105057807 */ /* 0x000fe20004000000 */
[----:B------:R-:W-:Y:S06]  /*0190*/  MEMBAR.ALL.GPU ;  /* 0x0000000000007992 */ /* 0x000fec000000a000 */
[----:B------:R-:W-:-:S00]  /*01a0*/  ERRBAR ;  /* 0x00000000000079ab */ /* 0x000fc00000000000 */
[----:B------:R-:W-:Y:S06]  /*01b0*/  CGAERRBAR ;  /* 0x00000000000075ab */ /* 0x000fec0000000000 */
[----:B------:R0:W5:Y:S02]  /*01c0*/  ATOM.E.ADD.STRONG.GPU PT, R5, desc[UR12][R2.64], R5 ;  /* 0x000000050205798a */ /* 0x00016400081ee1cc */
.L_x_305:
[----:B0-----:R-:W-:Y:S01]  /*01d0*/  IMAD.U32 R2, RZ, RZ, UR18 ;  /* 0x00000012ff027e24 */ /* 0x001fe2000f8e00ff */
[----:B------:R-:W-:-:S05]  /*01e0*/  MOV R3, UR19 ;  /* 0x0000001300037c02 */ /* 0x000fca0008000f00 */
[----:B------:R-:W2:Y:S04]  /*01f0*/  LD.E.STRONG.GPU R2, desc[UR12][R2.64] ;  /* 0x0000000c02027980 */ /* 0x000ea8000c10f900 */
[----:B--2---:R-:W-:Y:S01]  /*0200*/  CCTL.IVALL ;  /* 0x00000000ff00798f */ /* 0x004fe20002000000 */
[----:B------:R-:W-:Y:S05]  /*0210*/  YIELD ;  /* 0x0000000000007946 */ /* 0x000fea0003800000 */
[----:B-----5:R-:W-:-:S04]  /*0220*/  LOP3.LUT R0, R2, R5, RZ, 0x3c, !PT ;  /* 0x0000000502007212 */ /* 0x020fc800078e3cff */
[----:B------:R-:W-:-:S13]  /*0230*/  ISETP.GT.AND P0, PT, R0, -0x1, PT ;  /* 0xffffffff0000780c */ /* 0x000fda0003f04270 */
[----:B------:R-:W-:Y:S05]  /*0240*/  @P0 BRA `(.L_x_305) ;  /* 0xfffffffc00e00947 */ /* 0x000fea000383ffff */
.L_x_304:
[----:B------:R-:W-:Y:S05]  /*0250*/  WARPSYNC.ALL ;  /* 0x0000000000007948 */ /* 0x000fea0003800000 */
[----:B------:R-:W-:Y:S06]  /*0260*/  BAR.SYNC.DEFER_BLOCKING 0x0 ;  /* 0x0000000000007b1d */ /* 0x000fec0000010000 */
[----:B------:R-:W-:Y:S05]  /*0270*/  BRA `(.L_x_306) ;  /* 0x00000048006c7947 */ /* 0x000fea0003800000 */
.L_x_303:
[----:B------:R-:W0:Y:S01]  /*0280*/  S2R R111, SR_TID.X ;  /* 0x00000000006f7919 */ /* 0x000e220000002100 */
[----:B------:R-:W1:Y:S08]  /*0290*/  LDC.64 R4, c[0x0][0x238] ;  /* 0x00008e00ff047b82 */ /* 0x000e700000000a00 */
[----:B------:R-:W2:Y:S01]  /*02a0*/  S2UR UR8, SR_CgaCtaId ;  /* 0x00000000000879c3 */ /* 0x000ea20000008800 */
[----:B------:R-:W-:Y:S01]  /*02b0*/  UMOV UR4, 0x400 ;  /* 0x0000040000047882 */ /* 0x000fe20000000000 */
[----:B------:R-:W-:-:S06]  /*02c0*/  ULOP3.LUT UR15, UR20, 0x3f, URZ, 0xc0, !UPT ;  /* 0x0000003f140f7892 */ /* 0x000fcc000f8ec03f */
[----:B------:R-:W3:Y:S01]  /*02d0*/  LDC.64 R112, c[0x0][0x260] ;  /* 0x00009800ff707b82 */ /* 0x000ee20000000a00 */
[----:B0-----:R-:W-:-:S05]  /*02e0*/  IMAD.WIDE.U32 R2, R111, -0x77777777, RZ ;  /* 0x888888896f027825 */ /* 0x001fca00078e00ff */
[----:B------:R-:W-:-:S05]  /*02f0*/  SHF.R.U32.HI R0, RZ, 0x7, R3 ;  /* 0x00000007ff007819 */ /* 0x000fca0000011603 */
[----:B------:R-:W-:-:S05]  /*0300*/  IMAD R0, R0, -0xf0, R111 ;  /* 0xffffff1000007824 */ /* 0x000fca00078e026f */
[----:B------:R-:W-:-:S05]  /*0310*/  SHF.L.U32 R7, R0, 0x2, RZ ;  /* 0x0000000200077819 */ /* 0x000fca00000006ff */
[----:B-1----:R-:W-:-:S06]  /*0320*/  IMAD.WIDE R2, R7, 0x2, R4 ;  /* 0x0000000207027825 */ /* 0x002fcc00078e0204 */
[----:B------:R-:W4:Y:S01]  /*0330*/  LDG.E.64.CONSTANT R2, desc[UR12][R2.64] ;  /* 0x0000000c02027981 */ /* 0x000f22000c1e9b00 */
[--C-:B------:R-:W-:Y:S01]  /*0340*/  SHF.R.S32.HI R0, RZ, 0x1f, R111.reuse ;  /* 0x0000001fff007819 */ /* 0x100fe2000001146f */
[----:B------:R-:W-:Y:S01]  /*0350*/  VIADD R10, R111, 0x1e0 ;  /* 0x000001e06f0a7836 */ /* 0x000fe20000000000 */
[----:B------:R-:W-:Y:S01]  /*0360*/  SHF.R.U32.HI R8, RZ, 0x1, R111 ;  /* 0x00000001ff087819 */ /* 0x000fe2000001166f */
[----:B------:R-:W-:Y:S01]  /*0370*/  UIADD3 UR4, UR4, 0x3c00, URZ ;  /* 0x00003c0004047890 */ /* 0x000fe2000fffe03f */
[----:B------:R-:W-:Y:S01]  /*0380*/  LEA.HI R6, R0, R111, RZ, 0x2 ;  /* 0x0000006f00067211 */ /* 0x000fe200078f10ff */
[----:B------:R-:W-:Y:S01]  /*0390*/  IMAD.MOV.U32 R23, RZ, RZ, 0x18 ;  /* 0x00000018ff177424 */ /* 0x000fe200078e00ff */
[----:B------:R-:W-:Y:S01]  /*03a0*/  SHF.R.S32.HI R11, RZ, 0x1f, R10 ;  /* 0x0000001fff0b7819 */ /* 0x000fe2000001140a */
[----:B------:R-:W-:Y:S01]  /*03b0*/  IMAD R108, R8, 0x1e, RZ ;  /* 0x0000001e086c7824 */ /* 0x000fe200078e02ff */
[----:B------:R-:W-:Y:S01]  /*03c0*/  SHF.R.S32.HI R110, RZ, 0x2, R6 ;  /* 0x00000002ff6e7819 */ /* 0x000fe20000011406 */
[----:B--2---:R-:W-:Y:S01]  /*03d0*/  ULEA UR8, UR8, UR4, 0x18 ;  /* 0x0000000408087291 */ /* 0x004fe2000f8ec03f */
[----:B------:R-:W-:Y:S01]  /*03e0*/  LEA.HI R117, R11, R10, RZ, 0x2 ;  /* 0x0000000a0b757211 */ /* 0x000fe200078f10ff */
[C---:B------:R-:W-:Y:S01]  /*03f0*/  VIADD R14, R108.reuse, 0xc ;  /* 0x0000000c6c0e7836 */ /* 0x040fe20000000000 */
[----:B------:R-:W-:Y:S01]  /*0400*/  IADD3 R4, R108, 0x6, RZ ;  /* 0x000000066c047810 */ /* 0x000fe20007ffe0ff */
[----:B------:R-:W-:Y:S01]  /*0410*/  USHF.L.U32 UR4, UR11, 0x6, URZ ;  /* 0x000000060b047899 */ /* 0x000fe2000800063f */
[----:B------:R-:W-:Y:S01]  /*0420*/  IADD3 R8, R110, 0xf0, RZ ;  /* 0x000000f06e087810 */ /* 0x000fe20007ffe0ff */
[----:B------:R-:W-:Y:S01]  /*0430*/  IMAD.MOV.U32 R25, RZ, RZ, 0x18 ;  /* 0x00000018ff197424 */ /* 0x000fe200078e00ff */
[--C-:B------:R-:W-:Y:S01]  /*0440*/  SHF.R.U32.HI R12, RZ, 0x1, R4.reuse ;  /* 0x00000001ff0c7819 */ /* 0x100fe20000011604 */
[----:B------:R-:W-:Y:S01]  /*0450*/  ULOP3.LUT UR4, UR4, 0xffffffc0, UR15, 0xe2, !UPT ;  /* 0xffffffc004047892 */ /* 0x000fe2000f8ee20f */
[----:B------:R-:W-:Y:S01]  /*0460*/  SHF.R.U32.HI R15, RZ, 0x2, R4 ;  /* 0x00000002ff0f7819 */ /* 0x000fe20000011604 */
[----:B------:R-:W-:Y:S01]  /*0470*/  IMAD.WIDE.U32 R4, R7, -0x77777777, RZ ;  /* 0x8888888907047825 */ /* 0x000fe200078e00ff */
[----:B------:R-:W-:Y:S01]  /*0480*/  SHF.R.S32.HI R9, RZ, 0x1f, R8 ;  /* 0x0000001fff097819 */ /* 0x000fe20000011408 */
[----:B------:R-:W-:Y:S01]  /*0490*/  ULEA UR6, UP0, UR11, UR6, 0x2 ;  /* 0x000000060b067291 */ /* 0x000fe2000f80103f */
[----:B------:R-:W-:-:S02]  /*04a0*/  IADD3 R4, R108, 0x8, RZ ;  /* 0x000000086c047810 */ /* 0x000fc40007ffe0ff */
[----:B------:R-:W-:Y:S02]  /*04b0*/  CS2R R40, SRZ ;  /* 0x0000000000287805 */ /* 0x000fe4000001ff00 */
[----:B------:R-:W-:Y:S02]  /*04c0*/  LOP3.LUT R13, R117, 0xfffffffc, RZ, 0xc0, !PT ;  /* 0xfffffffc750d7812 */ /* 0x000fe400078ec0ff */
[----:B------:R-:W-:Y:S02]  /*04d0*/  CS2R R42, SRZ ;  /* 0x00000000002a7805 */ /* 0x000fe4000001ff00 */
[----:B------:R-:W-:Y:S02]  /*04e0*/  LEA.HI R9, R9, R8, RZ, 0x2 ;  /* 0x0000000809097211 */ /* 0x000fe400078f10ff */
[----:B------:R-:W-:Y:S02]  /*04f0*/  CS2R R44, SRZ ;  /* 0x00000000002c7805 */ /* 0x000fe4000001ff00 */
[----:B------:R-:W-:Y:S01]  /*0500*/  SHF.R.U32.HI R107, RZ, 0x4, R5 ;  /* 0x00000004ff6b7819 */ /* 0x000fe20000011605 */
[----:B------:R-:W-:Y:S01]  /*0510*/  IMAD.IADD R13, R10, 0x1, -R13 ;  /* 0x000000010a0d7824 */ /* 0x000fe200078e0a0d */
[----:B------:R-:W-:-:S02]  /*0520*/  IADD3 R8, R108, 0xa, RZ ;  /* 0x0000000a6c087810 */ /* 0x000fc40007ffe0ff */
[----:B------:R-:W-:Y:S02]  /*0530*/  CS2R R46, SRZ ;  /* 0x00000000002e7805 */ /* 0x000fe4000001ff00 */
[--C-:B------:R-:W-:Y:S01]  /*0540*/  SHF.R.U32.HI R5, RZ, 0x1, R4.reuse ;  /* 0x00000001ff057819 */ /* 0x100fe20000011604 */
[----:B------:R-:W-:Y:S01]  /*0550*/  ULEA.HI.X UR7, UR11, UR7, UR5, 0x2, UP0 ;  /* 0x000000070b077291 */ /* 0x000fe200080f1405 */
[----:B------:R-:W-:Y:S02]  /*0560*/  LOP3.LUT R12, R12, 0x1, RZ, 0xc0, !PT ;  /* 0x000000010c0c7812 */ /* 0x000fe400078ec0ff */
[----:B------:R-:W-:Y:S02]  /*0570*/  LEA.HI R11, R11, R10, RZ, 0x4 ;  /* 0x0000000a0b0b7211 */ /* 0x000fe400078f20ff */
[----:B------:R-:W-:Y:S01]  /*0580*/  SHF.R.U32.HI R4, RZ, 0x2, R4 ;  /* 0x00000002ff047819 */ /* 0x000fe20000011604 */
[----:B------:R-:W-:Y:S01]  /*0590*/  IMAD R12, R12, 0xf0, R15 ;  /* 0x000000f00c0c7824 */ /* 0x000fe200078e020f */
[----:B------:R-:W-:-:S02]  /*05a0*/  SHF.R.U32.HI R10, RZ, 0x1, R8 ;  /* 0x00000001ff0a7819 */ /* 0x000fc40000011608 */
[----:B------:R-:W-:Y:S01]  /*05b0*/  LOP3.LUT R5, R5, 0x1, RZ, 0xc0, !PT ;  /* 0x0000000105057812 */ /* 0x000fe200078ec0ff */
[----:B------:R-:W-:Y:S01]  /*05c0*/  IMAD R12, R12, R23, UR8 ;  /* 0x000000080c0c7e24 */ /* 0x000fe2000f8e0217 */
[----:B------:R-:W-:Y:S02]  /*05d0*/  SHF.R.U32.HI R15, RZ, 0x2, R8 ;  /* 0x00000002ff0f7819 */ /* 0x000fe40000011608 */
[----:B------:R-:W-:Y:S02]  /*05e0*/  IADD3 R18, R108, 0xe, RZ ;  /* 0x0000000e6c127810 */ /* 0x000fe40007ffe0ff */
[----:B------:R-:W-:Y:S01]  /*05f0*/  LOP3.LUT R8, R10, 0x1, RZ, 0xc0, !PT ;  /* 0x000000010a087812 */ /* 0x000fe200078ec0ff */
[----:B------:R-:W-:Y:S01]  /*0600*/  IMAD R10, R5, 0xf0, R4 ;  /* 0x000000f0050a7824 */ /* 0x000fe200078e0204 */
[--C-:B------:R-:W-:Y:S01]  /*0610*/  SHF.R.U32.HI R16, RZ, 0x1, R14.reuse ;  /* 0x00000001ff107819 */ /* 0x100fe2000001160e */
[C---:B------:R-:W-:Y:S01]  /*0620*/  VIADD R4, R108.reuse, 0x12 ;  /* 0x000000126c047836 */ /* 0x040fe20000000000 */
[----:B------:R-:W-:Y:S01]  /*0630*/  IADD3 R20, R108, 0x10, RZ ;  /* 0x000000106c147810 */ /* 0x000fe20007ffe0ff */
[----:B------:R-:W-:Y:S01]  /*0640*/  IMAD R15, R8, 0xf0, R15 ;  /* 0x000000f0080f7824 */ /* 0x000fe200078e020f */
[----:B------:R-:W-:-:S02]  /*0650*/  SHF.R.U32.HI R17, RZ, 0x2, R14 ;  /* 0x00000002ff117819 */ /* 0x000fc4000001160e */
[--C-:B------:R-:W-:Y:S02]  /*0660*/  SHF.R.U32.HI R14, RZ, 0x1, R18.reuse ;  /* 0x00000001ff0e7819 */ /* 0x100fe40000011612 */
[----:B------:R-:W-:Y:S02]  /*0670*/  LOP3.LUT R16, R16, 0x1, RZ, 0xc0, !PT ;  /* 0x0000000110107812 */ /* 0x000fe400078ec0ff */
[----:B------:R-:W-:Y:S02]  /*0680*/  SHF.R.U32.HI R19, RZ, 0x2, R18 ;  /* 0x00000002ff137819 */ /* 0x000fe40000011612 */
[----:B------:R-:W-:Y:S01]  /*0690*/  SHF.R.U32.HI R18, RZ, 0x1, R20 ;  /* 0x00000001ff127819 */ /* 0x000fe20000011614 */
[----:B------:R-:W-:Y:S01]  /*06a0*/  IMAD R16, R16, 0xf0, R17 ;  /* 0x000000f010107824 */ /* 0x000fe200078e0211 */
[----:B------:R-:W-:Y:S02]  /*06b0*/  IADD3 R8, R108, 0x14, RZ ;  /* 0x000000146c087810 */ /* 0x000fe40007ffe0ff */
[----:B------:R-:W-:Y:S01]  /*06c0*/  SHF.R.U32.HI R5, RZ, 0x1, R4 ;  /* 0x00000001ff057819 */ /* 0x000fe20000011604 */
[----:B------:R-:W-:Y:S01]  /*06d0*/  IMAD R16, R16, R25, UR8 ;  /* 0x0000000810107e24 */ /* 0x000fe2000f8e0219 */
[----:B------:R-:W-:-:S02]  /*06e0*/  LOP3.LUT R14, R14, 0x1, RZ, 0xc0, !PT ;  /* 0x000000010e0e7812 */ /* 0x000fc400078ec0ff */
[----:B------:R-:W-:Y:S02]  /*06f0*/  SHF.R.U32.HI R21, RZ, 0x2, R20 ;  /* 0x00000002ff157819 */ /* 0x000fe40000011614 */
[----:B------:R-:W-:Y:S01]  /*0700*/  LOP3.LUT R18, R18, 0x1, RZ, 0xc0, !PT ;  /* 0x0000000112127812 */ /* 0x000fe200078ec0ff */
[----:B------:R-:W-:Y:S01]  /*0710*/  IMAD R14, R14, 0xf0, R19 ;  /* 0x000000f00e0e7824 */ /* 0x000fe200078e0213 */
[----:B------:R-:W-:Y:S02]  /*0720*/  SHF.R.U32.HI R4, RZ, 0x2, R4 ;  /* 0x00000002ff047819 */ /* 0x000fe40000011604 */
[----:B------:R-:W-:Y:S01]  /*0730*/  SHF.R.U32.HI R17, RZ, 0x1, R8 ;  /* 0x00000001ff117819 */ /* 0x000fe20000011608 */
[----:B------:R-:W-:Y:S01]  /*0740*/  IMAD R18, R18, 0xf0, R21 ;  /* 0x000000f012127824 */ /* 0x000fe200078e0215 */
[----:B------:R-:W-:Y:S01]  /*0750*/  LOP3.LUT R5, R5, 0x1, RZ, 0xc0, !PT ;  /* 0x0000000105057812 */ /* 0x000fe200078ec0ff */
[----:B------:R-:W-:Y:S01]  /*0760*/  IMAD R14, R14, R23, UR8 ;  /* 0x000000080e0e7e24 */ /* 0x000fe2000f8e0217 */
[----:B------:R-:W-:-:S02]  /*0770*/  IADD3 R20, R108, 0x1a, RZ ;  /* 0x0000001a6c147810 */ /* 0x000fc40007ffe0ff */
[----:B------:R-:W-:Y:S02]  /*0780*/  SHF.R.U32.HI R19, RZ, 0x2, R8 ;  /* 0x00000002ff137819 */ /* 0x000fe40000011608 */
[----:B------:R-:W-:Y:S01]  /*0790*/  LOP3.LUT R8, R17, 0x1, RZ, 0xc0, !PT ;  /* 0x0000000111087812 */ /* 0x000fe200078ec0ff */
[----:B------:R-:W-:Y:S01]  /*07a0*/  IMAD R17, R5, 0xf0, R4 ;  /* 0x000000f005117824 */ /* 0x000fe200078e0204 */
[--C-:B------:R-:W-:Y:S01]  /*07b0*/  SHF.R.U32.HI R21, RZ, 0x1, R20.reuse ;  /* 0x00000001ff157819 */ /* 0x100fe20000011614 */
[----:B------:R-:W-:Y:S01]  /*07c0*/  VIADD R4, R108, 0x1c ;  /* 0x0000001c6c047836 */ /* 0x000fe20000000000 */
[----:B------:R-:W-:Y:S01]  /*07d0*/  SHF.R.U32.HI R20, RZ, 0x2, R20 ;  /* 0x00000002ff147819 */ /* 0x000fe20000011614 */
[----:B------:R-:W-:Y:S01]  /*07e0*/  IMAD R19, R8, 0xf0, R19 ;  /* 0x000000f008137824 */ /* 0x000fe200078e0213 */
[----:B------:R-:W-:Y:S02]  /*07f0*/  LOP3.LUT R21, R21, 0x1, RZ, 0xc0, !PT ;  /* 0x0000000115157812 */ /* 0x000fe400078ec0ff */
[----:B------:R-:W-:-:S02]  /*0800*/  SHF.R.U32.HI R5, RZ, 0x1, R4 ;  /* 0x00000001ff057819 */ /* 0x000fc40000011604 */
[----:B------:R-:W-:Y:S01]  /*0810*/  SHF.R.U32.HI R22, RZ, 0x2, R4 ;  /* 0x00000002ff167819 */ /* 0x000fe20000011604 */
[----:B------:R-:W-:Y:S01]  /*0820*/  IMAD R20, R21, 0xf0, R20 ;  /* 0x000000f015147824 */ /* 0x000fe200078e0214 */
[----:B------:R-:W-:Y:S02]  /*0830*/  IADD3 R4, R7, 0x2, RZ ;  /* 0x0000000207047810 */ /* 0x000fe40007ffe0ff */
[----:B------:R-:W-:Y:S01]  /*0840*/  LOP3.LUT R21, R5, 0x1, RZ, 0xc0, !PT ;  /* 0x0000000105157812 */ /* 0x000fe200078ec0ff */
[----:B------:R-:W-:Y:S01]  /*0850*/  IMAD R20, R20, R23, UR8 ;  /* 0x0000000814147e24 */ /* 0x000fe2000f8e0217 */
[----:B------:R-:W-:Y:S01]  /*0860*/  SHF.R.S32.HI R117, RZ, 0x2, R117 ;  /* 0x00000002ff757819 */ /* 0x000fe20000011475 */
[----:B------:R-:W-:Y:S01]  /*0870*/  IMAD.WIDE.U32 R4, R4, -0x77777777, RZ ;  /* 0x8888888904047825 */ /* 0x000fe200078e00ff */
[----:B------:R-:W-:Y:S02]  /*0880*/  MOV R4, 0x18 ;  /* 0x0000001800047802 */ /* 0x000fe40000000f00 */
[----:B------:R-:W-:Y:S01]  /*0890*/  LOP3.LUT R6, R6, 0xfffffffc, RZ, 0xc0, !PT ;  /* 0xfffffffc06067812 */ /* 0x000fe200078ec0ff */
[----:B------:R-:W-:Y:S01]  /*08a0*/  IMAD R21, R21, 0xf0, R22 ;  /* 0x000000f015157824 */ /* 0x000fe200078e0216 */
[----:B------:R-:W-:Y:S01]  /*08b0*/  SHF.R.U32.HI R109, RZ, 0x4, R5 ;  /* 0x00000004ff6d7819 */ /* 0x000fe20000011605 */
[----:B------:R-:W-:Y:S01]  /*08c0*/  HFMA2.MMA R5, -RZ, RZ, 0, 1.430511474609375e-06 ;  /* 0x00000018ff057435 */ /* 0x000fe200000001ff */
[-C--:B------:R-:W-:Y:S01]  /*08d0*/  IMAD R15, R15, R4.reuse, UR8 ;  /* 0x000000080f0f7e24 */ /* 0x080fe2000f8e0204 */
[----:B------:R-:W-:Y:S01]  /*08e0*/  LEA.HI R0, R0, R111, RZ, 0x4 ;  /* 0x0000006f00007211 */ /* 0x000fe200078f20ff */
[----:B------:R-:W-:Y:S01]  /*08f0*/  IMAD R17, R17, R4, UR8 ;  /* 0x0000000811117e24 */ /* 0x000fe2000f8e0204 */
[----:B------:R-:W-:Y:S01]  /*0900*/  MOV R4, UR4 ;  /* 0x0000000400047c02 */ /* 0x000fe20008000f00 */
[----:B------:R-:W-:Y:S01]  /*0910*/  IMAD.IADD R6, R111, 0x1, -R6 ;  /* 0x000000016f067824 */ /* 0x000fe200078e0a06 */
[----:B------:R-:W-:Y:S01]  /*0920*/  IADD3 R8, R117, 0xf0, RZ ;  /* 0x000000f075087810 */ /* 0x000fe20007ffe0ff */
[----:B------:R-:W-:Y:S01]  /*0930*/  UMOV UR4, URZ ;  /* 0x0000003f00047c82 */ /* 0x000fe20008000000 */
[----:B------:R-:W-:Y:S01]  /*0940*/  SHF.R.U32.HI R9, RZ, 0x2, R9 ;  /* 0x00000002ff097819 */ /* 0x000fe20000011609 */
[----:B------:R-:W-:Y:S01]  /*0950*/  IMAD R4, R4, 0x3c0, R111 ;  /* 0x000003c004047824 */ /* 0x000fe200078e026f */
[----:B------:R-:W-:Y:S01]  /*0960*/  SHF.R.S32.HI R7, RZ, 0x1f, R8 ;  /* 0x0000001fff077819 */ /* 0x000fe20000011408 */
[----:B------:R-:W-:-:S02]  /*0970*/  IMAD R10, R10, R5, UR8 ;  /* 0x000000080a0a7e24 */ /* 0x000fc4000f8e0205 */
[----:B------:R-:W-:Y:S01]  /*0980*/  IMAD R18, R18, R5, UR8 ;  /* 0x0000000812127e24 */ /* 0x000fe2000f8e0205 */
[----:B------:R-:W-:Y:S02]  /*0990*/  SHF.R.U32.HI R5, RZ, 0x4, R0 ;  /* 0x00000004ff057819 */ /* 0x000fe40000011600 */
[----:B------:R-:W-:Y:S02]  /*09a0*/  SHF.L.U32 R115, R4, 0x1, RZ ;  /* 0x0000000104737819 */ /* 0x000fe400000006ff */
[C---:B------:R-:W-:Y:S02]  /*09b0*/  LOP3.LUT R4, R6.reuse, 0x3, R5, 0x78, !PT ;  /* 0x0000000306047812 */ /* 0x040fe400078e7805 */
[----:B------:R-:W-:Y:S01]  /*09c0*/  LEA.HI R7, R7, R8, RZ, 0x2 ;  /* 0x0000000807077211 */ /* 0x000fe200078f10ff */
[----:B------:R-:W-:Y:S01]  /*09d0*/  HFMA2.MMA R8, -RZ, RZ, 0, 1.430511474609375e-06 ;  /* 0x00000018ff087435 */ /* 0x000fe200000001ff */
[----:B------:R-:W-:Y:S01]  /*09e0*/  LOP3.LUT R5, R6, 0x3, R9, 0x78, !PT ;  /* 0x0000000306057812 */ /* 0x000fe200078e7809 */
[----:B------:R0:W-:Y:S01]  /*09f0*/  STL [R1+0x1c], R4 ;  /* 0x00001c0401007387 */ /* 0x0001e20000100800 */
[----:B------:R-:W-:-:S03]  /*0a00*/  SHF.R.U32.HI R0, RZ, 0x4, R11 ;  /* 0x00000004ff007819 */ /* 0x000fc6000001160b */
[----:B------:R1:W-:Y:S04]  /*0a10*/  STL [R1+0x18], R5 ;  /* 0x0000180501007387 */ /* 0x0003e80000100800 */
[-C--:B------:R-:W-:Y:S01]  /*0a20*/  IMAD R19, R19, R8.reuse, UR8 ;  /* 0x0000000813137e24 */ /* 0x080fe2000f8e0208 */
[----:B0-----:R-:W-:Y:S01]  /*0a30*/  SHF.R.U32.HI R4, RZ, 0x2, R7 ;  /* 0x00000002ff047819 */ /* 0x001fe20000011607 */
[----:B------:R-:W-:Y:S01]  /*0a40*/  IMAD R21, R21, R8, UR8 ;  /* 0x0000000815157e24 */ /* 0x000fe2000f8e0208 */
[----:B------:R-:W-:Y:S02]  /*0a50*/  LOP3.LUT R7, R13, 0x3, R0, 0x78, !PT ;  /* 0x000000030d077812 */ /* 0x000fe400078e7800 */
[C---:B-1----:R-:W-:Y:S01]  /*0a60*/  IADD3 R5, R115.reuse, 0x3c0, RZ ;  /* 0x000003c073057810 */ /* 0x042fe20007ffe0ff */
[----:B---3--:R-:W-:Y:S01]  /*0a70*/  IMAD.WIDE.U32 R114, R115, 0x4, R112 ;  /* 0x0000000473727825 */ /* 0x008fe200078e0070 */
[----:B------:R-:W-:Y:S01]  /*0a80*/  LOP3.LUT R0, R13, 0x3, R4, 0x78, !PT ;  /* 0x000000030d007812 */ /* 0x000fe200078e7804 */
[----:B------:R0:W-:Y:S02]  /*0a90*/  STL [R1+0x14], R7 ;  /* 0x0000140701007387 */ /* 0x0001e40000100800 */
[----:B------:R-:W-:-:S02]  /*0aa0*/  IMAD.WIDE.U32 R112, R5, 0x4, R112 ;  /* 0x0000000405707825 */ /* 0x000fc400078e0070 */
[----:B------:R1:W-:Y:S01]  /*0ab0*/  STL [R1+0x10], R0 ;  /* 0x0000100001007387 */ /* 0x0003e20000100800 */
[----:B0-----:R-:W-:Y:S02]  /*0ac0*/  SHF.L.U32 R7, R111, 0x3, RZ ;  /* 0x000000036f077819 */ /* 0x001fe400000006ff */
[C---:B----4-:R-:W-:Y:S01]  /*0ad0*/  PRMT R5, R2.reuse, 0x7632, R5 ;  /* 0x0000763202057816 */ /* 0x050fe20000000005 */
[----:B-1----:R-:W-:Y:S01]  /*0ae0*/  IMAD.U32 R0, R2, 0x10000, RZ ;  /* 0x0001000002007824 */ /* 0x002fe200078e00ff */
[C---:B------:R-:W-:Y:S02]  /*0af0*/  PRMT R6, R3.reuse, 0x7632, R6 ;  /* 0x0000763203067816 */ /* 0x040fe40000000006 */
[----:B------:R-:W-:Y:S02]  /*0b00*/  SHF.L.U32 R2, R3, 0x10, RZ ;  /* 0x0000001003027819 */ /* 0x000fe400000006ff */
[----:B------:R-:W-:Y:S02]  /*0b10*/  LOP3.LUT R3, R7, 0x8, RZ, 0xc0, !PT ;  /* 0x0000000807037812 */ /* 0x000fe400078ec0ff */
[----:B------:R-:W-:-:S02]  /*0b20*/  SHF.L.U32 R5, R5, 0x10, RZ ;  /* 0x0000001005057819 */ /* 0x000fc400000006ff */
[C---:B------:R-:W-:Y:S01]  /*0b30*/  IADD3 R8, R3.reuse, R10, RZ ;  /* 0x0000000a03087210 */ /* 0x040fe20007ffe0ff */
[----:B------:R-:W-:Y:S01]  /*0b40*/  IMAD.IADD R4, R12, 0x1, R3 ;  /* 0x000000010c047824 */ /* 0x000fe200078e0203 */
[C---:B------:R-:W-:Y:S01]  /*0b50*/  IADD3 R7, R3.reuse, R15, RZ ;  /* 0x0000000f03077210 */ /* 0x040fe20007ffe0ff */
[C---:B------:R-:W-:Y:S01]  /*0b60*/  IMAD.IADD R121, R3.reuse, 0x1, R17 ;  /* 0x0000000103797824 */ /* 0x040fe200078e0211 */
[C---:B------:R-:W-:Y:S01]  /*0b70*/  IADD3 R123, R3.reuse, R14, RZ ;  /* 0x0000000e037b7210 */ /* 0x040fe20007ffe0ff */
[C---:B------:R-:W-:Y:S01]  /*0b80*/  IMAD.IADD R118, R3.reuse, 0x1, R21 ;  /* 0x0000000103767824 */ /* 0x040fe200078e0215 */
[----:B------:R0:W-:Y:S01]  /*0b90*/  STL [R1+0xc], R4 ;  /* 0x00000c0401007387 */ /* 0x0001e20000100800 */
[C---:B------:R-:W-:Y:S02]  /*0ba0*/  IADD3 R122, R3.reuse, R18, RZ ;  /* 0x00000012037a7210 */ /* 0x040fe40007ffe0ff */
[C---:B------:R-:W-:Y:S01]  /*0bb0*/  IADD3 R120, R3.reuse, R19, RZ ;  /* 0x0000001303787210 */ /* 0x040fe20007ffe0ff */
[----:B------:R1:W-:Y:S01]  /*0bc0*/  STL [R1+0x8], R8 ;  /* 0x0000080801007387 */ /* 0x0003e20000100800 */
[----:B------:R-:W-:-:S02]  /*0bd0*/  IADD3 R119, R3, R20, RZ ;  /* 0x0000001403777210 */ /* 0x000fc40007ffe0ff */
[----:B------:R-:W-:Y:S01]  /*0be0*/  SHF.L.U32 R6, R6, 0x10, RZ ;  /* 0x0000001006067819 */ /* 0x000fe200000006ff */
[----:B------:R1:W-:Y:S01]  /*0bf0*/  STL [R1+0x4], R7 ;  /* 0x0000040701007387 */ /* 0x0003e20000100800 */
[----:B0-----:R-:W-:-:S05]  /*0c00*/  IMAD.IADD R4, R3, 0x1, R16 ;  /* 0x0000000103047824 */ /* 0x001fca00078e0210 */
[----:B------:R1:W-:Y:S02]  /*0c10*/  STL [R1], R4 ;  /* 0x0000000401007387 */ /* 0x0003e40000100800 */
.L_x_320:
[----:B------:R-:W-:Y:S01]  /*0c20*/  IMAD.WIDE.U32 R84, R111, -0x77777777, RZ ;  /* 0x888888896f547825 */ /* 0x000fe200078e00ff */
[----:B------:R-:W-:Y:S01]  /*0c30*/  USHF.L.U32 UR9, UR20, 0x4, URZ ;  /* 0x0000000414097899 */ /* 0x000fe2000800063f */
[----:B--2---:R-:W-:Y:S01]  /*0c40*/  MOV R3, UR11 ;  /* 0x0000000b00037c02 */ /* 0x004fe20008000f00 */
[----:B------:R-:W-:Y:S01]  /*0c50*/  USHF.L.U32 UR14, UR11, 0x5, URZ ;  /* 0x000000050b0e7899 */ /* 0x000fe2000800063f */
[----:B------:R-:W-:Y:S01]  /*0c60*/  IMAD.MOV.U32 R9, RZ, RZ, RZ ;  /* 0x000000ffff097224 */ /* 0x000fe200078e00ff */
[----:B------:R-:W-:Y:S01]  /*0c70*/  SHF.R.U32.HI R84, RZ, 0x7, R85 ;  /* 0x00000007ff547819 */ /* 0x000fe20000011655 */
[----:B------:R-:W-:Y:S02]  /*0c80*/  ULOP3.LUT UR9, UR9, 0x3f0, URZ, 0xc0, !UPT ;  /* 0x000003f009097892 */ /* 0x000fe4000f8ec03f */
[----:B------:R-:W-:Y:S01]  /*0c90*/  USHF.L.U64.HI UR16, UR11, 0x5, UR5 ;  /* 0x000000050b107899 */ /* 0x000fe20008010205 */
[----:B------:R-:W-:Y:S01]  /*0ca0*/  IADD3 R10, P0, R107, UR14, RZ ;  /* 0x0000000e6b0a7c10 */ /* 0x000fe2000ff1e0ff */
[C---:B-1----:R-:W-:Y:S01]  /*0cb0*/  IMAD R4, R84.reuse, -0xf0, R111 ;  /* 0xffffff1054047824 */ /* 0x042fe200078e026f */
[----:B------:R-:W-:Y:S01]  /*0cc0*/  ULDC.64 UR22, c[0x0][0x248] ;  /* 0x0000920000167ab9 */ /* 0x000fe20000000a00 */
[----:B------:R-:W-:Y:S01]  /*0cd0*/  IADD3 R7, R84, UR9, RZ ;  /* 0x0000000954077c10 */ /* 0x000fe2000fffe0ff */
[----:B------:R-:W-:Y:S01]  /*0ce0*/  UIMAD UR9, UR5, 0xf0000, URZ ;  /* 0x000f0000050978a4 */ /* 0x000fe2000f8e023f */
[----:B------:R-:W-:Y:S01]  /*0cf0*/  IMAD.SHL.U32 R8, R4, 0x4, RZ ;  /* 0x0000000404087824 */ /* 0x000fe200078e00ff */
[----:B------:R-:W-:Y:S01]  /*0d00*/  IADD3.X R11, RZ, UR16, RZ, P0, !PT ;  /* 0x00000010ff0b7c10 */ /* 0x000fe200087fe4ff */
[----:B------:R-:W-:Y:S01]  /*0d10*/  ULDC.64 UR24, c[0x0][0x230] ;  /* 0x00008c0000187ab9 */ /* 0x000fe20000000a00 */
[----:B------:R-:W-:Y:S01]  /*0d20*/  IMAD R7, R7, 0x3c0, RZ ;  /* 0x000003c007077824 */ /* 0x000fe200078e02ff */
[----:B------:R-:W-:Y:S01]  /*0d30*/  LEA R48, P0, R10, UR22, 0x3 ;  /* 0x000000160a307c11 */ /* 0x000fe2000f8018ff */
[----:B------:R-:W-:Y:S01]  /*0d40*/  IMAD.WIDE.U32 R8, R3, 0xf0000, R8 ;  /* 0x000f000003087825 */ /* 0x000fe200078e0008 */
[----:B------:R-:W-:-:S02]  /*0d50*/  ULDC.64 UR26, c[0x0][0x228] ;  /* 0x00008a00001a7ab9 */ /* 0x000fc40000000a00 */
[----:B------:R-:W-:Y:S02]  /*0d60*/  LEA.HI.X R49, R10, UR23, R11, 0x3, P0 ;  /* 0x000000170a317c11 */ /* 0x000fe400080f1c0b */
[----:B------:R-:W-:Y:S01]  /*0d70*/  IADD3 R3, R9, UR9, RZ ;  /* 0x0000000909037c10 */ /* 0x000fe2000fffe0ff */
[----:B------:R-:W-:Y:S01]  /*0d80*/  ULDC UR9, c[0x0][0x250] ;  /* 0x0000940000097ab9 */ /* 0x000fe20000000800 */
[CC--:B------:R-:W-:Y:S02]  /*0d90*/  IADD3 R101, P1, R7.reuse, R8.reuse, RZ ;  /* 0x0000000807657210 */ /* 0x0c0fe40007f3e0ff */
[----:B------:R-:W-:Y:S01]  /*0da0*/  IADD3 R9, R7, 0x780, RZ ;  /* 0x0000078007097810 */ /* 0x000fe20007ffe0ff */
[----:B------:R-:W2:Y:S02]  /*0db0*/  LDG.E.64.CONSTANT R48, desc[UR12][R48.64] ;  /* 0x0000000c30307981 */ /* 0x000ea4000c1e9b00 */
[----:B------:R-:W-:Y:S01]  /*0dc0*/  IMAD.X R102, RZ, RZ, R3, P1 ;  /* 0x000000ffff667224 */ /* 0x000fe200008e0603 */
[----:B------:R-:W-:-:S04]  /*0dd0*/  IADD3 R9, P1, R9, R8, RZ ;  /* 0x0000000809097210 */ /* 0x000fc80007f3e0ff */
[C---:B------:R-:W-:Y:S02]  /*0de0*/  SHF.L.U64.HI R102, R101.reuse, 0x1, R102 ;  /* 0x0000000165667819 */ /* 0x040fe40000010266 */
[----:B------:R-:W-:Y:S01]  /*0df0*/  SHF.L.U32 R101, R101, 0x1, RZ ;  /* 0x0000000165657819 */ /* 0x000fe200000006ff */
[----:B------:R-:W-:-:S03]  /*0e00*/  IMAD.X R100, RZ, RZ, R3, P1 ;  /* 0x000000ffff647224 */ /* 0x000fc600008e0603 */
[C---:B------:R-:W-:Y:S02]  /*0e10*/  IADD3 R50, P0, R101.reuse, UR24, RZ ;  /* 0x0000001865327c10 */ /* 0x040fe4000ff1e0ff */
[----:B------:R-:W-:Y:S02]  /*0e20*/  IADD3 R52, P1, R101, UR26, RZ ;  /* 0x0000001a65347c10 */ /* 0x000fe4000ff3e0ff */
[C---:B------:R-:W-:Y:S02]  /*0e30*/  IADD3.X R51, R102.reuse, UR25, RZ, P0, !PT ;  /* 0x0000001966337c10 */ /* 0x040fe400087fe4ff */
[C---:B------:R-:W-:Y:S02]  /*0e40*/  SHF.L.U32 R99, R9.reuse, 0x1, RZ ;  /* 0x0000000109637819 */ /* 0x040fe400000006ff */
[----:B------:R-:W-:Y:S02]  /*0e50*/  SHF.L.U64.HI R100, R9, 0x1, R100 ;  /* 0x0000000109647819 */ /* 0x000fe40000010264 */
[----:B------:R-:W-:Y:S01]  /*0e60*/  IADD3 R9, R7, 0xf00, RZ ;  /* 0x00000f0007097810 */ /* 0x000fe20007ffe0ff */
[----:B------:R-:W3:Y:S01]  /*0e70*/  LDG.E.64.CONSTANT R50, desc[UR12][R50.64] ;  /* 0x0000000c32327981 */ /* 0x000ee2000c1e9b00 */
[----:B------:R-:W-:-:S02]  /*0e80*/  IADD3.X R53, R102, UR27, RZ, P1, !PT ;  /* 0x0000001b66357c10 */ /* 0x000fc40008ffe4ff */
[----:B------:R-:W-:Y:S02]  /*0e90*/  IADD3 R54, P0, R99, UR24, RZ ;  /* 0x0000001863367c10 */ /* 0x000fe4000ff1e0ff */
[----:B------:R-:W-:Y:S02]  /*0ea0*/  IADD3 R9, P2, R9, R8, RZ ;  /* 0x0000000809097210 */ /* 0x000fe40007f5e0ff */
[----:B------:R-:W4:Y:S01]  /*0eb0*/  LDG.E.64.CONSTANT R52, desc[UR12][R52.64] ;  /* 0x0000000c34347981 */ /* 0x000f22000c1e9b00 */
[----:B------:R-:W-:Y:S02]  /*0ec0*/  IADD3 R56, P1, R99, UR26, RZ ;  /* 0x0000001a63387c10 */ /* 0x000fe4000ff3e0ff */
[C---:B------:R-:W-:Y:S02]  /*0ed0*/  IADD3.X R55, R100.reuse, UR25, RZ, P0, !PT ;  /* 0x0000001964377c10 */ /* 0x040fe400087fe4ff */
[----:B------:R-:W-:Y:S01]  /*0ee0*/  IADD3.X R98, RZ, R3, RZ, P2, !PT ;  /* 0x00000003ff627210 */ /* 0x000fe200017fe4ff */
[----:B------:R-:W-:Y:S01]  /*0ef0*/  IMAD.SHL.U32 R97, R9, 0x2, RZ ;  /* 0x0000000209617824 */ /* 0x000fe200078e00ff */
[----:B------:R-:W-:-:S02]  /*0f00*/  IADD3.X R57, R100, UR27, RZ, P1, !PT ;  /* 0x0000001b64397c10 */ /* 0x000fc40008ffe4ff */
[----:B------:R-:W-:Y:S01]  /*0f10*/  SHF.L.U64.HI R98, R9, 0x1, R98 ;  /* 0x0000000109627819 */ /* 0x000fe20000010262 */
[----:B------:R-:W5:Y:S01]  /*0f20*/  LDG.E.64.CONSTANT R54, desc[UR12][R54.64] ;  /* 0x0000000c36367981 */ /* 0x000f62000c1e9b00 */
[----:B------:R-:W-:Y:S02]  /*0f30*/  IADD3 R9, R7, 0x1680, RZ ;  /* 0x0000168007097810 */ /* 0x000fe40007ffe0ff */
[----:B------:R-:W-:Y:S01]  /*0f40*/  IADD3 R58, P0, R97, UR24, RZ ;  /* 0x00000018613a7c10 */ /* 0x000fe2000ff1e0ff */
[----:B------:R-:W5:Y:S01]  /*0f50*/  LDG.E.64.CONSTANT R56, desc[UR12][R56.64] ;  /* 0x0000000c38387981 */ /* 0x000f62000c1e9b00 */
[----:B------:R-:W-:Y:S02]  /*0f60*/  IADD3 R9, P2, R9, R8, RZ ;  /* 0x0000000809097210 */ /* 0x000fe40007f5e0ff */
[----:B------:R-:W-:Y:S02]  /*0f70*/  IADD3 R60, P1, R97, UR26, RZ ;  /* 0x0000001a613c7c10 */ /* 0x000fe4000ff3e0ff */
[----:B------:R-:W-:-:S02]  /*0f80*/  IADD3.X R59, R98, UR25, RZ, P0, !PT ;  /* 0x00000019623b7c10 */ /* 0x000fc400087fe4ff */
[----:B------:R-:W-:Y:S02]  /*0f90*/  IADD3.X R96, RZ, R3, RZ, P2, !PT ;  /* 0x00000003ff607210 */ /* 0x000fe400017fe4ff */
[C---:B------:R-:W-:Y:S02]  /*0fa0*/  SHF.L.U32 R95, R9.reuse, 0x1, RZ ;  /* 0x00000001095f7819 */ /* 0x040fe400000006ff */
[----:B------:R-:W-:Y:S01]  /*0fb0*/  IADD3.X R61, R98, UR27, RZ, P1, !PT ;  /* 0x0000001b623d7c10 */ /* 0x000fe20008ffe4ff */
[----:B------:R-:W5:Y:S01]  /*0fc0*/  LDG.E.64.CONSTANT R58, desc[UR12][R58.64] ;  /* 0x0000000c3a3a7981 */ /* 0x000f62000c1e9b00 */
[----:B------:R-:W-:Y:S01]  /*0fd0*/  SHF.L.U64.HI R96, R9, 0x1, R96 ;  /* 0x0000000109607819 */ /* 0x000fe20000010260 */
[----:B------:R-:W-:Y:S01]  /*0fe0*/  VIADD R9, R7, 0x1e00 ;  /* 0x00001e0007097836 */ /* 0x000fe20000000000 */
[C---:B------:R-:W-:Y:S02]  /*0ff0*/  IADD3 R62, P0, R95.reuse, UR24, RZ ;  /* 0x000000185f3e7c10 */ /* 0x040fe4000ff1e0ff */
[----:B------:R-:W5:Y:S01]  /*1000*/  LDG.E.64.CONSTANT R60, desc[UR12][R60.64] ;  /* 0x0000000c3c3c7981 */ /* 0x000f62000c1e9b00 */
[----:B------:R-:W-:-:S02]  /*1010*/  IADD3 R64, P1, R95, UR26, RZ ;  /* 0x0000001a5f407c10 */ /* 0x000fc4000ff3e0ff */
[C---:B------:R-:W-:Y:S02]  /*1020*/  IADD3.X R63, R96.reuse, UR25, RZ, P0, !PT ;  /* 0x00000019603f7c10 */ /* 0x040fe400087fe4ff */
[----:B------:R-:W-:Y:S02]  /*1030*/  IADD3 R9, P2, R9, R8, RZ ;  /* 0x0000000809097210 */ /* 0x000fe40007f5e0ff */
[----:B------:R-:W-:Y:S02]  /*1040*/  IADD3.X R65, R96, UR27, RZ, P1, !PT ;  /* 0x0000001b60417c10 */ /* 0x000fe40008ffe4ff */
[----:B------:R-:W-:Y:S01]  /*1050*/  IADD3.X R94, RZ, R3, RZ, P2, !PT ;  /* 0x00000003ff5e7210 */ /* 0x000fe200017fe4ff */
[----:B------:R-:W5:Y:S01]  /*1060*/  LDG.E.64.CONSTANT R62, desc[UR12][R62.64] ;  /* 0x0000000c3e3e7981 */ /* 0x000f62000c1e9b00 */
[C---:B------:R-:W-:Y:S02]  /*1070*/  SHF.L.U32 R93, R9.reuse, 0x1, RZ ;  /* 0x00000001095d7819 */ /* 0x040fe400000006ff */
[----:B------:R-:W-:Y:S01]  /*1080*/  SHF.L.U64.HI R94, R9, 0x1, R94 ;  /* 0x00000001095e7819 */ /* 0x000fe2000001025e */
[----:B------:R-:W5:Y:S01]  /*1090*/  LDG.E.64.CONSTANT R64, desc[UR12][R64.64] ;  /* 0x0000000c40407981 */ /* 0x000f62000c1e9b00 */
[----:B------:R-:W-:-:S02]  /*10a0*/  IADD3 R66, P0, R93, UR24, RZ ;  /* 0x000000185d427c10 */ /* 0x000fc4000ff1e0ff */
[----:B------:R-:W-:Y:S02]  /*10b0*/  IADD3 R9, R7, 0x2580, RZ ;  /* 0x0000258007097810 */ /* 0x000fe40007ffe0ff */
[C---:B------:R-:W-:Y:S02]  /*10c0*/  IADD3.X R67, R94.reuse, UR25, RZ, P0, !PT ;  /* 0x000000195e437c10 */ /* 0x040fe400087fe4ff */
[----:B------:R-:W-:Y:S02]  /*10d0*/  IADD3 R68, P1, R93, UR26, RZ ;  /* 0x0000001a5d447c10 */ /* 0x000fe4000ff3e0ff */
[----:B------:R-:W-:Y:S02]  /*10e0*/  IADD3 R9, P0, R9, R8, RZ ;  /* 0x0000000809097210 */ /* 0x000fe40007f1e0ff */
[----:B------:R-:W-:Y:S01]  /*10f0*/  IADD3.X R69, R94, UR27, RZ, P1, !PT ;  /* 0x0000001b5e457c10 */ /* 0x000fe20008ffe4ff */
[----:B------:R-:W5:Y:S01]  /*1100*/  LDG.E.64.CONSTANT R66, desc[UR12][R66.64] ;  /* 0x0000000c42427981 */ /* 0x000f62000c1e9b00 */
[----:B------:R-:W-:Y:S01]  /*1110*/  SHF.L.U32 R91, R9, 0x1, RZ ;  /* 0x00000001095b7819 */ /* 0x000fe200000006ff */
[----:B------:R-:W-:-:S03]  /*1120*/  IMAD.X R92, RZ, RZ, R3, P0 ;  /* 0x000000ffff5c7224 */ /* 0x000fc600000e0603 */
[----:B------:R-:W5:Y:S01]  /*1130*/  LDG.E.64.CONSTANT R68, desc[UR12][R68.64] ;  /* 0x0000000c44447981 */ /* 0x000f62000c1e9b00 */
        /* <DEDUP_REMOVED lines=8> */
[----:B------:R-:W-:-:S04]  /*11c0*/  IADD3 R9, P0, R9, R8, RZ ;  /* 0x0000000809097210 */ /* 0x000fc80007f1e0ff */
[----:B------:R-:W-:Y:S01]  /*11d0*/  IADD3.X R90, RZ, R3, RZ, P0, !PT ;  /* 0x00000003ff5a7210 */ /* 0x000fe200007fe4ff */
[----:B------:R-:W-:-:S03]  /*11e0*/  IMAD.SHL.U32 R89, R9, 0x2, RZ ;  /* 0x0000000209597824 */ /* 0x000fc600078e00ff */
[----:B------:R-:W-:Y:S02]  /*11f0*/  SHF.L.U64.HI R90, R9, 0x1, R90 ;  /* 0x00000001095a7819 */ /* 0x000fe4000001025a */
[----:B------:R-:W-:-:S04]  /*1200*/  IADD3 R74, P0, R89, UR24, RZ ;  /* 0x00000018594a7c10 */ /* 0x000fc8000ff1e0ff */
[C---:B------:R-:W-:Y:S02]  /*1210*/  IADD3.X R75, R90.reuse, UR25, RZ, P0, !PT ;  /* 0x000000195a4b7c10 */ /* 0x040fe400087fe4ff */
[----:B------:R-:W-:Y:S02]  /*1220*/  IADD3 R76, P1, R89, UR26, RZ ;  /* 0x0000001a594c7c10 */ /* 0x000fe4000ff3e0ff */
[----:B------:R-:W-:Y:S02]  /*1230*/  IADD3 R7, R7, 0x3480, RZ ;  /* 0x0000348007077810 */ /* 0x000fe40007ffe0ff */
[----:B------:R-:W5:Y:S01]  /*1240*/  LDG.E.64.CONSTANT R74, desc[UR12][R74.64] ;  /* 0x0000000c4a4a7981 */ /* 0x000f62000c1e9b00 */
[----:B------:R-:W-:Y:S02]  /*1250*/  IADD3.X R77, R90, UR27, RZ, P1, !PT ;  /* 0x0000001b5a4d7c10 */ /* 0x000fe40008ffe4ff */
[----:B------:R-:W-:Y:S02]  /*1260*/  IADD3 R8, P1, R7, R8, RZ ;  /* 0x0000000807087210 */ /* 0x000fe40007f3e0ff */
[----:B------:R-:W-:-:S02]  /*1270*/  IADD3 R9, P0, R109, UR14, RZ ;  /* 0x0000000e6d097c10 */ /* 0x000fc4000ff1e0ff */
[----:B------:R-:W5:Y:S01]  /*1280*/  LDG.E.64.CONSTANT R76, desc[UR12][R76.64] ;  /* 0x0000000c4c4c7981 */ /* 0x000f62000c1e9b00 */
[C---:B------:R-:W-:Y:S01]  /*1290*/  IMAD.SHL.U32 R7, R8.reuse, 0x2, RZ ;  /* 0x0000000208077824 */ /* 0x040fe200078e00ff */
[----:B------:R-:W-:Y:S02]  /*12a0*/  IADD3.X R3, RZ, R3, RZ, P1, !PT ;  /* 0x00000003ff037210 */ /* 0x000fe40000ffe4ff */
[----:B------:R-:W-:Y:S01]  /*12b0*/  IADD3.X R10, RZ, UR16, RZ, P0, !PT ;  /* 0x00000010ff0a7c10 */ /* 0x000fe200087fe4ff */
[----:B------:R-:W-:Y:S01]  /*12c0*/  ULDC.64 UR16, c[0x0][0x258] ;  /* 0x0000960000107ab9 */ /* 0x000fe20000000a00 */
[----:B------:R-:W-:Y:S02]  /*12d0*/  LEA R78, P0, R9, UR22, 0x3 ;  /* 0x00000016094e7c11 */ /* 0x000fe4000f8018ff */
[----:B------:R-:W-:Y:S02]  /*12e0*/  SHF.L.U64.HI R88, R8, 0x1, R3 ;  /* 0x0000000108587819 */ /* 0x000fe40000010203 */
[----:B------:R-:W-:-:S02]  /*12f0*/  IADD3 R80, P1, R7, UR24, RZ ;  /* 0x0000001807507c10 */ /* 0x000fc4000ff3e0ff */
[----:B------:R-:W-:Y:S02]  /*1300*/  LEA.HI.X R79, R9, UR23, R10, 0x3, P0 ;  /* 0x00000017094f7c11 */ /* 0x000fe400080f1c0a */
[----:B------:R-:W-:Y:S02]  /*1310*/  IADD3 R82, P0, R7, UR26, RZ ;  /* 0x0000001a07527c10 */ /* 0x000fe4000ff1e0ff */
[C---:B------:R-:W-:Y:S02]  /*1320*/  IADD3.X R81, R88.reuse, UR25, RZ, P1, !PT ;  /* 0x0000001958517c10 */ /* 0x040fe40008ffe4ff */
[----:B------:R-:W-:Y:S01]  /*1330*/  IADD3.X R83, R88, UR27, RZ, P0, !PT ;  /* 0x0000001b58537c10 */ /* 0x000fe200087fe4ff */
[----:B------:R-:W5:Y:S04]  /*1340*/  LDG.E.64.CONSTANT R78, desc[UR12][R78.64] ;  /* 0x0000000c4e4e7981 */ /* 0x000f68000c1e9b00 */
[----:B------:R-:W5:Y:S04]  /*1350*/  LDG.E.64.CONSTANT R80, desc[UR12][R80.64] ;  /* 0x0000000c50507981 */ /* 0x000f68000c1e9b00 */
[----:B------:R-:W5:Y:S01]  /*1360*/  LDG.E.64.CONSTANT R82, desc[UR12][R82.64] ;  /* 0x0000000c52527981 */ /* 0x000f62000c1e9b00 */
[----:B------:R-:W-:-:S05]  /*1370*/  MOV R27, 0x18 ;  /* 0x00000018001b7802 */ /* 0x000fca0000000f00 */
[----:B------:R-:W-:-:S05]  /*1380*/  IMAD R27, R4, R27, UR8 ;  /* 0x00000008041b7e24 */ /* 0x000fca000f8e021b */
[----:B------:R-:W-:Y:S01]  /*1390*/  LEA R84, R84, R27, 0x3 ;  /* 0x0000001b54547211 */ /* 0x000fe200078e18ff */
[----:B--2---:R-:W-:-:S06]  /*13a0*/  FADD.FTZ R8, R49, UR9 ;  /* 0x0000000931087e21 */ /* 0x004fcc0008010000 */
[----:B------:R-:W0:Y:S01]  /*13b0*/  MUFU.RSQ R8, R8 ;  /* 0x0000000800087308 */ /* 0x000e220000001400 */
[C---:B---3--:R-:W-:Y:S02]  /*13c0*/  PRMT R3, R50.reuse, 0x7632, R3 ;  /* 0x0000763232037816 */ /* 0x048fe40000000003 */
[----:B------:R-:W-:Y:S02]  /*13d0*/  SHF.L.U32 R11, R50, 0x10, RZ ;  /* 0x00000010320b7819 */ /* 0x000fe400000006ff */
[----:B------:R-:W-:Y:S02]  /*13e0*/  SHF.L.U32 R13, R3, 0x10, RZ ;  /* 0x00000010030d7819 */ /* 0x000fe400000006ff */
[----:B----4-:R-:W-:Y:S01]  /*13f0*/  SHF.L.U32 R9, R52, 0x10, RZ ;  /* 0x0000001034097819 */ /* 0x010fe200000006ff */
[----:B------:R-:W-:Y:S01]  /*1400*/  FADD.FTZ R3, -R48, R11 ;  /* 0x0000000b30037221 */ /* 0x000fe20000010100 */
[----:B------:R-:W-:Y:S01]  /*1410*/  PRMT R22, R52, 0x7632, R22 ;  /* 0x0000763234167816 */ /* 0x000fe20000000016 */
[----:B------:R-:W-:-:S02]  /*1420*/  FADD.FTZ R13, -R48, R13 ;  /* 0x0000000d300d7221 */ /* 0x000fc40000010100 */
[----:B------:R-:W-:Y:S01]  /*1430*/  FMUL.FTZ R10, R0, R9 ;  /* 0x00000009000a7220 */ /* 0x000fe20000410000 */
[----:B0-----:R-:W-:Y:S01]  /*1440*/  FMUL.FTZ R3, R8, R3 ;  /* 0x0000000308037220 */ /* 0x001fe20000410000 */
[----:B------:R-:W-:Y:S01]  /*1450*/  IMAD.U32 R22, R22, 0x10000, RZ ;  /* 0x0001000016167824 */ /* 0x000fe200078e00ff */
[C---:B-----5:R-:W-:Y:S02]  /*1460*/  SHF.L.U32 R15, R54.reuse, 0x10, RZ ;  /* 0x00000010360f7819 */ /* 0x060fe400000006ff */
[----:B------:R-:W-:Y:S01]  /*1470*/  FFMA.FTZ R12, R3, R10, RZ ;  /* 0x0000000a030c7223 */ /* 0x000fe200000100ff */
[----:B------:R-:W-:Y:S01]  /*1480*/  PRMT R11, R54, 0x7632, R11 ;  /* 0x00007632360b7816 */ /* 0x000fe2000000000b */
[----:B------:R-:W-:Y:S01]  /*1490*/  FMUL.FTZ R14, R5, R22 ;  /* 0x00000016050e7220 */ /* 0x000fe20000410000 */
[----:B------:R-:W-:Y:S01]  /*14a0*/  SHF.L.U32 R10, R56, 0x10, RZ ;  /* 0x00000010380a7819 */ /* 0x000fe200000006ff */
[----:B------:R-:W-:Y:S01]  /*14b0*/  FMUL.FTZ R23, R8, R13 ;  /* 0x0000000d08177220 */ /* 0x000fe20000410000 */
[----:B------:R-:W-:Y:S01]  /*14c0*/  FADD.FTZ R15, -R48, R15 ;  /* 0x0000000f300f7221 */ /* 0x000fe20000010100 */
[----:B------:R-:W-:-:S02]  /*14d0*/  PRMT R35, R56, 0x7632, R35 ;  /* 0x0000763238237816 */ /* 0x000fc40000000023 */
[----:B------:R-:W-:Y:S01]  /*14e0*/  SHF.L.U32 R17, R11, 0x10, RZ ;  /* 0x000000100b117819 */ /* 0x000fe200000006ff */
[----:B------:R-:W-:Y:S01]  /*14f0*/  FFMA.FTZ R12, R23, R14, R12 ;  /* 0x0000000e170c7223 */ /* 0x000fe2000001000c */
[----:B------:R-:W-:Y:S01]  /*1500*/  FMUL.FTZ R13, R0, R10 ;  /* 0x0000000a000d7220 */ /* 0x000fe20000410000 */
[----:B------:R-:W-:Y:S01]  /*1510*/  FMUL.FTZ R11, R8, R15 ;  /* 0x0000000f080b7220 */ /* 0x000fe20000410000 */
[----:B------:R-:W-:Y:S02]  /*1520*/  IMAD.U32 R35, R35, 0x10000, RZ ;  /* 0x0001000023237824 */ /* 0x000fe400078e00ff */
[----:B------:R-:W-:Y:S01]  /*1530*/  FADD.FTZ R17, -R48, R17 ;  /* 0x0000001130117221 */ /* 0x000fe20000010100 */
[C---:B------:R-:W-:Y:S01]  /*1540*/  SHF.L.U32 R19, R58.reuse, 0x10, RZ ;  /* 0x000000103a137819 */ /* 0x040fe200000006ff */
[----:B------:R-:W-:Y:S01]  /*1550*/  FFMA.FTZ R15, R11, R13, R12 ;  /* 0x0000000d0b0f7223 */ /* 0x000fe2000001000c */
[----:B------:R-:W-:Y:S01]  /*1560*/  PRMT R13, R58, 0x7632, R13 ;  /* 0x000076323a0d7816 */ /* 0x000fe2000000000d */
[----:B------:R-:W-:Y:S01]  /*1570*/  FMUL.FTZ R14, R5, R35 ;  /* 0x00000023050e7220 */ /* 0x000fe20000410000 */
[----:B------:R-:W-:Y:S01]  /*1580*/  FMUL.FTZ R34, R8, R17 ;  /* 0x0000001108227220 */ /* 0x000fe20000410000 */
[----:B------:R-:W-:Y:S01]  /*1590*/  SHF.L.U32 R12, R60, 0x10, RZ ;  /* 0x000000103c0c7819 */ /* 0x000fe200000006ff */
        /* <DEDUP_REMOVED lines=12> */
[----:B------:R-:W-:Y:S01]  /*1660*/  SHF.L.U32 R14, R64, 0x10, RZ ;  /* 0x00000010400e7819 */ /* 0x000fe200000006ff */
[----:B------:R-:W-:Y:S01]  /*1670*/  FMUL.FTZ R29, R8, R17 ;  /* 0x00000011081d7220 */ /* 0x000fe20000410000 */
[----:B------:R-:W-:Y:S01]  /*1680*/  FADD.FTZ R19, -R48, R19 ;  /* 0x0000001330137221 */ /* 0x000fe20000010100 */
[----:B------:R-:W-:-:S02]  /*1690*/  SHF.L.U32 R21, R15, 0x10, RZ ;  /* 0x000000100f157819 */ /* 0x000fc400000006ff */
[----:B------:R-:W-:Y:S01]  /*16a0*/  FFMA.FTZ R16, R29, R18, R16 ;  /* 0x000000121d107223 */ /* 0x000fe20000010010 */
[----:B------:R-:W-:Y:S01]  /*16b0*/  PRMT R30, R64, 0x7632, R30 ;  /* 0x00007632401e7816 */ /* 0x000fe2000000001e */
[----:B------:R-:W-:Y:S01]  /*16c0*/  FMUL.FTZ R17, R0, R14 ;  /* 0x0000000e00117220 */ /* 0x000fe20000410000 */
[----:B------:R-:W-:Y:S01]  /*16d0*/  FMUL.FTZ R15, R8, R19 ;  /* 0x00000013080f7220 */ /* 0x000fe20000410000 */
[----:B------:R-:W-:Y:S02]  /*16e0*/  FADD.FTZ R21, -R48, R21 ;  /* 0x0000001530157221 */ /* 0x000fe40000010100 */
[----:B------:R-:W-:Y:S02]  /*16f0*/  IMAD.U32 R30, R30, 0x10000, RZ ;  /* 0x000100001e1e7824 */ /* 0x000fe400078e00ff */
[----:B------:R-:W-:Y:S01]  /*1700*/  FFMA.FTZ R18, R15, R17, R16 ;  /* 0x000000110f127223 */ /* 0x000fe20000010010 */
[C---:B------:R-:W-:Y:S02]  /*1710*/  SHF.L.U32 R25, R66.reuse, 0x10, RZ ;  /* 0x0000001042197819 */ /* 0x040fe400000006ff */
        /* <DEDUP_REMOVED lines=9> */
[----:B------:R-:W-:Y:S02]  /*17b0*/  IMAD.U32 R32, R32, 0x10000, RZ ;  /* 0x0001000020207824 */ /* 0x000fe400078e00ff */
[----:B------:R-:W-:Y:S01]  /*17c0*/  FMUL.FTZ R17, R8, R25 ;  /* 0x0000001908117220 */ /* 0x000fe20000410000 */
[----:B------:R-:W-:Y:S01]  /*17d0*/  FADD.FTZ R21, -R48, R21 ;  /* 0x0000001530157221 */ /* 0x000fe20000010100 */
[----:B------:R-:W-:Y:S02]  /*17e0*/  FMUL.FTZ R20, R5, R32 ;  /* 0x0000002005147220 */ /* 0x000fe40000410000 */
[----:B------:R-:W-:Y:S01]  /*17f0*/  FFMA.FTZ R18, R17, R19, R18 ;  /* 0x0000001311127223 */ /* 0x000fe20000010012 */
[----:B------:R-:W-:Y:S01]  /*1800*/  FMUL.FTZ R33, R8, R21 ;  /* 0x0000001508217220 */ /* 0x000fe20000410000 */
[----:B------:R-:W-:-:S02]  /*1810*/  SHF.L.U32 R21, R70, 0x10, RZ ;  /* 0x0000001046157819 */ /* 0x000fc400000006ff */
[----:B------:R-:W-:Y:S01]  /*1820*/  PRMT R19, R70, 0x7632, R19 ;  /* 0x0000763246137816 */ /* 0x000fe20000000013 */
[----:B------:R-:W-:Y:S01]  /*1830*/  FFMA.FTZ R20, R33, R20, R18 ;  /* 0x0000001421147223 */ /* 0x000fe20000010012 */
[----:B------:R-:W-:Y:S01]  /*1840*/  SHF.L.U32 R18, R72, 0x10, RZ ;  /* 0x0000001048127819 */ /* 0x000fe200000006ff */
[----:B------:R-:W-:Y:S02]  /*1850*/  FADD.FTZ R21, -R48, R21 ;  /* 0x0000001530157221 */ /* 0x000fe40000010100 */
[----:B------:R-:W-:Y:S02]  /*1860*/  IMAD.U32 R25, R19, 0x10000, RZ ;  /* 0x0001000013197824 */ /* 0x000fe400078e00ff */
[----:B------:R-:W-:Y:S01]  /*1870*/  FMUL.FTZ R24, R0, R18 ;  /* 0x0000001200187220 */ /* 0x000fe20000410000 */
[----:B------:R-:W-:-:S04]  /*1880*/  FMUL.FTZ R19, R8, R21 ;  /* 0x0000001508137220 */ /* 0x000fc80000410000 */
[----:B------:R-:W-:Y:S01]  /*1890*/  FFMA.FTZ R21, R19, R24, R20 ;  /* 0x0000001813157223 */ /* 0x000fe20000010014 */
[----:B------:R-:W-:Y:S01]  /*18a0*/  FFMA.FTZ R24, R0, R9, RZ ;  /* 0x0000000900187223 */ /* 0x000fe200000100ff */
[----:B------:R-:W-:-:S03]  /*18b0*/  PRMT R106, R72, 0x7632, R106 ;  /* 0x00007632486a7816 */ /* 0x000fc6000000006a */
[C---:B------:R-:W-:Y:S01]  /*18c0*/  FFMA.FTZ R27, R5.reuse, R22, R24 ;  /* 0x00000016051b7223 */ /* 0x040fe20000010018 */
[----:B------:R-:W-:Y:S01]  /*18d0*/  SHF.L.U32 R106, R106, 0x10, RZ ;  /* 0x000000106a6a7819 */ /* 0x000fe200000006ff */
[----:B------:R-:W-:Y:S02]  /*18e0*/  FADD.FTZ R25, -R48, R25 ;  /* 0x0000001930197221 */ /* 0x000fe40000010100 */
[----:B------:R-:W-:Y:S02]  /*18f0*/  FFMA.FTZ R26, R0, R10, R27 ;  /* 0x0000000a001a7223 */ /* 0x000fe4000001001b */
[C---:B------:R-:W-:Y:S01]  /*1900*/  FMUL.FTZ R4, R5.reuse, R106 ;  /* 0x0000006a05047220 */ /* 0x040fe20000410000 */
[----:B------:R-:W-:Y:S01]  /*1910*/  FMUL.FTZ R104, R8, R25 ;  /* 0x0000001908687220 */ /* 0x000fe20000410000 */
[-C--:B------:R-:W-:Y:S01]  /*1920*/  FFMA.FTZ R27, R5, R35.reuse, R26 ;  /* 0x00000023051b7223 */ /* 0x080fe2000001001a */
[----:B------:R-:W-:Y:S01]  /*1930*/  PRMT R25, R74, 0x7632, R25 ;  /* 0x000076324a197816 */ /* 0x000fe20000000019 */
[----:B------:R-:W-:Y:S01]  /*1940*/  FFMA.FTZ R23, R23, R22, R42 ;  /* 0x0000001617177223 */ /* 0x000fe2000001002a */
[----:B------:R-:W-:Y:S01]  /*1950*/  FFMA.FTZ R4, R104, R4, R21 ;  /* 0x0000000468047223 */ /* 0x000fe20000010015 */
[----:B------:R-:W-:Y:S01]  /*1960*/  FFMA.FTZ R26, R0, R12, R27 ;  /* 0x0000000c001a7223 */ /* 0x000fe2000001001b */
[----:B------:R-:W-:Y:S01]  /*1970*/  SHF.L.U32 R21, R74, 0x10, RZ ;  /* 0x000000104a157819 */ /* 0x000fe200000006ff */
[----:B------:R-:W-:Y:S01]  /*1980*/  FFMA.FTZ R34, R34, R35, R23 ;  /* 0x0000002322227223 */ /* 0x000fe20000010017 */
[----:B------:R-:W-:Y:S01]  /*1990*/  SHF.L.U32 R25, R25, 0x10, RZ ;  /* 0x0000001019197819 */ /* 0x000fe200000006ff */
[----:B------:R-:W-:Y:S01]  /*19a0*/  FFMA.FTZ R23, R5, R28, R26 ;  /* 0x0000001c05177223 */ /* 0x000fe2000001001a */
[C---:B------:R-:W-:Y:S01]  /*19b0*/  IMAD.U32 R20, R76.reuse, 0x10000, RZ ;  /* 0x000100004c147824 */ /* 0x040fe200078e00ff */
[----:B------:R-:W-:Y:S01]  /*19c0*/  PRMT R49, R76, 0x7632, R49 ;  /* 0x000076324c317816 */ /* 0x000fe20000000031 */
[C---:B------:R-:W-:Y:S01]  /*19d0*/  FADD.FTZ R21, -R48.reuse, R21 ;  /* 0x0000001530157221 */ /* 0x040fe20000010100 */
[----:B------:R-:W-:Y:S01]  /*19e0*/  FADD.FTZ R25, -R48, R25 ;  /* 0x0000001930197221 */ /* 0x000fe20000010100 */
[C---:B------:R-:W-:Y:S01]  /*19f0*/  FFMA.FTZ R26, R0.reuse, R14, R23 ;  /* 0x0000000e001a7223 */ /* 0x040fe20000010017 */
[----:B------:R-:W-:Y:S01]  /*1a00*/  SHF.L.U32 R49, R49, 0x10, RZ ;  /* 0x0000001031317819 */ /* 0x000fe200000006ff */
[----:B------:R-:W-:Y:S01]  /*1a10*/  FMUL.FTZ R24, R0, R20 ;  /* 0x0000001400187220 */ /* 0x000fe20000410000 */
[C---:B------:R-:W-:Y:S01]  /*1a20*/  FMUL.FTZ R21, R8.reuse, R21 ;  /* 0x0000001508157220 */ /* 0x040fe20000410000 */
[----:B------:R-:W-:Y:S01]  /*1a30*/  FMUL.FTZ R85, R8, R25 ;  /* 0x0000001908557220 */ /* 0x000fe20000410000 */
[----:B------:R-:W-:-:S02]  /*1a40*/  FFMA.FTZ R25, R5, R30, R26 ;  /* 0x0000001e05197223 */ /* 0x000fc4000001001a */
[----:B------:R-:W-:Y:S01]  /*1a50*/  FFMA.FTZ R24, R21, R24, R4 ;  /* 0x0000001815187223 */ /* 0x000fe20000010004 */
[----:B------:R-:W-:Y:S01]  /*1a60*/  FMUL.FTZ R4, R5, R49 ;  /* 0x0000003105047220 */ /* 0x000fe20000410000 */
[----:B------:R-:W-:-:S03]  /*1a70*/  FFMA.FTZ R26, R0, R16, R25 ;  /* 0x00000010001a7223 */ /* 0x000fc60000010019 */
[----:B------:R-:W-:Y:S01]  /*1a80*/  FFMA.FTZ R4, R85, R4, R24 ;  /* 0x0000000455047223 */ /* 0x000fe20000010018 */
[----:B------:R-:W-:Y:S01]  /*1a90*/  FADD.FTZ R24, R79, UR9 ;  /* 0x000000094f187e21 */ /* 0x000fe20008010000 */
[----:B------:R-:W-:Y:S01]  /*1aa0*/  FFMA.FTZ R37, R5, R32, R26 ;  /* 0x0000002005257223 */ /* 0x000fe2000001001a */
[C---:B------:R-:W-:Y:S02]  /*1ab0*/  SHF.L.U32 R27, R80.reuse, 0x10, RZ ;  /* 0x00000010501b7819 */ /* 0x040fe400000006ff */
[----:B------:R-:W-:Y:S01]  /*1ac0*/  PRMT R79, R80, 0x7632, R79 ;  /* 0x00007632504f7816 */ /* 0x000fe2000000004f */
[----:B------:R-:W-:Y:S01]  /*1ad0*/  FFMA.FTZ R26, R0, R18, R37 ;  /* 0x00000012001a7223 */ /* 0x000fe20000010025 */
[----:B------:R-:W-:Y:S01]  /*1ae0*/  FADD.FTZ R43, R22, R43 ;  /* 0x0000002b162b7221 */ /* 0x000fe20000010000 */
[C---:B------:R-:W-:Y:S01]  /*1af0*/  PRMT R86, R82.reuse, 0x7632, R86 ;  /* 0x0000763252567816 */ /* 0x040fe20000000056 */
[----:B------:R-:W-:Y:S01]  /*1b00*/  IMAD.U32 R22, R82, 0x10000, RZ ;  /* 0x0001000052167824 */ /* 0x000fe200078e00ff */
[----:B------:R-:W-:Y:S01]  /*1b10*/  SHF.L.U32 R79, R79, 0x10, RZ ;  /* 0x000000104f4f7819 */ /* 0x000fe200000006ff */
[----:B------:R-:W-:Y:S01]  /*1b20*/  FADD.FTZ R23, -R48, R27 ;  /* 0x0000001b30177221 */ /* 0x000fe20000010100 */
[----:B------:R-:W0:Y:S01]  /*1b30*/  MUFU.RSQ R24, R24 ;  /* 0x0000001800187308 */ /* 0x000e220000001400 */
[C---:B------:R-:W-:Y:S01]  /*1b40*/  FFMA.FTZ R26, R5.reuse, R106, R26 ;  /* 0x0000006a051a7223 */ /* 0x040fe2000001001a */
[----:B------:R-:W-:Y:S01]  /*1b50*/  SHF.L.U32 R86, R86, 0x10, RZ ;  /* 0x0000001056567819 */ /* 0x000fe200000006ff */
[----:B------:R-:W-:Y:S01]  /*1b60*/  FMUL.FTZ R27, R0, R22 ;  /* 0x00000016001b7220 */ /* 0x000fe20000410000 */
[----:B------:R-:W-:Y:S01]  /*1b70*/  FMUL.FTZ R23, R8, R23 ;  /* 0x0000001708177220 */ /* 0x000fe20000410000 */
[----:B------:R-:W-:Y:S01]  /*1b80*/  FADD.FTZ R79, -R48, R79 ;  /* 0x0000004f304f7221 */ /* 0x000fe20000010100 */
[----:B------:R-:W-:Y:S01]  /*1b90*/  FFMA.FTZ R26, R0, R20, R26 ;  /* 0x00000014001a7223 */ /* 0x000fe2000001001a */
[----:B------:R-:W-:Y:S01]  /*1ba0*/  FMUL.FTZ R25, R5, R86 ;  /* 0x0000005605197220 */ /* 0x000fe20000410000 */
[----:B------:R-:W-:Y:S01]  /*1bb0*/  FFMA.FTZ R27, R23, R27, R4 ;  /* 0x0000001b171b7223 */ /* 0x000fe20000010004 */
[----:B------:R-:W-:Y:S01]  /*1bc0*/  FMUL.FTZ R79, R8, R79 ;  /* 0x0000004f084f7220 */ /* 0x000fe20000410000 */
[----:B------:R-:W-:Y:S01]  /*1bd0*/  SHF.L.U32 R4, R51, 0x10, RZ ;  /* 0x0000001033047819 */ /* 0x000fe200000006ff */
[----:B------:R-:W-:Y:S01]  /*1be0*/  FFMA.FTZ R26, R5, R49, R26 ;  /* 0x00000031051a7223 */ /* 0x000fe2000001001a */
[----:B------:R-:W-:Y:S01]  /*1bf0*/  PRMT R103, R51, 0x7632, R103 ;  /* 0x0000763233677816 */ /* 0x000fe20000000067 */
[----:B------:R-:W-:Y:S01]  /*1c00*/  FFMA.FTZ R27, R79, R25, R27 ;  /* 0x000000194f1b7223 */ /* 0x000fe2000001001b */
[C---:B------:R-:W-:Y:S01]  /*1c10*/  PRMT R37, R53.reuse, 0x7632, R37 ;  /* 0x0000763235257816 */ /* 0x040fe20000000025 */
[----:B------:R-:W-:Y:S01]  /*1c20*/  FADD.FTZ R4, -R78, R4 ;  /* 0x000000044e047221 */ /* 0x000fe20000010100 */
[----:B------:R-:W-:Y:S01]  /*1c30*/  SHF.L.U32 R25, R53, 0x10, RZ ;  /* 0x0000001035197819 */ /* 0x000fe200000006ff */
[----:B------:R-:W-:-:S02]  /*1c40*/  IMAD.U32 R103, R103, 0x10000, RZ ;  /* 0x0001000067677824 */ /* 0x000fc400078e00ff */
[----:B------:R-:W-:Y:S01]  /*1c50*/  FFMA.FTZ R26, R0, R22, R26 ;  /* 0x00000016001a7223 */ /* 0x000fe2000001001a */
[----:B------:R-:W-:Y:S01]  /*1c60*/  SHF.L.U32 R37, R37, 0x10, RZ ;  /* 0x0000001025257819 */ /* 0x000fe200000006ff */
[----:B0-----:R-:W-:Y:S01]  /*1c70*/  FMUL.FTZ R4, R24, R4 ;  /* 0x0000000418047220 */ /* 0x001fe20000410000 */
[----:B------:R-:W-:Y:S01]  /*1c80*/  FADD.FTZ R103, -R78, R103 ;  /* 0x000000674e677221 */ /* 0x000fe20000010100 */
[----:B------:R-:W-:Y:S01]  /*1c90*/  FMUL.FTZ R36, R2, R25 ;  /* 0x0000001902247220 */ /* 0x000fe20000410000 */
[----:B------:R-:W-:Y:S01]  /*1ca0*/  FFMA.FTZ R26, R5, R86, R26 ;  /* 0x00000056051a7223 */ /* 0x000fe2000001001a */
[----:B------:R-:W-:Y:S01]  /*1cb0*/  FMUL.FTZ R38, R6, R37 ;  /* 0x0000002506267220 */ /* 0x000fe20000410000 */
[----:B------:R-:W-:Y:S01]  /*1cc0*/  FMUL.FTZ R103, R24, R103 ;  /* 0x0000006718677220 */ /* 0x000fe20000410000 */
[----:B------:R-:W-:Y:S02]  /*1cd0*/  FFMA.FTZ R36, R4, R36, RZ ;  /* 0x0000002404247223 */ /* 0x000fe400000100ff */
[----:B------:R0:W-:Y:S02]  /*1ce0*/  STS.64 [R84], R26 ;  /* 0x0000001a54007388 */ /* 0x0001e40000000a00 */
[C---:B------:R-:W-:Y:S01]  /*1cf0*/  FFMA.FTZ R36, R103.reuse, R38, R36 ;  /* 0x0000002667247223 */ /* 0x040fe20000010024 */
[----:B------:R-:W-:Y:S01]  /*1d00*/  FFMA.FTZ R38, R2, R25, RZ ;  /* 0x0000001902267223 */ /* 0x000fe200000100ff */
[----:B------:R-:W-:Y:S01]  /*1d10*/  FFMA.FTZ R103, R103, R37, R46 ;  /* 0x0000002567677223 */ /* 0x000fe2000001002e */
[----:B------:R-:W-:Y:S01]  /*1d20*/  FADD.FTZ R116, R37, R47 ;  /* 0x0000002f25747221 */ /* 0x000fe20000010000 */
[----:B0-----:R-:W-:-:S02]  /*1d30*/  PRMT R27, R55, 0x7632, R27 ;  /* 0x00007632371b7816 */ /* 0x001fc4000000001b */
[----:B------:R-:W-:Y:S01]  /*1d40*/  SHF.L.U32 R26, R55, 0x10, RZ ;  /* 0x00000010371a7819 */ /* 0x000fe200000006ff */
[----:B------:R-:W-:Y:S02]  /*1d50*/  FFMA.FTZ R37, R6, R37, R38 ;  /* 0x0000002506257223 */ /* 0x000fe40000010026 */
[----:B------:R-:W-:Y:S02]  /*1d60*/  IMAD.U32 R39, R27, 0x10000, RZ ;  /* 0x000100001b277824 */ /* 0x000fe400078e00ff */
[C---:B------:R-:W-:Y:S01]  /*1d70*/  FADD.FTZ R27, -R78.reuse, R26 ;  /* 0x0000001a4e1b7221 */ /* 0x040fe20000010100 */
[C---:B------:R-:W-:Y:S01]  /*1d80*/  SHF.L.U32 R26, R57.reuse, 0x10, RZ ;  /* 0x00000010391a7819 */ /* 0x040fe200000006ff */
[----:B------:R-:W-:Y:S01]  /*1d90*/  FADD.FTZ R39, -R78, R39 ;  /* 0x000000274e277221 */ /* 0x000fe20000010100 */
[----:B------:R-:W-:Y:S01]  /*1da0*/  PRMT R38, R57, 0x7632, R38 ;  /* 0x0000763239267816 */ /* 0x000fe20000000026 */
[----:B------:R-:W-:Y:S02]  /*1db0*/  FMUL.FTZ R27, R24, R27 ;  /* 0x0000001b181b7220 */ /* 0x000fe40000410000 */
[-C--:B------:R-:W-:Y:S01]  /*1dc0*/  FMUL.FTZ R42, R2, R26.reuse ;  /* 0x0000001a022a7220 */ /* 0x080fe20000410000 */
[----:B------:R-:W-:Y:S01]  /*1dd0*/  SHF.L.U32 R38, R38, 0x10, RZ ;  /* 0x0000001026267819 */ /* 0x000fe200000006ff */
[----:B------:R-:W-:Y:S01]  /*1de0*/  FMUL.FTZ R39, R24, R39 ;  /* 0x0000002718277220 */ /* 0x000fe20000410000 */
[----:B------:R-:W-:Y:S01]  /*1df0*/  FFMA.FTZ R37, R2, R26, R37 ;  /* 0x0000001a02257223 */ /* 0x000fe20000010025 */
[----:B------:R-:W-:Y:S01]  /*1e00*/  FFMA.FTZ R36, R27, R42, R36 ;  /* 0x0000002a1b247223 */ /* 0x000fe20000010024 */
[----:B------:R-:W-:Y:S01]  /*1e10*/  FFMA.FTZ R34, R29, R28, R34 ;  /* 0x0000001c1d227223 */ /* 0x000fe20000010022 */
[-C--:B------:R-:W-:Y:S01]  /*1e20*/  FMUL.FTZ R42, R6, R38.reuse ;  /* 0x00000026062a7220 */ /* 0x080fe20000410000 */
[-C--:B------:R-:W-:Y:S01]  /*1e30*/  FFMA.FTZ R103, R39, R38.reuse, R103 ;  /* 0x0000002627677223 */ /* 0x080fe20000010067 */
[----:B------:R-:W-:Y:S01]  /*1e40*/  FADD.FTZ R116, R116, R38 ;  /* 0x0000002674747221 */ /* 0x000fe20000010000 */
[----:B------:R-:W-:Y:S01]  /*1e50*/  FFMA.FTZ R37, R6, R38, R37 ;  /* 0x0000002606257223 */ /* 0x000fe20000010025 */
[----:B------:R-:W-:Y:S01]  /*1e60*/  FADD.FTZ R35, R43, R35 ;  /* 0x000000232b237221 */ /* 0x000fe20000010000 */
[----:B------:R-:W-:-:S02]  /*1e70*/  SHF.L.U32 R38, R59, 0x10, RZ ;  /* 0x000000103b267819 */ /* 0x000fc400000006ff */
[----:B------:R-:W-:Y:S01]  /*1e80*/  PRMT R29, R59, 0x7632, R29 ;  /* 0x000076323b1d7816 */ /* 0x000fe2000000001d */
[----:B------:R-:W-:Y:S01]  /*1e90*/  FFMA.FTZ R36, R39, R42, R36 ;  /* 0x0000002a27247223 */ /* 0x000fe20000010024 */
[----:B------:R-:W-:Y:S01]  /*1ea0*/  FADD.FTZ R35, R35, R28 ;  /* 0x0000001c23237221 */ /* 0x000fe20000010000 */
[----:B------:R-:W-:Y:S01]  /*1eb0*/  PRMT R39, R61, 0x7632, R39 ;  /* 0x000076323d277816 */ /* 0x000fe20000000027 */
[----:B------:R-:W-:Y:S01]  /*1ec0*/  FADD.FTZ R42, -R78, R38 ;  /* 0x000000264e2a7221 */ /* 0x000fe20000010100 */
[----:B------:R-:W-:Y:S01]  /*1ed0*/  IMAD.U32 R43, R29, 0x10000, RZ ;  /* 0x000100001d2b7824 */ /* 0x000fe200078e00ff */
[----:B------:R-:W-:Y:S02]  /*1ee0*/  SHF.L.U32 R28, R61, 0x10, RZ ;  /* 0x000000103d1c7819 */ /* 0x000fe400000006ff */
[----:B------:R-:W-:Y:S01]  /*1ef0*/  SHF.L.U32 R38, R39, 0x10, RZ ;  /* 0x0000001027267819 */ /* 0x000fe200000006ff */
[----:B------:R-:W-:Y:S01]  /*1f00*/  FMUL.FTZ R29, R24, R42 ;  /* 0x0000002a181d7220 */ /* 0x000fe20000410000 */
[----:B------:R-:W-:Y:S01]  /*1f10*/  FADD.FTZ R39, -R78, R43 ;  /* 0x0000002b4e277221 */ /* 0x000fe20000010100 */
[CC--:B------:R-:W-:Y:S01]  /*1f20*/  FMUL.FTZ R42, R2.reuse, R28.reuse ;  /* 0x0000001c022a7220 */ /* 0x0c0fe20000410000 */
[----:B------:R-:W-:-:S02]  /*1f30*/  FFMA.FTZ R37, R2, R28, R37 ;  /* 0x0000001c02257223 */ /* 0x000fc40000010025 */
[----:B------:R-:W-:Y:S01]  /*1f40*/  FMUL.FTZ R39, R24, R39 ;  /* 0x0000002718277220 */ /* 0x000fe20000410000 */
[----:B------:R-:W-:Y:S01]  /*1f50*/  FFMA.FTZ R36, R29, R42, R36 ;  /* 0x0000002a1d247223 */ /* 0x000fe20000010024 */
[----:B------:R-:W-:Y:S01]  /*1f60*/  FMUL.FTZ R42, R6, R38 ;  /* 0x00000026062a7220 */ /* 0x000fe20000410000 */
[----:B------:R-:W-:Y:S01]  /*1f70*/  FFMA.FTZ R34, R31, R30, R34 ;  /* 0x0000001e1f227223 */ /* 0x000fe20000010022 */
[----:B------:R-:W-:Y:S01]  /*1f80*/  PRMT R31, R63, 0x7632, R31 ;  /* 0x000076323f1f7816 */ /* 0x000fe2000000001f */
[-C--:B------:R-:W-:Y:S01]  /*1f90*/  FFMA.FTZ R103, R39, R38.reuse, R103 ;  /* 0x0000002627677223 */ /* 0x080fe20000010067 */
[----:B------:R-:W-:Y:S01]  /*1fa0*/  FADD.FTZ R116, R116, R38 ;  /* 0x0000002674747221 */ /* 0x000fe20000010000 */
[----:B------:R-:W-:Y:S01]  /*1fb0*/  FFMA.FTZ R37, R6, R38, R37 ;  /* 0x0000002606257223 */ /* 0x000fe20000010025 */
[----:B------:R-:W-:Y:S01]  /*1fc0*/  SHF.L.U32 R38, R63, 0x10, RZ ;  /* 0x000000103f267819 */ /* 0x000fe200000006ff */
[----:B------:R-:W-:Y:S01]  /*1fd0*/  FFMA.FTZ R36, R39, R42, R36 ;  /* 0x0000002a27247223 */ /* 0x000fe20000010024 */
[----:B------:R-:W-:Y:S01]  /*1fe0*/  PRMT R39, R65, 0x7632, R39 ;  /* 0x0000763241277816 */ /* 0x000fe20000000027 */
[----:B------:R-:W-:-:S02]  /*1ff0*/  IMAD.U32 R43, R31, 0x10000, RZ ;  /* 0x000100001f2b7824 */ /* 0x000fc400078e00ff */
[----:B------:R-:W-:Y:S01]  /*2000*/  FADD.FTZ R35, R35, R30 ;  /* 0x0000001e23237221 */ /* 0x000fe20000010000 */
[C---:B------:R-:W-:Y:S01]  /*2010*/  FADD.FTZ R42, -R78.reuse, R38 ;  /* 0x000000264e2a7221 */ /* 0x040fe20000010100 */
[----:B------:R-:W-:Y:S02]  /*2020*/  SHF.L.U32 R30, R65, 0x10, RZ ;  /* 0x00000010411e7819 */ /* 0x000fe400000006ff */
[----:B------:R-:W-:Y:S01]  /*2030*/  SHF.L.U32 R38, R39, 0x10, RZ ;  /* 0x0000001027267819 */ /* 0x000fe200000006ff */
[----:B------:R-:W-:Y:S01]  /*2040*/  FADD.FTZ R39, -R78, R43 ;  /* 0x0000002b4e277221 */ /* 0x000fe20000010100 */
[----:B------:R-:W-:Y:S01]  /*2050*/  FMUL.FTZ R31, R24, R42 ;  /* 0x0000002a181f7220 */ /* 0x000fe20000410000 */
[CC--:B------:R-:W-:Y:S01]  /*2060*/  FMUL.FTZ R42, R2.reuse, R30.reuse ;  /* 0x0000001e022a7220 */ /* 0x0c0fe20000410000 */
[----:B------:R-:W-:Y:S01]  /*2070*/  FFMA.FTZ R37, R2, R30, R37 ;  /* 0x0000001e02257223 */ /* 0x000fe20000010025 */
[----:B------:R-:W-:Y:S01]  /*2080*/  FMUL.FTZ R39, R24, R39 ;  /* 0x0000002718277220 */ /* 0x000fe20000410000 */
[----:B------:R-:W-:Y:S01]  /*2090*/  FADD.FTZ R116, R116, R38 ;  /* 0x0000002674747221 */ /* 0x000fe20000010000 */
[----:B------:R-:W-:Y:S01]  /*20a0*/  FFMA.FTZ R36, R31, R42, R36 ;  /* 0x0000002a1f247223 */ /* 0x000fe20000010024 */
[CC--:B------:R-:W-:Y:S01]  /*20b0*/  FMUL.FTZ R42, R6.reuse, R38.reuse ;  /* 0x00000026062a7220 */ /* 0x0c0fe20000410000 */
[-C--:B------:R-:W-:Y:S01]  /*20c0*/  FFMA.FTZ R103, R39, R38.reuse, R103 ;  /* 0x0000002627677223 */ /* 0x080fe20000010067 */
[----:B------:R-:W-:Y:S01]  /*20d0*/  FFMA.FTZ R37, R6, R38, R37 ;  /* 0x0000002606257223 */ /* 0x000fe20000010025 */
[----:B------:R-:W-:Y:S01]  /*20e0*/  SHF.L.U32 R38, R67, 0x10, RZ ;  /* 0x0000001043267819 */ /* 0x000fe200000006ff */
[----:B------:R-:W-:Y:S01]  /*20f0*/  FFMA.FTZ R34, R33, R32, R34 ;  /* 0x0000002021227223 */ /* 0x000fe20000010022 */
[----:B------:R-:W-:Y:S01]  /*2100*/  PRMT R33, R67, 0x7632, R33 ;  /* 0x0000763243217816 */ /* 0x000fe20000000021 */
[----:B------:R-:W-:-:S02]  /*2110*/  FFMA.FTZ R36, R39, R42, R36 ;  /* 0x0000002a27247223 */ /* 0x000fc40000010024 */
[----:B------:R-:W-:Y:S01]  /*2120*/  FADD.FTZ R38, -R78, R38 ;  /* 0x000000264e267221 */ /* 0x000fe20000010100 */
[----:B------:R-:W-:Y:S01]  /*2130*/  FADD.FTZ R35, R35, R32 ;  /* 0x0000002023237221 */ /* 0x000fe20000010000 */
[----:B------:R-:W-:Y:S01]  /*2140*/  IMAD.U32 R39, R33, 0x10000, RZ ;  /* 0x0001000021277824 */ /* 0x000fe200078e00ff */
[C---:B------:R-:W-:Y:S01]  /*2150*/  SHF.L.U32 R32, R69.reuse, 0x10, RZ ;  /* 0x0000001045207819 */ /* 0x040fe200000006ff */
[----:B------:R-:W-:Y:S01]  /*2160*/  FMUL.FTZ R33, R24, R38 ;  /* 0x0000002618217220 */ /* 0x000fe20000410000 */
[----:B------:R-:W-:Y:S01]  /*2170*/  PRMT R42, R69, 0x7632, R42 ;  /* 0x00007632452a7816 */ /* 0x000fe2000000002a */
[----:B------:R-:W-:Y:S02]  /*2180*/  FADD.FTZ R38, -R78, R39 ;  /* 0x000000274e267221 */ /* 0x000fe40000010100 */
[----:B------:R-:W-:Y:S01]  /*2190*/  FMUL.FTZ R39, R2, R32 ;  /* 0x0000002002277220 */ /* 0x000fe20000410000 */
[----:B------:R-:W-:Y:S01]  /*21a0*/  SHF.L.U32 R42, R42, 0x10, RZ ;  /* 0x000000102a2a7819 */ /* 0x000fe200000006ff */
[----:B------:R-:W-:Y:S01]  /*21b0*/  FMUL.FTZ R38, R24, R38 ;  /* 0x0000002618267220 */ /* 0x000fe20000410000 */
[----:B------:R-:W-:Y:S01]  /*21c0*/  FFMA.FTZ R37, R2, R32, R37 ;  /* 0x0000002002257223 */ /* 0x000fe20000010025 */
[----:B------:R-:W-:-:S02]  /*21d0*/  FFMA.FTZ R36, R33, R39, R36 ;  /* 0x0000002721247223 */ /* 0x000fc40000010024 */
[-C--:B------:R-:W-:Y:S01]  /*21e0*/  FMUL.FTZ R39, R6, R42.reuse ;  /* 0x0000002a06277220 */ /* 0x080fe20000410000 */
[-C--:B------:R-:W-:Y:S01]  /*21f0*/  FFMA.FTZ R103, R38, R42.reuse, R103 ;  /* 0x0000002a26677223 */ /* 0x080fe20000010067 */
[----:B------:R-:W-:Y:S01]  /*2200*/  FADD.FTZ R116, R116, R42 ;  /* 0x0000002a74747221 */ /* 0x000fe20000010000 */
[----:B------:R-:W-:Y:S01]  /*2210*/  FFMA.FTZ R42, R6, R42, R37 ;  /* 0x0000002a062a7223 */ /* 0x000fe20000010025 */
[C---:B------:R-:W-:Y:S01]  /*2220*/  SHF.L.U32 R37, R71.reuse, 0x10, RZ ;  /* 0x0000001047257819 */ /* 0x040fe200000006ff */
[--C-:B------:R-:W-:Y:S01]  /*2230*/  FFMA.FTZ R104, R104, R106, R34.reuse ;  /* 0x0000006a68687223 */ /* 0x100fe20000010022 */
[----:B------:R-:W-:Y:S01]  /*2240*/  PRMT R34, R71, 0x7632, R34 ;  /* 0x0000763247227816 */ /* 0x000fe20000000022 */
[----:B------:R-:W-:Y:S02]  /*2250*/  FADD.FTZ R106, R35, R106 ;  /* 0x0000006a236a7221 */ /* 0x000fe40000010000 */
[----:B------:R-:W-:Y:S01]  /*2260*/  FADD.FTZ R35, -R78, R37 ;  /* 0x000000254e237221 */ /* 0x000fe20000010100 */
[C---:B------:R-:W-:Y:S01]  /*2270*/  PRMT R124, R73.reuse, 0x7632, R124 ;  /* 0x00007632497c7816 */ /* 0x040fe2000000007c */
[----:B------:R-:W-:Y:S01]  /*2280*/  IMAD.U32 R37, R34, 0x10000, RZ ;  /* 0x0001000022257824 */ /* 0x000fe200078e00ff */
[----:B------:R-:W-:Y:S01]  /*2290*/  SHF.L.U32 R34, R73, 0x10, RZ ;  /* 0x0000001049227819 */ /* 0x000fe200000006ff */
[----:B------:R-:W-:Y:S01]  /*22a0*/  FFMA.FTZ R36, R38, R39, R36 ;  /* 0x0000002726247223 */ /* 0x000fe20000010024 */
[----:B------:R-:W-:Y:S01]  /*22b0*/  SHF.L.U32 R124, R124, 0x10, RZ ;  /* 0x000000107c7c7819 */ /* 0x000fe200000006ff */
[----:B------:R-:W-:Y:S01]  /*22c0*/  FMUL.FTZ R35, R24, R35 ;  /* 0x0000002318237220 */ /* 0x000fe20000410000 */
[----:B------:R-:W-:Y:S01]  /*22d0*/  FADD.FTZ R37, -R78, R37 ;  /* 0x000000254e257221 */ /* 0x000fe20000010100 */
[----:B------:R-:W-:-:S02]  /*22e0*/  FMUL.FTZ R38, R2, R34 ;  /* 0x0000002202267220 */ /* 0x000fc40000410000 */
[----:B------:R-:W-:Y:S01]  /*22f0*/  FMUL.FTZ R43, R6, R124 ;  /* 0x0000007c062b7220 */ /* 0x000fe20000410000 */
[----:B------:R-:W-:Y:S01]  /*2300*/  FMUL.FTZ R37, R24, R37 ;  /* 0x0000002518257220 */ /* 0x000fe20000410000 */
[----:B------:R-:W-:Y:S01]  /*2310*/  FFMA.FTZ R36, R35, R38, R36 ;  /* 0x0000002623247223 */ /* 0x000fe20000010024 */
[----:B------:R-:W-:Y:S02]  /*2320*/  PRMT R105, R75, 0x7632, R105 ;  /* 0x000076324b697816 */ /* 0x000fe40000000069 */
[C---:B------:R-:W-:Y:S01]  /*2330*/  FFMA.FTZ R103, R37.reuse, R124, R103 ;  /* 0x0000007c25677223 */ /* 0x040fe20000010067 */
[----:B------:R-:W-:Y:S01]  /*2340*/  FFMA.FTZ R43, R37, R43, R36 ;  /* 0x0000002b252b7223 */ /* 0x000fe20000010024 */
[----:B------:R-:W-:Y:S02]  /*2350*/  SHF.L.U32 R37, R75, 0x10, RZ ;  /* 0x000000104b257819 */ /* 0x000fe400000006ff */
[----:B------:R-:W-:Y:S01]  /*2360*/  SHF.L.U32 R36, R77, 0x10, RZ ;  /* 0x000000104d247819 */ /* 0x000fe200000006ff */
[----:B------:R-:W-:Y:S01]  /*2370*/  IMAD.U32 R105, R105, 0x10000, RZ ;  /* 0x0001000069697824 */ /* 0x000fe200078e00ff */
[----:B------:R-:W-:Y:S01]  /*2380*/  PRMT R47, R77, 0x7632, R47 ;  /* 0x000076324d2f7816 */ /* 0x000fe2000000002f */
[----:B------:R-:W-:-:S02]  /*2390*/  FADD.FTZ R37, -R78, R37 ;  /* 0x000000254e257221 */ /* 0x000fc40000010100 */
[----:B------:R-:W-:Y:S01]  /*23a0*/  FMUL.FTZ R38, R2, R36 ;  /* 0x0000002402267220 */ /* 0x000fe20000410000 */
[----:B------:R-:W-:Y:S01]  /*23b0*/  SHF.L.U32 R47, R47, 0x10, RZ ;  /* 0x000000102f2f7819 */ /* 0x000fe200000006ff */
[----:B------:R-:W-:Y:S01]  /*23c0*/  FMUL.FTZ R37, R24, R37 ;  /* 0x0000002518257220 */ /* 0x000fe20000410000 */
[----:B------:R-:W-:Y:S01]  /*23d0*/  FADD.FTZ R105, -R78, R105 ;  /* 0x000000694e697221 */ /* 0x000fe20000010100 */
[----:B------:R-:W-:Y:S01]  /*23e0*/  UIADD3 UR9, UP0, UR11, 0x2, URZ ;  /* 0x000000020b097890 */ /* 0x000fe2000ff1e03f */
[----:B------:R-:W-:Y:S01]  /*23f0*/  FFMA.FTZ R42, R2, R34, R42 ;  /* 0x00000022022a7223 */ /* 0x000fe2000001002a */
[----:B------:R-:W-:Y:S01]  /*2400*/  FFMA.FTZ R43, R37, R38, R43 ;  /* 0x00000026252b7223 */ /* 0x000fe2000001002b */
[----:B------:R-:W-:Y:S01]  /*2410*/  FMUL.FTZ R105, R24, R105 ;  /* 0x0000006918697220 */ /* 0x000fe20000410000 */
[----:B------:R-:W-:Y:S01]  /*2420*/  FMUL.FTZ R38, R6, R47 ;  /* 0x0000002f06267220 */ /* 0x000fe20000410000 */
[----:B------:R-:W-:Y:S01]  /*2430*/  FADD.FTZ R41, R9, R41 ;  /* 0x0000002909297221 */ /* 0x000fe20000010000 */
[----:B------:R-:W-:Y:S01]  /*2440*/  FFMA.FTZ R40, R3, R9, R40 ;  /* 0x0000000903287223 */ /* 0x000fe20000010028 */
[----:B------:R-:W-:Y:S01]  /*2450*/  FADD.FTZ R45, R25, R45 ;  /* 0x0000002d192d7221 */ /* 0x000fe20000010000 */
[----:B------:R-:W-:Y:S01]  /*2460*/  FFMA.FTZ R44, R4, R25, R44 ;  /* 0x00000019042c7223 */ /* 0x000fe2000001002c */
[C---:B------:R-:W-:Y:S01]  /*2470*/  SHF.L.U32 R39, R81.reuse, 0x10, RZ ;  /* 0x0000001051277819 */ /* 0x040fe200000006ff */
[----:B------:R-:W-:Y:S01]  /*2480*/  UIADD3.X UR11, URZ, UR5, URZ, UP0, !UPT ;  /* 0x000000053f0b7290 */ /* 0x000fe200087fe43f */
[----:B------:R-:W-:Y:S01]  /*2490*/  PRMT R87, R81, 0x7632, R87 ;  /* 0x0000763251577816 */ /* 0x000fe20000000057 */
[----:B------:R-:W-:Y:S01]  /*24a0*/  FFMA.FTZ R42, R6, R124, R42 ;  /* 0x0000007c062a7223 */ /* 0x000fe2000001002a */
[----:B------:R-:W-:Y:S01]  /*24b0*/  UISETP.GE.U32.AND UP0, UPT, UR9, UR16, UPT ;  /* 0x000000100900728c */ /* 0x000fe2000bf06070 */
[----:B------:R-:W-:Y:S01]  /*24c0*/  FFMA.FTZ R43, R105, R38, R43 ;  /* 0x00000026692b7223 */ /* 0x000fe2000001002b */
[----:B------:R-:W-:Y:S01]  /*24d0*/  FADD.FTZ R41, R41, R10 ;  /* 0x0000000a29297221 */ /* 0x000fe20000010000 */
[----:B------:R-:W-:Y:S01]  /*24e0*/  FADD.FTZ R45, R45, R26 ;  /* 0x0000001a2d2d7221 */ /* 0x000fe20000010000 */
[----:B------:R-:W-:Y:S01]  /*24f0*/  FFMA.FTZ R40, R11, R10, R40 ;  /* 0x0000000a0b287223 */ /* 0x000fe20000010028 */
[----:B------:R-:W-:Y:S01]  /*2500*/  FFMA.FTZ R44, R27, R26, R44 ;  /* 0x0000001a1b2c7223 */ /* 0x000fe2000001002c */
[C---:B------:R-:W-:Y:S01]  /*2510*/  SHF.L.U32 R38, R83.reuse, 0x10, RZ ;  /* 0x0000001053267819 */ /* 0x040fe200000006ff */
[----:B------:R-:W-:Y:S01]  /*2520*/  FADD.FTZ R39, -R78, R39 ;  /* 0x000000274e277221 */ /* 0x000fe20000010100 */
[----:B------:R-:W-:Y:S01]  /*2530*/  PRMT R46, R83, 0x7632, R46 ;  /* 0x00007632532e7816 */ /* 0x000fe2000000002e */
[----:B------:R-:W-:-:S02]  /*2540*/  IMAD.U32 R87, R87, 0x10000, RZ ;  /* 0x0001000057577824 */ /* 0x000fc400078e00ff */
[----:B------:R-:W-:Y:S01]  /*2550*/  FFMA.FTZ R42, R2, R36, R42 ;  /* 0x00000024022a7223 */ /* 0x000fe2000001002a */
[----:B------:R-:W-:Y:S01]  /*2560*/  UISETP.GE.AND.EX UP0, UPT, UR11, UR17, UPT, UP0 ;  /* 0x000000110b00728c */ /* 0x000fe2000bf06300 */
[----:B------:R-:W-:Y:S01]  /*2570*/  FADD.FTZ R41, R41, R12 ;  /* 0x0000000c29297221 */ /* 0x000fe20000010000 */
[----:B------:R-:W-:Y:S01]  /*2580*/  FADD.FTZ R45, R45, R28 ;  /* 0x0000001c2d2d7221 */ /* 0x000fe20000010000 */
[----:B------:R-:W-:Y:S01]  /*2590*/  FFMA.FTZ R40, R13, R12, R40 ;  /* 0x0000000c0d287223 */ /* 0x000fe20000010028 */
[----:B------:R-:W-:Y:S01]  /*25a0*/  FFMA.FTZ R44, R29, R28, R44 ;  /* 0x0000001c1d2c7223 */ /* 0x000fe2000001002c */
[----:B------:R-:W-:Y:S01]  /*25b0*/  SHF.L.U32 R46, R46, 0x10, RZ ;  /* 0x000000102e2e7819 */ /* 0x000fe200000006ff */
[----:B------:R-:W-:Y:S01]  /*25c0*/  FMUL.FTZ R39, R24, R39 ;  /* 0x0000002718277220 */ /* 0x000fe20000410000 */
[----:B------:R-:W-:Y:S01]  /*25d0*/  FMUL.FTZ R125, R2, R38 ;  /* 0x00000026027d7220 */ /* 0x000fe20000410000 */
[----:B------:R-:W-:Y:S01]  /*25e0*/  FADD.FTZ R87, -R78, R87 ;  /* 0x000000574e577221 */ /* 0x000fe20000010100 */
[----:B------:R-:W-:Y:S01]  /*25f0*/  FFMA.FTZ R42, R6, R47, R42 ;  /* 0x0000002f062a7223 */ /* 0x000fe2000001002a */
[----:B------:R-:W-:Y:S01]  /*2600*/  FADD.FTZ R41, R41, R14 ;  /* 0x0000000e29297221 */ /* 0x000fe20000010000 */
[----:B------:R-:W-:Y:S01]  /*2610*/  FADD.FTZ R45, R45, R30 ;  /* 0x0000001e2d2d7221 */ /* 0x000fe20000010000 */
[----:B------:R-:W-:Y:S01]  /*2620*/  FFMA.FTZ R40, R15, R14, R40 ;  /* 0x0000000e0f287223 */ /* 0x000fe20000010028 */
[----:B------:R-:W-:Y:S01]  /*2630*/  FFMA.FTZ R44, R31, R30, R44 ;  /* 0x0000001e1f2c7223 */ /* 0x000fe2000001002c */
[----:B------:R-:W-:Y:S01]  /*2640*/  PLOP3.LUT P0, PT, PT, PT, UP0, 0x80, 0x0 ;  /* 0x000000000000781c */ /* 0x000fe20003f0f008 */
[----:B------:R-:W-:Y:S01]  /*2650*/  FFMA.FTZ R43, R39, R125, R43 ;  /* 0x0000007d272b7223 */ /* 0x000fe2000001002b */
[----:B------:R-:W-:Y:S01]  /*2660*/  FMUL.FTZ R87, R24, R87 ;  /* 0x0000005718577220 */ /* 0x000fe20000410000 */
[----:B------:R-:W-:Y:S01]  /*2670*/  FFMA.FTZ R42, R2, R38, R42 ;  /* 0x00000026022a7223 */ /* 0x000fe2000001002a */
[C---:B------:R-:W-:Y:S01]  /*2680*/  FMUL.FTZ R125, R6.reuse, R46 ;  /* 0x0000002e067d7220 */ /* 0x040fe20000410000 */
[----:B------:R-:W-:Y:S01]  /*2690*/  FADD.FTZ R41, R41, R16 ;  /* 0x0000001029297221 */ /* 0x000fe20000010000 */
[----:B------:R-:W-:Y:S01]  /*26a0*/  FADD.FTZ R45, R45, R32 ;  /* 0x000000202d2d7221 */ /* 0x000fe20000010000 */
[----:B------:R-:W-:Y:S01]  /*26b0*/  FFMA.FTZ R40, R17, R16, R40 ;  /* 0x0000001011287223 */ /* 0x000fe20000010028 */
[----:B------:R-:W-:Y:S01]  /*26c0*/  FFMA.FTZ R44, R33, R32, R44 ;  /* 0x00000020212c7223 */ /* 0x000fe2000001002c */
[----:B------:R-:W-:Y:S01]  /*26d0*/  FFMA.FTZ R43, R87, R125, R43 ;  /* 0x0000007d572b7223 */ /* 0x000fe2000001002b */
[----:B------:R-:W-:Y:S01]  /*26e0*/  FFMA.FTZ R42, R6, R46, R42 ;  /* 0x0000002e062a7223 */ /* 0x000fe2000001002a */
[----:B------:R-:W-:Y:S01]  /*26f0*/  FADD.FTZ R116, R116, R124 ;  /* 0x0000007c74747221 */ /* 0x000fe20000010000 */
[----:B------:R-:W-:Y:S01]  /*2700*/  FADD.FTZ R41, R41, R18 ;  /* 0x0000001229297221 */ /* 0x000fe20000010000 */
[----:B------:R-:W-:Y:S01]  /*2710*/  FADD.FTZ R45, R45, R34 ;  /* 0x000000222d2d7221 */ /* 0x000fe20000010000 */
[----:B------:R-:W-:Y:S01]  /*2720*/  FFMA.FTZ R40, R19, R18, R40 ;  /* 0x0000001213287223 */ /* 0x000fe20000010028 */
[----:B------:R-:W-:Y:S01]  /*2730*/  FFMA.FTZ R44, R35, R34, R44 ;  /* 0x00000022232c7223 */ /* 0x000fe2000001002c */
[----:B------:R-:W-:Y:S01]  /*2740*/  FFMA.FTZ R103, R105, R47, R103 ;  /* 0x0000002f69677223 */ /* 0x000fe20000010067 */
[----:B------:R-:W-:Y:S01]  /*2750*/  FADD.FTZ R47, R116, R47 ;  /* 0x0000002f742f7221 */ /* 0x000fe20000010000 */
[----:B------:R0:W-:Y:S01]  /*2760*/  STS.64 [R84+0x1680], R42 ;  /* 0x0016802a54007388 */ /* 0x0001e20000000a00 */
[----:B------:R-:W-:Y:S01]  /*2770*/  FFMA.FTZ R104, R85, R49, R104 ;  /* 0x0000003155687223 */ /* 0x000fe20000010068 */
[----:B------:R-:W-:Y:S01]  /*2780*/  FADD.FTZ R106, R106, R49 ;  /* 0x000000316a6a7221 */ /* 0x000fe20000010000 */
[----:B------:R-:W-:Y:S01]  /*2790*/  FADD.FTZ R41, R41, R20 ;  /* 0x0000001429297221 */ /* 0x000fe20000010000 */
[----:B------:R-:W-:Y:S01]  /*27a0*/  FADD.FTZ R45, R45, R36 ;  /* 0x000000242d2d7221 */ /* 0x000fe20000010000 */
[----:B------:R-:W-:Y:S01]  /*27b0*/  FFMA.FTZ R40, R21, R20, R40 ;  /* 0x0000001415287223 */ /* 0x000fe20000010028 */
[----:B------:R-:W-:Y:S01]  /*27c0*/  FFMA.FTZ R44, R37, R36, R44 ;  /* 0x00000024252c7223 */ /* 0x000fe2000001002c */
[----:B------:R-:W-:Y:S01]  /*27d0*/  FADD.FTZ R47, R47, R46 ;  /* 0x0000002e2f2f7221 */ /* 0x000fe20000010000 */
[----:B------:R-:W-:Y:S01]  /*27e0*/  FFMA.FTZ R46, R87, R46, R103 ;  /* 0x0000002e572e7223 */ /* 0x000fe20000010067 */
[----:B------:R-:W-:Y:S01]  /*27f0*/  ISETP.GT.U32.AND P2, PT, R111, 0x3f, PT ;  /* 0x0000003f6f00780c */ /* 0x000fe20003f44070 */
[----:B------:R-:W-:Y:S01]  /*2800*/  FADD.FTZ R41, R41, R22 ;  /* 0x0000001629297221 */ /* 0x000fe20000010000 */
[----:B------:R-:W-:Y:S01]  /*2810*/  BAR.SYNC.DEFER_BLOCKING 0x0 ;  /* 0x0000000000007b1d */ /* 0x000fe20000010000 */
[----:B0-----:R-:W-:Y:S01]  /*2820*/  FADD.FTZ R43, R106, R86 ;  /* 0x000000566a2b7221 */ /* 0x001fe20000010000 */
[----:B------:R-:W-:Y:S01]  /*2830*/  FFMA.FTZ R42, R79, R86, R104 ;  /* 0x000000564f2a7223 */ /* 0x000fe20000010068 */
[----:B------:R-:W-:Y:S01]  /*2840*/  LOP3.LUT P1, RZ, R111, 0xffffffc1, RZ, 0xc0, !PT ;  /* 0xffffffc16fff7812 */ /* 0x000fe2000782c0ff */
[----:B------:R-:W-:Y:S01]  /*2850*/  FADD.FTZ R45, R45, R38 ;  /* 0x000000262d2d7221 */ /* 0x000fe20000010000 */
[----:B------:R-:W-:Y:S01]  /*2860*/  MOV R49, RZ ;  /* 0x000000ff00317202 */ /* 0x000fe20000000f00 */
[----:B------:R-:W-:Y:S01]  /*2870*/  FFMA.FTZ R40, R23, R22, R40 ;  /* 0x0000001617287223 */ /* 0x000fe20000010028 */
[----:B------:R-:W-:Y:S01]  /*2880*/  FFMA.FTZ R44, R39, R38, R44 ;  /* 0x00000026272c7223 */ /* 0x000fe2000001002c */
[----:B------:R-:W-:Y:S08]  /*2890*/  @!P0 BRA `(.L_x_307) ;  /* 0x0000000000a88947 */ /* 0x000ff00003800000 */
[----:B------:R-:W2:Y:S04]  /*28a0*/  LDL R116, [R1+0x1c] ;  /* 0x00001c0001747983 */ /* 0x000ea80000100800 */
[----:B------:R-:W3:Y:S04]  /*28b0*/  LDL R105, [R1+0x18] ;  /* 0x0000180001697983 */ /* 0x000ee80000100800 */
[----:B------:R-:W4:Y:S04]  /*28c0*/  LDL R124, [R1+0x14] ;  /* 0x00001400017c7983 */ /* 0x000f280000100800 */
[----:B------:R-:W5:Y:S01]  /*28d0*/  LDL R125, [R1+0x10] ;  /* 0x00001000017d7983 */ /* 0x000f620000100800 */
[----:B------:R-:W0:Y:S01]  /*28e0*/  S2UR UR14, SR_CgaCtaId ;  /* 0x00000000000e79c3 */ /* 0x000e220000008800 */
[----:B------:R-:W-:Y:S01]  /*28f0*/  UMOV UR5, 0x400 ;  /* 0x0000040000057882 */ /* 0x000fe20000000000 */
[----:B------:R-:W-:-:S05]  /*2900*/  IMAD.SHL.U32 R84, R111, 0x2, RZ ;  /* 0x000000026f547824 */ /* 0x000fca00078e00ff */
[----:B------:R-:W-:Y:S01]  /*2910*/  LOP3.LUT R84, R84, 0x18, RZ, 0xc0, !PT ;  /* 0x0000001854547812 */ /* 0x000fe200078ec0ff */
[----:B0-----:R-:W-:-:S06]  /*2920*/  ULEA UR5, UR14, UR5, 0x18 ;  /* 0x000000050e057291 */ /* 0x001fcc000f8ec03f */
[----:B------:R-:W-:Y:S02]  /*2930*/  LEA R79, R111, UR5, 0x5 ;  /* 0x000000056f4f7c11 */ /* 0x000fe4000f8e28ff */
[----:B------:R-:W-:Y:S02]  /*2940*/  LEA R86, R110, UR5, 0x5 ;  /* 0x000000056e567c11 */ /* 0x000fe4000f8e28ff */
[----:B------:R-:W-:-:S05]  /*2950*/  IADD3 R85, R79, R84, RZ ;  /* 0x000000544f557210 */ /* 0x000fca0007ffe0ff */
[----:B------:R0:W-:Y:S02]  /*2960*/  STS.64 [R85], R40 ;  /* 0x0000002855007388 */ /* 0x0001e40000000a00 */
[----:B0-----:R-:W-:-:S04]  /*2970*/  LOP3.LUT R85, R84, 0x8, RZ, 0x3c, !PT ;  /* 0x0000000854557812 */ /* 0x001fc800078e3cff */
[----:B------:R-:W-:-:S05]  /*2980*/  IADD3 R85, R79, R85, RZ ;  /* 0x000000554f557210 */ /* 0x000fca0007ffe0ff */
[----:B------:R0:W-:Y:S02]  /*2990*/  STS.64 [R85], R42 ;  /* 0x0000002a55007388 */ /* 0x0001e40000000a00 */
[C---:B0-----:R-:W-:Y:S02]  /*29a0*/  LOP3.LUT R85, R84.reuse, 0x10, RZ, 0x3c, !PT ;  /* 0x0000001054557812 */ /* 0x041fe400078e3cff */
[----:B------:R-:W-:Y:S02]  /*29b0*/  LOP3.LUT R84, R84, 0x18, RZ, 0x3c, !PT ;  /* 0x0000001854547812 */ /* 0x000fe400078e3cff */
[----:B------:R-:W-:-:S03]  /*29c0*/  IADD3 R85, R79, R85, RZ ;  /* 0x000000554f557210 */ /* 0x000fc60007ffe0ff */
[----:B------:R-:W-:Y:S02]  /*29d0*/  IMAD.IADD R79, R79, 0x1, R84 ;  /* 0x000000014f4f7824 */ /* 0x000fe400078e0254 */
[----:B------:R-:W-:Y:S04]  /*29e0*/  STS.64 [R85], R44 ;  /* 0x0000002c55007388 */ /* 0x000fe80000000a00 */
[----:B------:R-:W-:Y:S01]  /*29f0*/  STS.64 [R79], R46 ;  /* 0x0000002e4f007388 */ /* 0x000fe20000000a00 */
[-C--:B--2---:R-:W-:Y:S01]  /*2a00*/  LEA R84, R116, R86.reuse, 0x3 ;  /* 0x0000005674547211 */ /* 0x084fe200078e18ff */
[----:B------:R-:W-:Y:S01]  /*2a10*/  BAR.SYNC.DEFER_BLOCKING 0x0 ;  /* 0x0000000000007b1d */ /* 0x000fe20000010000 */
[----:B---3--:R-:W-:-:S05]  /*2a20*/  LEA R86, R105, R86, 0x3 ;  /* 0x0000005669567211 */ /* 0x008fca00078e18ff */
[----:B------:R-:W0:Y:S04]  /*2a30*/  LDS.64 R84, [R84] ;  /* 0x0000000054547984 */ /* 0x000e280000000a00 */
[----:B------:R-:W1:Y:S01]  /*2a40*/  LDS.64 R86, [R86+0x1e00] ;  /* 0x001e000056567984 */ /* 0x000e620000000a00 */
[----:B0-----:R-:W-:Y:S01]  /*2a50*/  FADD.FTZ R85, RZ, R85 ;  /* 0x00000055ff557221 */ /* 0x001fe20000010000 */
[----:B------:R-:W-:-:S03]  /*2a60*/  FADD.FTZ R84, RZ, R84 ;  /* 0x00000054ff547221 */ /* 0x000fc60000010000 */
[----:B-1----:R-:W-:Y:S01]  /*2a70*/  FADD.FTZ R87, R85, R87 ;  /* 0x0000005755577221 */ /* 0x002fe20000010000 */
[----:B------:R-:W-:-:S05]  /*2a80*/  FADD.FTZ R86, R84, R86 ;  /* 0x0000005654567221 */ /* 0x000fca0000010000 */
[----:B------:R0:W-:Y:S02]  /*2a90*/  STG.E.64 desc[UR12][R114.64+0x10000], R86 ;  /* 0x0100005672007986 */ /* 0x0001e4000c101b0c */
[----:B0-----:R-:W-:-:S04]  /*2aa0*/  LEA R86, R117, UR5, 0x5 ;  /* 0x0000000575567c11 */ /* 0x001fc8000f8e28ff */
[----:B----4-:R-:W-:Y:S01]  /*2ab0*/  LEA R84, R124, R86, 0x3 ;  /* 0x000000567c547211 */ /* 0x010fe200078e18ff */
[----:B-----5:R-:W-:-:S05]  /*2ac0*/  IMAD R86, R125, 0x8, R86 ;  /* 0x000000087d567824 */ /* 0x020fca00078e0256 */
[----:B------:R-:W0:Y:S04]  /*2ad0*/  LDS.64 R84, [R84] ;  /* 0x0000000054547984 */ /* 0x000e280000000a00 */
[----:B------:R-:W1:Y:S01]  /*2ae0*/  LDS.64 R86, [R86+0x1e00] ;  /* 0x001e000056567984 */ /* 0x000e620000000a00 */
[----:B0-----:R-:W-:Y:S01]  /*2af0*/  FADD.FTZ R85, RZ, R85 ;  /* 0x00000055ff557221 */ /* 0x001fe20000010000 */
[----:B------:R-:W-:-:S03]  /*2b00*/  FADD.FTZ R84, RZ, R84 ;  /* 0x00000054ff547221 */ /* 0x000fc60000010000 */
[----:B-1----:R-:W-:Y:S01]  /*2b10*/  FADD.FTZ R87, R85, R87 ;  /* 0x0000005755577221 */ /* 0x002fe20000010000 */
[----:B------:R-:W-:-:S05]  /*2b20*/  FADD.FTZ R86, R84, R86 ;  /* 0x0000005654567221 */ /* 0x000fca0000010000 */
[----:B------:R0:W-:Y:S02]  /*2b30*/  STG.E.64 desc[UR12][R112.64+0x10000], R86 ;  /* 0x0100005670007986 */ /* 0x0001e4000c101b0c */
.L_x_307:
[----:B------:R-:W-:Y:S01]  /*2b40*/  BSSY B0, `(.L_x_308) ;  /* 0x000005d000007945 */ /* 0x000fe20003800000 */
[----:B------:R-:W-:-:S03]  /*2b50*/  HFMA2.MMA R85, -RZ, RZ, 0, 0 ;  /* 0x00000000ff557435 */ /* 0x000fc600000001ff */
[----:B------:R-:W-:Y:S08]  /*2b60*/  @P2 BRA `(.L_x_309) ;  /* 0x0000000400682947 */ /* 0x000ff00003800000 */
[----:B------:R-:W2:Y:S04]  /*2b70*/  LDL R116, [R1+0xc] ;  /* 0x00000c0001747983 */ /* 0x000ea80000100800 */
[----:B------:R-:W3:Y:S04]  /*2b80*/  LDL R106, [R1+0x8] ;  /* 0x00000800016a7983 */ /* 0x000ee80000100800 */
[----:B------:R-:W4:Y:S01]  /*2b90*/  LDL R105, [R1+0x4] ;  /* 0x0000040001697983 */ /* 0x000f220000100800 */
[--C-:B------:R-:W-:Y:S01]  /*2ba0*/  SHF.R.U32.HI R49, RZ, 0x1, R108.reuse ;  /* 0x00000001ff317819 */ /* 0x100fe2000001166c */
[----:B0-----:R-:W-:Y:S01]  /*2bb0*/  IMAD.SHL.U32 R86, R111, 0x8, RZ ;  /* 0x000000086f567824 */ /* 0x001fe200078e00ff */
[----:B------:R-:W-:Y:S01]  /*2bc0*/  SHF.R.U32.HI R84, RZ, 0x2, R108 ;  /* 0x00000002ff547819 */ /* 0x000fe2000001166c */
[----:B------:R-:W5:Y:S01]  /*2bd0*/  LDL R104, [R1] ;  /* 0x0000000001687983 */ /* 0x000f620000100800 */
[----:B------:R-:W-:-:S02]  /*2be0*/  LOP3.LUT R49, R49, 0x1, RZ, 0xc0, !PT ;  /* 0x0000000131317812 */ /* 0x000fc400078ec0ff */
[----:B------:R-:W-:-:S03]  /*2bf0*/  LOP3.LUT R103, R86, 0x8, RZ, 0xc0, !PT ;  /* 0x0000000856677812 */ /* 0x000fc600078ec0ff */
[----:B------:R-:W-:Y:S01]  /*2c00*/  IMAD R49, R49, 0xf0, R84 ;  /* 0x000000f031317824 */ /* 0x000fe200078e0254 */
[----:B------:R-:W-:-:S05]  /*2c10*/  MOV R84, 0x18 ;  /* 0x0000001800547802 */ /* 0x000fca0000000f00 */
[----:B------:R-:W-:Y:S01]  /*2c20*/  IMAD R79, R49, R84, UR8 ;  /* 0x00000008314f7e24 */ /* 0x000fe2000f8e0254 */
[----:B------:R-:W-:-:S04]  /*2c30*/  IADD3 R49, R108, 0x2, RZ ;  /* 0x000000026c317810 */ /* 0x000fc80007ffe0ff */
[--C-:B------:R-:W-:Y:S02]  /*2c40*/  SHF.R.U32.HI R84, RZ, 0x1, R49.reuse ;  /* 0x00000001ff547819 */ /* 0x100fe40000011631 */
[----:B------:R-:W-:Y:S02]  /*2c50*/  SHF.R.U32.HI R49, RZ, 0x2, R49 ;  /* 0x00000002ff317819 */ /* 0x000fe40000011631 */
[----:B------:R-:W-:-:S05]  /*2c60*/  LOP3.LUT R84, R84, 0x1, RZ, 0xc0, !PT ;  /* 0x0000000154547812 */ /* 0x000fca00078ec0ff */
[----:B------:R-:W-:Y:S01]  /*2c70*/  IMAD R49, R84, 0xf0, R49 ;  /* 0x000000f054317824 */ /* 0x000fe200078e0231 */
[----:B------:R-:W-:Y:S02]  /*2c80*/  MOV R84, 0x18 ;  /* 0x0000001800547802 */ /* 0x000fe40000000f00 */
[----:B------:R-:W-:-:S03]  /*2c90*/  IADD3 R79, R103, R79, RZ ;  /* 0x0000004f674f7210 */ /* 0x000fc60007ffe0ff */
[----:B------:R-:W-:Y:S02]  /*2ca0*/  IMAD R49, R49, R84, UR8 ;  /* 0x0000000831317e24 */ /* 0x000fe4000f8e0254 */
[----:B------:R0:W1:Y:S03]  /*2cb0*/  LDS.64 R84, [R79] ;  /* 0x000000004f547984 */ /* 0x0000660000000a00 */
[----:B------:R-:W-:-:S05]  /*2cc0*/  IADD3 R49, R103, R49, RZ ;  /* 0x0000003167317210 */ /* 0x000fca0007ffe0ff */
[----:B------:R0:W1:Y:S02]  /*2cd0*/  LDS.64 R86, [R49] ;  /* 0x0000000031567984 */ /* 0x0000640000000a00 */
[----:B0-----:R-:W-:-:S05]  /*2ce0*/  VIADD R79, R108, 0x4 ;  /* 0x000000046c4f7836 */ /* 0x001fca0000000000 */
[--C-:B------:R-:W-:Y:S02]  /*2cf0*/  SHF.R.U32.HI R49, RZ, 0x1, R79.reuse ;  /* 0x00000001ff317819 */ /* 0x100fe4000001164f */
[----:B------:R-:W-:Y:S02]  /*2d00*/  SHF.R.U32.HI R79, RZ, 0x2, R79 ;  /* 0x00000002ff4f7819 */ /* 0x000fe4000001164f */
[----:B------:R-:W-:-:S05]  /*2d10*/  LOP3.LUT R49, R49, 0x1, RZ, 0xc0, !PT ;  /* 0x0000000131317812 */ /* 0x000fca00078ec0ff */
[----:B------:R-:W-:Y:S01]  /*2d20*/  IMAD R49, R49, 0xf0, R79 ;  /* 0x000000f031317824 */ /* 0x000fe200078e024f */
[----:B------:R-:W-:-:S05]  /*2d30*/  MOV R79, 0x18 ;  /* 0x00000018004f7802 */ /* 0x000fca0000000f00 */
[----:B------:R-:W-:-:S05]  /*2d40*/  IMAD R49, R49, R79, UR8 ;  /* 0x0000000831317e24 */ /* 0x000fca000f8e024f */
[----:B------:R-:W-:Y:S01]  /*2d50*/  IADD3 R49, R103, R49, RZ ;  /* 0x0000003167317210 */ /* 0x000fe20007ffe0ff */
[----:B-1----:R-:W-:Y:S01]  /*2d60*/  FADD.FTZ R84, RZ, R84 ;  /* 0x00000054ff547221 */ /* 0x002fe20000010000 */
[----:B------:R-:W-:-:S03]  /*2d70*/  FADD.FTZ R85, RZ, R85 ;  /* 0x00000055ff557221 */ /* 0x000fc60000010000 */
[----:B------:R-:W-:Y:S01]  /*2d80*/  FADD.FTZ R86, R84, R86 ;  /* 0x0000005654567221 */ /* 0x000fe20000010000 */
[----:B------:R-:W-:Y:S02]  /*2d90*/  FADD.FTZ R87, R85, R87 ;  /* 0x0000005755577221 */ /* 0x000fe40000010000 */
[----:B------:R-:W0:Y:S02]  /*2da0*/  LDS.64 R84, [R49] ;  /* 0x0000000031547984 */ /* 0x000e240000000a00 */
[----:B0-----:R-:W-:Y:S01]  /*2db0*/  FADD.FTZ R86, R86, R84 ;  /* 0x0000005456567221 */ /* 0x001fe20000010000 */
[----:B------:R-:W-:Y:S02]  /*2dc0*/  FADD.FTZ R87, R87, R85 ;  /* 0x0000005557577221 */ /* 0x000fe40000010000 */
[----:B--2---:R-:W0:Y:S02]  /*2dd0*/  LDS.64 R84, [R116] ;  /* 0x0000000074547984 */ /* 0x004e240000000a00 */
[----:B0-----:R-:W-:Y:S01]  /*2de0*/  FADD.FTZ R86, R86, R84 ;  /* 0x0000005456567221 */ /* 0x001fe20000010000 */
[----:B------:R-:W-:-:S02]  /*2df0*/  FADD.FTZ R87, R87, R85 ;  /* 0x0000005557577221 */ /* 0x000fc40000010000 */
[----:B---3--:R-:W0:Y:S02]  /*2e00*/  LDS.64 R84, [R106] ;  /* 0x000000006a547984 */ /* 0x008e240000000a00 */
[----:B0-----:R-:W-:Y:S01]  /*2e10*/  FADD.FTZ R86, R86, R84 ;  /* 0x0000005456567221 */ /* 0x001fe20000010000 */
[----:B------:R-:W-:Y:S02]  /*2e20*/  FADD.FTZ R87, R87, R85 ;  /* 0x0000005557577221 */ /* 0x000fe40000010000 */
[----:B----4-:R-:W0:Y:S02]  /*2e30*/  LDS.64 R84, [R105] ;  /* 0x0000000069547984 */ /* 0x010e240000000a00 */
[----:B0-----:R-:W-:Y:S01]  /*2e40*/  FADD.FTZ R86, R86, R84 ;  /* 0x0000005456567221 */ /* 0x001fe20000010000 */
[----:B------:R-:W-:Y:S02]  /*2e50*/  FADD.FTZ R87, R87, R85 ;  /* 0x0000005557577221 */ /* 0x000fe40000010000 */
[----:B-----5:R-:W0:Y:S02]  /*2e60*/  LDS.64 R84, [R104] ;  /* 0x0000000068547984 */ /* 0x020e240000000a00 */
[----:B0-----:R-:W-:Y:S01]  /*2e70*/  FADD.FTZ R86, R86, R84 ;  /* 0x0000005456567221 */ /* 0x001fe20000010000 */
[----:B------:R-:W-:-:S02]  /*2e80*/  FADD.FTZ R87, R87, R85 ;  /* 0x0000005557577221 */ /* 0x000fc40000010000 */
[----:B------:R-:W0:Y:S02]  /*2e90*/  LDS.64 R84, [R123] ;  /* 0x000000007b547984 */ /* 0x000e240000000a00 */
[----:B0-----:R-:W-:Y:S01]  /*2ea0*/  FADD.FTZ R86, R86, R84 ;  /* 0x0000005456567221 */ /* 0x001fe20000010000 */
[----:B------:R-:W-:Y:S02]  /*2eb0*/  FADD.FTZ R87, R87, R85 ;  /* 0x0000005557577221 */ /* 0x000fe40000010000 */
[----:B------:R-:W0:Y:S02]  /*2ec0*/  LDS.64 R84, [R122] ;  /* 0x000000007a547984 */ /* 0x000e240000000a00 */
[----:B0-----:R-:W-:Y:S01]  /*2ed0*/  FADD.FTZ R86, R86, R84 ;  /* 0x0000005456567221 */ /* 0x001fe20000010000 */
[----:B------:R-:W-:Y:S02]  /*2ee0*/  FADD.FTZ R87, R87, R85 ;  /* 0x0000005557577221 */ /* 0x000fe40000010000 */
[----:B------:R-:W0:Y:S01]  /*2ef0*/  LDS.64 R84, [R121] ;  /* 0x0000000079547984 */ /* 0x000e220000000a00 */
[----:B------:R-:W-:-:S04]  /*2f00*/  IADD3 R79, R108, 0x16, RZ ;  /* 0x000000166c4f7810 */ /* 0x000fc80007ffe0ff */
[--C-:B------:R-:W-:Y:S02]  /*2f10*/  SHF.R.U32.HI R49, RZ, 0x1, R79.reuse ;  /* 0x00000001ff317819 */ /* 0x100fe4000001164f */
[----:B------:R-:W-:Y:S02]  /*2f20*/  SHF.R.U32.HI R79, RZ, 0x2, R79 ;  /* 0x00000002ff4f7819 */ /* 0x000fe4000001164f */
[----:B------:R-:W-:Y:S01]  /*2f30*/  LOP3.LUT R49, R49, 0x1, RZ, 0xc0, !PT ;  /* 0x0000000131317812 */ /* 0x000fe200078ec0ff */
[----:B0-----:R-:W-:Y:S01]  /*2f40*/  FADD.FTZ R86, R86, R84 ;  /* 0x0000005456567221 */ /* 0x001fe20000010000 */
[----:B------:R-:W-:Y:S02]  /*2f50*/  FADD.FTZ R87, R87, R85 ;  /* 0x0000005557577221 */ /* 0x000fe40000010000 */
[----:B------:R-:W0:Y:S01]  /*2f60*/  LDS.64 R84, [R120] ;  /* 0x0000000078547984 */ /* 0x000e220000000a00 */
[----:B------:R-:W-:Y:S02]  /*2f70*/  IMAD R49, R49, 0xf0, R79 ;  /* 0x000000f031317824 */ /* 0x000fe400078e024f */
[----:B------:R-:W-:-:S04]  /*2f80*/  IMAD.MOV.U32 R79, RZ, RZ, 0x18 ;  /* 0x00000018ff4f7424 */ /* 0x000fc800078e00ff */
[----:B------:R-:W-:-:S05]  /*2f90*/  IMAD R49, R49, R79, UR8 ;  /* 0x0000000831317e24 */ /* 0x000fca000f8e024f */
[----:B------:R-:W-:Y:S02]  /*2fa0*/  IADD3 R49, R103, R49, RZ ;  /* 0x0000003167317210 */ /* 0x000fe40007ffe0ff */
[----:B------:R-:W-:Y:S01]  /*2fb0*/  IADD3 R79, R108, 0x18, RZ ;  /* 0x000000186c4f7810 */ /* 0x000fe20007ffe0ff */
[----:B0-----:R-:W-:Y:S01]  /*2fc0*/  FADD.FTZ R86, R86, R84 ;  /* 0x0000005456567221 */ /* 0x001fe20000010000 */
[----:B------:R-:W-:Y:S02]  /*2fd0*/  FADD.FTZ R87, R87, R85 ;  /* 0x0000005557577221 */ /* 0x000fe40000010000 */
[----:B------:R0:W1:Y:S02]  /*2fe0*/  LDS.64 R84, [R49] ;  /* 0x0000000031547984 */ /* 0x0000640000000a00 */
[--C-:B0-----:R-:W-:Y:S02]  /*2ff0*/  SHF.R.U32.HI R49, RZ, 0x1, R79.reuse ;  /* 0x00000001ff317819 */ /* 0x101fe4000001164f */
[----:B------:R-:W-:-:S02]  /*3000*/  SHF.R.U32.HI R79, RZ, 0x2, R79 ;  /* 0x00000002ff4f7819 */ /* 0x000fc4000001164f */
[----:B------:R-:W-:-:S05]  /*3010*/  LOP3.LUT R49, R49, 0x1, RZ, 0xc0, !PT ;  /* 0x0000000131317812 */ /* 0x000fca00078ec0ff */
[----:B------:R-:W-:Y:S01]  /*3020*/  IMAD R49, R49, 0xf0, R79 ;  /* 0x000000f031317824 */ /* 0x000fe200078e024f */
[----:B------:R-:W-:-:S05]  /*3030*/  MOV R79, 0x18 ;  /* 0x00000018004f7802 */ /* 0x000fca0000000f00 */
[----:B------:R-:W-:-:S04]  /*3040*/  IMAD R49, R49, R79, UR8 ;  /* 0x0000000831317e24 */ /* 0x000fc8000f8e024f */
[----:B------:R-:W-:Y:S02]  /*3050*/  IMAD.IADD R49, R103, 0x1, R49 ;  /* 0x0000000167317824 */ /* 0x000fe400078e0231 */
[----:B-1----:R-:W-:Y:S01]  /*3060*/  FADD.FTZ R86, R86, R84 ;  /* 0x0000005456567221 */ /* 0x002fe20000010000 */
[----:B------:R-:W-:Y:S02]  /*3070*/  FADD.FTZ R87, R87, R85 ;  /* 0x0000005557577221 */ /* 0x000fe40000010000 */
[----:B------:R-:W0:Y:S02]  /*3080*/  LDS.64 R84, [R49] ;  /* 0x0000000031547984 */ /* 0x000e240000000a00 */
[----:B0-----:R-:W-:Y:S01]  /*3090*/  FADD.FTZ R86, R86, R84 ;  /* 0x0000005456567221 */ /* 0x001fe20000010000 */
[----:B------:R-:W-:Y:S02]  /*30a0*/  FADD.FTZ R87, R87, R85 ;  /* 0x0000005557577221 */ /* 0x000fe40000010000 */
[----:B------:R-:W0:Y:S02]  /*30b0*/  LDS.64 R84, [R119] ;  /* 0x0000000077547984 */ /* 0x000e240000000a00 */
[----:B0-----:R-:W-:Y:S01]  /*30c0*/  FADD.FTZ R86, R86, R84 ;  /* 0x0000005456567221 */ /* 0x001fe20000010000 */
[----:B------:R-:W-:-:S02]  /*30d0*/  FADD.FTZ R87, R87, R85 ;  /* 0x0000005557577221 */ /* 0x000fc40000010000 */
[----:B------:R-:W0:Y:S02]  /*30e0*/  LDS.64 R84, [R118] ;  /* 0x0000000076547984 */ /* 0x000e240000000a00 */
[----:B0-----:R-:W-:Y:S01]  /*30f0*/  FADD.FTZ R49, R86, R84 ;  /* 0x0000005456317221 */ /* 0x001fe20000010000 */
[----:B------:R-:W-:-:S07]  /*3100*/  FADD.FTZ R85, R87, R85 ;  /* 0x0000005557557221 */ /* 0x000fce0000010000 */
.L_x_309:
[----:B------:R-:W-:Y:S05]  /*3110*/  BSYNC B0 ;  /* 0x0000000000007941 */ /* 0x000fea0003800000 */
.L_x_308:
[----:B0-----:R-:W0:Y:S01]  /*3120*/  @!P1 LDC R86, c[0x0][0x10] ;  /* 0x00000400ff569b82 */ /* 0x001e220000000800 */
[----:B------:R-:W-:Y:S01]  /*3130*/  MOV R79, UR4 ;  /* 0x00000004004f7c02 */ /* 0x000fe20008000f00 */
[----:B------:R-:W1:Y:S01]  /*3140*/  SHFL.BFLY PT, R84, R49, 0x1, 0x1f ;  /* 0x0c201f0031547f89 */ /* 0x000e6200000e0000 */
[----:B------:R-:W-:Y:S01]  /*3150*/  SHF.R.U32.HI R103, RZ, 0x1, R111 ;  /* 0x00000001ff677819 */ /* 0x000fe2000001166f */
[----:B------:R-:W-:Y:S01]  /*3160*/  UISETP.GE.U32.AND UP0, UPT, UR9, UR16, UPT ;  /* 0x000000100900728c */ /* 0x000fe2000bf06070 */
[----:B------:R-:W-:Y:S02]  /*3170*/  MOV R87, UR15 ;  /* 0x0000000f00577c02 */ /* 0x000fe40008000f00 */
[----:B------:R-:W-:Y:S01]  /*3180*/  @!P1 SHF.L.U32 R103, R103, 0x6, RZ ;  /* 0x0000000667679819 */ /* 0x000fe200000006ff */
[----:B------:R-:W2:Y:S01]  /*3190*/  @!P1 LDC.64 R104, c[0x0][0x260] ;  /* 0x00009800ff689b82 */ /* 0x000ea20000000a00 */
[----:B------:R-:W-:Y:S01]  /*31a0*/  UISETP.GE.AND.EX UP0, UPT, UR11, UR17, UPT, UP0 ;  /* 0x000000110b00728c */ /* 0x000fe2000bf06300 */
[----:B------:R-:W-:-:S02]  /*31b0*/  PRMT R106, R51, 0x7632, R106 ;  /* 0x00007632336a7816 */ /* 0x000fc4000000006a */
[----:B------:R-:W-:Y:S02]  /*31c0*/  @!P1 LOP3.LUT R87, R103, 0xffffffc0, R87, 0xe2, !PT ;  /* 0xffffffc067579812 */ /* 0x000fe400078ee257 */
[----:B------:R-:W-:Y:S02]  /*31d0*/  PRMT R103, R54, 0x7632, R103 ;  /* 0x0000763236677816 */ /* 0x000fe40000000067 */
[----:B------:R-:W-:Y:S02]  /*31e0*/  PRMT R60, R60, 0x7632, R60 ;  /* 0x000076323c3c7816 */ /* 0x000fe4000000003c */
[----:B------:R-:W-:Y:S02]  /*31f0*/  PRMT R61, R61, 0x7632, R61 ;  /* 0x000076323d3d7816 */ /* 0x000fe4000000003d */
[----:B------:R-:W-:Y:S02]  /*3200*/  PRMT R62, R62, 0x7632, R62 ;  /* 0x000076323e3e7816 */ /* 0x000fe4000000003e */
[----:B------:R-:W-:Y:S01]  /*3210*/  PRMT R63, R63, 0x7632, R63 ;  /* 0x000076323f3f7816 */ /* 0x000fe2000000003f */
[----:B0-----:R-:W-:Y:S01]  /*3220*/  @!P1 IMAD R86, R86, R79, UR10 ;  /* 0x0000000a56569e24 */ /* 0x001fe2000f8e024f */
[----:B------:R-:W-:Y:S01]  /*3230*/  PRMT R64, R64, 0x7632, R64 ;  /* 0x0000763240407816 */ /* 0x000fe20000000040 */
[----:B------:R-:W0:Y:S01]  /*3240*/  SHFL.BFLY PT, R79, R85, 0x1, 0x1f ;  /* 0x0c201f00554f7f89 */ /* 0x000e2200000e0000 */
[----:B-1----:R-:W-:Y:S01]  /*3250*/  FADD.FTZ R84, R84, R49 ;  /* 0x0000003154547221 */ /* 0x002fe20000010000 */
[----:B------:R-:W-:Y:S01]  /*3260*/  @!P1 IMAD R86, R86, 0x800, R87 ;  /* 0x0000080056569824 */ /* 0x000fe200078e0257 */
[----:B------:R-:W-:-:S02]  /*3270*/  PRMT R49, R52, 0x7632, R49 ;  /* 0x0000763234317816 */ /* 0x000fc40000000031 */
[----:B------:R-:W-:Y:S02]  /*3280*/  PRMT R65, R65, 0x7632, R65 ;  /* 0x0000763241417816 */ /* 0x000fe40000000041 */
[----:B------:R-:W-:Y:S02]  /*3290*/  @!P1 SHF.L.U32 R86, R86, 0x1, RZ ;  /* 0x0000000156569819 */ /* 0x000fe400000006ff */
[----:B------:R-:W-:Y:S02]  /*32a0*/  PRMT R66, R66, 0x7632, R66 ;  /* 0x0000763242427816 */ /* 0x000fe40000000042 */
[----:B------:R-:W-:Y:S01]  /*32b0*/  PRMT R67, R67, 0x7632, R67 ;  /* 0x0000763243437816 */ /* 0x000fe20000000043 */
[--C-:B--2---:R-:W-:Y:S01]  /*32c0*/  @!P1 IMAD.WIDE.U32 R86, R86, 0x4, R104.reuse ;  /* 0x0000000456569825 */ /* 0x104fe200078e0068 */
[----:B------:R-:W-:Y:S02]  /*32d0*/  PRMT R105, R50, 0x7632, R105 ;  /* 0x0000763232697816 */ /* 0x000fe40000000069 */
[----:B------:R-:W-:-:S02]  /*32e0*/  PRMT R104, R53, 0x7632, R104 ;  /* 0x0000763235687816 */ /* 0x000fc40000000068 */
[----:B------:R-:W-:Y:S02]  /*32f0*/  PRMT R68, R68, 0x7632, R68 ;  /* 0x0000763244447816 */ /* 0x000fe40000000044 */
[----:B------:R-:W-:Y:S02]  /*3300*/  PRMT R69, R69, 0x7632, R69 ;  /* 0x0000763245457816 */ /* 0x000fe40000000045 */
[----:B------:R-:W-:Y:S02]  /*3310*/  PRMT R70, R70, 0x7632, R70 ;  /* 0x0000763246467816 */ /* 0x000fe40000000046 */
[----:B------:R-:W-:Y:S01]  /*3320*/  PRMT R71, R71, 0x7632, R71 ;  /* 0x0000763247477816 */ /* 0x000fe20000000047 */
[----:B0-----:R-:W-:Y:S01]  /*3330*/  FADD.FTZ R85, R79, R85 ;  /* 0x000000554f557221 */ /* 0x001fe20000010000 */
[----:B------:R-:W-:Y:S02]  /*3340*/  PRMT R79, R59, 0x7632, R79 ;  /* 0x000076323b4f7816 */ /* 0x000fe4000000004f */
[----:B------:R-:W-:-:S02]  /*3350*/  PRMT R72, R72, 0x7632, R72 ;  /* 0x0000763248487816 */ /* 0x000fc40000000048 */
[----:B------:R0:W-:Y:S01]  /*3360*/  @!P1 STG.E.64 desc[UR12][R86.64], R84 ;  /* 0x0000005456009986 */ /* 0x0001e2000c101b0c */
[----:B------:R-:W-:Y:S02]  /*3370*/  PLOP3.LUT P1, PT, PT, PT, UP0, 0x80, 0x0 ;  /* 0x000000000000781c */ /* 0x000fe40003f2f008 */
[----:B------:R-:W-:Y:S02]  /*3380*/  PRMT R73, R73, 0x7632, R73 ;  /* 0x0000763249497816 */ /* 0x000fe40000000049 */
[----:B------:R-:W-:Y:S02]  /*3390*/  PRMT R74, R74, 0x7632, R74 ;  /* 0x000076324a4a7816 */ /* 0x000fe4000000004a */
[----:B------:R-:W-:Y:S02]  /*33a0*/  PRMT R75, R75, 0x7632, R75 ;  /* 0x000076324b4b7816 */ /* 0x000fe4000000004b */
[----:B------:R-:W-:Y:S02]  /*33b0*/  PRMT R76, R76, 0x7632, R76 ;  /* 0x000076324c4c7816 */ /* 0x000fe4000000004c */
[----:B------:R-:W-:-:S02]  /*33c0*/  PRMT R77, R77, 0x7632, R77 ;  /* 0x000076324d4d7816 */ /* 0x000fc4000000004d */
[----:B------:R-:W-:Y:S02]  /*33d0*/  PRMT R80, R80, 0x7632, R80 ;  /* 0x0000763250507816 */ /* 0x000fe40000000050 */
[----:B0-----:R-:W-:Y:S02]  /*33e0*/  PRMT R87, R55, 0x7632, R87 ;  /* 0x0000763237577816 */ /* 0x001fe40000000057 */
[----:B------:R-:W-:Y:S02]  /*33f0*/  PRMT R86, R56, 0x7632, R86 ;  /* 0x0000763238567816 */ /* 0x000fe40000000056 */
[----:B------:R-:W-:Y:S02]  /*3400*/  PRMT R85, R57, 0x7632, R85 ;  /* 0x0000763239557816 */ /* 0x000fe40000000055 */
[----:B------:R-:W-:Y:S02]  /*3410*/  PRMT R84, R58, 0x7632, R84 ;  /* 0x000076323a547816 */ /* 0x000fe40000000054 */
[----:B------:R-:W-:-:S02]  /*3420*/  PRMT R81, R81, 0x7632, R81 ;  /* 0x0000763251517816 */ /* 0x000fc40000000051 */
[----:B------:R-:W-:Y:S02]  /*3430*/  PRMT R82, R82, 0x7632, R82 ;  /* 0x0000763252527816 */ /* 0x000fe40000000052 */
[----:B------:R-:W-:Y:S01]  /*3440*/  PRMT R83, R83, 0x7632, R83 ;  /* 0x0000763253537816 */ /* 0x000fe20000000053 */
[----:B------:R-:W-:Y:S06]  /*3450*/  @P1 BRA `(.L_x_310) ;  /* 0x00000000005c1947 */ /* 0x000fec0003800000 */
[----:B------:R-:W-:Y:S01]  /*3460*/  BAR.SYNC.DEFER_BLOCKING 0x0 ;  /* 0x0000000000007b1d */ /* 0x000fe20000010000 */
[----:B------:R-:W-:-:S13]  /*3470*/  ISETP.NE.AND P1, PT, R111, RZ, PT ;  /* 0x000000ff6f00720c */ /* 0x000fda0003f25270 */
[----:B------:R-:W-:Y:S05]  /*3480*/  @P1 BRA `(.L_x_311) ;  /* 0x0000000000441947 */ /* 0x000fea0003800000 */
[----:B------:R-:W-:Y:S01]  /*3490*/  ISETP.NE.AND P1, PT, RZ, UR20, PT ;  /* 0x00000014ff007c0c */ /* 0x000fe2000bf25270 */
[----:B------:R-:W-:Y:S01]  /*34a0*/  IMAD.U32 R51, RZ, RZ, UR7 ;  /* 0x00000007ff337e24 */ /* 0x000fe2000f8e00ff */
[----:B------:R-:W-:Y:S02]  /*34b0*/  MOV R52, 0x7fffffc1 ;  /* 0x7fffffc100347802 */ /* 0x000fe40000000f00 */
[----:B------:R-:W-:Y:S02]  /*34c0*/  MOV R50, UR6 ;  /* 0x0000000600327c02 */ /* 0x000fe40008000f00 */
[----:B------:R-:W-:Y:S01]  /*34d0*/  SEL R52, R52, 0x1, !P1 ;  /* 0x0000000134347807 */ /* 0x000fe20004800000 */
[----:B------:R-:W-:Y:S06]  /*34e0*/  MEMBAR.ALL.GPU ;  /* 0x0000000000007992 */ /* 0x000fec000000a000 */
[----:B------:R-:W-:-:S00]  /*34f0*/  ERRBAR ;  /* 0x00000000000079ab */ /* 0x000fc00000000000 */
[----:B------:R-:W-:Y:S06]  /*3500*/  CGAERRBAR ;  /* 0x00000000000075ab */ /* 0x000fec0000000000 */
[----:B------:R0:W5:Y:S02]  /*3510*/  ATOM.E.ADD.STRONG.GPU PT, R52, desc[UR12][R50.64], R52 ;  /* 0x000000343234798a */ /* 0x00016400081ee1cc */
.L_x_312:
[----:B0-----:R-:W-:Y:S02]  /*3520*/  MOV R51, UR7 ;  /* 0x0000000700337c02 */ /* 0x001fe40008000f00 */
[----:B------:R-:W-:-:S05]  /*3530*/  MOV R50, UR6 ;  /* 0x0000000600327c02 */ /* 0x000fca0008000f00 */
[----:B------:R-:W2:Y:S04]  /*3540*/  LD.E.STRONG.GPU R51, desc[UR12][R50.64] ;  /* 0x0000000c32337980 */ /* 0x000ea8000c10f900 */
[----:B--2---:R-:W-:Y:S01]  /*3550*/  CCTL.IVALL ;  /* 0x00000000ff00798f */ /* 0x004fe20002000000 */
[----:B------:R-:W-:Y:S05]  /*3560*/  YIELD ;  /* 0x0000000000007946 */ /* 0x000fea0003800000 */
[----:B-----5:R-:W-:-:S04]  /*3570*/  LOP3.LUT R53, R51, R52, RZ, 0x3c, !PT ;  /* 0x0000003433357212 */ /* 0x020fc800078e3cff */
[----:B------:R-:W-:-:S13]  /*3580*/  ISETP.GT.AND P1, PT, R53, -0x1, PT ;  /* 0xffffffff3500780c */ /* 0x000fda0003f24270 */
[----:B------:R-:W-:Y:S05]  /*3590*/  @P1 BRA `(.L_x_312) ;  /* 0xfffffffc00e01947 */ /* 0x000fea000383ffff */
.L_x_311:
[----:B------:R-:W-:Y:S05]  /*35a0*/  WARPSYNC.ALL ;  /* 0x0000000000007948 */ /* 0x000fea0003800000 */
[----:B------:R-:W-:Y:S06]  /*35b0*/  BAR.SYNC.DEFER_BLOCKING 0x0 ;  /* 0x0000000000007b1d */ /* 0x000fec0000010000 */
[----:B------:R-:W-:Y:S05]  /*35c0*/  BRA `(.L_x_313) ;  /* 0x00000000005c7947 */ /* 0x000fea0003800000 */
.L_x_310:
[----:B------:R-:W-:Y:S01]  /*35d0*/  BAR.SYNC.DEFER_BLOCKING 0x0 ;  /* 0x0000000000007b1d */ /* 0x000fe20000010000 */
[----:B------:R-:W-:-:S13]  /*35e0*/  ISETP.NE.AND P1, PT, R111, RZ, PT ;  /* 0x000000ff6f00720c */ /* 0x000fda0003f25270 */
        /* <DEDUP_REMOVED lines=11> */
.L_x_315:
        /* <DEDUP_REMOVED lines=8> */
.L_x_314:
[----:B------:R-:W-:Y:S05]  /*3720*/  WARPSYNC.ALL ;  /* 0x0000000000007948 */ /* 0x000fea0003800000 */
[----:B------:R-:W-:Y:S06]  /*3730*/  BAR.SYNC.DEFER_BLOCKING 0x0 ;  /* 0x0000000000007b1d */ /* 0x000fec0000010000 */
.L_x_313:
[----:B------:R-:W-:Y:S01]  /*3740*/  ISETP.GT.U32.AND P1, PT, R111, 0xff, PT ;  /* 0x000000ff6f00780c */ /* 0x000fe20003f24070 */
[----:B------:R-:W-:Y:S01]  /*3750*/  BSSY B0, `(.L_x_316) ;  /* 0x0000035000007945 */ /* 0x000fe20003800000 */
[----:B------:R-:W-:Y:S01]  /*3760*/  HFMA2.MMA R50, -RZ, RZ, 0, 0 ;  /* 0x00000000ff327435 */ /* 0x000fe200000001ff */
[----:B------:R-:W-:-:S10]  /*3770*/  MOV R57, RZ ;  /* 0x000000ff00397202 */ /* 0x000fd40000000f00 */
[----:B------:R-:W-:Y:S05]  /*3780*/  @P1 BRA `(.L_x_317) ;  /* 0x0000000000c41947 */ /* 0x000fea0003800000 */
[----:B------:R-:W-:Y:S01]  /*3790*/  ULDC UR5, c[0x0][0x10] ;  /* 0x0000040000057ab9 */ /* 0x000fe20000000800 */
[----:B------:R-:W-:Y:S01]  /*37a0*/  SHF.L.U32 R51, R111, 0x3, RZ ;  /* 0x000000036f337819 */ /* 0x000fe200000006ff */
[----:B------:R-:W-:Y:S01]  /*37b0*/  UIMAD UR5, UR5, UR4, UR10 ;  /* 0x00000004050572a4 */ /* 0x000fe2000f8e020a */
[----:B------:R-:W0:Y:S02]  /*37c0*/  LDC.64 R124, c[0x0][0x260] ;  /* 0x00009800ff7c7b82 */ /* 0x000e240000000a00 */
[----:B------:R-:W-:-:S03]  /*37d0*/  LOP3.LUT R50, R51, 0x7fffffc0, RZ, 0xc0, !PT ;  /* 0x7fffffc033327812 */ /* 0x000fc600078ec0ff */
[----:B------:R-:W-:-:S05]  /*37e0*/  IMAD.U32 R51, RZ, RZ, UR5 ;  /* 0x00000005ff337e24 */ /* 0x000fca000f8e00ff */
[----:B------:R-:W-:Y:S02]  /*37f0*/  LEA R50, R51, R50, 0xb ;  /* 0x0000003233327211 */ /* 0x000fe400078e58ff */
[----:B------:R-:W-:-:S04]  /*3800*/  LOP3.LUT R51, R111, 0x7, RZ, 0xc0, !PT ;  /* 0x000000076f337812 */ /* 0x000fc800078ec0ff */
[----:B------:R-:W-:-:S04]  /*3810*/  IADD3 R50, R50, R51, RZ ;  /* 0x0000003332327210 */ /* 0x000fc80007ffe0ff */
[----:B------:R-:W-:-:S04]  /*3820*/  SHF.L.U32 R58, R50, 0x1, RZ ;  /* 0x00000001323a7819 */ /* 0x000fc800000006ff */
[C---:B------:R-:W-:Y:S01]  /*3830*/  IADD3 R54, R58.reuse, 0x20, RZ ;  /* 0x000000203a367810 */ /* 0x040fe20007ffe0ff */
[C---:B------:R-:W-:Y:S02]  /*3840*/  VIADD R56, R58.reuse, 0x10 ;  /* 0x000000103a387836 */ /* 0x040fe40000000000 */
[----:B0-----:R-:W-:-:S04]  /*3850*/  IMAD.WIDE.U32 R52, R58, 0x4, R124 ;  /* 0x000000043a347825 */ /* 0x001fc800078e007c */
[--C-:B------:R-:W-:Y:S02]  /*3860*/  IMAD.WIDE.U32 R56, R56, 0x4, R124.reuse ;  /* 0x0000000438387825 */ /* 0x100fe400078e007c */
[----:B------:R-:W2:Y:S01]  /*3870*/  LDG.E.64 R52, desc[UR12][R52.64] ;  /* 0x0000000c34347981 */ /* 0x000ea2000c1e1b00 */
[----:B------:R-:W-:Y:S01]  /*3880*/  IADD3 R50, R58, 0x30, RZ ;  /* 0x000000303a327810 */ /* 0x000fe20007ffe0ff */
[--C-:B------:R-:W-:Y:S02]  /*3890*/  IMAD.WIDE.U32 R54, R54, 0x4, R124.reuse ;  /* 0x0000000436367825 */ /* 0x100fe400078e007c */
[----:B------:R-:W3:Y:S02]  /*38a0*/  LDG.E.64 R56, desc[UR12][R56.64] ;  /* 0x0000000c38387981 */ /* 0x000ee4000c1e1b00 */
[----:B------:R-:W-:Y:S02]  /*38b0*/  IMAD.WIDE.U32 R50, R50, 0x4, R124 ;  /* 0x0000000432327825 */ /* 0x000fe400078e007c */
[----:B------:R-:W4:Y:S04]  /*38c0*/  LDG.E.64 R54, desc[UR12][R54.64] ;  /* 0x0000000c36367981 */ /* 0x000f28000c1e1b00 */
[----:B------:R-:W5:Y:S01]  /*38d0*/  LDG.E.64 R50, desc[UR12][R50.64] ;  /* 0x0000000c32327981 */ /* 0x000f62000c1e1b00 */
[----:B------:R-:W-:Y:S01]  /*38e0*/  IADD3 R59, R58, 0x60, RZ ;  /* 0x000000603a3b7810 */ /* 0x000fe20007ffe0ff */
[----:B--2---:R-:W-:Y:S01]  /*38f0*/  FADD.FTZ R52, RZ, R52 ;  /* 0x00000034ff347221 */ /* 0x004fe20000010000 */
[----:B------:R-:W-:-:S03]  /*3900*/  FADD.FTZ R53, RZ, R53 ;  /* 0x00000035ff357221 */ /* 0x000fc60000010000 */
[----:B---3--:R-:W-:Y:S01]  /*3910*/  FADD.FTZ R52, R56, R52 ;  /* 0x0000003438347221 */ /* 0x008fe20000010000 */
[----:B------:R-:W-:-:S03]  /*3920*/  FADD.FTZ R53, R57, R53 ;  /* 0x0000003539357221 */ /* 0x000fc60000010000 */
[----:B----4-:R-:W-:Y:S01]  /*3930*/  FADD.FTZ R52, R54, R52 ;  /* 0x0000003436347221 */ /* 0x010fe20000010000 */
[----:B------:R-:W-:Y:S01]  /*3940*/  IADD3 R54, R58, 0x40, RZ ;  /* 0x000000403a367810 */ /* 0x000fe20007ffe0ff */
[----:B------:R-:W-:Y:S02]  /*3950*/  FADD.FTZ R116, R55, R53 ;  /* 0x0000003537747221 */ /* 0x000fe40000010000 */
[----:B-----5:R-:W-:Y:S01]  /*3960*/  FADD.FTZ R50, R50, R52 ;  /* 0x0000003432327221 */ /* 0x020fe20000010000 */
[----:B------:R-:W-:Y:S02]  /*3970*/  VIADD R52, R58, 0x50 ;  /* 0x000000503a347836 */ /* 0x000fe40000000000 */
[----:B------:R-:W-:Y:S01]  /*3980*/  IMAD.WIDE.U32 R54, R54, 0x4, R124 ;  /* 0x0000000436367825 */ /* 0x000fe200078e007c */
[----:B------:R-:W-:-:S03]  /*3990*/  IADD3 R56, R58, 0x70, RZ ;  /* 0x000000703a387810 */ /* 0x000fc60007ffe0ff */
[--C-:B------:R-:W-:Y:S02]  /*39a0*/  IMAD.WIDE.U32 R52, R52, 0x4, R124.reuse ;  /* 0x0000000434347825 */ /* 0x100fe400078e007c */
[----:B------:R-:W2:Y:S02]  /*39b0*/  LDG.E.64 R54, desc[UR12][R54.64] ;  /* 0x0000000c36367981 */ /* 0x000ea4000c1e1b00 */
[--C-:B------:R-:W-:Y:S02]  /*39c0*/  IMAD.WIDE.U32 R58, R59, 0x4, R124.reuse ;  /* 0x000000043b3a7825 */ /* 0x100fe400078e007c */
[----:B------:R-:W3:Y:S02]  /*39d0*/  LDG.E.64 R52, desc[UR12][R52.64] ;  /* 0x0000000c34347981 */ /* 0x000ee4000c1e1b00 */
[----:B------:R-:W-:Y:S02]  /*39e0*/  IMAD.WIDE.U32 R56, R56, 0x4, R124 ;  /* 0x0000000438387825 */ /* 0x000fe400078e007c */
[----:B------:R-:W4:Y:S04]  /*39f0*/  LDG.E.64 R58, desc[UR12][R58.64] ;  /* 0x0000000c3a3a7981 */ /* 0x000f28000c1e1b00 */
[----:B------:R-:W5:Y:S01]  /*3a00*/  LDG.E.64 R56, desc[UR12][R56.64] ;  /* 0x0000000c38387981 */ /* 0x000f62000c1e1b00 */
[----:B------:R-:W-:Y:S01]  /*3a10*/  FADD.FTZ R51, R51, R116 ;  /* 0x0000007433337221 */ /* 0x000fe20000010000 */
[----:B--2---:R-:W-:-:S03]  /*3a20*/  FADD.FTZ R50, R54, R50 ;  /* 0x0000003236327221 */ /* 0x004fc60000010000 */
[----:B------:R-:W-:Y:S01]  /*3a30*/  FADD.FTZ R51, R55, R51 ;  /* 0x0000003337337221 */ /* 0x000fe20000010000 */
[----:B---3--:R-:W-:-:S03]  /*3a40*/  FADD.FTZ R50, R52, R50 ;  /* 0x0000003234327221 */ /* 0x008fc60000010000 */
[----:B------:R-:W-:Y:S01]  /*3a50*/  FADD.FTZ R51, R53, R51 ;  /* 0x0000003335337221 */ /* 0x000fe20000010000 */
[----:B----4-:R-:W-:-:S03]  /*3a60*/  FADD.FTZ R50, R58, R50 ;  /* 0x000000323a327221 */ /* 0x010fc60000010000 */
[----:B------:R-:W-:Y:S01]  /*3a70*/  FADD.FTZ R51, R59, R51 ;  /* 0x000000333b337221 */ /* 0x000fe20000010000 */
[----:B-----5:R-:W-:-:S03]  /*3a80*/  FADD.FTZ R50, R56, R50 ;  /* 0x0000003238327221 */ /* 0x020fc60000010000 */
[----:B------:R-:W-:-:S07]  /*3a90*/  FADD.FTZ R57, R57, R51 ;  /* 0x0000003339397221 */ /* 0x000fce0000010000 */
.L_x_317:
[----:B------:R-:W-:Y:S05]  /*3aa0*/  BSYNC B0 ;  /* 0x0000000000007941 */ /* 0x000fea0003800000 */
.L_x_316:
[----:B------:R-:W0:Y:S01]  /*3ab0*/  SHFL.BFLY PT, R51, R50, 0x4, 0x1f ;  /* 0x0c801f0032337f89 */ /* 0x000e2200000e0000 */
[----:B------:R-:W-:Y:S01]  /*3ac0*/  LOP3.LUT P1, RZ, R111, 0xffffff07, RZ, 0xc0, !PT ;  /* 0xffffff076fff7812 */ /* 0x000fe2000782c0ff */
[----:B------:R-:W-:Y:S01]  /*3ad0*/  BSSY B0, `(.L_x_318) ;  /* 0x0000015000007945 */ /* 0x000fe20003800000 */
[----:B0-----:R-:W-:Y:S02]  /*3ae0*/  FADD.FTZ R51, R51, R50 ;  /* 0x0000003233337221 */ /* 0x001fe40000010000 */
[----:B------:R-:W0:Y:S02]  /*3af0*/  SHFL.BFLY PT, R50, R57, 0x4, 0x1f ;  /* 0x0c801f0039327f89 */ /* 0x000e2400000e0000 */
        /* <DEDUP_REMOVED lines=18> */
.L_x_319:
[----:B------:R-:W-:Y:S05]  /*3c20*/  BSYNC B0 ;  /* 0x0000000000007941 */ /* 0x000fea0003800000 */
.L_x_318:
        /* <DEDUP_REMOVED lines=11> */
[----:B------:R-:W-:Y:S01]  /*3ce0*/  FADD.FTZ R103, -R48, R103 ;  /* 0x0000006730677221 */ /* 0x000fe20000010100 */
        /* <DEDUP_REMOVED lines=9> */
[----:B------:R-:W-:Y:S01]  /*3d80*/  ULDC.64 UR22, c[0x0][0x210] ;  /* 0x0000840000167ab9 */ /* 0x000fe20000000a00 */
[----:B------:R-:W-:Y:S01]  /*3d90*/  SHF.L.U32 R72, R72, 0x10, RZ ;  /* 0x0000001048487819 */ /* 0x000fe200000006ff */
[----:B------:R-:W-:Y:S01]  /*3da0*/  FMUL.FTZ R103, R8, R103 ;  /* 0x0000006708677220 */ /* 0x000fe20000410000 */
[----:B-1----:R-:W-:Y:S01]  /*3db0*/  ULEA UR5, UR14, UR5, 0x18 ;  /* 0x000000050e057291 */ /* 0x002fe2000f8ec03f */
[----:B------:R-:W-:Y:S01]  /*3dc0*/  SHF.L.U32 R76, R76, 0x10, RZ ;  /* 0x000000104c4c7819 */ /* 0x000fe200000006ff */
[----:B------:R-:W-:Y:S01]  /*3dd0*/  FMUL.FTZ R55, R8, R55 ;  /* 0x0000003708377220 */ /* 0x000fe20000410000 */
[----:B------:R-:W-:Y:S01]  /*3de0*/  SHF.L.U32 R82, R82, 0x10, RZ ;  /* 0x0000001052527819 */ /* 0x000fe200000006ff */
[C---:B------:R-:W-:Y:S01]  /*3df0*/  FMUL.FTZ R57, R8.reuse, R57 ;  /* 0x0000003908397220 */ /* 0x040fe20000410000 */
[----:B------:R-:W-:Y:S01]  /*3e00*/  SHF.L.U32 R87, R87, 0x10, RZ ;  /* 0x0000001057577819 */ /* 0x000fe200000006ff */
[C---:B------:R-:W-:Y:S01]  /*3e10*/  FMUL.FTZ R59, R8.reuse, R59 ;  /* 0x0000003b083b7220 */ /* 0x040fe20000410000 */
[----:B0-----:R-:W-:Y:S01]  /*3e20*/  LEA R50, R107, UR5, 0x3 ;  /* 0x000000056b327c11 */ /* 0x001fe2000f8e18ff */
[----:B------:R-:W-:Y:S01]  /*3e30*/  FMUL.FTZ R125, R8, R125 ;  /* 0x0000007d087d7220 */ /* 0x000fe20000410000 */
[----:B------:R-:W-:-:S02]  /*3e40*/  IMAD.U32 R85, R85, 0x10000, RZ ;  /* 0x0001000055557824 */ /* 0x000fc400078e00ff */
[C---:B------:R-:W-:Y:S01]  /*3e50*/  FADD.FTZ R87, -R78.reuse, R87 ;  /* 0x000000574e577221 */ /* 0x040fe20000010100 */
[----:B------:R-:W-:Y:S01]  /*3e60*/  IMAD.U32 R63, R63, 0x10000, RZ ;  /* 0x000100003f3f7824 */ /* 0x000fe200078e00ff */
[----:B------:R-:W-:Y:S01]  /*3e70*/  SHF.L.U32 R65, R65, 0x10, RZ ;  /* 0x0000001041417819 */ /* 0x000fe200000006ff */
[----:B------:R-:W0:Y:S01]  /*3e80*/  LDS.64 R50, [R50] ;  /* 0x0000000032327984 */ /* 0x000e220000000a00 */
[----:B------:R-:W-:Y:S01]  /*3e90*/  SHF.L.U32 R71, R71, 0x10, RZ ;  /* 0x0000001047477819 */ /* 0x000fe200000006ff */
[C---:B------:R-:W-:Y:S01]  /*3ea0*/  FADD.FTZ R63, -R78.reuse, R63 ;  /* 0x0000003f4e3f7221 */ /* 0x040fe20000010100 */
[----:B------:R-:W-:Y:S01]  /*3eb0*/  IMAD.U32 R73, R73, 0x10000, RZ ;  /* 0x0001000049497824 */ /* 0x000fe200078e00ff */
[----:B------:R-:W-:Y:S01]  /*3ec0*/  SHF.L.U32 R79, R79, 0x10, RZ ;  /* 0x000000104f4f7819 */ /* 0x000fe200000006ff */
[----:B------:R-:W-:Y:S02]  /*3ed0*/  IMAD.U32 R81, R81, 0x10000, RZ ;  /* 0x0001000051517824 */ /* 0x000fe400078e00ff */
[C---:B------:R-:W-:Y:S01]  /*3ee0*/  FADD.FTZ R71, -R78.reuse, R71 ;  /* 0x000000474e477221 */ /* 0x040fe20000010100 */
[----:B------:R-:W-:Y:S01]  /*3ef0*/  SHF.L.U32 R61, R61, 0x10, RZ ;  /* 0x000000103d3d7819 */ /* 0x000fe200000006ff */
[----:B------:R-:W-:Y:S01]  /*3f00*/  ULOP3.LUT UR4, UR4, 0x1, URZ, 0x3c, !UPT ;  /* 0x0000000104047892 */ /* 0x000fe2000f8e3c3f */
[C---:B------:R-:W-:Y:S01]  /*3f10*/  FADD.FTZ R79, -R78.reuse, R79 ;  /* 0x0000004f4e4f7221 */ /* 0x040fe20000010100 */
[----:B------:R-:W-:Y:S01]  /*3f20*/  SHF.L.U32 R67, R67, 0x10, RZ ;  /* 0x0000001043437819 */ /* 0x000fe200000006ff */
[----:B------:R-:W-:Y:S01]  /*3f30*/  FADD.FTZ R81, -R78, R81 ;  /* 0x000000514e517221 */ /* 0x000fe20000010100 */
[----:B------:R-:W-:-:S02]  /*3f40*/  SHF.L.U32 R69, R69, 0x10, RZ ;  /* 0x0000001045457819 */ /* 0x000fc400000006ff */
[----:B------:R-:W-:Y:S01]  /*3f50*/  SHF.L.U32 R75, R75, 0x10, RZ ;  /* 0x000000104b4b7819 */ /* 0x000fe200000006ff */
[C---:B------:R-:W-:Y:S01]  /*3f60*/  FADD.FTZ R67, -R78.reuse, R67 ;  /* 0x000000434e437221 */ /* 0x040fe20000010100 */
[----:B------:R-:W-:Y:S02]  /*3f70*/  SHF.L.U32 R83, R83, 0x10, RZ ;  /* 0x0000001053537819 */ /* 0x000fe400000006ff */
[----:B------:R-:W-:Y:S01]  /*3f80*/  SHF.L.U32 R77, R77, 0x10, RZ ;  /* 0x000000104d4d7819 */ /* 0x000fe200000006ff */
[----:B------:R-:W-:Y:S01]  /*3f90*/  FADD.FTZ R75, -R78, R75 ;  /* 0x0000004b4e4b7221 */ /* 0x000fe20000010100 */
[--C-:B0-----:R-:W-:Y:S01]  /*3fa0*/  FFMA.FTZ R52, R0, R9, -R50.reuse ;  /* 0x0000000900347223 */ /* 0x101fe20000010832 */
[--C-:B------:R-:W-:Y:S01]  /*3fb0*/  FFMA.FTZ R54, R5, R49, -R50.reuse ;  /* 0x0000003105367223 */ /* 0x100fe20000010832 */
[----:B------:R-:W-:Y:S01]  /*3fc0*/  SHF.L.U32 R49, R106, 0x10, RZ ;  /* 0x000000106a317819 */ /* 0x000fe200000006ff */
[----:B------:R-:W-:Y:S01]  /*3fd0*/  FFMA.FTZ R10, R0, R10, -R50 ;  /* 0x0000000a000a7223 */ /* 0x000fe20000010832 */
[----:B------:R-:W-:Y:S01]  /*3fe0*/  FFMA.FTZ R3, -R3, R51, R52 ;  /* 0x0000003303037223 */ /* 0x000fe20000010134 */
[----:B------:R-:W-:Y:S01]  /*3ff0*/  FMUL.FTZ R52, R8, R105 ;  /* 0x0000006908347220 */ /* 0x000fe20000410000 */
[----:B------:R-:W-:-:S02]  /*4000*/  IMAD.U32 R105, R74, 0x10000, RZ ;  /* 0x000100004a697824 */ /* 0x000fc400078e00ff */
[----:B------:R-:W-:Y:S01]  /*4010*/  FADD.FTZ R49, -R78, R49 ;  /* 0x000000314e317221 */ /* 0x000fe20000010100 */
[----:B------:R-:W-:Y:S01]  /*4020*/  FMUL.FTZ R3, R8, R3 ;  /* 0x0000000308037220 */ /* 0x000fe20000410000 */
[----:B------:R-:W-:Y:S01]  /*4030*/  FFMA.FTZ R9, R51, -R52, R54 ;  /* 0x8000003433097223 */ /* 0x000fe20000010036 */
[----:B------:R-:W-:Y:S01]  /*4040*/  FADD.FTZ R105, -R48, R105 ;  /* 0x0000006930697221 */ /* 0x000fe20000010100 */
[C-C-:B------:R-:W-:Y:S01]  /*4050*/  FFMA.FTZ R60, R5.reuse, R60, -R50.reuse ;  /* 0x0000003c053c7223 */ /* 0x140fe20000010832 */
[--C-:B------:R-:W-:Y:S01]  /*4060*/  FFMA.FTZ R14, R0, R14, -R50.reuse ;  /* 0x0000000e000e7223 */ /* 0x100fe20000010832 */
[----:B------:R-:W-:Y:S01]  /*4070*/  FMUL.FTZ R52, R8, R9 ;  /* 0x0000000908347220 */ /* 0x000fe20000410000 */
[----:B------:R-:W-:Y:S01]  /*4080*/  SHF.L.U32 R9, R104, 0x10, RZ ;  /* 0x0000001068097819 */ /* 0x000fe200000006ff */
[C-C-:B------:R-:W-:Y:S01]  /*4090*/  FFMA.FTZ R16, R0.reuse, R16, -R50.reuse ;  /* 0x0000001000107223 */ /* 0x140fe20000010832 */
[--C-:B------:R-:W-:Y:S01]  /*40a0*/  FFMA.FTZ R18, R0, R18, -R50.reuse ;  /* 0x0000001200127223 */ /* 0x100fe20000010832 */
[--C-:B------:R-:W-:Y:S01]  /*40b0*/  FFMA.FTZ R86, R5, R86, -R50.reuse ;  /* 0x0000005605567223 */ /* 0x100fe20000010832 */
[----:B------:R-:W-:Y:S01]  /*40c0*/  F2FP.BF16.F32.PACK_AB R3, R52, R3 ;  /* 0x000000033403723e */ /* 0x000fe200000010ff */
[C-C-:B------:R-:W-:Y:S01]  /*40d0*/  FFMA.FTZ R12, R0.reuse, R12, -R50.reuse ;  /* 0x0000000c000c7223 */ /* 0x140fe20000010832 */
[----:B------:R-:W-:Y:S01]  /*40e0*/  LEA R52, R109, UR5, 0x3 ;  /* 0x000000056d347c11 */ /* 0x000fe2000f8e18ff */
[C-C-:B------:R-:W-:Y:S01]  /*40f0*/  FFMA.FTZ R64, R5.reuse, R64, -R50.reuse ;  /* 0x0000004005407223 */ /* 0x140fe20000010832 */
[C-C-:B------:R-:W-:Y:S01]  /*4100*/  FFMA.FTZ R68, R5.reuse, R68, -R50.reuse ;  /* 0x0000004405447223 */ /* 0x140fe20000010832 */
[C-C-:B------:R-:W-:Y:S01]  /*4110*/  FFMA.FTZ R72, R5.reuse, R72, -R50.reuse ;  /* 0x0000004805487223 */ /* 0x140fe20000010832 */
[C-C-:B------:R-:W-:Y:S01]  /*4120*/  FFMA.FTZ R20, R0.reuse, R20, -R50.reuse ;  /* 0x0000001400147223 */ /* 0x140fe20000010832 */
[C-C-:B------:R-:W-:Y:S01]  /*4130*/  FFMA.FTZ R76, R5.reuse, R76, -R50.reuse ;  /* 0x0000004c054c7223 */ /* 0x140fe20000010832 */
[----:B------:R-:W0:Y:S01]  /*4140*/  LDS.64 R52, [R52] ;  /* 0x0000000034347984 */ /* 0x000e220000000a00 */
[--C-:B------:R-:W-:Y:S01]  /*4150*/  FFMA.FTZ R22, R0, R22, -R50.reuse ;  /* 0x0000001600167223 */ /* 0x100fe20000010832 */
[----:B------:R-:W-:Y:S01]  /*4160*/  FFMA.FTZ R82, R5, R82, -R50 ;  /* 0x0000005205527223 */ /* 0x000fe20000010832 */
[C---:B------:R-:W-:Y:S01]  /*4170*/  FMUL.FTZ R105, R8.reuse, R105 ;  /* 0x0000006908697220 */ /* 0x040fe20000410000 */
[-C--:B------:R-:W-:Y:S01]  /*4180*/  FFMA.FTZ R15, -R15, R51.reuse, R14 ;  /* 0x000000330f0f7223 */ /* 0x080fe2000001010e */
[-C--:B------:R-:W-:Y:S01]  /*4190*/  FFMA.FTZ R17, -R17, R51.reuse, R16 ;  /* 0x0000003311117223 */ /* 0x080fe20000010110 */
[----:B------:R-:W-:Y:S01]  /*41a0*/  FFMA.FTZ R19, -R19, R51, R18 ;  /* 0x0000003313137223 */ /* 0x000fe20000010112 */
[----:B------:R-:W-:Y:S01]  /*41b0*/  FFMA.FTZ R103, R51, -R103, R86 ;  /* 0x8000006733677223 */ /* 0x000fe20000010056 */
[----:B------:R-:W-:Y:S01]  /*41c0*/  FFMA.FTZ R13, -R13, R51, R12 ;  /* 0x000000330d0d7223 */ /* 0x000fe2000001010c */
[C---:B------:R-:W-:Y:S01]  /*41d0*/  FFMA.FTZ R55, R51.reuse, -R55, R64 ;  /* 0x8000003733377223 */ /* 0x040fe20000010040 */
[C---:B------:R-:W-:Y:S01]  /*41e0*/  FFMA.FTZ R57, R51.reuse, -R57, R68 ;  /* 0x8000003933397223 */ /* 0x040fe20000010044 */
[----:B------:R-:W-:Y:S01]  /*41f0*/  FFMA.FTZ R59, R51, -R59, R72 ;  /* 0x8000003b333b7223 */ /* 0x000fe20000010048 */
[----:B------:R-:W-:Y:S01]  /*4200*/  FFMA.FTZ R18, -R21, R51, R20 ;  /* 0x0000003315127223 */ /* 0x000fe20000010114 */
[----:B------:R-:W-:Y:S01]  /*4210*/  FFMA.FTZ R105, R51, -R105, R76 ;  /* 0x8000006933697223 */ /* 0x000fe2000001004c */
[----:B------:R-:W-:Y:S01]  /*4220*/  FFMA.FTZ R23, -R23, R51, R22 ;  /* 0x0000003317177223 */ /* 0x000fe20000010116 */
[----:B------:R-:W-:Y:S01]  /*4230*/  FFMA.FTZ R125, R51, -R125, R82 ;  /* 0x8000007d337d7223 */ /* 0x000fe20000010052 */
[C---:B------:R-:W-:Y:S01]  /*4240*/  FMUL.FTZ R16, R8.reuse, R15 ;  /* 0x0000000f08107220 */ /* 0x040fe20000410000 */
        /* <DEDUP_REMOVED lines=8> */
[----:B------:R-:W-:Y:S01]  /*42d0*/  FMUL.FTZ R19, R8, R105 ;  /* 0x0000006908137220 */ /* 0x000fe20000410000 */
[----:B------:R-:W-:Y:S01]  /*42e0*/  F2FP.BF16.F32.PACK_AB R16, R21, R16 ;  /* 0x000000101510723e */ /* 0x000fe200000010ff */
[----:B------:R-:W-:Y:S01]  /*42f0*/  UMOV UR5, UR11 ;  /* 0x0000000b00057c82 */ /* 0x000fe20008000000 */
[----:B------:R-:W-:Y:S01]  /*4300*/  F2FP.BF16.F32.PACK_AB R15, R20, R15 ;  /* 0x0000000f140f723e */ /* 0x000fe200000010ff */
[----:B------:R-:W-:Y:S01]  /*4310*/  UMOV UR11, UR9 ;  /* 0x00000009000b7c82 */ /* 0x000fe20008000000 */
[----:B------:R-:W-:-:S02]  /*4320*/  PRMT R21, R16, 0x7632, R21 ;  /* 0x0000763210157816 */ /* 0x000fc40000000015 */
[----:B------:R-:W-:Y:S02]  /*4330*/  PRMT R20, R15, 0x7632, R20 ;  /* 0x000076320f147816 */ /* 0x000fe40000000014 */
[----:B------:R-:W-:Y:S02]  /*4340*/  F2FP.BF16.F32.PACK_AB R14, R17, R14 ;  /* 0x0000000e110e723e */ /* 0x000fe400000010ff */
[----:B------:R-:W-:Y:S01]  /*4350*/  F2FP.BF16.F32.PACK_AB R18, R19, R18 ;  /* 0x000000121312723e */ /* 0x000fe200000010ff */
[--C-:B0-----:R-:W-:Y:S01]  /*4360*/  FFMA.FTZ R25, R2, R25, -R52.reuse ;  /* 0x0000001902197223 */ /* 0x101fe20000010834 */
[C-C-:B------:R-:W-:Y:S01]  /*4370*/  FFMA.FTZ R54, R6.reuse, R9, -R52.reuse ;  /* 0x0000000906367223 */ /* 0x140fe20000010834 */
[--C-:B------:R-:W-:Y:S01]  /*4380*/  FFMA.FTZ R65, R6, R65, -R52.reuse ;  /* 0x0000004106417223 */ /* 0x100fe20000010834 */
[----:B------:R-:W-:Y:S01]  /*4390*/  FFMA.FTZ R26, R2, R26, -R52 ;  /* 0x0000001a021a7223 */ /* 0x000fe20000010834 */
[----:B------:R-:W-:Y:S01]  /*43a0*/  FFMA.FTZ R25, -R4, R53, R25 ;  /* 0x0000003504197223 */ /* 0x000fe20000010119 */
[----:B------:R-:W-:Y:S01]  /*43b0*/  FMUL.FTZ R4, R24, R49 ;  /* 0x0000003118047220 */ /* 0x000fe20000410000 */
[----:B------:R-:W-:-:S02]  /*43c0*/  IMAD.U32 R49, R84, 0x10000, RZ ;  /* 0x0001000054317824 */ /* 0x000fc400078e00ff */
[--C-:B------:R-:W-:Y:S01]  /*43d0*/  FFMA.FTZ R73, R6, R73, -R52.reuse ;  /* 0x0000004906497223 */ /* 0x100fe20000010834 */
[----:B------:R-:W-:Y:S01]  /*43e0*/  FFMA.FTZ R28, R2, R28, -R52 ;  /* 0x0000001c021c7223 */ /* 0x000fe20000010834 */
[----:B------:R-:W-:Y:S01]  /*43f0*/  FFMA.FTZ R9, R53, -R4, R54 ;  /* 0x8000000435097223 */ /* 0x000fe20000010036 */
[----:B------:R-:W-:Y:S01]  /*4400*/  FADD.FTZ R49, -R48, R49 ;  /* 0x0000003130317221 */ /* 0x000fe20000010100 */
[----:B------:R-:W-:Y:S01]  /*4410*/  FFMA.FTZ R4, -R11, R51, R10 ;  /* 0x000000330b047223 */ /* 0x000fe2000001010a */
[----:B------:R-:W-:Y:S01]  /*4420*/  IADD3 R10, P1, R101, UR22, RZ ;  /* 0x00000016650a7c10 */ /* 0x000fe2000ff3e0ff */
[----:B------:R-:W-:Y:S01]  /*4430*/  FFMA.FTZ R30, R2, R30, -R52 ;  /* 0x0000001e021e7223 */ /* 0x000fe20000010834 */
[C---:B------:R-:W-:Y:S01]  /*4440*/  FMUL.FTZ R49, R8.reuse, R49 ;  /* 0x0000003108317220 */ /* 0x040fe20000410000 */
[----:B------:R-:W-:Y:S01]  /*4450*/  PRMT R48, R3, 0x7610, R48 ;  /* 0x0000761003307816 */ /* 0x000fe20000000030 */
[----:B------:R-:W-:Y:S01]  /*4460*/  FMUL.FTZ R12, R8, R4 ;  /* 0x00000004080c7220 */ /* 0x000fe20000410000 */
[----:B------:R-:W-:Y:S01]  /*4470*/  IADD3.X R11, R102, UR23, RZ, P1, !PT ;  /* 0x00000017660b7c10 */ /* 0x000fe20008ffe4ff */
[----:B------:R-:W-:Y:S01]  /*4480*/  FFMA.FTZ R49, R51, -R49, R60 ;  /* 0x8000003133317223 */ /* 0x000fe2000001003c */
[----:B------:R-:W-:Y:S01]  /*4490*/  FMUL.FTZ R4, R8, R125 ;  /* 0x0000007d08047220 */ /* 0x000fe20000410000 */
[----:B------:R-:W-:Y:S01]  /*44a0*/  FFMA.FTZ R27, -R27, R53, R26 ;  /* 0x000000351b1b7223 */ /* 0x000fe2000001011a */
[----:B------:R-:W-:Y:S01]  /*44b0*/  FMUL.FTZ R25, R24, R25 ;  /* 0x0000001918197220 */ /* 0x000fe20000410000 */
[C---:B------:R-:W-:Y:S01]  /*44c0*/  FMUL.FTZ R22, R8.reuse, R49 ;  /* 0x0000003108167220 */ /* 0x040fe20000410000 */
[----:B------:R-:W-:Y:S01]  /*44d0*/  PRMT R49, R3, 0x7632, R49 ;  /* 0x0000763203317816 */ /* 0x000fe20000000031 */
[----:B------:R-:W-:Y:S01]  /*44e0*/  FMUL.FTZ R3, R8, R23 ;  /* 0x0000001708037220 */ /* 0x000fe20000410000 */
[----:B------:R0:W-:Y:S01]  /*44f0*/  STG.E.U16 desc[UR12][R10.64], R48 ;  /* 0x000000300a007986 */ /* 0x0001e2000c10150c */
[----:B------:R-:W-:Y:S01]  /*4500*/  FMUL.FTZ R8, R24, R87 ;  /* 0x0000005718087220 */ /* 0x000fe20000410000 */
[----:B------:R-:W-:Y:S01]  /*4510*/  FFMA.FTZ R31, -R31, R53, R30 ;  /* 0x000000351f1f7223 */ /* 0x000fe2000001011e */
[--C-:B------:R-:W-:Y:S01]  /*4520*/  FFMA.FTZ R61, R6, R61, -R52.reuse ;  /* 0x0000003d063d7223 */ /* 0x100fe20000010834 */
[----:B------:R1:W-:Y:S01]  /*4530*/  STG.E.U16 desc[UR12][R10.64+0x2], R49 ;  /* 0x000002310a007986 */ /* 0x0003e2000c10150c */
[----:B------:R-:W-:Y:S01]  /*4540*/  FMUL.FTZ R26, R24, R79 ;  /* 0x0000004f181a7220 */ /* 0x000fe20000410000 */
[C-C-:B------:R-:W-:Y:S01]  /*4550*/  FFMA.FTZ R34, R2.reuse, R34, -R52.reuse ;  /* 0x0000002202227223 */ /* 0x140fe20000010834 */
[C-C-:B------:R-:W-:Y:S01]  /*4560*/  FFMA.FTZ R36, R2.reuse, R36, -R52.reuse ;  /* 0x0000002402247223 */ /* 0x140fe20000010834 */
[----:B------:R-:W-:Y:S01]  /*4570*/  FFMA.FTZ R32, R2, R32, -R52 ;  /* 0x0000002002207223 */ /* 0x000fe20000010834 */
[----:B------:R-:W-:Y:S01]  /*4580*/  FFMA.FTZ R61, R53, -R26, R61 ;  /* 0x8000001a353d7223 */ /* 0x000fe2000001003d */
[-C--:B------:R-:W-:Y:S01]  /*4590*/  FFMA.FTZ R35, -R35, R53.reuse, R34 ;  /* 0x0000003523237223 */ /* 0x080fe20000010122 */
[----:B------:R-:W-:Y:S01]  /*45a0*/  FFMA.FTZ R37, -R37, R53, R36 ;  /* 0x0000003525257223 */ /* 0x000fe20000010124 */
[----:B0-----:R-:W-:Y:S01]  /*45b0*/  FFMA.FTZ R48, R6, R85, -R52 ;  /* 0x0000005506307223 */ /* 0x001fe20000010834 */
[----:B------:R-:W-:Y:S01]  /*45c0*/  FFMA.FTZ R33, -R33, R53, R32 ;  /* 0x0000003521217223 */ /* 0x000fe20000010120 */
[----:B------:R-:W-:Y:S01]  /*45d0*/  F2FP.BF16.F32.PACK_AB R12, R103, R12 ;  /* 0x0000000c670c723e */ /* 0x000fe200000010ff */
[C---:B------:R-:W-:Y:S01]  /*45e0*/  FMUL.FTZ R32, R24.reuse, R61 ;  /* 0x0000003d18207220 */ /* 0x040fe20000410000 */
[----:B------:R-:W-:Y:S01]  /*45f0*/  FFMA.FTZ R23, R53, -R8, R48 ;  /* 0x8000000835177223 */ /* 0x000fe20000010030 */
[C---:B------:R-:W-:Y:S01]  /*4600*/  FMUL.FTZ R8, R24.reuse, R63 ;  /* 0x0000003f18087220 */ /* 0x040fe20000410000 */
[----:B-1----:R-:W-:Y:S01]  /*4610*/  FFMA.FTZ R49, -R29, R53, R28 ;  /* 0x000000351d317223 */ /* 0x002fe2000001011c */
[C---:B------:R-:W-:Y:S01]  /*4620*/  FMUL.FTZ R29, R24.reuse, R27 ;  /* 0x0000001b181d7220 */ /* 0x040fe20000410000 */
[C---:B------:R-:W-:Y:S01]  /*4630*/  FMUL.FTZ R30, R24.reuse, R23 ;  /* 0x00000017181e7220 */ /* 0x040fe20000410000 */
[C---:B------:R-:W-:Y:S01]  /*4640*/  FFMA.FTZ R65, R53.reuse, -R8, R65 ;  /* 0x8000000835417223 */ /* 0x040fe20000010041 */
[C---:B------:R-:W-:Y:S01]  /*4650*/  FMUL.FTZ R8, R24.reuse, R71 ;  /* 0x0000004718087220 */ /* 0x040fe20000410000 */
[C---:B------:R-:W-:Y:S01]  /*4660*/  FMUL.FTZ R49, R24.reuse, R49 ;  /* 0x0000003118317220 */ /* 0x040fe20000410000 */
[----:B------:R-:W-:Y:S01]  /*4670*/  FMUL.FTZ R27, R24, R35 ;  /* 0x00000023181b7220 */ /* 0x000fe20000410000 */
[----:B------:R-:W-:Y:S01]  /*4680*/  F2FP.BF16.F32.PACK_AB R29, R30, R29 ;  /* 0x0000001d1e1d723e */ /* 0x000fe200000010ff */
[----:B------:R-:W-:Y:S01]  /*4690*/  FFMA.FTZ R73, R53, -R8, R73 ;  /* 0x8000000835497223 */ /* 0x000fe20000010049 */
[----:B------:R-:W-:Y:S01]  /*46a0*/  FMUL.FTZ R8, R24, R9 ;  /* 0x0000000918087220 */ /* 0x000fe20000410000 */
[----:B------:R-:W-:Y:S01]  /*46b0*/  PRMT R35, R12, 0x7610, R35 ;  /* 0x000076100c237816 */ /* 0x000fe20000000023 */
[----:B------:R-:W-:Y:S01]  /*46c0*/  FFMA.FTZ R69, R6, R69, -R52 ;  /* 0x0000004506457223 */ /* 0x000fe20000010834 */
[----:B------:R-:W-:Y:S01]  /*46d0*/  FMUL.FTZ R26, R24, R67 ;  /* 0x00000043181a7220 */ /* 0x000fe20000410000 */
[----:B------:R-:W-:Y:S01]  /*46e0*/  F2FP.BF16.F32.PACK_AB R22, R22, R13 ;  /* 0x0000000d1616723e */ /* 0x000fe200000010ff */
[----:B------:R-:W-:Y:S01]  /*46f0*/  FMUL.FTZ R31, R24, R31 ;  /* 0x0000001f181f7220 */ /* 0x000fe20000410000 */
[----:B------:R-:W-:Y:S01]  /*4700*/  F2FP.BF16.F32.PACK_AB R9, R8, R25 ;  /* 0x000000190809723e */ /* 0x000fe200000010ff */
[C---:B------:R-:W-:Y:S01]  /*4710*/  FMUL.FTZ R25, R24.reuse, R37 ;  /* 0x0000002518197220 */ /* 0x040fe20000410000 */
[----:B------:R-:W-:Y:S01]  /*4720*/  IADD3 R8, P1, R99, UR22, RZ ;  /* 0x0000001663087c10 */ /* 0x000fe2000ff3e0ff */
[----:B------:R-:W-:Y:S01]  /*4730*/  FMUL.FTZ R34, R24, R65 ;  /* 0x0000004118227220 */ /* 0x000fe20000410000 */
[----:B------:R-:W-:Y:S01]  /*4740*/  PRMT R30, R9, 0x7632, R30 ;  /* 0x00007632091e7816 */ /* 0x000fe2000000001e */
[----:B------:R0:W-:Y:S01]  /*4750*/  STG.E.U16 desc[UR12][R10.64+0x4], R9 ;  /* 0x000004090a007986 */ /* 0x0001e2000c10150c */
[----:B------:R-:W-:Y:S01]  /*4760*/  PRMT R37, R12, 0x7632, R37 ;  /* 0x000076320c257816 */ /* 0x000fe20000000025 */
[----:B------:R-:W-:Y:S01]  /*4770*/  FFMA.FTZ R69, R53, -R26, R69 ;  /* 0x8000001a35457223 */ /* 0x000fe20000010045 */
[----:B------:R-:W-:Y:S01]  /*4780*/  F2FP.BF16.F32.PACK_AB R49, R32, R49 ;  /* 0x000000312031723e */ /* 0x000fe200000010ff */
[----:B------:R1:W-:Y:S01]  /*4790*/  STG.E.U16 desc[UR12][R10.64+0x6], R30 ;  /* 0x0000061e0a007986 */ /* 0x0003e2000c10150c */
[----:B------:R-:W-:Y:S01]  /*47a0*/  PRMT R32, R22, 0x7632, R32 ;  /* 0x0000763216207816 */ /* 0x000fe20000000020 */
[----:B------:R-:W-:Y:S01]  /*47b0*/  FMUL.FTZ R33, R24, R33 ;  /* 0x0000002118217220 */ /* 0x000fe20000410000 */
[----:B------:R-:W-:Y:S01]  /*47c0*/  F2FP.BF16.F32.PACK_AB R31, R34, R31 ;  /* 0x0000001f221f723e */ /* 0x000fe200000010ff */
[----:B------:R-:W-:Y:S01]  /*47d0*/  FMUL.FTZ R36, R24, R69 ;  /* 0x0000004518247220 */ /* 0x000fe20000410000 */
[--C-:B------:R-:W-:Y:S01]  /*47e0*/  FFMA.FTZ R83, R6, R83, -R52.reuse ;  /* 0x0000005306537223 */ /* 0x100fe20000010834 */
[----:B------:R-:W-:Y:S01]  /*47f0*/  FMUL.FTZ R28, R24, R81 ;  /* 0x00000051181c7220 */ /* 0x000fe20000410000 */
[--C-:B------:R-:W-:Y:S01]  /*4800*/  FFMA.FTZ R50, R6, R77, -R52.reuse ;  /* 0x0000004d06327223 */ /* 0x100fe20000010834 */
[----:B0-----:R-:W-:Y:S01]  /*4810*/  IADD3.X R9, R100, UR23, RZ, P1, !PT ;  /* 0x0000001764097c10 */ /* 0x001fe20008ffe4ff */
[----:B------:R-:W-:Y:S01]  /*4820*/  FFMA.FTZ R38, R2, R38, -R52 ;  /* 0x0000002602267223 */ /* 0x000fe20000010834 */
[----:B------:R-:W-:Y:S01]  /*4830*/  IADD3 R12, P1, R97, UR22, RZ ;  /* 0x00000016610c7c10 */ /* 0x000fe2000ff3e0ff */
[----:B------:R-:W-:Y:S01]  /*4840*/  FMUL.FTZ R26, R24, R75 ;  /* 0x0000004b181a7220 */ /* 0x000fe20000410000 */
[----:B-1----:R-:W-:Y:S01]  /*4850*/  PRMT R11, R29, 0x7632, R11 ;  /* 0x000076321d0b7816 */ /* 0x002fe2000000000b */
[----:B------:R-:W-:Y:S01]  /*4860*/  STG.E.U16 desc[UR12][R8.64], R35 ;  /* 0x0000002308007986 */ /* 0x000fe2000c10150c */
[----:B------:R-:W-:Y:S01]  /*4870*/  IADD3.X R13, R98, UR23, RZ, P1, !PT ;  /* 0x00000017620d7c10 */ /* 0x000fe20008ffe4ff */
[----:B------:R-:W-:Y:S01]  /*4880*/  FFMA.FTZ R83, R53, -R28, R83 ;  /* 0x8000001c35537223 */ /* 0x000fe20000010053 */
[----:B------:R-:W-:Y:S01]  /*4890*/  IADD3 R10, P1, R95, UR22, RZ ;  /* 0x000000165f0a7c10 */ /* 0x000fe2000ff3e0ff */
[----:B------:R-:W-:Y:S01]  /*48a0*/  STG.E.U16 desc[UR12][R8.64+0x2], R37 ;  /* 0x0000022508007986 */ /* 0x000fe2000c10150c */
[----:B------:R-:W-:Y:S01]  /*48b0*/  F2FP.BF16.F32.PACK_AB R33, R36, R33 ;  /* 0x000000212421723e */ /* 0x000fe200000010ff */
[----:B------:R-:W-:Y:S01]  /*48c0*/  FMUL.FTZ R28, R24, R73 ;  /* 0x00000049181c7220 */ /* 0x000fe20000410000 */
[----:B------:R-:W-:Y:S01]  /*48d0*/  FFMA.FTZ R51, R53, -R26, R50 ;  /* 0x8000001a35337223 */ /* 0x000fe20000010032 */
[----:B------:R-:W-:Y:S01]  /*48e0*/  STG.E.U16 desc[UR12][R8.64+0x4], R29 ;  /* 0x0000041d08007986 */ /* 0x000fe2000c10150c */
[----:B------:R-:W-:Y:S01]  /*48f0*/  FFMA.FTZ R39, -R39, R53, R38 ;  /* 0x0000003527277223 */ /* 0x000fe20000010126 */
[----:B------:R-:W-:Y:S01]  /*4900*/  F2FP.BF16.F32.PACK_AB R3, R4, R3 ;  /* 0x000000030403723e */ /* 0x000fe200000010ff */
[----:B------:R-:W-:Y:S01]  /*4910*/  FMUL.FTZ R26, R24, R51 ;  /* 0x00000033181a7220 */ /* 0x000fe20000410000 */
[----:B------:R0:W-:Y:S01]  /*4920*/  STG.E.U16 desc[UR12][R8.64+0x6], R11 ;  /* 0x0000060b08007986 */ /* 0x0001e2000c10150c */
[----:B------:R-:W-:Y:S01]  /*4930*/  F2FP.BF16.F32.PACK_AB R27, R28, R27 ;  /* 0x0000001b1c1b723e */ /* 0x000fe200000010ff */
[C---:B------:R-:W-:Y:S01]  /*4940*/  FMUL.FTZ R23, R24.reuse, R39 ;  /* 0x0000002718177220 */ /* 0x040fe20000410000 */
[----:B------:R-:W-:Y:S01]  /*4950*/  FMUL.FTZ R24, R24, R83 ;  /* 0x0000005318187220 */ /* 0x000fe20000410000 */
[----:B------:R-:W-:Y:S01]  /*4960*/  STG.E.U16 desc[UR12][R12.64], R22 ;  /* 0x000000160c007986 */ /* 0x000fe2000c10150c */
[----:B------:R-:W-:-:S02]  /*4970*/  F2FP.BF16.F32.PACK_AB R25, R26, R25 ;  /* 0x000000191a19723e */ /* 0x000fc400000010ff */
[----:B------:R-:W-:Y:S01]  /*4980*/  PRMT R4, R3, 0x7632, R4 ;  /* 0x0000763203047816 */ /* 0x000fe20000000004 */
[----:B------:R-:W-:Y:S01]  /*4990*/  STG.E.U16 desc[UR12][R12.64+0x2], R32 ;  /* 0x000002200c007986 */ /* 0x000fe2000c10150c */
[----:B------:R-:W-:Y:S02]  /*49a0*/  F2FP.BF16.F32.PACK_AB R23, R24, R23 ;  /* 0x000000171817723e */ /* 0x000fe400000010ff */
[----:B0-----:R-:W-:Y:S01]  /*49b0*/  PRMT R9, R49, 0x7632, R9 ;  /* 0x0000763231097816 */ /* 0x001fe20000000009 */
[----:B------:R-:W-:Y:S01]  /*49c0*/  STG.E.U16 desc[UR12][R12.64+0x4], R49 ;  /* 0x000004310c007986 */ /* 0x000fe2000c10150c */
[----:B------:R-:W-:Y:S02]  /*49d0*/  IADD3.X R11, R96, UR23, RZ, P1, !PT ;  /* 0x00000017600b7c10 */ /* 0x000fe40008ffe4ff */
[----:B------:R-:W-:Y:S01]  /*49e0*/  IADD3 R8, P1, R93, UR22, RZ ;  /* 0x000000165d087c10 */ /* 0x000fe2000ff3e0ff */
[----:B------:R0:W-:Y:S04]  /*49f0*/  STG.E.U16 desc[UR12][R12.64+0x6], R9 ;  /* 0x000006090c007986 */ /* 0x0001e8000c10150c */
[----:B------:R1:W-:Y:S04]  /*4a00*/  STG.E.U16 desc[UR12][R10.64], R16 ;  /* 0x000000100a007986 */ /* 0x0003e8000c10150c */
[----:B------:R-:W-:Y:S01]  /*4a10*/  STG.E.U16 desc[UR12][R10.64+0x2], R21 ;  /* 0x000002150a007986 */ /* 0x000fe2000c10150c */
[----:B0-----:R-:W-:-:S03]  /*4a20*/  PRMT R13, R31, 0x7632, R13 ;  /* 0x000076321f0d7816 */ /* 0x001fc6000000000d */
[----:B------:R-:W-:Y:S01]  /*4a30*/  STG.E.U16 desc[UR12][R10.64+0x4], R31 ;  /* 0x0000041f0a007986 */ /* 0x000fe2000c10150c */
[----:B------:R-:W-:Y:S02]  /*4a40*/  IADD3.X R9, R94, UR23, RZ, P1, !PT ;  /* 0x000000175e097c10 */ /* 0x000fe40008ffe4ff */
[----:B------:R-:W-:Y:S01]  /*4a50*/  IADD3 R12, P1, R91, UR22, RZ ;  /* 0x000000165b0c7c10 */ /* 0x000fe2000ff3e0ff */
[----:B------:R0:W-:Y:S01]  /*4a60*/  STG.E.U16 desc[UR12][R10.64+0x6], R13 ;  /* 0x0000060d0a007986 */ /* 0x0001e2000c10150c */
[----:B-1----:R-:W-:-:S03]  /*4a70*/  PRMT R16, R14, 0x7632, R16 ;  /* 0x000076320e107816 */ /* 0x002fc60000000010 */
[----:B------:R-:W-:Y:S04]  /*4a80*/  STG.E.U16 desc[UR12][R8.64], R15 ;  /* 0x0000000f08007986 */ /* 0x000fe8000c10150c */
[----:B------:R-:W-:Y:S01]  /*4a90*/  STG.E.U16 desc[UR12][R8.64+0x2], R20 ;  /* 0x0000021408007986 */ /* 0x000fe2000c10150c */
[----:B0-----:R-:W-:-:S03]  /*4aa0*/  PRMT R11, R33, 0x7632, R11 ;  /* 0x00007632210b7816 */ /* 0x001fc6000000000b */
        /* <DEDUP_REMOVED lines=11> */
[----:B-1----:R-:W-:Y:S02]  /*4b60*/  PRMT R14, R25, 0x7632, R14 ;  /* 0x00007632190e7816 */ /* 0x002fe4000000000e */
[----:B------:R-:W-:Y:S01]  /*4b70*/  PRMT R7, R23, 0x7632, R7 ;  /* 0x0000763217077816 */ /* 0x000fe20000000007 */
[----:B------:R2:W-:Y:S04]  /*4b80*/  STG.E.U16 desc[UR12][R10.64], R18 ;  /* 0x000000120a007986 */ /* 0x0005e8000c10150c */
[----:B------:R2:W-:Y:S01]  /*4b90*/  STG.E.U16 desc[UR12][R10.64+0x4], R25 ;  /* 0x000004190a007986 */ /* 0x0005e2000c10150c */
[----:B0-----:R-:W-:-:S03]  /*4ba0*/  PRMT R13, R18, 0x7632, R13 ;  /* 0x00007632120d7816 */ /* 0x001fc6000000000d */
[----:B------:R2:W-:Y:S01]  /*4bb0*/  STG.E.U16 desc[UR12][R10.64+0x6], R14 ;  /* 0x0000060e0a007986 */ /* 0x0005e2000c10150c */
[----:B------:R-:W-:-:S03]  /*4bc0*/  IADD3.X R9, R88, UR23, RZ, P1, !PT ;  /* 0x0000001758097c10 */ /* 0x000fc60008ffe4ff */
[----:B------:R2:W-:Y:S04]  /*4bd0*/  STG.E.U16 desc[UR12][R10.64+0x2], R13 ;  /* 0x0000020d0a007986 */ /* 0x0005e8000c10150c */
[----:B------:R2:W-:Y:S04]  /*4be0*/  STG.E.U16 desc[UR12][R8.64], R3 ;  /* 0x0000000308007986 */ /* 0x0005e8000c10150c */
[----:B------:R2:W-:Y:S04]  /*4bf0*/  STG.E.U16 desc[UR12][R8.64+0x2], R4 ;  /* 0x0000020408007986 */ /* 0x0005e8000c10150c */
[----:B------:R2:W-:Y:S04]  /*4c00*/  STG.E.U16 desc[UR12][R8.64+0x4], R23 ;  /* 0x0000041708007986 */ /* 0x0005e8000c10150c */
[----:B------:R2:W-:Y:S01]  /*4c10*/  STG.E.U16 desc[UR12][R8.64+0x6], R7 ;  /* 0x0000060708007986 */ /* 0x0005e2000c10150c */
[----:B------:R-:W-:Y:S05]  /*4c20*/  @!P0 BRA `(.L_x_320) ;  /* 0xffffffbc00fc8947 */ /* 0x000fea000383ffff */
.L_x_306:
[----:B------:R-:W-:-:S04]  /*4c30*/  ULEA UR9, UR10, UR20, 0x6 ;  /* 0x000000140a097291 */ /* 0x000fc8000f8e303f */
[----:B------:R-:W-:-:S04]  /*4c40*/  USHF.L.U32 UR9, UR9, 0x5, URZ ;  /* 0x0000000509097899 */ /* 0x000fc8000800063f */
[----:B------:R-:W-:-:S06]  /*4c50*/  UISETP.GT.AND UP0, UPT, UR9, 0x3bf, UPT ;  /* 0x000003bf0900788c */ /* 0x000fcc000bf04270 */
[----:B------:R-:W-:-:S13]  /*4c60*/  PLOP3.LUT P0, PT, PT, PT, UP0, 0x80, 0x0 ;  /* 0x000000000000781c */ /* 0x000fda0003f0f008 */
[----:B------:R-:W-:Y:S05]  /*4c70*/  @P0 EXIT ;  /* 0x000000000000094d */ /* 0x000fea0003800000 */
[----:B------:R-:W0:Y:S01]  /*4c80*/  S2R R6, SR_TID.X ;  /* 0x0000000000067919 */ /* 0x000e220000002100 */
[----:B--2---:R-:W-:Y:S01]  /*4c90*/  LOP3.LUT R3, RZ, UR16, RZ, 0x33, !PT ;  /* 0x00000010ff037c12 */ /* 0x004fe2000f8e33ff */
[----:B------:R-:W1:Y:S01]  /*4ca0*/  S2UR UR5, SR_CgaCtaId ;  /* 0x00000000000579c3 */ /* 0x000e620000008800 */
[----:B------:R-:W-:Y:S01]  /*4cb0*/  LOP3.LUT R0, RZ, UR17, RZ, 0x33, !PT ;  /* 0x00000011ff007c12 */ /* 0x000fe2000f8e33ff */
[----:B------:R-:W-:Y:S01]  /*4cc0*/  UMOV UR4, 0x400 ;  /* 0x0000040000047882 */ /* 0x000fe20000000000 */
[----:B------:R-:W-:Y:S01]  /*4cd0*/  ISETP.GT.U32.AND P0, PT, R3, -0x3, PT ;  /* 0xfffffffd0300780c */ /* 0x000fe20003f04070 */
[----:B------:R-:W-:Y:S01]  /*4ce0*/  UISETP.LT.U32.AND UP0, UPT, UR16, 0x2, UPT ;  /* 0x000000021000788c */ /* 0x000fe2000bf01070 */
[----:B------:R-:W-:Y:S02]  /*4cf0*/  MOV R20, UR9 ;  /* 0x0000000900147c02 */ /* 0x000fe40008000f00 */
[----:B------:R-:W-:Y:S01]  /*4d00*/  ISETP.GT.AND.EX P0, PT, R0, -0x1, PT, P0 ;  /* 0xffffffff0000780c */ /* 0x000fe20003f04300 */
[----:B------:R-:W-:-:S03]  /*4d10*/  UISETP.LT.AND.EX UP0, UPT, UR17, URZ, UPT, UP0 ;  /* 0x0000003f1100728c */ /* 0x000fc6000bf01300 */
[----:B------:R-:W-:Y:S01]  /*4d20*/  SEL R3, R3, 0xfffffffd, P0 ;  /* 0xfffffffd03037807 */ /* 0x000fe20000000000 */
[----:B------:R-:W-:Y:S01]  /*4d30*/  USEL UR6, UR16, 0x2, UP0 ;  /* 0x0000000210067887 */ /* 0x000fe20008000000 */
[----:B------:R-:W-:Y:S01]  /*4d40*/  SEL R0, R0, 0xffffffff, P0 ;  /* 0xffffffff00007807 */ /* 0x000fe20000000000 */
[----:B------:R-:W-:Y:S01]  /*4d50*/  USEL UR7, UR17, URZ, UP0 ;  /* 0x0000003f11077287 */ /* 0x000fe20008000000 */
[C---:B------:R-:W-:Y:S02]  /*4d60*/  SHF.L.U32 R4, R3.reuse, 0x6, RZ ;  /* 0x0000000603047819 */ /* 0x040fe400000006ff */
[----:B------:R-:W-:Y:S01]  /*4d70*/  SHF.L.U64.HI R3, R3, 0x6, R0 ;  /* 0x0000000603037819 */ /* 0x000fe20000010200 */
[----:B------:R-:W-:Y:S01]  /*4d80*/  IMAD.MOV.U32 R0, RZ, RZ, -0x1 ;  /* 0xffffffffff007424 */ /* 0x000fe200078e00ff */
[----:B------:R-:W-:Y:S02]  /*4d90*/  USHF.L.U64.HI UR7, UR6, 0x6, UR7 ;  /* 0x0000000606077899 */ /* 0x000fe40008010207 */
[----:B------:R-:W-:-:S02]  /*4da0*/  USHF.L.U32 UR6, UR6, 0x6, URZ ;  /* 0x0000000606067899 */ /* 0x000fc4000800063f */
[----:B-1----:R-:W-:-:S03]  /*4db0*/  ULEA UR8, UR5, UR4, 0x18 ;  /* 0x0000000405087291 */ /* 0x002fc6000f8ec03f */
[----:B------:R-:W-:Y:S02]  /*4dc0*/  ULDC.64 UR4, c[0x0][0x260] ;  /* 0x0000980000047ab9 */ /* 0x000fe40000000a00 */
[----:B------:R-:W-:Y:S01]  /*4dd0*/  UIADD3 UR4, UP1, UR4, 0x48400, URZ ;  /* 0x0004840004047890 */ /* 0x000fe2000ff3e03f */
[--C-:B0-----:R-:W-:Y:S02]  /*4de0*/  SHF.R.U32.HI R5, RZ, 0x5, R6.reuse ;  /* 0x00000005ff057819 */ /* 0x101fe40000011606 */
[----:B------:R-:W-:Y:S01]  /*4df0*/  SHF.R.U32.HI R2, RZ, 0x4, R6 ;  /* 0x00000004ff027819 */ /* 0x000fe20000011606 */
[----:B------:R-:W-:Y:S01]  /*4e00*/  UIADD3.X UR5, URZ, UR5, URZ, UP1, !UPT ;  /* 0x000000053f057290 */ /* 0x000fe20008ffe43f */
[----:B------:R-:W-:Y:S02]  /*4e10*/  IADD3 R4, P0, P1, -R4, -0x41, -R5 ;  /* 0xffffffbf04047810 */ /* 0x000fe4000791e905 */
[----:B------:R-:W-:Y:S02]  /*4e20*/  SHF.L.U32 R7, R5, 0x1, RZ ;  /* 0x0000000105077819 */ /* 0x000fe400000006ff */
[----:B------:R-:W-:-:S02]  /*4e30*/  IADD3.X R3, ~R3, -0x1, R0, P0, P1 ;  /* 0xffffffff03037810 */ /* 0x000fc400007e2500 */
[----:B------:R-:W-:Y:S02]  /*4e40*/  IADD3 R0, R2, 0x1e, RZ ;  /* 0x0000001e02007810 */ /* 0x000fe40007ffe0ff */
[----:B------:R-:W-:Y:S01]  /*4e50*/  LEA R12, R5, UR8, 0x7 ;  /* 0x00000008050c7c11 */ /* 0x000fe2000f8e38ff */
[----:B------:R-:W-:Y:S01]  /*4e60*/  IMAD.WIDE.U32 R8, R3, -0x77777777, RZ ;  /* 0x8888888903087825 */ /* 0x000fe200078e00ff */
[----:B------:R-:W-:Y:S02]  /*4e70*/  LOP3.LUT R7, R7, 0x1f, R6, 0x78, !PT ;  /* 0x0000001f07077812 */ /* 0x000fe400078e7806 */
[----:B------:R-:W-:Y:S02]  /*4e80*/  LOP3.LUT R14, RZ, R2, RZ, 0x33, !PT ;  /* 0x00000002ff0e7212 */ /* 0x000fe400078e33ff */
[----:B------:R-:W-:Y:S01]  /*4e90*/  VIMNMX.U32 R13, R0, 0x20, !PT ;  /* 0x00000020000d7848 */ /* 0x000fe20007fe0000 */
[----:B------:R-:W-:Y:S01]  /*4ea0*/  IMAD.WIDE.U32 R10, P0, R4, -0x77777778, R8 ;  /* 0x88888888040a7825 */ /* 0x000fe20007800008 */
[----:B------:R-:W-:-:S02]  /*4eb0*/  LEA R7, R7, R12, 0x2 ;  /* 0x0000000c07077211 */ /* 0x000fc400078e10ff */
[----:B------:R-:W-:Y:S01]  /*4ec0*/  SHF.L.U32 R12, R6, 0x7, RZ ;  /* 0x00000007060c7819 */ /* 0x000fe200000006ff */
[----:B------:R-:W-:Y:S01]  /*4ed0*/  IMAD.WIDE.U32 R8, R4, -0x77777777, RZ ;  /* 0x8888888904087825 */ /* 0x000fe200078e00ff */
[----:B------:R-:W-:Y:S02]  /*4ee0*/  IADD3 R8, R13, R14, RZ ;  /* 0x0000000e0d087210 */ /* 0x000fe40007ffe0ff */
[----:B------:R-:W-:Y:S01]  /*4ef0*/  SHF.L.U32 R13, R6, 0x1, RZ ;  /* 0x00000001060d7819 */ /* 0x000fe200000006ff */
[----:B------:R-:W-:Y:S01]  /*4f00*/  IMAD.X R17, RZ, RZ, RZ, P0 ;  /* 0x000000ffff117224 */ /* 0x000fe200000e06ff */
[----:B------:R-:W-:Y:S01]  /*4f10*/  IADD3 RZ, P0, R9, R10, RZ ;  /* 0x0000000a09ff7210 */ /* 0x000fe20007f1e0ff */
[----:B------:R-:W-:Y:S01]  /*4f20*/  IMAD.MOV.U32 R16, RZ, RZ, R11 ;  /* 0x000000ffff107224 */ /* 0x000fe200078e000b */
[----:B------:R-:W-:Y:S01]  /*4f30*/  LOP3.LUT R12, R12, 0x780, RZ, 0xc0, !PT ;  /* 0x000007800c0c7812 */ /* 0x000fe200078ec0ff */
[----:B------:R-:W-:Y:S01]  /*4f40*/  IMAD.WIDE.U32 R14, R8, -0x77777777, RZ ;  /* 0x88888889080e7825 */ /* 0x000fe200078e00ff */
[----:B------:R-:W-:-:S02]  /*4f50*/  LOP3.LUT R11, R13, 0x1e, RZ, 0xc0, !PT ;  /* 0x0000001e0d0b7812 */ /* 0x000fc400078ec0ff */
[----:B------:R-:W-:Y:S01]  /*4f60*/  IADD3 R9, R2, 0x3c, RZ ;  /* 0x0000003c02097810 */ /* 0x000fe20007ffe0ff */
[----:B------:R-:W-:Y:S01]  /*4f70*/  IMAD.WIDE.U32.X R16, R3, -0x77777778, R16, P0 ;  /* 0x8888888803107825 */ /* 0x000fe200000e0410 */
[----:B------:R-:W-:Y:S02]  /*4f80*/  IADD3 R13, R12, UR8, RZ ;  /* 0x000000080c0d7c10 */ /* 0x000fe4000fffe0ff */
[-C--:B------:R-:W-:Y:S02]  /*4f90*/  LOP3.LUT R12, R0, R11.reuse, RZ, 0x3c, !PT ;  /* 0x0000000b000c7212 */ /* 0x080fe400078e3cff */
[-C--:B------:R-:W-:Y:S02]  /*4fa0*/  LOP3.LUT R10, R2, R11.reuse, RZ, 0x3c, !PT ;  /* 0x0000000b020a7212 */ /* 0x080fe400078e3cff */
[----:B------:R-:W-:Y:S01]  /*4fb0*/  LOP3.LUT R18, R9, R11, RZ, 0x3c, !PT ;  /* 0x0000000b09127212 */ /* 0x000fe200078e3cff */
[----:B------:R-:W-:Y:S01]  /*4fc0*/  IMAD R12, R12, 0x4, R13 ;  /* 0x000000040c0c7824 */ /* 0x000fe200078e020d */
[----:B------:R-:W-:-:S02]  /*4fd0*/  SHF.R.U64 R21, R16, 0x3, R17 ;  /* 0x0000000310157819 */ /* 0x000fc40000001211 */
[-C--:B------:R-:W-:Y:S02]  /*4fe0*/  LEA R10, R10, R13.reuse, 0x2 ;  /* 0x0000000d0a0a7211 */ /* 0x080fe400078e10ff */
[----:B------:R-:W-:Y:S02]  /*4ff0*/  LEA R13, R18, R13, 0x2 ;  /* 0x0000000d120d7211 */ /* 0x000fe400078e10ff */
[----:B------:R-:W-:Y:S02]  /*5000*/  IADD3 R18, P0, R5, 0xf, RZ ;  /* 0x0000000f05127810 */ /* 0x000fe40007f1e0ff */
[----:B------:R-:W-:Y:S02]  /*5010*/  LEA.HI R22, R15, 0x1, RZ, 0x1c ;  /* 0x000000010f167811 */ /* 0x000fe400078fe0ff */
[C---:B------:R-:W-:Y:S01]  /*5020*/  IADD3 R17, P1, R5.reuse, 0x1e, RZ ;  /* 0x0000001e05117810 */ /* 0x040fe20007f3e0ff */
[----:B------:R-:W-:Y:S01]  /*5030*/  IMAD.X R15, RZ, RZ, RZ, P0 ;  /* 0x000000ffff0f7224 */ /* 0x000fe200000e06ff */
[----:B------:R-:W-:-:S02]  /*5040*/  IADD3 R48, P2, R5, 0x2d, RZ ;  /* 0x0000002d05307810 */ /* 0x000fc40007f5e0ff */
[----:B------:R-:W-:Y:S02]  /*5050*/  IADD3 R21, R21, 0x1, RZ ;  /* 0x0000000115157810 */ /* 0x000fe40007ffe0ff */
[C---:B------:R-:W-:Y:S02]  /*5060*/  LOP3.LUT R19, R6.reuse, 0x1f, RZ, 0xc0, !PT ;  /* 0x0000001f06137812 */ /* 0x040fe400078ec0ff */
[----:B------:R-:W-:Y:S02]  /*5070*/  LOP3.LUT R49, R6, 0xf, RZ, 0xc0, !PT ;  /* 0x0000000f06317812 */ /* 0x000fe400078ec0ff */
[----:B------:R-:W-:Y:S02]  /*5080*/  IADD3 R16, R2, 0x5a, RZ ;  /* 0x0000005a02107810 */ /* 0x000fe40007ffe0ff */
[----:B------:R-:W-:Y:S02]  /*5090*/  IADD3.X R14, RZ, RZ, RZ, P1, !PT ;  /* 0x000000ffff0e7210 */ /* 0x000fe40000ffe4ff */
[----:B------:R-:W-:-:S02]  /*50a0*/  IADD3.X R47, RZ, RZ, RZ, P2, !PT ;  /* 0x000000ffff2f7210 */ /* 0x000fc400017fe4ff */
[----:B------:R-:W-:Y:S02]  /*50b0*/  LOP3.LUT R22, R22, 0x3, RZ, 0xc0, !PT ;  /* 0x0000000316167812 */ /* 0x000fe400078ec0ff */
[----:B------:R-:W-:-:S07]  /*50c0*/  LOP3.LUT R21, R21, 0x3, RZ, 0xc0, !PT ;  /* 0x0000000315157812 */ /* 0x000fce00078ec0ff */
.L_x_337:
[----:B0---4-:R-:W-:Y:S01]  /*50d0*/  IMAD.U32 R23, RZ, RZ, UR7 ;  /* 0x00000007ff177e24 */ /* 0x011fe2000f8e00ff */
[----:B------:R-:W-:Y:S01]  /*50e0*/  ISETP.LT.U32.AND P0, PT, R5, UR6, PT ;  /* 0x0000000605007c0c */ /* 0x000fe2000bf01070 */
[----:B------:R-:W-:Y:S01]  /*50f0*/  BSSY B0, `(.L_x_321) ;  /* 0x00000a9000007945 */ /* 0x000fe20003800000 */
[----:B------:R-:W-:Y:S01]  /*5100*/  HFMA2.MMA R43, -RZ, RZ, 0, 0 ;  /* 0x00000000ff2b7435 */ /* 0x000fe200000001ff */
[----:B------:R-:W-:Y:S02]  /*5110*/  MOV R46, RZ ;  /* 0x000000ff002e7202 */ /* 0x000fe40000000f00 */
[----:B------:R-:W-:-:S13]  /*5120*/  ISETP.GT.AND.EX P0, PT, R23, RZ, PT, P0 ;  /* 0x000000ff1700720c */ /* 0x000fda0003f04300 */
[----:B-123--:R-:W-:Y:S05]  /*5130*/  @!P0 BRA `(.L_x_322) ;  /* 0x0000000800908947 */ /* 0x00efea0003800000 */
[----:B------:R-:W-:Y:S01]  /*5140*/  ISETP.NE.U32.AND P1, PT, R21, RZ, PT ;  /* 0x000000ff1500720c */ /* 0x000fe20003f25070 */
[----:B------:R-:W-:Y:S01]  /*5150*/  BSSY B1, `(.L_x_323) ;  /* 0x0000023000017945 */ /* 0x000fe20003800000 */
[----:B------:R-:W-:Y:S01]  /*5160*/  ISETP.GE.U32.AND P0, PT, R4, 0x2d, PT ;  /* 0x0000002d0400780c */ /* 0x000fe20003f06070 */
[----:B------:R-:W-:Y:S01]  /*5170*/  IMAD.MOV.U32 R42, RZ, RZ, R5 ;  /* 0x000000ffff2a7224 */ /* 0x000fe200078e0005 */
[----:B------:R-:W-:Y:S02]  /*5180*/  ISETP.NE.AND.EX P1, PT, RZ, RZ, PT, P1 ;  /* 0x000000ffff00720c */ /* 0x000fe40003f25310 */
[----:B------:R-:W-:Y:S02]  /*5190*/  IADD3 R24, P2, R19, R20, RZ ;  /* 0x0000001413187210 */ /* 0x000fe40007f5e0ff */
[----:B------:R-:W-:Y:S02]  /*51a0*/  ISETP.GE.U32.AND.EX P0, PT, R3, RZ, PT, P0 ;  /* 0x000000ff0300720c */ /* 0x000fe40003f06100 */
[----:B------:R-:W-:-:S02]  /*51b0*/  MOV R46, RZ ;  /* 0x000000ff002e7202 */ /* 0x000fc40000000f00 */
[----:B------:R-:W-:Y:S02]  /*51c0*/  MOV R23, RZ ;  /* 0x000000ff00177202 */ /* 0x000fe40000000f00 */
        /* <DEDUP_REMOVED lines=19> */
[----:B------:R-:W-:Y:S02]  /*5300*/  MOV R42, R17 ;  /* 0x00000011002a7202 */ /* 0x000fe40000000f00 */
[----:B------:R-:W-:Y:S01]  /*5310*/  MOV R23, R14 ;  /* 0x0000000e00177202 */ /* 0x000fe20000000f00 */
[----:B------:R-:W-:Y:S01]  /*5320*/  @P1 IMAD.MOV.U32 R23, RZ, RZ, R47 ;  /* 0x000000ffff171224 */ /* 0x000fe200078e002f */
[----:B------:R-:W-:Y:S01]  /*5330*/  @P1 MOV R42, R48 ;  /* 0x00000030002a1202 */ /* 0x000fe20000000f00 */
[----:B--2---:R-:W-:Y:S01]  /*5340*/  FADD.FTZ R43, R43, R28 ;  /* 0x0000001c2b2b7221 */ /* 0x004fe20000010000 */
[----:B------:R-:W-:-:S03]  /*5350*/  FADD.FTZ R46, R46, R29 ;  /* 0x0000001d2e2e7221 */ /* 0x000fc60000010000 */
[----:B---3--:R-:W-:Y:S01]  /*5360*/  @P1 FADD.FTZ R43, R43, R30 ;  /* 0x0000001e2b2b1221 */ /* 0x008fe20000010000 */
[----:B------:R-:W-:-:S07]  /*5370*/  @P1 FADD.FTZ R46, R46, R31 ;  /* 0x0000001f2e2e1221 */ /* 0x000fce0000010000 */
.L_x_324:
[----:B------:R-:W-:Y:S05]  /*5380*/  BSYNC B1 ;  /* 0x0000000000017941 */ /* 0x000fea0003800000 */
.L_x_323:
[----:B------:R-:W-:Y:S05]  /*5390*/  @!P0 BRA `(.L_x_322) ;  /* 0x0000000400f88947 */ /* 0x000fea0003800000 */
[C---:B------:R-:W-:Y:S01]  /*53a0*/  SHF.L.U64.HI R27, R24.reuse, 0x1, R25 ;  /* 0x00000001181b7819 */ /* 0x040fe20000010219 */
[----:B------:R-:W-:Y:S01]  /*53b0*/  IMAD R25, R23, 0x780, RZ ;  /* 0x0000078017197824 */ /* 0x000fe200078e02ff */
[----:B------:R-:W-:Y:S01]  /*53c0*/  SHF.L.U32 R26, R24, 0x1, RZ ;  /* 0x00000001181a7819 */ /* 0x000fe200000006ff */
[----:B------:R-:W-:Y:S01]  /*53d0*/  BSSY B1, `(.L_x_325) ;  /* 0x0000047000017945 */ /* 0x000fe20003800000 */
[----:B------:R-:W-:-:S03]  /*53e0*/  IADD3 R24, P0, -R42, UR6, RZ ;  /* 0x000000062a187c10 */ /* 0x000fc6000ff1e1ff */
[----:B------:R-:W-:Y:S01]  /*53f0*/  IMAD.WIDE.U32 R26, R42, 0x780, R26 ;  /* 0x000007802a1a7825 */ /* 0x000fe200078e001a */
[----:B------:R-:W-:Y:S02]  /*5400*/  ISETP.GT.U32.AND P1, PT, R24, 0xb4, PT ;  /* 0x000000b41800780c */ /* 0x000fe40003f24070 */
[----:B------:R-:W-:Y:S02]  /*5410*/  IADD3.X R28, ~R23, UR7, RZ, P0, !PT ;  /* 0x00000007171c7c10 */ /* 0x000fe400087fe5ff */
[----:B------:R-:W-:Y:S02]  /*5420*/  IADD3 R25, R27, R25, RZ ;  /* 0x000000191b197210 */ /* 0x000fe40007ffe0ff */
[----:B------:R-:W-:Y:S02]  /*5430*/  ISETP.GT.AND.EX P1, PT, R28, RZ, PT, P1 ;  /* 0x000000ff1c00720c */ /* 0x000fe40003f24310 */
[----:B------:R-:W-:-:S04]  /*5440*/  LEA R24, P0, R26, UR4, 0x2 ;  /* 0x000000041a187c11 */ /* 0x000fc8000f8010ff */
[----:B------:R-:W-:Y:S02]  /*5450*/  LEA.HI.X R25, R26, UR5, R25, 0x2, P0 ;  /* 0x000000051a197c11 */ /* 0x000fe400080f1419 */
[----:B------:R-:W-:-:S05]  /*5460*/  PLOP3.LUT P0, PT, PT, PT, PT, 0x80, 0x0 ;  /* 0x000000000000781c */ /* 0x000fca0003f0f070 */
[----:B------:R-:W-:Y:S08]  /*5470*/  @!P1 BRA `(.L_x_326) ;  /* 0x0000000000f09947 */ /* 0x000ff00003800000 */
[----:B------:R-:W-:Y:S01]  /*5480*/  MOV R65, UR6 ;  /* 0x0000000600417c02 */ /* 0x000fe20008000f00 */
[----:B------:R-:W-:Y:S01]  /*5490*/  IMAD.U32 R64, RZ, RZ, UR7 ;  /* 0x00000007ff407e24 */ /* 0x000fe2000f8e00ff */
[----:B------:R-:W-:Y:S02]  /*54a0*/  PLOP3.LUT P0, PT, PT, PT, PT, 0x8, 0x0 ;  /* 0x000000000000781c */ /* 0x000fe40003f0e170 */
[----:B------:R-:W-:-:S04]  /*54b0*/  IADD3 R65, P1, R65, -0xb4, RZ ;  /* 0xffffff4c41417810 */ /* 0x000fc80007f3e0ff */
[----:B------:R-:W-:-:S09]  /*54c0*/  IADD3.X R64, R64, -0x1, RZ, P1, !PT ;  /* 0xffffffff40407810 */ /* 0x000fd20000ffe4ff */
.L_x_327:
        /* <DEDUP_REMOVED lines=55> */
.L_x_326:
[----:B------:R-:W-:Y:S05]  /*5840*/  BSYNC B1 ;  /* 0x0000000000017941 */ /* 0x000fea0003800000 */
.L_x_325:
        /* <DEDUP_REMOVED lines=15> */
[----:B------:R-:W-:-:S03]  /*5940*/  PLOP3.LUT P0, PT, PT, PT, PT, 0x8, 0x0 ;  /* 0x000000000000781c */ /* 0x000fc60003f0e170 */
[----:B------:R-:W-:Y:S01]  /*5950*/  IMAD.X R23, RZ, RZ, R23, P2 ;  /* 0x000000ffff177224 */ /* 0x000fe200010e0617 */
        /* <DEDUP_REMOVED lines=18> */
.L_x_329:
[----:B------:R-:W-:Y:S05]  /*5a80*/  BSYNC B1 ;  /* 0x0000000000017941 */ /* 0x000fea0003800000 */
.L_x_328:
        /* <DEDUP_REMOVED lines=15> */
.L_x_322:
[----:B------:R-:W-:Y:S05]  /*5b80*/  BSYNC B0 ;  /* 0x0000000000007941 */ /* 0x000fea0003800000 */
.L_x_321:
[----:B------:R-:W-:Y:S01]  /*5b90*/  ISETP.GT.U32.AND P0, PT, R6, 0x1ff, PT ;  /* 0x000001ff0600780c */ /* 0x000fe20003f04070 */
[----:B------:R0:W-:Y:S04]  /*5ba0*/  STS [R7], R43 ;  /* 0x0000002b07007388 */ /* 0x0001e80000000800 */
[----:B------:R0:W-:Y:S01]  /*5bb0*/  STS [R7+0x780], R46 ;  /* 0x0007802e07007388 */ /* 0x0001e20000000800 */
[----:B------:R-:W-:Y:S07]  /*5bc0*/  BAR.SYNC.DEFER_BLOCKING 0x0 ;  /* 0x0000000000007b1d */ /* 0x000fee0000010000 */
[----:B------:R-:W-:Y:S05]  /*5bd0*/  @P0 BRA `(.L_x_330) ;  /* 0x0000001000280947 */ /* 0x000fea0003800000 */
[----:B------:R-:W-:Y:S01]  /*5be0*/  ISETP.NE.AND P0, PT, R22, RZ, PT ;  /* 0x000000ff1600720c */ /* 0x000fe20003f05270 */
[----:B------:R-:W-:Y:S01]  /*5bf0*/  BSSY B0, `(.L_x_331) ;  /* 0x0000070000007945 */ /* 0x000fe20003800000 */
[----:B------:R-:W-:-:S11]  /*5c00*/  MOV R31, R2 ;  /* 0x00000002001f7202 */ /* 0x000fd60000000f00 */
[----:B------:R-:W-:Y:S05]  /*5c10*/  @!P0 BRA `(.L_x_332) ;  /* 0x0000000400b48947 */ /* 0x000fea0003800000 */
[----:B------:R-:W-:Y:S02]  /*5c20*/  ISETP.NE.AND P0, PT, R49, 0xf, PT ;  /* 0x0000000f3100780c */ /* 0x000fe40003f05270 */
[----:B------:R-:W-:Y:S01]  /*5c30*/  CS2R R24, SRZ ;  /* 0x0000000000187805 */ /* 0x000fe2000001ff00 */
[----:B------:R-:W-:-:S10]  /*5c40*/  UMOV UR9, 0xffff ;  /* 0x0000ffff00097882 */ /* 0x000fd40000000000 */
[----:B------:R1:W2:Y:S04]  /*5c50*/  @P0 LDS R24, [R10] ;  /* 0x000000000a180984 */ /* 0x0002a80000000800 */
[----:B------:R1:W3:Y:S01]  /*5c60*/  @P0 LDS R25, [R10+0x780] ;  /* 0x000780000a190984 */ /* 0x0002e20000000800 */
[----:B------:R-:W-:Y:S05]  /*5c70*/  BRA.DIV UR9, `(.L_x_333) ;  /* 0x0000001209187947 */ /* 0x000fea000b800000 */
[----:B------:R-:W-:Y:S01]  /*5c80*/  MOV R23, 0xffff ;  /* 0x0000ffff00177802 */ /* 0x000fe20000000f00 */
[----:B------:R-:W-:Y:S01]  /*5c90*/  IMAD.MOV.U32 R30, RZ, RZ, 0xffff ;  /* 0x0000ffffff1e7424 */ /* 0x000fe200078e00ff */
[----:B------:R-:W-:Y:S02]  /*5ca0*/  MOV R28, 0xffff ;  /* 0x0000ffff001c7802 */ /* 0x000fe40000000f00 */
[----:B------:R-:W-:Y:S01]  /*5cb0*/  MOV R29, 0xffff ;  /* 0x0000ffff001d7802 */ /* 0x000fe20000000f00 */
[----:B--2---:R-:W2:Y:S01]  /*5cc0*/  SHFL.BFLY PT, R27, R24, 0x8, 0x101f ;  /* 0x0d101f00181b7f89 */ /* 0x004ea200000e0000 */
[----:B------:R-:W-:-:S03]  /*5cd0*/  MOV R37, 0xffff ;  /* 0x0000ffff00257802 */ /* 0x000fc60000000f00 */
[----:B---3--:R-:W3:Y:S01]  /*5ce0*/  SHFL.BFLY PT, R26, R25, 0x8, 0x101f ;  /* 0x0d101f00191a7f89 */ /* 0x008ee200000e0000 */
[----:B--2---:R-:W-:Y:S01]  /*5cf0*/  FADD.FTZ R27, R27, R24 ;  /* 0x000000181b1b7221 */ /* 0x004fe20000010000 */
[----:B------:R-:W-:Y:S01]  /*5d00*/  MOV R24, 0xffff ;  /* 0x0000ffff00187802 */ /* 0x000fe20000000f00 */
[----:B---3--:R-:W-:-:S03]  /*5d10*/  FADD.FTZ R26, R26, R25 ;  /* 0x000000191a1a7221 */ /* 0x008fc60000010000 */
[----:B------:R-:W2:Y:S04]  /*5d20*/  SHFL.BFLY PT, R34, R27, 0x4, 0x101f ;  /* 0x0c901f001b227f89 */ /* 0x000ea800000e0000 */
        /* <DEDUP_REMOVED lines=10> */
.L_x_346:
[----:B------:R-:W2:Y:S01]  /*5dd0*/  LDC.64 R24, c[0x0][0x218] ;  /* 0x00008600ff187b82 */ /* 0x000ea20000000a00 */
[----:B------:R-:W-:Y:S01]  /*5de0*/  ISETP.NE.AND P1, PT, R49, RZ, PT ;  /* 0x000000ff3100720c */ /* 0x000fe20003f25270 */
[----:B----4-:R-:W-:Y:S01]  /*5df0*/  FADD.FTZ R29, R35, R30 ;  /* 0x0000001e231d7221 */ /* 0x010fe20000010000 */
[----:B------:R-:W-:Y:S01]  /*5e00*/  IMAD.IADD R23, R2, 0x1, R20 ;  /* 0x0000000102177824 */ /* 0x000fe200078e0214 */
[----:B------:R-:W-:Y:S02]  /*5e10*/  ISETP.NE.AND P2, PT, R22, 0x1, PT ;  /* 0x000000011600780c */ /* 0x000fe40003f45270 */
[----:B------:R-:W-:Y:S02]  /*5e20*/  MOV R31, R0 ;  /* 0x00000000001f7202 */ /* 0x000fe40000000f00 */
[----:B------:R-:W3:Y:S06]  /*5e30*/  LDC.64 R26, c[0x0][0x220] ;  /* 0x00008800ff1a7b82 */ /* 0x000eec0000000a00 */
[----:B------:R-:W-:-:S02]  /*5e40*/  @!P1 F2FP.BF16.F32.PACK_AB R28, RZ, R36 ;  /* 0x00000024ff1c923e */ /* 0x000fc400000010ff */
[----:B------:R-:W-:Y:S01]  /*5e50*/  @!P1 F2FP.BF16.F32.PACK_AB R29, RZ, R29 ;  /* 0x0000001dff1d923e */ /* 0x000fe200000010ff */
[----:B--2---:R-:W-:-:S05]  /*5e60*/  IMAD.WIDE R24, R23, 0x2, R24 ;  /* 0x0000000217187825 */ /* 0x004fca00078e0218 */
[----:B------:R2:W-:Y:S01]  /*5e70*/  @!P1 STG.E.U16 desc[UR12][R24.64], R28 ;  /* 0x0000001c18009986 */ /* 0x0005e2000c10150c */
[----:B---3--:R-:W-:-:S05]  /*5e80*/  IMAD.WIDE R26, R23, 0x2, R26 ;  /* 0x00000002171a7825 */ /* 0x008fca00078e021a */
[----:B------:R2:W-:Y:S01]  /*5e90*/  @!P1 STG.E.U16 desc[UR12][R26.64], R29 ;  /* 0x0000001d1a009986 */ /* 0x0005e2000c10150c */
[----:B------:R-:W-:Y:S05]  /*5ea0*/  @!P2 BRA `(.L_x_332) ;  /* 0x000000040010a947 */ /* 0x000fea0003800000 */
[----:B------:R-:W-:Y:S01]  /*5eb0*/  HFMA2.MMA R31, -RZ, RZ, 0, 0 ;  /* 0x00000000ff1f7435 */ /* 0x000fe200000001ff */
[----:B------:R-:W-:Y:S01]  /*5ec0*/  MOV R33, RZ ;  /* 0x000000ff00217202 */ /* 0x000fe20000000f00 */
[----:B------:R-:W-:-:S05]  /*5ed0*/  UMOV UR9, 0xffff ;  /* 0x0000ffff00097882 */ /* 0x000fca0000000000 */
[----:B------:R3:W4:Y:S04]  /*5ee0*/  @P0 LDS R33, [R12+0x780] ;  /* 0x000780000c210984 */ /* 0x0007280000000800 */
[----:B------:R3:W0:Y:S01]  /*5ef0*/  @P0 LDS R31, [R12] ;  /* 0x000000000c1f0984 */ /* 0x0006220000000800 */
[----:B------:R-:W-:Y:S05]  /*5f00*/  BRA.DIV UR9, `(.L_x_334) ;  /* 0x0000001209487947 */ /* 0x000fea000b800000 */
[----:B--2---:R-:W-:Y:S01]  /*5f10*/  IMAD.MOV.U32 R28, RZ, RZ, 0xffff ;  /* 0x0000ffffff1c7424 */ /* 0x004fe200078e00ff */
[----:B------:R-:W-:Y:S01]  /*5f20*/  MOV R30, 0xffff ;  /* 0x0000ffff001e7802 */ /* 0x000fe20000000f00 */
[----:B------:R-:W-:Y:S01]  /*5f30*/  IMAD.MOV.U32 R32, RZ, RZ, 0xffff ;  /* 0x0000ffffff207424 */ /* 0x000fe200078e00ff */
[----:B------:R-:W-:Y:S01]  /*5f40*/  MOV R23, 0xffff ;  /* 0x0000ffff00177802 */ /* 0x000fe20000000f00 */
[----:B0-----:R-:W0:Y:S01]  /*5f50*/  SHFL.BFLY PT, R34, R31, 0x8, 0x101f ;  /* 0x0d101f001f227f89 */ /* 0x001e2200000e0000 */
[----:B------:R-:W-:-:S03]  /*5f60*/  MOV R29, 0xffff ;  /* 0x0000ffff001d7802 */ /* 0x000fc60000000f00 */
[----:B----4-:R-:W2:Y:S01]  /*5f70*/  SHFL.BFLY PT, R36, R33, 0x8, 0x101f ;  /* 0x0d101f0021247f89 */ /* 0x010ea200000e0000 */
[----:B0-----:R-:W-:Y:S01]  /*5f80*/  FADD.FTZ R34, R34, R31 ;  /* 0x0000001f22227221 */ /* 0x001fe20000010000 */
[----:B--2---:R-:W-:-:S04]  /*5f90*/  FADD.FTZ R36, R36, R33 ;  /* 0x0000002124247221 */ /* 0x004fc80000010000 */
        /* <DEDUP_REMOVED lines=12> */
.L_x_356:
        /* <DEDUP_REMOVED lines=11> */
[----:B------:R0:W2:Y:S04]  /*6110*/  @P0 LDS R33, [R13+0x780] ;  /* 0x000780000d210984 */ /* 0x0000a80000000800 */
[----:B------:R0:W0:Y:S01]  /*6120*/  @P0 LDS R31, [R13] ;  /* 0x000000000d1f0984 */ /* 0x0000220000000800 */
[----:B------:R-:W-:Y:S05]  /*6130*/  BRA.DIV UR9, `(.L_x_335) ;  /* 0x0000001209a47947 */ /* 0x000fea000b800000 */
[----:B----4-:R-:W-:Y:S01]  /*6140*/  MOV R28, 0xffff ;  /* 0x0000ffff001c7802 */ /* 0x010fe20000000f00 */
[----:B------:R-:W-:Y:S01]  /*6150*/  IMAD.MOV.U32 R29, RZ, RZ, 0xffff ;  /* 0x0000ffffff1d7424 */ /* 0x000fe200078e00ff */
[----:B------:R-:W-:Y:S02]  /*6160*/  MOV R30, 0xffff ;  /* 0x0000ffff001e7802 */ /* 0x000fe40000000f00 */
[----:B------:R-:W-:Y:S01]  /*6170*/  MOV R23, 0xffff ;  /* 0x0000ffff00177802 */ /* 0x000fe20000000f00 */
[----:B0-----:R-:W0:Y:S01]  /*6180*/  SHFL.BFLY PT, R34, R31, 0x8, 0x101f ;  /* 0x0d101f001f227f89 */ /* 0x001e2200000e0000 */
[----:B------:R-:W-:-:S03]  /*6190*/  MOV R32, 0xffff ;  /* 0x0000ffff00207802 */ /* 0x000fc60000000f00 */
[----:B--2---:R-:W2:Y:S01]  /*61a0*/  SHFL.BFLY PT, R36, R33, 0x8, 0x101f ;  /* 0x0d101f0021247f89 */ /* 0x004ea200000e0000 */
        /* <DEDUP_REMOVED lines=14> */
.L_x_366:
[----:B----4-:R-:W-:Y:S01]  /*6290*/  FADD.FTZ R28, R40, R30 ;  /* 0x0000001e281c7221 */ /* 0x010fe20000010000 */
[----:B------:R-:W-:Y:S02]  /*62a0*/  @!P1 F2FP.BF16.F32.PACK_AB R23, RZ, R31 ;  /* 0x0000001fff17923e */ /* 0x000fe400000010ff */
[----:B------:R-:W-:Y:S02]  /*62b0*/  MOV R31, R16 ;  /* 0x00000010001f7202 */ /* 0x000fe40000000f00 */
[----:B------:R-:W-:Y:S01]  /*62c0*/  @!P1 F2FP.BF16.F32.PACK_AB R28, RZ, R28 ;  /* 0x0000001cff1c923e */ /* 0x000fe200000010ff */
[----:B------:R0:W-:Y:S04]  /*62d0*/  @!P1 STG.E.U16 desc[UR12][R24.64+0x78], R23 ;  /* 0x0000781718009986 */ /* 0x0001e8000c10150c */
[----:B------:R0:W-:Y:S02]  /*62e0*/  @!P1 STG.E.U16 desc[UR12][R26.64+0x78], R28 ;  /* 0x0000781c1a009986 */ /* 0x0001e4000c10150c */
.L_x_332:
[----:B------:R-:W-:Y:S05]  /*62f0*/  BSYNC B0 ;  /* 0x0000000000007941 */ /* 0x000fea0003800000 */
.L_x_331:
[----:B------:R-:W-:-:S13]  /*6300*/  ISETP.GE.U32.AND P0, PT, R8, 0x5a, PT ;  /* 0x0000005a0800780c */ /* 0x000fda0003f06070 */
[----:B------:R-:W-:Y:S05]  /*6310*/  @!P0 BRA `(.L_x_330) ;  /* 0x0000000800588947 */ /* 0x000fea0003800000 */
[----:B------:R-:W-:Y:S02]  /*6320*/  ISETP.NE.AND P0, PT, R49, 0xf, PT ;  /* 0x0000000f3100780c */ /* 0x000fe40003f05270 */
[----:B0-2-4-:R-:W-:Y:S01]  /*6330*/  CS2R R24, SRZ ;  /* 0x0000000000187805 */ /* 0x015fe2000001ff00 */
[----:B------:R-:W-:-:S10]  /*6340*/  UMOV UR9, 0xffff ;  /* 0x0000ffff00097882 */ /* 0x000fd40000000000 */
[----:B------:R-:W-:Y:S02]  /*6350*/  @P0 LOP3.LUT R23, R31, R11, RZ, 0x3c, !PT ;  /* 0x0000000b1f170212 */ /* 0x000fe400078e3cff */
[----:B------:R-:W-:-:S05]  /*6360*/  @P0 LEA R26, R49, UR8, 0x7 ;  /* 0x00000008311a0c11 */ /* 0x000fca000f8e38ff */
[----:B------:R-:W-:-:S05]  /*6370*/  @P0 IMAD R23, R23, 0x4, R26 ;  /* 0x0000000417170824 */ /* 0x000fca00078e021a */
[----:B------:R0:W2:Y:S04]  /*6380*/  @P0 LDS R24, [R23] ;  /* 0x0000000017180984 */ /* 0x0000a80000000800 */
[----:B------:R0:W4:Y:S01]  /*6390*/  @P0 LDS R25, [R23+0x780] ;  /* 0x0007800017190984 */ /* 0x0001220000000800 */
[----:B------:R-:W-:Y:S05]  /*63a0*/  BRA.DIV UR9, `(.L_x_336) ;  /* 0x0000001209f07947 */ /* 0x000fea000b800000 */
[C---:B------:R-:W-:Y:S01]  /*63b0*/  @P0 IADD3 R34, R31.reuse, 0x1e, RZ ;  /* 0x0000001e1f220810 */ /* 0x040fe20007ffe0ff */
[----:B------:R-:W-:Y:S01]  /*63c0*/  IMAD.MOV.U32 R38, RZ, RZ, RZ ;  /* 0x000000ffff267224 */ /* 0x000fe200078e00ff */
[----:B------:R-:W-:Y:S01]  /*63d0*/  @P0 IADD3 R26, R31, 0x3c, RZ ;  /* 0x0000003c1f1a0810 */ /* 0x000fe20007ffe0ff */
[----:B------:R-:W-:Y:S01]  /*63e0*/  IMAD.MOV.U32 R29, RZ, RZ, 0xffff ;  /* 0x0000ffffff1d7424 */ /* 0x000fe200078e00ff */
[C---:B------:R-:W-:Y:S02]  /*63f0*/  @P0 LEA R33, R49.reuse, UR8, 0x7 ;  /* 0x0000000831210c11 */ /* 0x040fe4000f8e38ff */
[----:B------:R-:W-:Y:S02]  /*6400*/  CS2R R42, SRZ ;  /* 0x00000000002a7805 */ /* 0x000fe4000001ff00 */
[-C--:B------:R-:W-:Y:S01]  /*6410*/  @P0 LOP3.LUT R34, R34, R11.reuse, RZ, 0x3c, !PT ;  /* 0x0000000b22220212 */ /* 0x080fe200078e3cff */
[----:B------:R-:W-:Y:S01]  /*6420*/  HFMA2.MMA R46, -RZ, RZ, 0, 0 ;  /* 0x00000000ff2e7435 */ /* 0x000fe200000001ff */
[----:B------:R-:W-:Y:S01]  /*6430*/  @P0 LEA R27, R49, UR8, 0x7 ;  /* 0x00000008311b0c11 */ /* 0x000fe2000f8e38ff */
[----:B------:R-:W-:Y:S01]  /*6440*/  IMAD.MOV.U32 R50, RZ, RZ, RZ ;  /* 0x000000ffff327224 */ /* 0x000fe200078e00ff */
[----:B------:R-:W-:-:S02]  /*6450*/  @P0 LOP3.LUT R26, R26, R11, RZ, 0x3c, !PT ;  /* 0x0000000b1a1a0212 */ /* 0x000fc400078e3cff */
[----:B------:R-:W-:Y:S02]  /*6460*/  @P0 LEA R34, R34, R33, 0x2 ;  /* 0x0000002122220211 */ /* 0x000fe400078e10ff */
[----:B------:R-:W-:Y:S01]  /*6470*/  @P0 LEA R37, R49, UR8, 0x7 ;  /* 0x0000000831250c11 */ /* 0x000fe2000f8e38ff */
[----:B------:R-:W-:Y:S01]  /*6480*/  @P0 IMAD R27, R26, 0x4, R27 ;  /* 0x000000041a1b0824 */ /* 0x000fe200078e021b */
[----:B------:R-:W-:Y:S01]  /*6490*/  @P0 IADD3 R26, R31, 0x5a, RZ ;  /* 0x0000005a1f1a0810 */ /* 0x000fe20007ffe0ff */
[----:B------:R-:W5:Y:S01]  /*64a0*/  @P0 LDS R36, [R34+0x780] ;  /* 0x0007800022240984 */ /* 0x000f620000000800 */
[----:B------:R-:W-:Y:S02]  /*64b0*/  MOV R30, 0xffff ;  /* 0x0000ffff001e7802 */ /* 0x000fe40000000f00 */
[----:B------:R-:W-:Y:S01]  /*64c0*/  @P0 LOP3.LUT R26, R26, R11, RZ, 0x3c, !PT ;  /* 0x0000000b1a1a0212 */ /* 0x000fe200078e3cff */
[----:B------:R1:W3:Y:S01]  /*64d0*/  @P0 LDS R35, [R34] ;  /* 0x0000000022230984 */ /* 0x0002e20000000800 */
[----:B0-----:R-:W-:-:S02]  /*64e0*/  MOV R23, 0xffff ;  /* 0x0000ffff00177802 */ /* 0x001fc40000000f00 */
[----:B------:R-:W-:Y:S01]  /*64f0*/  @P0 LEA R26, R26, R37, 0x2 ;  /* 0x000000251a1a0211 */ /* 0x000fe200078e10ff */
[----:B------:R-:W-:Y:S01]  /*6500*/  @P0 LDS R45, [R27+0x780] ;  /* 0x000780001b2d0984 */ /* 0x000fe20000000800 */
[----:B------:R-:W-:Y:S01]  /*6510*/  HFMA2.MMA R37, -RZ, RZ, 0, 0 ;  /* 0x00000000ff257435 */ /* 0x000fe200000001ff */
[----:B------:R-:W-:Y:S02]  /*6520*/  MOV R28, 0xffff ;  /* 0x0000ffff001c7802 */ /* 0x000fe40000000f00 */
[----:B------:R-:W-:Y:S01]  /*6530*/  @P0 LDS R44, [R27] ;  /* 0x000000001b2c0984 */ /* 0x000fe20000000800 */
[----:B------:R-:W-:Y:S02]  /*6540*/  MOV R32, 0xffff ;  /* 0x0000ffff00207802 */ /* 0x000fe40000000f00 */
[----:B------:R-:W-:Y:S01]  /*6550*/  MOV R33, 0xffff ;  /* 0x0000ffff00217802 */ /* 0x000fe20000000f00 */
[----:B------:R-:W-:Y:S01]  /*6560*/  @P0 LDS R51, [R26] ;  /* 0x000000001a330984 */ /* 0x000fe20000000800 */
[----:B-1----:R-:W-:-:S02]  /*6570*/  MOV R34, 0xffff ;  /* 0x0000ffff00227802 */ /* 0x002fc40000000f00 */
[----:B------:R-:W-:Y:S01]  /*6580*/  MOV R41, 0xffff ;  /* 0x0000ffff00297802 */ /* 0x000fe20000000f00 */
[----:B----4-:R-:W0:Y:S04]  /*6590*/  SHFL.BFLY PT, R30, R25, 0x8, 0x101f ;  /* 0x0d101f00191e7f89 */ /* 0x010e2800000e0000 */
[----:B------:R0:W-:Y:S04]  /*65a0*/  @P0 LDS R52, [R26+0x780] ;  /* 0x000780001a340984 */ /* 0x0001e80000000800 */
[----:B--2---:R-:W1:Y:S01]  /*65b0*/  SHFL.BFLY PT, R27, R24, 0x8, 0x101f ;  /* 0x0d101f00181b7f89 */ /* 0x004e6200000e0000 */
[----:B-----5:R-:W-:Y:S01]  /*65c0*/  @P0 MOV R38, R36 ;  /* 0x0000002400260202 */ /* 0x020fe20000000f00 */
[----:B------:R-:W-:Y:S01]  /*65d0*/  IMAD.MOV.U32 R36, RZ, RZ, 0xffff ;  /* 0x0000ffffff247424 */ /* 0x000fe200078e00ff */
[----:B---3--:R-:W-:-:S03]  /*65e0*/  @P0 MOV R37, R35 ;  /* 0x0000002300250202 */ /* 0x008fc60000000f00 */
[----:B------:R-:W2:Y:S01]  /*65f0*/  SHFL.BFLY PT, R39, R38, 0x8, 0x101f ;  /* 0x0d101f0026277f89 */ /* 0x000ea200000e0000 */
[----:B0-----:R-:W-:Y:S01]  /*6600*/  FADD.FTZ R26, R30, R25 ;  /* 0x000000191e1a7221 */ /* 0x001fe20000010000 */
[----:B------:R-:W-:Y:S02]  /*6610*/  IMAD.MOV.U32 R35, RZ, RZ, 0xffff ;  /* 0x0000ffffff237424 */ /* 0x000fe400078e00ff */
[----:B------:R-:W-:Y:S01]  /*6620*/  @P0 IMAD.MOV.U32 R43, RZ, RZ, R45 ;  /* 0x000000ffff2b0224 */ /* 0x000fe200078e002d */
[----:B------:R-:W0:Y:S01]  /*6630*/  SHFL.BFLY PT, R40, R37, 0x8, 0x101f ;  /* 0x0d101f0025287f89 */ /* 0x000e2200000e0000 */
[----:B------:R-:W-:Y:S01]  /*6640*/  @P0 MOV R42, R44 ;  /* 0x0000002c002a0202 */ /* 0x000fe20000000f00 */
[----:B-1----:R-:W-:Y:S02]  /*6650*/  FADD.FTZ R27, R27, R24 ;  /* 0x000000181b1b7221 */ /* 0x002fe40000010000 */
[----:B------:R-:W1:Y:S01]  /*6660*/  SHFL.BFLY PT, R44, R43, 0x8, 0x101f ;  /* 0x0d101f002b2c7f89 */ /* 0x000e6200000e0000 */
[----:B------:R-:W-:-:S03]  /*6670*/  @P0 MOV R46, R51 ;  /* 0x00000033002e0202 */ /* 0x000fc60000000f00 */
[----:B------:R-:W3:Y:S04]  /*6680*/  SHFL.BFLY PT, R45, R42, 0x8, 0x101f ;  /* 0x0d101f002a2d7f89 */ /* 0x000ee800000e0000 */
[----:B------:R-:W4:Y:S01]  /*6690*/  SHFL.BFLY PT, R30, R26, 0x4, 0x101f ;  /* 0x0c901f001a1e7f89 */ /* 0x000f2200000e0000 */
[----:B------:R-:W-:-:S03]  /*66a0*/  @P0 MOV R50, R52 ;  /* 0x0000003400320202 */ /* 0x000fc60000000f00 */
[----:B------:R-:W5:Y:S01]  /*66b0*/  SHFL.BFLY PT, R24, R27, 0x4, 0x101f ;  /* 0x0c901f001b187f89 */ /* 0x000f6200000e0000 */
[----:B------:R-:W-:Y:S01]  /*66c0*/  ISETP.NE.AND P0, PT, R49, RZ, PT ;  /* 0x000000ff3100720c */ /* 0x000fe20003f05270 */
[----:B--2---:R-:W-:Y:S02]  /*66d0*/  FADD.FTZ R39, R39, R38 ;  /* 0x0000002627277221 */ /* 0x004fe40000010000 */
[----:B------:R-:W2:Y:S01]  /*66e0*/  SHFL.BFLY PT, R51, R46, 0x8, 0x101f ;  /* 0x0d101f002e337f89 */ /* 0x000ea200000e0000 */
[----:B0-----:R-:W-:-:S03]  /*66f0*/  FADD.FTZ R40, R40, R37 ;  /* 0x0000002528287221 */ /* 0x001fc60000010000 */
[----:B------:R-:W0:Y:S01]  /*6700*/  SHFL.BFLY PT, R38, R39, 0x4, 0x101f ;  /* 0x0c901f0027267f89 */ /* 0x000e2200000e0000 */
[----:B-1----:R-:W-:-:S03]  /*6710*/  FADD.FTZ R44, R44, R43 ;  /* 0x0000002b2c2c7221 */ /* 0x002fc60000010000 */
[----:B------:R-:W1:Y:S01]  /*6720*/  SHFL.BFLY PT, R37, R40, 0x4, 0x101f ;  /* 0x0c901f0028257f89 */ /* 0x000e6200000e0000 */
[----:B---3--:R-:W-:-:S03]  /*6730*/  FADD.FTZ R45, R45, R42 ;  /* 0x0000002a2d2d7221 */ /* 0x008fc60000010000 */
[----:B------:R-:W3:Y:S01]  /*6740*/  SHFL.BFLY PT, R43, R44, 0x4, 0x101f ;  /* 0x0c901f002c2b7f89 */ /* 0x000ee200000e0000 */
[----:B----4-:R-:W-:-:S03]  /*6750*/  FADD.FTZ R25, R26, R30 ;  /* 0x0000001e1a197221 */ /* 0x010fc60000010000 */
[----:B------:R-:W4:Y:S01]  /*6760*/  SHFL.BFLY PT, R42, R45, 0x4, 0x101f ;  /* 0x0c901f002d2a7f89 */ /* 0x000f2200000e0000 */
[----:B------:R-:W-:Y:S01]  /*6770*/  MOV R30, 0xffff ;  /* 0x0000ffff001e7802 */ /* 0x000fe20000000f00 */
[----:B------:R-:W-:Y:S02]  /*6780*/  IMAD.MOV.U32 R26, RZ, RZ, 0xffff ;  /* 0x0000ffffff1a7424 */ /* 0x000fe400078e00ff */
[----:B-----5:R-:W-:Y:S01]  /*6790*/  FADD.FTZ R24, R27, R24 ;  /* 0x000000181b187221 */ /* 0x020fe20000010000 */
[----:B------:R-:W5:Y:S01]  /*67a0*/  SHFL.BFLY PT, R53, R50, 0x8, 0x101f ;  /* 0x0d101f0032357f89 */ /* 0x000f6200000e0000 */
[----:B------:R-:W-:Y:S01]  /*67b0*/  MOV R27, 0xffff ;  /* 0x0000ffff001b7802 */ /* 0x000fe20000000f00 */
[----:B--2---:R-:W-:Y:S02]  /*67c0*/  FADD.FTZ R51, R51, R46 ;  /* 0x0000002e33337221 */ /* 0x004fe40000010000 */
[----:B------:R-:W2:Y:S01]  /*67d0*/  SHFL.BFLY PT, R30, R25, 0x2, 0x101f ;  /* 0x0c501f00191e7f89 */ /* 0x000ea200000e0000 */
[----:B------:R-:W-:Y:S01]  /*67e0*/  MOV R46, 0xffff ;  /* 0x0000ffff002e7802 */ /* 0x000fe20000000f00 */
[----:B0-----:R-:W-:-:S02]  /*67f0*/  FADD.FTZ R38, R39, R38 ;  /* 0x0000002627267221 */ /* 0x001fc40000010000 */
[----:B------:R-:W0:Y:S01]  /*6800*/  SHFL.BFLY PT, R27, R24, 0x2, 0x101f ;  /* 0x0c501f00181b7f89 */ /* 0x000e2200000e0000 */
[----:B-1----:R-:W-:-:S03]  /*6810*/  FADD.FTZ R37, R40, R37 ;  /* 0x0000002528257221 */ /* 0x002fc60000010000 */
[----:B------:R-:W1:Y:S01]  /*6820*/  SHFL.BFLY PT, R41, R38, 0x2, 0x101f ;  /* 0x0c501f0026297f89 */ /* 0x000e6200000e0000 */
[----:B------:R-:W-:Y:S01]  /*6830*/  MOV R40, 0xffff ;  /* 0x0000ffff00287802 */ /* 0x000fe20000000f00 */
[----:B---3--:R-:W-:Y:S01]  /*6840*/  FADD.FTZ R43, R44, R43 ;  /* 0x0000002b2c2b7221 */ /* 0x008fe20000010000 */
[----:B------:R-:W-:Y:S01]  /*6850*/  MOV R44, 0xffff ;  /* 0x0000ffff002c7802 */ /* 0x000fe20000000f00 */
[----:B------:R-:W3:Y:S01]  /*6860*/  SHFL.BFLY PT, R26, R37, 0x2, 0x101f ;  /* 0x0c501f00251a7f89 */ /* 0x000ee200000e0000 */
[----:B----4-:R-:W-:-:S03]  /*6870*/  FADD.FTZ R42, R45, R42 ;  /* 0x0000002a2d2a7221 */ /* 0x010fc60000010000 */
[----:B------:R-:W4:Y:S01]  /*6880*/  SHFL.BFLY PT, R46, R51, 0x4, 0x101f ;  /* 0x0c901f00332e7f89 */ /* 0x000f2200000e0000 */
[----:B------:R-:W-:Y:S01]  /*6890*/  IADD3 R23, R31, R20, RZ ;  /* 0x000000141f177210 */ /* 0x000fe20007ffe0ff */
[----:B-----5:R-:W-:Y:S01]  /*68a0*/  FADD.FTZ R53, R53, R50 ;  /* 0x0000003235357221 */ /* 0x020fe20000010000 */
[----:B------:R-:W-:Y:S01]  /*68b0*/  MOV R50, 0xffff ;  /* 0x0000ffff00327802 */ /* 0x000fe20000000f00 */
[----:B------:R-:W5:Y:S01]  /*68c0*/  SHFL.BFLY PT, R45, R42, 0x2, 0x101f ;  /* 0x0c501f002a2d7f89 */ /* 0x000f6200000e0000 */
[----:B--2---:R-:W-:-:S03]  /*68d0*/  FADD.FTZ R34, R25, R30 ;  /* 0x0000001e19227221 */ /* 0x004fc60000010000 */
[----:B------:R-:W2:Y:S01]  /*68e0*/  SHFL.BFLY PT, R44, R43, 0x2, 0x101f ;  /* 0x0c501f002b2c7f89 */ /* 0x000ea200000e0000 */
[----:B0-----:R-:W-:-:S03]  /*68f0*/  FADD.FTZ R33, R24, R27 ;  /* 0x0000001b18217221 */ /* 0x001fc60000010000 */
[----:B------:R-:W0:Y:S01]  /*6900*/  SHFL.BFLY PT, R50, R53, 0x4, 0x101f ;  /* 0x0c901f0035327f89 */ /* 0x000e2200000e0000 */
[----:B------:R-:W0:Y:S01]  /*6910*/  LDC.64 R24, c[0x0][0x218] ;  /* 0x00008600ff187b82 */ /* 0x000e220000000a00 */
[----:B-1----:R-:W-:Y:S02]  /*6920*/  FADD.FTZ R41, R38, R41 ;  /* 0x0000002926297221 */ /* 0x002fe40000010000 */
[----:B------:R-:W1:Y:S01]  /*6930*/  SHFL.BFLY PT, R35, R34, 0x1, 0x101f ;  /* 0x0c301f0022237f89 */ /* 0x000e6200000e0000 */
[----:B------:R-:W-:Y:S01]  /*6940*/  MOV R38, 0xffff ;  /* 0x0000ffff00267802 */ /* 0x000fe20000000f00 */
[----:B---3--:R-:W-:Y:S02]  /*6950*/  FADD.FTZ R39, R37, R26 ;  /* 0x0000001a25277221 */ /* 0x008fe40000010000 */
        /* <DEDUP_REMOVED lines=9> */
[----:B--2---:R-:W-:Y:S01]  /*69f0*/  FADD.FTZ R43, R43, R44 ;  /* 0x0000002c2b2b7221 */ /* 0x004fe20000010000 */
[----:B------:R-:W-:-:S02]  /*6a00*/  IMAD.MOV.U32 R44, RZ, RZ, 0xffff ;  /* 0x0000ffffff2c7424 */ /* 0x000fc400078e00ff */
[----:B------:R-:W2:Y:S01]  /*6a10*/  SHFL.BFLY PT, R37, R46, 0x2, 0x101f ;  /* 0x0c501f002e257f89 */ /* 0x000ea200000e0000 */
[----:B0-----:R-:W-:Y:S01]  /*6a20*/  FADD.FTZ R50, R53, R50 ;  /* 0x0000003235327221 */ /* 0x001fe20000010000 */
[----:B------:R-:W-:Y:S02]  /*6a30*/  IMAD.WIDE R24, R23, 0x2, R24 ;  /* 0x0000000217187825 */ /* 0x000fe400078e0218 */
[----:B------:R-:W0:Y:S02]  /*6a40*/  SHFL.BFLY PT, R42, R45, 0x1, 0x101f ;  /* 0x0c301f002d2a7f89 */ /* 0x000e2400000e0000 */
[----:B-1----:R-:W-:Y:S02]  /*6a50*/  FADD.FTZ R34, R34, R35 ;  /* 0x0000002322227221 */ /* 0x002fe40000010000 */
[----:B------:R-:W1:Y:S01]  /*6a60*/  SHFL.BFLY PT, R44, R43, 0x1, 0x101f ;  /* 0x0c301f002b2c7f89 */ /* 0x000e6200000e0000 */
[----:B---3--:R-:W-:-:S03]  /*6a70*/  FADD.FTZ R33, R33, R36 ;  /* 0x0000002421217221 */ /* 0x008fc60000010000 */
[----:B------:R-:W3:Y:S01]  /*6a80*/  SHFL.BFLY PT, R51, R50, 0x2, 0x101f ;  /* 0x0c501f0032337f89 */ /* 0x000ee200000e0000 */
[----:B------:R-:W-:Y:S01]  /*6a90*/  @!P0 F2FP.BF16.F32.PACK_AB R31, RZ, R34 ;  /* 0x00000022ff1f823e */ /* 0x000fe200000010ff */
[----:B------:R-:W-:-:S04]  /*6aa0*/  IMAD.WIDE R26, R23, 0x2, R26 ;  /* 0x00000002171a7825 */ /* 0x000fc800078e021a */
[----:B----4-:R-:W-:Y:S01]  /*6ab0*/  FADD.FTZ R38, R39, R38 ;  /* 0x0000002627267221 */ /* 0x010fe20000010000 */
[----:B------:R-:W-:Y:S02]  /*6ac0*/  @!P0 F2FP.BF16.F32.PACK_AB R30, RZ, R33 ;  /* 0x00000021ff1e823e */ /* 0x000fe400000010ff */
[----:B------:R-:W-:Y:S01]  /*6ad0*/  PRMT R32, R31, 0x7610, R32 ;  /* 0x000076101f207816 */ /* 0x000fe20000000020 */
[----:B------:R-:W-:Y:S02]  /*6ae0*/  IMAD.MOV.U32 R34, RZ, RZ, 0xffff ;  /* 0x0000ffffff227424 */ /* 0x000fe400078e00ff */
[----:B-----5:R-:W-:Y:S01]  /*6af0*/  FADD.FTZ R28, R41, R40 ;  /* 0x00000028291c7221 */ /* 0x020fe20000010000 */
[----:B------:R-:W-:Y:S01]  /*6b00*/  @!P0 F2FP.BF16.F32.PACK_AB R23, RZ, R38 ;  /* 0x00000026ff17823e */ /* 0x000fe200000010ff */
[----:B------:R-:W-:Y:S01]  /*6b10*/  @!P0 STG.E.U16 desc[UR12][R24.64], R30 ;  /* 0x0000001e18008986 */ /* 0x000fe2000c10150c */
[----:B--2---:R-:W-:Y:S02]  /*6b20*/  FADD.FTZ R37, R46, R37 ;  /* 0x000000252e257221 */ /* 0x004fe40000010000 */
[----:B------:R-:W-:Y:S01]  /*6b30*/  @!P0 F2FP.BF16.F32.PACK_AB R28, RZ, R28 ;  /* 0x0000001cff1c823e */ /* 0x000fe200000010ff */
[----:B------:R2:W-:Y:S01]  /*6b40*/  @!P0 STG.E.U16 desc[UR12][R26.64], R32 ;  /* 0x000000201a008986 */ /* 0x0005e2000c10150c */
[----:B0-----:R-:W-:-:S03]  /*6b50*/  FADD.FTZ R29, R45, R42 ;  /* 0x0000002a2d1d7221 */ /* 0x001fc60000010000 */
[----:B------:R-:W0:Y:S01]  /*6b60*/  SHFL.BFLY PT, R34, R37, 0x1, 0x101f ;  /* 0x0c301f0025227f89 */ /* 0x000e2200000e0000 */
[----:B-1----:R-:W-:Y:S01]  /*6b70*/  FADD.FTZ R31, R43, R44 ;  /* 0x0000002c2b1f7221 */ /* 0x002fe20000010000 */
[----:B------:R-:W-:Y:S01]  /*6b80*/  @!P0 F2FP.BF16.F32.PACK_AB R29, RZ, R29 ;  /* 0x0000001dff1d823e */ /* 0x000fe200000010ff */
[----:B---3--:R-:W-:-:S03]  /*6b90*/  FADD.FTZ R50, R50, R51 ;  /* 0x0000003332327221 */ /* 0x008fc60000010000 */
[----:B------:R-:W-:Y:S02]  /*6ba0*/  @!P0 F2FP.BF16.F32.PACK_AB R31, RZ, R31 ;  /* 0x0000001fff1f823e */ /* 0x000fe400000010ff */
[----:B--2---:R-:W-:Y:S02]  /*6bb0*/  PRMT R32, R23, 0x7610, R32 ;  /* 0x0000761017207816 */ /* 0x004fe40000000020 */
[----:B------:R-:W-:-:S03]  /*6bc0*/  MOV R23, 0xffff ;  /* 0x0000ffff00177802 */ /* 0x000fc60000000f00 */
[----:B------:R1:W-:Y:S04]  /*6bd0*/  @!P0 STG.E.U16 desc[UR12][R24.64+0x3c], R32 ;  /* 0x00003c2018008986 */ /* 0x0003e8000c10150c */
[----:B------:R1:W-:Y:S04]  /*6be0*/  @!P0 STG.E.U16 desc[UR12][R26.64+0x3c], R28 ;  /* 0x00003c1c1a008986 */ /* 0x0003e8000c10150c */
[----:B------:R1:W-:Y:S01]  /*6bf0*/  @!P0 STG.E.U16 desc[UR12][R24.64+0x78], R29 ;  /* 0x0000781d18008986 */ /* 0x0003e2000c10150c */
[----:B0-----:R-:W-:-:S03]  /*6c00*/  FADD.FTZ R34, R37, R34 ;  /* 0x0000002225227221 */ /* 0x001fc60000010000 */
[----:B------:R1:W0:Y:S04]  /*6c10*/  SHFL.BFLY PT, R30, R50, 0x1, 0x101f ;  /* 0x0c301f00321e7f89 */ /* 0x00022800000e0000 */
[----:B------:R1:W-:Y:S02]  /*6c20*/  @!P0 STG.E.U16 desc[UR12][R26.64+0x78], R31 ;  /* 0x0000781f1a008986 */ /* 0x0003e4000c10150c */
.L_x_400:
[----:B01----:R-:W-:Y:S01]  /*6c30*/  FADD.FTZ R28, R50, R30 ;  /* 0x0000001e321c7221 */ /* 0x003fe20000010000 */
[----:B------:R-:W-:-:S04]  /*6c40*/  @!P0 F2FP.BF16.F32.PACK_AB R23, RZ, R34 ;  /* 0x00000022ff17823e */ /* 0x000fc800000010ff */
[----:B------:R-:W-:Y:S01]  /*6c50*/  @!P0 F2FP.BF16.F32.PACK_AB R28, RZ, R28 ;  /* 0x0000001cff1c823e */ /* 0x000fe200000010ff */
[----:B------:R0:W-:Y:S04]  /*6c60*/  @!P0 STG.E.U16 desc[UR12][R24.64+0xb4], R23 ;  /* 0x0000b41718008986 */ /* 0x0001e8000c10150c */
[----:B------:R0:W-:Y:S02]  /*6c70*/  @!P0 STG.E.U16 desc[UR12][R26.64+0xb4], R28 ;  /* 0x0000b41c1a008986 */ /* 0x0001e4000c10150c */
.L_x_330:
[----:B------:R-:W-:Y:S05]  /*6c80*/  WARPSYNC.ALL ;  /* 0x0000000000007948 */ /* 0x000fea0003800000 */
[----:B------:R-:W-:Y:S01]  /*6c90*/  BAR.SYNC.DEFER_BLOCKING 0x0 ;  /* 0x0000000000007b1d */ /* 0x000fe20000010000 */
[C---:B------:R-:W-:Y:S02]  /*6ca0*/  ISETP.GE.AND P0, PT, R20.reuse, -0xc40, PT ;  /* 0xfffff3c01400780c */ /* 0x040fe40003f06270 */
[----:B------:R-:W-:-:S11]  /*6cb0*/  IADD3 R20, R20, 0x1000, RZ ;  /* 0x0000100014147810 */ /* 0x000fd60007ffe0ff */
[----:B------:R-:W-:Y:S05]  /*6cc0*/  @!P0 BRA `(.L_x_337) ;  /* 0xffffffe400008947 */ /* 0x000fea000383ffff */
[----:B------:R-:W-:Y:S05]  /*6cd0*/  EXIT ;  /* 0x000000000000794d */ /* 0x000fea0003800000 */
.L_x_333:
[----:B------:R-:W-:Y:S01]  /*6ce0*/  HFMA2.MMA R28, -RZ, RZ, 0, 0.000503063201904296875 ;  /* 0x0000101fff1c7435 */ /* 0x000fe200000001ff */
[----:B--2---:R-:W-:Y:S01]  /*6cf0*/  MOV R32, R24 ;  /* 0x0000001800207202 */ /* 0x004fe20000000f00 */
[----:B------:R-:W-:Y:S01]  /*6d00*/  IMAD.MOV.U32 R29, RZ, RZ, 0x8 ;  /* 0x00000008ff1d7424 */ /* 0x000fe200078e00ff */
[----:B------:R-:W-:-:S08]  /*6d10*/  MOV R23, 0xffff ;  /* 0x0000ffff00177802 */ /* 0x000fd00000000f00 */
[----:B01-3--:R-:W-:Y:S05]  /*6d20*/  WARPSYNC.COLLECTIVE R23, `(.L_x_338) ;  /* 0x0000000017087348 */ /* 0x00bfea0003c00000 */
[----:B------:R2:W4:Y:S02]  /*6d30*/  SHFL.BFLY P2, R30, R32, R29, R28 ;  /* 0x0c00001d201e7389 */ /* 0x000524000004001c */
[----:B01234-:R-:W-:Y:S01]  /*6d40*/  ENDCOLLECTIVE ;  /* 0x000000000000791b */ /* 0x01ffe20003800000 */
.L_x_338:
[----:B------:R-:W-:Y:S01]  /*6d50*/  IMAD.MOV.U32 R32, RZ, RZ, R25 ;  /* 0x000000ffff207224 */ /* 0x000fe200078e0019 */
[----:B------:R-:W-:-:S07]  /*6d60*/  MOV R27, R30 ;  /* 0x0000001e001b7202 */ /* 0x000fce0000000f00 */
[----:B------:R-:W-:Y:S05]  /*6d70*/  WARPSYNC.COLLECTIVE R23, `(.L_x_339) ;  /* 0x0000000017087348 */ /* 0x000fea0003c00000 */
[----:B------:R0:W1:Y:S02]  /*6d80*/  SHFL.BFLY P2, R30, R32, R29, R28 ;  /* 0x0c00001d201e7389 */ /* 0x000064000004001c */
[----:B01----:R-:W-:Y:S01]  /*6d90*/  ENDCOLLECTIVE ;  /* 0x000000000000791b */ /* 0x003fe20003800000 */
.L_x_339:
[----:B------:R-:W-:Y:S01]  /*6da0*/  FADD.FTZ R27, R27, R24 ;  /* 0x000000181b1b7221 */ /* 0x000fe20000010000 */
[----:B------:R-:W-:-:S04]  /*6db0*/  HFMA2.MMA R29, -RZ, RZ, 0, 2.384185791015625e-07 ;  /* 0x00000004ff1d7435 */ /* 0x000fc800000001ff */
[----:B------:R-:W-:Y:S02]  /*6dc0*/  MOV R32, R27 ;  /* 0x0000001b00207202 */ /* 0x000fe40000000f00 */
[----:B------:R-:W-:-:S07]  /*6dd0*/  MOV R26, R30 ;  /* 0x0000001e001a7202 */ /* 0x000fce0000000f00 */
[----:B------:R-:W-:Y:S05]  /*6de0*/  WARPSYNC.COLLECTIVE R23, `(.L_x_340) ;  /* 0x0000000017087348 */ /* 0x000fea0003c00000 */
[----:B------:R0:W1:Y:S02]  /*6df0*/  SHFL.BFLY P2, R30, R32, R29, R28 ;  /* 0x0c00001d201e7389 */ /* 0x000064000004001c */
[----:B01----:R-:W-:Y:S01]  /*6e00*/  ENDCOLLECTIVE ;  /* 0x000000000000791b */ /* 0x003fe20003800000 */
.L_x_340:
[----:B------:R-:W-:-:S05]  /*6e10*/  FADD.FTZ R26, R26, R25 ;  /* 0x000000191a1a7221 */ /* 0x000fca0000010000 */
[----:B------:R-:W-:Y:S01]  /*6e20*/  MOV R32, R26 ;  /* 0x0000001a00207202 */ /* 0x000fe20000000f00 */
[----:B------:R-:W-:-:S07]  /*6e30*/  IMAD.MOV.U32 R34, RZ, RZ, R30 ;  /* 0x000000ffff227224 */ /* 0x000fce00078e001e */
[----:B------:R-:W-:Y:S05]  /*6e40*/  WARPSYNC.COLLECTIVE R23, `(.L_x_341) ;  /* 0x0000000017087348 */ /* 0x000fea0003c00000 */
[----:B------:R0:W1:Y:S02]  /*6e50*/  SHFL.BFLY P2, R30, R32, R29, R28 ;  /* 0x0c00001d201e7389 */ /* 0x000064000004001c */
[----:B01----:R-:W-:Y:S01]  /*6e60*/  ENDCOLLECTIVE ;  /* 0x000000000000791b */ /* 0x003fe20003800000 */
.L_x_341:
[----:B------:R-:W-:-:S05]  /*6e70*/  FADD.FTZ R34, R27, R34 ;  /* 0x000000221b227221 */ /* 0x000fca0000010000 */
[----:B------:R-:W-:Y:S01]  /*6e80*/  MOV R32, R34 ;  /* 0x0000002200207202 */ /* 0x000fe20000000f00 */
[----:B------:R-:W-:Y:S01]  /*6e90*/  IMAD.MOV.U32 R29, RZ, RZ, 0x2 ;  /* 0x00000002ff1d7424 */ /* 0x000fe200078e00ff */
[----:B------:R-:W-:-:S07]  /*6ea0*/  MOV R31, R30 ;  /* 0x0000001e001f7202 */ /* 0x000fce0000000f00 */
[----:B------:R-:W-:Y:S05]  /*6eb0*/  WARPSYNC.COLLECTIVE R23, `(.L_x_342) ;  /* 0x0000000017087348 */ /* 0x000fea0003c00000 */
[----:B------:R0:W1:Y:S02]  /*6ec0*/  SHFL.BFLY P2, R30, R32, R29, R28 ;  /* 0x0c00001d201e7389 */ /* 0x000064000004001c */
[----:B01----:R-:W-:Y:S01]  /*6ed0*/  ENDCOLLECTIVE ;  /* 0x000000000000791b */ /* 0x003fe20003800000 */
.L_x_342:
[----:B------:R-:W-:-:S05]  /*6ee0*/  FADD.FTZ R31, R26, R31 ;  /* 0x0000001f1a1f7221 */ /* 0x000fca0000010000 */
[----:B------:R-:W-:Y:S02]  /*6ef0*/  MOV R32, R31 ;  /* 0x0000001f00207202 */ /* 0x000fe40000000f00 */
[----:B------:R-:W-:-:S07]  /*6f00*/  MOV R33, R30 ;  /* 0x0000001e00217202 */ /* 0x000fce0000000f00 */
[----:B------:R-:W-:Y:S05]  /*6f10*/  WARPSYNC.COLLECTIVE R23, `(.L_x_343) ;  /* 0x0000000017087348 */ /* 0x000fea0003c00000 */
[----:B------:R0:W1:Y:S02]  /*6f20*/  SHFL.BFLY P2, R30, R32, R29, R28 ;  /* 0x0c00001d201e7389 */ /* 0x000064000004001c */
[----:B01----:R-:W-:Y:S01]  /*6f30*/  ENDCOLLECTIVE ;  /* 0x000000000000791b */ /* 0x003fe20003800000 */
.L_x_343:
[----:B------:R-:W-:Y:S01]  /*6f40*/  FADD.FTZ R33, R34, R33 ;  /* 0x0000002122217221 */ /* 0x000fe20000010000 */
[----:B------:R-:W-:-:S03]  /*6f50*/  HFMA2.MMA R29, -RZ, RZ, 0, 5.9604644775390625e-08 ;  /* 0x00000001ff1d7435 */ /* 0x000fc600000001ff */
[----:B------:R-:W-:Y:S01]  /*6f60*/  IMAD.MOV.U32 R32, RZ, RZ, R33 ;  /* 0x000000ffff207224 */ /* 0x000fe200078e0021 */
[----:B------:R-:W-:-:S07]  /*6f70*/  MOV R24, R30 ;  /* 0x0000001e00187202 */ /* 0x000fce0000000f00 */
[----:B------:R-:W-:Y:S05]  /*6f80*/  WARPSYNC.COLLECTIVE R23, `(.L_x_344) ;  /* 0x0000000017087348 */ /* 0x000fea0003c00000 */
[----:B------:R0:W1:Y:S02]  /*6f90*/  SHFL.BFLY P2, R30, R32, R29, R28 ;  /* 0x0c00001d201e7389 */ /* 0x000064000004001c */
[----:B01----:R-:W-:Y:S01]  /*6fa0*/  ENDCOLLECTIVE ;  /* 0x000000000000791b */ /* 0x003fe20003800000 */
.L_x_344:
[----:B------:R-:W-:-:S05]  /*6fb0*/  FADD.FTZ R35, R31, R24 ;  /* 0x000000181f237221 */ /* 0x000fca0000010000 */
[----:B------:R-:W-:Y:S02]  /*6fc0*/  MOV R32, R35 ;  /* 0x0000002300207202 */ /* 0x000fe40000000f00 */
[----:B------:R-:W-:-:S07]  /*6fd0*/  MOV R36, R30 ;  /* 0x0000001e00247202 */ /* 0x000fce0000000f00 */
[----:B------:R-:W-:Y:S05]  /*6fe0*/  WARPSYNC.COLLECTIVE R23, `(.L_x_345) ;  /* 0x0000000017087348 */ /* 0x000fea0003c00000 */
[----:B------:R0:W1:Y:S02]  /*6ff0*/  SHFL.BFLY P2, R30, R32, R29, R28 ;  /* 0x0c00001d201e7389 */ /* 0x000064000004001c */
[----:B01----:R-:W-:Y:S01]  /*7000*/  ENDCOLLECTIVE ;  /* 0x000000000000791b */ /* 0x003fe20003800000 */
.L_x_345:
[----:B------:R-:W-:Y:S01]  /*7010*/  FADD.FTZ R36, R33, R36 ;  /* 0x0000002421247221 */ /* 0x000fe20000010000 */
[----:B------:R-:W-:Y:S06]  /*7020*/  BRA `(.L_x_346) ;  /* 0xffffffec00687947 */ /* 0x000fec000383ffff */
.L_x_334:
[----:B------:R-:W-:Y:S01]  /*7030*/  BSSY B1, `(.L_x_347) ;  /* 0x0000008000017945 */ /* 0x000fe20003800000 */
[----:B0-----:R-:W-:Y:S01]  /*7040*/  IMAD.MOV.U32 R32, RZ, RZ, R31 ;  /* 0x000000ffff207224 */ /* 0x001fe200078e001f */
[----:B--2---:R-:W-:Y:S02]  /*7050*/  MOV R29, 0x8 ;  /* 0x00000008001d7802 */ /* 0x004fe40000000f00 */
[----:B------:R-:W-:Y:S02]  /*7060*/  MOV R28, 0x101f ;  /* 0x0000101f001c7802 */ /* 0x000fe40000000f00 */
[----:B------:R-:W-:-:S07]  /*7070*/  MOV R23, 0xffff ;  /* 0x0000ffff00177802 */ /* 0x000fce0000000f00 */
[----:B-1-34-:R-:W-:Y:S05]  /*7080*/  WARPSYNC.COLLECTIVE R23, `(.L_x_348) ;  /* 0x0000000017087348 */ /* 0x01afea0003c00000 */
[----:B------:R0:W2:Y:S02]  /*7090*/  SHFL.BFLY P2, R30, R32, R29, R28 ;  /* 0x0c00001d201e7389 */ /* 0x0000a4000004001c */
[----:B01234-:R-:W-:Y:S01]  /*70a0*/  ENDCOLLECTIVE ;  /* 0x000000000000791b */ /* 0x01ffe20003800000 */
.L_x_348:
[----:B------:R-:W-:Y:S05]  /*70b0*/  BSYNC B1 ;  /* 0x0000000000017941 */ /* 0x000fea0003800000 */
.L_x_347:
        /* <DEDUP_REMOVED lines=8> */
.L_x_349:
[----:B------:R-:W-:Y:S01]  /*7140*/  FADD.FTZ R34, R34, R31 ;  /* 0x0000001f22227221 */ /* 0x000fe20000010000 */
[----:B------:R-:W-:-:S04]  /*7150*/  HFMA2.MMA R29, -RZ, RZ, 0, 2.384185791015625e-07 ;  /* 0x00000004ff1d7435 */ /* 0x000fc800000001ff */
[----:B------:R-:W-:Y:S02]  /*7160*/  MOV R32, R34 ;  /* 0x0000002200207202 */ /* 0x000fe40000000f00 */
[----:B------:R-:W-:-:S07]  /*7170*/  MOV R36, R30 ;  /* 0x0000001e00247202 */ /* 0x000fce0000000f00 */
[----:B------:R-:W-:Y:S05]  /*7180*/  WARPSYNC.COLLECTIVE R23, `(.L_x_350) ;  /* 0x0000000017087348 */ /* 0x000fea0003c00000 */
[----:B------:R0:W1:Y:S02]  /*7190*/  SHFL.BFLY P2, R30, R32, R29, R28 ;  /* 0x0c00001d201e7389 */ /* 0x000064000004001c */
[----:B01----:R-:W-:Y:S01]  /*71a0*/  ENDCOLLECTIVE ;  /* 0x000000000000791b */ /* 0x003fe20003800000 */
.L_x_350:
[----:B------:R-:W-:-:S05]  /*71b0*/  FADD.FTZ R36, R36, R33 ;  /* 0x0000002124247221 */ /* 0x000fca0000010000 */
[----:B------:R-:W-:Y:S01]  /*71c0*/  MOV R32, R36 ;  /* 0x0000002400207202 */ /* 0x000fe20000000f00 */
[----:B------:R-:W-:-:S07]  /*71d0*/  IMAD.MOV.U32 R35, RZ, RZ, R30 ;  /* 0x000000ffff237224 */ /* 0x000fce00078e001e */
[----:B------:R-:W-:Y:S05]  /*71e0*/  WARPSYNC.COLLECTIVE R23, `(.L_x_351) ;  /* 0x0000000017087348 */ /* 0x000fea0003c00000 */
[----:B------:R0:W1:Y:S02]  /*71f0*/  SHFL.BFLY P2, R30, R32, R29, R28 ;  /* 0x0c00001d201e7389 */ /* 0x000064000004001c */
[----:B01----:R-:W-:Y:S01]  /*7200*/  ENDCOLLECTIVE ;  /* 0x000000000000791b */ /* 0x003fe20003800000 */
.L_x_351:
[----:B------:R-:W-:-:S05]  /*7210*/  FADD.FTZ R35, R34, R35 ;  /* 0x0000002322237221 */ /* 0x000fca0000010000 */
[----:B------:R-:W-:Y:S01]  /*7220*/  MOV R32, R35 ;  /* 0x0000002300207202 */ /* 0x000fe20000000f00 */
[----:B------:R-:W-:Y:S01]  /*7230*/  IMAD.MOV.U32 R29, RZ, RZ, 0x2 ;  /* 0x00000002ff1d7424 */ /* 0x000fe200078e00ff */
[----:B------:R-:W-:-:S07]  /*7240*/  MOV R37, R30 ;  /* 0x0000001e00257202 */ /* 0x000fce0000000f00 */
[----:B------:R-:W-:Y:S05]  /*7250*/  WARPSYNC.COLLECTIVE R23, `(.L_x_352) ;  /* 0x0000000017087348 */ /* 0x000fea0003c00000 */
[----:B------:R0:W1:Y:S02]  /*7260*/  SHFL.BFLY P2, R30, R32, R29, R28 ;  /* 0x0c00001d201e7389 */ /* 0x000064000004001c */
[----:B01----:R-:W-:Y:S01]  /*7270*/  ENDCOLLECTIVE ;  /* 0x000000000000791b */ /* 0x003fe20003800000 */
.L_x_352:
[----:B------:R-:W-:-:S05]  /*7280*/  FADD.FTZ R37, R36, R37 ;  /* 0x0000002524257221 */ /* 0x000fca0000010000 */
[----:B------:R-:W-:Y:S02]  /*7290*/  MOV R32, R37 ;  /* 0x0000002500207202 */ /* 0x000fe40000000f00 */
[----:B------:R-:W-:-:S07]  /*72a0*/  MOV R38, R30 ;  /* 0x0000001e00267202 */ /* 0x000fce0000000f00 */
[----:B------:R-:W-:Y:S05]  /*72b0*/  WARPSYNC.COLLECTIVE R23, `(.L_x_353) ;  /* 0x0000000017087348 */ /* 0x000fea0003c00000 */
[----:B------:R0:W1:Y:S02]  /*72c0*/  SHFL.BFLY P2, R30, R32, R29, R28 ;  /* 0x0c00001d201e7389 */ /* 0x000064000004001c */
[----:B01----:R-:W-:Y:S01]  /*72d0*/  ENDCOLLECTIVE ;  /* 0x000000000000791b */ /* 0x003fe20003800000 */
.L_x_353:
[----:B------:R-:W-:Y:S01]  /*72e0*/  FADD.FTZ R38, R35, R38 ;  /* 0x0000002623267221 */ /* 0x000fe20000010000 */
[----:B------:R-:W-:-:S03]  /*72f0*/  HFMA2.MMA R29, -RZ, RZ, 0, 5.9604644775390625e-08 ;  /* 0x00000001ff1d7435 */ /* 0x000fc600000001ff */
[----:B------:R-:W-:Y:S01]  /*7300*/  IMAD.MOV.U32 R32, RZ, RZ, R38 ;  /* 0x000000ffff207224 */ /* 0x000fe200078e0026 */
[----:B------:R-:W-:-:S07]  /*7310*/  MOV R40, R30 ;  /* 0x0000001e00287202 */ /* 0x000fce0000000f00 */
[----:B------:R-:W-:Y:S05]  /*7320*/  WARPSYNC.COLLECTIVE R23, `(.L_x_354) ;  /* 0x0000000017087348 */ /* 0x000fea0003c00000 */
[----:B------:R0:W1:Y:S02]  /*7330*/  SHFL.BFLY P2, R30, R32, R29, R28 ;  /* 0x0c00001d201e7389 */ /* 0x000064000004001c */
[----:B01----:R-:W-:Y:S01]  /*7340*/  ENDCOLLECTIVE ;  /* 0x000000000000791b */ /* 0x003fe20003800000 */
.L_x_354:
[----:B------:R-:W-:-:S05]  /*7350*/  FADD.FTZ R40, R37, R40 ;  /* 0x0000002825287221 */ /* 0x000fca0000010000 */
[----:B------:R-:W-:Y:S02]  /*7360*/  MOV R32, R40 ;  /* 0x0000002800207202 */ /* 0x000fe40000000f00 */
[----:B------:R-:W-:-:S07]  /*7370*/  MOV R31, R30 ;  /* 0x0000001e001f7202 */ /* 0x000fce0000000f00 */
[----:B------:R-:W-:Y:S05]  /*7380*/  WARPSYNC.COLLECTIVE R23, `(.L_x_355) ;  /* 0x0000000017087348 */ /* 0x000fea0003c00000 */
[----:B------:R0:W1:Y:S02]  /*7390*/  SHFL.BFLY P2, R30, R32, R29, R28 ;  /* 0x0c00001d201e7389 */ /* 0x000064000004001c */
[----:B01----:R-:W-:Y:S01]  /*73a0*/  ENDCOLLECTIVE ;  /* 0x000000000000791b */ /* 0x003fe20003800000 */
.L_x_355:
[----:B------:R-:W-:Y:S01]  /*73b0*/  FADD.FTZ R31, R38, R31 ;  /* 0x0000001f261f7221 */ /* 0x000fe20000010000 */
[----:B------:R-:W-:Y:S06]  /*73c0*/  BRA `(.L_x_356) ;  /* 0xffffffec00247947 */ /* 0x000fec000383ffff */
.L_x_335:
[----:B------:R-:W-:Y:S01]  /*73d0*/  BSSY B1, `(.L_x_357) ;  /* 0x0000008000017945 */ /* 0x000fe20003800000 */
[----:B0-----:R-:W-:Y:S01]  /*73e0*/  IMAD.MOV.U32 R32, RZ, RZ, R31 ;  /* 0x000000ffff207224 */ /* 0x001fe200078e001f */
[----:B------:R-:W-:Y:S02]  /*73f0*/  MOV R29, 0x8 ;  /* 0x00000008001d7802 */ /* 0x000fe40000000f00 */
[----:B----4-:R-:W-:Y:S02]  /*7400*/  MOV R28, 0x101f ;  /* 0x0000101f001c7802 */ /* 0x010fe40000000f00 */
[----:B------:R-:W-:-:S07]  /*7410*/  MOV R23, 0xffff ;  /* 0x0000ffff00177802 */ /* 0x000fce0000000f00 */
[----:B-123--:R-:W-:Y:S05]  /*7420*/  WARPSYNC.COLLECTIVE R23, `(.L_x_358) ;  /* 0x0000000017087348 */ /* 0x00efea0003c00000 */
[----:B------:R0:W4:Y:S02]  /*7430*/  SHFL.BFLY P2, R30, R32, R29, R28 ;  /* 0x0c00001d201e7389 */ /* 0x000124000004001c */
[----:B01234-:R-:W-:Y:S01]  /*7440*/  ENDCOLLECTIVE ;  /* 0x000000000000791b */ /* 0x01ffe20003800000 */
.L_x_358:
[----:B------:R-:W-:Y:S05]  /*7450*/  BSYNC B1 ;  /* 0x0000000000017941 */ /* 0x000fea0003800000 */
.L_x_357:
        /* <DEDUP_REMOVED lines=8> */
.L_x_359:
[----:B------:R-:W-:Y:S01]  /*74e0*/  FADD.FTZ R34, R34, R31 ;  /* 0x0000001f22227221 */ /* 0x000fe20000010000 */
[----:B------:R-:W-:-:S04]  /*74f0*/  HFMA2.MMA R29, -RZ, RZ, 0, 2.384185791015625e-07 ;  /* 0x00000004ff1d7435 */ /* 0x000fc800000001ff */
[----:B------:R-:W-:Y:S02]  /*7500*/  MOV R32, R34 ;  /* 0x0000002200207202 */ /* 0x000fe40000000f00 */
[----:B------:R-:W-:-:S07]  /*7510*/  MOV R36, R30 ;  /* 0x0000001e00247202 */ /* 0x000fce0000000f00 */
[----:B------:R-:W-:Y:S05]  /*7520*/  WARPSYNC.COLLECTIVE R23, `(.L_x_360) ;  /* 0x0000000017087348 */ /* 0x000fea0003c00000 */
[----:B------:R0:W1:Y:S02]  /*7530*/  SHFL.BFLY P2, R30, R32, R29, R28 ;  /* 0x0c00001d201e7389 */ /* 0x000064000004001c */
[----:B01----:R-:W-:Y:S01]  /*7540*/  ENDCOLLECTIVE ;  /* 0x000000000000791b */ /* 0x003fe20003800000 */
.L_x_360:
[----:B------:R-:W-:-:S05]  /*7550*/  FADD.FTZ R36, R36, R33 ;  /* 0x0000002124247221 */ /* 0x000fca0000010000 */
[----:B------:R-:W-:Y:S01]  /*7560*/  MOV R32, R36 ;  /* 0x0000002400207202 */ /* 0x000fe20000000f00 */
[----:B------:R-:W-:-:S07]  /*7570*/  IMAD.MOV.U32 R35, RZ, RZ, R30 ;  /* 0x000000ffff237224 */ /* 0x000fce00078e001e */
[----:B------:R-:W-:Y:S05]  /*7580*/  WARPSYNC.COLLECTIVE R23, `(.L_x_361) ;  /* 0x0000000017087348 */ /* 0x000fea0003c00000 */
[----:B------:R0:W1:Y:S02]  /*7590*/  SHFL.BFLY P2, R30, R32, R29, R28 ;  /* 0x0c00001d201e7389 */ /* 0x000064000004001c */
[----:B01----:R-:W-:Y:S01]  /*75a0*/  ENDCOLLECTIVE ;  /* 0x000000000000791b */ /* 0x003fe20003800000 */
.L_x_361:
[----:B------:R-:W-:-:S05]  /*75b0*/  FADD.FTZ R35, R34, R35 ;  /* 0x0000002322237221 */ /* 0x000fca0000010000 */
[----:B------:R-:W-:Y:S01]  /*75c0*/  MOV R32, R35 ;  /* 0x0000002300207202 */ /* 0x000fe20000000f00 */
[----:B------:R-:W-:Y:S01]  /*75d0*/  IMAD.MOV.U32 R29, RZ, RZ, 0x2 ;  /* 0x00000002ff1d7424 */ /* 0x000fe200078e00ff */
[----:B------:R-:W-:-:S07]  /*75e0*/  MOV R37, R30 ;  /* 0x0000001e00257202 */ /* 0x000fce0000000f00 */
[----:B------:R-:W-:Y:S05]  /*75f0*/  WARPSYNC.COLLECTIVE R23, `(.L_x_362) ;  /* 0x0000000017087348 */ /* 0x000fea0003c00000 */
[----:B------:R0:W1:Y:S02]  /*7600*/  SHFL.BFLY P2, R30, R32, R29, R28 ;  /* 0x0c00001d201e7389 */ /* 0x000064000004001c */
[----:B01----:R-:W-:Y:S01]  /*7610*/  ENDCOLLECTIVE ;  /* 0x000000000000791b */ /* 0x003fe20003800000 */
.L_x_362:
[----:B------:R-:W-:-:S05]  /*7620*/  FADD.FTZ R37, R36, R37 ;  /* 0x0000002524257221 */ /* 0x000fca0000010000 */
[----:B------:R-:W-:Y:S02]  /*7630*/  MOV R32, R37 ;  /* 0x0000002500207202 */ /* 0x000fe40000000f00 */
[----:B------:R-:W-:-:S07]  /*7640*/  MOV R38, R30 ;  /* 0x0000001e00267202 */ /* 0x000fce0000000f00 */
[----:B------:R-:W-:Y:S05]  /*7650*/  WARPSYNC.COLLECTIVE R23, `(.L_x_363) ;  /* 0x0000000017087348 */ /* 0x000fea0003c00000 */
[----:B------:R0:W1:Y:S02]  /*7660*/  SHFL.BFLY P2, R30, R32, R29, R28 ;  /* 0x0c00001d201e7389 */ /* 0x000064000004001c */
[----:B01----:R-:W-:Y:S01]  /*7670*/  ENDCOLLECTIVE ;  /* 0x000000000000791b */ /* 0x003fe20003800000 */
.L_x_363:
[----:B------:R-:W-:Y:S01]  /*7680*/  FADD.FTZ R38, R35, R38 ;  /* 0x0000002623267221 */ /* 0x000fe20000010000 */
[----:B------:R-:W-:-:S03]  /*7690*/  HFMA2.MMA R29, -RZ, RZ, 0, 5.9604644775390625e-08 ;  /* 0x00000001ff1d7435 */ /* 0x000fc600000001ff */
[----:B------:R-:W-:Y:S01]  /*76a0*/  IMAD.MOV.U32 R32, RZ, RZ, R38 ;  /* 0x000000ffff207224 */ /* 0x000fe200078e0026 */
[----:B------:R-:W-:-:S07]  /*76b0*/  MOV R40, R30 ;  /* 0x0000001e00287202 */ /* 0x000fce0000000f00 */
[----:B------:R-:W-:Y:S05]  /*76c0*/  WARPSYNC.COLLECTIVE R23, `(.L_x_364) ;  /* 0x0000000017087348 */ /* 0x000fea0003c00000 */
[----:B------:R0:W1:Y:S02]  /*76d0*/  SHFL.BFLY P2, R30, R32, R29, R28 ;  /* 0x0c00001d201e7389 */ /* 0x000064000004001c */
[----:B01----:R-:W-:Y:S01]  /*76e0*/  ENDCOLLECTIVE ;  /* 0x000000000000791b */ /* 0x003fe20003800000 */
.L_x_364:
[----:B------:R-:W-:-:S05]  /*76f0*/  FADD.FTZ R40, R37, R40 ;  /* 0x0000002825287221 */ /* 0x000fca0000010000 */
[----:B------:R-:W-:Y:S02]  /*7700*/  MOV R32, R40 ;  /* 0x0000002800207202 */ /* 0x000fe40000000f00 */
[----:B------:R-:W-:-:S07]  /*7710*/  MOV R31, R30 ;  /* 0x0000001e001f7202 */ /* 0x000fce0000000f00 */
[----:B------:R-:W-:Y:S05]  /*7720*/  WARPSYNC.COLLECTIVE R23, `(.L_x_365) ;  /* 0x0000000017087348 */ /* 0x000fea0003c00000 */
[----:B------:R0:W1:Y:S02]  /*7730*/  SHFL.BFLY P2, R30, R32, R29, R28 ;  /* 0x0c00001d201e7389 */ /* 0x000064000004001c */
[----:B01----:R-:W-:Y:S01]  /*7740*/  ENDCOLLECTIVE ;  /* 0x000000000000791b */ /* 0x003fe20003800000 */
.L_x_365:
[----:B------:R-:W-:Y:S01]  /*7750*/  FADD.FTZ R31, R38, R31 ;  /* 0x0000001f261f7221 */ /* 0x000fe20000010000 */
[----:B------:R-:W-:Y:S06]  /*7760*/  BRA `(.L_x_366) ;  /* 0xffffffe800c87947 */ /* 0x000fec000383ffff */
.L_x_336:
[----:B------:R-:W-:Y:S01]  /*7770*/  HFMA2.MMA R29, -RZ, RZ, 0, 4.76837158203125e-07 ;  /* 0x00000008ff1d7435 */ /* 0x000fe200000001ff */
[----:B------:R-:W-:Y:S01]  /*7780*/  BSSY B0, `(.L_x_367) ;  /* 0x0000007000007945 */ /* 0x000fe20003800000 */
[----:B--2---:R-:W-:Y:S01]  /*7790*/  IMAD.MOV.U32 R32, RZ, RZ, R24 ;  /* 0x000000ffff207224 */ /* 0x004fe200078e0018 */
[----:B------:R-:W-:Y:S02]  /*77a0*/  MOV R28, 0x101f ;  /* 0x0000101f001c7802 */ /* 0x000fe40000000f00 */
[----:B0-----:R-:W-:-:S07]  /*77b0*/  MOV R23, 0xffff ;  /* 0x0000ffff00177802 */ /* 0x001fce0000000f00 */
[----:B-1-34-:R-:W-:Y:S05]  /*77c0*/  WARPSYNC.COLLECTIVE R23, `(.L_x_368) ;  /* 0x0000000017087348 */ /* 0x01afea0003c00000 */
[----:B------:R0:W2:Y:S02]  /*77d0*/  SHFL.BFLY P2, R30, R32, R29, R28 ;  /* 0x0c00001d201e7389 */ /* 0x0000a4000004001c */
[----:B01234-:R-:W-:Y:S01]  /*77e0*/  ENDCOLLECTIVE ;  /* 0x000000000000791b */ /* 0x01ffe20003800000 */
.L_x_368:
[----:B------:R-:W-:Y:S05]  /*77f0*/  BSYNC B0 ;  /* 0x0000000000007941 */ /* 0x000fea0003800000 */
.L_x_367:
        /* <DEDUP_REMOVED lines=11> */
.L_x_369:
[----:B------:R-:W-:Y:S01]  /*78b0*/  FADD.FTZ R27, R27, R24 ;  /* 0x000000181b1b7221 */ /* 0x000fe20000010000 */
[----:B------:R-:W-:Y:S01]  /*78c0*/  @P0 LOP3.LUT R34, R34, R11, RZ, 0x3c, !PT ;  /* 0x0000000b22220212 */ /* 0x000fe200078e3cff */
[----:B------:R-:W-:Y:S01]  /*78d0*/  HFMA2.MMA R37, -RZ, RZ, 0, 0 ;  /* 0x00000000ff257435 */ /* 0x000fe200000001ff */
[----:B------:R-:W-:Y:S01]  /*78e0*/  CS2R R42, SRZ ;  /* 0x00000000002a7805 */ /* 0x000fe2000001ff00 */
[----:B------:R-:W-:Y:S01]  /*78f0*/  HFMA2.MMA R46, -RZ, RZ, 0, 0 ;  /* 0x00000000ff2e7435 */ /* 0x000fe200000001ff */
[----:B------:R-:W-:Y:S01]  /*7900*/  @P0 LEA R34, R34, R33, 0x2 ;  /* 0x0000002122220211 */ /* 0x000fe200078e10ff */
[----:B------:R-:W-:-:S04]  /*7910*/  HFMA2.MMA R50, -RZ, RZ, 0, 0 ;  /* 0x00000000ff327435 */ /* 0x000fc800000001ff */
        /* <DEDUP_REMOVED lines=8> */
.L_x_370:
[----:B------:R-:W-:Y:S01]  /*79a0*/  IMAD.MOV.U32 R32, RZ, RZ, R26 ;  /* 0x000000ffff207224 */ /* 0x000fe200078e001a */
[----:B------:R-:W-:-:S07]  /*79b0*/  MOV R24, R30 ;  /* 0x0000001e00187202 */ /* 0x000fce0000000f00 */
[----:B------:R-:W-:Y:S05]  /*79c0*/  WARPSYNC.COLLECTIVE R23, `(.L_x_371) ;  /* 0x0000000017087348 */ /* 0x000fea0003c00000 */
[----:B------:R0:W1:Y:S02]  /*79d0*/  SHFL.BFLY P2, R30, R32, R29, R28 ;  /* 0x0c00001d201e7389 */ /* 0x000064000004001c */
[----:B01----:R-:W-:Y:S01]  /*79e0*/  ENDCOLLECTIVE ;  /* 0x000000000000791b */ /* 0x003fe20003800000 */
.L_x_371:
[----:B------:R-:W-:Y:S01]  /*79f0*/  @P0 MOV R38, R36 ;  /* 0x0000002400260202 */ /* 0x000fe20000000f00 */
[----:B------:R-:W-:Y:S01]  /*7a00*/  FADD.FTZ R24, R27, R24 ;  /* 0x000000181b187221 */ /* 0x000fe20000010000 */
[----:B------:R-:W-:-:S04]  /*7a10*/  @P0 MOV R37, R35 ;  /* 0x0000002300250202 */ /* 0x000fc80000000f00 */
[----:B------:R-:W-:Y:S01]  /*7a20*/  MOV R32, R24 ;  /* 0x0000001800207202 */ /* 0x000fe20000000f00 */
[----:B------:R-:W-:Y:S02]  /*7a30*/  IMAD.MOV.U32 R29, RZ, RZ, 0x2 ;  /* 0x00000002ff1d7424 */ /* 0x000fe400078e00ff */
[----:B------:R-:W-:Y:S01]  /*7a40*/  FADD.FTZ R25, R26, R30 ;  /* 0x0000001e1a197221 */ /* 0x000fe20000010000 */
[----:B------:R-:W-:-:S07]  /*7a50*/  @P0 IADD3 R26, R31, 0x3c, RZ ;  /* 0x0000003c1f1a0810 */ /* 0x000fce0007ffe0ff */
[----:B------:R-:W-:Y:S05]  /*7a60*/  WARPSYNC.COLLECTIVE R23, `(.L_x_372) ;  /* 0x0000000017087348 */ /* 0x000fea0003c00000 */
[----:B------:R0:W1:Y:S02]  /*7a70*/  SHFL.BFLY P2, R30, R32, R29, R28 ;  /* 0x0c00001d201e7389 */ /* 0x000064000004001c */
[----:B01----:R-:W-:Y:S01]  /*7a80*/  ENDCOLLECTIVE ;  /* 0x000000000000791b */ /* 0x003fe20003800000 */
.L_x_372:
[----:B------:R-:W-:Y:S02]  /*7a90*/  @P0 LOP3.LUT R26, R26, R11, RZ, 0x3c, !PT ;  /* 0x0000000b1a1a0212 */ /* 0x000fe400078e3cff */
[----:B------:R-:W-:Y:S02]  /*7aa0*/  MOV R32, R25 ;  /* 0x0000001900207202 */ /* 0x000fe40000000f00 */
[----:B------:R-:W-:-:S07]  /*7ab0*/  MOV R27, R30 ;  /* 0x0000001e001b7202 */ /* 0x000fce0000000f00 */
[----:B------:R-:W-:Y:S05]  /*7ac0*/  WARPSYNC.COLLECTIVE R23, `(.L_x_373) ;  /* 0x0000000017087348 */ /* 0x000fea0003c00000 */
[----:B------:R0:W1:Y:S02]  /*7ad0*/  SHFL.BFLY P2, R30, R32, R29, R28 ;  /* 0x0c00001d201e7389 */ /* 0x000064000004001c */
[----:B01----:R-:W-:Y:S01]  /*7ae0*/  ENDCOLLECTIVE ;  /* 0x000000000000791b */ /* 0x003fe20003800000 */
.L_x_373:
[----:B------:R-:W-:Y:S01]  /*7af0*/  FADD.FTZ R33, R24, R27 ;  /* 0x0000001b18217221 */ /* 0x000fe20000010000 */
[----:B------:R-:W-:-:S04]  /*7b00*/  @P0 LEA R27, R49, UR8, 0x7 ;  /* 0x00000008311b0c11 */ /* 0x000fc8000f8e38ff */
[----:B------:R-:W-:-:S05]  /*7b10*/  @P0 LEA R27, R26, R27, 0x2 ;  /* 0x0000001b1a1b0211 */ /* 0x000fca00078e10ff */
[----:B------:R0:W1:Y:S01]  /*7b20*/  @P0 LDS R44, [R27] ;  /* 0x000000001b2c0984 */ /* 0x0000620000000800 */
[----:B------:R-:W-:Y:S01]  /*7b30*/  MOV R32, R33 ;  /* 0x0000002100207202 */ /* 0x000fe20000000f00 */
[----:B------:R-:W-:Y:S02]  /*7b40*/  IMAD.MOV.U32 R29, RZ, RZ, 0x1 ;  /* 0x00000001ff1d7424 */ /* 0x000fe400078e00ff */
[----:B------:R0:W2:Y:S01]  /*7b50*/  @P0 LDS R45, [R27+0x780] ;  /* 0x000780001b2d0984 */ /* 0x0000a20000000800 */
[----:B------:R-:W-:-:S07]  /*7b60*/  FADD.FTZ R34, R25, R30 ;  /* 0x0000001e19227221 */ /* 0x000fce0000010000 */
[----:B012---:R-:W-:Y:S05]  /*7b70*/  WARPSYNC.COLLECTIVE R23, `(.L_x_374) ;  /* 0x0000000017087348 */ /* 0x007fea0003c00000 */
[----:B------:R3:W4:Y:S02]  /*7b80*/  SHFL.BFLY P2, R30, R32, R29, R28 ;  /* 0x0c00001d201e7389 */ /* 0x000724000004001c */
[----:B01234-:R-:W-:Y:S01]  /*7b90*/  ENDCOLLECTIVE ;  /* 0x000000000000791b */ /* 0x01ffe20003800000 */
.L_x_374:
[----:B------:R-:W0:Y:S01]  /*7ba0*/  LDC.64 R24, c[0x0][0x218] ;  /* 0x00008600ff187b82 */ /* 0x000e220000000a00 */
[----:B------:R-:W-:Y:S02]  /*7bb0*/  MOV R32, R34 ;  /* 0x0000002200207202 */ /* 0x000fe40000000f00 */
[----:B------:R-:W-:-:S07]  /*7bc0*/  MOV R36, R30 ;  /* 0x0000001e00247202 */ /* 0x000fce0000000f00 */
[----:B0-----:R-:W-:Y:S05]  /*7bd0*/  WARPSYNC.COLLECTIVE R23, `(.L_x_375) ;  /* 0x0000000017087348 */ /* 0x001fea0003c00000 */
[----:B------:R1:W2:Y:S02]  /*7be0*/  SHFL.BFLY P2, R30, R32, R29, R28 ;  /* 0x0c00001d201e7389 */ /* 0x0002a4000004001c */
[----:B012---:R-:W-:Y:S01]  /*7bf0*/  ENDCOLLECTIVE ;  /* 0x000000000000791b */ /* 0x007fe20003800000 */
.L_x_375:
[----:B------:R-:W-:Y:S01]  /*7c00*/  @P0 MOV R42, R44 ;  /* 0x0000002c002a0202 */ /* 0x000fe20000000f00 */
[----:B------:R-:W-:Y:S01]  /*7c10*/  FADD.FTZ R33, R33, R36 ;  /* 0x0000002421217221 */ /* 0x000fe20000010000 */
[----:B------:R-:W-:Y:S01]  /*7c20*/  @P0 MOV R43, R45 ;  /* 0x0000002d002b0202 */ /* 0x000fe20000000f00 */
[----:B------:R-:W-:Y:S01]  /*7c30*/  HFMA2.MMA R29, -RZ, RZ, 0, 4.76837158203125e-07 ;  /* 0x00000008ff1d7435 */ /* 0x000fe200000001ff */
[----:B------:R-:W-:Y:S01]  /*7c40*/  IMAD.MOV.U32 R32, RZ, RZ, R37 ;  /* 0x000000ffff207224 */ /* 0x000fe200078e0025 */
[----:B------:R-:W-:-:S09]  /*7c50*/  MOV R35, R30 ;  /* 0x0000001e00237202 */ /* 0x000fd20000000f00 */
[----:B------:R-:W-:Y:S05]  /*7c60*/  WARPSYNC.COLLECTIVE R23, `(.L_x_376) ;  /* 0x0000000017087348 */ /* 0x000fea0003c00000 */
[----:B------:R0:W1:Y:S02]  /*7c70*/  SHFL.BFLY P2, R30, R32, R29, R28 ;  /* 0x0c00001d201e7389 */ /* 0x000064000004001c */
[----:B01----:R-:W-:Y:S01]  /*7c80*/  ENDCOLLECTIVE ;  /* 0x000000000000791b */ /* 0x003fe20003800000 */
.L_x_376:
        /* <DEDUP_REMOVED lines=8> */
.L_x_377:
[----:B------:R-:W-:Y:S01]  /*7d10*/  FADD.FTZ R40, R40, R37 ;  /* 0x0000002528287221 */ /* 0x000fe20000010000 */
[----:B------:R-:W-:-:S04]  /*7d20*/  HFMA2.MMA R29, -RZ, RZ, 0, 2.384185791015625e-07 ;  /* 0x00000004ff1d7435 */ /* 0x000fc800000001ff */
[----:B------:R-:W-:Y:S01]  /*7d30*/  MOV R32, R40 ;  /* 0x0000002800207202 */ /* 0x000fe20000000f00 */
[----:B------:R-:W-:-:S07]  /*7d40*/  IMAD.MOV.U32 R39, RZ, RZ, R30 ;  /* 0x000000ffff277224 */ /* 0x000fce00078e001e */
[----:B------:R-:W-:Y:S05]  /*7d50*/  WARPSYNC.COLLECTIVE R23, `(.L_x_378) ;  /* 0x0000000017087348 */ /* 0x000fea0003c00000 */
[----:B------:R0:W1:Y:S02]  /*7d60*/  SHFL.BFLY P2, R30, R32, R29, R28 ;  /* 0x0c00001d201e7389 */ /* 0x000064000004001c */
[----:B01----:R-:W-:Y:S01]  /*7d70*/  ENDCOLLECTIVE ;  /* 0x000000000000791b */ /* 0x003fe20003800000 */
.L_x_378:
[----:B------:R-:W-:-:S04]  /*7d80*/  FADD.FTZ R39, R39, R38 ;  /* 0x0000002627277221 */ /* 0x000fc80000010000 */
[----:B------:R-:W-:Y:S01]  /*7d90*/  IMAD.MOV.U32 R32, RZ, RZ, R39 ;  /* 0x000000ffff207224 */ /* 0x000fe200078e0027 */
[----:B------:R-:W-:-:S07]  /*7da0*/  MOV R37, R30 ;  /* 0x0000001e00257202 */ /* 0x000fce0000000f00 */
[----:B------:R-:W-:Y:S05]  /*7db0*/  WARPSYNC.COLLECTIVE R23, `(.L_x_379) ;  /* 0x0000000017087348 */ /* 0x000fea0003c00000 */
[----:B------:R0:W1:Y:S02]  /*7dc0*/  SHFL.BFLY P2, R30, R32, R29, R28 ;  /* 0x0c00001d201e7389 */ /* 0x000064000004001c */
[----:B01----:R-:W-:Y:S01]  /*7dd0*/  ENDCOLLECTIVE ;  /* 0x000000000000791b */ /* 0x003fe20003800000 */
.L_x_379:
[----:B------:R-:W-:Y:S01]  /*7de0*/  FADD.FTZ R37, R40, R37 ;  /* 0x0000002528257221 */ /* 0x000fe20000010000 */
[----:B------:R-:W-:-:S03]  /*7df0*/  HFMA2.MMA R29, -RZ, RZ, 0, 1.1920928955078125e-07 ;  /* 0x00000002ff1d7435 */ /* 0x000fc600000001ff */
[----:B------:R-:W-:Y:S01]  /*7e00*/  IMAD.MOV.U32 R32, RZ, RZ, R37 ;  /* 0x000000ffff207224 */ /* 0x000fe200078e0025 */
[----:B------:R-:W-:-:S07]  /*7e10*/  MOV R38, R30 ;  /* 0x0000001e00267202 */ /* 0x000fce0000000f00 */
[----:B------:R-:W-:Y:S05]  /*7e20*/  WARPSYNC.COLLECTIVE R23, `(.L_x_380) ;  /* 0x0000000017087348 */ /* 0x000fea0003c00000 */
[----:B------:R0:W1:Y:S02]  /*7e30*/  SHFL.BFLY P2, R30, R32, R29, R28 ;  /* 0x0c00001d201e7389 */ /* 0x000064000004001c */
[----:B01----:R-:W-:Y:S01]  /*7e40*/  ENDCOLLECTIVE ;  /* 0x000000000000791b */ /* 0x003fe20003800000 */
.L_x_380:
[----:B------:R-:W-:-:S05]  /*7e50*/  FADD.FTZ R38, R39, R38 ;  /* 0x0000002627267221 */ /* 0x000fca0000010000 */
[----:B------:R-:W-:Y:S02]  /*7e60*/  MOV R32, R38 ;  /* 0x0000002600207202 */ /* 0x000fe40000000f00 */
[----:B------:R-:W-:-:S07]  /*7e70*/  MOV R26, R30 ;  /* 0x0000001e001a7202 */ /* 0x000fce0000000f00 */
[----:B------:R-:W-:Y:S05]  /*7e80*/  WARPSYNC.COLLECTIVE R23, `(.L_x_381) ;  /* 0x0000000017087348 */ /* 0x000fea0003c00000 */
[----:B------:R0:W1:Y:S02]  /*7e90*/  SHFL.BFLY P2, R30, R32, R29, R28 ;  /* 0x0c00001d201e7389 */ /* 0x000064000004001c */
[----:B01----:R-:W-:Y:S01]  /*7ea0*/  ENDCOLLECTIVE ;  /* 0x000000000000791b */ /* 0x003fe20003800000 */
.L_x_381:
        /* <DEDUP_REMOVED lines=13> */
.L_x_382:
[----:B------:R-:W-:Y:S01]  /*7f80*/  FADD.FTZ R41, R38, R41 ;  /* 0x0000002926297221 */ /* 0x000fe20000010000 */
[----:B------:R-:W0:Y:S04]  /*7f90*/  LDC.64 R26, c[0x0][0x220] ;  /* 0x00008800ff1a7b82 */ /* 0x000e280000000a00 */
[----:B------:R-:W-:Y:S02]  /*7fa0*/  MOV R32, R41 ;  /* 0x0000002900207202 */ /* 0x000fe40000000f00 */
[----:B------:R-:W-:-:S07]  /*7fb0*/  MOV R38, R30 ;  /* 0x0000001e00267202 */ /* 0x000fce0000000f00 */
[----:B0-----:R-:W-:Y:S05]  /*7fc0*/  WARPSYNC.COLLECTIVE R23, `(.L_x_383) ;  /* 0x0000000017087348 */ /* 0x001fea0003c00000 */
[----:B------:R1:W2:Y:S02]  /*7fd0*/  SHFL.BFLY P2, R30, R32, R29, R28 ;  /* 0x0c00001d201e7389 */ /* 0x0002a4000004001c */
[----:B012---:R-:W-:Y:S01]  /*7fe0*/  ENDCOLLECTIVE ;  /* 0x000000000000791b */ /* 0x007fe20003800000 */
.L_x_383:
        /* <DEDUP_REMOVED lines=12> */
.L_x_384:
[----:B------:R-:W-:Y:S01]  /*80b0*/  FADD.FTZ R40, R41, R40 ;  /* 0x0000002829287221 */ /* 0x000fe20000010000 */
[----:B------:R-:W-:Y:S02]  /*80c0*/  MOV R32, R43 ;  /* 0x0000002b00207202 */ /* 0x000fe40000000f00 */
[----:B------:R-:W-:-:S07]  /*80d0*/  MOV R45, R30 ;  /* 0x0000001e002d7202 */ /* 0x000fce0000000f00 */
[----:B------:R-:W-:Y:S05]  /*80e0*/  WARPSYNC.COLLECTIVE R23, `(.L_x_385) ;  /* 0x0000000017087348 */ /* 0x000fea0003c00000 */
[----:B------:R0:W1:Y:S02]  /*80f0*/  SHFL.BFLY P2, R30, R32, R29, R28 ;  /* 0x0c00001d201e7389 */ /* 0x000064000004001c */
[----:B01----:R-:W-:Y:S01]  /*8100*/  ENDCOLLECTIVE ;  /* 0x000000000000791b */ /* 0x003fe20003800000 */
.L_x_385:
[----:B------:R-:W-:Y:S01]  /*8110*/  FADD.FTZ R45, R45, R42 ;  /* 0x0000002a2d2d7221 */ /* 0x000fe20000010000 */
[----:B------:R-:W-:-:S04]  /*8120*/  HFMA2.MMA R29, -RZ, RZ, 0, 2.384185791015625e-07 ;  /* 0x00000004ff1d7435 */ /* 0x000fc800000001ff */
[----:B------:R-:W-:Y:S01]  /*8130*/  MOV R32, R45 ;  /* 0x0000002d00207202 */ /* 0x000fe20000000f00 */
[----:B------:R-:W-:-:S07]  /*8140*/  IMAD.MOV.U32 R44, RZ, RZ, R30 ;  /* 0x000000ffff2c7224 */ /* 0x000fce00078e001e */
[----:B------:R-:W-:Y:S05]  /*8150*/  WARPSYNC.COLLECTIVE R23, `(.L_x_386) ;  /* 0x0000000017087348 */ /* 0x000fea0003c00000 */
[----:B------:R0:W1:Y:S02]  /*8160*/  SHFL.BFLY P2, R30, R32, R29, R28 ;  /* 0x0c00001d201e7389 */ /* 0x000064000004001c */
[----:B01----:R-:W-:Y:S01]  /*8170*/  ENDCOLLECTIVE ;  /* 0x000000000000791b */ /* 0x003fe20003800000 */
.L_x_386:
[----:B------:R-:W-:-:S04]  /*8180*/  FADD.FTZ R44, R44, R43 ;  /* 0x0000002b2c2c7221 */ /* 0x000fc80000010000 */
[----:B------:R-:W-:Y:S01]  /*8190*/  IMAD.MOV.U32 R32, RZ, RZ, R44 ;  /* 0x000000ffff207224 */ /* 0x000fe200078e002c */
[----:B------:R-:W-:-:S07]  /*81a0*/  MOV R42, R30 ;  /* 0x0000001e002a7202 */ /* 0x000fce0000000f00 */
[----:B------:R-:W-:Y:S05]  /*81b0*/  WARPSYNC.COLLECTIVE R23, `(.L_x_387) ;  /* 0x0000000017087348 */ /* 0x000fea0003c00000 */
[----:B------:R0:W1:Y:S02]  /*81c0*/  SHFL.BFLY P2, R30, R32, R29, R28 ;  /* 0x0c00001d201e7389 */ /* 0x000064000004001c */
[----:B01----:R-:W-:Y:S01]  /*81d0*/  ENDCOLLECTIVE ;  /* 0x000000000000791b */ /* 0x003fe20003800000 */
.L_x_387:
[----:B------:R-:W-:Y:S01]  /*81e0*/  FADD.FTZ R42, R45, R42 ;  /* 0x0000002a2d2a7221 */ /* 0x000fe20000010000 */
[----:B------:R-:W-:-:S03]  /*81f0*/  HFMA2.MMA R29, -RZ, RZ, 0, 1.1920928955078125e-07 ;  /* 0x00000002ff1d7435 */ /* 0x000fc600000001ff */
[----:B------:R-:W-:Y:S01]  /*8200*/  IMAD.MOV.U32 R32, RZ, RZ, R42 ;  /* 0x000000ffff207224 */ /* 0x000fe200078e002a */
[----:B------:R-:W-:-:S07]  /*8210*/  MOV R43, R30 ;  /* 0x0000001e002b7202 */ /* 0x000fce0000000f00 */
[----:B------:R-:W-:Y:S05]  /*8220*/  WARPSYNC.COLLECTIVE R23, `(.L_x_388) ;  /* 0x0000000017087348 */ /* 0x000fea0003c00000 */
[----:B------:R0:W1:Y:S02]  /*8230*/  SHFL.BFLY P2, R30, R32, R29, R28 ;  /* 0x0c00001d201e7389 */ /* 0x000064000004001c */
[----:B01----:R-:W-:Y:S01]  /*8240*/  ENDCOLLECTIVE ;  /* 0x000000000000791b */ /* 0x003fe20003800000 */
.L_x_388:
[----:B------:R-:W-:-:S05]  /*8250*/  FADD.FTZ R43, R44, R43 ;  /* 0x0000002b2c2b7221 */ /* 0x000fca0000010000 */
[----:B------:R-:W-:Y:S02]  /*8260*/  MOV R32, R43 ;  /* 0x0000002b00207202 */ /* 0x000fe40000000f00 */
[----:B------:R-:W-:-:S07]  /*8270*/  MOV R45, R30 ;  /* 0x0000001e002d7202 */ /* 0x000fce0000000f00 */
[----:B------:R-:W-:Y:S05]  /*8280*/  WARPSYNC.COLLECTIVE R23, `(.L_x_389) ;  /* 0x0000000017087348 */ /* 0x000fea0003c00000 */
[----:B------:R0:W1:Y:S02]  /*8290*/  SHFL.BFLY P2, R30, R32, R29, R28 ;  /* 0x0c00001d201e7389 */ /* 0x000064000004001c */
[----:B01----:R-:W-:Y:S01]  /*82a0*/  ENDCOLLECTIVE ;  /* 0x000000000000791b */ /* 0x003fe20003800000 */
.L_x_389:
[----:B------:R-:W-:-:S05]  /*82b0*/  FADD.FTZ R45, R42, R45 ;  /* 0x0000002d2a2d7221 */ /* 0x000fca0000010000 */
[----:B------:R-:W-:Y:S01]  /*82c0*/  MOV R32, R45 ;  /* 0x0000002d00207202 */ /* 0x000fe20000000f00 */
[----:B------:R-:W-:Y:S02]  /*82d0*/  IMAD.MOV.U32 R29, RZ, RZ, 0x1 ;  /* 0x00000001ff1d7424 */ /* 0x000fe400078e00ff */
[----:B------:R-:W-:-:S07]  /*82e0*/  IMAD.MOV.U32 R44, RZ, RZ, R30 ;  /* 0x000000ffff2c7224 */ /* 0x000fce00078e001e */
[----:B------:R-:W-:Y:S05]  /*82f0*/  WARPSYNC.COLLECTIVE R23, `(.L_x_390) ;  /* 0x0000000017087348 */ /* 0x000fea0003c00000 */
[----:B------:R0:W1:Y:S02]  /*8300*/  SHFL.BFLY P2, R30, R32, R29, R28 ;  /* 0x0c00001d201e7389 */ /* 0x000064000004001c */
[----:B01----:R-:W-:Y:S01]  /*8310*/  ENDCOLLECTIVE ;  /* 0x000000000000791b */ /* 0x003fe20003800000 */
.L_x_390:
[----:B------:R-:W-:-:S05]  /*8320*/  FADD.FTZ R43, R43, R44 ;  /* 0x0000002c2b2b7221 */ /* 0x000fca0000010000 */
[----:B------:R-:W-:Y:S02]  /*8330*/  MOV R32, R43 ;  /* 0x0000002b00207202 */ /* 0x000fe40000000f00 */
[----:B------:R-:W-:-:S07]  /*8340*/  MOV R42, R30 ;  /* 0x0000001e002a7202 */ /* 0x000fce0000000f00 */
[----:B------:R-:W-:Y:S05]  /*8350*/  WARPSYNC.COLLECTIVE R23, `(.L_x_391) ;  /* 0x0000000017087348 */ /* 0x000fea0003c00000 */
[----:B------:R0:W1:Y:S02]  /*8360*/  SHFL.BFLY P2, R30, R32, R29, R28 ;  /* 0x0c00001d201e7389 */ /* 0x000064000004001c */
[----:B01----:R-:W-:Y:S01]  /*8370*/  ENDCOLLECTIVE ;  /* 0x000000000000791b */ /* 0x003fe20003800000 */
.L_x_391:
[----:B------:R-:W-:Y:S01]  /*8380*/  HFMA2.MMA R29, -RZ, RZ, 0, 4.76837158203125e-07 ;  /* 0x00000008ff1d7435 */ /* 0x000fe200000001ff */
[----:B------:R-:W-:Y:S01]  /*8390*/  IMAD.MOV.U32 R32, RZ, RZ, R46 ;  /* 0x000000ffff207224 */ /* 0x000fe200078e002e */
[----:B------:R-:W-:-:S09]  /*83a0*/  MOV R44, R30 ;  /* 0x0000001e002c7202 */ /* 0x000fd20000000f00 */
[----:B------:R-:W-:Y:S05]  /*83b0*/  WARPSYNC.COLLECTIVE R23, `(.L_x_392) ;  /* 0x0000000017087348 */ /* 0x000fea0003c00000 */
[----:B------:R0:W1:Y:S02]  /*83c0*/  SHFL.BFLY P2, R30, R32, R29, R28 ;  /* 0x0c00001d201e7389 */ /* 0x000064000004001c */
[----:B01----:R-:W-:Y:S01]  /*83d0*/  ENDCOLLECTIVE ;  /* 0x000000000000791b */ /* 0x003fe20003800000 */
.L_x_392:
[----:B------:R-:W-:Y:S02]  /*83e0*/  MOV R32, R50 ;  /* 0x0000003200207202 */ /* 0x000fe40000000f00 */
[----:B------:R-:W-:-:S07]  /*83f0*/  MOV R51, R30 ;  /* 0x0000001e00337202 */ /* 0x000fce0000000f00 */
[----:B------:R-:W-:Y:S05]  /*8400*/  WARPSYNC.COLLECTIVE R23, `(.L_x_393) ;  /* 0x0000000017087348 */ /* 0x000fea0003c00000 */
[----:B------:R0:W1:Y:S02]  /*8410*/  SHFL.BFLY P2, R30, R32, R29, R28 ;  /* 0x0c00001d201e7389 */ /* 0x000064000004001c */
[----:B01----:R-:W-:Y:S01]  /*8420*/  ENDCOLLECTIVE ;  /* 0x000000000000791b */ /* 0x003fe20003800000 */
.L_x_393:
[----:B------:R-:W-:-:S05]  /*8430*/  FADD.FTZ R51, R51, R46 ;  /* 0x0000002e33337221 */ /* 0x000fca0000010000 */
[----:B------:R-:W-:Y:S01]  /*8440*/  MOV R32, R51 ;  /* 0x0000003300207202 */ /* 0x000fe20000000f00 */
[----:B------:R-:W-:Y:S01]  /*8450*/  IMAD.MOV.U32 R29, RZ, RZ, 0x4 ;  /* 0x00000004ff1d7424 */ /* 0x000fe200078e00ff */
[----:B------:R-:W-:-:S07]  /*8460*/  MOV R53, R30 ;  /* 0x0000001e00357202 */ /* 0x000fce0000000f00 */
[----:B------:R-:W-:Y:S05]  /*8470*/  WARPSYNC.COLLECTIVE R23, `(.L_x_394) ;  /* 0x0000000017087348 */ /* 0x000fea0003c00000 */
[----:B------:R0:W1:Y:S02]  /*8480*/  SHFL.BFLY P2, R30, R32, R29, R28 ;  /* 0x0c00001d201e7389 */ /* 0x000064000004001c */
[----:B01----:R-:W-:Y:S01]  /*8490*/  ENDCOLLECTIVE ;  /* 0x000000000000791b */ /* 0x003fe20003800000 */
.L_x_394:
[----:B------:R-:W-:-:S05]  /*84a0*/  FADD.FTZ R53, R53, R50 ;  /* 0x0000003235357221 */ /* 0x000fca0000010000 */
[----:B------:R-:W-:Y:S02]  /*84b0*/  MOV R32, R53 ;  /* 0x0000003500207202 */ /* 0x000fe40000000f00 */
[----:B------:R-:W-:-:S07]  /*84c0*/  MOV R46, R30 ;  /* 0x0000001e002e7202 */ /* 0x000fce0000000f00 */
[----:B------:R-:W-:Y:S05]  /*84d0*/  WARPSYNC.COLLECTIVE R23, `(.L_x_395) ;  /* 0x0000000017087348 */ /* 0x000fea0003c00000 */
[----:B------:R0:W1:Y:S02]  /*84e0*/  SHFL.BFLY P2, R30, R32, R29, R28 ;  /* 0x0c00001d201e7389 */ /* 0x000064000004001c */
[----:B01----:R-:W-:Y:S01]  /*84f0*/  ENDCOLLECTIVE ;  /* 0x000000000000791b */ /* 0x003fe20003800000 */
.L_x_395:
[----:B------:R-:W-:Y:S01]  /*8500*/  FADD.FTZ R46, R51, R46 ;  /* 0x0000002e332e7221 */ /* 0x000fe20000010000 */
[----:B------:R-:W-:-:S03]  /*8510*/  HFMA2.MMA R29, -RZ, RZ, 0, 1.1920928955078125e-07 ;  /* 0x00000002ff1d7435 */ /* 0x000fc600000001ff */
[----:B------:R-:W-:Y:S01]  /*8520*/  IMAD.MOV.U32 R32, RZ, RZ, R46 ;  /* 0x000000ffff207224 */ /* 0x000fe200078e002e */
[----:B------:R-:W-:-:S07]  /*8530*/  MOV R50, R30 ;  /* 0x0000001e00327202 */ /* 0x000fce0000000f00 */
[----:B------:R-:W-:Y:S05]  /*8540*/  WARPSYNC.COLLECTIVE R23, `(.L_x_396) ;  /* 0x0000000017087348 */ /* 0x000fea0003c00000 */
[----:B------:R0:W1:Y:S02]  /*8550*/  SHFL.BFLY P2, R30, R32, R29, R28 ;  /* 0x0c00001d201e7389 */ /* 0x000064000004001c */
[----:B01----:R-:W-:Y:S01]  /*8560*/  ENDCOLLECTIVE ;  /* 0x000000000000791b */ /* 0x003fe20003800000 */
.L_x_396:
[----:B------:R-:W-:-:S04]  /*8570*/  FADD.FTZ R50, R53, R50 ;  /* 0x0000003235327221 */ /* 0x000fc80000010000 */
[----:B------:R-:W-:Y:S01]  /*8580*/  IMAD.MOV.U32 R32, RZ, RZ, R50 ;  /* 0x000000ffff207224 */ /* 0x000fe200078e0032 */
[----:B------:R-:W-:-:S07]  /*8590*/  MOV R37, R30 ;  /* 0x0000001e00257202 */ /* 0x000fce0000000f00 */
[----:B------:R-:W-:Y:S05]  /*85a0*/  WARPSYNC.COLLECTIVE R23, `(.L_x_397) ;  /* 0x0000000017087348 */ /* 0x000fea0003c00000 */
[----:B------:R0:W1:Y:S02]  /*85b0*/  SHFL.BFLY P2, R30, R32, R29, R28 ;  /* 0x0c00001d201e7389 */ /* 0x000064000004001c */
[----:B01----:R-:W-:Y:S01]  /*85c0*/  ENDCOLLECTIVE ;  /* 0x000000000000791b */ /* 0x003fe20003800000 */
.L_x_397:
        /* <DEDUP_REMOVED lines=21> */
.L_x_398:
        /* <DEDUP_REMOVED lines=11> */
.L_x_399:
[----:B------:R-:W-:Y:S01]  /*87d0*/  FADD.FTZ R34, R37, R34 ;  /* 0x0000002225227221 */ /* 0x000fe20000010000 */
[----:B------:R-:W-:Y:S06]  /*87e0*/  BRA `(.L_x_400) ;  /* 0xffffffe400107947 */ /* 0x000fec000383ffff */
.L_x_401:
        /* <DEDUP_REMOVED lines=9> */
.L_x_3187:


//--------------------- .text._ZN13group_norm_v218gn_bwd_cuda_kernelI13__nv_bfloat16Li480ELi1ELi32ELi30ELi1024ELb0ELb1ELi32ELi960ELi960ELi4ELb1ELi4ELb0ELb0ELNS_15WgradSyncMethodE3ENS_16CompileConditionILi900EEEEEvPT_S6_S6_PKS5_S8_S8_S8_PKfflPfPj --------------------------
	.section	.text._ZN13group_norm_v218gn_bwd_cuda_kernelI13__nv_bfloat16Li480ELi1ELi32ELi30ELi1024ELb0ELb1ELi32ELi960ELi960ELi4ELb1ELi4ELb0ELb0ELNS_15WgradSyncMethodE3ENS_16CompileConditionILi900EEEEEvPT_S6_S6_PKS5_S8_S8_S8_PKfflPfPj,"ax",@progbits
	.align	128
        .global         _ZN13group_norm_v218gn_bwd_cuda_kernelI13__nv_bfloat16Li480ELi1ELi32ELi30ELi1024ELb0ELb1ELi32ELi960ELi960ELi4ELb1ELi4ELb0ELb0ELNS_15WgradSyncMethodE3ENS_16CompileConditionILi900EEEEEvPT_S6_S6_PKS5_S8_S8_S8_PKfflPfPj
        .type           _ZN13group_norm_v218gn_bwd_cuda_kernelI13__nv_bfloat16Li480ELi1ELi32ELi30ELi1024ELb0ELb1ELi32ELi960ELi960ELi4ELb1ELi4ELb0ELb0ELNS_15WgradSyncMethodE3ENS_16CompileConditionILi900EEEEEvPT_S6_S6_PKS5_S8_S8_S8_PKfflPfPj,@function
        .size           _ZN13group_norm_v218gn_bwd_cuda_kernelI13__nv_bfloat16Li480ELi1ELi32ELi30ELi1024ELb0ELb1ELi32ELi960ELi960ELi4ELb1ELi4ELb0ELb0ELNS_15WgradSyncMethodE3ENS_16CompileConditionILi900EEEEEvPT_S6_S6_PKS5_S8_S8_S8_PKfflPfPj,(.L_x_3188 - _ZN13group_norm_v218gn_bwd_cuda_kernelI13__nv_bfloat16Li480ELi1ELi32ELi30ELi1024ELb0ELb1ELi32ELi960ELi960ELi4ELb1ELi4ELb0ELb0ELNS_15WgradSyncMethodE3ENS_16CompileConditionILi900EEEEEvPT_S6_S6_PKS5_S8_S8_S8_PKfflPfPj)
        .other          _ZN13group_norm_v218gn_bwd_cuda_kernelI13__nv_bfloat16Li480ELi1ELi32ELi30ELi1024ELb0ELb1ELi32ELi960ELi960ELi4ELb1ELi4ELb0ELb0ELNS_15WgradSyncMethodE3ENS_16CompileConditionILi900EEEEEvPT_S6_S6_PKS5_S8_S8_S8_PKfflPfPj,@"STO_CUDA_ENTRY STV_DEFAULT"
_ZN13group_norm_v218gn_bwd_cuda_kernelI13__nv_bfloat16Li480ELi1ELi32ELi30ELi1024ELb0ELb1ELi32ELi960ELi960ELi4ELb1ELi4ELb0ELb0ELNS_15WgradSyncMethodE3ENS_16CompileConditionILi900EEEEEvPT_S6_S6_PKS5_S8_S8_S8_PKfflPfPj:
.text._ZN13group_norm_v218gn_bwd_cuda_kernelI13__nv_bfloat16Li480ELi1ELi32ELi30ELi1024ELb0ELb1ELi32ELi960ELi960ELi4ELb1ELi4ELb0ELb0ELNS_15WgradSyncMethodE3ENS_16CompileConditionILi900EEEEEvPT_S6_S6_PKS5_S8_S8_S8_PKfflPfPj:
        /* <DEDUP_REMOVED lines=10> */
[----:B-1----:R-:W-:-:S04]  /*00a0*/  UISETP.GE.U32.AND UP0, UPT, UR10, UR16, UPT ;  /* 0x000000100a00728c */ /* 0x002fc8000bf06070 */
[----:B------:R-:W-:-:S06]  /*00b0*/  UISETP.GE.AND.EX UP0, UPT, URZ, UR17, UPT, UP0 ;  /* 0x000000113f00728c */ /* 0x000fcc000bf06300 */
[----:B------:R-:W-:-:S13]  /*00c0*/  PLOP3.LUT P0, PT, PT, PT, UP0, 0x80, 0x0 ;  /* 0x000000000000781c */ /* 0x000fda0003f0f008 */
[----:B0-----:R-:W-:Y:S05]  /*00d0*/  @!P0 BRA `(.L_x_402) ;  /* 0x0000000000648947 */ /* 0x001fea0003800000 */
[----:B------:R-:W0:Y:S01]  /*00e0*/  S2R R0, SR_TID.X ;  /* 0x0000000000007919 */ /* 0x000e220000002100 */
[----:B------:R-:W-:Y:S01]  /*00f0*/  BAR.SYNC.DEFER_BLOCKING 0x0 ;  /* 0x0000000000007b1d */ /* 0x000fe20000010000 */
[----:B0-----:R-:W-:-:S13]  /*0100*/  ISETP.NE.AND P0, PT, R0, RZ, PT ;  /* 0x000000ff0000720c */ /* 0x001fda0003f05270 */
[----:B------:R-:W-:Y:S05]  /*0110*/  @P0 BRA `(.L_x_403) ;  /* 0x0000000000480947 */ /* 0x000fea0003800000 */
[----:B------:R-:W-:Y:S02]  /*0120*/  IADD3 R0, RZ, -UR10, RZ ;  /* 0x8000000aff007c10 */ /* 0x000fe4000fffe0ff */
[----:B------:R-:W-:Y:S02]  /*0130*/  MOV R5, 0x7fffff81 ;  /* 0x7fffff8100057802 */ /* 0x000fe40000000f00 */
[----:B------:R-:W-:Y:S02]  /*0140*/  ISETP.NE.AND P0, PT, R0, UR20, PT ;  /* 0x0000001400007c0c */ /* 0x000fe4000bf05270 */
[----:B------:R-:W-:Y:S02]  /*0150*/  MOV R2, UR18 ;  /* 0x0000001200027c02 */ /* 0x000fe40008000f00 */
[----:B------:R-:W-:Y:S02]  /*0160*/  SEL R5, R5, 0x1, !P0 ;  /* 0x0000000105057807 */ /* 0x000fe40004000000 */
[----:B------:R-:W-:Y:S01]  /*0170*/  MOV R3, UR19 ;  /* 0x0000001300037c02 */ /* 0x000fe20008000f00 */
[----:B------:R-:W-:Y:S06]  /*0180*/  MEMBAR.ALL.GPU ;  /* 0x0000000000007992 */ /* 0x000fec000000a000 */
[----:B------:R-:W-:-:S00]  /*0190*/  ERRBAR ;  /* 0x00000000000079ab */ /* 0x000fc00000000000 */
[----:B------:R-:W-:Y:S06]  /*01a0*/  CGAERRBAR ;  /* 0x00000000000075ab */ /* 0x000fec0000000000 */
[----:B------:R0:W5:Y:S02]  /*01b0*/  ATOM.E.ADD.STRONG.GPU PT, R5, desc[UR14][R2.64], R5 ;  /* 0x000000050205798a */ /* 0x00016400081ee1ce */
.L_x_404:
        /* <DEDUP_REMOVED lines=8> */
.L_x_403:
[----:B------:R-:W-:Y:S05]  /*0240*/  WARPSYNC.ALL ;  /* 0x0000000000007948 */ /* 0x000fea0003800000 */
[----:B------:R-:W-:Y:S06]  /*0250*/  BAR.SYNC.DEFER_BLOCKING 0x0 ;  /* 0x0000000000007b1d */ /* 0x000fec0000010000 */
[----:B------:R-:W-:Y:S05]  /*0260*/  BRA `(.L_x_405) ;  /* 0x0000008000447947 */ /* 0x000fea0003800000 */
.L_x_402:
[----:B------:R-:W0:Y:S01]  /*0270*/  S2R R40, SR_TID.X ;  /* 0x0000000000287919 */ /* 0x000e220000002100 */
[----:B------:R-:W1:Y:S01]  /*0280*/  LDC.64 R4, c[0x0][0x238] ;  /* 0x00008e00ff047b82 */ /* 0x000e620000000a00 */
[----:B0-----:R-:W-:-:S05]  /*0290*/  IMAD.WIDE.U32 R2, R40, -0x77777777, RZ ;  /* 0x8888888928027825 */ /* 0x001fca00078e00ff */
[----:B------:R-:W-:-:S05]  /*02a0*/  SHF.R.U32.HI R0, RZ, 0x7, R3 ;  /* 0x00000007ff007819 */ /* 0x000fca0000011603 */
[----:B------:R-:W-:-:S05]  /*02b0*/  IMAD R0, R0, -0xf0, R40 ;  /* 0xffffff1000007824 */ /* 0x000fca00078e0228 */
[----:B------:R-:W-:-:S05]  /*02c0*/  SHF.L.U32 R9, R0, 0x2, RZ ;  /* 0x0000000200097819 */ /* 0x000fca00000006ff */
[----:B-1----:R-:W-:-:S06]  /*02d0*/  IMAD.WIDE R2, R9, 0x2, R4 ;  /* 0x0000000209027825 */ /* 0x002fcc00078e0204 */
[----:B------:R-:W2:Y:S01]  /*02e0*/  LDG.E.64.CONSTANT R2, desc[UR14][R2.64] ;  /* 0x0000000e02027981 */ /* 0x000ea2000c1e9b00 */
[----:B------:R-:W-:Y:S01]  /*02f0*/  ULOP3.LUT UR4, UR20, 0x1f, URZ, 0xc0, !UPT ;  /* 0x0000001f14047892 */ /* 0x000fe2000f8ec03f */
[--C-:B------:R-:W-:Y:S01]  /*0300*/  SHF.R.U32.HI R0, RZ, 0x1, R40.reuse ;  /* 0x00000001ff007819 */ /* 0x100fe20000011628 */
[----:B------:R-:W0:Y:S01]  /*0310*/  S2UR UR9, SR_CgaCtaId ;  /* 0x00000000000979c3 */ /* 0x000e220000008800 */
[----:B------:R-:W-:Y:S01]  /*0320*/  SHF.R.S32.HI R8, RZ, 0x1f, R40 ;  /* 0x0000001fff087819 */ /* 0x000fe20000011428 */
[----:B------:R-:W-:Y:S01]  /*0330*/  UMOV UR8, 0x400 ;  /* 0x0000040000087882 */ /* 0x000fe20000000000 */
[C---:B------:R-:W-:Y:S01]  /*0340*/  SHF.L.U32 R7, R0.reuse, 0x5, RZ ;  /* 0x0000000500077819 */ /* 0x040fe200000006ff */
[----:B------:R-:W-:Y:S01]  /*0350*/  IMAD R5, R0, 0x1e, RZ ;  /* 0x0000001e00057824 */ /* 0x000fe200078e02ff */
[----:B------:R-:W-:Y:S01]  /*0360*/  MOV R4, UR4 ;  /* 0x0000000400047c02 */ /* 0x000fe20008000f00 */
[----:B------:R-:W-:Y:S01]  /*0370*/  UIADD3 UR6, UR8, 0x3c00, URZ ;  /* 0x00003c0008067890 */ /* 0x000fe2000fffe03f */
[----:B------:R-:W-:Y:S01]  /*0380*/  IADD3 R11, R40, 0x1e0, RZ ;  /* 0x000001e0280b7810 */ /* 0x000fe20007ffe0ff */
[C---:B------:R-:W-:Y:S01]  /*0390*/  VIADD R20, R5.reuse, 0xa ;  /* 0x0000000a05147836 */ /* 0x040fe20000000000 */
[----:B------:R-:W-:Y:S01]  /*03a0*/  LEA.HI R10, R8, R40, RZ, 0x2 ;  /* 0x00000028080a7211 */ /* 0x000fe200078f10ff */
[----:B------:R-:W-:Y:S01]  /*03b0*/  VIADD R24, R5, 0x16 ;  /* 0x0000001605187836 */ /* 0x000fe20000000000 */
[----:B------:R-:W-:Y:S01]  /*03c0*/  LOP3.LUT R0, R7, 0xffffffe0, R4, 0xe2, !PT ;  /* 0xffffffe007007812 */ /* 0x000fe200078ee204 */
[----:B------:R-:W-:Y:S01]  /*03d0*/  VIADD R7, R5, 0x2 ;  /* 0x0000000205077836 */ /* 0x000fe20000000000 */
[----:B------:R-:W-:Y:S01]  /*03e0*/  SHF.R.S32.HI R4, RZ, 0x1f, R11 ;  /* 0x0000001fff047819 */ /* 0x000fe2000001140b */
[----:B------:R-:W-:Y:S01]  /*03f0*/  USHF.L.U32 UR7, UR10, 0x5, URZ ;  /* 0x000000050a077899 */ /* 0x000fe2000800063f */
[----:B------:R-:W-:Y:S01]  /*0400*/  SHF.R.S32.HI R6, RZ, 0x2, R10 ;  /* 0x00000002ff067819 */ /* 0x000fe2000001140a */
[----:B------:R1:W-:Y:S01]  /*0410*/  STL [R1+0x15c], R0 ;  /* 0x00015c0001007387 */ /* 0x0003e20000100800 */
[----:B------:R-:W-:Y:S01]  /*0420*/  LEA.HI R12, R4, R11, RZ, 0x2 ;  /* 0x0000000b040c7211 */ /* 0x000fe200078f10ff */
[----:B------:R-:W-:Y:S01]  /*0430*/  ULOP3.LUT UR4, UR7, 0xffffffe0, UR4, 0xe2, !UPT ;  /* 0xffffffe007047892 */ /* 0x000fe2000f8ee204 */
[----:B------:R-:W-:Y:S01]  /*0440*/  IADD3 R6, R6, 0xf0, RZ ;  /* 0x000000f006067810 */ /* 0x000fe20007ffe0ff */
[----:B------:R-:W-:Y:S01]  /*0450*/  UIADD3 UR11, -UR10, URZ, URZ ;  /* 0x0000003f0a0b7290 */ /* 0x000fe2000fffe13f */
[----:B------:R-:W-:-:S02]  /*0460*/  SHF.R.U32.HI R15, RZ, 0x1, R7 ;  /* 0x00000001ff0f7819 */ /* 0x000fc40000011607 */
[----:B------:R-:W-:Y:S01]  /*0470*/  SHF.R.U32.HI R16, RZ, 0x2, R7 ;  /* 0x00000002ff107819 */ /* 0x000fe20000011607 */
[----:B0-----:R-:W-:Y:S01]  /*0480*/  ULEA UR6, UR9, UR6, 0x18 ;  /* 0x0000000609067291 */ /* 0x001fe2000f8ec03f */
[--C-:B------:R-:W-:Y:S01]  /*0490*/  SHF.R.U32.HI R14, RZ, 0x2, R5.reuse ;  /* 0x00000002ff0e7819 */ /* 0x100fe20000011605 */
[----:B------:R-:W-:Y:S01]  /*04a0*/  ULEA UR9, UR9, UR8, 0x18 ;  /* 0x0000000809097291 */ /* 0x000fe2000f8ec03f */
[----:B-1----:R-:W-:Y:S02]  /*04b0*/  SHF.R.U32.HI R0, RZ, 0x1, R5 ;  /* 0x00000001ff007819 */ /* 0x002fe40000011605 */
[----:B------:R-:W-:Y:S01]  /*04c0*/  SHF.R.S32.HI R7, RZ, 0x1f, R6 ;  /* 0x0000001fff077819 */ /* 0x000fe20000011406 */
[----:B------:R-:W-:Y:S01]  /*04d0*/  UMOV UR8, UR10 ;  /* 0x0000000a00087c82 */ /* 0x000fe20008000000 */
[----:B------:R-:W-:Y:S02]  /*04e0*/  LOP3.LUT R13, R0, 0x1, RZ, 0xc0, !PT ;  /* 0x00000001000d7812 */ /* 0x000fe400078ec0ff */
[----:B------:R-:W-:-:S02]  /*04f0*/  LOP3.LUT R0, R12, 0xfffffffc, RZ, 0xc0, !PT ;  /* 0xfffffffc0c007812 */ /* 0x000fc400078ec0ff */
[----:B------:R-:W-:Y:S01]  /*0500*/  LEA.HI R4, R4, R11, RZ, 0x4 ;  /* 0x0000000b04047211 */ /* 0x000fe200078f20ff */
[----:B------:R-:W-:Y:S01]  /*0510*/  IMAD R13, R13, 0xf0, R14 ;  /* 0x000000f00d0d7824 */ /* 0x000fe200078e020e */
[----:B------:R-:W-:Y:S02]  /*0520*/  IADD3 R0, R11, -R0, RZ ;  /* 0x800000000b007210 */ /* 0x000fe40007ffe0ff */
[----:B------:R-:W-:Y:S02]  /*0530*/  LOP3.LUT R15, R15, 0x1, RZ, 0xc0, !PT ;  /* 0x000000010f0f7812 */ /* 0x000fe400078ec0ff */
[----:B------:R-:W-:Y:S02]  /*0540*/  LEA.HI R11, R7, R6, RZ, 0x2 ;  /* 0x00000006070b7211 */ /* 0x000fe400078f10ff */
[----:B------:R-:W-:Y:S01]  /*0550*/  IADD3 R6, R5, 0x4, RZ ;  /* 0x0000000405067810 */ /* 0x000fe20007ffe0ff */
[----:B------:R-:W-:Y:S01]  /*0560*/  IMAD R15, R15, 0xf0, R16 ;  /* 0x000000f00f0f7824 */ /* 0x000fe200078e0210 */
[----:B------:R-:W-:-:S02]  /*0570*/  IADD3 R14, R5, 0x6, RZ ;  /* 0x00000006050e7810 */ /* 0x000fc40007ffe0ff */
[C---:B------:R-:W-:Y:S02]  /*0580*/  IADD3 R18, R5.reuse, 0x8, RZ ;  /* 0x0000000805127810 */ /* 0x040fe40007ffe0ff */
[----:B------:R-:W-:Y:S02]  /*0590*/  SHF.R.U32.HI R7, RZ, 0x1, R6 ;  /* 0x00000001ff077819 */ /* 0x000fe40000011606 */
[--C-:B------:R-:W-:Y:S02]  /*05a0*/  SHF.R.U32.HI R16, RZ, 0x1, R14.reuse ;  /* 0x00000001ff107819 */ /* 0x100fe4000001160e */
[----:B------:R-:W-:Y:S02]  /*05b0*/  IADD3 R22, R5, 0xc, RZ ;  /* 0x0000000c05167810 */ /* 0x000fe40007ffe0ff */
[----:B------:R-:W-:Y:S02]  /*05c0*/  SHF.R.U32.HI R17, RZ, 0x2, R14 ;  /* 0x00000002ff117819 */ /* 0x000fe4000001160e */
[----:B------:R-:W-:-:S02]  /*05d0*/  SHF.R.U32.HI R6, RZ, 0x2, R6 ;  /* 0x00000002ff067819 */ /* 0x000fc40000011606 */
[----:B------:R-:W-:Y:S02]  /*05e0*/  SHF.R.U32.HI R14, RZ, 0x1, R18 ;  /* 0x00000001ff0e7819 */ /* 0x000fe40000011612 */
[----:B------:R-:W-:Y:S02]  /*05f0*/  SHF.R.U32.HI R21, RZ, 0x1, R20 ;  /* 0x00000001ff157819 */ /* 0x000fe40000011614 */
[----:B------:R-:W-:Y:S02]  /*0600*/  LOP3.LUT R7, R7, 0x1, RZ, 0xc0, !PT ;  /* 0x0000000107077812 */ /* 0x000fe400078ec0ff */
[----:B------:R-:W-:Y:S02]  /*0610*/  LOP3.LUT R16, R16, 0x1, RZ, 0xc0, !PT ;  /* 0x0000000110107812 */ /* 0x000fe400078ec0ff */
[----:B------:R-:W-:Y:S02]  /*0620*/  SHF.R.U32.HI R19, RZ, 0x2, R18 ;  /* 0x00000002ff137819 */ /* 0x000fe40000011612 */
[----:B------:R-:W-:Y:S01]  /*0630*/  SHF.R.U32.HI R23, RZ, 0x1, R22 ;  /* 0x00000001ff177819 */ /* 0x000fe20000011616 */
[----:B------:R-:W-:Y:S01]  /*0640*/  IMAD R16, R16, 0xf0, R17 ;  /* 0x000000f010107824 */ /* 0x000fe200078e0211 */
[----:B------:R-:W-:-:S02]  /*0650*/  SHF.R.U32.HI R20, RZ, 0x2, R20 ;  /* 0x00000002ff147819 */ /* 0x000fc40000011614 */
[----:B------:R-:W-:Y:S01]  /*0660*/  LOP3.LUT R18, R14, 0x1, RZ, 0xc0, !PT ;  /* 0x000000010e127812 */ /* 0x000fe200078ec0ff */
[----:B------:R-:W-:Y:S01]  /*0670*/  IMAD R14, R7, 0xf0, R6 ;  /* 0x000000f0070e7824 */ /* 0x000fe200078e0206 */
[----:B------:R-:W-:Y:S02]  /*0680*/  LOP3.LUT R21, R21, 0x1, RZ, 0xc0, !PT ;  /* 0x0000000115157812 */ /* 0x000fe400078ec0ff */
[----:B------:R-:W-:Y:S01]  /*0690*/  IADD3 R6, R5, 0xe, RZ ;  /* 0x0000000e05067810 */ /* 0x000fe20007ffe0ff */
[----:B------:R-:W-:Y:S01]  /*06a0*/  IMAD R18, R18, 0xf0, R19 ;  /* 0x000000f012127824 */ /* 0x000fe200078e0213 */
[----:B------:R-:W-:Y:S01]  /*06b0*/  SHF.R.U32.HI R22, RZ, 0x2, R22 ;  /* 0x00000002ff167819 */ /* 0x000fe20000011616 */
[----:B------:R-:W-:Y:S01]  /*06c0*/  IMAD R20, R21, 0xf0, R20 ;  /* 0x000000f015147824 */ /* 0x000fe200078e0214 */
[----:B------:R-:W-:Y:S02]  /*06d0*/  LOP3.LUT R23, R23, 0x1, RZ, 0xc0, !PT ;  /* 0x0000000117177812 */ /* 0x000fe400078ec0ff */
[----:B------:R-:W-:-:S02]  /*06e0*/  IADD3 R17, R5, 0x10, RZ ;  /* 0x0000001005117810 */ /* 0x000fc40007ffe0ff */
[----:B------:R-:W-:Y:S01]  /*06f0*/  IADD3 R21, R5, 0x12, RZ ;  /* 0x0000001205157810 */ /* 0x000fe20007ffe0ff */
[----:B------:R-:W-:Y:S01]  /*0700*/  IMAD R22, R23, 0xf0, R22 ;  /* 0x000000f017167824 */ /* 0x000fe200078e0216 */
[--C-:B------:R-:W-:Y:S02]  /*0710*/  SHF.R.U32.HI R7, RZ, 0x1, R6.reuse ;  /* 0x00000001ff077819 */ /* 0x100fe40000011606 */
[--C-:B------:R-:W-:Y:S02]  /*0720*/  SHF.R.U32.HI R19, RZ, 0x1, R17.reuse ;  /* 0x00000001ff137819 */ /* 0x100fe40000011611 */
[----:B------:R-:W-:Y:S02]  /*0730*/  IADD3 R23, R5, 0x14, RZ ;  /* 0x0000001405177810 */ /* 0x000fe40007ffe0ff */
[----:B------:R-:W-:Y:S02]  /*0740*/  SHF.R.U32.HI R26, RZ, 0x2, R17 ;  /* 0x00000002ff1a7819 */ /* 0x000fe40000011611 */
[----:B------:R-:W-:-:S02]  /*0750*/  SHF.R.U32.HI R6, RZ, 0x2, R6 ;  /* 0x00000002ff067819 */ /* 0x000fc40000011606 */
[--C-:B------:R-:W-:Y:S02]  /*0760*/  SHF.R.U32.HI R17, RZ, 0x1, R21.reuse ;  /* 0x00000001ff117819 */ /* 0x100fe40000011615 */
[----:B------:R-:W-:Y:S02]  /*0770*/  LOP3.LUT R7, R7, 0x1, RZ, 0xc0, !PT ;  /* 0x0000000107077812 */ /* 0x000fe400078ec0ff */
[----:B------:R-:W-:Y:S02]  /*0780*/  LOP3.LUT R19, R19, 0x1, RZ, 0xc0, !PT ;  /* 0x0000000113137812 */ /* 0x000fe400078ec0ff */
[----:B------:R-:W-:Y:S02]  /*0790*/  SHF.R.U32.HI R28, RZ, 0x2, R21 ;  /* 0x00000002ff1c7819 */ /* 0x000fe40000011615 */
[--C-:B------:R-:W-:Y:S01]  /*07a0*/  SHF.R.U32.HI R21, RZ, 0x1, R23.reuse ;  /* 0x00000001ff157819 */ /* 0x100fe20000011617 */
[----:B------:R-:W-:Y:S01]  /*07b0*/  IMAD R26, R19, 0xf0, R26 ;  /* 0x000000f0131a7824 */ /* 0x000fe200078e021a */
[----:B------:R-:W-:-:S02]  /*07c0*/  SHF.R.U32.HI R30, RZ, 0x2, R23 ;  /* 0x00000002ff1e7819 */ /* 0x000fc40000011617 */
[--C-:B------:R-:W-:Y:S02]  /*07d0*/  SHF.R.U32.HI R23, RZ, 0x1, R24.reuse ;  /* 0x00000001ff177819 */ /* 0x100fe40000011618 */
[----:B------:R-:W-:Y:S01]  /*07e0*/  SHF.R.U32.HI R32, RZ, 0x2, R24 ;  /* 0x00000002ff207819 */ /* 0x000fe20000011618 */
[----:B------:R-:W-:Y:S01]  /*07f0*/  IMAD R24, R7, 0xf0, R6 ;  /* 0x000000f007187824 */ /* 0x000fe200078e0206 */
[----:B------:R-:W-:Y:S02]  /*0800*/  LOP3.LUT R17, R17, 0x1, RZ, 0xc0, !PT ;  /* 0x0000000111117812 */ /* 0x000fe400078ec0ff */
[C---:B------:R-:W-:Y:S02]  /*0810*/  IADD3 R7, R5.reuse, 0x1a, RZ ;  /* 0x0000001a05077810 */ /* 0x040fe40007ffe0ff */
[----:B------:R-:W-:Y:S01]  /*0820*/  IADD3 R6, R5, 0x18, RZ ;  /* 0x0000001805067810 */ /* 0x000fe20007ffe0ff */
[----:B------:R-:W-:Y:S01]  /*0830*/  IMAD R28, R17, 0xf0, R28 ;  /* 0x000000f0111c7824 */ /* 0x000fe200078e021c */
[----:B------:R-:W-:-:S02]  /*0840*/  IADD3 R19, R5, 0x1c, RZ ;  /* 0x0000001c05137810 */ /* 0x000fc40007ffe0ff */
[--C-:B------:R-:W-:Y:S02]  /*0850*/  SHF.R.U32.HI R17, RZ, 0x1, R7.reuse ;  /* 0x00000001ff117819 */ /* 0x100fe40000011607 */
[----:B------:R-:W-:Y:S02]  /*0860*/  SHF.R.U32.HI R36, RZ, 0x2, R7 ;  /* 0x00000002ff247819 */ /* 0x000fe40000011607 */
[----:B------:R-:W-:Y:S02]  /*0870*/  SHF.R.U32.HI R5, RZ, 0x1, R6 ;  /* 0x00000001ff057819 */ /* 0x000fe40000011606 */
[----:B------:R-:W-:Y:S02]  /*0880*/  SHF.R.U32.HI R7, RZ, 0x1, R19 ;  /* 0x00000001ff077819 */ /* 0x000fe40000011613 */
[----:B------:R-:W-:Y:S02]  /*0890*/  SHF.R.S32.HI R25, RZ, 0x2, R12 ;  /* 0x00000002ff197819 */ /* 0x000fe4000001140c */
[----:B------:R-:W-:-:S02]  /*08a0*/  SHF.R.U32.HI R6, RZ, 0x2, R6 ;  /* 0x00000002ff067819 */ /* 0x000fc40000011606 */
[----:B------:R-:W-:Y:S01]  /*08b0*/  LOP3.LUT R5, R5, 0x1, RZ, 0xc0, !PT ;  /* 0x0000000105057812 */ /* 0x000fe200078ec0ff */
[----:B------:R-:W-:Y:S01]  /*08c0*/  STL [R1+0xf4], R25 ;  /* 0x0000f41901007387 */ /* 0x000fe20000100800 */
[----:B------:R-:W-:Y:S02]  /*08d0*/  SHF.R.U32.HI R12, RZ, 0x2, R19 ;  /* 0x00000002ff0c7819 */ /* 0x000fe40000011613 */
[----:B------:R-:W-:Y:S01]  /*08e0*/  LOP3.LUT R7, R7, 0x1, RZ, 0xc0, !PT ;  /* 0x0000000107077812 */ /* 0x000fe200078ec0ff */
[----:B------:R-:W-:Y:S01]  /*08f0*/  IMAD R34, R5, 0xf0, R6 ;  /* 0x000000f005227824 */ /* 0x000fe200078e0206 */
[----:B------:R-:W-:Y:S02]  /*0900*/  IADD3 R5, R25, 0xf0, RZ ;  /* 0x000000f019057810 */ /* 0x000fe40007ffe0ff */
[----:B------:R-:W-:Y:S01]  /*0910*/  LOP3.LUT R17, R17, 0x1, RZ, 0xc0, !PT ;  /* 0x0000000111117812 */ /* 0x000fe200078ec0ff */
[----:B------:R-:W-:Y:S01]  /*0920*/  IMAD R38, R7, 0xf0, R12 ;  /* 0x000000f007267824 */ /* 0x000fe200078e020c */
[----:B------:R-:W-:Y:S01]  /*0930*/  SHF.R.S32.HI R12, RZ, 0x1f, R5 ;  /* 0x0000001fff0c7819 */ /* 0x000fe20000011405 */
[----:B------:R-:W-:Y:S01]  /*0940*/  IMAD.WIDE.U32 R6, R9, -0x77777777, RZ ;  /* 0x8888888909067825 */ /* 0x000fe200078e00ff */
[----:B------:R-:W-:-:S02]  /*0950*/  LEA.HI R8, R8, R40, RZ, 0x4 ;  /* 0x0000002808087211 */ /* 0x000fc400078f20ff */
[----:B------:R-:W-:Y:S01]  /*0960*/  LEA.HI R12, R12, R5, RZ, 0x2 ;  /* 0x000000050c0c7211 */ /* 0x000fe200078f10ff */
[----:B------:R-:W-:Y:S01]  /*0970*/  VIADD R6, R9, 0x2 ;  /* 0x0000000209067836 */ /* 0x000fe20000000000 */
[----:B------:R-:W-:Y:S01]  /*0980*/  SHF.R.U32.HI R7, RZ, 0x4, R7 ;  /* 0x00000004ff077819 */ /* 0x000fe20000011607 */
[----:B------:R-:W-:Y:S01]  /*0990*/  IMAD R36, R17, 0xf0, R36 ;  /* 0x000000f011247824 */ /* 0x000fe200078e0224 */
[----:B------:R-:W-:Y:S02]  /*09a0*/  LOP3.LUT R10, R10, 0xfffffffc, RZ, 0xc0, !PT ;  /* 0xfffffffc0a0a7812 */ /* 0x000fe400078ec0ff */
[----:B------:R-:W-:Y:S01]  /*09b0*/  MOV R41, UR6 ;  /* 0x0000000600297c02 */ /* 0x000fe20008000f00 */
[----:B------:R0:W-:Y:S01]  /*09c0*/  STL [R1+0xec], R7 ;  /* 0x0000ec0701007387 */ /* 0x0001e20000100800 */
[----:B------:R-:W-:Y:S01]  /*09d0*/  SHF.L.U32 R9, R40, 0x3, RZ ;  /* 0x0000000328097819 */ /* 0x000fe200000006ff */
[----:B------:R-:W-:Y:S01]  /*09e0*/  ULEA UR6, UP0, UR10, UR12, 0x2 ;  /* 0x0000000c0a067291 */ /* 0x000fe2000f80103f */
[----:B------:R-:W-:Y:S01]  /*09f0*/  IADD3 R10, -R10, R40, RZ ;  /* 0x000000280a0a7210 */ /* 0x000fe20007ffe1ff */
[--C-:B------:R-:W-:Y:S01]  /*0a00*/  IMAD R17, R14, 0x18, R41.reuse ;  /* 0x000000180e117824 */ /* 0x100fe200078e0229 */
[----:B------:R-:W-:Y:S01]  /*0a10*/  LOP3.LUT R14, R9, 0x8, RZ, 0xc0, !PT ;  /* 0x00000008090e7812 */ /* 0x000fe200078ec0ff */
[----:B------:R-:W-:Y:S01]  /*0a20*/  IMAD R13, R13, 0x18, R41 ;  /* 0x000000180d0d7824 */ /* 0x000fe200078e0229 */
[----:B------:R-:W-:Y:S01]  /*0a30*/  SHF.R.U32.HI R11, RZ, 0x2, R11 ;  /* 0x00000002ff0b7819 */ /* 0x000fe2000001160b */
[--C-:B------:R-:W-:Y:S01]  /*0a40*/  IMAD R15, R15, 0x18, R41.reuse ;  /* 0x000000180f0f7824 */ /* 0x100fe200078e0229 */
[----:B------:R-:W-:Y:S01]  /*0a50*/  LOP3.LUT R21, R21, 0x1, RZ, 0xc0, !PT ;  /* 0x0000000115157812 */ /* 0x000fe200078ec0ff */
[----:B0-----:R-:W-:Y:S01]  /*0a60*/  IMAD.WIDE.U32 R6, R6, -0x77777777, RZ ;  /* 0x8888888906067825 */ /* 0x001fe200078e00ff */
[----:B------:R-:W-:Y:S01]  /*0a70*/  MOV R6, UR4 ;  /* 0x0000000400067c02 */ /* 0x000fe20008000f00 */
[----:B------:R-:W-:Y:S01]  /*0a80*/  ULEA.HI.X UR7, UR10, UR13, UR5, 0x2, UP0 ;  /* 0x0000000d0a077291 */ /* 0x000fe200080f1405 */
[----:B------:R-:W-:Y:S01]  /*0a90*/  LOP3.LUT R23, R23, 0x1, RZ, 0xc0, !PT ;  /* 0x0000000117177812 */ /* 0x000fe200078ec0ff */
[----:B------:R-:W-:Y:S01]  /*0aa0*/  IMAD R19, R16, 0x18, R41 ;  /* 0x0000001810137824 */ /* 0x000fe200078e0229 */
[----:B------:R-:W-:Y:S01]  /*0ab0*/  SHF.R.U32.HI R5, RZ, 0x4, R7 ;  /* 0x00000004ff057819 */ /* 0x000fe20000011607 */
[----:B------:R-:W-:Y:S01]  /*0ac0*/  IMAD R30, R21, 0xf0, R30 ;  /* 0x000000f0151e7824 */ /* 0x000fe200078e021e */
[----:B------:R-:W-:Y:S01]  /*0ad0*/  UISETP.NE.AND UP0, UPT, UR20, UR11, UPT ;  /* 0x0000000b1400728c */ /* 0x000fe2000bf05270 */
[----:B------:R-:W-:Y:S01]  /*0ae0*/  IMAD R32, R23, 0xf0, R32 ;  /* 0x000000f017207824 */ /* 0x000fe200078e0220 */
[----:B------:R-:W-:Y:S01]  /*0af0*/  UMOV UR4, 0x7fffff81 ;  /* 0x7fffff8100047882 */ /* 0x000fe20000000000 */
[----:B------:R0:W-:Y:S01]  /*0b00*/  STL [R1+0xf0], R5 ;  /* 0x0000f00501007387 */ /* 0x0001e20000100800 */
[--C-:B------:R-:W-:Y:S01]  /*0b10*/  IMAD R21, R18, 0x18, R41.reuse ;  /* 0x0000001812157824 */ /* 0x100fe200078e0229 */
[----:B------:R-:W-:Y:S01]  /*0b20*/  USEL UR12, UR4, 0x1, !UP0 ;  /* 0x00000001040c7887 */ /* 0x000fe2000c000000 */
[----:B------:R-:W-:-:S02]  /*0b30*/  IMAD R23, R20, 0x18, R41 ;  /* 0x0000001814177824 */ /* 0x000fc400078e0229 */
[--C-:B------:R-:W-:Y:S01]  /*0b40*/  IMAD R25, R22, 0x18, R41.reuse ;  /* 0x0000001816197824 */ /* 0x100fe200078e0229 */
[----:B------:R-:W-:Y:S01]  /*0b50*/  UMOV UR4, URZ ;  /* 0x0000003f00047c82 */ /* 0x000fe20008000000 */
[--C-:B------:R-:W-:Y:S02]  /*0b60*/  IMAD R27, R24, 0x18, R41.reuse ;  /* 0x00000018181b7824 */ /* 0x100fe400078e0229 */
[--C-:B------:R-:W-:Y:S01]  /*0b70*/  IMAD R29, R26, 0x18, R41.reuse ;  /* 0x000000181a1d7824 */ /* 0x100fe200078e0229 */
[----:B0-----:R-:W-:Y:S01]  /*0b80*/  SHF.R.U32.HI R5, RZ, 0x4, R8 ;  /* 0x00000004ff057819 */ /* 0x001fe20000011608 */
[----:B------:R-:W-:Y:S02]  /*0b90*/  IMAD R8, R6, 0x3c0, R40 ;  /* 0x000003c006087824 */ /* 0x000fe400078e0228 */
[----:B------:R-:W-:Y:S01]  /*0ba0*/  IMAD R31, R28, 0x18, R41 ;  /* 0x000000181c1f7824 */ /* 0x000fe200078e0229 */
[----:B------:R-:W-:Y:S01]  /*0bb0*/  LOP3.LUT R9, R10, 0x3, R5, 0x78, !PT ;  /* 0x000000030a097812 */ /* 0x000fe200078e7805 */
[----:B------:R-:W-:Y:S01]  /*0bc0*/  IMAD R33, R30, 0x18, R41 ;  /* 0x000000181e217824 */ /* 0x000fe200078e0229 */
[----:B------:R-:W-:Y:S01]  /*0bd0*/  LOP3.LUT R10, R10, 0x3, R11, 0x78, !PT ;  /* 0x000000030a0a7812 */ /* 0x000fe200078e780b */
[----:B------:R-:W0:Y:S01]  /*0be0*/  LDC.64 R6, c[0x0][0x260] ;  /* 0x00009800ff067b82 */ /* 0x000e220000000a00 */
[----:B------:R-:W-:Y:S01]  /*0bf0*/  SHF.L.U32 R5, R8, 0x1, RZ ;  /* 0x0000000108057819 */ /* 0x000fe200000006ff */
[----:B------:R1:W-:Y:S01]  /*0c00*/  STL [R1+0x154], R9 ;  /* 0x0001540901007387 */ /* 0x0003e20000100800 */
[----:B------:R-:W-:Y:S01]  /*0c10*/  IADD3 R8, R14, R17, RZ ;  /* 0x000000110e087210 */ /* 0x000fe20007ffe0ff */
[--C-:B------:R-:W-:Y:S01]  /*0c20*/  IMAD R35, R32, 0x18, R41.reuse ;  /* 0x0000001820237824 */ /* 0x100fe200078e0229 */
[----:B------:R-:W-:Y:S01]  /*0c30*/  SHF.R.U32.HI R11, RZ, 0x2, R12 ;  /* 0x00000002ff0b7819 */ /* 0x000fe2000001160c */
[----:B------:R3:W-:Y:S01]  /*0c40*/  STL [R1+0x150], R10 ;  /* 0x0001500a01007387 */ /* 0x0007e20000100800 */
[----:B------:R-:W-:-:S02]  /*0c50*/  IMAD R37, R34, 0x18, R41 ;  /* 0x0000001822257824 */ /* 0x000fc400078e0229 */
[--C-:B------:R-:W-:Y:S02]  /*0c60*/  IMAD R39, R36, 0x18, R41.reuse ;  /* 0x0000001824277824 */ /* 0x100fe400078e0229 */
[----:B------:R-:W-:Y:S01]  /*0c70*/  IMAD R41, R38, 0x18, R41 ;  /* 0x0000001826297824 */ /* 0x000fe200078e0229 */
[----:B-1----:R-:W-:Y:S02]  /*0c80*/  IADD3 R9, R13, R14, RZ ;  /* 0x0000000e0d097210 */ /* 0x002fe40007ffe0ff */
[----:B------:R-:W-:Y:S01]  /*0c90*/  IADD3 R13, R5, 0x3c0, RZ ;  /* 0x000003c0050d7810 */ /* 0x000fe20007ffe0ff */
[C---:B---3--:R-:W-:Y:S02]  /*0ca0*/  IMAD.IADD R10, R14.reuse, 0x1, R15 ;  /* 0x000000010e0a7824 */ /* 0x048fe400078e020f */
[----:B------:R1:W-:Y:S04]  /*0cb0*/  STL [R1+0x144], R9 ;  /* 0x0001440901007387 */ /* 0x0003e80000100800 */
[----:B------:R3:W-:Y:S04]  /*0cc0*/  STL [R1+0x140], R10 ;  /* 0x0001400a01007387 */ /* 0x0007e80000100800 */
[----:B------:R4:W-:Y:S01]  /*0cd0*/  STL [R1+0x13c], R8 ;  /* 0x00013c0801007387 */ /* 0x0009e20000100800 */
[----:B-1----:R-:W-:-:S02]  /*0ce0*/  IADD3 R9, R14, R19, RZ ;  /* 0x000000130e097210 */ /* 0x002fc40007ffe0ff */
[----:B---3--:R-:W-:-:S03]  /*0cf0*/  IADD3 R10, R14, R21, RZ ;  /* 0x000000150e0a7210 */ /* 0x008fc60007ffe0ff */
[----:B------:R1:W-:Y:S01]  /*0d00*/  STL [R1+0x138], R9 ;  /* 0x0001380901007387 */ /* 0x0003e20000100800 */
[----:B----4-:R-:W-:-:S03]  /*0d10*/  IADD3 R8, R14, R23, RZ ;  /* 0x000000170e087210 */ /* 0x010fc60007ffe0ff */
[----:B------:R3:W-:Y:S04]  /*0d20*/  STL [R1+0x134], R10 ;  /* 0x0001340a01007387 */ /* 0x0007e80000100800 */
[----:B------:R4:W-:Y:S01]  /*0d30*/  STL [R1+0x130], R8 ;  /* 0x0001300801007387 */ /* 0x0009e20000100800 */
[C---:B-1----:R-:W-:Y:S02]  /*0d40*/  IADD3 R9, R14.reuse, R25, RZ ;  /* 0x000000190e097210 */ /* 0x042fe40007ffe0ff */
[----:B------:R-:W-:Y:S01]  /*0d50*/  CS2R R24, SRZ ;  /* 0x0000000000187805 */ /* 0x000fe2000001ff00 */
[----:B---3--:R-:W-:Y:S02]  /*0d60*/  IMAD.IADD R10, R14, 0x1, R27 ;  /* 0x000000010e0a7824 */ /* 0x008fe400078e021b */
[----:B------:R1:W-:Y:S01]  /*0d70*/  STL [R1+0x12c], R9 ;  /* 0x00012c0901007387 */ /* 0x0003e20000100800 */
[----:B------:R-:W-:-:S02]  /*0d80*/  CS2R R26, SRZ ;  /* 0x00000000001a7805 */ /* 0x000fc4000001ff00 */
[----:B----4-:R-:W-:Y:S01]  /*0d90*/  IADD3 R8, R14, R29, RZ ;  /* 0x0000001d0e087210 */ /* 0x010fe20007ffe0ff */
[----:B------:R3:W-:Y:S01]  /*0da0*/  STL [R1+0x128], R10 ;  /* 0x0001280a01007387 */ /* 0x0007e20000100800 */
[----:B------:R-:W-:-:S03]  /*0db0*/  CS2R R28, SRZ ;  /* 0x00000000001c7805 */ /* 0x000fc6000001ff00 */
[----:B------:R4:W-:Y:S01]  /*0dc0*/  STL [R1+0x124], R8 ;  /* 0x0001240801007387 */ /* 0x0009e20000100800 */
[C---:B-1----:R-:W-:Y:S02]  /*0dd0*/  IADD3 R9, R14.reuse, R31, RZ ;  /* 0x0000001f0e097210 */ /* 0x042fe40007ffe0ff */
[----:B------:R-:W-:Y:S02]  /*0de0*/  CS2R R30, SRZ ;  /* 0x00000000001e7805 */ /* 0x000fe4000001ff00 */
[C---:B---3--:R-:W-:Y:S01]  /*0df0*/  IADD3 R10, R14.reuse, R33, RZ ;  /* 0x000000210e0a7210 */ /* 0x048fe20007ffe0ff */
[----:B------:R1:W-:Y:S01]  /*0e00*/  STL [R1+0x120], R9 ;  /* 0x0001200901007387 */ /* 0x0003e20000100800 */
[----:B----4-:R-:W-:-:S03]  /*0e10*/  IADD3 R8, R14, R35, RZ ;  /* 0x000000230e087210 */ /* 0x010fc60007ffe0ff */
[----:B------:R3:W-:Y:S04]  /*0e20*/  STL [R1+0x11c], R10 ;  /* 0x00011c0a01007387 */ /* 0x0007e80000100800 */
[----:B------:R4:W-:Y:S01]  /*0e30*/  STL [R1+0x118], R8 ;  /* 0x0001180801007387 */ /* 0x0009e20000100800 */
[C---:B-1----:R-:W-:Y:S01]  /*0e40*/  IADD3 R9, R14.reuse, R37, RZ ;  /* 0x000000250e097210 */ /* 0x042fe20007ffe0ff */
[----:B---3--:R-:W-:-:S04]  /*0e50*/  IMAD.IADD R10, R14, 0x1, R39 ;  /* 0x000000010e0a7824 */ /* 0x008fc800078e0227 */
[----:B------:R1:W-:Y:S01]  /*0e60*/  STL [R1+0x114], R9 ;  /* 0x0001140901007387 */ /* 0x0003e20000100800 */
[----:B----4-:R-:W-:-:S03]  /*0e70*/  IADD3 R8, R14, R41, RZ ;  /* 0x000000290e087210 */ /* 0x010fc60007ffe0ff */
[----:B------:R3:W-:Y:S04]  /*0e80*/  STL [R1+0x110], R10 ;  /* 0x0001100a01007387 */ /* 0x0007e80000100800 */
[----:B------:R0:W-:Y:S01]  /*0e90*/  STL [R1+0xf8], R8 ;  /* 0x0000f80801007387 */ /* 0x0001e20000100800 */
[----:B-1----:R-:W-:-:S04]  /*0ea0*/  SHF.R.U32.HI R9, RZ, 0x4, R4 ;  /* 0x00000004ff097819 */ /* 0x002fc80000011604 */
[C---:B---3--:R-:W-:Y:S02]  /*0eb0*/  LOP3.LUT R10, R0.reuse, 0x3, R9, 0x78, !PT ;  /* 0x00000003000a7812 */ /* 0x048fe400078e7809 */
[----:B------:R-:W-:Y:S01]  /*0ec0*/  LOP3.LUT R0, R0, 0x3, R11, 0x78, !PT ;  /* 0x0000000300007812 */ /* 0x000fe200078e780b */
[--C-:B0-----:R-:W-:Y:S02]  /*0ed0*/  IMAD.WIDE.U32 R8, R5, 0x4, R6.reuse ;  /* 0x0000000405087825 */ /* 0x101fe400078e0006 */
[----:B------:R-:W-:Y:S02]  /*0ee0*/  STL [R1+0x14c], R10 ;  /* 0x00014c0a01007387 */ /* 0x000fe40000100800 */
[----:B------:R-:W-:Y:S02]  /*0ef0*/  IMAD.WIDE.U32 R6, R13, 0x4, R6 ;  /* 0x000000040d067825 */ /* 0x000fe400078e0006 */
[----:B------:R0:W-:Y:S04]  /*0f00*/  STL [R1+0x148], R0 ;  /* 0x0001480001007387 */ /* 0x0001e80000100800 */
[----:B------:R1:W-:Y:S01]  /*0f10*/  STL.64 [R1+0x108], R8 ;  /* 0x0001080801007387 */ /* 0x0003e20000100a00 */
[----:B--2---:R-:W-:-:S02]  /*0f20*/  PRMT R4, R2, 0x7632, R4 ;  /* 0x0000763202047816 */ /* 0x004fc40000000004 */
[C---:B------:R-:W-:Y:S01]  /*0f30*/  PRMT R5, R3.reuse, 0x7632, R5 ;  /* 0x0000763203057816 */ /* 0x040fe20000000005 */
[----:B------:R2:W-:Y:S01]  /*0f40*/  STL.64 [R1+0x100], R6 ;  /* 0x0001000601007387 */ /* 0x0005e20000100a00 */
[----:B0-----:R-:W-:Y:S02]  /*0f50*/  SHF.L.U32 R0, R2, 0x10, RZ ;  /* 0x0000001002007819 */ /* 0x001fe400000006ff */
[----:B------:R-:W-:Y:S02]  /*0f60*/  SHF.L.U32 R2, R3, 0x10, RZ ;  /* 0x0000001003027819 */ /* 0x000fe400000006ff */
[C---:B------:R-:W-:Y:S02]  /*0f70*/  SHF.L.U32 R3, R40.reuse, 0x1, RZ ;  /* 0x0000000128037819 */ /* 0x040fe400000006ff */
[----:B-1----:R-:W-:Y:S02]  /*0f80*/  LEA R8, R40, UR9, 0x5 ;  /* 0x0000000928087c11 */ /* 0x002fe4000f8e28ff */
[----:B------:R-:W-:-:S02]  /*0f90*/  LOP3.LUT R9, R3, 0x18, RZ, 0xc0, !PT ;  /* 0x0000001803097812 */ /* 0x000fc400078ec0ff */
[----:B--2---:R-:W-:Y:S02]  /*0fa0*/  LOP3.LUT R7, R3, 0x18, RZ, 0xc, !PT ;  /* 0x0000001803077812 */ /* 0x004fe400078e0cff */
[C---:B------:R-:W-:Y:S02]  /*0fb0*/  LOP3.LUT R3, R9.reuse, 0x8, RZ, 0x3c, !PT ;  /* 0x0000000809037812 */ /* 0x040fe400078e3cff */
[----:B------:R-:W-:Y:S01]  /*0fc0*/  LOP3.LUT R6, R9, 0x10, RZ, 0x3c, !PT ;  /* 0x0000001009067812 */ /* 0x000fe200078e3cff */
[C---:B------:R-:W-:Y:S01]  /*0fd0*/  IMAD.IADD R9, R8.reuse, 0x1, R7 ;  /* 0x0000000108097824 */ /* 0x040fe200078e0207 */
[----:B------:R-:W-:Y:S02]  /*0fe0*/  IADD3 R7, R8, R3, RZ ;  /* 0x0000000308077210 */ /* 0x000fe40007ffe0ff */
[----:B------:R-:W-:Y:S02]  /*0ff0*/  SHF.L.U32 R3, R4, 0x10, RZ ;  /* 0x0000001004037819 */ /* 0x000fe400000006ff */
[----:B------:R-:W-:Y:S01]  /*1000*/  IADD3 R6, R8, R6, RZ ;  /* 0x0000000608067210 */ /* 0x000fe20007ffe0ff */
[----:B------:R0:W-:Y:S01]  /*1010*/  STL [R1+0x158], R7 ;  /* 0x0001580701007387 */ /* 0x0001e20000100800 */
[----:B------:R-:W-:-:S07]  /*1020*/  SHF.L.U32 R4, R5, 0x10, RZ ;  /* 0x0000001005047819 */ /* 0x000fce00000006ff */
.L_x_419:
[----:B-1----:R-:W2:Y:S01]  /*1030*/  LDL R9, [R1+0xec] ;  /* 0x0000ec0001097983 */ /* 0x002ea20000100800 */
[----:B------:R-:W-:Y:S02]  /*1040*/  USHF.L.U32 UR11, UR20, 0x5, URZ ;  /* 0x00000005140b7899 */ /* 0x000fe4000800063f */
[----:B------:R-:W-:Y:S01]  /*1050*/  USHF.L.U32 UR13, UR10, 0x5, URZ ;  /* 0x000000050a0d7899 */ /* 0x000fe2000800063f */
[----:B------:R-:W0:Y:S01]  /*1060*/  S2R R5, SR_TID.X ;  /* 0x0000000000057919 */ /* 0x000e220000002100 */
[----:B------:R-:W-:Y:S02]  /*1070*/  ULOP3.LUT UR11, UR11, 0x3e0, URZ, 0xc0, !UPT ;  /* 0x000003e00b0b7892 */ /* 0x000fe4000f8ec03f */
[----:B------:R-:W-:Y:S01]  /*1080*/  USHF.L.U64.HI UR16, UR10, 0x5, UR5 ;  /* 0x000000050a107899 */ /* 0x000fe20008010205 */
[----:B------:R-:W-:Y:S01]  /*1090*/  STL [R1+0x1bc], R25 ;  /* 0x0001bc1901007387 */ /* 0x000fe20000100800 */
[----:B------:R-:W-:Y:S01]  /*10a0*/  ULDC.64 UR22, c[0x0][0x248] ;  /* 0x0000920000167ab9 */ /* 0x000fe20000000a00 */
[----:B------:R-:W-:Y:S01]  /*10b0*/  ULDC.64 UR24, c[0x0][0x230] ;  /* 0x00008c0000187ab9 */ /* 0x000fe20000000a00 */
[----:B------:R-:W-:Y:S01]  /*10c0*/  ULDC.64 UR26, c[0x0][0x228] ;  /* 0x00008a00001a7ab9 */ /* 0x000fe20000000a00 */
[----:B------:R-:W-:Y:S04]  /*10d0*/  STL [R1+0x1b8], R24 ;  /* 0x0001b81801007387 */ /* 0x000fe80000100800 */
[----:B------:R1:W-:Y:S04]  /*10e0*/  STL [R1+0x1b4], R29 ;  /* 0x0001b41d01007387 */ /* 0x0003e80000100800 */
[----:B------:R-:W-:Y:S01]  /*10f0*/  STL [R1+0x1b0], R28 ;  /* 0x0001b01c01007387 */ /* 0x000fe20000100800 */
[----:B0-----:R-:W-:-:S05]  /*1100*/  IMAD.WIDE.U32 R6, R5, -0x77777777, RZ ;  /* 0x8888888905067825 */ /* 0x001fca00078e00ff */
[----:B-1----:R-:W-:Y:S01]  /*1110*/  SHF.R.U32.HI R29, RZ, 0x7, R7 ;  /* 0x00000007ff1d7819 */ /* 0x002fe20000011607 */
[----:B------:R-:W-:-:S03]  /*1120*/  HFMA2.MMA R7, -RZ, RZ, 0, 0 ;  /* 0x00000000ff077435 */ /* 0x000fc600000001ff */
[C---:B------:R-:W-:Y:S01]  /*1130*/  IADD3 R8, R29.reuse, UR11, RZ ;  /* 0x0000000b1d087c10 */ /* 0x040fe2000fffe0ff */
[----:B------:R-:W-:Y:S01]  /*1140*/  IMAD R24, R29, -0xf0, R5 ;  /* 0xffffff101d187824 */ /* 0x000fe200078e0205 */
[----:B------:R-:W-:Y:S01]  /*1150*/  UIMAD UR11, UR5, 0xf0000, URZ ;  /* 0x000f0000050b78a4 */ /* 0x000fe2000f8e023f */
[----:B------:R-:W-:Y:S02]  /*1160*/  IMAD.U32 R5, RZ, RZ, UR10 ;  /* 0x0000000aff057e24 */ /* 0x000fe4000f8e00ff */
[----:B------:R-:W-:Y:S01]  /*1170*/  IMAD R8, R8, 0x3c0, RZ ;  /* 0x000003c008087824 */ /* 0x000fe200078e02ff */
[----:B------:R-:W-:-:S05]  /*1180*/  SHF.L.U32 R6, R24, 0x2, RZ ;  /* 0x0000000218067819 */ /* 0x000fca00000006ff */
[----:B------:R-:W-:-:S05]  /*1190*/  IMAD.WIDE.U32 R6, R5, 0xf0000, R6 ;  /* 0x000f000005067825 */ /* 0x000fca00078e0006 */
[----:B------:R-:W-:Y:S01]  /*11a0*/  IADD3 R5, R7, UR11, RZ ;  /* 0x0000000b07057c10 */ /* 0x000fe2000fffe0ff */
[C---:B------:R-:W-:Y:S01]  /*11b0*/  VIADD R7, R8.reuse, 0x780 ;  /* 0x0000078008077836 */ /* 0x040fe20000000000 */
[----:B------:R-:W-:Y:S01]  /*11c0*/  ULDC UR11, c[0x0][0x250] ;  /* 0x00009400000b7ab9 */ /* 0x000fe20000000800 */
[----:B--2---:R-:W-:Y:S02]  /*11d0*/  IADD3 R11, P0, R9, UR13, RZ ;  /* 0x0000000d090b7c10 */ /* 0x004fe4000ff1e0ff */
[-C--:B------:R-:W-:Y:S02]  /*11e0*/  IADD3 R9, P1, R8, R6.reuse, RZ ;  /* 0x0000000608097210 */ /* 0x080fe40007f3e0ff */
[----:B------:R-:W-:Y:S02]  /*11f0*/  IADD3.X R12, RZ, UR16, RZ, P0, !PT ;  /* 0x00000010ff0c7c10 */ /* 0x000fe400087fe4ff */
[----:B------:R-:W-:Y:S02]  /*1200*/  IADD3.X R10, RZ, R5, RZ, P1, !PT ;  /* 0x00000005ff0a7210 */ /* 0x000fe40000ffe4ff */
[----:B------:R-:W-:-:S02]  /*1210*/  IADD3 R7, P1, R7, R6, RZ ;  /* 0x0000000607077210 */ /* 0x000fc40007f3e0ff */
[----:B------:R-:W-:Y:S02]  /*1220*/  LEA R32, P0, R11, UR22, 0x3 ;  /* 0x000000160b207c11 */ /* 0x000fe4000f8018ff */
[----:B------:R-:W-:Y:S02]  /*1230*/  SHF.L.U64.HI R13, R9, 0x1, R10 ;  /* 0x00000001090d7819 */ /* 0x000fe4000001020a */
[----:B------:R-:W-:Y:S02]  /*1240*/  IADD3.X R10, RZ, R5, RZ, P1, !PT ;  /* 0x00000005ff0a7210 */ /* 0x000fe40000ffe4ff */
[----:B------:R-:W-:Y:S02]  /*1250*/  LEA.HI.X R33, R11, UR23, R12, 0x3, P0 ;  /* 0x000000170b217c11 */ /* 0x000fe400080f1c0c */
[----:B------:R-:W-:Y:S02]  /*1260*/  SHF.L.U32 R14, R9, 0x1, RZ ;  /* 0x00000001090e7819 */ /* 0x000fe400000006ff */
[----:B------:R-:W-:-:S02]  /*1270*/  SHF.L.U32 R11, R7, 0x1, RZ ;  /* 0x00000001070b7819 */ /* 0x000fc400000006ff */
[----:B------:R-:W-:Y:S01]  /*1280*/  SHF.L.U64.HI R9, R7, 0x1, R10 ;  /* 0x0000000107097819 */ /* 0x000fe2000001020a */
[----:B------:R-:W-:Y:S01]  /*1290*/  STL [R1+0xa0], R13 ;  /* 0x0000a00d01007387 */ /* 0x000fe20000100800 */
[----:B------:R-:W-:Y:S02]  /*12a0*/  IADD3 R7, R8, 0xf00, RZ ;  /* 0x00000f0008077810 */ /* 0x000fe40007ffe0ff */
[C---:B------:R-:W-:Y:S01]  /*12b0*/  IADD3 R34, P0, R14.reuse, UR24, RZ ;  /* 0x000000180e227c10 */ /* 0x040fe2000ff1e0ff */
[----:B------:R-:W2:Y:S01]  /*12c0*/  LDG.E.64.CONSTANT R32, desc[UR14][R32.64] ;  /* 0x0000000e20207981 */ /* 0x000ea2000c1e9b00 */
[----:B------:R-:W-:Y:S02]  /*12d0*/  IADD3 R36, P1, R14, UR26, RZ ;  /* 0x0000001a0e247c10 */ /* 0x000fe4000ff3e0ff */
[----:B------:R-:W-:Y:S01]  /*12e0*/  IADD3 R7, P2, R7, R6, RZ ;  /* 0x0000000607077210 */ /* 0x000fe20007f5e0ff */
[----:B------:R-:W-:Y:S01]  /*12f0*/  STL [R1+0x6c], R14 ;  /* 0x00006c0e01007387 */ /* 0x000fe20000100800 */
[----:B------:R-:W-:-:S02]  /*1300*/  IADD3.X R35, R13, UR25, RZ, P0, !PT ;  /* 0x000000190d237c10 */ /* 0x000fc400087fe4ff */
[----:B------:R-:W-:Y:S01]  /*1310*/  IADD3.X R37, R13, UR27, RZ, P1, !PT ;  /* 0x0000001b0d257c10 */ /* 0x000fe20008ffe4ff */
[----:B------:R0:W-:Y:S01]  /*1320*/  STL [R1+0xcc], R11 ;  /* 0x0000cc0b01007387 */ /* 0x0001e20000100800 */
[C---:B------:R-:W-:Y:S02]  /*1330*/  IADD3 R38, P0, R11.reuse, UR24, RZ ;  /* 0x000000180b267c10 */ /* 0x040fe4000ff1e0ff */
[----:B------:R-:W-:Y:S01]  /*1340*/  IADD3 R40, P1, R11, UR26, RZ ;  /* 0x0000001a0b287c10 */ /* 0x000fe2000ff3e0ff */
[----:B------:R1:W-:Y:S01]  /*1350*/  STL [R1+0xdc], R9 ;  /* 0x0000dc0901007387 */ /* 0x0003e20000100800 */
[----:B------:R-:W-:Y:S02]  /*1360*/  IADD3.X R10, RZ, R5, RZ, P2, !PT ;  /* 0x00000005ff0a7210 */ /* 0x000fe400017fe4ff */
[C---:B------:R-:W-:Y:S01]  /*1370*/  IADD3.X R39, R9.reuse, UR25, RZ, P0, !PT ;  /* 0x0000001909277c10 */ /* 0x040fe200087fe4ff */
[----:B------:R-:W3:Y:S01]  /*1380*/  LDG.E.64.CONSTANT R34, desc[UR14][R34.64] ;  /* 0x0000000e22227981 */ /* 0x000ee2000c1e9b00 */
[----:B------:R-:W-:Y:S01]  /*1390*/  IADD3.X R41, R9, UR27, RZ, P1, !PT ;  /* 0x0000001b09297c10 */ /* 0x000fe20008ffe4ff */
[----:B0-----:R-:W-:-:S02]  /*13a0*/  IMAD.SHL.U32 R11, R7, 0x2, RZ ;  /* 0x00000002070b7824 */ /* 0x001fc400078e00ff */
[----:B------:R-:W4:Y:S01]  /*13b0*/  LDG.E.64.CONSTANT R36, desc[UR14][R36.64] ;  /* 0x0000000e24247981 */ /* 0x000f22000c1e9b00 */
[----:B-1----:R-:W-:Y:S02]  /*13c0*/  SHF.L.U64.HI R9, R7, 0x1, R10 ;  /* 0x0000000107097819 */ /* 0x002fe4000001020a */
[----:B------:R-:W-:Y:S01]  /*13d0*/  IADD3 R7, R8, 0x1680, RZ ;  /* 0x0000168008077810 */ /* 0x000fe20007ffe0ff */
[----:B------:R-:W4:Y:S03]  /*13e0*/  LDG.E.64.CONSTANT R38, desc[UR14][R38.64] ;  /* 0x0000000e26267981 */ /* 0x000f26000c1e9b00 */
[----:B------:R-:W-:Y:S01]  /*13f0*/  IADD3 R7, P2, R7, R6, RZ ;  /* 0x0000000607077210 */ /* 0x000fe20007f5e0ff */
[----:B------:R-:W4:Y:S01]  /*1400*/  LDG.E.64.CONSTANT R40, desc[UR14][R40.64] ;  /* 0x0000000e28287981 */ /* 0x000f22000c1e9b00 */
[C---:B------:R-:W-:Y:S02]  /*1410*/  IADD3 R42, P0, R11.reuse, UR24, RZ ;  /* 0x000000180b2a7c10 */ /* 0x040fe4000ff1e0ff */
[----:B------:R-:W-:Y:S01]  /*1420*/  IADD3 R44, P1, R11, UR26, RZ ;  /* 0x0000001a0b2c7c10 */ /* 0x000fe2000ff3e0ff */
[----:B------:R0:W-:Y:S01]  /*1430*/  STL [R1+0xe8], R9 ;  /* 0x0000e80901007387 */ /* 0x0001e20000100800 */
[----:B------:R-:W-:-:S02]  /*1440*/  IADD3.X R10, RZ, R5, RZ, P2, !PT ;  /* 0x00000005ff0a7210 */ /* 0x000fc400017fe4ff */
[C---:B------:R-:W-:Y:S01]  /*1450*/  IADD3.X R43, R9.reuse, UR25, RZ, P0, !PT ;  /* 0x00000019092b7c10 */ /* 0x040fe200087fe4ff */
[----:B------:R1:W-:Y:S01]  /*1460*/  STL [R1+0xd8], R11 ;  /* 0x0000d80b01007387 */ /* 0x0003e20000100800 */
[----:B------:R-:W-:-:S04]  /*1470*/  IADD3.X R45, R9, UR27, RZ, P1, !PT ;  /* 0x0000001b092d7c10 */ /* 0x000fc80008ffe4ff */
[----:B------:R-:W4:Y:S01]  /*1480*/  LDG.E.64.CONSTANT R42, desc[UR14][R42.64] ;  /* 0x0000000e2a2a7981 */ /* 0x000f22000c1e9b00 */
[----:B0-----:R-:W-:-:S03]  /*1490*/  SHF.L.U64.HI R9, R7, 0x1, R10 ;  /* 0x0000000107097819 */ /* 0x001fc6000001020a */
[----:B------:R-:W4:Y:S01]  /*14a0*/  LDG.E.64.CONSTANT R44, desc[UR14][R44.64] ;  /* 0x0000000e2c2c7981 */ /* 0x000f22000c1e9b00 */
[----:B-1----:R-:W-:Y:S02]  /*14b0*/  SHF.L.U32 R11, R7, 0x1, RZ ;  /* 0x00000001070b7819 */ /* 0x002fe400000006ff */
[----:B------:R-:W-:-:S04]  /*14c0*/  IADD3 R7, R8, 0x1e00, RZ ;  /* 0x00001e0008077810 */ /* 0x000fc80007ffe0ff */
[----:B------:R-:W-:Y:S02]  /*14d0*/  IADD3 R7, P2, R7, R6, RZ ;  /* 0x0000000607077210 */ /* 0x000fe40007f5e0ff */
[C---:B------:R-:W-:Y:S02]  /*14e0*/  IADD3 R46, P0, R11.reuse, UR24, RZ ;  /* 0x000000180b2e7c10 */ /* 0x040fe4000ff1e0ff */
[----:B------:R-:W-:Y:S02]  /*14f0*/  IADD3 R48, P1, R11, UR26, RZ ;  /* 0x0000001a0b307c10 */ /* 0x000fe4000ff3e0ff */
[----:B------:R-:W-:Y:S01]  /*1500*/  IADD3.X R10, RZ, R5, RZ, P2, !PT ;  /* 0x00000005ff0a7210 */ /* 0x000fe200017fe4ff */
[----:B------:R0:W-:Y:S01]  /*1510*/  STL [R1+0xe4], R9 ;  /* 0x0000e40901007387 */ /* 0x0001e20000100800 */
[C---:B------:R-:W-:Y:S02]  /*1520*/  IADD3.X R47, R9.reuse, UR25, RZ, P0, !PT ;  /* 0x00000019092f7c10 */ /* 0x040fe400087fe4ff */
[----:B------:R-:W-:Y:S01]  /*1530*/  IADD3.X R49, R9, UR27, RZ, P1, !PT ;  /* 0x0000001b09317c10 */ /* 0x000fe20008ffe4ff */
[----:B------:R1:W-:Y:S04]  /*1540*/  STL [R1+0xe0], R11 ;  /* 0x0000e00b01007387 */ /* 0x0003e80000100800 */
[----:B------:R-:W4:Y:S01]  /*1550*/  LDG.E.64.CONSTANT R46, desc[UR14][R46.64] ;  /* 0x0000000e2e2e7981 */ /* 0x000f22000c1e9b00 */
[----:B0-----:R-:W-:-:S03]  /*1560*/  SHF.L.U64.HI R9, R7, 0x1, R10 ;  /* 0x0000000107097819 */ /* 0x001fc6000001020a */
[----:B------:R-:W4:Y:S01]  /*1570*/  LDG.E.64.CONSTANT R48, desc[UR14][R48.64] ;  /* 0x0000000e30307981 */ /* 0x000f22000c1e9b00 */
[----:B-1----:R-:W-:Y:S01]  /*1580*/  IMAD.SHL.U32 R11, R7, 0x2, RZ ;  /* 0x00000002070b7824 */ /* 0x002fe200078e00ff */
        /* <DEDUP_REMOVED lines=52> */
[----:B------:R-:W-:Y:S02]  /*18d0*/  IADD3 R7, R8, 0x4380, RZ ;  /* 0x0000438008077810 */ /* 0x000fe40007ffe0ff */
[----:B------:R-:W-:Y:S02]  /*18e0*/  STL [R1+0xb0], R9 ;  /* 0x0000b00901007387 */ /* 0x000fe40000100800 */
[----:B------:R-:W-:Y:S02]  /*18f0*/  IADD3 R7, P2, R7, R6, RZ ;  /* 0x0000000607077210 */ /* 0x000fe40007f5e0ff */
[----:B------:R0:W-:Y:S01]  /*1900*/  STL [R1+0xac], R11 ;  /* 0x0000ac0b01007387 */ /* 0x0001e20000100800 */
[C---:B------:R-:W-:Y:S02]  /*1910*/  IADD3 R66, P0, R11.reuse, UR24, RZ ;  /* 0x000000180b427c10 */ /* 0x040fe4000ff1e0ff */
[----:B------:R-:W-:-:S02]  /*1920*/  IADD3 R68, P1, R11, UR26, RZ ;  /* 0x0000001a0b447c10 */ /* 0x000fc4000ff3e0ff */
[----:B------:R-:W-:Y:S02]  /*1930*/  IADD3.X R10, RZ, R5, RZ, P2, !PT ;  /* 0x00000005ff0a7210 */ /* 0x000fe400017fe4ff */
[----:B------:R-:W-:Y:S02]  /*1940*/  IADD3.X R67, R9, UR25, RZ, P0, !PT ;  /* 0x0000001909437c10 */ /* 0x000fe400087fe4ff */
[----:B0-----:R-:W-:Y:S02]  /*1950*/  SHF.L.U32 R11, R7, 0x1, RZ ;  /* 0x00000001070b7819 */ /* 0x001fe400000006ff */
[----:B------:R-:W-:Y:S02]  /*1960*/  IADD3.X R69, R9, UR27, RZ, P1, !PT ;  /* 0x0000001b09457c10 */ /* 0x000fe40008ffe4ff */
[----:B------:R-:W4:Y:S01]  /*1970*/  LDG.E.64.CONSTANT R66, desc[UR14][R66.64] ;  /* 0x0000000e42427981 */ /* 0x000f22000c1e9b00 */
[----:B------:R-:W-:Y:S02]  /*1980*/  SHF.L.U64.HI R9, R7, 0x1, R10 ;  /* 0x0000000107097819 */ /* 0x000fe4000001020a */
[----:B------:R-:W-:-:S02]  /*1990*/  IADD3 R70, P0, R11, UR24, RZ ;  /* 0x000000180b467c10 */ /* 0x000fc4000ff1e0ff */
[----:B------:R-:W-:Y:S01]  /*19a0*/  IADD3 R7, R8, 0x4b00, RZ ;  /* 0x00004b0008077810 */ /* 0x000fe20007ffe0ff */
[----:B------:R0:W-:Y:S01]  /*19b0*/  STL [R1+0xa4], R11 ;  /* 0x0000a40b01007387 */ /* 0x0001e20000100800 */
[----:B------:R-:W-:Y:S02]  /*19c0*/  IADD3.X R71, R9, UR25, RZ, P0, !PT ;  /* 0x0000001909477c10 */ /* 0x000fe400087fe4ff */
[----:B------:R-:W-:Y:S02]  /*19d0*/  IADD3 R7, P0, R7, R6, RZ ;  /* 0x0000000607077210 */ /* 0x000fe40007f1e0ff */
[----:B------:R-:W-:Y:S01]  /*19e0*/  IADD3 R72, P1, R11, UR26, RZ ;  /* 0x0000001a0b487c10 */ /* 0x000fe2000ff3e0ff */
[----:B------:R-:W4:Y:S01]  /*19f0*/  LDG.E.64.CONSTANT R68, desc[UR14][R68.64] ;  /* 0x0000000e44447981 */ /* 0x000f22000c1e9b00 */
[----:B------:R-:W-:Y:S01]  /*1a00*/  IADD3.X R10, RZ, R5, RZ, P0, !PT ;  /* 0x00000005ff0a7210 */ /* 0x000fe200007fe4ff */
[----:B0-----:R-:W-:Y:S02]  /*1a10*/  IMAD.SHL.U32 R11, R7, 0x2, RZ ;  /* 0x00000002070b7824 */ /* 0x001fe400078e00ff */
[----:B------:R0:W-:Y:S01]  /*1a20*/  STL [R1+0xa8], R9 ;  /* 0x0000a80901007387 */ /* 0x0001e20000100800 */
[----:B------:R-:W-:-:S02]  /*1a30*/  IADD3.X R73, R9, UR27, RZ, P1, !PT ;  /* 0x0000001b09497c10 */ /* 0x000fc40008ffe4ff */
[----:B------:R-:W-:Y:S01]  /*1a40*/  IADD3 R74, P0, R11, UR24, RZ ;  /* 0x000000180b4a7c10 */ /* 0x000fe2000ff1e0ff */
[----:B------:R-:W4:Y:S01]  /*1a50*/  LDG.E.64.CONSTANT R70, desc[UR14][R70.64] ;  /* 0x0000000e46467981 */ /* 0x000f22000c1e9b00 */
[----:B0-----:R-:W-:-:S03]  /*1a60*/  SHF.L.U64.HI R9, R7, 0x1, R10 ;  /* 0x0000000107097819 */ /* 0x001fc6000001020a */
[----:B------:R0:W-:Y:S01]  /*1a70*/  STL [R1+0x98], R11 ;  /* 0x0000980b01007387 */ /* 0x0001e20000100800 */
[----:B------:R-:W-:Y:S02]  /*1a80*/  IADD3 R7, R8, 0x5280, RZ ;  /* 0x0000528008077810 */ /* 0x000fe40007ffe0ff */
[----:B------:R-:W-:Y:S01]  /*1a90*/  IADD3.X R75, R9, UR25, RZ, P0, !PT ;  /* 0x00000019094b7c10 */ /* 0x000fe200087fe4ff */
[----:B------:R-:W4:Y:S01]  /*1aa0*/  LDG.E.64.CONSTANT R72, desc[UR14][R72.64] ;  /* 0x0000000e48487981 */ /* 0x000f22000c1e9b00 */
[----:B------:R-:W-:Y:S02]  /*1ab0*/  IADD3 R7, P0, R7, R6, RZ ;  /* 0x0000000607077210 */ /* 0x000fe40007f1e0ff */
[----:B------:R-:W-:Y:S02]  /*1ac0*/  IADD3 R76, P1, R11, UR26, RZ ;  /* 0x0000001a0b4c7c10 */ /* 0x000fe4000ff3e0ff */
[----:B------:R-:W-:Y:S01]  /*1ad0*/  IADD3.X R10, RZ, R5, RZ, P0, !PT ;  /* 0x00000005ff0a7210 */ /* 0x000fe200007fe4ff */
[----:B------:R1:W-:Y:S01]  /*1ae0*/  STL [R1+0x9c], R9 ;  /* 0x00009c0901007387 */ /* 0x0003e20000100800 */
[----:B0-----:R-:W-:-:S02]  /*1af0*/  SHF.L.U32 R11, R7, 0x1, RZ ;  /* 0x00000001070b7819 */ /* 0x001fc400000006ff */
[----:B------:R-:W-:Y:S01]  /*1b00*/  IADD3.X R77, R9, UR27, RZ, P1, !PT ;  /* 0x0000001b094d7c10 */ /* 0x000fe20008ffe4ff */
[----:B------:R-:W4:Y:S01]  /*1b10*/  LDG.E.64.CONSTANT R74, desc[UR14][R74.64] ;  /* 0x0000000e4a4a7981 */ /* 0x000f22000c1e9b00 */
[----:B------:R-:W-:Y:S02]  /*1b20*/  IADD3 R78, P0, R11, UR24, RZ ;  /* 0x000000180b4e7c10 */ /* 0x000fe4000ff1e0ff */
[----:B-1----:R-:W-:Y:S01]  /*1b30*/  SHF.L.U64.HI R9, R7, 0x1, R10 ;  /* 0x0000000107097819 */ /* 0x002fe2000001020a */
[----:B------:R0:W-:Y:S01]  /*1b40*/  STL [R1+0x90], R11 ;  /* 0x0000900b01007387 */ /* 0x0001e20000100800 */
[----:B------:R-:W-:Y:S02]  /*1b50*/  IADD3 R7, R8, 0x5a00, RZ ;  /* 0x00005a0008077810 */ /* 0x000fe40007ffe0ff */
[----:B------:R-:W-:Y:S01]  /*1b60*/  IADD3.X R79, R9, UR25, RZ, P0, !PT ;  /* 0x00000019094f7c10 */ /* 0x000fe200087fe4ff */
[----:B------:R-:W4:Y:S01]  /*1b70*/  LDG.E.64.CONSTANT R76, desc[UR14][R76.64] ;  /* 0x0000000e4c4c7981 */ /* 0x000f22000c1e9b00 */
[----:B------:R-:W-:-:S02]  /*1b80*/  IADD3 R7, P0, R7, R6, RZ ;  /* 0x0000000607077210 */ /* 0x000fc40007f1e0ff */
[----:B------:R-:W-:Y:S01]  /*1b90*/  IADD3 R80, P1, R11, UR26, RZ ;  /* 0x0000001a0b507c10 */ /* 0x000fe2000ff3e0ff */
[----:B------:R1:W-:Y:S02]  /*1ba0*/  STL [R1+0x94], R9 ;  /* 0x0000940901007387 */ /* 0x0003e40000100800 */
[----:B0-----:R-:W-:Y:S01]  /*1bb0*/  IMAD.SHL.U32 R11, R7, 0x2, RZ ;  /* 0x00000002070b7824 */ /* 0x001fe200078e00ff */
[----:B------:R-:W-:Y:S01]  /*1bc0*/  IADD3.X R81, R9, UR27, RZ, P1, !PT ;  /* 0x0000001b09517c10 */ /* 0x000fe20008ffe4ff */
[----:B------:R-:W4:Y:S01]  /*1bd0*/  LDG.E.64.CONSTANT R78, desc[UR14][R78.64] ;  /* 0x0000000e4e4e7981 */ /* 0x000f22000c1e9b00 */
[----:B-1----:R-:W-:-:S03]  /*1be0*/  IADD3.X R9, RZ, R5, RZ, P0, !PT ;  /* 0x00000005ff097210 */ /* 0x002fc600007fe4ff */
[----:B------:R-:W-:Y:S01]  /*1bf0*/  STL [R1+0x88], R11 ;  /* 0x0000880b01007387 */ /* 0x000fe20000100800 */
[----:B------:R-:W-:Y:S02]  /*1c00*/  IADD3 R82, P0, R11, UR24, RZ ;  /* 0x000000180b527c10 */ /* 0x000fe4000ff1e0ff */
[----:B------:R-:W-:Y:S01]  /*1c10*/  SHF.L.U64.HI R10, R7, 0x1, R9 ;  /* 0x00000001070a7819 */ /* 0x000fe20000010209 */
[----:B------:R-:W4:Y:S03]  /*1c20*/  LDG.E.64.CONSTANT R80, desc[UR14][R80.64] ;  /* 0x0000000e50507981 */ /* 0x000f26000c1e9b00 */
[----:B------:R-:W-:-:S06]  /*1c30*/  IADD3.X R83, R10, UR25, RZ, P0, !PT ;  /* 0x000000190a537c10 */ /* 0x000fcc00087fe4ff */
[----:B------:R-:W4:Y:S01]  /*1c40*/  LDG.E.64.CONSTANT R82, desc[UR14][R82.64] ;  /* 0x0000000e52527981 */ /* 0x000f22000c1e9b00 */
[----:B------:R-:W-:-:S03]  /*1c50*/  IADD3 R84, P1, R11, UR26, RZ ;  /* 0x0000001a0b547c10 */ /* 0x000fc6000ff3e0ff */
[----:B------:R0:W-:Y:S01]  /*1c60*/  STL [R1+0x8c], R10 ;  /* 0x00008c0a01007387 */ /* 0x0001e20000100800 */
[----:B------:R-:W-:Y:S02]  /*1c70*/  IADD3.X R85, R10, UR27, RZ, P1, !PT ;  /* 0x0000001b0a557c10 */ /* 0x000fe40008ffe4ff */
[----:B------:R-:W-:-:S04]  /*1c80*/  IADD3 R7, R8, 0x6180, RZ ;  /* 0x0000618008077810 */ /* 0x000fc80007ffe0ff */
[----:B------:R-:W4:Y:S04]  /*1c90*/  LDG.E.64.CONSTANT R84, desc[UR14][R84.64] ;  /* 0x0000000e54547981 */ /* 0x000f28000c1e9b00 */
[----:B0-----:R-:W4:Y:S01]  /*1ca0*/  LDL R10, [R1+0xf0] ;  /* 0x0000f000010a7983 */ /* 0x001f220000100800 */
[----:B------:R-:W-:-:S04]  /*1cb0*/  IADD3 R7, P0, R7, R6, RZ ;  /* 0x0000000607077210 */ /* 0x000fc80007f1e0ff */
[----:B------:R-:W-:Y:S02]  /*1cc0*/  IADD3.X R9, RZ, R5, RZ, P0, !PT ;  /* 0x00000005ff097210 */ /* 0x000fe400007fe4ff */
[C---:B------:R-:W-:Y:S02]  /*1cd0*/  SHF.L.U32 R12, R7.reuse, 0x1, RZ ;  /* 0x00000001070c7819 */ /* 0x040fe400000006ff */
[----:B------:R-:W-:Y:S02]  /*1ce0*/  SHF.L.U64.HI R11, R7, 0x1, R9 ;  /* 0x00000001070b7819 */ /* 0x000fe40000010209 */
[C---:B------:R-:W-:Y:S02]  /*1cf0*/  IADD3 R86, P0, R12.reuse, UR24, RZ ;  /* 0x000000180c567c10 */ /* 0x040fe4000ff1e0ff */
[----:B------:R-:W-:Y:S02]  /*1d00*/  IADD3 R88, P1, R12, UR26, RZ ;  /* 0x0000001a0c587c10 */ /* 0x000fe4000ff3e0ff */
[----:B------:R-:W-:-:S02]  /*1d10*/  IADD3.X R87, R11, UR25, RZ, P0, !PT ;  /* 0x000000190b577c10 */ /* 0x000fc400087fe4ff */
[----:B------:R-:W-:Y:S02]  /*1d20*/  IADD3 R7, R8, 0x6900, RZ ;  /* 0x0000690008077810 */ /* 0x000fe40007ffe0ff */
[----:B------:R-:W-:Y:S02]  /*1d30*/  IADD3.X R89, R11, UR27, RZ, P1, !PT ;  /* 0x0000001b0b597c10 */ /* 0x000fe40008ffe4ff */
[----:B------:R-:W4:Y:S01]  /*1d40*/  LDG.E.64.CONSTANT R86, desc[UR14][R86.64] ;  /* 0x0000000e56567981 */ /* 0x000f22000c1e9b00 */
[----:B------:R-:W-:-:S03]  /*1d50*/  IADD3 R7, P0, R7, R6, RZ ;  /* 0x0000000607077210 */ /* 0x000fc60007f1e0ff */
[----:B------:R-:W4:Y:S01]  /*1d60*/  LDG.E.64.CONSTANT R88, desc[UR14][R88.64] ;  /* 0x0000000e58587981 */ /* 0x000f22000c1e9b00 */
[----:B------:R-:W-:Y:S02]  /*1d70*/  IADD3.X R9, RZ, R5, RZ, P0, !PT ;  /* 0x00000005ff097210 */ /* 0x000fe400007fe4ff */
[----:B------:R-:W-:Y:S02]  /*1d80*/  IADD3 R8, R8, 0x7080, RZ ;  /* 0x0000708008087810 */ /* 0x000fe40007ffe0ff */
[----:B---3--:R-:W-:-:S04]  /*1d90*/  PRMT R125, R34, 0x7632, R125 ;  /* 0x00007632227d7816 */ /* 0x008fc8000000007d */
[----:B------:R-:W-:-:S05]  /*1da0*/  SHF.L.U32 R125, R125, 0x10, RZ ;  /* 0x000000107d7d7819 */ /* 0x000fca00000006ff */
[----:B--2---:R-:W-:Y:S01]  /*1db0*/  FADD.FTZ R125, -R32, R125 ;  /* 0x0000007d207d7221 */ /* 0x004fe20000010100 */
[----:B----4-:R-:W-:Y:S02]  /*1dc0*/  SHF.L.U32 R117, R40, 0x10, RZ ;  /* 0x0000001028757819 */ /* 0x010fe400000006ff */
[----:B------:R-:W-:Y:S02]  /*1dd0*/  PRMT R124, R38, 0x7632, R124 ;  /* 0x00007632267c7816 */ /* 0x000fe4000000007c */
[----:B------:R-:W-:Y:S02]  /*1de0*/  PRMT R123, R40, 0x7632, R123 ;  /* 0x00007632287b7816 */ /* 0x000fe4000000007b */
[----:B------:R-:W-:-:S03]  /*1df0*/  SHF.L.U32 R124, R124, 0x10, RZ ;  /* 0x000000107c7c7819 */ /* 0x000fc600000006ff */
[----:B------:R-:W-:Y:S02]  /*1e00*/  IMAD.U32 R123, R123, 0x10000, RZ ;  /* 0x000100007b7b7824 */ /* 0x000fe400078e00ff */
[----:B------:R-:W-:Y:S01]  /*1e10*/  FADD.FTZ R124, -R32, R124 ;  /* 0x0000007c207c7221 */ /* 0x000fe20000010100 */
[----:B------:R-:W-:Y:S02]  /*1e20*/  SHF.L.U32 R116, R44, 0x10, RZ ;  /* 0x000000102c747819 */ /* 0x000fe400000006ff */
[----:B------:R-:W-:-:S04]  /*1e30*/  PRMT R122, R42, 0x7632, R122 ;  /* 0x000076322a7a7816 */ /* 0x000fc8000000007a */
[----:B------:R-:W-:-:S05]  /*1e40*/  SHF.L.U32 R122, R122, 0x10, RZ ;  /* 0x000000107a7a7819 */ /* 0x000fca00000006ff */
[----:B------:R-:W-:Y:S01]  /*1e50*/  FADD.FTZ R122, -R32, R122 ;  /* 0x0000007a207a7221 */ /* 0x000fe20000010100 */
[----:B------:R-:W-:Y:S01]  /*1e60*/  PRMT R121, R46, 0x7632, R121 ;  /* 0x000076322e797816 */ /* 0x000fe20000000079 */
[----:B------:R-:W-:-:S03]  /*1e70*/  IMAD.U32 R115, R48, 0x10000, RZ ;  /* 0x0001000030737824 */ /* 0x000fc600078e00ff */
[----:B------:R-:W-:-:S05]  /*1e80*/  SHF.L.U32 R121, R121, 0x10, RZ ;  /* 0x0000001079797819 */ /* 0x000fca00000006ff */
[----:B------:R-:W-:Y:S01]  /*1e90*/  FADD.FTZ R121, -R32, R121 ;  /* 0x0000007920797221 */ /* 0x000fe20000010100 */
[----:B------:R-:W-:Y:S02]  /*1ea0*/  PRMT R120, R50, 0x7632, R120 ;  /* 0x0000763232787816 */ /* 0x000fe40000000078 */
[----:B------:R-:W-:Y:S02]  /*1eb0*/  SHF.L.U32 R114, R52, 0x10, RZ ;  /* 0x0000001034727819 */ /* 0x000fe400000006ff */
[----:B------:R-:W-:-:S05]  /*1ec0*/  SHF.L.U32 R120, R120, 0x10, RZ ;  /* 0x0000001078787819 */ /* 0x000fca00000006ff */
[----:B------:R-:W-:Y:S01]  /*1ed0*/  FADD.FTZ R120, -R32, R120 ;  /* 0x0000007820787221 */ /* 0x000fe20000010100 */
[----:B------:R-:W-:Y:S04]  /*1ee0*/  STL [R1+0x1c4], R83 ;  /* 0x0001c45301007387 */ /* 0x000fe80000100800 */
[----:B------:R0:W-:Y:S04]  /*1ef0*/  STL [R1+0x80], R12 ;  /* 0x0000800c01007387 */ /* 0x0001e80000100800 */
[----:B------:R1:W-:Y:S01]  /*1f00*/  STL [R1+0x84], R11 ;  /* 0x0000840b01007387 */ /* 0x0003e20000100800 */
[C---:B0-----:R-:W-:Y:S01]  /*1f10*/  IMAD.SHL.U32 R12, R7.reuse, 0x2, RZ ;  /* 0x00000002070c7824 */ /* 0x041fe200078e00ff */
[----:B-1----:R-:W-:-:S04]  /*1f20*/  SHF.L.U64.HI R11, R7, 0x1, R9 ;  /* 0x00000001070b7819 */ /* 0x002fc80000010209 */
[C---:B------:R-:W-:Y:S02]  /*1f30*/  IADD3 R90, P0, R12.reuse, UR24, RZ ;  /* 0x000000180c5a7c10 */ /* 0x040fe4000ff1e0ff */
[----:B------:R-:W-:Y:S02]  /*1f40*/  IADD3 R92, P1, R12, UR26, RZ ;  /* 0x0000001a0c5c7c10 */ /* 0x000fe4000ff3e0ff */
[C---:B------:R-:W-:Y:S02]  /*1f50*/  IADD3.X R91, R11.reuse, UR25, RZ, P0, !PT ;  /* 0x000000190b5b7c10 */ /* 0x040fe400087fe4ff */
[----:B------:R-:W-:Y:S02]  /*1f60*/  IADD3.X R93, R11, UR27, RZ, P1, !PT ;  /* 0x0000001b0b5d7c10 */ /* 0x000fe40008ffe4ff */
[----:B------:R-:W-:Y:S02]  /*1f70*/  IADD3 R8, P0, R8, R6, RZ ;  /* 0x0000000608087210 */ /* 0x000fe40007f1e0ff */
[----:B------:R-:W2:Y:S02]  /*1f80*/  LDG.E.64.CONSTANT R90, desc[UR14][R90.64] ;  /* 0x0000000e5a5a7981 */ /* 0x000ea4000c1e9b00 */
[----:B------:R-:W-:-:S02]  /*1f90*/  IADD3.X R5, RZ, R5, RZ, P0, !PT ;  /* 0x00000005ff057210 */ /* 0x000fc400007fe4ff */
[----:B------:R-:W-:Y:S04]  /*1fa0*/  STL [R1+0x78], R12 ;  /* 0x0000780c01007387 */ /* 0x000fe80000100800 */
[----:B------:R0:W-:Y:S04]  /*1fb0*/  STL [R1+0x7c], R11 ;  /* 0x00007c0b01007387 */ /* 0x0001e80000100800 */
[----:B------:R-:W3:Y:S01]  /*1fc0*/  LDG.E.64.CONSTANT R92, desc[UR14][R92.64] ;  /* 0x0000000e5c5c7981 */ /* 0x000ee2000c1e9b00 */
[C---:B------:R-:W-:Y:S02]  /*1fd0*/  SHF.L.U64.HI R9, R8.reuse, 0x1, R5 ;  /* 0x0000000108097819 */ /* 0x040fe40000010205 */
[----:B0-----:R-:W-:-:S04]  /*1fe0*/  SHF.L.U32 R11, R8, 0x1, RZ ;  /* 0x00000001080b7819 */ /* 0x001fc800000006ff */
[----:B------:R-:W-:-:S04]  /*1ff0*/  IADD3 R94, P0, R11, UR24, RZ ;  /* 0x000000180b5e7c10 */ /* 0x000fc8000ff1e0ff */
[----:B------:R-:W-:Y:S02]  /*2000*/  IADD3.X R95, R9, UR25, RZ, P0, !PT ;  /* 0x00000019095f7c10 */ /* 0x000fe400087fe4ff */
[----:B------:R-:W-:Y:S02]  /*2010*/  IADD3 R96, P1, R11, UR26, RZ ;  /* 0x0000001a0b607c10 */ /* 0x000fe4000ff3e0ff */
[----:B------:R-:W-:Y:S02]  /*2020*/  IADD3 R6, P0, R10, UR13, RZ ;  /* 0x0000000d0a067c10 */ /* 0x000fe4000ff1e0ff */
[----:B------:R-:W4:Y:S01]  /*2030*/  LDG.E.64.CONSTANT R94, desc[UR14][R94.64] ;  /* 0x0000000e5e5e7981 */ /* 0x000f22000c1e9b00 */
[----:B------:R-:W-:Y:S02]  /*2040*/  IADD3.X R97, R9, UR27, RZ, P1, !PT ;  /* 0x0000001b09617c10 */ /* 0x000fe40008ffe4ff */
[----:B------:R-:W-:Y:S01]  /*2050*/  IADD3.X R7, RZ, UR16, RZ, P0, !PT ;  /* 0x00000010ff077c10 */ /* 0x000fe200087fe4ff */
[----:B------:R-:W-:Y:S01]  /*2060*/  FADD.FTZ R5, R33, UR11 ;  /* 0x0000000b21057e21 */ /* 0x000fe20008010000 */
[----:B------:R-:W-:Y:S01]  /*2070*/  LEA R98, P0, R6, UR22, 0x3 ;  /* 0x0000001606627c11 */ /* 0x000fe2000f8018ff */
[----:B------:R-:W-:Y:S01]  /*2080*/  STL [R1+0x70], R11 ;  /* 0x0000700b01007387 */ /* 0x000fe20000100800 */
[----:B------:R-:W-:-:S02]  /*2090*/  SHF.L.U32 R10, R38, 0x10, RZ ;  /* 0x00000010260a7819 */ /* 0x000fc400000006ff */
[----:B------:R-:W-:Y:S01]  /*20a0*/  SHF.L.U32 R113, R56, 0x10, RZ ;  /* 0x0000001038717819 */ /* 0x000fe200000006ff */
[----:B------:R-:W4:Y:S01]  /*20b0*/  LDG.E.64.CONSTANT R96, desc[UR14][R96.64] ;  /* 0x0000000e60607981 */ /* 0x000f22000c1e9b00 */
[----:B------:R-:W-:Y:S02]  /*20c0*/  LEA.HI.X R99, R6, UR23, R7, 0x3, P0 ;  /* 0x0000001706637c11 */ /* 0x000fe400080f1c07 */
[----:B------:R-:W-:Y:S01]  /*20d0*/  PRMT R119, R54, 0x7632, R119 ;  /* 0x0000763236777816 */ /* 0x000fe20000000077 */
[----:B------:R-:W-:Y:S01]  /*20e0*/  IMAD.U32 R112, R60, 0x10000, RZ ;  /* 0x000100003c707824 */ /* 0x000fe200078e00ff */
[----:B------:R-:W-:Y:S02]  /*20f0*/  PRMT R118, R58, 0x7632, R118 ;  /* 0x000076323a767816 */ /* 0x000fe40000000076 */
[----:B------:R-:W-:Y:S01]  /*2100*/  PRMT R103, R62, 0x7632, R103 ;  /* 0x000076323e677816 */ /* 0x000fe20000000067 */
[----:B------:R-:W4:Y:S01]  /*2110*/  LDG.E.64.CONSTANT R98, desc[UR14][R98.64] ;  /* 0x0000000e62627981 */ /* 0x000f22000c1e9b00 */
[----:B------:R-:W0:Y:S01]  /*2120*/  MUFU.RSQ R5, R5 ;  /* 0x0000000500057308 */ /* 0x000e220000001400 */
[----:B------:R-:W-:-:S02]  /*2130*/  SHF.L.U32 R111, R64, 0x10, RZ ;  /* 0x00000010406f7819 */ /* 0x000fc400000006ff */
[----:B------:R-:W-:Y:S01]  /*2140*/  SHF.L.U32 R17, R66, 0x10, RZ ;  /* 0x0000001042117819 */ /* 0x000fe200000006ff */
[----:B------:R1:W-:Y:S01]  /*2150*/  STL [R1+0x74], R9 ;  /* 0x0000740901007387 */ /* 0x0003e20000100800 */
[C---:B------:R-:W-:Y:S01]  /*2160*/  PRMT R7, R36.reuse, 0x7632, R7 ;  /* 0x0000763224077816 */ /* 0x040fe20000000007 */
[----:B------:R-:W-:Y:S01]  /*2170*/  IMAD.U32 R6, R36, 0x10000, RZ ;  /* 0x0001000024067824 */ /* 0x000fe200078e00ff */
[----:B------:R-:W-:Y:S02]  /*2180*/  PRMT R102, R66, 0x7632, R102 ;  /* 0x0000763242667816 */ /* 0x000fe40000000066 */
[----:B------:R-:W-:Y:S02]  /*2190*/  SHF.L.U32 R110, R68, 0x10, RZ ;  /* 0x00000010446e7819 */ /* 0x000fe400000006ff */
[C---:B------:R-:W-:Y:S02]  /*21a0*/  SHF.L.U32 R18, R70.reuse, 0x10, RZ ;  /* 0x0000001046127819 */ /* 0x040fe400000006ff */
[----:B------:R-:W-:Y:S01]  /*21b0*/  PRMT R23, R70, 0x7632, R23 ;  /* 0x0000763246177816 */ /* 0x000fe20000000017 */
[----:B------:R-:W-:Y:S01]  /*21c0*/  IMAD.U32 R109, R72, 0x10000, RZ ;  /* 0x00010000486d7824 */ /* 0x000fe200078e00ff */
[----:B-1----:R-:W-:Y:S01]  /*21d0*/  SHF.L.U32 R9, R34, 0x10, RZ ;  /* 0x0000001022097819 */ /* 0x002fe200000006ff */
[----:B------:R-:W-:Y:S01]  /*21e0*/  FMUL.FTZ R8, R0, R6 ;  /* 0x0000000600087220 */ /* 0x000fe20000410000 */
[----:B------:R-:W-:-:S02]  /*21f0*/  SHF.L.U32 R7, R7, 0x10, RZ ;  /* 0x0000001007077819 */ /* 0x000fc400000006ff */
[----:B------:R-:W-:Y:S01]  /*2200*/  SHF.L.U32 R20, R74, 0x10, RZ ;  /* 0x000000104a147819 */ /* 0x000fe200000006ff */
[----:B------:R-:W-:Y:S01]  /*2210*/  FADD.FTZ R9, -R32, R9 ;  /* 0x0000000920097221 */ /* 0x000fe20000010100 */
[----:B------:R-:W-:Y:S02]  /*2220*/  PRMT R22, R74, 0x7632, R22 ;  /* 0x000076324a167816 */ /* 0x000fe40000000016 */
[----:B------:R-:W-:Y:S01]  /*2230*/  SHF.L.U32 R108, R76, 0x10, RZ ;  /* 0x000000104c6c7819 */ /* 0x000fe200000006ff */
[----:B0-----:R-:W-:Y:S01]  /*2240*/  FMUL.FTZ R11, R5, R9 ;  /* 0x00000009050b7220 */ /* 0x001fe20000410000 */
[----:B------:R-:W-:Y:S01]  /*2250*/  FMUL.FTZ R9, R3, R7 ;  /* 0x0000000703097220 */ /* 0x000fe20000410000 */
[----:B------:R-:W-:Y:S01]  /*2260*/  FMUL.FTZ R125, R5, R125 ;  /* 0x0000007d057d7220 */ /* 0x000fe20000410000 */
[----:B------:R-:W-:Y:S01]  /*2270*/  FADD.FTZ R10, -R32, R10 ;  /* 0x0000000a200a7221 */ /* 0x000fe20000010100 */
[----:B------:R-:W-:Y:S01]  /*2280*/  FFMA.FTZ R8, R11, R8, RZ ;  /* 0x000000080b087223 */ /* 0x000fe200000100ff */
[----:B------:R-:W-:Y:S01]  /*2290*/  STL [R1+0x160], R34 ;  /* 0x0001602201007387 */ /* 0x000fe20000100800 */
[----:B------:R-:W-:-:S02]  /*22a0*/  SHF.L.U32 R21, R78, 0x10, RZ ;  /* 0x000000104e157819 */ /* 0x000fc400000006ff */
[----:B------:R-:W-:Y:S01]  /*22b0*/  SHF.L.U32 R107, R80, 0x10, RZ ;  /* 0x00000010506b7819 */ /* 0x000fe200000006ff */
[----:B------:R-:W-:Y:S01]  /*22c0*/  STL [R1+0x164], R36 ;  /* 0x0001642401007387 */ /* 0x000fe20000100800 */
[----:B------:R-:W-:Y:S01]  /*22d0*/  FFMA.FTZ R9, R125, R9, R8 ;  /* 0x000000097d097223 */ /* 0x000fe20000010008 */
[----:B------:R-:W-:Y:S01]  /*22e0*/  FMUL.FTZ R8, R0, R117 ;  /* 0x0000007500087220 */ /* 0x000fe20000410000 */
[----:B------:R-:W0:Y:S01]  /*22f0*/  S2R R105, SR_CgaCtaId ;  /* 0x0000000000697919 */ /* 0x000e220000008800 */
[----:B------:R-:W-:Y:S01]  /*2300*/  IMAD.U32 R106, R84, 0x10000, RZ ;  /* 0x00010000546a7824 */ /* 0x000fe200078e00ff */
[----:B------:R-:W-:Y:S01]  /*2310*/  MOV R100, 0x400 ;  /* 0x0000040000647802 */ /* 0x000fe20000000f00 */
[----:B------:R-:W-:Y:S01]  /*2320*/  UIADD3 UR10, UP0, UR10, 0x4, URZ ;  /* 0x000000040a0a7890 */ /* 0x000fe2000ff1e03f */
[----:B------:R1:W-:Y:S01]  /*2330*/  STL [R1+0x24], R11 ;  /* 0x0000240b01007387 */ /* 0x0003e20000100800 */
[----:B------:R-:W-:-:S03]  /*2340*/  ULDC.64 UR16, c[0x0][0x258] ;  /* 0x0000960000107ab9 */ /* 0x000fc60000000a00 */
[----:B------:R-:W-:Y:S01]  /*2350*/  STL [R1+0x168], R38 ;  /* 0x0001682601007387 */ /* 0x000fe20000100800 */
[----:B-1----:R-:W-:-:S03]  /*2360*/  FMUL.FTZ R11, R5, R10 ;  /* 0x0000000a050b7220 */ /* 0x002fc60000410000 */
[----:B------:R-:W-:Y:S01]  /*2370*/  STL [R1+0x16c], R40 ;  /* 0x00016c2801007387 */ /* 0x000fe20000100800 */
[----:B------:R-:W-:-:S03]  /*2380*/  FFMA.FTZ R9, R11, R8, R9 ;  /* 0x000000080b097223 */ /* 0x000fc60000010009 */
[----:B------:R1:W-:Y:S01]  /*2390*/  STL [R1+0x3c], R11 ;  /* 0x00003c0b01007387 */ /* 0x0003e20000100800 */
[----:B------:R-:W-:Y:S01]  /*23a0*/  FMUL.FTZ R8, R3, R123 ;  /* 0x0000007b03087220 */ /* 0x000fe20000410000 */
[----:B------:R-:W-:Y:S01]  /*23b0*/  FMUL.FTZ R124, R5, R124 ;  /* 0x0000007c057c7220 */ /* 0x000fe20000410000 */
[----:B-1----:R-:W-:-:S03]  /*23c0*/  SHF.L.U32 R11, R42, 0x10, RZ ;  /* 0x000000102a0b7819 */ /* 0x002fc600000006ff */
[----:B------:R-:W-:Y:S02]  /*23d0*/  FFMA.FTZ R9, R124, R8, R9 ;  /* 0x000000087c097223 */ /* 0x000fe40000010009 */
[----:B------:R-:W-:Y:S01]  /*23e0*/  FADD.FTZ R11, -R32, R11 ;  /* 0x0000000b200b7221 */ /* 0x000fe20000010100 */
[----:B------:R-:W-:Y:S01]  /*23f0*/  FMUL.FTZ R8, R0, R116 ;  /* 0x0000007400087220 */ /* 0x000fe20000410000 */
[----:B------:R-:W-:Y:S02]  /*2400*/  PRMT R10, R44, 0x7632, R10 ;  /* 0x000076322c0a7816 */ /* 0x000fe4000000000a */
[----:B------:R-:W-:Y:S01]  /*2410*/  FMUL.FTZ R12, R5, R11 ;  /* 0x0000000b050c7220 */ /* 0x000fe20000410000 */
[----:B------:R-:W-:Y:S01]  /*2420*/  STL [R1+0x170], R42 ;  /* 0x0001702a01007387 */ /* 0x000fe20000100800 */
[----:B------:R-:W-:Y:S02]  /*2430*/  SHF.L.U32 R10, R10, 0x10, RZ ;  /* 0x000000100a0a7819 */ /* 0x000fe400000006ff */
[----:B------:R-:W-:Y:S01]  /*2440*/  FFMA.FTZ R9, R12, R8, R9 ;  /* 0x000000080c097223 */ /* 0x000fe20000010009 */
[----:B------:R-:W-:Y:S04]  /*2450*/  STL [R1+0x174], R44 ;  /* 0x0001742c01007387 */ /* 0x000fe80000100800 */
        /* <DEDUP_REMOVED lines=22> */
[----:B------:R-:W-:Y:S03]  /*25c0*/  STL [R1+0x180], R50 ;  /* 0x0001803201007387 */ /* 0x000fe60000100800 */
[----:B------:R-:W-:Y:S01]  /*25d0*/  FFMA.FTZ R9, R14, R8, R9 ;  /* 0x000000080e097223 */ /* 0x000fe20000010009 */
[----:B------:R-:W-:Y:S01]  /*25e0*/  STL [R1+0x184], R52 ;  /* 0x0001843401007387 */ /* 0x000fe20000100800 */
[----:B------:R-:W-:-:S03]  /*25f0*/  IMAD.U32 R12, R12, 0x10000, RZ ;  /* 0x000100000c0c7824 */ /* 0x000fc600078e00ff */
        /* <DEDUP_REMOVED lines=9> */
[----:B------:R-:W-:Y:S01]  /*2690*/  SHF.L.U32 R119, R119, 0x10, RZ ;  /* 0x0000001077777819 */ /* 0x000fe200000006ff */
[----:B------:R-:W-:Y:S01]  /*26a0*/  STL [R1+0x188], R54 ;  /* 0x0001883601007387 */ /* 0x000fe20000100800 */
[----:B------:R-:W-:Y:S01]  /*26b0*/  SHF.L.U32 R13, R13, 0x10, RZ ;  /* 0x000000100d0d7819 */ /* 0x000fe200000006ff */
[----:B------:R-:W-:-:S02]  /*26c0*/  FFMA.FTZ R9, R15, R8, R9 ;  /* 0x000000080f097223 */ /* 0x000fc40000010009 */
[----:B------:R-:W-:Y:S01]  /*26d0*/  STL [R1+0x18c], R56 ;  /* 0x00018c3801007387 */ /* 0x000fe20000100800 */
[----:B------:R-:W-:-:S03]  /*26e0*/  FADD.FTZ R119, -R32, R119 ;  /* 0x0000007720777221 */ /* 0x000fc60000010100 */
[----:B------:R1:W-:Y:S01]  /*26f0*/  STL [R1+0x50], R15 ;  /* 0x0000500f01007387 */ /* 0x0003e20000100800 */
[----:B------:R-:W-:Y:S01]  /*2700*/  FMUL.FTZ R8, R3, R13 ;  /* 0x0000000d03087220 */ /* 0x000fe20000410000 */
[----:B------:R-:W-:Y:S01]  /*2710*/  FMUL.FTZ R119, R5, R119 ;  /* 0x0000007705777220 */ /* 0x000fe20000410000 */
[----:B-1----:R-:W-:-:S03]  /*2720*/  SHF.L.U32 R15, R58, 0x10, RZ ;  /* 0x000000103a0f7819 */ /* 0x002fc600000006ff */
[----:B------:R-:W-:Y:S02]  /*2730*/  FFMA.FTZ R9, R119, R8, R9 ;  /* 0x0000000877097223 */ /* 0x000fe40000010009 */
[----:B------:R-:W-:Y:S01]  /*2740*/  FADD.FTZ R15, -R32, R15 ;  /* 0x0000000f200f7221 */ /* 0x000fe20000010100 */
[----:B------:R-:W-:Y:S01]  /*2750*/  PRMT R14, R60, 0x7632, R14 ;  /* 0x000076323c0e7816 */ /* 0x000fe2000000000e */
[----:B------:R-:W-:Y:S01]  /*2760*/  FMUL.FTZ R8, R0, R112 ;  /* 0x0000007000087220 */ /* 0x000fe20000410000 */
[----:B------:R-:W-:Y:S01]  /*2770*/  SHF.L.U32 R118, R118, 0x10, RZ ;  /* 0x0000001076767819 */ /* 0x000fe200000006ff */
[----:B------:R-:W-:Y:S01]  /*2780*/  FMUL.FTZ R16, R5, R15 ;  /* 0x0000000f05107220 */ /* 0x000fe20000410000 */
[----:B------:R-:W-:Y:S01]  /*2790*/  STL [R1+0x190], R58 ;  /* 0x0001903a01007387 */ /* 0x000fe20000100800 */
[----:B------:R-:W-:Y:S02]  /*27a0*/  SHF.L.U32 R14, R14, 0x10, RZ ;  /* 0x000000100e0e7819 */ /* 0x000fe400000006ff */
[----:B------:R-:W-:Y:S01]  /*27b0*/  FFMA.FTZ R9, R16, R8, R9 ;  /* 0x0000000810097223 */ /* 0x000fe20000010009 */
[----:B------:R-:W-:Y:S01]  /*27c0*/  STL [R1+0x194], R60 ;  /* 0x0001943c01007387 */ /* 0x000fe20000100800 */
[----:B------:R-:W-:-:S03]  /*27d0*/  FADD.FTZ R118, -R32, R118 ;  /* 0x0000007620767221 */ /* 0x000fc60000010100 */
[----:B------:R1:W-:Y:S01]  /*27e0*/  STL [R1+0x58], R16 ;  /* 0x0000581001007387 */ /* 0x0003e20000100800 */
[----:B------:R-:W-:Y:S01]  /*27f0*/  FMUL.FTZ R8, R3, R14 ;  /* 0x0000000e03087220 */ /* 0x000fe20000410000 */
[----:B------:R-:W-:Y:S01]  /*2800*/  FMUL.FTZ R118, R5, R118 ;  /* 0x0000007605767220 */ /* 0x000fe20000410000 */
[----:B------:R-:W-:Y:S02]  /*2810*/  PRMT R15, R64, 0x7632, R15 ;  /* 0x00007632400f7816 */ /* 0x000fe4000000000f */
[----:B------:R-:W-:Y:S02]  /*2820*/  SHF.L.U32 R103, R103, 0x10, RZ ;  /* 0x0000001067677819 */ /* 0x000fe400000006ff */
[----:B-1----:R-:W-:Y:S01]  /*2830*/  SHF.L.U32 R16, R62, 0x10, RZ ;  /* 0x000000103e107819 */ /* 0x002fe200000006ff */
[----:B------:R-:W-:-:S04]  /*2840*/  FFMA.FTZ R9, R118, R8, R9 ;  /* 0x0000000876097223 */ /* 0x000fc80000010009 */
[----:B------:R-:W-:Y:S01]  /*2850*/  FADD.FTZ R16, -R32, R16 ;  /* 0x0000001020107221 */ /* 0x000fe20000010100 */
[----:B------:R-:W-:Y:S01]  /*2860*/  FMUL.FTZ R8, R0, R111 ;  /* 0x0000006f00087220 */ /* 0x000fe20000410000 */
[----:B------:R-:W-:Y:S02]  /*2870*/  IMAD.U32 R15, R15, 0x10000, RZ ;  /* 0x000100000f0f7824 */ /* 0x000fe400078e00ff */
[C---:B------:R-:W-:Y:S01]  /*2880*/  FADD.FTZ R103, -R32.reuse, R103 ;  /* 0x0000006720677221 */ /* 0x040fe20000010100 */
[C---:B------:R-:W-:Y:S01]  /*2890*/  FMUL.FTZ R58, R5.reuse, R16 ;  /* 0x00000010053a7220 */ /* 0x040fe20000410000 */
[----:B------:R-:W-:Y:S01]  /*28a0*/  FADD.FTZ R17, -R32, R17 ;  /* 0x0000001120117221 */ /* 0x000fe20000010100 */
[----:B------:R-:W-:Y:S01]  /*28b0*/  PRMT R16, R68, 0x7632, R16 ;  /* 0x0000763244107816 */ /* 0x000fe20000000010 */
[----:B------:R-:W-:Y:S01]  /*28c0*/  FMUL.FTZ R103, R5, R103 ;  /* 0x0000006705677220 */ /* 0x000fe20000410000 */
[----:B------:R-:W-:Y:S01]  /*28d0*/  FFMA.FTZ R9, R58, R8, R9 ;  /* 0x000000083a097223 */ /* 0x000fe20000010009 */
[----:B------:R-:W-:Y:S01]  /*28e0*/  FMUL.FTZ R8, R3, R15 ;  /* 0x0000000f03087220 */ /* 0x000fe20000410000 */
[----:B------:R-:W-:Y:S01]  /*28f0*/  SHF.L.U32 R102, R102, 0x10, RZ ;  /* 0x0000001066667819 */ /* 0x000fe200000006ff */
[----:B------:R-:W-:Y:S01]  /*2900*/  FMUL.FTZ R54, R5, R17 ;  /* 0x0000001105367220 */ /* 0x000fe20000410000 */
[----:B------:R-:W-:Y:S01]  /*2910*/  SHF.L.U32 R16, R16, 0x10, RZ ;  /* 0x0000001010107819 */ /* 0x000fe200000006ff */
[----:B------:R-:W-:Y:S01]  /*2920*/  FFMA.FTZ R9, R103, R8, R9 ;  /* 0x0000000867097223 */ /* 0x000fe20000010009 */
[----:B------:R-:W-:Y:S01]  /*2930*/  FMUL.FTZ R8, R0, R110 ;  /* 0x0000006e00087220 */ /* 0x000fe20000410000 */
[----:B------:R-:W-:Y:S01]  /*2940*/  FADD.FTZ R102, -R32, R102 ;  /* 0x0000006620667221 */ /* 0x000fe20000010100 */
[----:B------:R-:W-:-:S02]  /*2950*/  PRMT R17, R72, 0x7632, R17 ;  /* 0x0000763248117816 */ /* 0x000fc40000000011 */
[----:B------:R-:W-:Y:S01]  /*2960*/  FFMA.FTZ R9, R54, R8, R9 ;  /* 0x0000000836097223 */ /* 0x000fe20000010009 */
[----:B------:R-:W-:Y:S01]  /*2970*/  FMUL.FTZ R8, R3, R16 ;  /* 0x0000001003087220 */ /* 0x000fe20000410000 */
[----:B------:R-:W-:Y:S01]  /*2980*/  FMUL.FTZ R102, R5, R102 ;  /* 0x0000006605667220 */ /* 0x000fe20000410000 */
[----:B------:R-:W-:Y:S01]  /*2990*/  FADD.FTZ R18, -R32, R18 ;  /* 0x0000001220127221 */ /* 0x000fe20000010100 */
[----:B------:R-:W-:Y:S02]  /*29a0*/  SHF.L.U32 R23, R23, 0x10, RZ ;  /* 0x0000001017177819 */ /* 0x000fe400000006ff */
[----:B------:R-:W-:Y:S01]  /*29b0*/  FFMA.FTZ R9, R102, R8, R9 ;  /* 0x0000000866097223 */ /* 0x000fe20000010009 */
[----:B------:R-:W-:Y:S01]  /*29c0*/  SHF.L.U32 R17, R17, 0x10, RZ ;  /* 0x0000001011117819 */ /* 0x000fe200000006ff */
[----:B------:R-:W-:Y:S01]  /*29d0*/  FMUL.FTZ R8, R0, R109 ;  /* 0x0000006d00087220 */ /* 0x000fe20000410000 */
[----:B------:R-:W-:Y:S01]  /*29e0*/  FMUL.FTZ R50, R5, R18 ;  /* 0x0000001205327220 */ /* 0x000fe20000410000 */
[----:B------:R-:W-:-:S03]  /*29f0*/  FADD.FTZ R23, -R32, R23 ;  /* 0x0000001720177221 */ /* 0x000fc60000010100 */
[----:B------:R-:W-:Y:S01]  /*2a00*/  FFMA.FTZ R9, R50, R8, R9 ;  /* 0x0000000832097223 */ /* 0x000fe20000010009 */
[----:B------:R-:W-:Y:S01]  /*2a10*/  FMUL.FTZ R8, R3, R17 ;  /* 0x0000001103087220 */ /* 0x000fe20000410000 */
[----:B------:R-:W-:-:S04]  /*2a20*/  FMUL.FTZ R23, R5, R23 ;  /* 0x0000001705177220 */ /* 0x000fc80000410000 */
[----:B------:R-:W-:Y:S01]  /*2a30*/  FFMA.FTZ R9, R23, R8, R9 ;  /* 0x0000000817097223 */ /* 0x000fe20000010009 */
[----:B------:R-:W-:-:S04]  /*2a40*/  FFMA.FTZ R8, R0, R6, RZ ;  /* 0x0000000600087223 */ /* 0x000fc800000100ff */
[C---:B------:R-:W-:Y:S01]  /*2a50*/  FFMA.FTZ R8, R3.reuse, R7, R8 ;  /* 0x0000000703087223 */ /* 0x040fe20000010008 */
[----:B------:R-:W-:Y:S01]  /*2a60*/  PRMT R18, R76, 0x7632, R18 ;  /* 0x000076324c127816 */ /* 0x000fe20000000012 */
[----:B------:R-:W-:Y:S02]  /*2a70*/  FADD.FTZ R20, -R32, R20 ;  /* 0x0000001420147221 */ /* 0x000fe40000010100 */
[----:B------:R-:W-:Y:S01]  /*2a80*/  FFMA.FTZ R8, R0, R117, R8 ;  /* 0x0000007500087223 */ /* 0x000fe20000010008 */
[----:B------:R-:W-:Y:S01]  /*2a90*/  SHF.L.U32 R22, R22, 0x10, RZ ;  /* 0x0000001016167819 */ /* 0x000fe200000006ff */
[----:B------:R-:W-:Y:S02]  /*2aa0*/  FMUL.FTZ R19, R0, R108 ;  /* 0x0000006c00137220 */ /* 0x000fe40000410000 */
[----:B------:R-:W-:Y:S01]  /*2ab0*/  FFMA.FTZ R8, R3, R123, R8 ;  /* 0x0000007b03087223 */ /* 0x000fe20000010008 */
[----:B------:R-:W-:Y:S01]  /*2ac0*/  FMUL.FTZ R46, R5, R20 ;  /* 0x00000014052e7220 */ /* 0x000fe20000410000 */
[----:B------:R-:W-:-:S02]  /*2ad0*/  IMAD.U32 R18, R18, 0x10000, RZ ;  /* 0x0001000012127824 */ /* 0x000fc400078e00ff */
[----:B------:R-:W-:Y:S01]  /*2ae0*/  FADD.FTZ R22, -R32, R22 ;  /* 0x0000001620167221 */ /* 0x000fe20000010100 */
[----:B------:R-:W-:Y:S01]  /*2af0*/  FFMA.FTZ R8, R0, R116, R8 ;  /* 0x0000007400087223 */ /* 0x000fe20000010008 */
[----:B------:R-:W-:Y:S01]  /*2b00*/  FFMA.FTZ R9, R46, R19, R9 ;  /* 0x000000132e097223 */ /* 0x000fe20000010009 */
[----:B------:R-:W-:Y:S01]  /*2b10*/  FMUL.FTZ R19, R3, R18 ;  /* 0x0000001203137220 */ /* 0x000fe20000410000 */
[----:B------:R-:W-:Y:S01]  /*2b20*/  FMUL.FTZ R22, R5, R22 ;  /* 0x0000001605167220 */ /* 0x000fe20000410000 */
[----:B------:R-:W-:Y:S01]  /*2b30*/  PRMT R33, R78, 0x7632, R33 ;  /* 0x000076324e217816 */ /* 0x000fe20000000021 */
[----:B------:R-:W-:Y:S01]  /*2b40*/  FFMA.FTZ R8, R3, R10, R8 ;  /* 0x0000000a03087223 */ /* 0x000fe20000010008 */
[----:B------:R-:W-:Y:S01]  /*2b50*/  FADD.FTZ R21, -R32, R21 ;  /* 0x0000001520157221 */ /* 0x000fe20000010100 */
[----:B------:R-:W-:Y:S01]  /*2b60*/  FFMA.FTZ R9, R22, R19, R9 ;  /* 0x0000001316097223 */ /* 0x000fe20000010009 */
[----:B------:R-:W-:Y:S01]  /*2b70*/  PRMT R19, R80, 0x7632, R19 ;  /* 0x0000763250137816 */ /* 0x000fe20000000013 */
[C---:B------:R-:W-:Y:S01]  /*2b80*/  FFMA.FTZ R8, R0.reuse, R115, R8 ;  /* 0x0000007300087223 */ /* 0x040fe20000010008 */
[----:B------:R-:W-:Y:S01]  /*2b90*/  SHF.L.U32 R33, R33, 0x10, RZ ;  /* 0x0000001021217819 */ /* 0x000fe200000006ff */
[----:B------:R-:W-:Y:S01]  /*2ba0*/  FMUL.FTZ R42, R5, R21 ;  /* 0x00000015052a7220 */ /* 0x000fe20000410000 */
[----:B------:R-:W-:Y:S01]  /*2bb0*/  SHF.L.U32 R19, R19, 0x10, RZ ;  /* 0x0000001013137819 */ /* 0x000fe200000006ff */
[----:B------:R-:W-:Y:S01]  /*2bc0*/  FFMA.FTZ R8, R3, R11, R8 ;  /* 0x0000000b03087223 */ /* 0x000fe20000010008 */
[----:B------:R-:W-:Y:S01]  /*2bd0*/  FMUL.FTZ R20, R0, R107 ;  /* 0x0000006b00147220 */ /* 0x000fe20000410000 */
[----:B------:R-:W-:-:S02]  /*2be0*/  FADD.FTZ R21, -R32, R33 ;  /* 0x0000002120157221 */ /* 0x000fc40000010100 */
[----:B------:R-:W-:Y:S01]  /*2bf0*/  FFMA.FTZ R8, R0, R114, R8 ;  /* 0x0000007200087223 */ /* 0x000fe20000010008 */
[----:B------:R-:W-:Y:S01]  /*2c00*/  FFMA.FTZ R9, R42, R20, R9 ;  /* 0x000000142a097223 */ /* 0x000fe20000010009 */
[----:B------:R-:W-:Y:S01]  /*2c10*/  FMUL.FTZ R101, R3, R19 ;  /* 0x0000001303657220 */ /* 0x000fe20000410000 */
[----:B------:R-:W-:Y:S01]  /*2c20*/  FMUL.FTZ R83, R5, R21 ;  /* 0x0000001505537220 */ /* 0x000fe20000410000 */
[----:B------:R-:W-:-:S03]  /*2c30*/  FFMA.FTZ R33, R3, R12, R8 ;  /* 0x0000000c03217223 */ /* 0x000fc60000010008 */
[----:B------:R-:W-:Y:S01]  /*2c40*/  FFMA.FTZ R101, R83, R101, R9 ;  /* 0x0000006553657223 */ /* 0x000fe20000010009 */
[----:B------:R-:W-:Y:S01]  /*2c50*/  SHF.L.U32 R9, R82, 0x10, RZ ;  /* 0x0000001052097819 */ /* 0x000fe200000006ff */
[----:B------:R-:W-:Y:S01]  /*2c60*/  FFMA.FTZ R33, R0, R113, R33 ;  /* 0x0000007100217223 */ /* 0x000fe20000010021 */
[----:B------:R-:W-:-:S03]  /*2c70*/  PRMT R8, R82, 0x7632, R8 ;  /* 0x0000763252087816 */ /* 0x000fc60000000008 */
[----:B------:R-:W-:Y:S01]  /*2c80*/  FADD.FTZ R9, -R32, R9 ;  /* 0x0000000920097221 */ /* 0x000fe20000010100 */
[----:B------:R-:W-:Y:S01]  /*2c90*/  FFMA.FTZ R33, R3, R13, R33 ;  /* 0x0000000d03217223 */ /* 0x000fe20000010021 */
[----:B------:R-:W-:Y:S01]  /*2ca0*/  PRMT R20, R84, 0x7632, R20 ;  /* 0x0000763254147816 */ /* 0x000fe20000000014 */
[----:B------:R-:W-:Y:S01]  /*2cb0*/  FMUL.FTZ R21, R0, R106 ;  /* 0x0000006a00157220 */ /* 0x000fe20000410000 */
[----:B------:R-:W-:Y:S01]  /*2cc0*/  FMUL.FTZ R40, R5, R9 ;  /* 0x0000000905287220 */ /* 0x000fe20000410000 */
[----:B------:R-:W-:Y:S01]  /*2cd0*/  SHF.L.U32 R8, R8, 0x10, RZ ;  /* 0x0000001008087819 */ /* 0x000fe200000006ff */
[----:B------:R-:W-:Y:S01]  /*2ce0*/  FFMA.FTZ R9, R0, R112, R33 ;  /* 0x0000007000097223 */ /* 0x000fe20000010021 */
[----:B------:R-:W-:Y:S01]  /*2cf0*/  SHF.L.U32 R20, R20, 0x10, RZ ;  /* 0x0000001014147819 */ /* 0x000fe200000006ff */
[----:B------:R-:W-:Y:S02]  /*2d00*/  FFMA.FTZ R101, R40, R21, R101 ;  /* 0x0000001528657223 */ /* 0x000fe40000010065 */
[C---:B------:R-:W-:Y:S01]  /*2d10*/  FFMA.FTZ R9, R3.reuse, R14, R9 ;  /* 0x0000000e03097223 */ /* 0x040fe20000010009 */
[----:B------:R-:W-:Y:S01]  /*2d20*/  FADD.FTZ R21, -R32, R8 ;  /* 0x0000000820157221 */ /* 0x000fe20000010100 */
[----:B------:R-:W-:-:S02]  /*2d30*/  FMUL.FTZ R8, R3, R20 ;  /* 0x0000001403087220 */ /* 0x000fc40000410000 */
[----:B------:R-:W-:Y:S01]  /*2d40*/  FFMA.FTZ R104, R0, R111, R9 ;  /* 0x0000006f00687223 */ /* 0x000fe20000010009 */
[----:B------:R-:W-:Y:S01]  /*2d50*/  FMUL.FTZ R25, R5, R21 ;  /* 0x0000001505197220 */ /* 0x000fe20000410000 */
[----:B------:R-:W-:Y:S02]  /*2d60*/  IADD3 R33, R100, 0x3c00, RZ ;  /* 0x00003c0064217810 */ /* 0x000fe40007ffe0ff */
[----:B------:R-:W-:Y:S01]  /*2d70*/  FFMA.FTZ R104, R3, R15, R104 ;  /* 0x0000000f03687223 */ /* 0x000fe20000010068 */
[----:B------:R-:W-:Y:S01]  /*2d80*/  FFMA.FTZ R101, R25, R8, R101 ;  /* 0x0000000819657223 */ /* 0x000fe20000010065 */
[----:B------:R-:W-:Y:S02]  /*2d90*/  SHF.L.U32 R8, R86, 0x10, RZ ;  /* 0x0000001056087819 */ /* 0x000fe400000006ff */
[----:B0-----:R-:W-:Y:S01]  /*2da0*/  LEA R9, R105, R33, 0x18 ;  /* 0x0000002169097211 */ /* 0x001fe200078ec0ff */
[----:B------:R-:W-:Y:S01]  /*2db0*/  FFMA.FTZ R104, R0, R110, R104 ;  /* 0x0000006e00687223 */ /* 0x000fe20000010068 */
[----:B------:R-:W-:Y:S01]  /*2dc0*/  PRMT R33, R86, 0x7632, R33 ;  /* 0x0000763256217816 */ /* 0x000fe20000000021 */
[----:B------:R-:W-:Y:S01]  /*2dd0*/  FADD.FTZ R8, -R32, R8 ;  /* 0x0000000820087221 */ /* 0x000fe20000010100 */
[C---:B------:R-:W-:Y:S01]  /*2de0*/  SHF.L.U32 R105, R88.reuse, 0x10, RZ ;  /* 0x0000001058697819 */ /* 0x040fe200000006ff */
[----:B------:R-:W-:Y:S01]  /*2df0*/  FFMA.FTZ R104, R3, R16, R104 ;  /* 0x0000001003687223 */ /* 0x000fe20000010068 */
[----:B------:R-:W-:Y:S01]  /*2e00*/  PRMT R21, R88, 0x7632, R21 ;  /* 0x0000763258157816 */ /* 0x000fe20000000015 */
[----:B------:R-:W-:-:S02]  /*2e10*/  IMAD.U32 R33, R33, 0x10000, RZ ;  /* 0x0001000021217824 */ /* 0x000fc400078e00ff */
[----:B------:R-:W-:Y:S01]  /*2e20*/  FMUL.FTZ R38, R5, R8 ;  /* 0x0000000805267220 */ /* 0x000fe20000410000 */
[C---:B------:R-:W-:Y:S01]  /*2e30*/  FMUL.FTZ R100, R0.reuse, R105 ;  /* 0x0000006900647220 */ /* 0x040fe20000410000 */
[----:B------:R-:W-:Y:S01]  /*2e40*/  FFMA.FTZ R8, R0, R109, R104 ;  /* 0x0000006d00087223 */ /* 0x000fe20000010068 */
[----:B------:R-:W-:Y:S01]  /*2e50*/  STL [R1+0x198], R62 ;  /* 0x0001983e01007387 */ /* 0x000fe20000100800 */
[----:B------:R-:W-:Y:S01]  /*2e60*/  SHF.L.U32 R21, R21, 0x10, RZ ;  /* 0x0000001015157819 */ /* 0x000fe200000006ff */
[----:B------:R-:W-:Y:S01]  /*2e70*/  FADD.FTZ R33, -R32, R33 ;  /* 0x0000002120217221 */ /* 0x000fe20000010100 */
[----:B------:R-:W-:Y:S01]  /*2e80*/  FFMA.FTZ R101, R38, R100, R101 ;  /* 0x0000006426657223 */ /* 0x000fe20000010065 */
[----:B------:R-:W-:Y:S01]  /*2e90*/  STL [R1+0x19c], R64 ;  /* 0x00019c4001007387 */ /* 0x000fe20000100800 */
[C---:B------:R-:W-:Y:S01]  /*2ea0*/  FFMA.FTZ R100, R3.reuse, R17, R8 ;  /* 0x0000001103647223 */ /* 0x040fe20000010008 */
[----:B------:R-:W-:Y:S02]  /*2eb0*/  IMAD R9, R24, 0x18, R9 ;  /* 0x0000001818097824 */ /* 0x000fe400078e0209 */
[----:B------:R-:W-:Y:S01]  /*2ec0*/  STL [R1+0x5c], R58 ;  /* 0x00005c3a01007387 */ /* 0x000fe20000100800 */
[----:B------:R-:W-:Y:S01]  /*2ed0*/  FMUL.FTZ R8, R3, R21 ;  /* 0x0000001503087220 */ /* 0x000fe20000410000 */
[----:B------:R-:W-:-:S02]  /*2ee0*/  FMUL.FTZ R24, R5, R33 ;  /* 0x0000002105187220 */ /* 0x000fc40000410000 */
[----:B------:R-:W-:Y:S01]  /*2ef0*/  STL [R1+0x1a0], R58 ;  /* 0x0001a03a01007387 */ /* 0x000fe20000100800 */
[----:B------:R-:W-:-:S03]  /*2f00*/  FFMA.FTZ R33, R0, R108, R100 ;  /* 0x0000006c00217223 */ /* 0x000fc60000010064 */
[----:B------:R-:W-:Y:S04]  /*2f10*/  STL [R1+0x1a4], R66 ;  /* 0x0001a44201007387 */ /* 0x000fe80000100800 */
[----:B------:R-:W-:Y:S01]  /*2f20*/  STL [R1+0x1a8], R68 ;  /* 0x0001a84401007387 */ /* 0x000fe20000100800 */
[----:B------:R-:W-:-:S03]  /*2f30*/  FFMA.FTZ R101, R24, R8, R101 ;  /* 0x0000000818657223 */ /* 0x000fc60000010065 */
[----:B------:R-:W-:Y:S01]  /*2f40*/  STL [R1+0x64], R54 ;  /* 0x0000643601007387 */ /* 0x000fe20000100800 */
[----:B--2---:R-:W-:-:S03]  /*2f50*/  PRMT R8, R90, 0x7632, R8 ;  /* 0x000076325a087816 */ /* 0x004fc60000000008 */
[----:B------:R-:W-:Y:S01]  /*2f60*/  STL [R1+0x1ac], R54 ;  /* 0x0001ac3601007387 */ /* 0x000fe20000100800 */
[----:B------:R-:W-:-:S03]  /*2f70*/  FFMA.FTZ R33, R3, R18, R33 ;  /* 0x0000001203217223 */ /* 0x000fc60000010021 */
[----:B------:R0:W-:Y:S01]  /*2f80*/  STL [R1+0x1c0], R70 ;  /* 0x0001c04601007387 */ /* 0x0001e20000100800 */
[----:B------:R-:W-:Y:S01]  /*2f90*/  SHF.L.U32 R8, R8, 0x10, RZ ;  /* 0x0000001008087819 */ /* 0x000fe200000006ff */
[----:B------:R-:W-:Y:S01]  /*2fa0*/  FFMA.FTZ R33, R0, R107, R33 ;  /* 0x0000006b00217223 */ /* 0x000fe20000010021 */
[----:B---3--:R-:W-:Y:S02]  /*2fb0*/  PRMT R100, R92, 0x7632, R100 ;  /* 0x000076325c647816 */ /* 0x008fe40000000064 */
[----:B0-----:R-:W-:Y:S02]  /*2fc0*/  LEA R70, R29, R9, 0x3 ;  /* 0x000000091d467211 */ /* 0x001fe400078e18ff */
[----:B------:R-:W-:Y:S02]  /*2fd0*/  SHF.L.U32 R9, R90, 0x10, RZ ;  /* 0x000000105a097819 */ /* 0x000fe400000006ff */
[----:B------:R-:W-:-:S03]  /*2fe0*/  SHF.L.U32 R104, R92, 0x10, RZ ;  /* 0x000000105c687819 */ /* 0x000fc600000006ff */
[C---:B------:R-:W-:Y:S01]  /*2ff0*/  FADD.FTZ R9, -R32.reuse, R9 ;  /* 0x0000000920097221 */ /* 0x040fe20000010100 */
[----:B------:R-:W-:Y:S01]  /*3000*/  FFMA.FTZ R33, R3, R19, R33 ;  /* 0x0000001303217223 */ /* 0x000fe20000010021 */
[----:B------:R-:W-:Y:S01]  /*3010*/  FADD.FTZ R8, -R32, R8 ;  /* 0x0000000820087221 */ /* 0x000fe20000010100 */
[----:B------:R-:W-:Y:S02]  /*3020*/  IMAD.U32 R100, R100, 0x10000, RZ ;  /* 0x0001000064647824 */ /* 0x000fe400078e00ff */
[C---:B------:R-:W-:Y:S01]  /*3030*/  FMUL.FTZ R36, R5.reuse, R9 ;  /* 0x0000000905247220 */ /* 0x040fe20000410000 */
[C---:B------:R-:W-:Y:S01]  /*3040*/  FMUL.FTZ R9, R0.reuse, R104 ;  /* 0x0000006800097220 */ /* 0x040fe20000410000 */
[----:B------:R-:W-:Y:S01]  /*3050*/  FFMA.FTZ R33, R0, R106, R33 ;  /* 0x0000006a00217223 */ /* 0x000fe20000010021 */
[----:B------:R-:W-:Y:S01]  /*3060*/  FMUL.FTZ R29, R5, R8 ;  /* 0x00000008051d7220 */ /* 0x000fe20000410000 */
[C---:B------:R-:W-:Y:S01]  /*3070*/  FMUL.FTZ R8, R3.reuse, R100 ;  /* 0x0000006403087220 */ /* 0x040fe20000410000 */
[----:B------:R-:W-:Y:S01]  /*3080*/  FFMA.FTZ R9, R36, R9, R101 ;  /* 0x0000000924097223 */ /* 0x000fe20000010065 */
[----:B------:R-:W-:-:S03]  /*3090*/  FFMA.FTZ R33, R3, R20, R33 ;  /* 0x0000001403217223 */ /* 0x000fc60000010021 */
[----:B------:R-:W-:Y:S01]  /*30a0*/  FFMA.FTZ R44, R29, R8, R9 ;  /* 0x000000081d2c7223 */ /* 0x000fe20000010009 */
[----:B----4-:R-:W-:Y:S01]  /*30b0*/  SHF.L.U32 R8, R94, 0x10, RZ ;  /* 0x000000105e087819 */ /* 0x010fe200000006ff */
[----:B------:R-:W-:Y:S01]  /*30c0*/  FFMA.FTZ R33, R0, R105, R33 ;  /* 0x0000006900217223 */ /* 0x000fe20000010021 */
[----:B------:R-:W-:-:S03]  /*30d0*/  PRMT R9, R94, 0x7632, R9 ;  /* 0x000076325e097816 */ /* 0x000fc60000000009 */
[----:B------:R-:W-:Y:S01]  /*30e0*/  FADD.FTZ R28, -R32, R8 ;  /* 0x00000008201c7221 */ /* 0x000fe20000010100 */
[----:B------:R-:W-:Y:S01]  /*30f0*/  FFMA.FTZ R8, R3, R21, R33 ;  /* 0x0000001503087223 */ /* 0x000fe20000010021 */
[C---:B------:R-:W-:Y:S02]  /*3100*/  SHF.L.U32 R33, R96.reuse, 0x10, RZ ;  /* 0x0000001060217819 */ /* 0x040fe400000006ff */
[----:B------:R-:W-:Y:S02]  /*3110*/  SHF.L.U32 R9, R9, 0x10, RZ ;  /* 0x0000001009097819 */ /* 0x000fe400000006ff */
[----:B------:R-:W-:Y:S01]  /*3120*/  PRMT R101, R96, 0x7632, R101 ;  /* 0x0000763260657816 */ /* 0x000fe20000000065 */
[----:B------:R-:W-:Y:S01]  /*3130*/  FMUL.FTZ R34, R5, R28 ;  /* 0x0000001c05227220 */ /* 0x000fe20000410000 */
[C---:B------:R-:W-:Y:S01]  /*3140*/  FFMA.FTZ R8, R0.reuse, R104, R8 ;  /* 0x0000006800087223 */ /* 0x040fe20000010008 */
[----:B------:R-:W-:Y:S01]  /*3150*/  FMUL.FTZ R28, R0, R33 ;  /* 0x00000021001c7220 */ /* 0x000fe20000410000 */
[----:B------:R-:W-:Y:S01]  /*3160*/  SHF.L.U32 R101, R101, 0x10, RZ ;  /* 0x0000001065657819 */ /* 0x000fe200000006ff */
[----:B------:R-:W-:Y:S01]  /*3170*/  FADD.FTZ R9, -R32, R9 ;  /* 0x0000000920097221 */ /* 0x000fe20000010100 */
[----:B------:R-:W-:Y:S01]  /*3180*/  FADD.FTZ R99, R99, UR11 ;  /* 0x0000000b63637e21 */ /* 0x000fe20008010000 */
[----:B------:R-:W-:Y:S01]  /*3190*/  FFMA.FTZ R8, R3, R100, R8 ;  /* 0x0000006403087223 */ /* 0x000fe20000010008 */
[----:B------:R-:W-:Y:S01]  /*31a0*/  FFMA.FTZ R44, R34, R28, R44 ;  /* 0x0000001c222c7223 */ /* 0x000fe2000001002c */
[----:B------:R-:W-:Y:S01]  /*31b0*/  FFMA.FTZ R26, R125, R7, R26 ;  /* 0x000000077d1a7223 */ /* 0x000fe2000001001a */
[----:B------:R-:W-:Y:S01]  /*31c0*/  FADD.FTZ R27, R7, R27 ;  /* 0x0000001b071b7221 */ /* 0x000fe20000010000 */
[----:B------:R-:W-:Y:S01]  /*31d0*/  FMUL.FTZ R28, R5, R9 ;  /* 0x00000009051c7220 */ /* 0x000fe20000410000 */
[----:B------:R-:W0:Y:S01]  /*31e0*/  MUFU.RSQ R7, R99 ;  /* 0x0000006300077308 */ /* 0x000e220000001400 */
[----:B------:R-:W-:Y:S01]  /*31f0*/  FMUL.FTZ R9, R3, R101 ;  /* 0x0000006503097220 */ /* 0x000fe20000410000 */
[----:B------:R-:W-:-:S03]  /*3200*/  FFMA.FTZ R8, R0, R33, R8 ;  /* 0x0000002100087223 */ /* 0x000fc60000010008 */
[----:B------:R-:W-:Y:S01]  /*3210*/  FFMA.FTZ R9, R28, R9, R44 ;  /* 0x000000091c097223 */ /* 0x000fe2000001002c */
[----:B------:R-:W-:Y:S01]  /*3220*/  FFMA.FTZ R44, R124, R123, R26 ;  /* 0x0000007b7c2c7223 */ /* 0x000fe2000001001a */
[----:B------:R-:W-:Y:S01]  /*3230*/  FFMA.FTZ R8, R3, R101, R8 ;  /* 0x0000006503087223 */ /* 0x000fe20000010008 */
[----:B------:R-:W-:Y:S01]  /*3240*/  FADD.FTZ R124, R27, R123 ;  /* 0x0000007b1b7c7221 */ /* 0x000fe20000010000 */
[C---:B------:R-:W-:Y:S02]  /*3250*/  SHF.L.U32 R27, R35.reuse, 0x10, RZ ;  /* 0x00000010231b7819 */ /* 0x040fe400000006ff */
[----:B------:R-:W-:Y:S01]  /*3260*/  PRMT R26, R35, 0x7632, R26 ;  /* 0x00007632231a7816 */ /* 0x000fe2000000001a */
[----:B------:R1:W-:Y:S02]  /*3270*/  STS.64 [R70], R8 ;  /* 0x0000000846007388 */ /* 0x0003e40000000a00 */
[----:B------:R-:W-:Y:S02]  /*3280*/  FADD.FTZ R27, -R98, R27 ;  /* 0x0000001b621b7221 */ /* 0x000fe40000010100 */
[----:B------:R-:W-:-:S02]  /*3290*/  IMAD.U32 R26, R26, 0x10000, RZ ;  /* 0x000100001a1a7824 */ /* 0x000fc400078e00ff */
[----:B0-----:R-:W-:Y:S01]  /*32a0*/  FMUL.FTZ R54, R7, R27 ;  /* 0x0000001b07367220 */ /* 0x001fe20000410000 */
[C---:B-1----:R-:W-:Y:S02]  /*32b0*/  PRMT R9, R37.reuse, 0x7632, R9 ;  /* 0x0000763225097816 */ /* 0x042fe40000000009 */
[----:B------:R-:W-:Y:S01]  /*32c0*/  SHF.L.U32 R8, R37, 0x10, RZ ;  /* 0x0000001025087819 */ /* 0x000fe200000006ff */
[----:B------:R-:W-:Y:S01]  /*32d0*/  FADD.FTZ R26, -R98, R26 ;  /* 0x0000001a621a7221 */ /* 0x000fe20000010100 */
[----:B------:R-:W-:-:S03]  /*32e0*/  SHF.L.U32 R9, R9, 0x10, RZ ;  /* 0x0000001009097819 */ /* 0x000fc600000006ff */
[----:B------:R-:W-:Y:S01]  /*32f0*/  FMUL.FTZ R27, R2, R8 ;  /* 0x00000008021b7220 */ /* 0x000fe20000410000 */
[----:B------:R-:W-:Y:S01]  /*3300*/  FMUL.FTZ R26, R7, R26 ;  /* 0x0000001a071a7220 */ /* 0x000fe20000410000 */
[----:B------:R-:W-:Y:S02]  /*3310*/  FMUL.FTZ R99, R4, R9 ;  /* 0x0000000904637220 */ /* 0x000fe40000410000 */
[----:B------:R-:W-:Y:S01]  /*3320*/  FFMA.FTZ R27, R54, R27, RZ ;  /* 0x0000001b361b7223 */ /* 0x000fe200000100ff */
[----:B------:R-:W-:-:S03]  /*3330*/  FFMA.FTZ R30, R26, R9, R30 ;  /* 0x000000091a1e7223 */ /* 0x000fc6000001001e */
[----:B------:R-:W-:Y:S01]  /*3340*/  FFMA.FTZ R27, R26, R99, R27 ;  /* 0x000000631a1b7223 */ /* 0x000fe2000001001b */
[----:B------:R-:W-:Y:S01]  /*3350*/  FFMA.FTZ R99, R2, R8, RZ ;  /* 0x0000000802637223 */ /* 0x000fe200000100ff */
[----:B------:R-:W-:Y:S01]  /*3360*/  FADD.FTZ R26, R9, R31 ;  /* 0x0000001f091a7221 */ /* 0x000fe20000010000 */
[C---:B------:R-:W-:Y:S02]  /*3370*/  SHF.L.U32 R123, R39.reuse, 0x10, RZ ;  /* 0x00000010277b7819 */ /* 0x040fe400000006ff */
[--C-:B------:R-:W-:Y:S01]  /*3380*/  FFMA.FTZ R31, R4, R9, R99.reuse ;  /* 0x00000009041f7223 */ /* 0x100fe20000010063 */
[----:B------:R-:W-:Y:S02]  /*3390*/  PRMT R99, R39, 0x7632, R99 ;  /* 0x0000763227637816 */ /* 0x000fe40000000063 */
[----:B------:R-:W-:Y:S01]  /*33a0*/  FADD.FTZ R123, -R98, R123 ;  /* 0x0000007b627b7221 */ /* 0x000fe20000010100 */
[----:B------:R-:W-:Y:S02]  /*33b0*/  SHF.L.U32 R9, R41, 0x10, RZ ;  /* 0x0000001029097819 */ /* 0x000fe400000006ff */
[----:B------:R-:W-:-:S02]  /*33c0*/  SHF.L.U32 R99, R99, 0x10, RZ ;  /* 0x0000001063637819 */ /* 0x000fc400000006ff */
[----:B------:R-:W-:Y:S01]  /*33d0*/  PRMT R125, R41, 0x7632, R125 ;  /* 0x00007632297d7816 */ /* 0x000fe2000000007d */
[----:B------:R-:W-:Y:S01]  /*33e0*/  FMUL.FTZ R68, R7, R123 ;  /* 0x0000007b07447220 */ /* 0x000fe20000410000 */
[----:B------:R-:W-:Y:S01]  /*33f0*/  FMUL.FTZ R123, R2, R9 ;  /* 0x00000009027b7220 */ /* 0x000fe20000410000 */
[----:B------:R-:W-:Y:S02]  /*3400*/  FADD.FTZ R99, -R98, R99 ;  /* 0x0000006362637221 */ /* 0x000fe40000010100 */
[----:B------:R-:W-:Y:S02]  /*3410*/  IMAD.U32 R125, R125, 0x10000, RZ ;  /* 0x000100007d7d7824 */ /* 0x000fe400078e00ff */
[----:B------:R-:W-:Y:S01]  /*3420*/  FFMA.FTZ R27, R68, R123, R27 ;  /* 0x0000007b441b7223 */ /* 0x000fe2000001001b */
[----:B------:R-:W-:Y:S01]  /*3430*/  FMUL.FTZ R99, R7, R99 ;  /* 0x0000006307637220 */ /* 0x000fe20000410000 */
[----:B------:R-:W-:Y:S01]  /*3440*/  FMUL.FTZ R123, R4, R125 ;  /* 0x0000007d047b7220 */ /* 0x000fe20000410000 */
[----:B------:R-:W-:-:S02]  /*3450*/  FFMA.FTZ R31, R2, R9, R31 ;  /* 0x00000009021f7223 */ /* 0x000fc4000001001f */
[C---:B------:R-:W-:Y:S01]  /*3460*/  FFMA.FTZ R30, R99.reuse, R125, R30 ;  /* 0x0000007d631e7223 */ /* 0x040fe2000001001e */
[----:B------:R-:W-:Y:S01]  /*3470*/  FADD.FTZ R26, R26, R125 ;  /* 0x0000007d1a1a7221 */ /* 0x000fe20000010000 */
[----:B------:R-:W-:Y:S01]  /*3480*/  FFMA.FTZ R27, R99, R123, R27 ;  /* 0x0000007b631b7223 */ /* 0x000fe2000001001b */
[C---:B------:R-:W-:Y:S01]  /*3490*/  SHF.L.U32 R123, R43.reuse, 0x10, RZ ;  /* 0x000000102b7b7819 */ /* 0x040fe200000006ff */
[--C-:B------:R-:W-:Y:S01]  /*34a0*/  FFMA.FTZ R125, R4, R125, R31.reuse ;  /* 0x0000007d047d7223 */ /* 0x100fe2000001001f */
[----:B------:R-:W-:Y:S01]  /*34b0*/  PRMT R31, R43, 0x7632, R31 ;  /* 0x000076322b1f7816 */ /* 0x000fe2000000001f */
[----:B------:R-:W-:Y:S01]  /*34c0*/  FFMA.FTZ R122, R122, R10, R44 ;  /* 0x0000000a7a7a7223 */ /* 0x000fe2000001002c */
[----:B------:R-:W-:Y:S01]  /*34d0*/  FADD.FTZ R99, R124, R10 ;  /* 0x0000000a7c637221 */ /* 0x000fe20000010000 */
[----:B------:R-:W-:Y:S01]  /*34e0*/  FADD.FTZ R123, -R98, R123 ;  /* 0x0000007b627b7221 */ /* 0x000fe20000010100 */
[----:B------:R-:W-:Y:S02]  /*34f0*/  SHF.L.U32 R10, R45, 0x10, RZ ;  /* 0x000000102d0a7819 */ /* 0x000fe400000006ff */
[----:B------:R-:W-:-:S02]  /*3500*/  SHF.L.U32 R31, R31, 0x10, RZ ;  /* 0x000000101f1f7819 */ /* 0x000fc400000006ff */
[----:B------:R-:W-:Y:S01]  /*3510*/  PRMT R124, R45, 0x7632, R124 ;  /* 0x000076322d7c7816 */ /* 0x000fe2000000007c */
[C---:B------:R-:W-:Y:S01]  /*3520*/  FMUL.FTZ R66, R7.reuse, R123 ;  /* 0x0000007b07427220 */ /* 0x040fe20000410000 */
[----:B------:R-:W-:Y:S01]  /*3530*/  FMUL.FTZ R123, R2, R10 ;  /* 0x0000000a027b7220 */ /* 0x000fe20000410000 */
[----:B------:R-:W-:Y:S01]  /*3540*/  FADD.FTZ R31, -R98, R31 ;  /* 0x0000001f621f7221 */ /* 0x000fe20000010100 */
[----:B------:R-:W-:Y:S02]  /*3550*/  SHF.L.U32 R124, R124, 0x10, RZ ;  /* 0x000000107c7c7819 */ /* 0x000fe400000006ff */
[----:B------:R-:W-:Y:S01]  /*3560*/  FFMA.FTZ R27, R66, R123, R27 ;  /* 0x0000007b421b7223 */ /* 0x000fe2000001001b */
[----:B------:R-:W-:Y:S02]  /*3570*/  FMUL.FTZ R31, R7, R31 ;  /* 0x0000001f071f7220 */ /* 0x000fe40000410000 */
[-C--:B------:R-:W-:Y:S01]  /*3580*/  FMUL.FTZ R123, R4, R124.reuse ;  /* 0x0000007c047b7220 */ /* 0x080fe20000410000 */
[----:B------:R-:W-:Y:S01]  /*3590*/  FFMA.FTZ R122, R121, R11, R122 ;  /* 0x0000000b797a7223 */ /* 0x000fe2000001007a */
[----:B------:R-:W-:Y:S01]  /*35a0*/  SHF.L.U32 R121, R47, 0x10, RZ ;  /* 0x000000102f797819 */ /* 0x000fe200000006ff */
[C---:B------:R-:W-:Y:S01]  /*35b0*/  FFMA.FTZ R30, R31.reuse, R124, R30 ;  /* 0x0000007c1f1e7223 */ /* 0x040fe2000001001e */
[----:B------:R-:W-:Y:S01]  /*35c0*/  FFMA.FTZ R27, R31, R123, R27 ;  /* 0x0000007b1f1b7223 */ /* 0x000fe2000001001b */
[----:B------:R-:W-:Y:S01]  /*35d0*/  PRMT R31, R47, 0x7632, R31 ;  /* 0x000076322f1f7816 */ /* 0x000fe2000000001f */
[----:B------:R-:W-:Y:S01]  /*35e0*/  FADD.FTZ R99, R99, R11 ;  /* 0x0000000b63637221 */ /* 0x000fe20000010000 */
[----:B------:R-:W-:Y:S01]  /*35f0*/  FADD.FTZ R121, -R98, R121 ;  /* 0x0000007962797221 */ /* 0x000fe20000010100 */
[----:B------:R-:W-:-:S02]  /*3600*/  SHF.L.U32 R11, R49, 0x10, RZ ;  /* 0x00000010310b7819 */ /* 0x000fc400000006ff */
[----:B------:R-:W-:Y:S01]  /*3610*/  PRMT R123, R49, 0x7632, R123 ;  /* 0x00007632317b7816 */ /* 0x000fe2000000007b */
[----:B------:R-:W-:Y:S02]  /*3620*/  IMAD.U32 R31, R31, 0x10000, RZ ;  /* 0x000100001f1f7824 */ /* 0x000fe400078e00ff */
[----:B------:R-:W-:Y:S01]  /*3630*/  FMUL.FTZ R58, R7, R121 ;  /* 0x00000079073a7220 */ /* 0x000fe20000410000 */
[----:B------:R-:W-:Y:S01]  /*3640*/  FMUL.FTZ R121, R2, R11 ;  /* 0x0000000b02797220 */ /* 0x000fe20000410000 */
[----:B------:R-:W-:Y:S01]  /*3650*/  SHF.L.U32 R123, R123, 0x10, RZ ;  /* 0x000000107b7b7819 */ /* 0x000fe200000006ff */
[----:B------:R-:W-:Y:S02]  /*3660*/  FADD.FTZ R31, -R98, R31 ;  /* 0x0000001f621f7221 */ /* 0x000fe40000010100 */
[----:B------:R-:W-:Y:S02]  /*3670*/  FFMA.FTZ R27, R58, R121, R27 ;  /* 0x000000793a1b7223 */ /* 0x000fe4000001001b */
[----:B------:R-:W-:Y:S01]  /*3680*/  FMUL.FTZ R31, R7, R31 ;  /* 0x0000001f071f7220 */ /* 0x000fe20000410000 */
[----:B------:R-:W-:Y:S01]  /*3690*/  FMUL.FTZ R121, R4, R123 ;  /* 0x0000007b04797220 */ /* 0x000fe20000410000 */
[----:B------:R-:W-:-:S03]  /*36a0*/  FFMA.FTZ R122, R120, R12, R122 ;  /* 0x0000000c787a7223 */ /* 0x000fc6000001007a */
[----:B------:R-:W-:Y:S01]  /*36b0*/  FFMA.FTZ R27, R31, R121, R27 ;  /* 0x000000791f1b7223 */ /* 0x000fe2000001001b */
[C---:B------:R-:W-:Y:S02]  /*36c0*/  SHF.L.U32 R121, R51.reuse, 0x10, RZ ;  /* 0x0000001033797819 */ /* 0x040fe400000006ff */
[----:B------:R-:W-:Y:S01]  /*36d0*/  PRMT R120, R51, 0x7632, R120 ;  /* 0x0000763233787816 */ /* 0x000fe20000000078 */
[----:B------:R-:W-:Y:S01]  /*36e0*/  FADD.FTZ R99, R99, R12 ;  /* 0x0000000c63637221 */ /* 0x000fe20000010000 */
[----:B------:R-:W-:Y:S01]  /*36f0*/  FFMA.FTZ R30, R31, R123, R30 ;  /* 0x0000007b1f1e7223 */ /* 0x000fe2000001001e */
[----:B------:R-:W-:Y:S01]  /*3700*/  FADD.FTZ R121, -R98, R121 ;  /* 0x0000007962797221 */ /* 0x000fe20000010100 */
[C---:B------:R-:W-:Y:S02]  /*3710*/  SHF.L.U32 R12, R53.reuse, 0x10, RZ ;  /* 0x00000010350c7819 */ /* 0x040fe400000006ff */
[----:B------:R-:W-:Y:S02]  /*3720*/  SHF.L.U32 R120, R120, 0x10, RZ ;  /* 0x0000001078787819 */ /* 0x000fe400000006ff */
[----:B------:R-:W-:Y:S01]  /*3730*/  PRMT R31, R53, 0x7632, R31 ;  /* 0x00007632351f7816 */ /* 0x000fe2000000001f */
[----:B------:R-:W-:Y:S01]  /*3740*/  FMUL.FTZ R64, R7, R121 ;  /* 0x0000007907407220 */ /* 0x000fe20000410000 */
[----:B------:R-:W-:Y:S01]  /*3750*/  FMUL.FTZ R121, R2, R12 ;  /* 0x0000000c02797220 */ /* 0x000fe20000410000 */
[----:B------:R-:W-:-:S02]  /*3760*/  FADD.FTZ R120, -R98, R120 ;  /* 0x0000007862787221 */ /* 0x000fc40000010100 */
[----:B------:R-:W-:Y:S02]  /*3770*/  IMAD.U32 R31, R31, 0x10000, RZ ;  /* 0x000100001f1f7824 */ /* 0x000fe400078e00ff */
[----:B------:R-:W-:Y:S01]  /*3780*/  FFMA.FTZ R125, R2, R10, R125 ;  /* 0x0000000a027d7223 */ /* 0x000fe2000001007d */
[----:B------:R-:W-:Y:S01]  /*3790*/  FFMA.FTZ R27, R64, R121, R27 ;  /* 0x00000079401b7223 */ /* 0x000fe2000001001b */
[----:B------:R-:W-:Y:S01]  /*37a0*/  FMUL.FTZ R120, R7, R120 ;  /* 0x0000007807787220 */ /* 0x000fe20000410000 */
[----:B------:R-:W-:Y:S01]  /*37b0*/  FMUL.FTZ R121, R4, R31 ;  /* 0x0000001f04797220 */ /* 0x000fe20000410000 */
[----:B------:R-:W-:Y:S01]  /*37c0*/  FADD.FTZ R26, R26, R124 ;  /* 0x0000007c1a1a7221 */ /* 0x000fe20000010000 */
[----:B------:R-:W-:Y:S02]  /*37d0*/  FFMA.FTZ R124, R4, R124, R125 ;  /* 0x0000007c047c7223 */ /* 0x000fe4000001007d */
[----:B------:R-:W-:Y:S01]  /*37e0*/  FFMA.FTZ R27, R120, R121, R27 ;  /* 0x00000079781b7223 */ /* 0x000fe2000001001b */
[C---:B------:R-:W-:Y:S01]  /*37f0*/  SHF.L.U32 R121, R55.reuse, 0x10, RZ ;  /* 0x0000001037797819 */ /* 0x040fe200000006ff */
[----:B------:R-:W-:Y:S01]  /*3800*/  FFMA.FTZ R124, R2, R11, R124 ;  /* 0x0000000b027c7223 */ /* 0x000fe2000001007c */
[----:B------:R-:W-:Y:S01]  /*3810*/  FFMA.FTZ R30, R120, R31, R30 ;  /* 0x0000001f781e7223 */ /* 0x000fe2000001001e */
[----:B------:R-:W-:Y:S01]  /*3820*/  PRMT R120, R55, 0x7632, R120 ;  /* 0x0000763237787816 */ /* 0x000fe20000000078 */
[----:B------:R-:W-:Y:S01]  /*3830*/  FADD.FTZ R26, R26, R123 ;  /* 0x0000007b1a1a7221 */ /* 0x000fe20000010000 */
[----:B------:R-:W-:Y:S01]  /*3840*/  FFMA.FTZ R122, R119, R13, R122 ;  /* 0x0000000d777a7223 */ /* 0x000fe2000001007a */
[----:B------:R-:W-:Y:S01]  /*3850*/  FADD.FTZ R99, R99, R13 ;  /* 0x0000000d63637221 */ /* 0x000fe20000010000 */
[----:B------:R-:W-:Y:S01]  /*3860*/  FFMA.FTZ R123, R4, R123, R124 ;  /* 0x0000007b047b7223 */ /* 0x000fe2000001007c */
[----:B------:R-:W-:Y:S01]  /*3870*/  FADD.FTZ R121, -R98, R121 ;  /* 0x0000007962797221 */ /* 0x000fe20000010100 */
[----:B------:R-:W-:-:S02]  /*3880*/  SHF.L.U32 R13, R57, 0x10, RZ ;  /* 0x00000010390d7819 */ /* 0x000fc400000006ff */
[----:B------:R-:W-:Y:S02]  /*3890*/  SHF.L.U32 R120, R120, 0x10, RZ ;  /* 0x0000001078787819 */ /* 0x000fe400000006ff */
[----:B------:R-:W-:Y:S01]  /*38a0*/  PRMT R119, R57, 0x7632, R119 ;  /* 0x0000763239777816 */ /* 0x000fe20000000077 */
[C---:B------:R-:W-:Y:S01]  /*38b0*/  FFMA.FTZ R123, R2.reuse, R12, R123 ;  /* 0x0000000c027b7223 */ /* 0x040fe2000001007b */
[----:B------:R-:W-:Y:S01]  /*38c0*/  FMUL.FTZ R62, R7, R121 ;  /* 0x00000079073e7220 */ /* 0x000fe20000410000 */
[----:B------:R-:W-:Y:S01]  /*38d0*/  FMUL.FTZ R121, R2, R13 ;  /* 0x0000000d02797220 */ /* 0x000fe20000410000 */
[----:B------:R-:W-:Y:S01]  /*38e0*/  SHF.L.U32 R119, R119, 0x10, RZ ;  /* 0x0000001077777819 */ /* 0x000fe200000006ff */
[----:B------:R-:W-:Y:S01]  /*38f0*/  FADD.FTZ R120, -R98, R120 ;  /* 0x0000007862787221 */ /* 0x000fe20000010100 */
[----:B------:R-:W-:Y:S01]  /*3900*/  FADD.FTZ R26, R26, R31 ;  /* 0x0000001f1a1a7221 */ /* 0x000fe20000010000 */
[----:B------:R-:W-:Y:S01]  /*3910*/  FFMA.FTZ R31, R4, R31, R123 ;  /* 0x0000001f041f7223 */ /* 0x000fe2000001007b */
[----:B------:R-:W-:Y:S01]  /*3920*/  FFMA.FTZ R27, R62, R121, R27 ;  /* 0x000000793e1b7223 */ /* 0x000fe2000001001b */
[----:B------:R-:W-:Y:S01]  /*3930*/  FMUL.FTZ R120, R7, R120 ;  /* 0x0000007807787220 */ /* 0x000fe20000410000 */
[----:B------:R-:W-:Y:S01]  /*3940*/  FMUL.FTZ R121, R4, R119 ;  /* 0x0000007704797220 */ /* 0x000fe20000410000 */
[----:B------:R-:W-:-:S02]  /*3950*/  FFMA.FTZ R31, R2, R13, R31 ;  /* 0x0000000d021f7223 */ /* 0x000fc4000001001f */
[C---:B------:R-:W-:Y:S01]  /*3960*/  FFMA.FTZ R30, R120.reuse, R119, R30 ;  /* 0x00000077781e7223 */ /* 0x040fe2000001001e */
[----:B------:R-:W-:Y:S01]  /*3970*/  FFMA.FTZ R27, R120, R121, R27 ;  /* 0x00000079781b7223 */ /* 0x000fe2000001001b */
[C---:B------:R-:W-:Y:S01]  /*3980*/  SHF.L.U32 R120, R59.reuse, 0x10, RZ ;  /* 0x000000103b787819 */ /* 0x040fe200000006ff */
[----:B------:R-:W-:Y:S01]  /*3990*/  FADD.FTZ R26, R26, R119 ;  /* 0x000000771a1a7221 */ /* 0x000fe20000010000 */
[----:B------:R-:W-:Y:S01]  /*39a0*/  FFMA.FTZ R31, R4, R119, R31 ;  /* 0x00000077041f7223 */ /* 0x000fe2000001001f */
[----:B------:R-:W-:Y:S01]  /*39b0*/  PRMT R119, R59, 0x7632, R119 ;  /* 0x000076323b777816 */ /* 0x000fe20000000077 */
[----:B------:R-:W-:Y:S01]  /*39c0*/  FFMA.FTZ R122, R118, R14, R122 ;  /* 0x0000000e767a7223 */ /* 0x000fe2000001007a */
[----:B------:R-:W-:Y:S01]  /*39d0*/  FADD.FTZ R99, R99, R14 ;  /* 0x0000000e63637221 */ /* 0x000fe20000010000 */
[----:B------:R-:W-:Y:S01]  /*39e0*/  FADD.FTZ R120, -R98, R120 ;  /* 0x0000007862787221 */ /* 0x000fe20000010100 */
[----:B------:R-:W-:Y:S01]  /*39f0*/  SHF.L.U32 R14, R61, 0x10, RZ ;  /* 0x000000103d0e7819 */ /* 0x000fe200000006ff */
[----:B------:R-:W-:Y:S01]  /*3a00*/  IMAD.U32 R119, R119, 0x10000, RZ ;  /* 0x0001000077777824 */ /* 0x000fe200078e00ff */
[----:B------:R-:W-:Y:S01]  /*3a10*/  PRMT R118, R61, 0x7632, R118 ;  /* 0x000076323d767816 */ /* 0x000fe20000000076 */
[----:B------:R-:W-:-:S02]  /*3a20*/  FMUL.FTZ R60, R7, R120 ;  /* 0x00000078073c7220 */ /* 0x000fc40000410000 */
[----:B------:R-:W-:Y:S01]  /*3a30*/  FMUL.FTZ R120, R2, R14 ;  /* 0x0000000e02787220 */ /* 0x000fe20000410000 */
[----:B------:R-:W-:Y:S01]  /*3a40*/  SHF.L.U32 R118, R118, 0x10, RZ ;  /* 0x0000001076767819 */ /* 0x000fe200000006ff */
[----:B------:R-:W-:Y:S02]  /*3a50*/  FADD.FTZ R119, -R98, R119 ;  /* 0x0000007762777221 */ /* 0x000fe40000010100 */
[----:B------:R-:W-:Y:S02]  /*3a60*/  FFMA.FTZ R27, R60, R120, R27 ;  /* 0x000000783c1b7223 */ /* 0x000fe4000001001b */
[----:B------:R-:W-:Y:S01]  /*3a70*/  FMUL.FTZ R119, R7, R119 ;  /* 0x0000007707777220 */ /* 0x000fe20000410000 */
[----:B------:R-:W-:Y:S01]  /*3a80*/  FMUL.FTZ R120, R4, R118 ;  /* 0x0000007604787220 */ /* 0x000fe20000410000 */
[----:B------:R-:W-:Y:S02]  /*3a90*/  FFMA.FTZ R31, R2, R14, R31 ;  /* 0x0000000e021f7223 */ /* 0x000fe4000001001f */
[C---:B------:R-:W-:Y:S01]  /*3aa0*/  FFMA.FTZ R30, R119.reuse, R118, R30 ;  /* 0x00000076771e7223 */ /* 0x040fe2000001001e */
[----:B------:R-:W-:Y:S01]  /*3ab0*/  FFMA.FTZ R27, R119, R120, R27 ;  /* 0x00000078771b7223 */ /* 0x000fe2000001001b */
[C---:B------:R-:W-:Y:S01]  /*3ac0*/  SHF.L.U32 R119, R63.reuse, 0x10, RZ ;  /* 0x000000103f777819 */ /* 0x040fe200000006ff */
[--C-:B------:R-:W-:Y:S01]  /*3ad0*/  FADD.FTZ R26, R26, R118.reuse ;  /* 0x000000761a1a7221 */ /* 0x100fe20000010000 */
[----:B------:R-:W-:Y:S01]  /*3ae0*/  FFMA.FTZ R31, R4, R118, R31 ;  /* 0x00000076041f7223 */ /* 0x000fe2000001001f */
[----:B------:R-:W-:Y:S01]  /*3af0*/  PRMT R118, R63, 0x7632, R118 ;  /* 0x000076323f767816 */ /* 0x000fe20000000076 */
[----:B------:R-:W-:Y:S01]  /*3b00*/  FFMA.FTZ R122, R103, R15, R122 ;  /* 0x0000000f677a7223 */ /* 0x000fe2000001007a */
[----:B------:R-:W-:Y:S01]  /*3b10*/  FADD.FTZ R99, R99, R15 ;  /* 0x0000000f63637221 */ /* 0x000fe20000010000 */
[----:B------:R-:W-:Y:S01]  /*3b20*/  FADD.FTZ R119, -R98, R119 ;  /* 0x0000007762777221 */ /* 0x000fe20000010100 */
[----:B------:R-:W-:-:S02]  /*3b30*/  SHF.L.U32 R15, R65, 0x10, RZ ;  /* 0x00000010410f7819 */ /* 0x000fc400000006ff */
[----:B------:R-:W-:Y:S02]  /*3b40*/  SHF.L.U32 R118, R118, 0x10, RZ ;  /* 0x0000001076767819 */ /* 0x000fe400000006ff */
        /* <DEDUP_REMOVED lines=27> */
[-C--:B------:R-:W-:Y:S02]  /*3d00*/  FMUL.FTZ R118, R4, R102.reuse ;  /* 0x0000006604767220 */ /* 0x080fe40000410000 */
[----:B------:R-:W-:-:S02]  /*3d10*/  FFMA.FTZ R30, R103, R102, R30 ;  /* 0x00000066671e7223 */ /* 0x000fc4000001001e */
[----:B------:R-:W-:Y:S01]  /*3d20*/  FFMA.FTZ R27, R103, R118, R27 ;  /* 0x00000076671b7223 */ /* 0x000fe2000001001b */
[----:B------:R-:W-:Y:S01]  /*3d30*/  SHF.L.U32 R103, R71, 0x10, RZ ;  /* 0x0000001047677819 */ /* 0x000fe200000006ff */
[----:B------:R-:W-:Y:S01]  /*3d40*/  FFMA.FTZ R122, R23, R17, R122 ;  /* 0x00000011177a7223 */ /* 0x000fe2000001007a */
[----:B------:R-:W-:Y:S01]  /*3d50*/  FFMA.FTZ R31, R2, R16, R31 ;  /* 0x00000010021f7223 */ /* 0x000fe2000001001f */
[----:B------:R-:W-:Y:S01]  /*3d60*/  PRMT R23, R71, 0x7632, R23 ;  /* 0x0000763247177816 */ /* 0x000fe20000000017 */
[----:B------:R-:W-:Y:S01]  /*3d70*/  FADD.FTZ R99, R99, R17 ;  /* 0x0000001163637221 */ /* 0x000fe20000010000 */
[----:B------:R-:W-:Y:S01]  /*3d80*/  FADD.FTZ R103, -R98, R103 ;  /* 0x0000006762677221 */ /* 0x000fe20000010100 */
[----:B------:R-:W-:Y:S01]  /*3d90*/  SHF.L.U32 R17, R73, 0x10, RZ ;  /* 0x0000001049117819 */ /* 0x000fe200000006ff */
[--C-:B------:R-:W-:Y:S01]  /*3da0*/  FADD.FTZ R26, R26, R102.reuse ;  /* 0x000000661a1a7221 */ /* 0x100fe20000010000 */
[----:B------:R-:W-:Y:S01]  /*3db0*/  FFMA.FTZ R31, R4, R102, R31 ;  /* 0x00000066041f7223 */ /* 0x000fe2000001001f */
[----:B------:R-:W-:Y:S01]  /*3dc0*/  IMAD.U32 R23, R23, 0x10000, RZ ;  /* 0x0001000017177824 */ /* 0x000fe200078e00ff */
[----:B------:R-:W-:Y:S01]  /*3dd0*/  PRMT R102, R73, 0x7632, R102 ;  /* 0x0000763249667816 */ /* 0x000fe20000000066 */
[----:B------:R-:W-:Y:S01]  /*3de0*/  FMUL.FTZ R48, R7, R103 ;  /* 0x0000006707307220 */ /* 0x000fe20000410000 */
[----:B------:R-:W-:Y:S01]  /*3df0*/  FMUL.FTZ R103, R2, R17 ;  /* 0x0000001102677220 */ /* 0x000fe20000410000 */
[----:B------:R-:W-:Y:S01]  /*3e00*/  FADD.FTZ R23, -R98, R23 ;  /* 0x0000001762177221 */ /* 0x000fe20000010100 */
[----:B------:R-:W-:-:S02]  /*3e10*/  SHF.L.U32 R102, R102, 0x10, RZ ;  /* 0x0000001066667819 */ /* 0x000fc400000006ff */
[----:B------:R-:W-:Y:S01]  /*3e20*/  FFMA.FTZ R103, R48, R103, R27 ;  /* 0x0000006730677223 */ /* 0x000fe2000001001b */
[----:B------:R-:W-:Y:S02]  /*3e30*/  FMUL.FTZ R27, R7, R23 ;  /* 0x00000017071b7220 */ /* 0x000fe40000410000 */
[-C--:B------:R-:W-:Y:S02]  /*3e40*/  FMUL.FTZ R23, R4, R102.reuse ;  /* 0x0000006604177220 */ /* 0x080fe40000410000 */
[C---:B------:R-:W-:Y:S02]  /*3e50*/  FFMA.FTZ R30, R27.reuse, R102, R30 ;  /* 0x000000661b1e7223 */ /* 0x040fe4000001001e */
[----:B------:R-:W-:Y:S01]  /*3e60*/  FFMA.FTZ R23, R27, R23, R103 ;  /* 0x000000171b177223 */ /* 0x000fe20000010067 */
[----:B------:R-:W-:Y:S01]  /*3e70*/  FFMA.FTZ R27, R2, R17, R31 ;  /* 0x00000011021b7223 */ /* 0x000fe2000001001f */
[----:B------:R-:W-:Y:S01]  /*3e80*/  FADD.FTZ R26, R26, R102 ;  /* 0x000000661a1a7221 */ /* 0x000fe20000010000 */
[----:B------:R-:W-:-:S02]  /*3e90*/  FFMA.FTZ R122, R22, R18, R122 ;  /* 0x00000012167a7223 */ /* 0x000fc4000001007a */
[----:B------:R-:W-:Y:S01]  /*3ea0*/  FFMA.FTZ R27, R4, R102, R27 ;  /* 0x00000066041b7223 */ /* 0x000fe2000001001b */
[C---:B------:R-:W-:Y:S02]  /*3eb0*/  SHF.L.U32 R102, R75.reuse, 0x10, RZ ;  /* 0x000000104b667819 */ /* 0x040fe400000006ff */
[----:B------:R-:W-:Y:S01]  /*3ec0*/  PRMT R22, R75, 0x7632, R22 ;  /* 0x000076324b167816 */ /* 0x000fe20000000016 */
[----:B------:R-:W-:Y:S01]  /*3ed0*/  STL [R1+0x68], R50 ;  /* 0x0000683201007387 */ /* 0x000fe20000100800 */
[----:B------:R-:W-:Y:S01]  /*3ee0*/  FADD.FTZ R99, R99, R18 ;  /* 0x0000001263637221 */ /* 0x000fe20000010000 */
[----:B------:R-:W-:Y:S01]  /*3ef0*/  FADD.FTZ R102, -R98, R102 ;  /* 0x0000006662667221 */ /* 0x000fe20000010100 */
[C---:B------:R-:W-:Y:S01]  /*3f00*/  SHF.L.U32 R18, R77.reuse, 0x10, RZ ;  /* 0x000000104d127819 */ /* 0x040fe200000006ff */
[----:B------:R-:W-:Y:S01]  /*3f10*/  STL [R1+0x60], R46 ;  /* 0x0000602e01007387 */ /* 0x000fe20000100800 */
[----:B------:R-:W-:Y:S02]  /*3f20*/  SHF.L.U32 R22, R22, 0x10, RZ ;  /* 0x0000001016167819 */ /* 0x000fe400000006ff */
[----:B------:R-:W-:Y:S01]  /*3f30*/  PRMT R31, R77, 0x7632, R31 ;  /* 0x000076324d1f7816 */ /* 0x000fe2000000001f */
[----:B------:R-:W-:Y:S01]  /*3f40*/  STL [R1+0x54], R42 ;  /* 0x0000542a01007387 */ /* 0x000fe20000100800 */
[----:B------:R-:W-:-:S03]  /*3f50*/  FMUL.FTZ R44, R7, R102 ;  /* 0x00000066072c7220 */ /* 0x000fc60000410000 */
[----:B------:R-:W-:Y:S01]  /*3f60*/  STL [R1+0x44], R40 ;  /* 0x0000442801007387 */ /* 0x000fe20000100800 */
[----:B------:R-:W-:-:S03]  /*3f70*/  FMUL.FTZ R102, R2, R18 ;  /* 0x0000001202667220 */ /* 0x000fc60000410000 */
[----:B------:R-:W-:Y:S01]  /*3f80*/  STL [R1+0x38], R38 ;  /* 0x0000382601007387 */ /* 0x000fe20000100800 */
[----:B------:R-:W-:-:S03]  /*3f90*/  FADD.FTZ R22, -R98, R22 ;  /* 0x0000001662167221 */ /* 0x000fc60000010100 */
[----:B------:R-:W-:Y:S01]  /*3fa0*/  STL [R1+0x34], R36 ;  /* 0x0000342401007387 */ /* 0x000fe20000100800 */
[----:B------:R-:W-:-:S03]  /*3fb0*/  IMAD.U32 R31, R31, 0x10000, RZ ;  /* 0x000100001f1f7824 */ /* 0x000fc600078e00ff */
[----:B------:R-:W-:Y:S01]  /*3fc0*/  STL [R1+0x30], R34 ;  /* 0x0000302201007387 */ /* 0x000fe20000100800 */
[----:B------:R-:W-:-:S03]  /*3fd0*/  FFMA.FTZ R102, R44, R102, R23 ;  /* 0x000000662c667223 */ /* 0x000fc60000010017 */
[----:B------:R-:W-:Y:S01]  /*3fe0*/  STL [R1+0x18], R54 ;  /* 0x0000183601007387 */ /* 0x000fe20000100800 */
[----:B------:R-:W-:-:S03]  /*3ff0*/  FMUL.FTZ R23, R7, R22 ;  /* 0x0000001607177220 */ /* 0x000fc60000410000 */
[----:B------:R-:W-:Y:S01]  /*4000*/  STL [R1+0x2c], R68 ;  /* 0x00002c4401007387 */ /* 0x000fe20000100800 */
[----:B------:R-:W-:-:S03]  /*4010*/  FMUL.FTZ R22, R4, R31 ;  /* 0x0000001f04167220 */ /* 0x000fc60000410000 */
[----:B------:R-:W-:Y:S04]  /*4020*/  STL [R1+0x28], R66 ;  /* 0x0000284201007387 */ /* 0x000fe80000100800 */
[----:B------:R-:W-:Y:S04]  /*4030*/  STL [R1+0x20], R58 ;  /* 0x0000203a01007387 */ /* 0x000fe80000100800 */
[----:B------:R-:W-:Y:S04]  /*4040*/  STL [R1+0x1c], R64 ;  /* 0x00001c4001007387 */ /* 0x000fe80000100800 */
[----:B------:R-:W-:Y:S01]  /*4050*/  STL [R1+0x14], R62 ;  /* 0x0000143e01007387 */ /* 0x000fe20000100800 */
[----:B------:R-:W-:-:S03]  /*4060*/  FFMA.FTZ R22, R23, R22, R102 ;  /* 0x0000001617167223 */ /* 0x000fc60000010066 */
[----:B------:R-:W-:Y:S01]  /*4070*/  STL [R1+0x10], R60 ;  /* 0x0000103c01007387 */ /* 0x000fe20000100800 */
[----:B------:R-:W-:-:S03]  /*4080*/  FFMA.FTZ R30, R23, R31, R30 ;  /* 0x0000001f171e7223 */ /* 0x000fc6000001001e */
[----:B------:R-:W-:Y:S01]  /*4090*/  STL [R1+0xc], R56 ;  /* 0x00000c3801007387 */ /* 0x000fe20000100800 */
[----:B------:R-:W-:-:S03]  /*40a0*/  FFMA.FTZ R23, R83, R19, R122 ;  /* 0x0000001353177223 */ /* 0x000fc6000001007a */
[----:B------:R-:W-:Y:S04]  /*40b0*/  STL [R1+0x8], R52 ;  /* 0x0000083401007387 */ /* 0x000fe80000100800 */
[----:B------:R-:W-:Y:S04]  /*40c0*/  STL [R1+0x4], R48 ;  /* 0x0000043001007387 */ /* 0x000fe80000100800 */
[----:B------:R-:W-:Y:S04]  /*40d0*/  STL [R1], R44 ;  /* 0x0000002c01007387 */ /* 0x000fe80000100800 */
[----:B------:R-:W2:Y:S01]  /*40e0*/  LDL.LU R83, [R1+0x1c4] ;  /* 0x0001c40001537983 */ /* 0x000ea20000300800 */
[----:B------:R-:W-:Y:S01]  /*40f0*/  FFMA.FTZ R27, R2, R18, R27 ;  /* 0x00000012021b7223 */ /* 0x000fe2000001001b */
[----:B------:R-:W-:-:S02]  /*4100*/  SHF.L.U32 R121, R79, 0x10, RZ ;  /* 0x000000104f797819 */ /* 0x000fc400000006ff */
[----:B------:R-:W-:Y:S01]  /*4110*/  PRMT R102, R79, 0x7632, R102 ;  /* 0x000076324f667816 */ /* 0x000fe20000000066 */
[----:B------:R-:W-:Y:S01]  /*4120*/  FADD.FTZ R99, R99, R19 ;  /* 0x0000001363637221 */ /* 0x000fe20000010000 */
[----:B------:R-:W-:Y:S01]  /*4130*/  FADD.FTZ R26, R26, R31 ;  /* 0x0000001f1a1a7221 */ /* 0x000fe20000010000 */
[----:B------:R-:W-:Y:S01]  /*4140*/  FFMA.FTZ R27, R4, R31, R27 ;  /* 0x0000001f041b7223 */ /* 0x000fe2000001001b */
[C---:B------:R-:W-:Y:S01]  /*4150*/  SHF.L.U32 R19, R81.reuse, 0x10, RZ ;  /* 0x0000001051137819 */ /* 0x040fe200000006ff */
[----:B------:R-:W-:Y:S01]  /*4160*/  FADD.FTZ R121, -R98, R121 ;  /* 0x0000007962797221 */ /* 0x000fe20000010100 */
[----:B------:R-:W-:Y:S02]  /*4170*/  SHF.L.U32 R102, R102, 0x10, RZ ;  /* 0x0000001066667819 */ /* 0x000fe400000006ff */
[----:B------:R-:W-:Y:S01]  /*4180*/  PRMT R31, R81, 0x7632, R31 ;  /* 0x00007632511f7816 */ /* 0x000fe2000000001f */
[----:B------:R-:W-:Y:S01]  /*4190*/  FMUL.FTZ R121, R7, R121 ;  /* 0x0000007907797220 */ /* 0x000fe20000410000 */
[----:B------:R-:W-:Y:S01]  /*41a0*/  FMUL.FTZ R103, R2, R19 ;  /* 0x0000001302677220 */ /* 0x000fe20000410000 */
[----:B------:R-:W-:Y:S01]  /*41b0*/  FADD.FTZ R102, -R98, R102 ;  /* 0x0000006662667221 */ /* 0x000fe20000010100 */
[----:B------:R-:W-:-:S02]  /*41c0*/  SHF.L.U32 R31, R31, 0x10, RZ ;  /* 0x000000101f1f7819 */ /* 0x000fc400000006ff */
[----:B------:R-:W-:Y:S01]  /*41d0*/  FFMA.FTZ R22, R121, R103, R22 ;  /* 0x0000006779167223 */ /* 0x000fe20000010016 */
[----:B------:R-:W-:Y:S01]  /*41e0*/  FMUL.FTZ R102, R7, R102 ;  /* 0x0000006607667220 */ /* 0x000fe20000410000 */
[----:B------:R-:W-:Y:S01]  /*41f0*/  FFMA.FTZ R27, R2, R19, R27 ;  /* 0x00000013021b7223 */ /* 0x000fe2000001001b */
[-C--:B------:R-:W-:Y:S01]  /*4200*/  FMUL.FTZ R103, R4, R31.reuse ;  /* 0x0000001f04677220 */ /* 0x080fe20000410000 */
[----:B------:R-:W-:Y:S02]  /*4210*/  FADD.FTZ R26, R26, R31 ;  /* 0x0000001f1a1a7221 */ /* 0x000fe40000010000 */
[----:B------:R-:W-:Y:S01]  /*4220*/  FFMA.FTZ R27, R4, R31, R27 ;  /* 0x0000001f041b7223 */ /* 0x000fe2000001001b */
[C---:B------:R-:W-:Y:S01]  /*4230*/  FFMA.FTZ R22, R102.reuse, R103, R22 ;  /* 0x0000006766167223 */ /* 0x040fe20000010016 */
[----:B------:R-:W-:Y:S01]  /*4240*/  FFMA.FTZ R103, R102, R31, R30 ;  /* 0x0000001f66677223 */ /* 0x000fe2000001001e */
[----:B------:R-:W-:Y:S01]  /*4250*/  FFMA.FTZ R23, R25, R20, R23 ;  /* 0x0000001419177223 */ /* 0x000fe20000010017 */
[----:B------:R-:W-:Y:S01]  /*4260*/  FADD.FTZ R123, R99, R20 ;  /* 0x00000014637b7221 */ /* 0x000fe20000010000 */
[----:B------:R-:W-:-:S02]  /*4270*/  SHF.L.U32 R20, R85, 0x10, RZ ;  /* 0x0000001055147819 */ /* 0x000fc400000006ff */
[----:B------:R-:W-:Y:S01]  /*4280*/  PRMT R30, R85, 0x7632, R30 ;  /* 0x00007632551e7816 */ /* 0x000fe2000000001e */
[--C-:B------:R-:W-:Y:S01]  /*4290*/  FFMA.FTZ R24, R24, R21, R23.reuse ;  /* 0x0000001518187223 */ /* 0x100fe20000010017 */
[C---:B------:R-:W-:Y:S01]  /*42a0*/  SHF.L.U32 R119, R87.reuse, 0x10, RZ ;  /* 0x0000001057777819 */ /* 0x040fe200000006ff */
[-C--:B------:R-:W-:Y:S01]  /*42b0*/  FMUL.FTZ R99, R2, R20.reuse ;  /* 0x0000001402637220 */ /* 0x080fe20000410000 */
[----:B------:R-:W-:Y:S02]  /*42c0*/  SHF.L.U32 R30, R30, 0x10, RZ ;  /* 0x000000101e1e7819 */ /* 0x000fe400000006ff */
[----:B------:R-:W-:Y:S01]  /*42d0*/  PRMT R23, R87, 0x7632, R23 ;  /* 0x0000763257177816 */ /* 0x000fe20000000017 */
[----:B------:R-:W-:Y:S01]  /*42e0*/  FADD.FTZ R123, R123, R21 ;  /* 0x000000157b7b7221 */ /* 0x000fe20000010000 */
[----:B------:R-:W-:Y:S01]  /*42f0*/  FFMA.FTZ R27, R2, R20, R27 ;  /* 0x00000014021b7223 */ /* 0x000fe2000001001b */
[----:B------:R-:W-:Y:S01]  /*4300*/  SHF.L.U32 R21, R89, 0x10, RZ ;  /* 0x0000001059157819 */ /* 0x000fe200000006ff */
[----:B------:R-:W-:Y:S01]  /*4310*/  FADD.FTZ R119, -R98, R119 ;  /* 0x0000007762777221 */ /* 0x000fe20000010100 */
[----:B------:R-:W-:-:S02]  /*4320*/  SHF.L.U32 R23, R23, 0x10, RZ ;  /* 0x0000001017177819 */ /* 0x000fc400000006ff */
[----:B------:R-:W-:Y:S01]  /*4330*/  PRMT R124, R89, 0x7632, R124 ;  /* 0x00007632597c7816 */ /* 0x000fe2000000007c */
[----:B------:R-:W-:Y:S01]  /*4340*/  FADD.FTZ R25, R26, R30 ;  /* 0x0000001e1a197221 */ /* 0x000fe20000010000 */
[----:B------:R-:W-:Y:S01]  /*4350*/  FFMA.FTZ R26, R4, R30, R27 ;  /* 0x0000001e041a7223 */ /* 0x000fe2000001001b */
[----:B------:R-:W-:Y:S01]  /*4360*/  FMUL.FTZ R119, R7, R119 ;  /* 0x0000007707777220 */ /* 0x000fe20000410000 */
[----:B------:R-:W-:Y:S01]  /*4370*/  FMUL.FTZ R27, R2, R21 ;  /* 0x00000015021b7220 */ /* 0x000fe20000410000 */
[----:B------:R-:W-:Y:S02]  /*4380*/  IMAD.U32 R124, R124, 0x10000, RZ ;  /* 0x000100007c7c7824 */ /* 0x000fe400078e00ff */
[----:B------:R-:W-:Y:S01]  /*4390*/  FADD.FTZ R23, -R98, R23 ;  /* 0x0000001762177221 */ /* 0x000fe20000010100 */
[----:B------:R-:W-:-:S03]  /*43a0*/  SHF.L.U32 R118, R91, 0x10, RZ ;  /* 0x000000105b767819 */ /* 0x000fc600000006ff */
[----:B------:R-:W-:Y:S01]  /*43b0*/  FMUL.FTZ R23, R7, R23 ;  /* 0x0000001707177220 */ /* 0x000fe20000410000 */
[----:B------:R-:W-:Y:S01]  /*43c0*/  PRMT R122, R91, 0x7632, R122 ;  /* 0x000076325b7a7816 */ /* 0x000fe2000000007a */
[----:B------:R-:W-:Y:S01]  /*43d0*/  FADD.FTZ R118, -R98, R118 ;  /* 0x0000007662767221 */ /* 0x000fe20000010100 */
[----:B------:R-:W-:Y:S02]  /*43e0*/  PRMT R102, R93, 0x7632, R102 ;  /* 0x000076325d667816 */ /* 0x000fe40000000066 */
[----:B------:R-:W-:Y:S01]  /*43f0*/  SHF.L.U32 R122, R122, 0x10, RZ ;  /* 0x000000107a7a7819 */ /* 0x000fe200000006ff */
[----:B------:R-:W-:Y:S01]  /*4400*/  FMUL.FTZ R118, R7, R118 ;  /* 0x0000007607767220 */ /* 0x000fe20000410000 */
[----:B------:R-:W-:-:S03]  /*4410*/  SHF.L.U32 R102, R102, 0x10, RZ ;  /* 0x0000001066667819 */ /* 0x000fc600000006ff */
[----:B------:R-:W-:Y:S01]  /*4420*/  FADD.FTZ R122, -R98, R122 ;  /* 0x0000007a627a7221 */ /* 0x000fe20000010100 */
[----:B------:R-:W-:-:S03]  /*4430*/  FFMA.FTZ R26, R2, R21, R26 ;  /* 0x00000015021a7223 */ /* 0x000fc6000001001a */
[----:B------:R-:W-:Y:S01]  /*4440*/  FMUL.FTZ R122, R7, R122 ;  /* 0x0000007a077a7220 */ /* 0x000fe20000410000 */
[----:B------:R-:W-:Y:S01]  /*4450*/  FFMA.FTZ R26, R4, R124, R26 ;  /* 0x0000007c041a7223 */ /* 0x000fe2000001001a */
[C---:B--2---:R-:W-:Y:S02]  /*4460*/  SHF.L.U32 R120, R83.reuse, 0x10, RZ ;  /* 0x0000001053787819 */ /* 0x044fe400000006ff */
[----:B------:R-:W-:-:S03]  /*4470*/  PRMT R31, R83, 0x7632, R31 ;  /* 0x00007632531f7816 */ /* 0x000fc6000000001f */
[C---:B------:R-:W-:Y:S02]  /*4480*/  FADD.FTZ R120, -R98.reuse, R120 ;  /* 0x0000007862787221 */ /* 0x040fe40000010100 */
[----:B------:R-:W-:Y:S02]  /*4490*/  IMAD.U32 R31, R31, 0x10000, RZ ;  /* 0x000100001f1f7824 */ /* 0x000fe400078e00ff */
[C---:B------:R-:W-:Y:S02]  /*44a0*/  FMUL.FTZ R120, R7.reuse, R120 ;  /* 0x0000007807787220 */ /* 0x040fe40000410000 */
[----:B------:R-:W-:Y:S02]  /*44b0*/  FADD.FTZ R31, -R98, R31 ;  /* 0x0000001f621f7221 */ /* 0x000fe40000010100 */
[----:B------:R-:W-:Y:S01]  /*44c0*/  FFMA.FTZ R22, R120, R99, R22 ;  /* 0x0000006378167223 */ /* 0x000fe20000010016 */
[----:B------:R-:W-:Y:S01]  /*44d0*/  FMUL.FTZ R99, R4, R30 ;  /* 0x0000001e04637220 */ /* 0x000fe20000410000 */
[----:B------:R-:W-:-:S04]  /*44e0*/  FMUL.FTZ R31, R7, R31 ;  /* 0x0000001f071f7220 */ /* 0x000fc80000410000 */
[----:B------:R-:W-:-:S04]  /*44f0*/  FFMA.FTZ R22, R31, R99, R22 ;  /* 0x000000631f167223 */ /* 0x000fc80000010016 */
[----:B------:R-:W-:Y:S01]  /*4500*/  FFMA.FTZ R22, R119, R27, R22 ;  /* 0x0000001b77167223 */ /* 0x000fe20000010016 */
[----:B------:R-:W-:Y:S01]  /*4510*/  FMUL.FTZ R27, R4, R124 ;  /* 0x0000007c041b7220 */ /* 0x000fe20000410000 */
[----:B------:R-:W-:-:S03]  /*4520*/  FFMA.FTZ R103, R31, R30, R103 ;  /* 0x0000001e1f677223 */ /* 0x000fc60000010067 */
[----:B------:R-:W-:Y:S01]  /*4530*/  FFMA.FTZ R27, R23, R27, R22 ;  /* 0x0000001b171b7223 */ /* 0x000fe20000010016 */
[----:B------:R-:W-:Y:S01]  /*4540*/  SHF.L.U32 R22, R93, 0x10, RZ ;  /* 0x000000105d167819 */ /* 0x000fe200000006ff */
[----:B------:R-:W-:-:S04]  /*4550*/  FFMA.FTZ R103, R23, R124, R103 ;  /* 0x0000007c17677223 */ /* 0x000fc80000010067 */
[----:B------:R-:W-:Y:S01]  /*4560*/  FMUL.FTZ R23, R2, R22 ;  /* 0x0000001602177220 */ /* 0x000fe20000410000 */
[----:B------:R-:W-:-:S03]  /*4570*/  SHF.L.U32 R99, R95, 0x10, RZ ;  /* 0x000000105f637819 */ /* 0x000fc600000006ff */
[----:B------:R-:W-:Y:S01]  /*4580*/  FFMA.FTZ R27, R118, R23, R27 ;  /* 0x00000017761b7223 */ /* 0x000fe2000001001b */
[----:B------:R-:W-:Y:S01]  /*4590*/  FMUL.FTZ R23, R4, R102 ;  /* 0x0000006604177220 */ /* 0x000fe20000410000 */
[----:B------:R-:W-:Y:S01]  /*45a0*/  PRMT R30, R95, 0x7632, R30 ;  /* 0x000076325f1e7816 */ /* 0x000fe2000000001e */
[----:B------:R-:W-:Y:S02]  /*45b0*/  FADD.FTZ R99, -R98, R99 ;  /* 0x0000006362637221 */ /* 0x000fe40000010100 */
[----:B------:R-:W-:Y:S01]  /*45c0*/  FFMA.FTZ R27, R122, R23, R27 ;  /* 0x000000177a1b7223 */ /* 0x000fe2000001001b */
[C---:B------:R-:W-:Y:S01]  /*45d0*/  SHF.L.U32 R23, R97.reuse, 0x10, RZ ;  /* 0x0000001061177819 */ /* 0x040fe200000006ff */
[----:B------:R-:W-:Y:S01]  /*45e0*/  IMAD.U32 R30, R30, 0x10000, RZ ;  /* 0x000100001e1e7824 */ /* 0x000fe200078e00ff */
[----:B------:R-:W-:Y:S01]  /*45f0*/  PRMT R31, R97, 0x7632, R31 ;  /* 0x00007632611f7816 */ /* 0x000fe2000000001f */
[C---:B------:R-:W-:Y:S01]  /*4600*/  FFMA.FTZ R26, R2.reuse, R22, R26 ;  /* 0x00000016021a7223 */ /* 0x040fe2000001001a */
[----:B------:R-:W-:Y:S01]  /*4610*/  FMUL.FTZ R99, R7, R99 ;  /* 0x0000006307637220 */ /* 0x000fe20000410000 */
[----:B------:R-:W-:Y:S01]  /*4620*/  FMUL.FTZ R125, R2, R23 ;  /* 0x00000017027d7220 */ /* 0x000fe20000410000 */
[----:B------:R-:W-:Y:S01]  /*4630*/  SHF.L.U32 R31, R31, 0x10, RZ ;  /* 0x000000101f1f7819 */ /* 0x000fe200000006ff */
[----:B------:R-:W-:Y:S01]  /*4640*/  FADD.FTZ R30, -R98, R30 ;  /* 0x0000001e621e7221 */ /* 0x000fe20000010100 */
[----:B------:R-:W-:Y:S01]  /*4650*/  FFMA.FTZ R26, R4, R102, R26 ;  /* 0x00000066041a7223 */ /* 0x000fe2000001001a */
[----:B------:R-:W-:-:S02]  /*4660*/  FFMA.FTZ R27, R99, R125, R27 ;  /* 0x0000007d631b7223 */ /* 0x000fc4000001001b */
[----:B------:R-:W-:Y:S01]  /*4670*/  FMUL.FTZ R30, R7, R30 ;  /* 0x0000001e071e7220 */ /* 0x000fe20000410000 */
[----:B------:R-:W-:Y:S01]  /*4680*/  FFMA.FTZ R26, R2, R23, R26 ;  /* 0x00000017021a7223 */ /* 0x000fe2000001001a */
[----:B------:R-:W-:-:S03]  /*4690*/  FMUL.FTZ R125, R4, R31 ;  /* 0x0000001f047d7220 */ /* 0x000fc60000410000 */
[----:B------:R-:W-:Y:S01]  /*46a0*/  FFMA.FTZ R26, R4, R31, R26 ;  /* 0x0000001f041a7223 */ /* 0x000fe2000001001a */
[----:B------:R-:W-:Y:S01]  /*46b0*/  FFMA.FTZ R27, R30, R125, R27 ;  /* 0x0000007d1e1b7223 */ /* 0x000fe2000001001b */
[----:B------:R-:W-:-:S04]  /*46c0*/  FADD.FTZ R124, R25, R124 ;  /* 0x0000007c197c7221 */ /* 0x000fc80000010000 */
[----:B------:R0:W-:Y:S02]  /*46d0*/  STS.64 [R70+0x1680], R26 ;  /* 0x0016801a46007388 */ /* 0x0001e40000000a00 */
[----:B0-----:R-:W-:Y:S02]  /*46e0*/  FFMA.FTZ R26, R29, R100, R24 ;  /* 0x000000641d1a7223 */ /* 0x001fe40000010018 */
[----:B------:R0:W5:Y:S04]  /*46f0*/  LDL.LU R70, [R1+0x1c0] ;  /* 0x0001c00001467983 */ /* 0x0001680000300800 */
[----:B------:R-:W2:Y:S01]  /*4700*/  LDL.LU R25, [R1+0x1bc] ;  /* 0x0001bc0001197983 */ /* 0x000ea20000300800 */
[----:B------:R-:W-:-:S03]  /*4710*/  FFMA.FTZ R26, R28, R101, R26 ;  /* 0x000000651c1a7223 */ /* 0x000fc6000001001a */
[----:B------:R-:W3:Y:S04]  /*4720*/  LDL.LU R24, [R1+0x1b8] ;  /* 0x0001b80001187983 */ /* 0x000ee80000300800 */
[----:B------:R-:W4:Y:S04]  /*4730*/  LDL.LU R29, [R1+0x1b4] ;  /* 0x0001b400011d7983 */ /* 0x000f280000300800 */
[----:B------:R-:W2:Y:S01]  /*4740*/  LDL.LU R28, [R1+0x1b0] ;  /* 0x0001b000011c7983 */ /* 0x000ea20000300800 */
[----:B------:R-:W-:Y:S01]  /*4750*/  FFMA.FTZ R103, R122, R102, R103 ;  /* 0x000000667a677223 */ /* 0x000fe20000010067 */
[----:B------:R-:W-:Y:S01]  /*4760*/  FADD.FTZ R124, R124, R102 ;  /* 0x000000667c7c7221 */ /* 0x000fe20000010000 */
[----:B------:R-:W-:Y:S01]  /*4770*/  FADD.FTZ R123, R123, R100 ;  /* 0x000000647b7b7221 */ /* 0x000fe20000010000 */
[----:B------:R-:W4:Y:S01]  /*4780*/  LDL R102, [R1+0x4c] ;  /* 0x00004c0001667983 */ /* 0x000f220000100800 */
[----:B------:R-:W-:Y:S01]  /*4790*/  FFMA.FTZ R30, R30, R31, R103 ;  /* 0x0000001f1e1e7223 */ /* 0x000fe20000010067 */
[----:B------:R-:W-:-:S02]  /*47a0*/  FADD.FTZ R31, R124, R31 ;  /* 0x0000001f7c1f7221 */ /* 0x000fc40000010000 */
[----:B------:R-:W3:Y:S01]  /*47b0*/  LDL R124, [R1+0x24] ;  /* 0x00002400017c7983 */ /* 0x000ee20000100800 */
[----:B------:R-:W-:-:S03]  /*47c0*/  FADD.FTZ R27, R123, R101 ;  /* 0x000000657b1b7221 */ /* 0x000fc60000010000 */
[----:B------:R-:W4:Y:S04]  /*47d0*/  LDL R103, [R1+0x3c] ;  /* 0x00003c0001677983 */ /* 0x000f280000100800 */
[----:B------:R-:W4:Y:S04]  /*47e0*/  LDL R123, [R1+0x40] ;  /* 0x00004000017b7983 */ /* 0x000f280000100800 */
[----:B------:R-:W4:Y:S04]  /*47f0*/  LDL R101, [R1+0x48] ;  /* 0x0000480001657983 */ /* 0x000f280000100800 */
[----:B------:R-:W4:Y:S04]  /*4800*/  LDL R100, [R1+0x50] ;  /* 0x0000500001647983 */ /* 0x000f280000100800 */
[----:B------:R-:W4:Y:S01]  /*4810*/  LDL R125, [R1+0x58] ;  /* 0x00005800017d7983 */ /* 0x000f220000100800 */
[----:B------:R-:W-:Y:S01]  /*4820*/  UIADD3.X UR11, URZ, UR5, URZ, UP0, !UPT ;  /* 0x000000053f0b7290 */ /* 0x000fe200087fe43f */
[----:B------:R-:W-:Y:S01]  /*4830*/  BAR.SYNC.DEFER_BLOCKING 0x0 ;  /* 0x0000000000007b1d */ /* 0x000fe20000010000 */
[----:B--2---:R-:W-:-:S05]  /*4840*/  FFMA.FTZ R28, R54, R8, R28 ;  /* 0x00000008361c7223 */ /* 0x004fca000001001c */
[----:B------:R-:W2:Y:S01]  /*4850*/  LDL.LU R54, [R1+0x1ac] ;  /* 0x0001ac0001367983 */ /* 0x000ea20000300800 */
[----:B------:R-:W-:-:S03]  /*4860*/  FFMA.FTZ R28, R68, R9, R28 ;  /* 0x00000009441c7223 */ /* 0x000fc6000001001c */
[----:B------:R0:W5:Y:S01]  /*4870*/  LDL.LU R68, [R1+0x1a8] ;  /* 0x0001a80001447983 */ /* 0x0001620000300800 */
[----:B------:R-:W-:-:S03]  /*4880*/  FFMA.FTZ R28, R66, R10, R28 ;  /* 0x0000000a421c7223 */ /* 0x000fc6000001001c */
[----:B------:R0:W5:Y:S01]  /*4890*/  LDL.LU R66, [R1+0x1a4] ;  /* 0x0001a40001427983 */ /* 0x0001620000300800 */
[----:B------:R-:W-:-:S03]  /*48a0*/  FFMA.FTZ R28, R58, R11, R28 ;  /* 0x0000000b3a1c7223 */ /* 0x000fc6000001001c */
[----:B------:R-:W2:Y:S01]  /*48b0*/  LDL.LU R58, [R1+0x1a0] ;  /* 0x0001a000013a7983 */ /* 0x000ea20000300800 */
[----:B---3--:R-:W-:-:S04]  /*48c0*/  FFMA.FTZ R24, R124, R6, R24 ;  /* 0x000000067c187223 */ /* 0x008fc80000010018 */
[----:B----4-:R-:W-:-:S04]  /*48d0*/  FFMA.FTZ R24, R103, R117, R24 ;  /* 0x0000007567187223 */ /* 0x010fc80000010018 */
[----:B------:R-:W-:-:S04]  /*48e0*/  FFMA.FTZ R24, R123, R116, R24 ;  /* 0x000000747b187223 */ /* 0x000fc80000010018 */
[----:B------:R-:W-:-:S04]  /*48f0*/  FFMA.FTZ R24, R101, R115, R24 ;  /* 0x0000007365187223 */ /* 0x000fc80000010018 */
[----:B------:R-:W-:-:S04]  /*4900*/  FFMA.FTZ R24, R102, R114, R24 ;  /* 0x0000007266187223 */ /* 0x000fc80000010018 */
[----:B------:R-:W-:-:S04]  /*4910*/  FFMA.FTZ R24, R100, R113, R24 ;  /* 0x0000007164187223 */ /* 0x000fc80000010018 */
[----:B------:R-:W-:Y:S01]  /*4920*/  FFMA.FTZ R24, R125, R112, R24 ;  /* 0x000000707d187223 */ /* 0x000fe20000010018 */
[----:B------:R-:W-:Y:S02]  /*4930*/  FFMA.FTZ R28, R64, R12, R28 ;  /* 0x0000000c401c7223 */ /* 0x000fe4000001001c */
[----:B------:R0:W5:Y:S02]  /*4940*/  LDL.LU R64, [R1+0x19c] ;  /* 0x00019c0001407983 */ /* 0x0001640000300800 */
[----:B------:R-:W-:Y:S02]  /*4950*/  FFMA.FTZ R28, R62, R13, R28 ;  /* 0x0000000d3e1c7223 */ /* 0x000fe4000001001c */
[----:B------:R0:W5:Y:S02]  /*4960*/  LDL.LU R62, [R1+0x198] ;  /* 0x00019800013e7983 */ /* 0x0001640000300800 */
[----:B------:R-:W-:Y:S02]  /*4970*/  FFMA.FTZ R28, R60, R14, R28 ;  /* 0x0000000e3c1c7223 */ /* 0x000fe4000001001c */
[----:B------:R0:W5:Y:S02]  /*4980*/  LDL.LU R60, [R1+0x194] ;  /* 0x00019400013c7983 */ /* 0x0001640000300800 */
[----:B------:R-:W-:-:S04]  /*4990*/  FFMA.FTZ R28, R56, R15, R28 ;  /* 0x0000000f381c7223 */ /* 0x000fc8000001001c */
[----:B------:R-:W-:-:S04]  /*49a0*/  FFMA.FTZ R28, R52, R16, R28 ;  /* 0x00000010341c7223 */ /* 0x000fc8000001001c */
[----:B------:R-:W-:-:S04]  /*49b0*/  FFMA.FTZ R28, R48, R17, R28 ;  /* 0x00000011301c7223 */ /* 0x000fc8000001001c */
[----:B------:R-:W-:Y:S01]  /*49c0*/  FFMA.FTZ R28, R44, R18, R28 ;  /* 0x000000122c1c7223 */ /* 0x000fe2000001001c */
[----:B--2---:R-:W-:Y:S02]  /*49d0*/  FFMA.FTZ R24, R58, R111, R24 ;  /* 0x0000006f3a187223 */ /* 0x004fe40000010018 */
[----:B------:R0:W5:Y:S02]  /*49e0*/  LDL.LU R58, [R1+0x190] ;  /* 0x00019000013a7983 */ /* 0x0001640000300800 */
[----:B------:R-:W-:Y:S02]  /*49f0*/  FFMA.FTZ R24, R54, R110, R24 ;  /* 0x0000006e36187223 */ /* 0x000fe40000010018 */
[----:B------:R0:W5:Y:S02]  /*4a00*/  LDL.LU R56, [R1+0x18c] ;  /* 0x00018c0001387983 */ /* 0x0001640000300800 */
[----:B------:R-:W-:Y:S02]  /*4a10*/  FFMA.FTZ R24, R50, R109, R24 ;  /* 0x0000006d32187223 */ /* 0x000fe40000010018 */
[----:B------:R0:W5:Y:S02]  /*4a20*/  LDL.LU R54, [R1+0x188] ;  /* 0x0001880001367983 */ /* 0x0001640000300800 */
[----:B------:R-:W-:-:S02]  /*4a30*/  FFMA.FTZ R24, R46, R108, R24 ;  /* 0x0000006c2e187223 */ /* 0x000fc40000010018 */
        /* <DEDUP_REMOVED lines=8> */
[----:B------:R0:W5:Y:S04]  /*4ac0*/  LDL.LU R44, [R1+0x174] ;  /* 0x00017400012c7983 */ /* 0x0001680000300800 */
[----:B------:R0:W5:Y:S01]  /*4ad0*/  LDL.LU R42, [R1+0x170] ;  /* 0x00017000012a7983 */ /* 0x0001620000300800 */
[----:B------:R-:W-:-:S03]  /*4ae0*/  FFMA.FTZ R24, R34, R33, R24 ;  /* 0x0000002122187223 */ /* 0x000fc60000010018 */
[----:B------:R0:W5:Y:S04]  /*4af0*/  LDL.LU R40, [R1+0x16c] ;  /* 0x00016c0001287983 */ /* 0x0001680000300800 */
[----:B------:R0:W5:Y:S04]  /*4b00*/  LDL.LU R38, [R1+0x168] ;  /* 0x0001680001267983 */ /* 0x0001680000300800 */
[----:B------:R0:W5:Y:S04]  /*4b10*/  LDL.LU R36, [R1+0x164] ;  /* 0x0001640001247983 */ /* 0x0001680000300800 */
[----:B------:R0:W5:Y:S01]  /*4b20*/  LDL.LU R34, [R1+0x160] ;  /* 0x0001600001227983 */ /* 0x0001620000300800 */
        /* <DEDUP_REMOVED lines=14> */
[----:B------:R-:W1:Y:S02]  /*4c10*/  S2R R122, SR_TID.X ;  /* 0x00000000007a7919 */ /* 0x000e640000002100 */
[----:B------:R-:W-:Y:S01]  /*4c20*/  FADD.FTZ R25, R25, R111 ;  /* 0x0000006f19197221 */ /* 0x000fe20000010000 */
[----:B------:R-:W-:-:S03]  /*4c30*/  FADD.FTZ R29, R29, R15 ;  /* 0x0000000f1d1d7221 */ /* 0x000fc60000010000 */
[----:B------:R-:W-:Y:S01]  /*4c40*/  FADD.FTZ R25, R25, R110 ;  /* 0x0000006e19197221 */ /* 0x000fe20000010000 */
[----:B------:R-:W-:Y:S01]  /*4c50*/  FADD.FTZ R29, R29, R16 ;  /* 0x000000101d1d7221 */ /* 0x000fe20000010000 */
[----:B------:R-:W-:Y:S02]  /*4c60*/  UISETP.GE.U32.AND UP0, UPT, UR10, UR16, UPT ;  /* 0x000000100a00728c */ /* 0x000fe4000bf06070 */
[----:B------:R-:W-:Y:S01]  /*4c70*/  FADD.FTZ R25, R25, R109 ;  /* 0x0000006d19197221 */ /* 0x000fe20000010000 */
[----:B------:R-:W-:Y:S01]  /*4c80*/  FADD.FTZ R29, R29, R17 ;  /* 0x000000111d1d7221 */ /* 0x000fe20000010000 */
[----:B------:R-:W-:Y:S02]  /*4c90*/  UISETP.GE.AND.EX UP0, UPT, UR11, UR17, UPT, UP0 ;  /* 0x000000110b00728c */ /* 0x000fe4000bf06300 */
[----:B------:R-:W-:Y:S01]  /*4ca0*/  FADD.FTZ R25, R25, R108 ;  /* 0x0000006c19197221 */ /* 0x000fe20000010000 */
[----:B------:R-:W-:Y:S01]  /*4cb0*/  FADD.FTZ R29, R29, R18 ;  /* 0x000000121d1d7221 */ /* 0x000fe20000010000 */
[----:B------:R-:W-:-:S02]  /*4cc0*/  FFMA.FTZ R28, R121, R19, R28 ;  /* 0x00000013791c7223 */ /* 0x000fc4000001001c */
[----:B------:R-:W-:Y:S01]  /*4cd0*/  FADD.FTZ R25, R25, R107 ;  /* 0x0000006b19197221 */ /* 0x000fe20000010000 */
[----:B------:R-:W-:Y:S01]  /*4ce0*/  FADD.FTZ R29, R29, R19 ;  /* 0x000000131d1d7221 */ /* 0x000fe20000010000 */
[----:B------:R-:W-:Y:S01]  /*4cf0*/  PLOP3.LUT P0, PT, PT, PT, UP0, 0x80, 0x0 ;  /* 0x000000000000781c */ /* 0x000fe20003f0f008 */
[----:B------:R-:W-:Y:S01]  /*4d00*/  FFMA.FTZ R28, R120, R20, R28 ;  /* 0x00000014781c7223 */ /* 0x000fe2000001001c */
[----:B------:R-:W-:Y:S01]  /*4d10*/  FADD.FTZ R25, R25, R106 ;  /* 0x0000006a19197221 */ /* 0x000fe20000010000 */
[----:B------:R-:W-:Y:S02]  /*4d20*/  FADD.FTZ R29, R29, R20 ;  /* 0x000000141d1d7221 */ /* 0x000fe40000010000 */
[----:B------:R-:W-:Y:S01]  /*4d30*/  FFMA.FTZ R28, R119, R21, R28 ;  /* 0x00000015771c7223 */ /* 0x000fe2000001001c */
[----:B------:R-:W-:Y:S01]  /*4d40*/  FADD.FTZ R25, R25, R105 ;  /* 0x0000006919197221 */ /* 0x000fe20000010000 */
[----:B------:R-:W-:Y:S02]  /*4d50*/  FADD.FTZ R29, R29, R21 ;  /* 0x000000151d1d7221 */ /* 0x000fe40000010000 */
[----:B------:R-:W-:Y:S01]  /*4d60*/  FFMA.FTZ R28, R118, R22, R28 ;  /* 0x00000016761c7223 */ /* 0x000fe2000001001c */
[----:B------:R-:W-:Y:S01]  /*4d70*/  FADD.FTZ R25, R25, R104 ;  /* 0x0000006819197221 */ /* 0x000fe20000010000 */
[----:B------:R-:W-:Y:S01]  /*4d80*/  FADD.FTZ R29, R29, R22 ;  /* 0x000000161d1d7221 */ /* 0x000fe20000010000 */
[C---:B-1----:R-:W-:Y:S01]  /*4d90*/  ISETP.GT.U32.AND P2, PT, R122.reuse, 0x3f, PT ;  /* 0x0000003f7a00780c */ /* 0x042fe20003f44070 */
[----:B------:R-:W-:Y:S01]  /*4da0*/  FFMA.FTZ R28, R99, R23, R28 ;  /* 0x00000017631c7223 */ /* 0x000fe2000001001c */
[----:B------:R-:W-:Y:S01]  /*4db0*/  LOP3.LUT P1, RZ, R122, 0xffffffc1, RZ, 0xc0, !PT ;  /* 0xffffffc17aff7812 */ /* 0x000fe2000782c0ff */
[----:B------:R-:W-:Y:S01]  /*4dc0*/  FADD.FTZ R25, R25, R33 ;  /* 0x0000002119197221 */ /* 0x000fe20000010000 */
[----:B------:R-:W-:Y:S01]  /*4dd0*/  FADD.FTZ R29, R29, R23 ;  /* 0x000000171d1d7221 */ /* 0x000fe20000010000 */
[----:B0-----:R-:W-:Y:S10]  /*4de0*/  @!P0 BRA `(.L_x_406) ;  /* 0x0000000000c88947 */ /* 0x001ff40003800000 */
[----:B------:R-:W2:Y:S01]  /*4df0*/  LDL R101, [R1+0x154] ;  /* 0x0001540001657983 */ /* 0x000ea20000100800 */
[----:B------:R-:W0:Y:S01]  /*4e00*/  S2R R125, SR_TID.X ;  /* 0x00000000007d7919 */ /* 0x000e220000002100 */
[----:B------:R-:W-:Y:S02]  /*4e10*/  IMAD.SHL.U32 R103, R122, 0x2, RZ ;  /* 0x000000027a677824 */ /* 0x000fe400078e00ff */
[----:B------:R1:W-:Y:S01]  /*4e20*/  STL.64 [R1+0x160], R2 ;  /* 0x0001600201007387 */ /* 0x0003e20000100a00 */
[----:B0-----:R-:W-:-:S03]  /*4e30*/  SHF.R.S32.HI R102, RZ, 0x1f, R125 ;  /* 0x0000001fff667819 */ /* 0x001fc6000001147d */
[----:B-1----:R-:W3:Y:S01]  /*4e40*/  LDL.64 R2, [R1+0x108] ;  /* 0x0001080001027983 */ /* 0x002ee20000100a00 */
[----:B------:R-:W-:Y:S02]  /*4e50*/  SHF.L.U32 R123, R125, 0x1, RZ ;  /* 0x000000017d7b7819 */ /* 0x000fe400000006ff */
[----:B------:R-:W-:Y:S01]  /*4e60*/  LEA.HI R102, R102, R125, RZ, 0x2 ;  /* 0x0000007d66667211 */ /* 0x000fe200078f10ff */
[----:B------:R-:W4:Y:S01]  /*4e70*/  LDL R124, [R1+0x148] ;  /* 0x00014800017c7983 */ /* 0x000f220000100800 */
[----:B------:R-:W-:Y:S02]  /*4e80*/  LOP3.LUT R123, R123, 0x18, RZ, 0xc0, !PT ;  /* 0x000000187b7b7812 */ /* 0x000fe400078ec0ff */
[----:B------:R-:W-:Y:S02]  /*4e90*/  LEA R100, R125, UR9, 0x5 ;  /* 0x000000097d647c11 */ /* 0x000fe4000f8e28ff */
[----:B------:R-:W-:Y:S01]  /*4ea0*/  SHF.R.S32.HI R102, RZ, 0x2, R102 ;  /* 0x00000002ff667819 */ /* 0x000fe20000011466 */
[----:B------:R-:W4:Y:S01]  /*4eb0*/  LDL R125, [R1+0x14c] ;  /* 0x00014c00017d7983 */ /* 0x000f220000100800 */
[----:B------:R-:W-:-:S02]  /*4ec0*/  IADD3 R100, R100, R123, RZ ;  /* 0x0000007b64647210 */ /* 0x000fc40007ffe0ff */
[----:B------:R-:W-:-:S03]  /*4ed0*/  LEA R102, R102, UR9, 0x5 ;  /* 0x0000000966667c11 */ /* 0x000fc6000f8e28ff */
[----:B------:R2:W-:Y:S01]  /*4ee0*/  STS.64 [R100], R24 ;  /* 0x0000001864007388 */ /* 0x0005e20000000a00 */
[----:B------:R-:W-:Y:S02]  /*4ef0*/  LOP3.LUT R123, R123, 0x10, RZ, 0x3c, !PT ;  /* 0x000000107b7b7812 */ /* 0x000fe400078e3cff */
[----:B------:R-:W-:Y:S02]  /*4f00*/  LOP3.LUT R103, R103, 0x18, RZ, 0xc, !PT ;  /* 0x0000001867677812 */ /* 0x000fe400078e0cff */
[----:B--2---:R-:W-:Y:S02]  /*4f10*/  LEA R100, R101, R102, 0x3 ;  /* 0x0000006665647211 */ /* 0x004fe400078e18ff */
[C---:B------:R-:W-:Y:S02]  /*4f20*/  LEA R101, R122.reuse, UR9, 0x5 ;  /* 0x000000097a657c11 */ /* 0x040fe4000f8e28ff */
[----:B------:R-:W-:-:S04]  /*4f30*/  LEA R122, R122, UR9, 0x5 ;  /* 0x000000097a7a7c11 */ /* 0x000fc8000f8e28ff */
[----:B------:R-:W-:Y:S02]  /*4f40*/  IADD3 R122, R122, R123, RZ ;  /* 0x0000007b7a7a7210 */ /* 0x000fe40007ffe0ff */
[----:B------:R-:W2:Y:S01]  /*4f50*/  LDL R123, [R1+0x158] ;  /* 0x00015800017b7983 */ /* 0x000ea20000100800 */
[----:B------:R-:W-:-:S03]  /*4f60*/  IADD3 R101, R101, R103, RZ ;  /* 0x0000006765657210 */ /* 0x000fc60007ffe0ff */
[----:B------:R-:W3:Y:S04]  /*4f70*/  LDL R103, [R1+0x150] ;  /* 0x0001500001677983 */ /* 0x000ee80000100800 */
[----:B--2---:R-:W-:Y:S04]  /*4f80*/  STS.64 [R123], R26 ;  /* 0x0000001a7b007388 */ /* 0x004fe80000000a00 */
[----:B------:R0:W-:Y:S04]  /*4f90*/  STS.64 [R122], R28 ;  /* 0x0000001c7a007388 */ /* 0x0001e80000000a00 */
[----:B------:R-:W-:Y:S01]  /*4fa0*/  STS.64 [R101], R30 ;  /* 0x0000001e65007388 */ /* 0x000fe20000000a00 */
[----:B------:R-:W-:Y:S01]  /*4fb0*/  BAR.SYNC.DEFER_BLOCKING 0x0 ;  /* 0x0000000000007b1d */ /* 0x000fe20000010000 */
[----:B---3--:R-:W-:-:S05]  /*4fc0*/  LEA R102, R103, R102, 0x3 ;  /* 0x0000006667667211 */ /* 0x008fca00078e18ff */
[----:B0-----:R-:W2:Y:S04]  /*4fd0*/  LDL.64 R122, [R1+0x100] ;  /* 0x00010000017a7983 */ /* 0x001ea80000100a00 */
[----:B------:R-:W0:Y:S04]  /*4fe0*/  LDS.64 R100, [R100] ;  /* 0x0000000064647984 */ /* 0x000e280000000a00 */
[----:B------:R-:W1:Y:S01]  /*4ff0*/  LDS.64 R102, [R102+0x1e00] ;  /* 0x001e000066667984 */ /* 0x000e620000000a00 */
[----:B0-----:R-:W-:-:S04]  /*5000*/  FADD.FTZ R101, RZ, R101 ;  /* 0x00000065ff657221 */ /* 0x001fc80000010000 */
[----:B-1----:R-:W-:Y:S02]  /*5010*/  FADD.FTZ R103, R101, R103 ;  /* 0x0000006765677221 */ /* 0x002fe40000010000 */
[----:B------:R-:W3:Y:S01]  /*5020*/  LDL R101, [R1+0xf4] ;  /* 0x0000f40001657983 */ /* 0x000ee20000100800 */
[----:B------:R-:W-:-:S04]  /*5030*/  FADD.FTZ R100, RZ, R100 ;  /* 0x00000064ff647221 */ /* 0x000fc80000010000 */
[----:B------:R-:W-:-:S05]  /*5040*/  FADD.FTZ R102, R100, R102 ;  /* 0x0000006664667221 */ /* 0x000fca0000010000 */
[----:B------:R0:W-:Y:S04]  /*5050*/  STG.E.64 desc[UR14][R2.64+0x10000], R102 ;  /* 0x0100006602007986 */ /* 0x0001e8000c101b0e */
[----:B0-----:R0:W5:Y:S01]  /*5060*/  LDL.LU.64 R2, [R1+0x160] ;  /* 0x0001600001027983 */ /* 0x0011620000300a00 */
[----:B---3--:R-:W-:-:S04]  /*5070*/  LEA R102, R101, UR9, 0x5 ;  /* 0x0000000965667c11 */ /* 0x008fc8000f8e28ff */
[-C--:B----4-:R-:W-:Y:S02]  /*5080*/  LEA R100, R125, R102.reuse, 0x3 ;  /* 0x000000667d647211 */ /* 0x090fe400078e18ff */
[----:B------:R-:W-:-:S04]  /*5090*/  LEA R102, R124, R102, 0x3 ;  /* 0x000000667c667211 */ /* 0x000fc800078e18ff */
[----:B------:R-:W1:Y:S04]  /*50a0*/  LDS.64 R100, [R100] ;  /* 0x0000000064647984 */ /* 0x000e680000000a00 */
[----:B------:R-:W3:Y:S01]  /*50b0*/  LDS.64 R102, [R102+0x1e00] ;  /* 0x001e000066667984 */ /* 0x000ee20000000a00 */
[----:B-1----:R-:W-:Y:S01]  /*50c0*/  FADD.FTZ R101, RZ, R101 ;  /* 0x00000065ff657221 */ /* 0x002fe20000010000 */
[----:B------:R-:W-:-:S03]  /*50d0*/  FADD.FTZ R100, RZ, R100 ;  /* 0x00000064ff647221 */ /* 0x000fc60000010000 */
[----:B---3--:R-:W-:Y:S01]  /*50e0*/  FADD.FTZ R103, R101, R103 ;  /* 0x0000006765677221 */ /* 0x008fe20000010000 */
[----:B------:R-:W-:-:S05]  /*50f0*/  FADD.FTZ R102, R100, R102 ;  /* 0x0000006664667221 */ /* 0x000fca0000010000 */
[----:B--2---:R0:W-:Y:S02]  /*5100*/  STG.E.64 desc[UR14][R122.64+0x10000], R102 ;  /* 0x010000667a007986 */ /* 0x0041e4000c101b0e */
.L_x_406:
[----:B------:R-:W-:Y:S01]  /*5110*/  BSSY B0, `(.L_x_407) ;  /* 0x000003f000007945 */ /* 0x000fe20003800000 */
[----:B------:R-:W-:-:S03]  /*5120*/  CS2R R100, SRZ ;  /* 0x0000000000647805 */ /* 0x000fc6000001ff00 */
[----:B------:R-:W-:Y:S05]  /*5130*/  @P2 BRA `(.L_x_408) ;  /* 0x0000000000f02947 */ /* 0x000fea0003800000 */
[----:B0-----:R-:W2:Y:S04]  /*5140*/  LDL R103, [R1+0x144] ;  /* 0x0001440001677983 */ /* 0x001ea80000100800 */
[----:B------:R-:W3:Y:S04]  /*5150*/  LDL R102, [R1+0x140] ;  /* 0x0001400001667983 */ /* 0x000ee80000100800 */
[----:B------:R-:W4:Y:S04]  /*5160*/  LDL R123, [R1+0x13c] ;  /* 0x00013c00017b7983 */ /* 0x000f280000100800 */
[----:B------:R-:W4:Y:S04]  /*5170*/  LDL R122, [R1+0x138] ;  /* 0x00013800017a7983 */ /* 0x000f280000100800 */
[----:B------:R-:W4:Y:S04]  /*5180*/  LDL R125, [R1+0x130] ;  /* 0x00013000017d7983 */ /* 0x000f280000100800 */
[----:B------:R-:W4:Y:S04]  /*5190*/  LDL R124, [R1+0x12c] ;  /* 0x00012c00017c7983 */ /* 0x000f280000100800 */
[----:B--2---:R-:W0:Y:S04]  /*51a0*/  LDS.64 R100, [R103] ;  /* 0x0000000067647984 */ /* 0x004e280000000a00 */
[----:B---3--:R-:W1:Y:S01]  /*51b0*/  LDS.64 R102, [R102] ;  /* 0x0000000066667984 */ /* 0x008e620000000a00 */
[----:B0-----:R-:W-:Y:S01]  /*51c0*/  FADD.FTZ R100, RZ, R100 ;  /* 0x00000064ff647221 */ /* 0x001fe20000010000 */
[----:B------:R-:W-:-:S03]  /*51d0*/  FADD.FTZ R101, RZ, R101 ;  /* 0x00000065ff657221 */ /* 0x000fc60000010000 */
[----:B-1----:R-:W-:Y:S01]  /*51e0*/  FADD.FTZ R102, R100, R102 ;  /* 0x0000006664667221 */ /* 0x002fe20000010000 */
[----:B------:R-:W-:Y:S02]  /*51f0*/  FADD.FTZ R103, R101, R103 ;  /* 0x0000006765677221 */ /* 0x000fe40000010000 */
[----:B----4-:R0:W1:Y:S04]  /*5200*/  LDS.64 R100, [R123] ;  /* 0x000000007b647984 */ /* 0x0100680000000a00 */
[----:B0-----:R-:W2:Y:S01]  /*5210*/  LDL R123, [R1+0x128] ;  /* 0x00012800017b7983 */ /* 0x001ea20000100800 */
[----:B-1----:R-:W-:Y:S01]  /*5220*/  FADD.FTZ R102, R102, R100 ;  /* 0x0000006466667221 */ /* 0x002fe20000010000 */
[----:B------:R-:W-:Y:S02]  /*5230*/  FADD.FTZ R103, R103, R101 ;  /* 0x0000006567677221 */ /* 0x000fe40000010000 */
[----:B------:R0:W1:Y:S04]  /*5240*/  LDS.64 R100, [R122] ;  /* 0x000000007a647984 */ /* 0x0000680000000a00 */
[----:B0-----:R-:W3:Y:S01]  /*5250*/  LDL R122, [R1+0x124] ;  /* 0x00012400017a7983 */ /* 0x001ee20000100800 */
[----:B-1----:R-:W-:-:S03]  /*5260*/  FADD.FTZ R102, R102, R100 ;  /* 0x0000006466667221 */ /* 0x002fc60000010000 */
[----:B------:R-:W4:Y:S01]  /*5270*/  LDL R100, [R1+0x134] ;  /* 0x0001340001647983 */ /* 0x000f220000100800 */
[----:B------:R-:W-:-:S03]  /*5280*/  FADD.FTZ R103, R103, R101 ;  /* 0x0000006567677221 */ /* 0x000fc60000010000 */
[----:B----4-:R-:W0:Y:S02]  /*5290*/  LDS.64 R100, [R100] ;  /* 0x0000000064647984 */ /* 0x010e240000000a00 */
[----:B0-----:R-:W-:Y:S01]  /*52a0*/  FADD.FTZ R102, R102, R100 ;  /* 0x0000006466667221 */ /* 0x001fe20000010000 */
[----:B------:R-:W-:Y:S02]  /*52b0*/  FADD.FTZ R103, R103, R101 ;  /* 0x0000006567677221 */ /* 0x000fe40000010000 */
[----:B------:R0:W1:Y:S04]  /*52c0*/  LDS.64 R100, [R125] ;  /* 0x000000007d647984 */ /* 0x0000680000000a00 */
[----:B0-----:R-:W4:Y:S01]  /*52d0*/  LDL R125, [R1+0x118] ;  /* 0x00011800017d7983 */ /* 0x001f220000100800 */
[----:B-1----:R-:W-:Y:S01]  /*52e0*/  FADD.FTZ R102, R102, R100 ;  /* 0x0000006466667221 */ /* 0x002fe20000010000 */
[----:B------:R-:W-:-:S02]  /*52f0*/  FADD.FTZ R103, R103, R101 ;  /* 0x0000006567677221 */ /* 0x000fc40000010000 */
[----:B------:R0:W1:Y:S04]  /*5300*/  LDS.64 R100, [R124] ;  /* 0x000000007c647984 */ /* 0x0000680000000a00 */
[----:B0-----:R-:W4:Y:S01]  /*5310*/  LDL R124, [R1+0x114] ;  /* 0x00011400017c7983 */ /* 0x001f220000100800 */
[----:B-1----:R-:W-:Y:S01]  /*5320*/  FADD.FTZ R102, R102, R100 ;  /* 0x0000006466667221 */ /* 0x002fe20000010000 */
[----:B------:R-:W-:Y:S02]  /*5330*/  FADD.FTZ R103, R103, R101 ;  /* 0x0000006567677221 */ /* 0x000fe40000010000 */
[----:B--2---:R0:W1:Y:S04]  /*5340*/  LDS.64 R100, [R123] ;  /* 0x000000007b647984 */ /* 0x0040680000000a00 */
[----:B0-----:R-:W2:Y:S01]  /*5350*/  LDL R123, [R1+0x110] ;  /* 0x00011000017b7983 */ /* 0x001ea20000100800 */
[----:B-1----:R-:W-:Y:S01]  /*5360*/  FADD.FTZ R102, R102, R100 ;  /* 0x0000006466667221 */ /* 0x002fe20000010000 */
[----:B------:R-:W-:-:S02]  /*5370*/  FADD.FTZ R103, R103, R101 ;  /* 0x0000006567677221 */ /* 0x000fc40000010000 */
[----:B---3--:R0:W1:Y:S04]  /*5380*/  LDS.64 R100, [R122] ;  /* 0x000000007a647984 */ /* 0x0080680000000a00 */
[----:B0-----:R-:W3:Y:S01]  /*5390*/  LDL R122, [R1+0xf8] ;  /* 0x0000f800017a7983 */ /* 0x001ee20000100800 */
[----:B-1----:R-:W-:-:S03]  /*53a0*/  FADD.FTZ R102, R102, R100 ;  /* 0x0000006466667221 */ /* 0x002fc60000010000 */
[----:B------:R-:W4:Y:S01]  /*53b0*/  LDL R100, [R1+0x120] ;  /* 0x0001200001647983 */ /* 0x000f220000100800 */
[----:B------:R-:W-:-:S03]  /*53c0*/  FADD.FTZ R103, R103, R101 ;  /* 0x0000006567677221 */ /* 0x000fc60000010000 */
[----:B----4-:R-:W0:Y:S02]  /*53d0*/  LDS.64 R100, [R100] ;  /* 0x0000000064647984 */ /* 0x010e240000000a00 */
[----:B0-----:R-:W-:Y:S02]  /*53e0*/  FADD.FTZ R102, R102, R100 ;  /* 0x0000006466667221 */ /* 0x001fe40000010000 */
[----:B------:R-:W4:Y:S01]  /*53f0*/  LDL R100, [R1+0x11c] ;  /* 0x00011c0001647983 */ /* 0x000f220000100800 */
[----:B------:R-:W-:-:S03]  /*5400*/  FADD.FTZ R103, R103, R101 ;  /* 0x0000006567677221 */ /* 0x000fc60000010000 */
[----:B----4-:R-:W0:Y:S02]  /*5410*/  LDS.64 R100, [R100] ;  /* 0x0000000064647984 */ /* 0x010e240000000a00 */
[----:B0-----:R-:W-:Y:S01]  /*5420*/  FADD.FTZ R102, R102, R100 ;  /* 0x0000006466667221 */ /* 0x001fe20000010000 */
[----:B------:R-:W-:Y:S02]  /*5430*/  FADD.FTZ R103, R103, R101 ;  /* 0x0000006567677221 */ /* 0x000fe40000010000 */
[----:B------:R-:W0:Y:S02]  /*5440*/  LDS.64 R100, [R125] ;  /* 0x000000007d647984 */ /* 0x000e240000000a00 */
[----:B0-----:R-:W-:Y:S01]  /*5450*/  FADD.FTZ R102, R102, R100 ;  /* 0x0000006466667221 */ /* 0x001fe20000010000 */
[----:B------:R-:W-:Y:S02]  /*5460*/  FADD.FTZ R103, R103, R101 ;  /* 0x0000006567677221 */ /* 0x000fe40000010000 */
[----:B------:R-:W0:Y:S02]  /*5470*/  LDS.64 R100, [R124] ;  /* 0x000000007c647984 */ /* 0x000e240000000a00 */
[----:B0-----:R-:W-:Y:S01]  /*5480*/  FADD.FTZ R102, R102, R100 ;  /* 0x0000006466667221 */ /* 0x001fe20000010000 */
[----:B------:R-:W-:-:S02]  /*5490*/  FADD.FTZ R103, R103, R101 ;  /* 0x0000006567677221 */ /* 0x000fc40000010000 */
[----:B--2---:R-:W0:Y:S02]  /*54a0*/  LDS.64 R100, [R123] ;  /* 0x000000007b647984 */ /* 0x004e240000000a00 */
[----:B0-----:R-:W-:Y:S01]  /*54b0*/  FADD.FTZ R102, R102, R100 ;  /* 0x0000006466667221 */ /* 0x001fe20000010000 */
[----:B------:R-:W-:Y:S02]  /*54c0*/  FADD.FTZ R103, R103, R101 ;  /* 0x0000006567677221 */ /* 0x000fe40000010000 */
[----:B---3--:R-:W0:Y:S02]  /*54d0*/  LDS.64 R100, [R122] ;  /* 0x000000007a647984 */ /* 0x008e240000000a00 */
[----:B0-----:R-:W-:Y:S01]  /*54e0*/  FADD.FTZ R100, R102, R100 ;  /* 0x0000006466647221 */ /* 0x001fe20000010000 */
[----:B------:R-:W-:-:S07]  /*54f0*/  FADD.FTZ R101, R103, R101 ;  /* 0x0000006567657221 */ /* 0x000fce0000010000 */
.L_x_408:
[----:B------:R-:W-:Y:S05]  /*5500*/  BSYNC B0 ;  /* 0x0000000000007941 */ /* 0x000fea0003800000 */
.L_x_407:
[----:B0-----:R-:W0:Y:S01]  /*5510*/  @!P1 LDC R102, c[0x0][0x10] ;  /* 0x00000400ff669b82 */ /* 0x001e220000000800 */
[----:B------:R-:W-:Y:S01]  /*5520*/  IMAD.U32 R103, RZ, RZ, UR4 ;  /* 0x00000004ff677e24 */ /* 0x000fe2000f8e00ff */
[----:B------:R-:W1:Y:S04]  /*5530*/  SHFL.BFLY PT, R123, R100, 0x1, 0x1f ;  /* 0x0c201f00647b7f89 */ /* 0x000e6800000e0000 */
[----:B------:R-:W2:Y:S02]  /*5540*/  SHFL.BFLY PT, R122, R101, 0x1, 0x1f ;  /* 0x0c201f00657a7f89 */ /* 0x000ea400000e0000 */
[----:B------:R-:W3:Y:S01]  /*5550*/  @!P1 LDC.64 R124, c[0x0][0x260] ;  /* 0x00009800ff7c9b82 */ /* 0x000ee20000000a00 */
[----:B0-----:R-:W-:Y:S02]  /*5560*/  @!P1 IMAD R102, R102, R103, UR8 ;  /* 0x0000000866669e24 */ /* 0x001fe4000f8e0267 */
[----:B------:R-:W4:Y:S01]  /*5570*/  LDL R103, [R1+0x15c] ;  /* 0x00015c0001677983 */ /* 0x000f220000100800 */
[----:B------:R-:W-:Y:S01]  /*5580*/  UISETP.GE.U32.AND UP0, UPT, UR10, UR16, UPT ;  /* 0x000000100a00728c */ /* 0x000fe2000bf06070 */
[----:B-1----:R-:W-:Y:S01]  /*5590*/  FADD.FTZ R100, R123, R100 ;  /* 0x000000647b647221 */ /* 0x002fe20000010000 */
[----:B-----5:R-:W-:Y:S01]  /*55a0*/  PRMT R42, R34, 0x7632, R42 ;  /* 0x00007632222a7816 */ /* 0x020fe2000000002a */
[----:B--2---:R-:W-:Y:S01]  /*55b0*/  FADD.FTZ R101, R122, R101 ;  /* 0x000000657a657221 */ /* 0x004fe20000010000 */
[----:B------:R-:W-:Y:S01]  /*55c0*/  UISETP.GE.AND.EX UP0, UPT, UR11, UR17, UPT, UP0 ;  /* 0x000000110b00728c */ /* 0x000fe2000bf06300 */
        /* <DEDUP_REMOVED lines=57> */
[----:B----4-:R-:W-:-:S04]  /*5960*/  @!P1 LEA R102, R102, R103, 0xa ;  /* 0x0000006766669211 */ /* 0x010fc800078e50ff */
[----:B------:R-:W-:-:S05]  /*5970*/  @!P1 SHF.L.U32 R102, R102, 0x1, RZ ;  /* 0x0000000166669819 */ /* 0x000fca00000006ff */
[--C-:B---3--:R-:W-:Y:S01]  /*5980*/  @!P1 IMAD.WIDE.U32 R102, R102, 0x4, R124.reuse ;  /* 0x0000000466669825 */ /* 0x108fe200078e007c */
[----:B------:R-:W-:Y:S02]  /*5990*/  PRMT R125, R35, 0x7632, R125 ;  /* 0x00007632237d7816 */ /* 0x000fe4000000007d */
[----:B------:R-:W-:Y:S02]  /*59a0*/  PRMT R124, R37, 0x7632, R124 ;  /* 0x00007632257c7816 */ /* 0x000fe4000000007c */
[----:B------:R0:W-:Y:S01]  /*59b0*/  @!P1 STG.E.64 desc[UR14][R102.64], R100 ;  /* 0x0000006466009986 */ /* 0x0001e2000c101b0e */
[----:B------:R-:W-:Y:S02]  /*59c0*/  PLOP3.LUT P1, PT, PT, PT, UP0, 0x80, 0x0 ;  /* 0x000000000000781c */ /* 0x000fe40003f2f008 */
[----:B0-----:R-:W-:Y:S02]  /*59d0*/  PRMT R103, R40, 0x7632, R103 ;  /* 0x0000763228677816 */ /* 0x001fe40000000067 */
[----:B------:R-:W-:-:S02]  /*59e0*/  PRMT R102, R41, 0x7632, R102 ;  /* 0x0000763229667816 */ /* 0x000fc40000000066 */
[----:B------:R-:W-:Y:S02]  /*59f0*/  PRMT R101, R42, 0x7632, R101 ;  /* 0x000076322a657816 */ /* 0x000fe40000000065 */
[----:B------:R-:W-:-:S05]  /*5a00*/  PRMT R100, R43, 0x7632, R100 ;  /* 0x000076322b647816 */ /* 0x000fca0000000064 */
[----:B------:R-:W-:Y:S05]  /*5a10*/  @P1 BRA `(.L_x_409) ;  /* 0x0000000000601947 */ /* 0x000fea0003800000 */
[----:B------:R-:W0:Y:S01]  /*5a20*/  S2R R34, SR_TID.X ;  /* 0x0000000000227919 */ /* 0x000e220000002100 */
[----:B------:R-:W-:Y:S01]  /*5a30*/  BAR.SYNC.DEFER_BLOCKING 0x0 ;  /* 0x0000000000007b1d */ /* 0x000fe20000010000 */
[----:B0-----:R-:W-:-:S13]  /*5a40*/  ISETP.NE.AND P1, PT, R34, RZ, PT ;  /* 0x000000ff2200720c */ /* 0x001fda0003f25270 */
[----:B------:R-:W-:Y:S05]  /*5a50*/  @P1 BRA `(.L_x_410) ;  /* 0x0000000000441947 */ /* 0x000fea0003800000 */
[----:B------:R-:W-:Y:S02]  /*5a60*/  ISETP.NE.AND P1, PT, RZ, UR20, PT ;  /* 0x00000014ff007c0c */ /* 0x000fe4000bf25270 */
[----:B------:R-:W-:Y:S02]  /*5a70*/  MOV R36, 0x7fffffe1 ;  /* 0x7fffffe100247802 */ /* 0x000fe40000000f00 */
[----:B------:R-:W-:Y:S02]  /*5a80*/  MOV R34, UR6 ;  /* 0x0000000600227c02 */ /* 0x000fe40008000f00 */
[----:B------:R-:W-:Y:S02]  /*5a90*/  SEL R36, R36, 0x1, !P1 ;  /* 0x0000000124247807 */ /* 0x000fe40004800000 */
[----:B------:R-:W-:Y:S01]  /*5aa0*/  MOV R35, UR7 ;  /* 0x0000000700237c02 */ /* 0x000fe20008000f00 */
[----:B------:R-:W-:Y:S06]  /*5ab0*/  MEMBAR.ALL.GPU ;  /* 0x0000000000007992 */ /* 0x000fec000000a000 */
[----:B------:R-:W-:-:S00]  /*5ac0*/  ERRBAR ;  /* 0x00000000000079ab */ /* 0x000fc00000000000 */
[----:B------:R-:W-:Y:S06]  /*5ad0*/  CGAERRBAR ;  /* 0x00000000000075ab */ /* 0x000fec0000000000 */
[----:B------:R0:W5:Y:S02]  /*5ae0*/  ATOM.E.ADD.STRONG.GPU PT, R36, desc[UR14][R34.64], R36 ;  /* 0x000000242224798a */ /* 0x00016400081ee1ce */
.L_x_411:
        /* <DEDUP_REMOVED lines=8> */
.L_x_410:
[----:B------:R-:W-:Y:S05]  /*5b70*/  WARPSYNC.ALL ;  /* 0x0000000000007948 */ /* 0x000fea0003800000 */
[----:B------:R-:W-:Y:S06]  /*5b80*/  BAR.SYNC.DEFER_BLOCKING 0x0 ;  /* 0x0000000000007b1d */ /* 0x000fec0000010000 */
[----:B------:R-:W-:Y:S05]  /*5b90*/  BRA `(.L_x_412) ;  /* 0x0000000000547947 */ /* 0x000fea0003800000 */
.L_x_409:
[----:B------:R-:W0:Y:S01]  /*5ba0*/  S2R R34, SR_TID.X ;  /* 0x0000000000227919 */ /* 0x000e220000002100 */
[----:B------:R-:W-:Y:S01]  /*5bb0*/  BAR.SYNC.DEFER_BLOCKING 0x0 ;  /* 0x0000000000007b1d */ /* 0x000fe20000010000 */
[----:B0-----:R-:W-:-:S13]  /*5bc0*/  ISETP.NE.AND P1, PT, R34, RZ, PT ;  /* 0x000000ff2200720c */ /* 0x001fda0003f25270 */
[----:B------:R-:W-:Y:S05]  /*5bd0*/  @P1 BRA `(.L_x_413) ;  /* 0x00000000003c1947 */ /* 0x000fea0003800000 */
[----:B------:R-:W-:Y:S02]  /*5be0*/  MOV R36, UR12 ;  /* 0x0000000c00247c02 */ /* 0x000fe40008000f00 */
[----:B------:R-:W-:Y:S02]  /*5bf0*/  MOV R34, UR18 ;  /* 0x0000001200227c02 */ /* 0x000fe40008000f00 */
[----:B------:R-:W-:Y:S01]  /*5c00*/  MOV R35, UR19 ;  /* 0x0000001300237c02 */ /* 0x000fe20008000f00 */
[----:B------:R-:W-:Y:S06]  /*5c10*/  MEMBAR.ALL.GPU ;  /* 0x0000000000007992 */ /* 0x000fec000000a000 */
[----:B------:R-:W-:-:S00]  /*5c20*/  ERRBAR ;  /* 0x00000000000079ab */ /* 0x000fc00000000000 */
[----:B------:R-:W-:Y:S06]  /*5c30*/  CGAERRBAR ;  /* 0x00000000000075ab */ /* 0x000fec0000000000 */
[----:B------:R0:W5:Y:S02]  /*5c40*/  ATOM.E.ADD.STRONG.GPU PT, R36, desc[UR14][R34.64], R36 ;  /* 0x000000242224798a */ /* 0x00016400081ee1ce */
.L_x_414:
[----:B0-----:R-:W-:Y:S01]  /*5c50*/  MOV R34, UR18 ;  /* 0x0000001200227c02 */ /* 0x001fe20008000f00 */
[----:B------:R-:W-:-:S05]  /*5c60*/  IMAD.U32 R35, RZ, RZ, UR19 ;  /* 0x00000013ff237e24 */ /* 0x000fca000f8e00ff */
[----:B------:R-:W2:Y:S04]  /*5c70*/  LD.E.STRONG.GPU R34, desc[UR14][R34.64] ;  /* 0x0000000e22227980 */ /* 0x000ea8000c10f900 */
[----:B--2---:R-:W-:Y:S01]  /*5c80*/  CCTL.IVALL ;  /* 0x00000000ff00798f */ /* 0x004fe20002000000 */
[----:B------:R-:W-:Y:S05]  /*5c90*/  YIELD ;  /* 0x0000000000007946 */ /* 0x000fea0003800000 */
[----:B-----5:R-:W-:-:S04]  /*5ca0*/  LOP3.LUT R34, R34, R36, RZ, 0x3c, !PT ;  /* 0x0000002422227212 */ /* 0x020fc800078e3cff */
[----:B------:R-:W-:-:S13]  /*5cb0*/  ISETP.GT.AND P1, PT, R34, -0x1, PT ;  /* 0xffffffff2200780c */ /* 0x000fda0003f24270 */
[----:B------:R-:W-:Y:S05]  /*5cc0*/  @P1 BRA `(.L_x_414) ;  /* 0xfffffffc00e01947 */ /* 0x000fea000383ffff */
.L_x_413:
[----:B------:R-:W-:Y:S05]  /*5cd0*/  WARPSYNC.ALL ;  /* 0x0000000000007948 */ /* 0x000fea0003800000 */
[----:B------:R-:W-:Y:S06]  /*5ce0*/  BAR.SYNC.DEFER_BLOCKING 0x0 ;  /* 0x0000000000007b1d */ /* 0x000fec0000010000 */
.L_x_412:
[----:B------:R-:W0:Y:S01]  /*5cf0*/  S2R R36, SR_TID.X ;  /* 0x0000000000247919 */ /* 0x000e220000002100 */
[----:B------:R-:W-:Y:S01]  /*5d00*/  BSSY B0, `(.L_x_415) ;  /* 0x0000024000007945 */ /* 0x000fe20003800000 */
[----:B------:R-:W-:Y:S01]  /*5d10*/  HFMA2.MMA R38, -RZ, RZ, 0, 0 ;  /* 0x00000000ff267435 */ /* 0x000fe200000001ff */
[----:B------:R-:W-:Y:S02]  /*5d20*/  MOV R35, RZ ;  /* 0x000000ff00237202 */ /* 0x000fe40000000f00 */
[----:B0-----:R-:W-:-:S13]  /*5d30*/  ISETP.GT.U32.AND P1, PT, R36, 0xff, PT ;  /* 0x000000ff2400780c */ /* 0x001fda0003f24070 */
[----:B------:R-:W-:Y:S05]  /*5d40*/  @P1 BRA `(.L_x_416) ;  /* 0x00000000007c1947 */ /* 0x000fea0003800000 */
[----:B------:R-:W-:Y:S01]  /*5d50*/  ULDC UR5, c[0x0][0x10] ;  /* 0x0000040000057ab9 */ /* 0x000fe20000000800 */
[----:B------:R0:W-:Y:S01]  /*5d60*/  STL.64 [R1+0x160], R2 ;  /* 0x0001600201007387 */ /* 0x0001e20000100a00 */
[----:B------:R-:W-:Y:S01]  /*5d70*/  UIMAD UR5, UR5, UR4, UR8 ;  /* 0x00000004050572a4 */ /* 0x000fe2000f8e0208 */
[----:B------:R-:W-:-:S04]  /*5d80*/  SHF.L.U32 R35, R36, 0x2, RZ ;  /* 0x0000000224237819 */ /* 0x000fc800000006ff */
[----:B------:R-:W-:Y:S02]  /*5d90*/  LOP3.LUT R35, R35, 0x7fffffe0, RZ, 0xc0, !PT ;  /* 0x7fffffe023237812 */ /* 0x000fe400078ec0ff */
[----:B------:R-:W-:Y:S01]  /*5da0*/  MOV R34, UR5 ;  /* 0x0000000500227c02 */ /* 0x000fe20008000f00 */
[----:B0-----:R-:W0:Y:S03]  /*5db0*/  LDC.64 R2, c[0x0][0x260] ;  /* 0x00009800ff027b82 */ /* 0x001e260000000a00 */
[----:B------:R-:W-:Y:S02]  /*5dc0*/  LEA R34, R34, R35, 0xa ;  /* 0x0000002322227211 */ /* 0x000fe400078e50ff */
[----:B------:R-:W-:-:S05]  /*5dd0*/  LOP3.LUT R35, R36, 0x7, RZ, 0xc0, !PT ;  /* 0x0000000724237812 */ /* 0x000fca00078ec0ff */
[----:B------:R-:W-:-:S05]  /*5de0*/  IMAD.IADD R34, R34, 0x1, R35 ;  /* 0x0000000122227824 */ /* 0x000fca00078e0223 */
[----:B------:R-:W-:-:S04]  /*5df0*/  SHF.L.U32 R38, R34, 0x1, RZ ;  /* 0x0000000122267819 */ /* 0x000fc800000006ff */
[C---:B------:R-:W-:Y:S02]  /*5e00*/  IADD3 R34, R38.reuse, 0x10, RZ ;  /* 0x0000001026227810 */ /* 0x040fe40007ffe0ff */
[C---:B------:R-:W-:Y:S01]  /*5e10*/  IADD3 R40, R38.reuse, 0x20, RZ ;  /* 0x0000002026287810 */ /* 0x040fe20007ffe0ff */
[C---:B0-----:R-:W-:Y:S01]  /*5e20*/  IMAD.WIDE.U32 R36, R38.reuse, 0x4, R2 ;  /* 0x0000000426247825 */ /* 0x041fe200078e0002 */
[----:B------:R-:W-:-:S03]  /*5e30*/  IADD3 R38, R38, 0x30, RZ ;  /* 0x0000003026267810 */ /* 0x000fc60007ffe0ff */
[--C-:B------:R-:W-:Y:S02]  /*5e40*/  IMAD.WIDE.U32 R34, R34, 0x4, R2.reuse ;  /* 0x0000000422227825 */ /* 0x100fe400078e0002 */
[----:B------:R-:W2:Y:S02]  /*5e50*/  LDG.E.64 R36, desc[UR14][R36.64] ;  /* 0x0000000e24247981 */ /* 0x000ea4000c1e1b00 */
[--C-:B------:R-:W-:Y:S02]  /*5e60*/  IMAD.WIDE.U32 R40, R40, 0x4, R2.reuse ;  /* 0x0000000428287825 */ /* 0x100fe400078e0002 */
[----:B------:R-:W3:Y:S02]  /*5e70*/  LDG.E.64 R34, desc[UR14][R34.64] ;  /* 0x0000000e22227981 */ /* 0x000ee4000c1e1b00 */
[----:B------:R-:W-:Y:S02]  /*5e80*/  IMAD.WIDE.U32 R38, R38, 0x4, R2 ;  /* 0x0000000426267825 */ /* 0x000fe400078e0002 */
[----:B------:R-:W4:Y:S04]  /*5e90*/  LDG.E.64 R40, desc[UR14][R40.64] ;  /* 0x0000000e28287981 */ /* 0x000f28000c1e1b00 */
[----:B------:R-:W4:Y:S04]  /*5ea0*/  LDG.E.64 R38, desc[UR14][R38.64] ;  /* 0x0000000e26267981 */ /* 0x000f28000c1e1b00 */
[----:B------:R0:W5:Y:S01]  /*5eb0*/  LDL.LU.64 R2, [R1+0x160] ;  /* 0x0001600001027983 */ /* 0x0001620000300a00 */
[----:B--2---:R-:W-:Y:S01]  /*5ec0*/  FADD.FTZ R36, RZ, R36 ;  /* 0x00000024ff247221 */ /* 0x004fe20000010000 */
[----:B------:R-:W-:-:S03]  /*5ed0*/  FADD.FTZ R37, RZ, R37 ;  /* 0x00000025ff257221 */ /* 0x000fc60000010000 */
[----:B---3--:R-:W-:Y:S01]  /*5ee0*/  FADD.FTZ R34, R34, R36 ;  /* 0x0000002422227221 */ /* 0x008fe20000010000 */
[----:B------:R-:W-:-:S03]  /*5ef0*/  FADD.FTZ R35, R35, R37 ;  /* 0x0000002523237221 */ /* 0x000fc60000010000 */
[----:B----4-:R-:W-:Y:S01]  /*5f00*/  FADD.FTZ R40, R40, R34 ;  /* 0x0000002228287221 */ /* 0x010fe20000010000 */
[----:B------:R-:W-:-:S03]  /*5f10*/  FADD.FTZ R35, R41, R35 ;  /* 0x0000002329237221 */ /* 0x000fc60000010000 */
[----:B------:R-:W-:Y:S01]  /*5f20*/  FADD.FTZ R38, R38, R40 ;  /* 0x0000002826267221 */ /* 0x000fe20000010000 */
[----:B0-----:R-:W-:-:S07]  /*5f30*/  FADD.FTZ R35, R39, R35 ;  /* 0x0000002327237221 */ /* 0x001fce0000010000 */
.L_x_416:
[----:B------:R-:W-:Y:S05]  /*5f40*/  BSYNC B0 ;  /* 0x0000000000007941 */ /* 0x000fea0003800000 */
.L_x_415:
[----:B------:R-:W0:Y:S01]  /*5f50*/  SHFL.BFLY PT, R34, R38, 0x4, 0x1f ;  /* 0x0c801f0026227f89 */ /* 0x000e2200000e0000 */
[----:B------:R-:W-:Y:S01]  /*5f60*/  BSSY B0, `(.L_x_417) ;  /* 0x0000017000007945 */ /* 0x000fe20003800000 */
[----:B------:R-:W1:Y:S01]  /*5f70*/  S2R R37, SR_TID.X ;  /* 0x0000000000257919 */ /* 0x000e620000002100 */
[----:B0-----:R-:W-:Y:S02]  /*5f80*/  FADD.FTZ R38, R34, R38 ;  /* 0x0000002622267221 */ /* 0x001fe40000010000 */
[----:B------:R-:W0:Y:S01]  /*5f90*/  SHFL.BFLY PT, R34, R35, 0x4, 0x1f ;  /* 0x0c801f0023227f89 */ /* 0x000e2200000e0000 */
[----:B-1----:R-:W-:Y:S01]  /*5fa0*/  LOP3.LUT P1, RZ, R37, 0xffffff07, RZ, 0xc0, !PT ;  /* 0xffffff0725ff7812 */ /* 0x002fe2000782c0ff */
[----:B0-----:R-:W-:Y:S02]  /*5fb0*/  FADD.FTZ R35, R34, R35 ;  /* 0x0000002322237221 */ /* 0x001fe40000010000 */
[----:B------:R-:W0:Y:S02]  /*5fc0*/  SHFL.BFLY PT, R34, R38, 0x2, 0x1f ;  /* 0x0c401f0026227f89 */ /* 0x000e2400000e0000 */
[----:B0-----:R-:W-:-:S02]  /*5fd0*/  FADD.FTZ R38, R38, R34 ;  /* 0x0000002226267221 */ /* 0x001fc40000010000 */
[----:B------:R-:W0:Y:S02]  /*5fe0*/  SHFL.BFLY PT, R34, R35, 0x2, 0x1f ;  /* 0x0c401f0023227f89 */ /* 0x000e2400000e0000 */
[----:B0-----:R-:W-:Y:S02]  /*5ff0*/  FADD.FTZ R35, R35, R34 ;  /* 0x0000002223237221 */ /* 0x001fe40000010000 */
[----:B------:R-:W0:Y:S04]  /*6000*/  SHFL.BFLY PT, R34, R38, 0x1, 0x1f ;  /* 0x0c201f0026227f89 */ /* 0x000e2800000e0000 */
[----:B------:R-:W1:Y:S01]  /*6010*/  SHFL.BFLY PT, R36, R35, 0x1, 0x1f ;  /* 0x0c201f0023247f89 */ /* 0x000e6200000e0000 */
[----:B0-----:R-:W-:Y:S01]  /*6020*/  FADD.FTZ R34, R38, R34 ;  /* 0x0000002226227221 */ /* 0x001fe20000010000 */
[----:B-1----:R-:W-:Y:S01]  /*6030*/  FADD.FTZ R35, R35, R36 ;  /* 0x0000002423237221 */ /* 0x002fe20000010000 */
        /* <DEDUP_REMOVED lines=9> */
.L_x_418:
[----:B------:R-:W-:Y:S05]  /*60d0*/  BSYNC B0 ;  /* 0x0000000000007941 */ /* 0x000fea0003800000 */
.L_x_417:
[----:B0-----:R-:W2:Y:S01]  /*60e0*/  LDL R34, [R1+0xec] ;  /* 0x0000ec0001227983 */ /* 0x001ea20000100800 */
[----:B------:R-:W0:Y:S01]  /*60f0*/  S2UR UR13, SR_CgaCtaId ;  /* 0x00000000000d79c3 */ /* 0x000e220000008800 */
[----:B------:R-:W-:-:S07]  /*6100*/  UMOV UR5, 0x400 ;  /* 0x0000040000057882 */ /* 0x000fce0000000000 */
[----:B------:R-:W-:Y:S01]  /*6110*/  BAR.SYNC.DEFER_BLOCKING 0x0 ;  /* 0x0000000000007b1d */ /* 0x000fe20000010000 */
[----:B------:R-:W-:Y:S01]  /*6120*/  SHF.L.U32 R42, R42, 0x10, RZ ;  /* 0x000000102a2a7819 */ /* 0x000fe200000006ff */
[----:B------:R-:W-:Y:S01]  /*6130*/  IMAD.U32 R58, R58, 0x10000, RZ ;  /* 0x000100003a3a7824 */ /* 0x000fe200078e00ff */
[----:B------:R-:W-:Y:S01]  /*6140*/  SHF.L.U32 R123, R123, 0x10, RZ ;  /* 0x000000107b7b7819 */ /* 0x000fe200000006ff */
[----:B------:R-:W-:Y:S01]  /*6150*/  IMAD.U32 R82, R82, 0x10000, RZ ;  /* 0x0001000052527824 */ /* 0x000fe200078e00ff */
[----:B------:R-:W-:Y:S02]  /*6160*/  SHF.L.U32 R101, R101, 0x10, RZ ;  /* 0x0000001065657819 */ /* 0x000fe400000006ff */
[----:B------:R-:W-:Y:S01]  /*6170*/  SHF.L.U32 R46, R46, 0x10, RZ ;  /* 0x000000102e2e7819 */ /* 0x000fe200000006ff */
[----:B------:R-:W3:Y:S01]  /*6180*/  LDL.LU R37, [R1+0x24] ;  /* 0x0000240001257983 */ /* 0x000ee20000300800 */
[----:B------:R-:W-:Y:S02]  /*6190*/  SHF.L.U32 R50, R50, 0x10, RZ ;  /* 0x0000001032327819 */ /* 0x000fe400000006ff */
[----:B------:R-:W-:Y:S01]  /*61a0*/  SHF.L.U32 R54, R54, 0x10, RZ ;  /* 0x0000001036367819 */ /* 0x000fe200000006ff */
[----:B------:R-:W4:Y:S01]  /*61b0*/  LDL R36, [R1+0xf0] ;  /* 0x0000f00001247983 */ /* 0x000f220000100800 */
[----:B------:R-:W-:-:S02]  /*61c0*/  SHF.L.U32 R62, R62, 0x10, RZ ;  /* 0x000000103e3e7819 */ /* 0x000fc400000006ff */
[----:B------:R-:W-:Y:S01]  /*61d0*/  SHF.L.U32 R66, R66, 0x10, RZ ;  /* 0x0000001042427819 */ /* 0x000fe200000006ff */
[----:B------:R-:W3:Y:S01]  /*61e0*/  LDL.LU R38, [R1+0x18] ;  /* 0x0000180001267983 */ /* 0x000ee20000300800 */
[----:B------:R-:W-:Y:S01]  /*61f0*/  UIADD3 UR5, UR5, 0x6900, URZ ;  /* 0x0000690005057890 */ /* 0x000fe2000fffe03f */
[----:B------:R-:W-:Y:S01]  /*6200*/  SHF.L.U32 R70, R70, 0x10, RZ ;  /* 0x0000001046467819 */ /* 0x000fe200000006ff */
[----:B------:R-:W-:Y:S01]  /*6210*/  FADD.FTZ R42, -R32, R42 ;  /* 0x0000002a202a7221 */ /* 0x000fe20000010100 */
[----:B------:R-:W3:Y:S01]  /*6220*/  LDL.LU R41, [R1+0x3c] ;  /* 0x00003c0001297983 */ /* 0x000ee20000300800 */
[----:B0-----:R-:W-:Y:S01]  /*6230*/  ULEA UR5, UR13, UR5, 0x18 ;  /* 0x000000050d057291 */ /* 0x001fe2000f8ec03f */
[----:B------:R-:W-:Y:S01]  /*6240*/  SHF.L.U32 R74, R74, 0x10, RZ ;  /* 0x000000104a4a7819 */ /* 0x000fe200000006ff */
[----:B------:R-:W-:Y:S01]  /*6250*/  IMAD.U32 R43, R43, 0x10000, RZ ;  /* 0x000100002b2b7824 */ /* 0x000fe200078e00ff */
[----:B------:R-:W3:Y:S01]  /*6260*/  LDL.LU R40, [R1+0x40] ;  /* 0x0000400001287983 */ /* 0x000ee20000300800 */
[----:B------:R-:W-:-:S02]  /*6270*/  SHF.L.U32 R78, R78, 0x10, RZ ;  /* 0x000000104e4e7819 */ /* 0x000fc400000006ff */
[----:B------:R-:W-:Y:S02]  /*6280*/  SHF.L.U32 R86, R86, 0x10, RZ ;  /* 0x0000001056567819 */ /* 0x000fe400000006ff */
[----:B------:R-:W-:Y:S02]  /*6290*/  SHF.L.U32 R90, R90, 0x10, RZ ;  /* 0x000000105a5a7819 */ /* 0x000fe400000006ff */
[----:B------:R-:W-:Y:S01]  /*62a0*/  SHF.L.U32 R94, R94, 0x10, RZ ;  /* 0x000000105e5e7819 */ /* 0x000fe200000006ff */
[C---:B------:R-:W-:Y:S01]  /*62b0*/  FADD.FTZ R123, -R32.reuse, R123 ;  /* 0x0000007b207b7221 */ /* 0x040fe20000010100 */
        /* <DEDUP_REMOVED lines=8> */
[----:B------:R-:W-:Y:S01]  /*6340*/  FADD.FTZ R82, -R32, R82 ;  /* 0x0000005220527221 */ /* 0x000fe20000010100 */
[----:B------:R-:W-:Y:S01]  /*6350*/  FMUL.FTZ R42, R5, R42 ;  /* 0x0000002a052a7220 */ /* 0x000fe20000410000 */
[----:B------:R-:W-:-:S02]  /*6360*/  SHF.L.U32 R44, R44, 0x10, RZ ;  /* 0x000000102c2c7819 */ /* 0x000fc400000006ff */
[----:B------:R-:W-:Y:S01]  /*6370*/  SHF.L.U32 R48, R48, 0x10, RZ ;  /* 0x0000001030307819 */ /* 0x000fe200000006ff */
[----:B------:R-:W-:Y:S01]  /*6380*/  IMAD.U32 R100, R100, 0x10000, RZ ;  /* 0x0001000064647824 */ /* 0x000fe200078e00ff */
[----:B------:R-:W-:Y:S01]  /*6390*/  SHF.L.U32 R125, R125, 0x10, RZ ;  /* 0x000000107d7d7819 */ /* 0x000fe200000006ff */
[----:B------:R-:W-:Y:S01]  /*63a0*/  IMAD.U32 R67, R67, 0x10000, RZ ;  /* 0x0001000043437824 */ /* 0x000fe200078e00ff */
[----:B------:R-:W-:Y:S01]  /*63b0*/  SHF.L.U32 R122, R122, 0x10, RZ ;  /* 0x000000107a7a7819 */ /* 0x000fe200000006ff */
[----:B------:R-:W-:Y:S01]  /*63c0*/  IMAD.U32 R91, R91, 0x10000, RZ ;  /* 0x000100005b5b7824 */ /* 0x000fe200078e00ff */
[----:B------:R-:W-:Y:S02]  /*63d0*/  SHF.L.U32 R47, R47, 0x10, RZ ;  /* 0x000000102f2f7819 */ /* 0x000fe400000006ff */
[----:B------:R-:W-:Y:S02]  /*63e0*/  SHF.L.U32 R51, R51, 0x10, RZ ;  /* 0x0000001033337819 */ /* 0x000fe400000006ff */
[----:B------:R-:W-:-:S02]  /*63f0*/  SHF.L.U32 R55, R55, 0x10, RZ ;  /* 0x0000001037377819 */ /* 0x000fc400000006ff */
[----:B------:R-:W-:Y:S02]  /*6400*/  SHF.L.U32 R59, R59, 0x10, RZ ;  /* 0x000000103b3b7819 */ /* 0x000fe400000006ff */
[----:B------:R-:W-:Y:S02]  /*6410*/  SHF.L.U32 R63, R63, 0x10, RZ ;  /* 0x000000103f3f7819 */ /* 0x000fe400000006ff */
[----:B------:R-:W-:Y:S02]  /*6420*/  SHF.L.U32 R71, R71, 0x10, RZ ;  /* 0x0000001047477819 */ /* 0x000fe400000006ff */
[----:B------:R-:W-:Y:S02]  /*6430*/  SHF.L.U32 R75, R75, 0x10, RZ ;  /* 0x000000104b4b7819 */ /* 0x000fe400000006ff */
[----:B------:R-:W-:Y:S02]  /*6440*/  SHF.L.U32 R79, R79, 0x10, RZ ;  /* 0x000000104f4f7819 */ /* 0x000fe400000006ff */
[----:B------:R-:W-:-:S02]  /*6450*/  SHF.L.U32 R83, R83, 0x10, RZ ;  /* 0x0000001053537819 */ /* 0x000fc400000006ff */
[----:B------:R-:W-:Y:S02]  /*6460*/  SHF.L.U32 R87, R87, 0x10, RZ ;  /* 0x0000001057577819 */ /* 0x000fe400000006ff */
[----:B------:R-:W-:Y:S01]  /*6470*/  SHF.L.U32 R95, R95, 0x10, RZ ;  /* 0x000000105f5f7819 */ /* 0x000fe200000006ff */
[----:B------:R-:W-:Y:S01]  /*6480*/  IMAD.U32 R56, R56, 0x10000, RZ ;  /* 0x0001000038387824 */ /* 0x000fe200078e00ff */
[----:B------:R-:W-:Y:S01]  /*6490*/  SHF.L.U32 R103, R103, 0x10, RZ ;  /* 0x0000001067677819 */ /* 0x000fe200000006ff */
[----:B------:R-:W-:Y:S01]  /*64a0*/  IMAD.U32 R80, R80, 0x10000, RZ ;  /* 0x0001000050507824 */ /* 0x000fe200078e00ff */
[----:B------:R-:W-:Y:S01]  /*64b0*/  SHF.L.U32 R52, R52, 0x10, RZ ;  /* 0x0000001034347819 */ /* 0x000fe200000006ff */
[----:B------:R-:W-:Y:S01]  /*64c0*/  ULDC.64 UR22, c[0x0][0x210] ;  /* 0x0000840000167ab9 */ /* 0x000fe20000000a00 */
[----:B--2---:R-:W-:-:S06]  /*64d0*/  LEA R34, R34, UR5, 0x3 ;  /* 0x0000000522227c11 */ /* 0x004fcc000f8e18ff */
[----:B------:R-:W0:Y:S01]  /*64e0*/  LDS.64 R34, [R34] ;  /* 0x0000000022227984 */ /* 0x000e220000000a00 */
[----:B----4-:R-:W-:Y:S01]  /*64f0*/  LEA R36, R36, UR5, 0x3 ;  /* 0x0000000524247c11 */ /* 0x010fe2000f8e18ff */
[----:B0-----:R-:W-:Y:S01]  /*6500*/  FFMA.FTZ R6, R0, R6, -R34 ;  /* 0x0000000600067223 */ /* 0x001fe20000010822 */
[C---:B------:R-:W-:Y:S01]  /*6510*/  FADD.FTZ R74, -R32.reuse, R74 ;  /* 0x0000004a204a7221 */ /* 0x040fe20000010100 */
[C---:B------:R-:W-:Y:S01]  /*6520*/  FADD.FTZ R78, -R32.reuse, R78 ;  /* 0x0000004e204e7221 */ /* 0x040fe20000010100 */
[C---:B------:R-:W-:Y:S01]  /*6530*/  FADD.FTZ R86, -R32.reuse, R86 ;  /* 0x0000005620567221 */ /* 0x040fe20000010100 */
[----:B---3--:R-:W-:Y:S01]  /*6540*/  FFMA.FTZ R6, -R37, R35, R6 ;  /* 0x0000002325067223 */ /* 0x008fe20000010106 */
[C---:B------:R-:W-:Y:S01]  /*6550*/  FADD.FTZ R90, -R32.reuse, R90 ;  /* 0x0000005a205a7221 */ /* 0x040fe20000010100 */
[----:B------:R-:W0:Y:S01]  /*6560*/  LDS.64 R36, [R36] ;  /* 0x0000000024247984 */ /* 0x000e220000000a00 */
[----:B------:R-:W-:Y:S01]  /*6570*/  FADD.FTZ R94, -R32, R94 ;  /* 0x0000005e205e7221 */ /* 0x000fe20000010100 */
[--C-:B------:R-:W-:Y:S01]  /*6580*/  FFMA.FTZ R115, R0, R115, -R34.reuse ;  /* 0x0000007300737223 */ /* 0x100fe20000010822 */
[--C-:B-----5:R-:W-:Y:S01]  /*6590*/  FFMA.FTZ R43, R3, R43, -R34.reuse ;  /* 0x0000002b032b7223 */ /* 0x120fe20000010822 */
[----:B------:R-:W-:Y:S01]  /*65a0*/  FMUL.FTZ R101, R5, R101 ;  /* 0x0000006505657220 */ /* 0x000fe20000410000 */
[C-C-:B------:R-:W-:Y:S01]  /*65b0*/  FFMA.FTZ R44, R3.reuse, R44, -R34.reuse ;  /* 0x0000002c032c7223 */ /* 0x140fe20000010822 */
[----:B------:R-:W-:Y:S01]  /*65c0*/  FFMA.FTZ R48, R3, R48, -R34 ;  /* 0x0000003003307223 */ /* 0x000fe20000010822 */
[----:B------:R-:W-:Y:S01]  /*65d0*/  FFMA.FTZ R42, R35, -R42, R43 ;  /* 0x8000002a232a7223 */ /* 0x000fe2000001002b */
[C---:B------:R-:W-:Y:S01]  /*65e0*/  FMUL.FTZ R46, R5.reuse, R46 ;  /* 0x0000002e052e7220 */ /* 0x040fe20000410000 */
[C---:B------:R-:W-:Y:S01]  /*65f0*/  FMUL.FTZ R6, R5.reuse, R6 ;  /* 0x0000000605067220 */ /* 0x040fe20000410000 */
[----:B0-----:R-:W-:Y:S01]  /*6600*/  FFMA.FTZ R8, R2, R8, -R36 ;  /* 0x0000000802087223 */ /* 0x001fe20000010824 */
[----:B------:R-:W-:-:S03]  /*6610*/  FMUL.FTZ R42, R5, R42 ;  /* 0x0000002a052a7220 */ /* 0x000fc60000410000 */
[----:B------:R-:W-:Y:S02]  /*6620*/  FFMA.FTZ R8, -R38, R37, R8 ;  /* 0x0000002526087223 */ /* 0x000fe40000010108 */
[----:B------:R-:W2:Y:S01]  /*6630*/  LDL.LU R38, [R1+0x48] ;  /* 0x0000480001267983 */ /* 0x000ea20000300800 */
[C---:B------:R-:W-:Y:S01]  /*6640*/  FFMA.FTZ R44, R35.reuse, -R101, R44 ;  /* 0x80000065232c7223 */ /* 0x040fe2000001002c */
[C---:B------:R-:W-:Y:S01]  /*6650*/  FADD.FTZ R125, -R98.reuse, R125 ;  /* 0x0000007d627d7221 */ /* 0x040fe20000010100 */
[C---:B------:R-:W-:Y:S01]  /*6660*/  FADD.FTZ R122, -R98.reuse, R122 ;  /* 0x0000007a627a7221 */ /* 0x040fe20000010100 */
[----:B------:R-:W3:Y:S01]  /*6670*/  LDL.LU R39, [R1+0x4c] ;  /* 0x00004c0001277983 */ /* 0x000ee20000300800 */
[C---:B------:R-:W-:Y:S01]  /*6680*/  FADD.FTZ R100, -R98.reuse, R100 ;  /* 0x0000006462647221 */ /* 0x040fe20000010100 */
[C---:B------:R-:W-:Y:S01]  /*6690*/  FADD.FTZ R47, -R98.reuse, R47 ;  /* 0x0000002f622f7221 */ /* 0x040fe20000010100 */
[C---:B------:R-:W-:Y:S01]  /*66a0*/  FADD.FTZ R51, -R98.reuse, R51 ;  /* 0x0000003362337221 */ /* 0x040fe20000010100 */
[----:B------:R-:W4:Y:S01]  /*66b0*/  LDL.LU R32, [R1+0x50] ;  /* 0x0000500001207983 */ /* 0x000f220000300800 */
        /* <DEDUP_REMOVED lines=11> */
[C-C-:B------:R-:W-:Y:S01]  /*6770*/  FFMA.FTZ R117, R0.reuse, R117, -R34.reuse ;  /* 0x0000007500757223 */ /* 0x140fe20000010822 */
[C---:B------:R-:W-:Y:S01]  /*6780*/  FFMA.FTZ R116, R0.reuse, R116, -R34 ;  /* 0x0000007400747223 */ /* 0x040fe20000010822 */
[----:B------:R-:W-:Y:S01]  /*6790*/  FFMA.FTZ R46, R35, -R46, R48 ;  /* 0x8000002e232e7223 */ /* 0x000fe20000010030 */
[----:B------:R-:W-:Y:S01]  /*67a0*/  FFMA.FTZ R114, R0, R114, -R34 ;  /* 0x0000007200727223 */ /* 0x000fe20000010822 */
[----:B------:R-:W-:Y:S01]  /*67b0*/  F2FP.BF16.F32.PACK_AB R6, R42, R6 ;  /* 0x000000062a06723e */ /* 0x000fe200000010ff */
[----:B--2---:R-:W-:-:S02]  /*67c0*/  FFMA.FTZ R115, -R38, R35, R115 ;  /* 0x0000002326737223 */ /* 0x004fc40000010173 */
[----:B------:R-:W2:Y:S01]  /*67d0*/  LDL.LU R38, [R1+0x58] ;  /* 0x0000580001267983 */ /* 0x000ea20000300800 */
[----:B------:R-:W-:-:S03]  /*67e0*/  FFMA.FTZ R113, R0, R113, -R34 ;  /* 0x0000007100717223 */ /* 0x000fc60000010822 */
[----:B------:R-:W2:Y:S01]  /*67f0*/  LDL.LU R101, [R1+0x5c] ;  /* 0x00005c0001657983 */ /* 0x000ea20000300800 */
[----:B------:R-:W-:-:S03]  /*6800*/  FFMA.FTZ R117, -R41, R35, R117 ;  /* 0x0000002329757223 */ /* 0x000fc60000010175 */
[----:B------:R-:W2:Y:S01]  /*6810*/  LDL.LU R98, [R1+0x64] ;  /* 0x0000640001627983 */ /* 0x000ea20000300800 */
[----:B------:R-:W-:-:S03]  /*6820*/  SHF.L.U32 R60, R60, 0x10, RZ ;  /* 0x000000103c3c7819 */ /* 0x000fc600000006ff */
[----:B------:R-:W2:Y:S01]  /*6830*/  LDL.LU R48, [R1+0x68] ;  /* 0x0000680001307983 */ /* 0x000ea20000300800 */
[----:B------:R-:W-:Y:S01]  /*6840*/  SHF.L.U32 R64, R64, 0x10, RZ ;  /* 0x0000001040407819 */ /* 0x000fe200000006ff */
[-C--:B------:R-:W-:Y:S02]  /*6850*/  FFMA.FTZ R116, -R40, R35.reuse, R116 ;  /* 0x0000002328747223 */ /* 0x080fe40000010174 */
[----:B------:R-:W2:Y:S01]  /*6860*/  LDL.LU R43, [R1+0x60] ;  /* 0x00006000012b7983 */ /* 0x000ea20000300800 */
[----:B------:R-:W-:Y:S01]  /*6870*/  SHF.L.U32 R68, R68, 0x10, RZ ;  /* 0x0000001044447819 */ /* 0x000fe200000006ff */
[----:B---3--:R-:W-:Y:S01]  /*6880*/  FFMA.FTZ R114, -R39, R35, R114 ;  /* 0x0000002327727223 */ /* 0x008fe20000010172 */
[----:B------:R-:W-:Y:S01]  /*6890*/  SHF.L.U32 R72, R72, 0x10, RZ ;  /* 0x0000001048487819 */ /* 0x000fe200000006ff */
[----:B------:R-:W3:Y:S01]  /*68a0*/  LDL.LU R42, [R1+0x54] ;  /* 0x00005400012a7983 */ /* 0x000ee20000300800 */
[----:B------:R-:W-:Y:S02]  /*68b0*/  SHF.L.U32 R76, R76, 0x10, RZ ;  /* 0x000000104c4c7819 */ /* 0x000fe400000006ff */
[----:B------:R-:W-:Y:S01]  /*68c0*/  SHF.L.U32 R84, R84, 0x10, RZ ;  /* 0x0000001054547819 */ /* 0x000fe200000006ff */
[----:B------:R-:W3:Y:S01]  /*68d0*/  LDL.LU R41, [R1+0x44] ;  /* 0x0000440001297983 */ /* 0x000ee20000300800 */
[----:B------:R-:W-:-:S02]  /*68e0*/  SHF.L.U32 R88, R88, 0x10, RZ ;  /* 0x0000001058587819 */ /* 0x000fc400000006ff */
[----:B------:R-:W-:Y:S01]  /*68f0*/  SHF.L.U32 R92, R92, 0x10, RZ ;  /* 0x000000105c5c7819 */ /* 0x000fe200000006ff */
[----:B------:R-:W3:Y:S01]  /*6900*/  LDL.LU R40, [R1+0x38] ;  /* 0x0000380001287983 */ /* 0x000ee20000300800 */
[----:B------:R-:W-:Y:S01]  /*6910*/  SHF.L.U32 R96, R96, 0x10, RZ ;  /* 0x0000001060607819 */ /* 0x000fe200000006ff */
[--C-:B------:R-:W-:Y:S01]  /*6920*/  FFMA.FTZ R112, R0, R112, -R34.reuse ;  /* 0x0000007000707223 */ /* 0x100fe20000010822 */
[----:B----4-:R-:W-:Y:S01]  /*6930*/  FFMA.FTZ R113, -R32, R35, R113 ;  /* 0x0000002320717223 */ /* 0x010fe20000010171 */
[----:B------:R-:W4:Y:S01]  /*6940*/  LDL.LU R39, [R1+0x34] ;  /* 0x0000340001277983 */ /* 0x000f220000300800 */
[C-C-:B------:R-:W-:Y:S01]  /*6950*/  FFMA.FTZ R103, R3.reuse, R103, -R34.reuse ;  /* 0x0000006703677223 */ /* 0x140fe20000010822 */
[C-C-:B------:R-:W-:Y:S02]  /*6960*/  FFMA.FTZ R52, R3.reuse, R52, -R34.reuse ;  /* 0x0000003403347223 */ /* 0x140fe40000010822 */
[----:B------:R-:W4:Y:S01]  /*6970*/  LDL.LU R32, [R1+0x6c] ;  /* 0x00006c0001207983 */ /* 0x000f220000300800 */
[C-C-:B------:R-:W-:Y:S01]  /*6980*/  FFMA.FTZ R56, R3.reuse, R56, -R34.reuse ;  /* 0x0000003803387223 */ /* 0x140fe20000010822 */
        /* <DEDUP_REMOVED lines=17> */
[--C-:B------:R-:W-:Y:S01]  /*6aa0*/  FFMA.FTZ R33, R0, R33, -R34.reuse ;  /* 0x0000002100217223 */ /* 0x100fe20000010822 */
[----:B------:R-:W-:-:S02]  /*6ab0*/  FFMA.FTZ R96, R3, R96, -R34 ;  /* 0x0000006003607223 */ /* 0x000fc40000010822 */
[----:B------:R-:W4:Y:S01]  /*6ac0*/  LDL.LU R34, [R1+0x30] ;  /* 0x0000300001227983 */ /* 0x000f220000300800 */
[----:B--2---:R-:W-:-:S03]  /*6ad0*/  FFMA.FTZ R112, -R38, R35, R112 ;  /* 0x0000002326707223 */ /* 0x004fc60000010170 */
[----:B------:R-:W2:Y:S01]  /*6ae0*/  LDL.LU R38, [R1+0xa0] ;  /* 0x0000a00001267983 */ /* 0x000ea20000300800 */
[C---:B------:R-:W-:Y:S01]  /*6af0*/  FMUL.FTZ R58, R5.reuse, R58 ;  /* 0x0000003a053a7220 */ /* 0x040fe20000410000 */
[C---:B------:R-:W-:Y:S01]  /*6b00*/  FMUL.FTZ R54, R5.reuse, R54 ;  /* 0x0000003605367220 */ /* 0x040fe20000410000 */
[----:B------:R-:W-:Y:S02]  /*6b10*/  FMUL.FTZ R50, R5, R50 ;  /* 0x0000003205327220 */ /* 0x000fe40000410000 */
[C---:B------:R-:W-:Y:S01]  /*6b20*/  FFMA.FTZ R58, R35.reuse, -R58, R60 ;  /* 0x8000003a233a7223 */ /* 0x040fe2000001003c */
[C---:B------:R-:W-:Y:S01]  /*6b30*/  FFMA.FTZ R54, R35.reuse, -R54, R56 ;  /* 0x8000003623367223 */ /* 0x040fe20000010038 */
[----:B------:R-:W2:Y:S01]  /*6b40*/  LDL.LU R60, [R1+0x2c] ;  /* 0x00002c00013c7983 */ /* 0x000ea20000300800 */
[----:B------:R-:W-:Y:S01]  /*6b50*/  FFMA.FTZ R50, R35, -R50, R52 ;  /* 0x8000003223327223 */ /* 0x000fe20000010034 */
[----:B------:R-:W-:Y:S02]  /*6b60*/  FFMA.FTZ R109, -R48, R35, R109 ;  /* 0x00000023306d7223 */ /* 0x000fe4000001016d */
[----:B------:R-:W2:Y:S01]  /*6b70*/  LDL.LU R56, [R1+0x28] ;  /* 0x0000280001387983 */ /* 0x000ea20000300800 */
[C---:B------:R-:W-:Y:S01]  /*6b80*/  FMUL.FTZ R123, R5.reuse, R123 ;  /* 0x0000007b057b7220 */ /* 0x040fe20000410000 */
[----:B------:R-:W-:Y:S01]  /*6b90*/  FMUL.FTZ R62, R5, R62 ;  /* 0x0000003e053e7220 */ /* 0x000fe20000410000 */
[-C--:B------:R-:W-:Y:S01]  /*6ba0*/  FFMA.FTZ R108, -R43, R35.reuse, R108 ;  /* 0x000000232b6c7223 */ /* 0x080fe2000001016c */
[----:B------:R-:W2:Y:S01]  /*6bb0*/  LDL.LU R52, [R1+0x20] ;  /* 0x0000200001347983 */ /* 0x000ea20000300800 */
[C---:B------:R-:W-:Y:S01]  /*6bc0*/  FMUL.FTZ R66, R5.reuse, R66 ;  /* 0x0000004205427220 */ /* 0x040fe20000410000 */
[C---:B------:R-:W-:Y:S01]  /*6bd0*/  FMUL.FTZ R70, R5.reuse, R70 ;  /* 0x0000004605467220 */ /* 0x040fe20000410000 */
[C---:B------:R-:W-:Y:S01]  /*6be0*/  FMUL.FTZ R74, R5.reuse, R74 ;  /* 0x0000004a054a7220 */ /* 0x040fe20000410000 */
[----:B------:R-:W2:Y:S01]  /*6bf0*/  LDL.LU R48, [R1+0x1c] ;  /* 0x00001c0001307983 */ /* 0x000ea20000300800 */
[C---:B------:R-:W-:Y:S01]  /*6c00*/  FMUL.FTZ R78, R5.reuse, R78 ;  /* 0x0000004e054e7220 */ /* 0x040fe20000410000 */
[-C--:B---3--:R-:W-:Y:S01]  /*6c10*/  FFMA.FTZ R107, -R42, R35.reuse, R107 ;  /* 0x000000232a6b7223 */ /* 0x088fe2000001016b */
[C---:B------:R-:W-:Y:S01]  /*6c20*/  FMUL.FTZ R82, R5.reuse, R82 ;  /* 0x0000005205527220 */ /* 0x040fe20000410000 */
[C---:B------:R-:W-:Y:S01]  /*6c30*/  FMUL.FTZ R86, R5.reuse, R86 ;  /* 0x0000005605567220 */ /* 0x040fe20000410000 */
[C---:B------:R-:W-:Y:S01]  /*6c40*/  FMUL.FTZ R90, R5.reuse, R90 ;  /* 0x0000005a055a7220 */ /* 0x040fe20000410000 */
[----:B------:R-:W-:Y:S01]  /*6c50*/  FMUL.FTZ R94, R5, R94 ;  /* 0x0000005e055e7220 */ /* 0x000fe20000410000 */
[----:B------:R-:W3:Y:S01]  /*6c60*/  LDL.LU R43, [R1+0x14] ;  /* 0x00001400012b7983 */ /* 0x000ee20000300800 */
[-C--:B------:R-:W-:Y:S01]  /*6c70*/  FFMA.FTZ R106, -R41, R35.reuse, R106 ;  /* 0x00000023296a7223 */ /* 0x080fe2000001016a */
[----:B------:R-:W-:-:S02]  /*6c80*/  FFMA.FTZ R105, -R40, R35, R105 ;  /* 0x0000002328697223 */ /* 0x000fc40000010169 */
[----:B------:R-:W3:Y:S01]  /*6c90*/  LDL.LU R42, [R1+0x10] ;  /* 0x00001000012a7983 */ /* 0x000ee20000300800 */
[----:B----4-:R-:W-:-:S03]  /*6ca0*/  IADD3 R32, P1, R32, UR22, RZ ;  /* 0x0000001620207c10 */ /* 0x010fc6000ff3e0ff */
[----:B------:R-:W4:Y:S01]  /*6cb0*/  LDL.LU R41, [R1+0xc] ;  /* 0x00000c0001297983 */ /* 0x000f220000300800 */
[----:B------:R-:W-:Y:S01]  /*6cc0*/  FFMA.FTZ R104, -R39, R35, R104 ;  /* 0x0000002327687223 */ /* 0x000fe20000010168 */
[----:B------:R-:W-:Y:S01]  /*6cd0*/  FFMA.FTZ R103, R35, -R123, R103 ;  /* 0x8000007b23677223 */ /* 0x000fe20000010067 */
[-C--:B------:R-:W-:Y:S01]  /*6ce0*/  FFMA.FTZ R111, -R101, R35.reuse, R111 ;  /* 0x00000023656f7223 */ /* 0x080fe2000001016f */
[----:B------:R-:W3:Y:S01]  /*6cf0*/  LDL.LU R40, [R1+0x8] ;  /* 0x0000080001287983 */ /* 0x000ee20000300800 */
[C---:B------:R-:W-:Y:S01]  /*6d00*/  FFMA.FTZ R62, R35.reuse, -R62, R64 ;  /* 0x8000003e233e7223 */ /* 0x040fe20000010040 */
[-C--:B------:R-:W-:Y:S01]  /*6d10*/  FFMA.FTZ R110, -R98, R35.reuse, R110 ;  /* 0x00000023626e7223 */ /* 0x080fe2000001016e */
[C---:B------:R-:W-:Y:S01]  /*6d20*/  FFMA.FTZ R66, R35.reuse, -R66, R68 ;  /* 0x8000004223427223 */ /* 0x040fe20000010044 */
[C---:B------:R-:W-:Y:S01]  /*6d30*/  FFMA.FTZ R70, R35.reuse, -R70, R72 ;  /* 0x8000004623467223 */ /* 0x040fe20000010048 */
[C---:B------:R-:W-:Y:S01]  /*6d40*/  FFMA.FTZ R74, R35.reuse, -R74, R76 ;  /* 0x8000004a234a7223 */ /* 0x040fe2000001004c */
[C---:B------:R-:W-:Y:S01]  /*6d50*/  FFMA.FTZ R78, R35.reuse, -R78, R80 ;  /* 0x8000004e234e7223 */ /* 0x040fe20000010050 */
[C---:B------:R-:W-:Y:S01]  /*6d60*/  FFMA.FTZ R82, R35.reuse, -R82, R84 ;  /* 0x8000005223527223 */ /* 0x040fe20000010054 */
[C---:B------:R-:W-:Y:S01]  /*6d70*/  FFMA.FTZ R86, R35.reuse, -R86, R88 ;  /* 0x8000005623567223 */ /* 0x040fe20000010058 */
[C---:B------:R-:W-:Y:S01]  /*6d80*/  FFMA.FTZ R90, R35.reuse, -R90, R92 ;  /* 0x8000005a235a7223 */ /* 0x040fe2000001005c */
[----:B------:R-:W-:Y:S01]  /*6d90*/  FFMA.FTZ R94, R35, -R94, R96 ;  /* 0x8000005e235e7223 */ /* 0x000fe20000010060 */
[----:B------:R-:W4:Y:S01]  /*6da0*/  LDL.LU R39, [R1+0x4] ;  /* 0x0000040001277983 */ /* 0x000f220000300800 */
[----:B------:R-:W-:Y:S01]  /*6db0*/  SHF.L.U32 R124, R124, 0x10, RZ ;  /* 0x000000107c7c7819 */ /* 0x000fe200000006ff */
[----:B------:R-:W-:Y:S01]  /*6dc0*/  FFMA.FTZ R34, -R34, R35, R33 ;  /* 0x0000002322227223 */ /* 0x000fe20000010121 */
[----:B------:R-:W-:Y:S01]  /*6dd0*/  SHF.L.U32 R45, R45, 0x10, RZ ;  /* 0x000000102d2d7819 */ /* 0x000fe200000006ff */
[----:B------:R-:W-:Y:S01]  /*6de0*/  IMAD.U32 R102, R102, 0x10000, RZ ;  /* 0x0001000066667824 */ /* 0x000fe200078e00ff */
[----:B------:R-:W-:Y:S01]  /*6df0*/  SHF.L.U32 R49, R49, 0x10, RZ ;  /* 0x0000001031317819 */ /* 0x000fe200000006ff */
[----:B------:R-:W-:Y:S01]  /*6e00*/  IMAD.U32 R65, R65, 0x10000, RZ ;  /* 0x0001000041417824 */ /* 0x000fe200078e00ff */
[----:B------:R-:W-:Y:S01]  /*6e10*/  SHF.L.U32 R53, R53, 0x10, RZ ;  /* 0x0000001035357819 */ /* 0x000fe200000006ff */
[----:B------:R-:W-:Y:S01]  /*6e20*/  IMAD.U32 R89, R89, 0x10000, RZ ;  /* 0x0001000059597824 */ /* 0x000fe200078e00ff */
        /* <DEDUP_REMOVED lines=8> */
[----:B------:R-:W-:Y:S02]  /*6eb0*/  SHF.L.U32 R97, R97, 0x10, RZ ;  /* 0x0000001061617819 */ /* 0x000fe400000006ff */
[----:B------:R-:W-:Y:S01]  /*6ec0*/  PRMT R35, R6, 0x7632, R35 ;  /* 0x0000763206237816 */ /* 0x000fe20000000023 */
[--C-:B------:R-:W-:Y:S01]  /*6ed0*/  FFMA.FTZ R124, R4, R124, -R36.reuse ;  /* 0x0000007c047c7223 */ /* 0x100fe20000010824 */
        /* <DEDUP_REMOVED lines=29> */
[----:B------:R-:W-:Y:S01]  /*70b0*/  FFMA.FTZ R97, R4, R97, -R36 ;  /* 0x0000006104617223 */ /* 0x000fe20000010824 */
[----:B--2---:R-:W-:-:S02]  /*70c0*/  IADD3.X R33, R38, UR23, RZ, P1, !PT ;  /* 0x0000001726217c10 */ /* 0x004fc40008ffe4ff */
[----:B------:R-:W2:Y:S04]  /*70d0*/  LDL.LU R38, [R1] ;  /* 0x0000000001267983 */ /* 0x000ea80000300800 */
[----:B------:R0:W-:Y:S04]  /*70e0*/  STG.E.U16 desc[UR14][R32.64], R6 ;  /* 0x0000000620007986 */ /* 0x0001e8000c10150e */
[----:B0-----:R-:W2:Y:S04]  /*70f0*/  LDL.LU R6, [R1+0xcc] ;  /* 0x0000cc0001067983 */ /* 0x001ea80000300800 */
[----:B------:R-:W2:Y:S04]  /*7100*/  LDL.LU R36, [R1+0xdc] ;  /* 0x0000dc0001247983 */ /* 0x000ea80000300800 */
[----:B------:R0:W-:Y:S04]  /*7110*/  STG.E.U16 desc[UR14][R32.64+0x2], R35 ;  /* 0x0000022320007986 */ /* 0x0001e8000c10150e */
[----:B0-----:R-:W2:Y:S01]  /*7120*/  LDL.LU R35, [R1+0xd8] ;  /* 0x0000d80001237983 */ /* 0x001ea20000300800 */
[----:B------:R-:W-:Y:S01]  /*7130*/  FMUL.FTZ R125, R7, R125 ;  /* 0x0000007d077d7220 */ /* 0x000fe20000410000 */
[----:B------:R-:W-:-:S03]  /*7140*/  FMUL.FTZ R117, R5, R117 ;  /* 0x0000007505757220 */ /* 0x000fc60000410000 */
        /* <DEDUP_REMOVED lines=47> */
[----:B---3--:R-:W-:Y:S01]  /*7440*/  FFMA.FTZ R16, -R40, R37, R16 ;  /* 0x0000002528107223 */ /* 0x008fe20000010110 */
[----:B------:R-:W-:Y:S01]  /*7450*/  F2FP.BF16.F32.PACK_AB R5, R124, R5 ;  /* 0x000000057c05723e */ /* 0x000fe200000010ff */
[-C--:B----4-:R-:W-:Y:S01]  /*7460*/  FFMA.FTZ R17, -R39, R37.reuse, R17 ;  /* 0x0000002527117223 */ /* 0x090fe20000010111 */
[----:B------:R-:W3:Y:S01]  /*7470*/  LDL.LU R40, [R1+0xe8] ;  /* 0x0000e80001287983 */ /* 0x000ee20000300800 */
[-C--:B------:R-:W-:Y:S01]  /*7480*/  FFMA.FTZ R9, -R60, R37.reuse, R9 ;  /* 0x000000253c097223 */ /* 0x080fe20000010109 */
[C---:B------:R-:W-:Y:S01]  /*7490*/  FFMA.FTZ R102, R37.reuse, -R122, R102 ;  /* 0x8000007a25667223 */ /* 0x040fe20000010066 */
[-C--:B------:R-:W-:Y:S01]  /*74a0*/  FFMA.FTZ R10, -R56, R37.reuse, R10 ;  /* 0x00000025380a7223 */ /* 0x080fe2000001010a */
[C---:B------:R-:W-:Y:S01]  /*74b0*/  FFMA.FTZ R45, R37.reuse, -R100, R45 ;  /* 0x80000064252d7223 */ /* 0x040fe2000001002d */
[----:B------:R-:W-:Y:S01]  /*74c0*/  FFMA.FTZ R11, -R52, R37, R11 ;  /* 0x00000025340b7223 */ /* 0x000fe2000001010b */
[C---:B------:R-:W-:Y:S01]  /*74d0*/  FFMA.FTZ R47, R37.reuse, -R47, R49 ;  /* 0x8000002f252f7223 */ /* 0x040fe20000010031 */
[----:B------:R-:W-:Y:S01]  /*74e0*/  FFMA.FTZ R12, -R48, R37, R12 ;  /* 0x00000025300c7223 */ /* 0x000fe2000001010c */
[----:B------:R-:W-:Y:S01]  /*74f0*/  FFMA.FTZ R51, R37, -R51, R53 ;  /* 0x8000003325337223 */ /* 0x000fe20000010035 */
[----:B------:R-:W-:Y:S01]  /*7500*/  FFMA.FTZ R13, -R43, R37, R13 ;  /* 0x000000252b0d7223 */ /* 0x000fe2000001010d */
[C---:B------:R-:W-:Y:S01]  /*7510*/  FFMA.FTZ R55, R37.reuse, -R55, R57 ;  /* 0x8000003725377223 */ /* 0x040fe20000010039 */
[----:B------:R-:W-:Y:S01]  /*7520*/  FFMA.FTZ R14, -R42, R37, R14 ;  /* 0x000000252a0e7223 */ /* 0x000fe2000001010e */
[----:B------:R-:W-:Y:S01]  /*7530*/  FFMA.FTZ R59, R37, -R59, R61 ;  /* 0x8000003b253b7223 */ /* 0x000fe2000001003d */
[----:B------:R-:W-:Y:S01]  /*7540*/  FFMA.FTZ R15, -R41, R37, R15 ;  /* 0x00000025290f7223 */ /* 0x000fe2000001010f */
[C---:B------:R-:W-:Y:S01]  /*7550*/  FFMA.FTZ R63, R37.reuse, -R63, R65 ;  /* 0x8000003f253f7223 */ /* 0x040fe20000010041 */
[C---:B------:R-:W-:Y:S01]  /*7560*/  FFMA.FTZ R67, R37.reuse, -R67, R69 ;  /* 0x8000004325437223 */ /* 0x040fe20000010045 */
[C---:B------:R-:W-:Y:S01]  /*7570*/  FFMA.FTZ R71, R37.reuse, -R71, R73 ;  /* 0x8000004725477223 */ /* 0x040fe20000010049 */
[----:B------:R-:W4:Y:S01]  /*7580*/  LDL.LU R39, [R1+0xe0] ;  /* 0x0000e00001277983 */ /* 0x000f220000300800 */
[----:B------:R-:W-:Y:S01]  /*7590*/  FFMA.FTZ R75, R37, -R75, R77 ;  /* 0x8000004b254b7223 */ /* 0x000fe2000001004d */
        /* <DEDUP_REMOVED lines=9> */
[----:B------:R-:W-:Y:S01]  /*7630*/  FFMA.FTZ R97, R37, -R95, R97 ;  /* 0x8000005f25617223 */ /* 0x000fe20000010061 */
[----:B------:R-:W-:Y:S01]  /*7640*/  F2FP.BF16.F32.PACK_AB R103, R103, R117 ;  /* 0x000000756767723e */ /* 0x000fe200000010ff */
[----:B------:R0:W-:Y:S01]  /*7650*/  STG.E.U16 desc[UR14][R32.64+0x4], R5 ;  /* 0x0000040520007986 */ /* 0x0001e2000c10150e */
        /* <DEDUP_REMOVED lines=29> */
[----:B0-----:R-:W-:-:S02]  /*7830*/  PRMT R5, R5, 0x7632, R5 ;  /* 0x0000763205057816 */ /* 0x001fc40000000005 */
[----:B------:R-:W-:-:S03]  /*7840*/  PRMT R8, R103, 0x7632, R8 ;  /* 0x0000763267087816 */ /* 0x000fc60000000008 */
[----:B------:R-:W-:Y:S01]  /*7850*/  STG.E.U16 desc[UR14][R32.64+0x6], R5 ;  /* 0x0000060520007986 */ /* 0x000fe2000c10150e */
[----:B--2---:R-:W-:-:S03]  /*7860*/  FFMA.FTZ R18, -R38, R37, R18 ;  /* 0x0000002526127223 */ /* 0x004fc60000010112 */
[----:B------:R-:W2:Y:S01]  /*7870*/  LDL.LU R38, [R1+0xe4] ;  /* 0x0000e40001267983 */ /* 0x000ea20000300800 */
[----:B------:R-:W-:Y:S01]  /*7880*/  FMUL.FTZ R18, R7, R18 ;  /* 0x0000001207127220 */ /* 0x000fe20000410000 */
[----:B------:R-:W-:-:S04]  /*7890*/  IADD3 R6, P1, R6, UR22, RZ ;  /* 0x0000001606067c10 */ /* 0x000fc8000ff3e0ff */
[----:B------:R-:W-:Y:S02]  /*78a0*/  IADD3.X R7, R36, UR23, RZ, P1, !PT ;  /* 0x0000001724077c10 */ /* 0x000fe40008ffe4ff */
[----:B------:R-:W2:Y:S04]  /*78b0*/  LDL.LU R36, [R1+0xd0] ;  /* 0x0000d00001247983 */ /* 0x000ea80000300800 */
[----:B------:R0:W-:Y:S02]  /*78c0*/  STG.E.U16 desc[UR14][R6.64+0x2], R8 ;  /* 0x0000020806007986 */ /* 0x0001e4000c10150e */
[----:B0-----:R-:W-:Y:S02]  /*78d0*/  IADD3 R8, P1, R35, UR22, RZ ;  /* 0x0000001623087c10 */ /* 0x001fe4000ff3e0ff */
[----:B------:R-:W2:Y:S01]  /*78e0*/  LDL.LU R35, [R1+0xd4] ;  /* 0x0000d40001237983 */ /* 0x000ea20000300800 */
[----:B------:R-:W-:-:S02]  /*78f0*/  F2FP.BF16.F32.PACK_AB R9, R102, R9 ;  /* 0x000000096609723e */ /* 0x000fc400000010ff */
[----:B------:R-:W-:Y:S01]  /*7900*/  F2FP.BF16.F32.PACK_AB R44, R44, R116 ;  /* 0x000000742c2c723e */ /* 0x000fe200000010ff */
[----:B------:R-:W2:Y:S01]  /*7910*/  LDL.LU R37, [R1+0xc4] ;  /* 0x0000c40001257983 */ /* 0x000ea20000300800 */
[----:B------:R-:W-:Y:S02]  /*7920*/  PRMT R5, R9, 0x7632, R5 ;  /* 0x0000763209057816 */ /* 0x000fe40000000005 */
[----:B------:R-:W-:Y:S01]  /*7930*/  F2FP.BF16.F32.PACK_AB R10, R45, R10 ;  /* 0x0000000a2d0a723e */ /* 0x000fe200000010ff */
[----:B------:R-:W-:Y:S01]  /*7940*/  STG.E.U16 desc[UR14][R6.64+0x4], R9 ;  /* 0x0000040906007986 */ /* 0x000fe2000c10150e */
[----:B------:R-:W-:-:S03]  /*7950*/  PRMT R32, R44, 0x7632, R32 ;  /* 0x000076322c207816 */ /* 0x000fc60000000020 */
[----:B------:R-:W-:Y:S04]  /*7960*/  STG.E.U16 desc[UR14][R6.64], R103 ;  /* 0x0000006706007986 */ /* 0x000fe8000c10150e */
[----:B------:R0:W-:Y:S02]  /*7970*/  STG.E.U16 desc[UR14][R6.64+0x6], R5 ;  /* 0x0000060506007986 */ /* 0x0001e4000c10150e */
[----:B0-----:R-:W-:Y:S02]  /*7980*/  PRMT R5, R10, 0x7632, R5 ;  /* 0x000076320a057816 */ /* 0x001fe40000000005 */
[----:B---3--:R-:W-:-:S05]  /*7990*/  IADD3.X R9, R40, UR23, RZ, P1, !PT ;  /* 0x0000001728097c10 */ /* 0x008fca0008ffe4ff */
[----:B------:R-:W-:Y:S04]  /*79a0*/  STG.E.U16 desc[UR14][R8.64], R44 ;  /* 0x0000002c08007986 */ /* 0x000fe8000c10150e */
[----:B------:R-:W-:Y:S01]  /*79b0*/  STG.E.U16 desc[UR14][R8.64+0x2], R32 ;  /* 0x0000022008007986 */ /* 0x000fe2000c10150e */
[----:B----4-:R-:W-:-:S03]  /*79c0*/  IADD3 R6, P1, R39, UR22, RZ ;  /* 0x0000001627067c10 */ /* 0x010fc6000ff3e0ff */
[----:B------:R-:W3:Y:S04]  /*79d0*/  LDL.LU R39, [R1+0xc8] ;  /* 0x0000c80001277983 */ /* 0x000ee80000300800 */
[----:B------:R-:W-:Y:S04]  /*79e0*/  STG.E.U16 desc[UR14][R8.64+0x4], R10 ;  /* 0x0000040a08007986 */ /* 0x000fe8000c10150e */
[----:B------:R0:W-:Y:S01]  /*79f0*/  STG.E.U16 desc[UR14][R8.64+0x6], R5 ;  /* 0x0000060508007986 */ /* 0x0001e2000c10150e */
[----:B--2---:R-:W-:-:S03]  /*7a00*/  IADD3.X R7, R38, UR23, RZ, P1, !PT ;  /* 0x0000001726077c10 */ /* 0x004fc60008ffe4ff */
[----:B------:R-:W2:Y:S01]  /*7a10*/  LDL.LU R38, [R1+0xbc] ;  /* 0x0000bc0001267983 */ /* 0x000ea20000300800 */
[----:B0-----:R-:W-:-:S03]  /*7a20*/  IADD3 R8, P1, R36, UR22, RZ ;  /* 0x0000001624087c10 */ /* 0x001fc6000ff3e0ff */
[----:B------:R-:W4:Y:S01]  /*7a30*/  LDL.LU R36, [R1+0xc0] ;  /* 0x0000c00001247983 */ /* 0x000f220000300800 */
[----:B------:R-:W-:-:S03]  /*7a40*/  IADD3.X R9, R35, UR23, RZ, P1, !PT ;  /* 0x0000001723097c10 */ /* 0x000fc60008ffe4ff */
[----:B------:R-:W4:Y:S01]  /*7a50*/  LDL.LU R35, [R1+0xb4] ;  /* 0x0000b40001237983 */ /* 0x000f220000300800 */
[----:B------:R-:W-:Y:S02]  /*7a60*/  F2FP.BF16.F32.PACK_AB R46, R46, R115 ;  /* 0x000000732e2e723e */ /* 0x000fe400000010ff */
[----:B------:R-:W-:Y:S02]  /*7a70*/  F2FP.BF16.F32.PACK_AB R11, R47, R11 ;  /* 0x0000000b2f0b723e */ /* 0x000fe400000010ff */
[----:B------:R-:W-:Y:S02]  /*7a80*/  PRMT R10, R46, 0x7632, R10 ;  /* 0x000076322e0a7816 */ /* 0x000fe4000000000a */
[----:B------:R-:W-:Y:S01]  /*7a90*/  PRMT R32, R11, 0x7632, R32 ;  /* 0x000076320b207816 */ /* 0x000fe20000000020 */
[----:B------:R-:W-:Y:S01]  /*7aa0*/  STG.E.U16 desc[UR14][R6.64], R46 ;  /* 0x0000002e06007986 */ /* 0x000fe2000c10150e */
[----:B------:R-:W-:Y:S02]  /*7ab0*/  F2FP.BF16.F32.PACK_AB R50, R50, R114 ;  /* 0x000000723232723e */ /* 0x000fe400000010ff */
[----:B------:R-:W-:Y:S01]  /*7ac0*/  F2FP.BF16.F32.PACK_AB R12, R51, R12 ;  /* 0x0000000c330c723e */ /* 0x000fe200000010ff */
[----:B------:R-:W-:Y:S01]  /*7ad0*/  STG.E.U16 desc[UR14][R6.64+0x2], R10 ;  /* 0x0000020a06007986 */ /* 0x000fe2000c10150e */
[----:B------:R-:W-:-:S03]  /*7ae0*/  PRMT R33, R50, 0x7632, R33 ;  /* 0x0000763232217816 */ /* 0x000fc60000000021 */
[----:B------:R-:W-:Y:S01]  /*7af0*/  STG.E.U16 desc[UR14][R6.64+0x4], R11 ;  /* 0x0000040b06007986 */ /* 0x000fe2000c10150e */
[----:B------:R-:W-:-:S03]  /*7b00*/  PRMT R5, R12, 0x7632, R5 ;  /* 0x000076320c057816 */ /* 0x000fc60000000005 */
[----:B------:R0:W-:Y:S01]  /*7b10*/  STG.E.U16 desc[UR14][R6.64+0x6], R32 ;  /* 0x0000062006007986 */ /* 0x0001e2000c10150e */
[----:B------:R-:W-:Y:S02]  /*7b20*/  F2FP.BF16.F32.PACK_AB R54, R54, R113 ;  /* 0x000000713636723e */ /* 0x000fe400000010ff */
[----:B------:R-:W-:Y:S01]  /*7b30*/  F2FP.BF16.F32.PACK_AB R13, R55, R13 ;  /* 0x0000000d370d723e */ /* 0x000fe200000010ff */
[----:B------:R-:W-:Y:S01]  /*7b40*/  STG.E.U16 desc[UR14][R8.64], R50 ;  /* 0x0000003208007986 */ /* 0x000fe2000c10150e */
[----:B0-----:R-:W-:-:S03]  /*7b50*/  IADD3 R6, P1, R37, UR22, RZ ;  /* 0x0000001625067c10 */ /* 0x001fc6000ff3e0ff */
[----:B------:R-:W4:Y:S04]  /*7b60*/  LDL.LU R37, [R1+0xb8] ;  /* 0x0000b80001257983 */ /* 0x000f280000300800 */
[----:B------:R-:W4:Y:S01]  /*7b70*/  LDL.LU R32, [R1+0xac] ;  /* 0x0000ac0001207983 */ /* 0x000f220000300800 */
[----:B------:R-:W-:-:S03]  /*7b80*/  PRMT R10, R54, 0x7632, R10 ;  /* 0x00007632360a7816 */ /* 0x000fc6000000000a */
[----:B------:R0:W-:Y:S01]  /*7b90*/  STG.E.U16 desc[UR14][R8.64+0x2], R33 ;  /* 0x0000022108007986 */ /* 0x0001e2000c10150e */
[----:B------:R-:W-:-:S03]  /*7ba0*/  PRMT R11, R13, 0x7632, R11 ;  /* 0x000076320d0b7816 */ /* 0x000fc6000000000b */
[----:B------:R-:W-:Y:S04]  /*7bb0*/  STG.E.U16 desc[UR14][R8.64+0x4], R12 ;  /* 0x0000040c08007986 */ /* 0x000fe8000c10150e */
[----:B------:R2:W-:Y:S04]  /*7bc0*/  STG.E.U16 desc[UR14][R8.64+0x6], R5 ;  /* 0x0000060508007986 */ /* 0x0005e8000c10150e */
[----:B0-----:R-:W4:Y:S01]  /*7bd0*/  LDL.LU R33, [R1+0xb0] ;  /* 0x0000b00001217983 */ /* 0x001f220000300800 */
[----:B---3--:R-:W-:-:S05]  /*7be0*/  IADD3.X R7, R39, UR23, RZ, P1, !PT ;  /* 0x0000001727077c10 */ /* 0x008fca0008ffe4ff */
[----:B------:R-:W-:Y:S04]  /*7bf0*/  STG.E.U16 desc[UR14][R6.64], R54 ;  /* 0x0000003606007986 */ /* 0x000fe8000c10150e */
[----:B------:R-:W-:Y:S04]  /*7c00*/  STG.E.U16 desc[UR14][R6.64+0x2], R10 ;  /* 0x0000020a06007986 */ /* 0x000fe8000c10150e */
[----:B------:R-:W-:Y:S04]  /*7c10*/  STG.E.U16 desc[UR14][R6.64+0x4], R13 ;  /* 0x0000040d06007986 */ /* 0x000fe8000c10150e */
[----:B------:R0:W-:Y:S01]  /*7c20*/  STG.E.U16 desc[UR14][R6.64+0x6], R11 ;  /* 0x0000060b06007986 */ /* 0x0001e2000c10150e */
[----:B--2---:R-:W-:-:S04]  /*7c30*/  IADD3 R8, P1, R38, UR22, RZ ;  /* 0x0000001626087c10 */ /* 0x004fc8000ff3e0ff */
[----:B----4-:R-:W-:Y:S02]  /*7c40*/  IADD3.X R9, R36, UR23, RZ, P1, !PT ;  /* 0x0000001724097c10 */ /* 0x010fe40008ffe4ff */
[----:B------:R-:W2:Y:S01]  /*7c50*/  LDL.LU R36, [R1+0xa4] ;  /* 0x0000a40001247983 */ /* 0x000ea20000300800 */
[----:B0-----:R-:W-:-:S03]  /*7c60*/  IADD3 R6, P1, R35, UR22, RZ ;  /* 0x0000001623067c10 */ /* 0x001fc6000ff3e0ff */
[----:B------:R-:W3:Y:S04]  /*7c70*/  LDL.LU R35, [R1+0xa8] ;  /* 0x0000a80001237983 */ /* 0x000ee80000300800 */
[----:B------:R-:W4:Y:S01]  /*7c80*/  LDL.LU R13, [R1+0x98] ;  /* 0x00009800010d7983 */ /* 0x000f220000300800 */
[----:B------:R-:W-:Y:S02]  /*7c90*/  F2FP.BF16.F32.PACK_AB R58, R58, R112 ;  /* 0x000000703a3a723e */ /* 0x000fe400000010ff */
[----:B------:R-:W-:Y:S02]  /*7ca0*/  F2FP.BF16.F32.PACK_AB R14, R59, R14 ;  /* 0x0000000e3b0e723e */ /* 0x000fe400000010ff */
[----:B------:R-:W-:Y:S02]  /*7cb0*/  PRMT R12, R58, 0x7632, R12 ;  /* 0x000076323a0c7816 */ /* 0x000fe4000000000c */
[----:B------:R-:W-:Y:S01]  /*7cc0*/  PRMT R5, R14, 0x7632, R5 ;  /* 0x000076320e057816 */ /* 0x000fe20000000005 */
[----:B------:R-:W-:Y:S01]  /*7cd0*/  STG.E.U16 desc[UR14][R8.64], R58 ;  /* 0x0000003a08007986 */ /* 0x000fe2000c10150e */
[----:B------:R-:W-:-:S03]  /*7ce0*/  F2FP.BF16.F32.PACK_AB R62, R62, R111 ;  /* 0x0000006f3e3e723e */ /* 0x000fc600000010ff */
[----:B------:R-:W-:Y:S01]  /*7cf0*/  STG.E.U16 desc[UR14][R8.64+0x2], R12 ;  /* 0x0000020c08007986 */ /* 0x000fe2000c10150e */
[----:B------:R-:W-:-:S03]  /*7d00*/  F2FP.BF16.F32.PACK_AB R15, R63, R15 ;  /* 0x0000000f3f0f723e */ /* 0x000fc600000010ff */
[----:B------:R-:W-:Y:S04]  /*7d10*/  STG.E.U16 desc[UR14][R8.64+0x4], R14 ;  /* 0x0000040e08007986 */ /* 0x000fe8000c10150e */
[----:B------:R0:W-:Y:S01]  /*7d20*/  STG.E.U16 desc[UR14][R8.64+0x6], R5 ;  /* 0x0000060508007986 */ /* 0x0001e2000c10150e */
[----:B------:R-:W-:Y:S02]  /*7d30*/  PRMT R10, R62, 0x7632, R10 ;  /* 0x000076323e0a7816 */ /* 0x000fe4000000000a */
[----:B------:R-:W-:Y:S02]  /*7d40*/  IADD3.X R7, R37, UR23, RZ, P1, !PT ;  /* 0x0000001725077c10 */ /* 0x000fe40008ffe4ff */
[----:B0-----:R-:W-:Y:S02]  /*7d50*/  IADD3 R8, P1, R32, UR22, RZ ;  /* 0x0000001620087c10 */ /* 0x001fe4000ff3e0ff */
[----:B------:R-:W4:Y:S01]  /*7d60*/  LDL.LU R32, [R1+0x9c] ;  /* 0x00009c0001207983 */ /* 0x000f220000300800 */
[----:B------:R-:W-:-:S02]  /*7d70*/  PRMT R11, R15, 0x7632, R11 ;  /* 0x000076320f0b7816 */ /* 0x000fc4000000000b */
[----:B------:R-:W-:Y:S02]  /*7d80*/  F2FP.BF16.F32.PACK_AB R66, R66, R110 ;  /* 0x0000006e4242723e */ /* 0x000fe400000010ff */
[----:B------:R-:W-:Y:S01]  /*7d90*/  F2FP.BF16.F32.PACK_AB R16, R67, R16 ;  /* 0x000000104310723e */ /* 0x000fe200000010ff */
[----:B------:R-:W-:Y:S01]  /*7da0*/  STG.E.U16 desc[UR14][R6.64], R62 ;  /* 0x0000003e06007986 */ /* 0x000fe2000c10150e */
[----:B------:R-:W-:Y:S02]  /*7db0*/  PRMT R12, R66, 0x7632, R12 ;  /* 0x00007632420c7816 */ /* 0x000fe4000000000c */
[----:B------:R-:W-:Y:S01]  /*7dc0*/  PRMT R5, R16, 0x7632, R5 ;  /* 0x0000763210057816 */ /* 0x000fe20000000005 */
[----:B------:R-:W-:Y:S01]  /*7dd0*/  STG.E.U16 desc[UR14][R6.64+0x2], R10 ;  /* 0x0000020a06007986 */ /* 0x000fe2000c10150e */
[----:B------:R-:W-:-:S03]  /*7de0*/  IADD3.X R9, R33, UR23, RZ, P1, !PT ;  /* 0x0000001721097c10 */ /* 0x000fc60008ffe4ff */
[----:B------:R-:W4:Y:S04]  /*7df0*/  LDL.LU R33, [R1+0x90] ;  /* 0x0000900001217983 */ /* 0x000f280000300800 */
[----:B------:R0:W-:Y:S04]  /*7e00*/  STG.E.U16 desc[UR14][R6.64+0x4], R15 ;  /* 0x0000040f06007986 */ /* 0x0001e8000c10150e */
[----:B------:R2:W-:Y:S04]  /*7e10*/  STG.E.U16 desc[UR14][R6.64+0x6], R11 ;  /* 0x0000060b06007986 */ /* 0x0005e8000c10150e */
[----:B------:R-:W-:Y:S04]  /*7e20*/  STG.E.U16 desc[UR14][R8.64], R66 ;  /* 0x0000004208007986 */ /* 0x000fe8000c10150e */
[----:B0-----:R-:W4:Y:S04]  /*7e30*/  LDL.LU R15, [R1+0x94] ;  /* 0x00009400010f7983 */ /* 0x001f280000300800 */
[----:B------:R-:W4:Y:S04]  /*7e40*/  LDL.LU R14, [R1+0x88] ;  /* 0x00008800010e7983 */ /* 0x000f280000300800 */
[----:B------:R-:W-:Y:S04]  /*7e50*/  STG.E.U16 desc[UR14][R8.64+0x2], R12 ;  /* 0x0000020c08007986 */ /* 0x000fe8000c10150e */
[----:B------:R-:W-:Y:S04]  /*7e60*/  STG.E.U16 desc[UR14][R8.64+0x4], R16 ;  /* 0x0000041008007986 */ /* 0x000fe8000c10150e */
[----:B------:R4:W-:Y:S01]  /*7e70*/  STG.E.U16 desc[UR14][R8.64+0x6], R5 ;  /* 0x0000060508007986 */ /* 0x0009e2000c10150e */
[----:B--2---:R-:W-:-:S04]  /*7e80*/  IADD3 R6, P1, R36, UR22, RZ ;  /* 0x0000001624067c10 */ /* 0x004fc8000ff3e0ff */
[----:B---3--:R-:W-:Y:S02]  /*7e90*/  IADD3.X R7, R35, UR23, RZ, P1, !PT ;  /* 0x0000001723077c10 */ /* 0x008fe40008ffe4ff */
[----:B----4-:R-:W-:Y:S02]  /*7ea0*/  IADD3 R8, P1, R13, UR22, RZ ;  /* 0x000000160d087c10 */ /* 0x010fe4000ff3e0ff */
[----:B------:R-:W2:Y:S01]  /*7eb0*/  LDL.LU R13, [R1+0x8c] ;  /* 0x00008c00010d7983 */ /* 0x000ea20000300800 */
[----:B------:R-:W-:Y:S02]  /*7ec0*/  F2FP.BF16.F32.PACK_AB R70, R70, R109 ;  /* 0x0000006d4646723e */ /* 0x000fe400000010ff */
[----:B------:R-:W-:Y:S02]  /*7ed0*/  F2FP.BF16.F32.PACK_AB R17, R71, R17 ;  /* 0x000000114711723e */ /* 0x000fe400000010ff */
[----:B------:R-:W-:Y:S02]  /*7ee0*/  PRMT R10, R70, 0x7632, R10 ;  /* 0x00007632460a7816 */ /* 0x000fe4000000000a */
[----:B------:R-:W-:-:S02]  /*7ef0*/  PRMT R11, R17, 0x7632, R11 ;  /* 0x00007632110b7816 */ /* 0x000fc4000000000b */
[----:B------:R-:W-:Y:S02]  /*7f00*/  F2FP.BF16.F32.PACK_AB R74, R74, R108 ;  /* 0x0000006c4a4a723e */ /* 0x000fe400000010ff */
[----:B------:R-:W-:Y:S01]  /*7f10*/  F2FP.BF16.F32.PACK_AB R18, R75, R18 ;  /* 0x000000124b12723e */ /* 0x000fe200000010ff */
[----:B------:R0:W-:Y:S01]  /*7f20*/  STG.E.U16 desc[UR14][R6.64+0x4], R17 ;  /* 0x0000041106007986 */ /* 0x0001e2000c10150e */
[----:B------:R-:W-:Y:S02]  /*7f30*/  PRMT R12, R74, 0x7632, R12 ;  /* 0x000076324a0c7816 */ /* 0x000fe4000000000c */
[----:B------:R-:W-:Y:S01]  /*7f40*/  PRMT R5, R18, 0x7632, R5 ;  /* 0x0000763212057816 */ /* 0x000fe20000000005 */
[----:B------:R-:W-:Y:S04]  /*7f50*/  STG.E.U16 desc[UR14][R6.64], R70 ;  /* 0x0000004606007986 */ /* 0x000fe8000c10150e */
[----:B------:R-:W-:Y:S04]  /*7f60*/  STG.E.U16 desc[UR14][R6.64+0x2], R10 ;  /* 0x0000020a06007986 */ /* 0x000fe8000c10150e */
[----:B------:R1:W-:Y:S01]  /*7f70*/  STG.E.U16 desc[UR14][R6.64+0x6], R11 ;  /* 0x0000060b06007986 */ /* 0x0003e2000c10150e */
[----:B------:R-:W-:-:S03]  /*7f80*/  IADD3.X R9, R32, UR23, RZ, P1, !PT ;  /* 0x0000001720097c10 */ /* 0x000fc60008ffe4ff */
[----:B------:R-:W3:Y:S04]  /*7f90*/  LDL.LU R32, [R1+0x80] ;  /* 0x0000800001207983 */ /* 0x000ee80000300800 */
[----:B0-----:R-:W4:Y:S04]  /*7fa0*/  LDL.LU R17, [R1+0x84] ;  /* 0x0000840001117983 */ /* 0x001f280000300800 */
[----:B------:R-:W4:Y:S01]  /*7fb0*/  LDL.LU R16, [R1+0x78] ;  /* 0x0000780001107983 */ /* 0x000f220000300800 */
[----:B-1----:R-:W-:-:S03]  /*7fc0*/  IADD3 R6, P1, R33, UR22, RZ ;  /* 0x0000001621067c10 */ /* 0x002fc6000ff3e0ff */
[----:B------:R-:W-:Y:S04]  /*7fd0*/  STG.E.U16 desc[UR14][R8.64], R74 ;  /* 0x0000004a08007986 */ /* 0x000fe8000c10150e */
[----:B------:R-:W-:Y:S04]  /*7fe0*/  STG.E.U16 desc[UR14][R8.64+0x2], R12 ;  /* 0x0000020c08007986 */ /* 0x000fe8000c10150e */
[----:B------:R-:W-:Y:S04]  /*7ff0*/  STG.E.U16 desc[UR14][R8.64+0x4], R18 ;  /* 0x0000041208007986 */ /* 0x000fe8000c10150e */
[----:B------:R0:W-:Y:S01]  /*8000*/  STG.E.U16 desc[UR14][R8.64+0x6], R5 ;  /* 0x0000060508007986 */ /* 0x0001e2000c10150e */
[----:B------:R-:W-:-:S03]  /*8010*/  IADD3.X R7, R15, UR23, RZ, P1, !PT ;  /* 0x000000170f077c10 */ /* 0x000fc60008ffe4ff */
[----:B------:R-:W4:Y:S01]  /*8020*/  LDL.LU R15, [R1+0x7c] ;  /* 0x00007c00010f7983 */ /* 0x000f220000300800 */
[----:B0-----:R-:W-:-:S03]  /*8030*/  IADD3 R8, P1, R14, UR22, RZ ;  /* 0x000000160e087c10 */ /* 0x001fc6000ff3e0ff */
[----:B------:R-:W4:Y:S01]  /*8040*/  LDL.LU R14, [R1+0x70] ;  /* 0x00007000010e7983 */ /* 0x000f220000300800 */
[----:B--2---:R-:W-:-:S03]  /*8050*/  IADD3.X R9, R13, UR23, RZ, P1, !PT ;  /* 0x000000170d097c10 */ /* 0x004fc60008ffe4ff */
[----:B------:R-:W2:Y:S01]  /*8060*/  LDL.LU R13, [R1+0x74] ;  /* 0x00007400010d7983 */ /* 0x000ea20000300800 */
[----:B------:R-:W-:Y:S02]  /*8070*/  F2FP.BF16.F32.PACK_AB R78, R78, R107 ;  /* 0x0000006b4e4e723e */ /* 0x000fe400000010ff */
[----:B------:R-:W-:Y:S02]  /*8080*/  F2FP.BF16.F32.PACK_AB R19, R79, R19 ;  /* 0x000000134f13723e */ /* 0x000fe400000010ff */
[----:B------:R-:W-:Y:S02]  /*8090*/  PRMT R10, R78, 0x7632, R10 ;  /* 0x000076324e0a7816 */ /* 0x000fe4000000000a */
[----:B------:R-:W-:Y:S02]  /*80a0*/  F2FP.BF16.F32.PACK_AB R82, R82, R106 ;  /* 0x0000006a5252723e */ /* 0x000fe400000010ff */
[----:B------:R-:W-:Y:S01]  /*80b0*/  PRMT R11, R19, 0x7632, R11 ;  /* 0x00007632130b7816 */ /* 0x000fe2000000000b */
[----:B------:R3:W-:Y:S01]  /*80c0*/  STG.E.U16 desc[UR14][R6.64+0x2], R10 ;  /* 0x0000020a06007986 */ /* 0x0007e2000c10150e */
[----:B------:R-:W-:-:S02]  /*80d0*/  PRMT R5, R82, 0x7632, R5 ;  /* 0x0000763252057816 */ /* 0x000fc40000000005 */
[----:B------:R-:W-:Y:S02]  /*80e0*/  F2FP.BF16.F32.PACK_AB R20, R85, R20 ;  /* 0x000000145514723e */ /* 0x000fe400000010ff */
[----:B------:R-:W-:Y:S02]  /*80f0*/  F2FP.BF16.F32.PACK_AB R86, R86, R105 ;  /* 0x000000695656723e */ /* 0x000fe400000010ff */
[----:B------:R-:W-:Y:S01]  /*8100*/  F2FP.BF16.F32.PACK_AB R21, R89, R21 ;  /* 0x000000155915723e */ /* 0x000fe200000010ff */
[----:B------:R-:W-:Y:S01]  /*8110*/  STG.E.U16 desc[UR14][R6.64], R78 ;  /* 0x0000004e06007986 */ /* 0x000fe2000c10150e */
[----:B------:R-:W-:-:S03]  /*8120*/  PRMT R12, R86, 0x7632, R12 ;  /* 0x00007632560c7816 */ /* 0x000fc6000000000c */
[----:B------:R-:W-:Y:S04]  /*8130*/  STG.E.U16 desc[UR14][R6.64+0x4], R19 ;  /* 0x0000041306007986 */ /* 0x000fe8000c10150e */
[----:B------:R0:W-:Y:S01]  /*8140*/  STG.E.U16 desc[UR14][R6.64+0x6], R11 ;  /* 0x0000060b06007986 */ /* 0x0001e2000c10150e */
[----:B---3--:R-:W-:-:S03]  /*8150*/  IADD3 R10, P1, R32, UR22, RZ ;  /* 0x00000016200a7c10 */ /* 0x008fc6000ff3e0ff */
[----:B------:R1:W-:Y:S01]  /*8160*/  STG.E.U16 desc[UR14][R8.64+0x2], R5 ;  /* 0x0000020508007986 */ /* 0x0003e2000c10150e */
[----:B------:R-:W-:Y:S02]  /*8170*/  F2FP.BF16.F32.PACK_AB R90, R90, R104 ;  /* 0x000000685a5a723e */ /* 0x000fe400000010ff */
[----:B0-----:R-:W-:Y:S02]  /*8180*/  PRMT R7, R20, 0x7632, R7 ;  /* 0x0000763214077816 */ /* 0x001fe40000000007 */
[----:B----4-:R-:W-:Y:S02]  /*8190*/  IADD3.X R11, R17, UR23, RZ, P1, !PT ;  /* 0x00000017110b7c10 */ /* 0x010fe40008ffe4ff */
[----:B------:R-:W-:Y:S02]  /*81a0*/  IADD3 R6, P1, R16, UR22, RZ ;  /* 0x0000001610067c10 */ /* 0x000fe4000ff3e0ff */
[----:B-1----:R-:W-:Y:S02]  /*81b0*/  PRMT R5, R21, 0x7632, R5 ;  /* 0x0000763215057816 */ /* 0x002fe40000000005 */
[----:B------:R-:W-:Y:S01]  /*81c0*/  F2FP.BF16.F32.PACK_AB R22, R93, R22 ;  /* 0x000000165d16723e */ /* 0x000fe200000010ff */
[----:B------:R-:W-:Y:S04]  /*81d0*/  STG.E.U16 desc[UR14][R8.64], R82 ;  /* 0x0000005208007986 */ /* 0x000fe8000c10150e */
[----:B------:R-:W-:Y:S04]  /*81e0*/  STG.E.U16 desc[UR14][R8.64+0x4], R20 ;  /* 0x0000041408007986 */ /* 0x000fe8000c10150e */
[----:B------:R0:W-:Y:S01]  /*81f0*/  STG.E.U16 desc[UR14][R8.64+0x6], R7 ;  /* 0x0000060708007986 */ /* 0x0001e2000c10150e */
[----:B------:R-:W-:-:S03]  /*8200*/  F2FP.BF16.F32.PACK_AB R34, R94, R34 ;  /* 0x000000225e22723e */ /* 0x000fc600000010ff */
[----:B------:R-:W-:Y:S01]  /*8210*/  STG.E.U16 desc[UR14][R10.64], R86 ;  /* 0x000000560a007986 */ /* 0x000fe2000c10150e */
[----:B------:R-:W-:-:S03]  /*8220*/  F2FP.BF16.F32.PACK_AB R23, R97, R23 ;  /* 0x000000176117723e */ /* 0x000fc600000010ff */
[----:B------:R-:W-:Y:S04]  /*8230*/  STG.E.U16 desc[UR14][R10.64+0x2], R12 ;  /* 0x0000020c0a007986 */ /* 0x000fe8000c10150e */
[----:B------:R-:W-:Y:S01]  /*8240*/  STG.E.U16 desc[UR14][R10.64+0x4], R21 ;  /* 0x000004150a007986 */ /* 0x000fe2000c10150e */
[----:B0-----:R-:W-:Y:S02]  /*8250*/  IADD3.X R7, R15, UR23, RZ, P1, !PT ;  /* 0x000000170f077c10 */ /* 0x001fe40008ffe4ff */
[----:B------:R-:W-:Y:S01]  /*8260*/  PRMT R9, R90, 0x7632, R9 ;  /* 0x000076325a097816 */ /* 0x000fe20000000009 */
[----:B------:R0:W-:Y:S01]  /*8270*/  STG.E.U16 desc[UR14][R10.64+0x6], R5 ;  /* 0x000006050a007986 */ /* 0x0001e2000c10150e */
[----:B------:R-:W-:-:S03]  /*8280*/  IADD3 R8, P1, R14, UR22, RZ ;  /* 0x000000160e087c10 */ /* 0x000fc6000ff3e0ff */
[----:B------:R-:W-:Y:S01]  /*8290*/  STG.E.U16 desc[UR14][R6.64], R90 ;  /* 0x0000005a06007986 */ /* 0x000fe2000c10150e */
[----:B0-----:R-:W-:-:S03]  /*82a0*/  PRMT R11, R22, 0x7632, R11 ;  /* 0x00007632160b7816 */ /* 0x001fc6000000000b */
[----:B------:R-:W-:Y:S01]  /*82b0*/  STG.E.U16 desc[UR14][R6.64+0x2], R9 ;  /* 0x0000020906007986 */ /* 0x000fe2000c10150e */
[----:B------:R-:W-:-:S03]  /*82c0*/  PRMT R5, R34, 0x7632, R5 ;  /* 0x0000763222057816 */ /* 0x000fc60000000005 */
[----:B------:R-:W-:Y:S04]  /*82d0*/  STG.E.U16 desc[UR14][R6.64+0x4], R22 ;  /* 0x0000041606007986 */ /* 0x000fe8000c10150e */
[----:B------:R0:W-:Y:S02]  /*82e0*/  STG.E.U16 desc[UR14][R6.64+0x6], R11 ;  /* 0x0000060b06007986 */ /* 0x0001e4000c10150e */
[----:B0-----:R-:W-:Y:S01]  /*82f0*/  PRMT R7, R23, 0x7632, R7 ;  /* 0x0000763217077816 */ /* 0x001fe20000000007 */
[----:B------:R-:W-:Y:S01]  /*8300*/  ULOP3.LUT UR4, UR4, 0x1, URZ, 0x3c, !UPT ;  /* 0x0000000104047892 */ /* 0x000fe2000f8e3c3f */
[----:B------:R-:W-:Y:S01]  /*8310*/  UMOV UR5, UR11 ;  /* 0x0000000b00057c82 */ /* 0x000fe20008000000 */
[----:B--2---:R-:W-:-:S05]  /*8320*/  IADD3.X R9, R13, UR23, RZ, P1, !PT ;  /* 0x000000170d097c10 */ /* 0x004fca0008ffe4ff */
[----:B------:R1:W-:Y:S04]  /*8330*/  STG.E.U16 desc[UR14][R8.64], R34 ;  /* 0x0000002208007986 */ /* 0x0003e8000c10150e */
[----:B------:R1:W-:Y:S04]  /*8340*/  STG.E.U16 desc[UR14][R8.64+0x2], R5 ;  /* 0x0000020508007986 */ /* 0x0003e8000c10150e */
[----:B------:R1:W-:Y:S04]  /*8350*/  STG.E.U16 desc[UR14][R8.64+0x4], R23 ;  /* 0x0000041708007986 */ /* 0x0003e8000c10150e */
[----:B------:R1:W-:Y:S01]  /*8360*/  STG.E.U16 desc[UR14][R8.64+0x6], R7 ;  /* 0x0000060708007986 */ /* 0x0003e2000c10150e */
[----:B------:R-:W-:Y:S05]  /*8370*/  @!P0 BRA `(.L_x_419) ;  /* 0xffffff8c002c8947 */ /* 0x000fea000383ffff */
.L_x_405:
[----:B------:R-:W0:Y:S02]  /*8380*/  S2R R0, SR_CTAID.Y ;  /* 0x0000000000007919 */ /* 0x000e240000002600 */
[----:B0-----:R-:W-:-:S04]  /*8390*/  LEA R0, R0, UR20, 0x5 ;  /* 0x0000001400007c11 */ /* 0x001fc8000f8e28ff */
[----:B------:R-:W-:-:S04]  /*83a0*/  SHF.L.U32 R20, R0, 0x5, RZ ;  /* 0x0000000500147819 */ /* 0x000fc800000006ff */
[----:B------:R-:W-:-:S13]  /*83b0*/  ISETP.GT.AND P0, PT, R20, 0x3bf, PT ;  /* 0x000003bf1400780c */ /* 0x000fda0003f04270 */
[----:B------:R-:W-:Y:S05]  /*83c0*/  @P0 EXIT ;  /* 0x000000000000094d */ /* 0x000fea0003800000 */
[----:B------:R-:W1:Y:S01]  /*83d0*/  S2R R6, SR_TID.X ;  /* 0x0000000000067919 */ /* 0x000e620000002100 */
[----:B------:R-:W-:Y:S01]  /*83e0*/  LOP3.LUT R3, RZ, UR16, RZ, 0x33, !PT ;  /* 0x00000010ff037c12 */ /* 0x000fe2000f8e33ff */
[----:B------:R-:W0:Y:S01]  /*83f0*/  S2UR UR5, SR_CgaCtaId ;  /* 0x00000000000579c3 */ /* 0x000e220000008800 */
[----:B------:R-:W-:Y:S01]  /*8400*/  LOP3.LUT R0, RZ, UR17, RZ, 0x33, !PT ;  /* 0x00000011ff007c12 */ /* 0x000fe2000f8e33ff */
[----:B------:R-:W-:Y:S01]  /*8410*/  UMOV UR4, 0x400 ;  /* 0x0000040000047882 */ /* 0x000fe20000000000 */
[----:B------:R-:W-:Y:S01]  /*8420*/  ISETP.GT.U32.AND P0, PT, R3, -0x5, PT ;  /* 0xfffffffb0300780c */ /* 0x000fe20003f04070 */
[----:B------:R-:W-:-:S03]  /*8430*/  UISETP.LT.U32.AND UP0, UPT, UR16, 0x4, UPT ;  /* 0x000000041000788c */ /* 0x000fc6000bf01070 */
        /* <DEDUP_REMOVED lines=8> */
[----:B------:R-:W-:Y:S01]  /*84c0*/  USHF.L.U64.HI UR7, UR6, 0x5, UR7 ;  /* 0x0000000506077899 */ /* 0x000fe20008010207 */
[----:B------:R-:W-:Y:S01]  /*84d0*/  MOV R0, 0xffffffff ;  /* 0xffffffff00007802 */ /* 0x000fe20000000f00 */
[----:B------:R-:W-:Y:S02]  /*84e0*/  USHF.L.U32 UR6, UR6, 0x5, URZ ;  /* 0x0000000506067899 */ /* 0x000fe4000800063f */
[----:B0-----:R-:W-:-:S03]  /*84f0*/  ULEA UR8, UR5, UR4, 0x18 ;  /* 0x0000000405087291 */ /* 0x001fc6000f8ec03f */
[----:B------:R-:W-:Y:S02]  /*8500*/  ULDC.64 UR4, c[0x0][0x260] ;  /* 0x0000980000047ab9 */ /* 0x000fe40000000a00 */
[----:B------:R-:W-:Y:S01]  /*8510*/  UIADD3 UR4, UP1, UR4, 0x48400, URZ ;  /* 0x0004840004047890 */ /* 0x000fe2000ff3e03f */
[--C-:B-1----:R-:W-:Y:S02]  /*8520*/  SHF.R.U32.HI R5, RZ, 0x5, R6.reuse ;  /* 0x00000005ff057819 */ /* 0x102fe40000011606 */
[----:B------:R-:W-:Y:S01]  /*8530*/  SHF.R.U32.HI R2, RZ, 0x4, R6 ;  /* 0x00000004ff027819 */ /* 0x000fe20000011606 */
[----:B------:R-:W-:Y:S01]  /*8540*/  UIADD3.X UR5, URZ, UR5, URZ, UP1, !UPT ;  /* 0x000000053f057290 */ /* 0x000fe20008ffe43f */
[----:B------:R-:W-:Y:S01]  /*8550*/  IADD3 R4, P0, P1, -R4, -0x21, -R5 ;  /* 0xffffffdf04047810 */ /* 0x000fe2000791e905 */
[C---:B------:R-:W-:Y:S01]  /*8560*/  IMAD.SHL.U32 R7, R5.reuse, 0x2, RZ ;  /* 0x0000000205077824 */ /* 0x040fe200078e00ff */
[----:B------:R-:W-:Y:S02]  /*8570*/  LEA R12, R5, UR8, 0x7 ;  /* 0x00000008050c7c11 */ /* 0x000fe4000f8e38ff */
[----:B------:R-:W-:-:S02]  /*8580*/  IADD3.X R3, ~R3, -0x1, R0, P0, P1 ;  /* 0xffffffff03037810 */ /* 0x000fc400007e2500 */
[----:B------:R-:W-:Y:S02]  /*8590*/  IADD3 R0, R2, 0x1e, RZ ;  /* 0x0000001e02007810 */ /* 0x000fe40007ffe0ff */
[----:B------:R-:W-:Y:S01]  /*85a0*/  LOP3.LUT R7, R7, 0x1f, R6, 0x78, !PT ;  /* 0x0000001f07077812 */ /* 0x000fe200078e7806 */
[----:B------:R-:W-:Y:S01]  /*85b0*/  IMAD.WIDE.U32 R8, R3, -0x77777777, RZ ;  /* 0x8888888903087825 */ /* 0x000fe200078e00ff */
[----:B------:R-:W-:Y:S02]  /*85c0*/  LOP3.LUT R14, RZ, R2, RZ, 0x33, !PT ;  /* 0x00000002ff0e7212 */ /* 0x000fe400078e33ff */
[----:B------:R-:W-:Y:S02]  /*85d0*/  VIMNMX.U32 R13, R0, 0x20, !PT ;  /* 0x00000020000d7848 */ /* 0x000fe40007fe0000 */
[----:B------:R-:W-:Y:S01]  /*85e0*/  LEA R7, R7, R12, 0x2 ;  /* 0x0000000c07077211 */ /* 0x000fe200078e10ff */
[----:B------:R-:W-:Y:S01]  /*85f0*/  IMAD.WIDE.U32 R10, P0, R4, -0x77777778, R8 ;  /* 0x88888888040a7825 */ /* 0x000fe20007800008 */
[----:B------:R-:W-:-:S02]  /*8600*/  SHF.L.U32 R12, R6, 0x7, RZ ;  /* 0x00000007060c7819 */ /* 0x000fc400000006ff */
[----:B------:R-:W-:Y:S01]  /*8610*/  IADD3 R48, P2, R5, 0x2d, RZ ;  /* 0x0000002d05307810 */ /* 0x000fe20007f5e0ff */
[----:B------:R-:W-:Y:S01]  /*8620*/  IMAD.WIDE.U32 R8, R4, -0x77777777, RZ ;  /* 0x8888888904087825 */ /* 0x000fe200078e00ff */
[----:B------:R-:W-:Y:S02]  /*8630*/  IADD3 R8, R13, R14, RZ ;  /* 0x0000000e0d087210 */ /* 0x000fe40007ffe0ff */
[----:B------:R-:W-:Y:S01]  /*8640*/  IADD3.X R17, RZ, RZ, RZ, P0, !PT ;  /* 0x000000ffff117210 */ /* 0x000fe200007fe4ff */
[----:B------:R-:W-:Y:S01]  /*8650*/  IMAD.SHL.U32 R13, R6, 0x2, RZ ;  /* 0x00000002060d7824 */ /* 0x000fe200078e00ff */
[----:B------:R-:W-:Y:S01]  /*8660*/  IADD3 RZ, P0, R9, R10, RZ ;  /* 0x0000000a09ff7210 */ /* 0x000fe20007f1e0ff */
[----:B------:R-:W-:Y:S01]  /*8670*/  IMAD.WIDE.U32 R14, R8, -0x77777777, RZ ;  /* 0x88888889080e7825 */ /* 0x000fe200078e00ff */
[----:B------:R-:W-:Y:S02]  /*8680*/  MOV R16, R11 ;  /* 0x0000000b00107202 */ /* 0x000fe40000000f00 */
[----:B------:R-:W-:-:S02]  /*8690*/  LOP3.LUT R12, R12, 0x780, RZ, 0xc0, !PT ;  /* 0x000007800c0c7812 */ /* 0x000fc400078ec0ff */
[----:B------:R-:W-:Y:S01]  /*86a0*/  LOP3.LUT R11, R13, 0x1e, RZ, 0xc0, !PT ;  /* 0x0000001e0d0b7812 */ /* 0x000fe200078ec0ff */
[----:B------:R-:W-:Y:S01]  /*86b0*/  IMAD.WIDE.U32.X R16, R3, -0x77777778, R16, P0 ;  /* 0x8888888803107825 */ /* 0x000fe200000e0410 */
[----:B------:R-:W-:Y:S02]  /*86c0*/  IADD3 R9, R2, 0x3c, RZ ;  /* 0x0000003c02097810 */ /* 0x000fe40007ffe0ff */
[----:B------:R-:W-:Y:S02]  /*86d0*/  IADD3 R13, R12, UR8, RZ ;  /* 0x000000080c0d7c10 */ /* 0x000fe4000fffe0ff */
[-C--:B------:R-:W-:Y:S02]  /*86e0*/  LOP3.LUT R10, R2, R11.reuse, RZ, 0x3c, !PT ;  /* 0x0000000b020a7212 */ /* 0x080fe400078e3cff */
[-C--:B------:R-:W-:Y:S02]  /*86f0*/  LOP3.LUT R12, R0, R11.reuse, RZ, 0x3c, !PT ;  /* 0x0000000b000c7212 */ /* 0x080fe400078e3cff */
[----:B------:R-:W-:-:S02]  /*8700*/  LOP3.LUT R18, R9, R11, RZ, 0x3c, !PT ;  /* 0x0000000b09127212 */ /* 0x000fc400078e3cff */
[----:B------:R-:W-:Y:S02]  /*8710*/  SHF.R.U64 R21, R16, 0x3, R17 ;  /* 0x0000000310157819 */ /* 0x000fe40000001211 */
[-C--:B------:R-:W-:Y:S02]  /*8720*/  LEA R10, R10, R13.reuse, 0x2 ;  /* 0x0000000d0a0a7211 */ /* 0x080fe400078e10ff */
[----:B------:R-:W-:Y:S01]  /*8730*/  LEA R12, R12, R13, 0x2 ;  /* 0x0000000d0c0c7211 */ /* 0x000fe200078e10ff */
[----:B------:R-:W-:Y:S01]  /*8740*/  IMAD R13, R18, 0x4, R13 ;  /* 0x00000004120d7824 */ /* 0x000fe200078e020d */
[----:B------:R-:W-:Y:S02]  /*8750*/  LEA.HI R22, R15, 0x1, RZ, 0x1c ;  /* 0x000000010f167811 */ /* 0x000fe400078fe0ff */
[C---:B------:R-:W-:Y:S02]  /*8760*/  IADD3 R18, P0, R5.reuse, 0xf, RZ ;  /* 0x0000000f05127810 */ /* 0x040fe40007f1e0ff */
[----:B------:R-:W-:-:S02]  /*8770*/  IADD3 R17, P1, R5, 0x1e, RZ ;  /* 0x0000001e05117810 */ /* 0x000fc40007f3e0ff */
[----:B------:R-:W-:Y:S02]  /*8780*/  IADD3 R21, R21, 0x1, RZ ;  /* 0x0000000115157810 */ /* 0x000fe40007ffe0ff */
[C---:B------:R-:W-:Y:S02]  /*8790*/  LOP3.LUT R19, R6.reuse, 0x1f, RZ, 0xc0, !PT ;  /* 0x0000001f06137812 */ /* 0x040fe400078ec0ff */
[----:B------:R-:W-:Y:S02]  /*87a0*/  LOP3.LUT R49, R6, 0xf, RZ, 0xc0, !PT ;  /* 0x0000000f06317812 */ /* 0x000fe400078ec0ff */
[----:B------:R-:W-:Y:S02]  /*87b0*/  IADD3 R16, R2, 0x5a, RZ ;  /* 0x0000005a02107810 */ /* 0x000fe40007ffe0ff */
[----:B------:R-:W-:Y:S02]  /*87c0*/  IADD3.X R15, RZ, RZ, RZ, P0, !PT ;  /* 0x000000ffff0f7210 */ /* 0x000fe400007fe4ff */
[----:B------:R-:W-:-:S02]  /*87d0*/  IADD3.X R14, RZ, RZ, RZ, P1, !PT ;  /* 0x000000ffff0e7210 */ /* 0x000fc40000ffe4ff */
[----:B------:R-:W-:Y:S02]  /*87e0*/  IADD3.X R47, RZ, RZ, RZ, P2, !PT ;  /* 0x000000ffff2f7210 */ /* 0x000fe400017fe4ff */
[----:B------:R-:W-:Y:S02]  /*87f0*/  LOP3.LUT R22, R22, 0x3, RZ, 0xc0, !PT ;  /* 0x0000000316167812 */ /* 0x000fe400078ec0ff */
[----:B------:R-:W-:-:S07]  /*8800*/  LOP3.LUT R21, R21, 0x3, RZ, 0xc0, !PT ;  /* 0x0000000315157812 */ /* 0x000fce00078ec0ff */
.L_x_436:
        /* <DEDUP_REMOVED lines=10> */
[----:B------:R-:W-:Y:S01]  /*88b0*/  IMAD.MOV.U32 R43, RZ, RZ, RZ ;  /* 0x000000ffff2b7224 */ /* 0x000fe200078e00ff */
[----:B------:R-:W-:Y:S02]  /*88c0*/  ISETP.NE.AND.EX P1, PT, RZ, RZ, PT, P1 ;  /* 0x000000ffff00720c */ /* 0x000fe40003f25310 */
[----:B------:R-:W-:Y:S02]  /*88d0*/  IADD3 R24, P2, R19, R20, RZ ;  /* 0x0000001413187210 */ /* 0x000fe40007f5e0ff */
[----:B------:R-:W-:Y:S02]  /*88e0*/  ISETP.GE.U32.AND.EX P0, PT, R3, RZ, PT, P0 ;  /* 0x000000ff0300720c */ /* 0x000fe40003f06100 */
[----:B------:R-:W-:-:S02]  /*88f0*/  MOV R46, RZ ;  /* 0x000000ff002e7202 */ /* 0x000fc40000000f00 */
        /* <DEDUP_REMOVED lines=28> */
.L_x_423:
[----:B------:R-:W-:Y:S05]  /*8ac0*/  BSYNC B1 ;  /* 0x0000000000017941 */ /* 0x000fea0003800000 */
.L_x_422:
        /* <DEDUP_REMOVED lines=15> */
[----:B------:R-:W-:Y:S02]  /*8bc0*/  MOV R65, UR6 ;  /* 0x0000000600417c02 */ /* 0x000fe40008000f00 */
[----:B------:R-:W-:Y:S02]  /*8bd0*/  MOV R64, UR7 ;  /* 0x0000000700407c02 */ /* 0x000fe40008000f00 */
[----:B------:R-:W-:Y:S02]  /*8be0*/  IADD3 R65, P1, R65, -0xb4, RZ ;  /* 0xffffff4c41417810 */ /* 0x000fe40007f3e0ff */
[----:B------:R-:W-:Y:S02]  /*8bf0*/  PLOP3.LUT P0, PT, PT, PT, PT, 0x8, 0x0 ;  /* 0x000000000000781c */ /* 0x000fe40003f0e170 */
[----:B------:R-:W-:-:S11]  /*8c00*/  IADD3.X R64, R64, -0x1, RZ, P1, !PT ;  /* 0xffffffff40407810 */ /* 0x000fd60000ffe4ff */
.L_x_426:
        /* <DEDUP_REMOVED lines=20> */
[----:B------:R-:W-:-:S03]  /*8d50*/  ISETP.GE.AND.EX P1, PT, R23, R64, PT, P1 ;  /* 0x000000401700720c */ /* 0x000fc60003f26310 */
[----:B------:R-:W-:Y:S02]  /*8d60*/  IMAD.X R25, RZ, RZ, R25, P2 ;  /* 0x000000ffff197224 */ /* 0x000fe400010e0619 */
        /* <DEDUP_REMOVED lines=33> */
.L_x_425:
[----:B------:R-:W-:Y:S05]  /*8f80*/  BSYNC B1 ;  /* 0x0000000000017941 */ /* 0x000fea0003800000 */
.L_x_424:
        /* <DEDUP_REMOVED lines=35> */
.L_x_428:
[----:B------:R-:W-:Y:S05]  /*91c0*/  BSYNC B1 ;  /* 0x0000000000017941 */ /* 0x000fea0003800000 */
.L_x_427:
        /* <DEDUP_REMOVED lines=15> */
.L_x_421:
[----:B------:R-:W-:Y:S05]  /*92c0*/  BSYNC B0 ;  /* 0x0000000000007941 */ /* 0x000fea0003800000 */
.L_x_420:
        /* <DEDUP_REMOVED lines=36> */
.L_x_445:
[----:B------:R-:W2:Y:S01]  /*9510*/  LDC.64 R24, c[0x0][0x218] ;  /* 0x00008600ff187b82 */ /* 0x000ea20000000a00 */
[----:B------:R-:W-:Y:S01]  /*9520*/  ISETP.NE.AND P1, PT, R49, RZ, PT ;  /* 0x000000ff3100720c */ /* 0x000fe20003f25270 */
[----:B----4-:R-:W-:Y:S01]  /*9530*/  FADD.FTZ R29, R35, R30 ;  /* 0x0000001e231d7221 */ /* 0x010fe20000010000 */
[----:B------:R-:W-:Y:S02]  /*9540*/  IADD3 R23, R2, R20, RZ ;  /* 0x0000001402177210 */ /* 0x000fe40007ffe0ff */
[----:B------:R-:W-:Y:S02]  /*9550*/  ISETP.NE.AND P2, PT, R22, 0x1, PT ;  /* 0x000000011600780c */ /* 0x000fe40003f45270 */
[----:B------:R-:W-:Y:S01]  /*9560*/  MOV R31, R0 ;  /* 0x00000000001f7202 */ /* 0x000fe20000000f00 */
        /* <DEDUP_REMOVED lines=16> */
[----:B------:R-:W-:Y:S02]  /*9670*/  MOV R30, 0xffff ;  /* 0x0000ffff001e7802 */ /* 0x000fe40000000f00 */
[----:B------:R-:W-:Y:S01]  /*9680*/  MOV R23, 0xffff ;  /* 0x0000ffff00177802 */ /* 0x000fe20000000f00 */
[----:B----4-:R-:W2:Y:S01]  /*9690*/  SHFL.BFLY PT, R34, R31, 0x8, 0x101f ;  /* 0x0d101f001f227f89 */ /* 0x010ea200000e0000 */
[----:B------:R-:W-:-:S03]  /*96a0*/  MOV R29, 0xffff ;  /* 0x0000ffff001d7802 */ /* 0x000fc60000000f00 */
        /* <DEDUP_REMOVED lines=15> */
.L_x_455:
        /* <DEDUP_REMOVED lines=9> */
[----:B------:R-:W-:Y:S01]  /*9830*/  MOV R33, RZ ;  /* 0x000000ff00217202 */ /* 0x000fe20000000f00 */
        /* <DEDUP_REMOVED lines=25> */
.L_x_465:
[----:B----4-:R-:W-:Y:S01]  /*99d0*/  FADD.FTZ R28, R40, R30 ;  /* 0x0000001e281c7221 */ /* 0x010fe20000010000 */
[----:B------:R-:W-:Y:S02]  /*99e0*/  @!P1 F2FP.BF16.F32.PACK_AB R23, RZ, R31 ;  /* 0x0000001fff17923e */ /* 0x000fe400000010ff */
[----:B------:R-:W-:Y:S02]  /*99f0*/  MOV R31, R16 ;  /* 0x00000010001f7202 */ /* 0x000fe40000000f00 */
[----:B------:R-:W-:Y:S01]  /*9a00*/  @!P1 F2FP.BF16.F32.PACK_AB R28, RZ, R28 ;  /* 0x0000001cff1c923e */ /* 0x000fe200000010ff */
[----:B------:R0:W-:Y:S04]  /*9a10*/  @!P1 STG.E.U16 desc[UR14][R24.64+0x78], R23 ;  /* 0x0000781718009986 */ /* 0x0001e8000c10150e */
[----:B------:R0:W-:Y:S02]  /*9a20*/  @!P1 STG.E.U16 desc[UR14][R26.64+0x78], R28 ;  /* 0x0000781c1a009986 */ /* 0x0001e4000c10150e */
.L_x_431:
[----:B------:R-:W-:Y:S05]  /*9a30*/  BSYNC B0 ;  /* 0x0000000000007941 */ /* 0x000fea0003800000 */
.L_x_430:
        /* <DEDUP_REMOVED lines=11> */
[----:B------:R-:W-:Y:S02]  /*9af0*/  @P0 IADD3 R34, R31, 0x1e, RZ ;  /* 0x0000001e1f220810 */ /* 0x000fe40007ffe0ff */
[----:B------:R-:W-:Y:S02]  /*9b00*/  CS2R R42, SRZ ;  /* 0x00000000002a7805 */ /* 0x000fe4000001ff00 */
[----:B------:R-:W-:Y:S01]  /*9b10*/  @P0 LEA R33, R49, UR8, 0x7 ;  /* 0x0000000831210c11 */ /* 0x000fe2000f8e38ff */
[----:B------:R-:W-:Y:S01]  /*9b20*/  IMAD.MOV.U32 R32, RZ, RZ, 0xffff ;  /* 0x0000ffffff207424 */ /* 0x000fe200078e00ff */
[----:B------:R-:W-:Y:S01]  /*9b30*/  @P0 LOP3.LUT R34, R34, R11, RZ, 0x3c, !PT ;  /* 0x0000000b22220212 */ /* 0x000fe200078e3cff */
[----:B------:R-:W-:Y:S01]  /*9b40*/  HFMA2.MMA R46, -RZ, RZ, 0, 0 ;  /* 0x00000000ff2e7435 */ /* 0x000fe200000001ff */
[----:B------:R-:W-:Y:S02]  /*9b50*/  @P0 IADD3 R26, R31, 0x3c, RZ ;  /* 0x0000003c1f1a0810 */ /* 0x000fe40007ffe0ff */
[----:B------:R-:W-:-:S02]  /*9b60*/  @P0 LEA R34, R34, R33, 0x2 ;  /* 0x0000002122220211 */ /* 0x000fc400078e10ff */
[C---:B------:R-:W-:Y:S02]  /*9b70*/  @P0 LEA R27, R49.reuse, UR8, 0x7 ;  /* 0x00000008311b0c11 */ /* 0x040fe4000f8e38ff */
[----:B------:R-:W-:Y:S01]  /*9b80*/  @P0 LOP3.LUT R26, R26, R11, RZ, 0x3c, !PT ;  /* 0x0000000b1a1a0212 */ /* 0x000fe200078e3cff */
[----:B------:R-:W5:Y:S01]  /*9b90*/  @P0 LDS R36, [R34+0x780] ;  /* 0x0007800022240984 */ /* 0x000f620000000800 */
[----:B------:R-:W-:Y:S02]  /*9ba0*/  @P0 LEA R37, R49, UR8, 0x7 ;  /* 0x0000000831250c11 */ /* 0x000fe4000f8e38ff */
[----:B------:R-:W-:Y:S01]  /*9bb0*/  @P0 LEA R27, R26, R27, 0x2 ;  /* 0x0000001b1a1b0211 */ /* 0x000fe200078e10ff */
[----:B------:R1:W-:Y:S01]  /*9bc0*/  @P0 LDS R35, [R34] ;  /* 0x0000000022230984 */ /* 0x0003e20000000800 */
[----:B------:R-:W-:Y:S02]  /*9bd0*/  @P0 IADD3 R26, R31, 0x5a, RZ ;  /* 0x0000005a1f1a0810 */ /* 0x000fe40007ffe0ff */
[----:B------:R-:W-:Y:S01]  /*9be0*/  MOV R30, 0xffff ;  /* 0x0000ffff001e7802 */ /* 0x000fe20000000f00 */
[----:B------:R-:W-:Y:S01]  /*9bf0*/  @P0 LDS R45, [R27+0x780] ;  /* 0x000780001b2d0984 */ /* 0x000fe20000000800 */
[----:B------:R-:W-:-:S02]  /*9c00*/  @P0 LOP3.LUT R26, R26, R11, RZ, 0x3c, !PT ;  /* 0x0000000b1a1a0212 */ /* 0x000fc400078e3cff */
[----:B0-----:R-:W-:Y:S01]  /*9c10*/  MOV R23, 0xffff ;  /* 0x0000ffff00177802 */ /* 0x001fe20000000f00 */
[----:B------:R-:W-:Y:S01]  /*9c20*/  @P0 LDS R44, [R27] ;  /* 0x000000001b2c0984 */ /* 0x000fe20000000800 */
[----:B------:R-:W-:Y:S01]  /*9c30*/  MOV R38, RZ ;  /* 0x000000ff00267202 */ /* 0x000fe20000000f00 */
[----:B------:R-:W-:Y:S01]  /*9c40*/  @P0 IMAD R26, R26, 0x4, R37 ;  /* 0x000000041a1a0824 */ /* 0x000fe200078e0225 */
[----:B------:R-:W-:Y:S01]  /*9c50*/  HFMA2.MMA R37, -RZ, RZ, 0, 0 ;  /* 0x00000000ff257435 */ /* 0x000fe200000001ff */
[----:B----4-:R-:W0:Y:S01]  /*9c60*/  SHFL.BFLY PT, R30, R25, 0x8, 0x101f ;  /* 0x0d101f00191e7f89 */ /* 0x010e2200000e0000 */
[----:B------:R-:W-:Y:S02]  /*9c70*/  MOV R29, 0xffff ;  /* 0x0000ffff001d7802 */ /* 0x000fe40000000f00 */
[----:B------:R-:W-:Y:S01]  /*9c80*/  MOV R28, 0xffff ;  /* 0x0000ffff001c7802 */ /* 0x000fe20000000f00 */
[----:B------:R-:W-:Y:S01]  /*9c90*/  @P0 LDS R51, [R26] ;  /* 0x000000001a330984 */ /* 0x000fe20000000800 */
[----:B------:R-:W-:-:S02]  /*9ca0*/  MOV R33, 0xffff ;  /* 0x0000ffff00217802 */ /* 0x000fc40000000f00 */
[----:B-1----:R-:W-:Y:S01]  /*9cb0*/  MOV R34, 0xffff ;  /* 0x0000ffff00227802 */ /* 0x002fe20000000f00 */
[----:B------:R0:W-:Y:S01]  /*9cc0*/  @P0 LDS R52, [R26+0x780] ;  /* 0x000780001a340984 */ /* 0x0001e20000000800 */
[----:B------:R-:W-:Y:S02]  /*9cd0*/  MOV R50, RZ ;  /* 0x000000ff00327202 */ /* 0x000fe40000000f00 */
[----:B------:R-:W-:Y:S01]  /*9ce0*/  MOV R41, 0xffff ;  /* 0x0000ffff00297802 */ /* 0x000fe20000000f00 */
[----:B--2---:R-:W1:Y:S01]  /*9cf0*/  SHFL.BFLY PT, R27, R24, 0x8, 0x101f ;  /* 0x0d101f00181b7f89 */ /* 0x004e6200000e0000 */
[----:B-----5:R-:W-:Y:S01]  /*9d00*/  @P0 MOV R38, R36 ;  /* 0x0000002400260202 */ /* 0x020fe20000000f00 */
[----:B0-----:R-:W-:Y:S01]  /*9d10*/  FADD.FTZ R26, R30, R25 ;  /* 0x000000191e1a7221 */ /* 0x001fe20000010000 */
[----:B------:R-:W-:Y:S02]  /*9d20*/  MOV R36, 0xffff ;  /* 0x0000ffff00247802 */ /* 0x000fe40000000f00 */
[----:B------:R-:W-:Y:S01]  /*9d30*/  @P0 MOV R37, R35 ;  /* 0x0000002300250202 */ /* 0x000fe20000000f00 */
[----:B------:R-:W0:Y:S01]  /*9d40*/  SHFL.BFLY PT, R39, R38, 0x8, 0x101f ;  /* 0x0d101f0026277f89 */ /* 0x000e2200000e0000 */
[----:B------:R-:W-:-:S02]  /*9d50*/  IMAD.MOV.U32 R35, RZ, RZ, 0xffff ;  /* 0x0000ffffff237424 */ /* 0x000fc400078e00ff */
[----:B------:R-:W-:Y:S01]  /*9d60*/  @P0 IMAD.MOV.U32 R43, RZ, RZ, R45 ;  /* 0x000000ffff2b0224 */ /* 0x000fe200078e002d */
[----:B------:R-:W2:Y:S01]  /*9d70*/  SHFL.BFLY PT, R40, R37, 0x8, 0x101f ;  /* 0x0d101f0025287f89 */ /* 0x000ea200000e0000 */
[----:B------:R-:W-:Y:S01]  /*9d80*/  @P0 MOV R42, R44 ;  /* 0x0000002c002a0202 */ /* 0x000fe20000000f00 */
[----:B-1----:R-:W-:Y:S02]  /*9d90*/  FADD.FTZ R27, R27, R24 ;  /* 0x000000181b1b7221 */ /* 0x002fe40000010000 */
[----:B------:R-:W1:Y:S04]  /*9da0*/  SHFL.BFLY PT, R44, R43, 0x8, 0x101f ;  /* 0x0d101f002b2c7f89 */ /* 0x000e6800000e0000 */
[----:B------:R-:W4:Y:S01]  /*9db0*/  SHFL.BFLY PT, R45, R42, 0x8, 0x101f ;  /* 0x0d101f002a2d7f89 */ /* 0x000f2200000e0000 */
[----:B------:R-:W-:-:S03]  /*9dc0*/  @P0 MOV R46, R51 ;  /* 0x00000033002e0202 */ /* 0x000fc60000000f00 */
[----:B------:R-:W5:Y:S01]  /*9dd0*/  SHFL.BFLY PT, R30, R26, 0x4, 0x101f ;  /* 0x0c901f001a1e7f89 */ /* 0x000f6200000e0000 */
[----:B------:R-:W-:-:S03]  /*9de0*/  @P0 MOV R50, R52 ;  /* 0x0000003400320202 */ /* 0x000fc60000000f00 */
[----:B------:R-:W3:Y:S01]  /*9df0*/  SHFL.BFLY PT, R24, R27, 0x4, 0x101f ;  /* 0x0c901f001b187f89 */ /* 0x000ee200000e0000 */
[----:B------:R-:W-:Y:S01]  /*9e00*/  ISETP.NE.AND P0, PT, R49, RZ, PT ;  /* 0x000000ff3100720c */ /* 0x000fe20003f05270 */
[----:B0-----:R-:W-:Y:S02]  /*9e10*/  FADD.FTZ R39, R39, R38 ;  /* 0x0000002627277221 */ /* 0x001fe40000010000 */
[----:B------:R-:W0:Y:S01]  /*9e20*/  SHFL.BFLY PT, R51, R46, 0x8, 0x101f ;  /* 0x0d101f002e337f89 */ /* 0x000e2200000e0000 */
[----:B--2---:R-:W-:-:S03]  /*9e30*/  FADD.FTZ R40, R40, R37 ;  /* 0x0000002528287221 */ /* 0x004fc60000010000 */
[----:B------:R-:W2:Y:S01]  /*9e40*/  SHFL.BFLY PT, R38, R39, 0x4, 0x101f ;  /* 0x0c901f0027267f89 */ /* 0x000ea200000e0000 */
[----:B-1----:R-:W-:-:S03]  /*9e50*/  FADD.FTZ R44, R44, R43 ;  /* 0x0000002b2c2c7221 */ /* 0x002fc60000010000 */
[----:B------:R-:W1:Y:S01]  /*9e60*/  SHFL.BFLY PT, R37, R40, 0x4, 0x101f ;  /* 0x0c901f0028257f89 */ /* 0x000e6200000e0000 */
[----:B----4-:R-:W-:-:S03]  /*9e70*/  FADD.FTZ R45, R45, R42 ;  /* 0x0000002a2d2d7221 */ /* 0x010fc60000010000 */
[----:B------:R-:W4:Y:S01]  /*9e80*/  SHFL.BFLY PT, R43, R44, 0x4, 0x101f ;  /* 0x0c901f002c2b7f89 */ /* 0x000f2200000e0000 */
[----:B-----5:R-:W-:-:S03]  /*9e90*/  FADD.FTZ R25, R26, R30 ;  /* 0x0000001e1a197221 */ /* 0x020fc60000010000 */
[----:B------:R-:W5:Y:S01]  /*9ea0*/  SHFL.BFLY PT, R42, R45, 0x4, 0x101f ;  /* 0x0c901f002d2a7f89 */ /* 0x000f6200000e0000 */
[----:B------:R-:W-:Y:S01]  /*9eb0*/  MOV R30, 0xffff ;  /* 0x0000ffff001e7802 */ /* 0x000fe20000000f00 */
[----:B---3--:R-:W-:Y:S02]  /*9ec0*/  FADD.FTZ R24, R27, R24 ;  /* 0x000000181b187221 */ /* 0x008fe40000010000 */
[----:B------:R-:W3:Y:S01]  /*9ed0*/  SHFL.BFLY PT, R53, R50, 0x8, 0x101f ;  /* 0x0d101f0032357f89 */ /* 0x000ee200000e0000 */
[----:B------:R-:W-:Y:S02]  /*9ee0*/  MOV R27, 0xffff ;  /* 0x0000ffff001b7802 */ /* 0x000fe40000000f00 */
[----:B------:R-:W-:Y:S01]  /*9ef0*/  MOV R26, 0xffff ;  /* 0x0000ffff001a7802 */ /* 0x000fe20000000f00 */
[----:B------:R-:W3:Y:S01]  /*9f00*/  SHFL.BFLY PT, R30, R25, 0x2, 0x101f ;  /* 0x0c501f00191e7f89 */ /* 0x000ee200000e0000 */
[----:B0-----:R-:W-:Y:S01]  /*9f10*/  FADD.FTZ R51, R51, R46 ;  /* 0x0000002e33337221 */ /* 0x001fe20000010000 */
[----:B------:R-:W-:-:S02]  /*9f20*/  IMAD.MOV.U32 R46, RZ, RZ, 0xffff ;  /* 0x0000ffffff2e7424 */ /* 0x000fc400078e00ff */
[----:B--2---:R-:W-:Y:S01]  /*9f30*/  FADD.FTZ R38, R39, R38 ;  /* 0x0000002627267221 */ /* 0x004fe20000010000 */
[----:B------:R-:W0:Y:S01]  /*9f40*/  SHFL.BFLY PT, R27, R24, 0x2, 0x101f ;  /* 0x0c501f00181b7f89 */ /* 0x000e2200000e0000 */
[----:B-1----:R-:W-:-:S03]  /*9f50*/  FADD.FTZ R37, R40, R37 ;  /* 0x0000002528257221 */ /* 0x002fc60000010000 */
[----:B------:R-:W1:Y:S01]  /*9f60*/  SHFL.BFLY PT, R41, R38, 0x2, 0x101f ;  /* 0x0c501f0026297f89 */ /* 0x000e6200000e0000 */
[----:B------:R-:W-:Y:S01]  /*9f70*/  MOV R40, 0xffff ;  /* 0x0000ffff00287802 */ /* 0x000fe20000000f00 */
[----:B----4-:R-:W-:Y:S01]  /*9f80*/  FADD.FTZ R43, R44, R43 ;  /* 0x0000002b2c2b7221 */ /* 0x010fe20000010000 */
[----:B------:R-:W-:Y:S01]  /*9f90*/  MOV R44, 0xffff ;  /* 0x0000ffff002c7802 */ /* 0x000fe20000000f00 */
[----:B------:R-:W2:Y:S01]  /*9fa0*/  SHFL.BFLY PT, R26, R37, 0x2, 0x101f ;  /* 0x0c501f00251a7f89 */ /* 0x000ea200000e0000 */
[----:B-----5:R-:W-:-:S03]  /*9fb0*/  FADD.FTZ R42, R45, R42 ;  /* 0x0000002a2d2a7221 */ /* 0x020fc60000010000 */
[----:B------:R-:W4:Y:S01]  /*9fc0*/  SHFL.BFLY PT, R46, R51, 0x4, 0x101f ;  /* 0x0c901f00332e7f89 */ /* 0x000f2200000e0000 */
[----:B------:R-:W-:Y:S01]  /*9fd0*/  IADD3 R23, R31, R20, RZ ;  /* 0x000000141f177210 */ /* 0x000fe20007ffe0ff */
[----:B---3--:R-:W-:Y:S01]  /*9fe0*/  FADD.FTZ R53, R53, R50 ;  /* 0x0000003235357221 */ /* 0x008fe20000010000 */
[----:B------:R-:W-:Y:S01]  /*9ff0*/  MOV R50, 0xffff ;  /* 0x0000ffff00327802 */ /* 0x000fe20000000f00 */
[----:B------:R-:W3:Y:S01]  /*a000*/  SHFL.BFLY PT, R45, R42, 0x2, 0x101f ;  /* 0x0c501f002a2d7f89 */ /* 0x000ee200000e0000 */
[----:B------:R-:W-:-:S03]  /*a010*/  FADD.FTZ R34, R25, R30 ;  /* 0x0000001e19227221 */ /* 0x000fc60000010000 */
[----:B------:R-:W5:Y:S01]  /*a020*/  SHFL.BFLY PT, R44, R43, 0x2, 0x101f ;  /* 0x0c501f002b2c7f89 */ /* 0x000f6200000e0000 */
[----:B0-----:R-:W-:-:S03]  /*a030*/  FADD.FTZ R33, R24, R27 ;  /* 0x0000001b18217221 */ /* 0x001fc60000010000 */
[----:B------:R-:W0:Y:S01]  /*a040*/  SHFL.BFLY PT, R50, R53, 0x4, 0x101f ;  /* 0x0c901f0035327f89 */ /* 0x000e2200000e0000 */
[----:B------:R-:W0:Y:S01]  /*a050*/  LDC.64 R24, c[0x0][0x218] ;  /* 0x00008600ff187b82 */ /* 0x000e220000000a00 */
[----:B-1----:R-:W-:Y:S02]  /*a060*/  FADD.FTZ R41, R38, R41 ;  /* 0x0000002926297221 */ /* 0x002fe40000010000 */
[----:B------:R-:W1:Y:S01]  /*a070*/  SHFL.BFLY PT, R35, R34, 0x1, 0x101f ;  /* 0x0c301f0022237f89 */ /* 0x000e6200000e0000 */
[----:B------:R-:W-:Y:S01]  /*a080*/  MOV R38, 0xffff ;  /* 0x0000ffff00267802 */ /* 0x000fe20000000f00 */
[----:B--2---:R-:W-:Y:S02]  /*a090*/  FADD.FTZ R39, R37, R26 ;  /* 0x0000001a25277221 */ /* 0x004fe40000010000 */
[----:B------:R-:W2:Y:S01]  /*a0a0*/  SHFL.BFLY PT, R36, R33, 0x1, 0x101f ;  /* 0x0c301f0021247f89 */ /* 0x000ea200000e0000 */
[----:B------:R-:W-:Y:S01]  /*a0b0*/  MOV R37, 0xffff ;  /* 0x0000ffff00257802 */ /* 0x000fe20000000f00 */
[----:B------:R-:W2:Y:S01]  /*a0c0*/  LDC.64 R26, c[0x0][0x220] ;  /* 0x00008800ff1a7b82 */ /* 0x000ea20000000a00 */
[----:B----4-:R-:W-:Y:S01]  /*a0d0*/  FADD.FTZ R46, R51, R46 ;  /* 0x0000002e332e7221 */ /* 0x010fe20000010000 */
[----:B------:R-:W4:Y:S01]  /*a0e0*/  SHFL.BFLY PT, R38, R39, 0x1, 0x101f ;  /* 0x0c301f0027267f89 */ /* 0x000f2200000e0000 */
[----:B------:R-:W-:Y:S01]  /*a0f0*/  MOV R51, 0xffff ;  /* 0x0000ffff00337802 */ /* 0x000fe20000000f00 */
[----:B---3--:R-:W-:Y:S01]  /*a100*/  FADD.FTZ R45, R42, R45 ;  /* 0x0000002d2a2d7221 */ /* 0x008fe20000010000 */
[----:B------:R-:W-:Y:S01]  /*a110*/  MOV R42, 0xffff ;  /* 0x0000ffff002a7802 */ /* 0x000fe20000000f00 */
[----:B------:R-:W3:Y:S01]  /*a120*/  SHFL.BFLY PT, R40, R41, 0x1, 0x101f ;  /* 0x0c301f0029287f89 */ /* 0x000ee200000e0000 */
[----:B-----5:R-:W-:Y:S01]  /*a130*/  FADD.FTZ R43, R43, R44 ;  /* 0x0000002c2b2b7221 */ /* 0x020fe20000010000 */
[----:B------:R-:W-:-:S02]  /*a140*/  IMAD.MOV.U32 R44, RZ, RZ, 0xffff ;  /* 0x0000ffffff2c7424 */ /* 0x000fc400078e00ff */
[----:B------:R-:W5:Y:S01]  /*a150*/  SHFL.BFLY PT, R37, R46, 0x2, 0x101f ;  /* 0x0c501f002e257f89 */ /* 0x000f6200000e0000 */
[----:B0-----:R-:W-:Y:S01]  /*a160*/  FADD.FTZ R50, R53, R50 ;  /* 0x0000003235327221 */ /* 0x001fe20000010000 */
[----:B------:R-:W-:Y:S02]  /*a170*/  IMAD.WIDE R24, R23, 0x2, R24 ;  /* 0x0000000217187825 */ /* 0x000fe400078e0218 */
[----:B------:R-:W0:Y:S02]  /*a180*/  SHFL.BFLY PT, R42, R45, 0x1, 0x101f ;  /* 0x0c301f002d2a7f89 */ /* 0x000e2400000e0000 */
[----:B-1----:R-:W-:Y:S02]  /*a190*/  FADD.FTZ R34, R34, R35 ;  /* 0x0000002322227221 */ /* 0x002fe40000010000 */
[----:B------:R-:W1:Y:S01]  /*a1a0*/  SHFL.BFLY PT, R44, R43, 0x1, 0x101f ;  /* 0x0c301f002b2c7f89 */ /* 0x000e6200000e0000 */
[----:B--2---:R-:W-:-:S03]  /*a1b0*/  FADD.FTZ R33, R33, R36 ;  /* 0x0000002421217221 */ /* 0x004fc60000010000 */
[----:B------:R-:W2:Y:S01]  /*a1c0*/  SHFL.BFLY PT, R51, R50, 0x2, 0x101f ;  /* 0x0c501f0032337f89 */ /* 0x000ea200000e0000 */
[----:B------:R-:W-:Y:S01]  /*a1d0*/  @!P0 F2FP.BF16.F32.PACK_AB R31, RZ, R34 ;  /* 0x00000022ff1f823e */ /* 0x000fe200000010ff */
[----:B------:R-:W-:-:S04]  /*a1e0*/  IMAD.WIDE R26, R23, 0x2, R26 ;  /* 0x00000002171a7825 */ /* 0x000fc800078e021a */
[----:B----4-:R-:W-:Y:S01]  /*a1f0*/  FADD.FTZ R38, R39, R38 ;  /* 0x0000002627267221 */ /* 0x010fe20000010000 */
[----:B------:R-:W-:Y:S02]  /*a200*/  @!P0 F2FP.BF16.F32.PACK_AB R30, RZ, R33 ;  /* 0x00000021ff1e823e */ /* 0x000fe400000010ff */
[----:B------:R-:W-:Y:S01]  /*a210*/  PRMT R32, R31, 0x7610, R32 ;  /* 0x000076101f207816 */ /* 0x000fe20000000020 */
[----:B---3--:R-:W-:Y:S01]  /*a220*/  FADD.FTZ R28, R41, R40 ;  /* 0x00000028291c7221 */ /* 0x008fe20000010000 */
[----:B------:R-:W-:Y:S01]  /*a230*/  @!P0 F2FP.BF16.F32.PACK_AB R23, RZ, R38 ;  /* 0x00000026ff17823e */ /* 0x000fe200000010ff */
[----:B------:R-:W-:Y:S01]  /*a240*/  @!P0 STG.E.U16 desc[UR14][R24.64], R30 ;  /* 0x0000001e18008986 */ /* 0x000fe2000c10150e */
[----:B------:R-:W-:Y:S01]  /*a250*/  MOV R34, 0xffff ;  /* 0x0000ffff00227802 */ /* 0x000fe20000000f00 */
[----:B-----5:R-:W-:Y:S01]  /*a260*/  FADD.FTZ R37, R46, R37 ;  /* 0x000000252e257221 */ /* 0x020fe20000010000 */
[----:B------:R-:W-:Y:S01]  /*a270*/  @!P0 F2FP.BF16.F32.PACK_AB R28, RZ, R28 ;  /* 0x0000001cff1c823e */ /* 0x000fe200000010ff */
[----:B------:R3:W-:Y:S01]  /*a280*/  @!P0 STG.E.U16 desc[UR14][R26.64], R32 ;  /* 0x000000201a008986 */ /* 0x0007e2000c10150e */
[----:B0-----:R-:W-:-:S03]  /*a290*/  FADD.FTZ R29, R45, R42 ;  /* 0x0000002a2d1d7221 */ /* 0x001fc60000010000 */
[----:B------:R-:W0:Y:S01]  /*a2a0*/  SHFL.BFLY PT, R34, R37, 0x1, 0x101f ;  /* 0x0c301f0025227f89 */ /* 0x000e2200000e0000 */
[----:B-1----:R-:W-:Y:S01]  /*a2b0*/  FADD.FTZ R31, R43, R44 ;  /* 0x0000002c2b1f7221 */ /* 0x002fe20000010000 */
[----:B------:R-:W-:Y:S01]  /*a2c0*/  @!P0 F2FP.BF16.F32.PACK_AB R29, RZ, R29 ;  /* 0x0000001dff1d823e */ /* 0x000fe200000010ff */
[----:B--2---:R-:W-:-:S03]  /*a2d0*/  FADD.FTZ R50, R50, R51 ;  /* 0x0000003332327221 */ /* 0x004fc60000010000 */
[----:B------:R-:W-:Y:S02]  /*a2e0*/  @!P0 F2FP.BF16.F32.PACK_AB R31, RZ, R31 ;  /* 0x0000001fff1f823e */ /* 0x000fe400000010ff */
[----:B---3--:R-:W-:Y:S02]  /*a2f0*/  PRMT R32, R23, 0x7610, R32 ;  /* 0x0000761017207816 */ /* 0x008fe40000000020 */
[----:B------:R-:W-:-:S03]  /*a300*/  MOV R23, 0xffff ;  /* 0x0000ffff00177802 */ /* 0x000fc60000000f00 */
[----:B------:R1:W-:Y:S04]  /*a310*/  @!P0 STG.E.U16 desc[UR14][R24.64+0x3c], R32 ;  /* 0x00003c2018008986 */ /* 0x0003e8000c10150e */
[----:B------:R1:W-:Y:S04]  /*a320*/  @!P0 STG.E.U16 desc[UR14][R26.64+0x3c], R28 ;  /* 0x00003c1c1a008986 */ /* 0x0003e8000c10150e */
[----:B------:R1:W-:Y:S01]  /*a330*/  @!P0 STG.E.U16 desc[UR14][R24.64+0x78], R29 ;  /* 0x0000781d18008986 */ /* 0x0003e2000c10150e */
[----:B0-----:R-:W-:-:S03]  /*a340*/  FADD.FTZ R34, R37, R34 ;  /* 0x0000002225227221 */ /* 0x001fc60000010000 */
[----:B------:R1:W0:Y:S04]  /*a350*/  SHFL.BFLY PT, R30, R50, 0x1, 0x101f ;  /* 0x0c301f00321e7f89 */ /* 0x00022800000e0000 */
[----:B------:R1:W-:Y:S02]  /*a360*/  @!P0 STG.E.U16 desc[UR14][R26.64+0x78], R31 ;  /* 0x0000781f1a008986 */ /* 0x0003e4000c10150e */
.L_x_499:
[----:B01----:R-:W-:Y:S01]  /*a370*/  FADD.FTZ R28, R50, R30 ;  /* 0x0000001e321c7221 */ /* 0x003fe20000010000 */
[----:B------:R-:W-:-:S04]  /*a380*/  @!P0 F2FP.BF16.F32.PACK_AB R23, RZ, R34 ;  /* 0x00000022ff17823e */ /* 0x000fc800000010ff */
[----:B------:R-:W-:Y:S01]  /*a390*/  @!P0 F2FP.BF16.F32.PACK_AB R28, RZ, R28 ;  /* 0x0000001cff1c823e */ /* 0x000fe200000010ff */
[----:B------:R0:W-:Y:S04]  /*a3a0*/  @!P0 STG.E.U16 desc[UR14][R24.64+0xb4], R23 ;  /* 0x0000b41718008986 */ /* 0x0001e8000c10150e */
[----:B------:R0:W-:Y:S02]  /*a3b0*/  @!P0 STG.E.U16 desc[UR14][R26.64+0xb4], R28 ;  /* 0x0000b41c1a008986 */ /* 0x0001e4000c10150e */
.L_x_429:
[----:B------:R-:W-:Y:S05]  /*a3c0*/  WARPSYNC.ALL ;  /* 0x0000000000007948 */ /* 0x000fea0003800000 */
[----:B------:R-:W-:Y:S01]  /*a3d0*/  BAR.SYNC.DEFER_BLOCKING 0x0 ;  /* 0x0000000000007b1d */ /* 0x000fe20000010000 */
[C---:B------:R-:W-:Y:S01]  /*a3e0*/  ISETP.GE.AND P0, PT, R20.reuse, -0xc40, PT ;  /* 0xfffff3c01400780c */ /* 0x040fe20003f06270 */
[----:B------:R-:W-:-:S12]  /*a3f0*/  VIADD R20, R20, 0x1000 ;  /* 0x0000100014147836 */ /* 0x000fd80000000000 */
[----:B------:R-:W-:Y:S05]  /*a400*/  @!P0 BRA `(.L_x_436) ;  /* 0xffffffe400008947 */ /* 0x000fea000383ffff */
[----:B------:R-:W-:Y:S05]  /*a410*/  EXIT ;  /* 0x000000000000794d */ /* 0x000fea0003800000 */
.L_x_432:
[----:B------:R-:W-:Y:S01]  /*a420*/  HFMA2.MMA R29, -RZ, RZ, 0, 4.76837158203125e-07 ;  /* 0x00000008ff1d7435 */ /* 0x000fe200000001ff */
[----:B--2---:R-:W-:Y:S02]  /*a430*/  MOV R32, R24 ;  /* 0x0000001800207202 */ /* 0x004fe40000000f00 */
[----:B------:R-:W-:Y:S02]  /*a440*/  MOV R28, 0x101f ;  /* 0x0000101f001c7802 */ /* 0x000fe40000000f00 */
[----:B------:R-:W-:-:S07]  /*a450*/  MOV R23, 0xffff ;  /* 0x0000ffff00177802 */ /* 0x000fce0000000f00 */
[----:B01-3--:R-:W-:Y:S05]  /*a460*/  WARPSYNC.COLLECTIVE R23, `(.L_x_437) ;  /* 0x0000000017087348 */ /* 0x00bfea0003c00000 */
[----:B------:R2:W4:Y:S02]  /*a470*/  SHFL.BFLY P2, R30, R32, R29, R28 ;  /* 0x0c00001d201e7389 */ /* 0x000524000004001c */
[----:B01234-:R-:W-:Y:S01]  /*a480*/  ENDCOLLECTIVE ;  /* 0x000000000000791b */ /* 0x01ffe20003800000 */
.L_x_437:
[----:B------:R-:W-:Y:S01]  /*a490*/  IMAD.MOV.U32 R32, RZ, RZ, R25 ;  /* 0x000000ffff207224 */ /* 0x000fe200078e0019 */
[----:B------:R-:W-:-:S07]  /*a4a0*/  MOV R27, R30 ;  /* 0x0000001e001b7202 */ /* 0x000fce0000000f00 */
[----:B------:R-:W-:Y:S05]  /*a4b0*/  WARPSYNC.COLLECTIVE R23, `(.L_x_438) ;  /* 0x0000000017087348 */ /* 0x000fea0003c00000 */
[----:B------:R0:W1:Y:S02]  /*a4c0*/  SHFL.BFLY P2, R30, R32, R29, R28 ;  /* 0x0c00001d201e7389 */ /* 0x000064000004001c */
[----:B01----:R-:W-:Y:S01]  /*a4d0*/  ENDCOLLECTIVE ;  /* 0x000000000000791b */ /* 0x003fe20003800000 */
.L_x_438:
[----:B------:R-:W-:Y:S01]  /*a4e0*/  FADD.FTZ R27, R27, R24 ;  /* 0x000000181b1b7221 */ /* 0x000fe20000010000 */
[----:B------:R-:W-:-:S04]  /*a4f0*/  HFMA2.MMA R29, -RZ, RZ, 0, 2.384185791015625e-07 ;  /* 0x00000004ff1d7435 */ /* 0x000fc800000001ff */
[----:B------:R-:W-:Y:S02]  /*a500*/  MOV R32, R27 ;  /* 0x0000001b00207202 */ /* 0x000fe40000000f00 */
[----:B------:R-:W-:-:S07]  /*a510*/  MOV R26, R30 ;  /* 0x0000001e001a7202 */ /* 0x000fce0000000f00 */
[----:B------:R-:W-:Y:S05]  /*a520*/  WARPSYNC.COLLECTIVE R23, `(.L_x_439) ;  /* 0x0000000017087348 */ /* 0x000fea0003c00000 */
[----:B------:R0:W1:Y:S02]  /*a530*/  SHFL.BFLY P2, R30, R32, R29, R28 ;  /* 0x0c00001d201e7389 */ /* 0x000064000004001c */
[----:B01----:R-:W-:Y:S01]  /*a540*/  ENDCOLLECTIVE ;  /* 0x000000000000791b */ /* 0x003fe20003800000 */
.L_x_439:
[----:B------:R-:W-:-:S05]  /*a550*/  FADD.FTZ R26, R26, R25 ;  /* 0x000000191a1a7221 */ /* 0x000fca0000010000 */
[----:B------:R-:W-:Y:S02]  /*a560*/  MOV R32, R26 ;  /* 0x0000001a00207202 */ /* 0x000fe40000000f00 */
[----:B------:R-:W-:-:S07]  /*a570*/  MOV R34, R30 ;  /* 0x0000001e00227202 */ /* 0x000fce0000000f00 */
[----:B------:R-:W-:Y:S05]  /*a580*/  WARPSYNC.COLLECTIVE R23, `(.L_x_440) ;  /* 0x0000000017087348 */ /* 0x000fea0003c00000 */
[----:B------:R0:W1:Y:S02]  /*a590*/  SHFL.BFLY P2, R30, R32, R29, R28 ;  /* 0x0c00001d201e7389 */ /* 0x000064000004001c */
[----:B01----:R-:W-:Y:S01]  /*a5a0*/  ENDCOLLECTIVE ;  /* 0x000000000000791b */ /* 0x003fe20003800000 */
.L_x_440:
[----:B------:R-:W-:Y:S01]  /*a5b0*/  FADD.FTZ R34, R27, R34 ;  /* 0x000000221b227221 */ /* 0x000fe20000010000 */
[----:B------:R-:W-:-:S04]  /*a5c0*/  HFMA2.MMA R29, -RZ, RZ, 0, 1.1920928955078125e-07 ;  /* 0x00000002ff1d7435 */ /* 0x000fc800000001ff */
[----:B------:R-:W-:Y:S01]  /*a5d0*/  MOV R32, R34 ;  /* 0x0000002200207202 */ /* 0x000fe20000000f00 */
[----:B------:R-:W-:-:S07]  /*a5e0*/  IMAD.MOV.U32 R31, RZ, RZ, R30 ;  /* 0x000000ffff1f7224 */ /* 0x000fce00078e001e */
[----:B------:R-:W-:Y:S05]  /*a5f0*/  WARPSYNC.COLLECTIVE R23, `(.L_x_441) ;  /* 0x0000000017087348 */ /* 0x000fea0003c00000 */
[----:B------:R0:W1:Y:S02]  /*a600*/  SHFL.BFLY P2, R30, R32, R29, R28 ;  /* 0x0c00001d201e7389 */ /* 0x000064000004001c */
[----:B01----:R-:W-:Y:S01]  /*a610*/  ENDCOLLECTIVE ;  /* 0x000000000000791b */ /* 0x003fe20003800000 */
.L_x_441:
[----:B------:R-:W-:-:S05]  /*a620*/  FADD.FTZ R31, R26, R31 ;  /* 0x0000001f1a1f7221 */ /* 0x000fca0000010000 */
[----:B------:R-:W-:Y:S02]  /*a630*/  MOV R32, R31 ;  /* 0x0000001f00207202 */ /* 0x000fe40000000f00 */
[----:B------:R-:W-:-:S07]  /*a640*/  MOV R33, R30 ;  /* 0x0000001e00217202 */ /* 0x000fce0000000f00 */
[----:B------:R-:W-:Y:S05]  /*a650*/  WARPSYNC.COLLECTIVE R23, `(.L_x_442) ;  /* 0x0000000017087348 */ /* 0x000fea0003c00000 */
[----:B------:R0:W1:Y:S02]  /*a660*/  SHFL.BFLY P2, R30, R32, R29, R28 ;  /* 0x0c00001d201e7389 */ /* 0x000064000004001c */
[----:B01----:R-:W-:Y:S01]  /*a670*/  ENDCOLLECTIVE ;  /* 0x000000000000791b */ /* 0x003fe20003800000 */
.L_x_442:
[----:B------:R-:W-:Y:S01]  /*a680*/  FADD.FTZ R33, R34, R33 ;  /* 0x0000002122217221 */ /* 0x000fe20000010000 */
[----:B------:R-:W-:-:S03]  /*a690*/  HFMA2.MMA R29, -RZ, RZ, 0, 5.9604644775390625e-08 ;  /* 0x00000001ff1d7435 */ /* 0x000fc600000001ff */
[----:B------:R-:W-:Y:S01]  /*a6a0*/  IMAD.MOV.U32 R32, RZ, RZ, R33 ;  /* 0x000000ffff207224 */ /* 0x000fe200078e0021 */
[----:B------:R-:W-:-:S07]  /*a6b0*/  MOV R24, R30 ;  /* 0x0000001e00187202 */ /* 0x000fce0000000f00 */
[----:B------:R-:W-:Y:S05]  /*a6c0*/  WARPSYNC.COLLECTIVE R23, `(.L_x_443) ;  /* 0x0000000017087348 */ /* 0x000fea0003c00000 */
[----:B------:R0:W1:Y:S02]  /*a6d0*/  SHFL.BFLY P2, R30, R32, R29, R28 ;  /* 0x0c00001d201e7389 */ /* 0x000064000004001c */
[----:B01----:R-:W-:Y:S01]  /*a6e0*/  ENDCOLLECTIVE ;  /* 0x000000000000791b */ /* 0x003fe20003800000 */
.L_x_443:
[----:B------:R-:W-:-:S05]  /*a6f0*/  FADD.FTZ R35, R31, R24 ;  /* 0x000000181f237221 */ /* 0x000fca0000010000 */
[----:B------:R-:W-:Y:S02]  /*a700*/  MOV R32, R35 ;  /* 0x0000002300207202 */ /* 0x000fe40000000f00 */
[----:B------:R-:W-:-:S07]  /*a710*/  MOV R36, R30 ;  /* 0x0000001e00247202 */ /* 0x000fce0000000f00 */
[----:B------:R-:W-:Y:S05]  /*a720*/  WARPSYNC.COLLECTIVE R23, `(.L_x_444) ;  /* 0x0000000017087348 */ /* 0x000fea0003c00000 */
[----:B------:R0:W1:Y:S02]  /*a730*/  SHFL.BFLY P2, R30, R32, R29, R28 ;  /* 0x0c00001d201e7389 */ /* 0x000064000004001c */
[----:B01----:R-:W-:Y:S01]  /*a740*/  ENDCOLLECTIVE ;  /* 0x000000000000791b */ /* 0x003fe20003800000 */
.L_x_444:
[----:B------:R-:W-:Y:S01]  /*a750*/  FADD.FTZ R36, R33, R36 ;  /* 0x0000002421247221 */ /* 0x000fe20000010000 */
[----:B------:R-:W-:Y:S06]  /*a760*/  BRA `(.L_x_445) ;  /* 0xffffffec00687947 */ /* 0x000fec000383ffff */
.L_x_433:
        /* <DEDUP_REMOVED lines=8> */
.L_x_447:
[----:B------:R-:W-:Y:S05]  /*a7f0*/  BSYNC B1 ;  /* 0x0000000000017941 */ /* 0x000fea0003800000 */
.L_x_446:
[----:B------:R-:W-:Y:S01]  /*a800*/  HFMA2.MMA R29, -RZ, RZ, 0, 4.76837158203125e-07 ;  /* 0x00000008ff1d7435 */ /* 0x000fe200000001ff */
[----:B------:R-:W-:Y:S01]  /*a810*/  MOV R32, R33 ;  /* 0x0000002100207202 */ /* 0x000fe20000000f00 */
[----:B------:R-:W-:Y:S01]  /*a820*/  IMAD.MOV.U32 R23, RZ, RZ, 0xffff ;  /* 0x0000ffffff177424 */ /* 0x000fe200078e00ff */
[----:B------:R-:W-:Y:S02]  /*a830*/  MOV R28, 0x101f ;  /* 0x0000101f001c7802 */ /* 0x000fe40000000f00 */
[----:B------:R-:W-:-:S07]  /*a840*/  MOV R34, R30 ;  /* 0x0000001e00227202 */ /* 0x000fce0000000f00 */
[----:B------:R-:W-:Y:S05]  /*a850*/  WARPSYNC.COLLECTIVE R23, `(.L_x_448) ;  /* 0x0000000017087348 */ /* 0x000fea0003c00000 */
[----:B------:R0:W1:Y:S02]  /*a860*/  SHFL.BFLY P2, R30, R32, R29, R28 ;  /* 0x0c00001d201e7389 */ /* 0x000064000004001c */
[----:B01----:R-:W-:Y:S01]  /*a870*/  ENDCOLLECTIVE ;  /* 0x000000000000791b */ /* 0x003fe20003800000 */
.L_x_448:
[----:B------:R-:W-:Y:S01]  /*a880*/  FADD.FTZ R34, R34, R31 ;  /* 0x0000001f22227221 */ /* 0x000fe20000010000 */
[----:B------:R-:W-:-:S04]  /*a890*/  HFMA2.MMA R29, -RZ, RZ, 0, 2.384185791015625e-07 ;  /* 0x00000004ff1d7435 */ /* 0x000fc800000001ff */
[----:B------:R-:W-:Y:S02]  /*a8a0*/  MOV R32, R34 ;  /* 0x0000002200207202 */ /* 0x000fe40000000f00 */
[----:B------:R-:W-:-:S07]  /*a8b0*/  MOV R36, R30 ;  /* 0x0000001e00247202 */ /* 0x000fce0000000f00 */
[----:B------:R-:W-:Y:S05]  /*a8c0*/  WARPSYNC.COLLECTIVE R23, `(.L_x_449) ;  /* 0x0000000017087348 */ /* 0x000fea0003c00000 */
[----:B------:R0:W1:Y:S02]  /*a8d0*/  SHFL.BFLY P2, R30, R32, R29, R28 ;  /* 0x0c00001d201e7389 */ /* 0x000064000004001c */
[----:B01----:R-:W-:Y:S01]  /*a8e0*/  ENDCOLLECTIVE ;  /* 0x000000000000791b */ /* 0x003fe20003800000 */
.L_x_449:
[----:B------:R-:W-:-:S05]  /*a8f0*/  FADD.FTZ R36, R36, R33 ;  /* 0x0000002124247221 */ /* 0x000fca0000010000 */
[----:B------:R-:W-:Y:S02]  /*a900*/  MOV R32, R36 ;  /* 0x0000002400207202 */ /* 0x000fe40000000f00 */
[----:B------:R-:W-:-:S07]  /*a910*/  MOV R35, R30 ;  /* 0x0000001e00237202 */ /* 0x000fce0000000f00 */
[----:B------:R-:W-:Y:S05]  /*a920*/  WARPSYNC.COLLECTIVE R23, `(.L_x_450) ;  /* 0x0000000017087348 */ /* 0x000fea0003c00000 */
[----:B------:R0:W1:Y:S02]  /*a930*/  SHFL.BFLY P2, R30, R32, R29, R28 ;  /* 0x0c00001d201e7389 */ /* 0x000064000004001c */
[----:B01----:R-:W-:Y:S01]  /*a940*/  ENDCOLLECTIVE ;  /* 0x000000000000791b */ /* 0x003fe20003800000 */
.L_x_450:
[----:B------:R-:W-:Y:S01]  /*a950*/  FADD.FTZ R35, R34, R35 ;  /* 0x0000002322237221 */ /* 0x000fe20000010000 */
[----:B------:R-:W-:-:S03]  /*a960*/  HFMA2.MMA R29, -RZ, RZ, 0, 1.1920928955078125e-07 ;  /* 0x00000002ff1d7435 */ /* 0x000fc600000001ff */
[----:B------:R-:W-:Y:S01]  /*a970*/  IMAD.MOV.U32 R32, RZ, RZ, R35 ;  /* 0x000000ffff207224 */ /* 0x000fe200078e0023 */
[----:B------:R-:W-:-:S07]  /*a980*/  MOV R37, R30 ;  /* 0x0000001e00257202 */ /* 0x000fce0000000f00 */
[----:B------:R-:W-:Y:S05]  /*a990*/  WARPSYNC.COLLECTIVE R23, `(.L_x_451) ;  /* 0x0000000017087348 */ /* 0x000fea0003c00000 */
[----:B------:R0:W1:Y:S02]  /*a9a0*/  SHFL.BFLY P2, R30, R32, R29, R28 ;  /* 0x0c00001d201e7389 */ /* 0x000064000004001c */
[----:B01----:R-:W-:Y:S01]  /*a9b0*/  ENDCOLLECTIVE ;  /* 0x000000000000791b */ /* 0x003fe20003800000 */
.L_x_451:
[----:B------:R-:W-:-:S05]  /*a9c0*/  FADD.FTZ R37, R36, R37 ;  /* 0x0000002524257221 */ /* 0x000fca0000010000 */
[----:B------:R-:W-:Y:S02]  /*a9d0*/  MOV R32, R37 ;  /* 0x0000002500207202 */ /* 0x000fe40000000f00 */
[----:B------:R-:W-:-:S07]  /*a9e0*/  MOV R38, R30 ;  /* 0x0000001e00267202 */ /* 0x000fce0000000f00 */
[----:B------:R-:W-:Y:S05]  /*a9f0*/  WARPSYNC.COLLECTIVE R23, `(.L_x_452) ;  /* 0x0000000017087348 */ /* 0x000fea0003c00000 */
[----:B------:R0:W1:Y:S02]  /*aa00*/  SHFL.BFLY P2, R30, R32, R29, R28 ;  /* 0x0c00001d201e7389 */ /* 0x000064000004001c */
[----:B01----:R-:W-:Y:S01]  /*aa10*/  ENDCOLLECTIVE ;  /* 0x000000000000791b */ /* 0x003fe20003800000 */
.L_x_452:
[----:B------:R-:W-:Y:S01]  /*aa20*/  FADD.FTZ R38, R35, R38 ;  /* 0x0000002623267221 */ /* 0x000fe20000010000 */
[----:B------:R-:W-:-:S04]  /*aa30*/  HFMA2.MMA R29, -RZ, RZ, 0, 5.9604644775390625e-08 ;  /* 0x00000001ff1d7435 */ /* 0x000fc800000001ff */
[----:B------:R-:W-:Y:S02]  /*aa40*/  MOV R32, R38 ;  /* 0x0000002600207202 */ /* 0x000fe40000000f00 */
[----:B------:R-:W-:-:S07]  /*aa50*/  MOV R40, R30 ;  /* 0x0000001e00287202 */ /* 0x000fce0000000f00 */
[----:B------:R-:W-:Y:S05]  /*aa60*/  WARPSYNC.COLLECTIVE R23, `(.L_x_453) ;  /* 0x0000000017087348 */ /* 0x000fea0003c00000 */
[----:B------:R0:W1:Y:S02]  /*aa70*/  SHFL.BFLY P2, R30, R32, R29, R28 ;  /* 0x0c00001d201e7389 */ /* 0x000064000004001c */
[----:B01----:R-:W-:Y:S01]  /*aa80*/  ENDCOLLECTIVE ;  /* 0x000000000000791b */ /* 0x003fe20003800000 */
.L_x_453:
[----:B------:R-:W-:-:S05]  /*aa90*/  FADD.FTZ R40, R37, R40 ;  /* 0x0000002825287221 */ /* 0x000fca0000010000 */
[----:B------:R-:W-:Y:S01]  /*aaa0*/  MOV R32, R40 ;  /* 0x0000002800207202 */ /* 0x000fe20000000f00 */
[----:B------:R-:W-:-:S07]  /*aab0*/  IMAD.MOV.U32 R31, RZ, RZ, R30 ;  /* 0x000000ffff1f7224 */ /* 0x000fce00078e001e */
[----:B------:R-:W-:Y:S05]  /*aac0*/  WARPSYNC.COLLECTIVE R23, `(.L_x_454) ;  /* 0x0000000017087348 */ /* 0x000fea0003c00000 */
[----:B------:R0:W1:Y:S02]  /*aad0*/  SHFL.BFLY P2, R30, R32, R29, R28 ;  /* 0x0c00001d201e7389 */ /* 0x000064000004001c */
[----:B01----:R-:W-:Y:S01]  /*aae0*/  ENDCOLLECTIVE ;  /* 0x000000000000791b */ /* 0x003fe20003800000 */
.L_x_454:
[----:B------:R-:W-:Y:S01]  /*aaf0*/  FADD.FTZ R31, R38, R31 ;  /* 0x0000001f261f7221 */ /* 0x000fe20000010000 */
[----:B------:R-:W-:Y:S06]  /*ab00*/  BRA `(.L_x_455) ;  /* 0xffffffec00247947 */ /* 0x000fec000383ffff */
.L_x_434:
[----:B------:R-:W-:Y:S01]  /*ab10*/  BSSY B1, `(.L_x_456) ;  /* 0x0000008000017945 */ /* 0x000fe20003800000 */
[----:B0-----:R-:W-:Y:S02]  /*ab20*/  MOV R32, R31 ;  /* 0x0000001f00207202 */ /* 0x001fe40000000f00 */
[----:B------:R-:W-:Y:S02]  /*ab30*/  MOV R29, 0x8 ;  /* 0x00000008001d7802 */ /* 0x000fe40000000f00 */
[----:B----4-:R-:W-:Y:S02]  /*ab40*/  MOV R28, 0x101f ;  /* 0x0000101f001c7802 */ /* 0x010fe40000000f00 */
[----:B------:R-:W-:-:S07]  /*ab50*/  MOV R23, 0xffff ;  /* 0x0000ffff00177802 */ /* 0x000fce0000000f00 */
[----:B-123--:R-:W-:Y:S05]  /*ab60*/  WARPSYNC.COLLECTIVE R23, `(.L_x_457) ;  /* 0x0000000017087348 */ /* 0x00efea0003c00000 */
[----:B------:R0:W4:Y:S02]  /*ab70*/  SHFL.BFLY P2, R30, R32, R29, R28 ;  /* 0x0c00001d201e7389 */ /* 0x000124000004001c */
[----:B01234-:R-:W-:Y:S01]  /*ab80*/  ENDCOLLECTIVE ;  /* 0x000000000000791b */ /* 0x01ffe20003800000 */
.L_x_457:
[----:B------:R-:W-:Y:S05]  /*ab90*/  BSYNC B1 ;  /* 0x0000000000017941 */ /* 0x000fea0003800000 */
.L_x_456:
[----:B------:R-:W-:Y:S01]  /*aba0*/  HFMA2.MMA R29, -RZ, RZ, 0, 4.76837158203125e-07 ;  /* 0x00000008ff1d7435 */ /* 0x000fe200000001ff */
[----:B------:R-:W-:Y:S01]  /*abb0*/  IMAD.MOV.U32 R32, RZ, RZ, R33 ;  /* 0x000000ffff207224 */ /* 0x000fe200078e0021 */
[----:B------:R-:W-:Y:S02]  /*abc0*/  MOV R28, 0x101f ;  /* 0x0000101f001c7802 */ /* 0x000fe40000000f00 */
[----:B------:R-:W-:Y:S02]  /*abd0*/  MOV R23, 0xffff ;  /* 0x0000ffff00177802 */ /* 0x000fe40000000f00 */
[----:B------:R-:W-:-:S07]  /*abe0*/  MOV R34, R30 ;  /* 0x0000001e00227202 */ /* 0x000fce0000000f00 */
[----:B------:R-:W-:Y:S05]  /*abf0*/  WARPSYNC.COLLECTIVE R23, `(.L_x_458) ;  /* 0x0000000017087348 */ /* 0x000fea0003c00000 */
[----:B------:R0:W1:Y:S02]  /*ac00*/  SHFL.BFLY P2, R30, R32, R29, R28 ;  /* 0x0c00001d201e7389 */ /* 0x000064000004001c */
[----:B01----:R-:W-:Y:S01]  /*ac10*/  ENDCOLLECTIVE ;  /* 0x000000000000791b */ /* 0x003fe20003800000 */
.L_x_458:
[----:B------:R-:W-:Y:S01]  /*ac20*/  FADD.FTZ R34, R34, R31 ;  /* 0x0000001f22227221 */ /* 0x000fe20000010000 */
[----:B------:R-:W-:-:S04]  /*ac30*/  HFMA2.MMA R29, -RZ, RZ, 0, 2.384185791015625e-07 ;  /* 0x00000004ff1d7435 */ /* 0x000fc800000001ff */
[----:B------:R-:W-:Y:S02]  /*ac40*/  MOV R32, R34 ;  /* 0x0000002200207202 */ /* 0x000fe40000000f00 */
[----:B------:R-:W-:-:S07]  /*ac50*/  MOV R36, R30 ;  /* 0x0000001e00247202 */ /* 0x000fce0000000f00 */
[----:B------:R-:W-:Y:S05]  /*ac60*/  WARPSYNC.COLLECTIVE R23, `(.L_x_459) ;  /* 0x0000000017087348 */ /* 0x000fea0003c00000 */
[----:B------:R0:W1:Y:S02]  /*ac70*/  SHFL.BFLY P2, R30, R32, R29, R28 ;  /* 0x0c00001d201e7389 */ /* 0x000064000004001c */
[----:B01----:R-:W-:Y:S01]  /*ac80*/  ENDCOLLECTIVE ;  /* 0x000000000000791b */ /* 0x003fe20003800000 */
.L_x_459:
[----:B------:R-:W-:-:S05]  /*ac90*/  FADD.FTZ R36, R36, R33 ;  /* 0x0000002124247221 */ /* 0x000fca0000010000 */
[----:B------:R-:W-:Y:S01]  /*aca0*/  MOV R32, R36 ;  /* 0x0000002400207202 */ /* 0x000fe20000000f00 */
[----:B------:R-:W-:-:S07]  /*acb0*/  IMAD.MOV.U32 R35, RZ, RZ, R30 ;  /* 0x000000ffff237224 */ /* 0x000fce00078e001e */
[----:B------:R-:W-:Y:S05]  /*acc0*/  WARPSYNC.COLLECTIVE R23, `(.L_x_460) ;  /* 0x0000000017087348 */ /* 0x000fea0003c00000 */
[----:B------:R0:W1:Y:S02]  /*acd0*/  SHFL.BFLY P2, R30, R32, R29, R28 ;  /* 0x0c00001d201e7389 */ /* 0x000064000004001c */
[----:B01----:R-:W-:Y:S01]  /*ace0*/  ENDCOLLECTIVE ;  /* 0x000000000000791b */ /* 0x003fe20003800000 */
.L_x_460:
[----:B------:R-:W-:Y:S01]  /*acf0*/  FADD.FTZ R35, R34, R35 ;  /* 0x0000002322237221 */ /* 0x000fe20000010000 */
[----:B------:R-:W-:-:S04]  /*ad00*/  HFMA2.MMA R29, -RZ, RZ, 0, 1.1920928955078125e-07 ;  /* 0x00000002ff1d7435 */ /* 0x000fc800000001ff */
[----:B------:R-:W-:Y:S02]  /*ad10*/  MOV R32, R35 ;  /* 0x0000002300207202 */ /* 0x000fe40000000f00 */
[----:B------:R-:W-:-:S07]  /*ad20*/  MOV R37, R30 ;  /* 0x0000001e00257202 */ /* 0x000fce0000000f00 */
[----:B------:R-:W-:Y:S05]  /*ad30*/  WARPSYNC.COLLECTIVE R23, `(.L_x_461) ;  /* 0x0000000017087348 */ /* 0x000fea0003c00000 */
[----:B------:R0:W1:Y:S02]  /*ad40*/  SHFL.BFLY P2, R30, R32, R29, R28 ;  /* 0x0c00001d201e7389 */ /* 0x000064000004001c */
[----:B01----:R-:W-:Y:S01]  /*ad50*/  ENDCOLLECTIVE ;  /* 0x000000000000791b */ /* 0x003fe20003800000 */
.L_x_461:
[----:B------:R-:W-:-:S05]  /*ad60*/  FADD.FTZ R37, R36, R37 ;  /* 0x0000002524257221 */ /* 0x000fca0000010000 */
[----:B------:R-:W-:Y:S02]  /*ad70*/  MOV R32, R37 ;  /* 0x0000002500207202 */ /* 0x000fe40000000f00 */
[----:B------:R-:W-:-:S07]  /*ad80*/  MOV R38, R30 ;  /* 0x0000001e00267202 */ /* 0x000fce0000000f00 */
[----:B------:R-:W-:Y:S05]  /*ad90*/  WARPSYNC.COLLECTIVE R23, `(.L_x_462) ;  /* 0x0000000017087348 */ /* 0x000fea0003c00000 */
[----:B------:R0:W1:Y:S02]  /*ada0*/  SHFL.BFLY P2, R30, R32, R29, R28 ;  /* 0x0c00001d201e7389 */ /* 0x000064000004001c */
[----:B01----:R-:W-:Y:S01]  /*adb0*/  ENDCOLLECTIVE ;  /* 0x000000000000791b */ /* 0x003fe20003800000 */
.L_x_462:
[----:B------:R-:W-:Y:S01]  /*adc0*/  FADD.FTZ R38, R35, R38 ;  /* 0x0000002623267221 */ /* 0x000fe20000010000 */
[----:B------:R-:W-:-:S04]  /*add0*/  HFMA2.MMA R29, -RZ, RZ, 0, 5.9604644775390625e-08 ;  /* 0x00000001ff1d7435 */ /* 0x000fc800000001ff */
[----:B------:R-:W-:Y:S01]  /*ade0*/  MOV R32, R38 ;  /* 0x0000002600207202 */ /* 0x000fe20000000f00 */
[----:B------:R-:W-:-:S07]  /*adf0*/  IMAD.MOV.U32 R40, RZ, RZ, R30 ;  /* 0x000000ffff287224 */ /* 0x000fce00078e001e */
[----:B------:R-:W-:Y:S05]  /*ae00*/  WARPSYNC.COLLECTIVE R23, `(.L_x_463) ;  /* 0x0000000017087348 */ /* 0x000fea0003c00000 */
[----:B------:R0:W1:Y:S02]  /*ae10*/  SHFL.BFLY P2, R30, R32, R29, R28 ;  /* 0x0c00001d201e7389 */ /* 0x000064000004001c */
[----:B01----:R-:W-:Y:S01]  /*ae20*/  ENDCOLLECTIVE ;  /* 0x000000000000791b */ /* 0x003fe20003800000 */
.L_x_463:
[----:B------:R-:W-:-:S05]  /*ae30*/  FADD.FTZ R40, R37, R40 ;  /* 0x0000002825287221 */ /* 0x000fca0000010000 */
[----:B------:R-:W-:Y:S02]  /*ae40*/  MOV R32, R40 ;  /* 0x0000002800207202 */ /* 0x000fe40000000f00 */
[----:B------:R-:W-:-:S07]  /*ae50*/  MOV R31, R30 ;  /* 0x0000001e001f7202 */ /* 0x000fce0000000f00 */
[----:B------:R-:W-:Y:S05]  /*ae60*/  WARPSYNC.COLLECTIVE R23, `(.L_x_464) ;  /* 0x0000000017087348 */ /* 0x000fea0003c00000 */
[----:B------:R0:W1:Y:S02]  /*ae70*/  SHFL.BFLY P2, R30, R32, R29, R28 ;  /* 0x0c00001d201e7389 */ /* 0x000064000004001c */
[----:B01----:R-:W-:Y:S01]  /*ae80*/  ENDCOLLECTIVE ;  /* 0x000000000000791b */ /* 0x003fe20003800000 */
.L_x_464:
[----:B------:R-:W-:Y:S01]  /*ae90*/  FADD.FTZ R31, R38, R31 ;  /* 0x0000001f261f7221 */ /* 0x000fe20000010000 */
[----:B------:R-:W-:Y:S06]  /*aea0*/  BRA `(.L_x_465) ;  /* 0xffffffe800c87947 */ /* 0x000fec000383ffff */
.L_x_435:
[----:B------:R-:W-:Y:S01]  /*aeb0*/  HFMA2.MMA R29, -RZ, RZ, 0, 4.76837158203125e-07 ;  /* 0x00000008ff1d7435 */ /* 0x000fe200000001ff */
[----:B------:R-:W-:Y:S01]  /*aec0*/  BSSY B0, `(.L_x_466) ;  /* 0x0000007000007945 */ /* 0x000fe20003800000 */
[----:B--2---:R-:W-:Y:S01]  /*aed0*/  MOV R32, R24 ;  /* 0x0000001800207202 */ /* 0x004fe20000000f00 */
[----:B------:R-:W-:Y:S01]  /*aee0*/  IMAD.MOV.U32 R28, RZ, RZ, 0x101f ;  /* 0x0000101fff1c7424 */ /* 0x000fe200078e00ff */
[----:B0-----:R-:W-:-:S07]  /*aef0*/  MOV R23, 0xffff ;  /* 0x0000ffff00177802 */ /* 0x001fce0000000f00 */
[----:B-1-34-:R-:W-:Y:S05]  /*af00*/  WARPSYNC.COLLECTIVE R23, `(.L_x_467) ;  /* 0x0000000017087348 */ /* 0x01afea0003c00000 */
[----:B------:R0:W2:Y:S02]  /*af10*/  SHFL.BFLY P2, R30, R32, R29, R28 ;  /* 0x0c00001d201e7389 */ /* 0x0000a4000004001c */
[----:B01234-:R-:W-:Y:S01]  /*af20*/  ENDCOLLECTIVE ;  /* 0x000000000000791b */ /* 0x01ffe20003800000 */
.L_x_467:
[----:B------:R-:W-:Y:S05]  /*af30*/  BSYNC B0 ;  /* 0x0000000000007941 */ /* 0x000fea0003800000 */
.L_x_466:
[----:B------:R-:W-:Y:S01]  /*af40*/  HFMA2.MMA R29, -RZ, RZ, 0, 4.76837158203125e-07 ;  /* 0x00000008ff1d7435 */ /* 0x000fe200000001ff */
[----:B------:R-:W-:Y:S01]  /*af50*/  MOV R32, R25 ;  /* 0x0000001900207202 */ /* 0x000fe20000000f00 */
[----:B------:R-:W-:Y:S01]  /*af60*/  HFMA2.MMA R37, -RZ, RZ, 0, 0 ;  /* 0x00000000ff257435 */ /* 0x000fe200000001ff */
[----:B------:R-:W-:Y:S02]  /*af70*/  MOV R28, 0x101f ;  /* 0x0000101f001c7802 */ /* 0x000fe40000000f00 */
[----:B------:R-:W-:Y:S02]  /*af80*/  CS2R R42, SRZ ;  /* 0x00000000002a7805 */ /* 0x000fe4000001ff00 */
[----:B------:R-:W-:Y:S01]  /*af90*/  MOV R23, 0xffff ;  /* 0x0000ffff00177802 */ /* 0x000fe20000000f00 */
[----:B------:R-:W-:Y:S01]  /*afa0*/  HFMA2.MMA R46, -RZ, RZ, 0, 0 ;  /* 0x00000000ff2e7435 */ /* 0x000fe200000001ff */
[----:B------:R-:W-:Y:S01]  /*afb0*/  MOV R27, R30 ;  /* 0x0000001e001b7202 */ /* 0x000fe20000000f00 */
[----:B------:R-:W-:Y:S01]  /*afc0*/  IMAD.MOV.U32 R50, RZ, RZ, RZ ;  /* 0x000000ffff327224 */ /* 0x000fe200078e00ff */
[----:B------:R-:W-:-:S08]  /*afd0*/  @P0 IADD3 R34, R31, 0x1e, RZ ;  /* 0x0000001e1f220810 */ /* 0x000fd00007ffe0ff */
[----:B------:R-:W-:Y:S05]  /*afe0*/  WARPSYNC.COLLECTIVE R23, `(.L_x_468) ;  /* 0x0000000017087348 */ /* 0x000fea0003c00000 */
[----:B------:R0:W1:Y:S02]  /*aff0*/  SHFL.BFLY P2, R30, R32, R29, R28 ;  /* 0x0c00001d201e7389 */ /* 0x000064000004001c */
[----:B01----:R-:W-:Y:S01]  /*b000*/  ENDCOLLECTIVE ;  /* 0x000000000000791b */ /* 0x003fe20003800000 */
.L_x_468:
[----:B------:R-:W-:Y:S01]  /*b010*/  @P0 LEA R33, R49, UR8, 0x7 ;  /* 0x0000000831210c11 */ /* 0x000fe2000f8e38ff */
[----:B------:R-:W-:Y:S01]  /*b020*/  FADD.FTZ R27, R27, R24 ;  /* 0x000000181b1b7221 */ /* 0x000fe20000010000 */
[----:B------:R-:W-:Y:S02]  /*b030*/  @P0 LOP3.LUT R34, R34, R11, RZ, 0x3c, !PT ;  /* 0x0000000b22220212 */ /* 0x000fe400078e3cff */
[----:B------:R-:W-:Y:S02]  /*b040*/  MOV R38, RZ ;  /* 0x000000ff00267202 */ /* 0x000fe40000000f00 */
[----:B------:R-:W-:-:S05]  /*b050*/  @P0 LEA R34, R34, R33, 0x2 ;  /* 0x0000002122220211 */ /* 0x000fca00078e10ff */
[----:B------:R0:W1:Y:S01]  /*b060*/  @P0 LDS R36, [R34+0x780] ;  /* 0x0007800022240984 */ /* 0x0000620000000800 */
[----:B------:R-:W-:Y:S01]  /*b070*/  HFMA2.MMA R29, -RZ, RZ, 0, 2.384185791015625e-07 ;  /* 0x00000004ff1d7435 */ /* 0x000fe200000001ff */
[----:B------:R-:W-:Y:S02]  /*b080*/  IMAD.MOV.U32 R32, RZ, RZ, R27 ;  /* 0x000000ffff207224 */ /* 0x000fe400078e001b */
[----:B------:R0:W2:Y:S01]  /*b090*/  @P0 LDS R35, [R34] ;  /* 0x0000000022230984 */ /* 0x0000a20000000800 */
[----:B------:R-:W-:-:S07]  /*b0a0*/  FADD.FTZ R26, R30, R25 ;  /* 0x000000191e1a7221 */ /* 0x000fce0000010000 */
[----:B012---:R-:W-:Y:S05]  /*b0b0*/  WARPSYNC.COLLECTIVE R23, `(.L_x_469) ;  /* 0x0000000017087348 */ /* 0x007fea0003c00000 */
[----:B------:R3:W4:Y:S02]  /*b0c0*/  SHFL.BFLY P2, R30, R32, R29, R28 ;  /* 0x0c00001d201e7389 */ /* 0x000724000004001c */
[----:B01234-:R-:W-:Y:S01]  /*b0d0*/  ENDCOLLECTIVE ;  /* 0x000000000000791b */ /* 0x01ffe20003800000 */
.L_x_469:
[----:B------:R-:W-:Y:S02]  /*b0e0*/  MOV R32, R26 ;  /* 0x0000001a00207202 */ /* 0x000fe40000000f00 */
[----:B------:R-:W-:-:S07]  /*b0f0*/  MOV R24, R30 ;  /* 0x0000001e00187202 */ /* 0x000fce0000000f00 */
[----:B------:R-:W-:Y:S05]  /*b100*/  WARPSYNC.COLLECTIVE R23, `(.L_x_470) ;  /* 0x0000000017087348 */ /* 0x000fea0003c00000 */
[----:B------:R0:W1:Y:S02]  /*b110*/  SHFL.BFLY P2, R30, R32, R29, R28 ;  /* 0x0c00001d201e7389 */ /* 0x000064000004001c */
[----:B01----:R-:W-:Y:S01]  /*b120*/  ENDCOLLECTIVE ;  /* 0x000000000000791b */ /* 0x003fe20003800000 */
.L_x_470:
        /* <DEDUP_REMOVED lines=10> */
.L_x_471:
[----:B------:R-:W-:Y:S02]  /*b1d0*/  @P0 LOP3.LUT R26, R26, R11, RZ, 0x3c, !PT ;  /* 0x0000000b1a1a0212 */ /* 0x000fe400078e3cff */
[----:B------:R-:W-:Y:S02]  /*b1e0*/  MOV R32, R25 ;  /* 0x0000001900207202 */ /* 0x000fe40000000f00 */
[----:B------:R-:W-:-:S07]  /*b1f0*/  MOV R27, R30 ;  /* 0x0000001e001b7202 */ /* 0x000fce0000000f00 */
[----:B------:R-:W-:Y:S05]  /*b200*/  WARPSYNC.COLLECTIVE R23, `(.L_x_472) ;  /* 0x0000000017087348 */ /* 0x000fea0003c00000 */
[----:B------:R0:W1:Y:S02]  /*b210*/  SHFL.BFLY P2, R30, R32, R29, R28 ;  /* 0x0c00001d201e7389 */ /* 0x000064000004001c */
[----:B01----:R-:W-:Y:S01]  /*b220*/  ENDCOLLECTIVE ;  /* 0x000000000000791b */ /* 0x003fe20003800000 */
.L_x_472:
[----:B------:R-:W-:Y:S01]  /*b230*/  FADD.FTZ R33, R24, R27 ;  /* 0x0000001b18217221 */ /* 0x000fe20000010000 */
[----:B------:R-:W-:-:S04]  /*b240*/  @P0 LEA R27, R49, UR8, 0x7 ;  /* 0x00000008311b0c11 */ /* 0x000fc8000f8e38ff */
[----:B------:R-:W-:-:S05]  /*b250*/  @P0 LEA R27, R26, R27, 0x2 ;  /* 0x0000001b1a1b0211 */ /* 0x000fca00078e10ff */
[----:B------:R0:W1:Y:S01]  /*b260*/  @P0 LDS R44, [R27] ;  /* 0x000000001b2c0984 */ /* 0x0000620000000800 */
[----:B------:R-:W-:Y:S01]  /*b270*/  HFMA2.MMA R29, -RZ, RZ, 0, 5.9604644775390625e-08 ;  /* 0x00000001ff1d7435 */ /* 0x000fe200000001ff */
[----:B------:R-:W-:Y:S02]  /*b280*/  IMAD.MOV.U32 R32, RZ, RZ, R33 ;  /* 0x000000ffff207224 */ /* 0x000fe400078e0021 */
[----:B------:R0:W2:Y:S01]  /*b290*/  @P0 LDS R45, [R27+0x780] ;  /* 0x000780001b2d0984 */ /* 0x0000a20000000800 */
[----:B------:R-:W-:-:S07]  /*b2a0*/  FADD.FTZ R34, R25, R30 ;  /* 0x0000001e19227221 */ /* 0x000fce0000010000 */
[----:B012---:R-:W-:Y:S05]  /*b2b0*/  WARPSYNC.COLLECTIVE R23, `(.L_x_473) ;  /* 0x0000000017087348 */ /* 0x007fea0003c00000 */
[----:B------:R3:W4:Y:S02]  /*b2c0*/  SHFL.BFLY P2, R30, R32, R29, R28 ;  /* 0x0c00001d201e7389 */ /* 0x000724000004001c */
[----:B01234-:R-:W-:Y:S01]  /*b2d0*/  ENDCOLLECTIVE ;  /* 0x000000000000791b */ /* 0x01ffe20003800000 */
.L_x_473:
[----:B------:R-:W0:Y:S01]  /*b2e0*/  LDC.64 R24, c[0x0][0x218] ;  /* 0x00008600ff187b82 */ /* 0x000e220000000a00 */
[----:B------:R-:W-:Y:S02]  /*b2f0*/  MOV R32, R34 ;  /* 0x0000002200207202 */ /* 0x000fe40000000f00 */
[----:B------:R-:W-:-:S07]  /*b300*/  MOV R36, R30 ;  /* 0x0000001e00247202 */ /* 0x000fce0000000f00 */
[----:B0-----:R-:W-:Y:S05]  /*b310*/  WARPSYNC.COLLECTIVE R23, `(.L_x_474) ;  /* 0x0000000017087348 */ /* 0x001fea0003c00000 */
[----:B------:R1:W2:Y:S02]  /*b320*/  SHFL.BFLY P2, R30, R32, R29, R28 ;  /* 0x0c00001d201e7389 */ /* 0x0002a4000004001c */
[----:B012---:R-:W-:Y:S01]  /*b330*/  ENDCOLLECTIVE ;  /* 0x000000000000791b */ /* 0x007fe20003800000 */
.L_x_474:
[----:B------:R-:W-:Y:S01]  /*b340*/  @P0 MOV R42, R44 ;  /* 0x0000002c002a0202 */ /* 0x000fe20000000f00 */
[----:B------:R-:W-:Y:S01]  /*b350*/  FADD.FTZ R33, R33, R36 ;  /* 0x0000002421217221 */ /* 0x000fe20000010000 */
[----:B------:R-:W-:Y:S01]  /*b360*/  @P0 MOV R43, R45 ;  /* 0x0000002d002b0202 */ /* 0x000fe20000000f00 */
[----:B------:R-:W-:Y:S01]  /*b370*/  HFMA2.MMA R29, -RZ, RZ, 0, 4.76837158203125e-07 ;  /* 0x00000008ff1d7435 */ /* 0x000fe200000001ff */
[----:B------:R-:W-:Y:S02]  /*b380*/  MOV R32, R37 ;  /* 0x0000002500207202 */ /* 0x000fe40000000f00 */
[----:B------:R-:W-:-:S08]  /*b390*/  MOV R35, R30 ;  /* 0x0000001e00237202 */ /* 0x000fd00000000f00 */
[----:B------:R-:W-:Y:S05]  /*b3a0*/  WARPSYNC.COLLECTIVE R23, `(.L_x_475) ;  /* 0x0000000017087348 */ /* 0x000fea0003c00000 */
[----:B------:R0:W1:Y:S02]  /*b3b0*/  SHFL.BFLY P2, R30, R32, R29, R28 ;  /* 0x0c00001d201e7389 */ /* 0x000064000004001c */
[----:B01----:R-:W-:Y:S01]  /*b3c0*/  ENDCOLLECTIVE ;  /* 0x000000000000791b */ /* 0x003fe20003800000 */
.L_x_475:
[----:B------:R-:W-:Y:S01]  /*b3d0*/  FADD.FTZ R34, R34, R35 ;  /* 0x0000002322227221 */ /* 0x000fe20000010000 */
[----:B------:R-:W-:-:S05]  /*b3e0*/  IADD3 R35, R31, R20, RZ ;  /* 0x000000141f237210 */ /* 0x000fca0007ffe0ff */
[----:B------:R-:W-:Y:S01]  /*b3f0*/  IMAD.WIDE R24, R35, 0x2, R24 ;  /* 0x0000000223187825 */ /* 0x000fe200078e0218 */
[----:B------:R-:W-:-:S03]  /*b400*/  MOV R32, R38 ;  /* 0x0000002600207202 */ /* 0x000fc60000000f00 */
[----:B------:R-:W-:-:S07]  /*b410*/  IMAD.MOV.U32 R40, RZ, RZ, R30 ;  /* 0x000000ffff287224 */ /* 0x000fce00078e001e */
[----:B------:R-:W-:Y:S05]  /*b420*/  WARPSYNC.COLLECTIVE R23, `(.L_x_476) ;  /* 0x0000000017087348 */ /* 0x000fea0003c00000 */
[----:B------:R0:W1:Y:S02]  /*b430*/  SHFL.BFLY P2, R30, R32, R29, R28 ;  /* 0x0c00001d201e7389 */ /* 0x000064000004001c */
[----:B01----:R-:W-:Y:S01]  /*b440*/  ENDCOLLECTIVE ;  /* 0x000000000000791b */ /* 0x003fe20003800000 */
.L_x_476:
[----:B------:R-:W-:Y:S01]  /*b450*/  FADD.FTZ R40, R40, R37 ;  /* 0x0000002528287221 */ /* 0x000fe20000010000 */
[----:B------:R-:W-:-:S04]  /*b460*/  HFMA2.MMA R29, -RZ, RZ, 0, 2.384185791015625e-07 ;  /* 0x00000004ff1d7435 */ /* 0x000fc800000001ff */
[----:B------:R-:W-:Y:S02]  /*b470*/  MOV R32, R40 ;  /* 0x0000002800207202 */ /* 0x000fe40000000f00 */
[----:B------:R-:W-:-:S07]  /*b480*/  MOV R39, R30 ;  /* 0x0000001e00277202 */ /* 0x000fce0000000f00 */
[----:B------:R-:W-:Y:S05]  /*b490*/  WARPSYNC.COLLECTIVE R23, `(.L_x_477) ;  /* 0x0000000017087348 */ /* 0x000fea0003c00000 */
[----:B------:R0:W1:Y:S02]  /*b4a0*/  SHFL.BFLY P2, R30, R32, R29, R28 ;  /* 0x0c00001d201e7389 */ /* 0x000064000004001c */
[----:B01----:R-:W-:Y:S01]  /*b4b0*/  ENDCOLLECTIVE ;  /* 0x000000000000791b */ /* 0x003fe20003800000 */
.L_x_477:
[----:B------:R-:W-:-:S05]  /*b4c0*/  FADD.FTZ R39, R39, R38 ;  /* 0x0000002627277221 */ /* 0x000fca0000010000 */
[----:B------:R-:W-:Y:S02]  /*b4d0*/  MOV R32, R39 ;  /* 0x0000002700207202 */ /* 0x000fe40000000f00 */
[----:B------:R-:W-:-:S07]  /*b4e0*/  MOV R37, R30 ;  /* 0x0000001e00257202 */ /* 0x000fce0000000f00 */
[----:B------:R-:W-:Y:S05]  /*b4f0*/  WARPSYNC.COLLECTIVE R23, `(.L_x_478) ;  /* 0x0000000017087348 */ /* 0x000fea0003c00000 */
[----:B------:R0:W1:Y:S02]  /*b500*/  SHFL.BFLY P2, R30, R32, R29, R28 ;  /* 0x0c00001d201e7389 */ /* 0x000064000004001c */
[----:B01----:R-:W-:Y:S01]  /*b510*/  ENDCOLLECTIVE ;  /* 0x000000000000791b */ /* 0x003fe20003800000 */
.L_x_478:
[----:B------:R-:W-:Y:S01]  /*b520*/  FADD.FTZ R37, R40, R37 ;  /* 0x0000002528257221 */ /* 0x000fe20000010000 */
[----:B------:R-:W-:-:S04]  /*b530*/  HFMA2.MMA R29, -RZ, RZ, 0, 1.1920928955078125e-07 ;  /* 0x00000002ff1d7435 */ /* 0x000fc800000001ff */
[----:B------:R-:W-:Y:S01]  /*b540*/  MOV R32, R37 ;  /* 0x0000002500207202 */ /* 0x000fe20000000f00 */
[----:B------:R-:W-:-:S07]  /*b550*/  IMAD.MOV.U32 R38, RZ, RZ, R30 ;  /* 0x000000ffff267224 */ /* 0x000fce00078e001e */
[----:B------:R-:W-:Y:S05]  /*b560*/  WARPSYNC.COLLECTIVE R23, `(.L_x_479) ;  /* 0x0000000017087348 */ /* 0x000fea0003c00000 */
[----:B------:R0:W1:Y:S02]  /*b570*/  SHFL.BFLY P2, R30, R32, R29, R28 ;  /* 0x0c00001d201e7389 */ /* 0x000064000004001c */
[----:B01----:R-:W-:Y:S01]  /*b580*/  ENDCOLLECTIVE ;  /* 0x000000000000791b */ /* 0x003fe20003800000 */
.L_x_479:
[----:B------:R-:W-:-:S05]  /*b590*/  FADD.FTZ R38, R39, R38 ;  /* 0x0000002627267221 */ /* 0x000fca0000010000 */
[----:B------:R-:W-:Y:S02]  /*b5a0*/  MOV R32, R38 ;  /* 0x0000002600207202 */ /* 0x000fe40000000f00 */
[----:B------:R-:W-:-:S07]  /*b5b0*/  MOV R26, R30 ;  /* 0x0000001e001a7202 */ /* 0x000fce0000000f00 */
[----:B------:R-:W-:Y:S05]  /*b5c0*/  WARPSYNC.COLLECTIVE R23, `(.L_x_480) ;  /* 0x0000000017087348 */ /* 0x000fea0003c00000 */
[----:B------:R0:W1:Y:S02]  /*b5d0*/  SHFL.BFLY P2, R30, R32, R29, R28 ;  /* 0x0c00001d201e7389 */ /* 0x000064000004001c */
[----:B01----:R-:W-:Y:S01]  /*b5e0*/  ENDCOLLECTIVE ;  /* 0x000000000000791b */ /* 0x003fe20003800000 */
.L_x_480:
[----:B------:R-:W-:Y:S01]  /*b5f0*/  FADD.FTZ R39, R37, R26 ;  /* 0x0000001a25277221 */ /* 0x000fe20000010000 */
[----:B------:R-:W-:Y:S02]  /*b600*/  @P0 IADD3 R26, R31, 0x5a, RZ ;  /* 0x0000005a1f1a0810 */ /* 0x000fe40007ffe0ff */
[----:B------:R-:W-:Y:S02]  /*b610*/  @P0 LEA R37, R49, UR8, 0x7 ;  /* 0x0000000831250c11 */ /* 0x000fe4000f8e38ff */
[----:B------:R-:W-:-:S04]  /*b620*/  @P0 LOP3.LUT R26, R26, R11, RZ, 0x3c, !PT ;  /* 0x0000000b1a1a0212 */ /* 0x000fc800078e3cff */
[----:B------:R-:W-:Y:S01]  /*b630*/  @P0 LEA R26, R26, R37, 0x2 ;  /* 0x000000251a1a0211 */ /* 0x000fe200078e10ff */
[----:B------:R-:W-:Y:S01]  /*b640*/  HFMA2.MMA R29, -RZ, RZ, 0, 5.9604644775390625e-08 ;  /* 0x00000001ff1d7435 */ /* 0x000fe200000001ff */
[----:B------:R-:W-:-:S03]  /*b650*/  MOV R32, R39 ;  /* 0x0000002700207202 */ /* 0x000fc60000000f00 */
[----:B------:R0:W1:Y:S04]  /*b660*/  @P0 LDS R51, [R26] ;  /* 0x000000001a330984 */ /* 0x0000680000000800 */
[----:B------:R0:W2:Y:S01]  /*b670*/  @P0 LDS R52, [R26+0x780] ;  /* 0x000780001a340984 */ /* 0x0000a20000000800 */
[----:B------:R-:W-:-:S07]  /*b680*/  IMAD.MOV.U32 R41, RZ, RZ, R30 ;  /* 0x000000ffff297224 */ /* 0x000fce00078e001e */
[----:B012---:R-:W-:Y:S05]  /*b690*/  WARPSYNC.COLLECTIVE R23, `(.L_x_481) ;  /* 0x0000000017087348 */ /* 0x007fea0003c00000 */
[----:B------:R3:W4:Y:S02]  /*b6a0*/  SHFL.BFLY P2, R30, R32, R29, R28 ;  /* 0x0c00001d201e7389 */ /* 0x000724000004001c */
[----:B01234-:R-:W-:Y:S01]  /*b6b0*/  ENDCOLLECTIVE ;  /* 0x000000000000791b */ /* 0x01ffe20003800000 */
.L_x_481:
[----:B------:R-:W-:Y:S01]  /*b6c0*/  FADD.FTZ R41, R38, R41 ;  /* 0x0000002926297221 */ /* 0x000fe20000010000 */
[----:B------:R-:W0:Y:S04]  /*b6d0*/  LDC.64 R26, c[0x0][0x220] ;  /* 0x00008800ff1a7b82 */ /* 0x000e280000000a00 */
[----:B------:R-:W-:Y:S02]  /*b6e0*/  MOV R32, R41 ;  /* 0x0000002900207202 */ /* 0x000fe40000000f00 */
[----:B------:R-:W-:-:S07]  /*b6f0*/  MOV R38, R30 ;  /* 0x0000001e00267202 */ /* 0x000fce0000000f00 */
[----:B0-----:R-:W-:Y:S05]  /*b700*/  WARPSYNC.COLLECTIVE R23, `(.L_x_482) ;  /* 0x0000000017087348 */ /* 0x001fea0003c00000 */
[----:B------:R1:W2:Y:S02]  /*b710*/  SHFL.BFLY P2, R30, R32, R29, R28 ;  /* 0x0c00001d201e7389 */ /* 0x0002a4000004001c */
[----:B012---:R-:W-:Y:S01]  /*b720*/  ENDCOLLECTIVE ;  /* 0x000000000000791b */ /* 0x007fe20003800000 */
.L_x_482:
[----:B------:R-:W-:-:S04]  /*b730*/  IMAD.WIDE R26, R35, 0x2, R26 ;  /* 0x00000002231a7825 */ /* 0x000fc800078e021a */
[----:B------:R-:W-:Y:S01]  /*b740*/  FADD.FTZ R38, R39, R38 ;  /* 0x0000002627267221 */ /* 0x000fe20000010000 */
[----:B------:R-:W-:Y:S02]  /*b750*/  @P0 MOV R46, R51 ;  /* 0x00000033002e0202 */ /* 0x000fe40000000f00 */
[----:B------:R-:W-:Y:S02]  /*b760*/  @P0 MOV R50, R52 ;  /* 0x0000003400320202 */ /* 0x000fe40000000f00 */
[----:B------:R-:W-:Y:S01]  /*b770*/  ISETP.NE.AND P0, PT, R49, RZ, PT ;  /* 0x000000ff3100720c */ /* 0x000fe20003f05270 */
[----:B------:R-:W-:Y:S01]  /*b780*/  HFMA2.MMA R29, -RZ, RZ, 0, 4.76837158203125e-07 ;  /* 0x00000008ff1d7435 */ /* 0x000fe200000001ff */
[----:B------:R-:W-:Y:S01]  /*b790*/  MOV R32, R42 ;  /* 0x0000002a00207202 */ /* 0x000fe20000000f00 */
[----:B------:R-:W-:-:S10]  /*b7a0*/  IMAD.MOV.U32 R40, RZ, RZ, R30 ;  /* 0x000000ffff287224 */ /* 0x000fd400078e001e */
[----:B------:R-:W-:-:S07]  /*b7b0*/  @!P0 F2FP.BF16.F32.PACK_AB R31, RZ, R34 ;  /* 0x00000022ff1f823e */ /* 0x000fce00000010ff */
[----:B------:R-:W-:Y:S05]  /*b7c0*/  WARPSYNC.COLLECTIVE R23, `(.L_x_483) ;  /* 0x0000000017087348 */ /* 0x000fea0003c00000 */
[----:B------:R0:W1:Y:S02]  /*b7d0*/  SHFL.BFLY P2, R30, R32, R29, R28 ;  /* 0x0c00001d201e7389 */ /* 0x000064000004001c */
[----:B01----:R-:W-:Y:S01]  /*b7e0*/  ENDCOLLECTIVE ;  /* 0x000000000000791b */ /* 0x003fe20003800000 */
.L_x_483:
[----:B------:R-:W-:Y:S01]  /*b7f0*/  FADD.FTZ R40, R41, R40 ;  /* 0x0000002829287221 */ /* 0x000fe20000010000 */
[----:B------:R-:W-:Y:S02]  /*b800*/  MOV R32, R43 ;  /* 0x0000002b00207202 */ /* 0x000fe40000000f00 */
[----:B------:R-:W-:-:S07]  /*b810*/  MOV R45, R30 ;  /* 0x0000001e002d7202 */ /* 0x000fce0000000f00 */
[----:B------:R-:W-:Y:S05]  /*b820*/  WARPSYNC.COLLECTIVE R23, `(.L_x_484) ;  /* 0x0000000017087348 */ /* 0x000fea0003c00000 */
[----:B------:R0:W1:Y:S02]  /*b830*/  SHFL.BFLY P2, R30, R32, R29, R28 ;  /* 0x0c00001d201e7389 */ /* 0x000064000004001c */
[----:B01----:R-:W-:Y:S01]  /*b840*/  ENDCOLLECTIVE ;  /* 0x000000000000791b */ /* 0x003fe20003800000 */
.L_x_484:
[----:B------:R-:W-:-:S05]  /*b850*/  FADD.FTZ R45, R45, R42 ;  /* 0x0000002a2d2d7221 */ /* 0x000fca0000010000 */
[----:B------:R-:W-:Y:S01]  /*b860*/  MOV R32, R45 ;  /* 0x0000002d00207202 */ /* 0x000fe20000000f00 */
[----:B------:R-:W-:Y:S01]  /*b870*/  IMAD.MOV.U32 R29, RZ, RZ, 0x4 ;  /* 0x00000004ff1d7424 */ /* 0x000fe200078e00ff */
[----:B------:R-:W-:-:S07]  /*b880*/  MOV R44, R30 ;  /* 0x0000001e002c7202 */ /* 0x000fce0000000f00 */
[----:B------:R-:W-:Y:S05]  /*b890*/  WARPSYNC.COLLECTIVE R23, `(.L_x_485) ;  /* 0x0000000017087348 */ /* 0x000fea0003c00000 */
[----:B------:R0:W1:Y:S02]  /*b8a0*/  SHFL.BFLY P2, R30, R32, R29, R28 ;  /* 0x0c00001d201e7389 */ /* 0x000064000004001c */
[----:B01----:R-:W-:Y:S01]  /*b8b0*/  ENDCOLLECTIVE ;  /* 0x000000000000791b */ /* 0x003fe20003800000 */
.L_x_485:
[----:B------:R-:W-:-:S05]  /*b8c0*/  FADD.FTZ R44, R44, R43 ;  /* 0x0000002b2c2c7221 */ /* 0x000fca0000010000 */
[----:B------:R-:W-:Y:S02]  /*b8d0*/  MOV R32, R44 ;  /* 0x0000002c00207202 */ /* 0x000fe40000000f00 */
[----:B------:R-:W-:-:S07]  /*b8e0*/  MOV R42, R30 ;  /* 0x0000001e002a7202 */ /* 0x000fce0000000f00 */
[----:B------:R-:W-:Y:S05]  /*b8f0*/  WARPSYNC.COLLECTIVE R23, `(.L_x_486) ;  /* 0x0000000017087348 */ /* 0x000fea0003c00000 */
[----:B------:R0:W1:Y:S02]  /*b900*/  SHFL.BFLY P2, R30, R32, R29, R28 ;  /* 0x0c00001d201e7389 */ /* 0x000064000004001c */
[----:B01----:R-:W-:Y:S01]  /*b910*/  ENDCOLLECTIVE ;  /* 0x000000000000791b */ /* 0x003fe20003800000 */
.L_x_486:
[----:B------:R-:W-:-:S05]  /*b920*/  FADD.FTZ R42, R45, R42 ;  /* 0x0000002a2d2a7221 */ /* 0x000fca0000010000 */
[----:B------:R-:W-:Y:S01]  /*b930*/  MOV R32, R42 ;  /* 0x0000002a00207202 */ /* 0x000fe20000000f00 */
[----:B------:R-:W-:Y:S01]  /*b940*/  IMAD.MOV.U32 R29, RZ, RZ, 0x2 ;  /* 0x00000002ff1d7424 */ /* 0x000fe200078e00ff */
[----:B------:R-:W-:-:S07]  /*b950*/  MOV R43, R30 ;  /* 0x0000001e002b7202 */ /* 0x000fce0000000f00 */
[----:B------:R-:W-:Y:S05]  /*b960*/  WARPSYNC.COLLECTIVE R23, `(.L_x_487) ;  /* 0x0000000017087348 */ /* 0x000fea0003c00000 */
[----:B------:R0:W1:Y:S02]  /*b970*/  SHFL.BFLY P2, R30, R32, R29, R28 ;  /* 0x0c00001d201e7389 */ /* 0x000064000004001c */
[----:B01----:R-:W-:Y:S01]  /*b980*/  ENDCOLLECTIVE ;  /* 0x000000000000791b */ /* 0x003fe20003800000 */
.L_x_487:
[----:B------:R-:W-:-:S05]  /*b990*/  FADD.FTZ R43, R44, R43 ;  /* 0x0000002b2c2b7221 */ /* 0x000fca0000010000 */
[----:B------:R-:W-:Y:S02]  /*b9a0*/  MOV R32, R43 ;  /* 0x0000002b00207202 */ /* 0x000fe40000000f00 */
[----:B------:R-:W-:-:S07]  /*b9b0*/  MOV R45, R30 ;  /* 0x0000001e002d7202 */ /* 0x000fce0000000f00 */
[----:B------:R-:W-:Y:S05]  /*b9c0*/  WARPSYNC.COLLECTIVE R23, `(.L_x_488) ;  /* 0x0000000017087348 */ /* 0x000fea0003c00000 */
[----:B------:R0:W1:Y:S02]  /*b9d0*/  SHFL.BFLY P2, R30, R32, R29, R28 ;  /* 0x0c00001d201e7389 */ /* 0x000064000004001c */
[----:B01----:R-:W-:Y:S01]  /*b9e0*/  ENDCOLLECTIVE ;  /* 0x000000000000791b */ /* 0x003fe20003800000 */
.L_x_488:
[----:B------:R-:W-:-:S05]  /*b9f0*/  FADD.FTZ R45, R42, R45 ;  /* 0x0000002d2a2d7221 */ /* 0x000fca0000010000 */
[----:B------:R-:W-:Y:S01]  /*ba00*/  MOV R32, R45 ;  /* 0x0000002d00207202 */ /* 0x000fe20000000f00 */
[----:B------:R-:W-:Y:S01]  /*ba10*/  IMAD.MOV.U32 R29, RZ, RZ, 0x1 ;  /* 0x00000001ff1d7424 */ /* 0x000fe200078e00ff */
[----:B------:R-:W-:-:S07]  /*ba20*/  MOV R44, R30 ;  /* 0x0000001e002c7202 */ /* 0x000fce0000000f00 */
[----:B------:R-:W-:Y:S05]  /*ba30*/  WARPSYNC.COLLECTIVE R23, `(.L_x_489) ;  /* 0x0000000017087348 */ /* 0x000fea0003c00000 */
[----:B------:R0:W1:Y:S02]  /*ba40*/  SHFL.BFLY P2, R30, R32, R29, R28 ;  /* 0x0c00001d201e7389 */ /* 0x000064000004001c */
[----:B01----:R-:W-:Y:S01]  /*ba50*/  ENDCOLLECTIVE ;  /* 0x000000000000791b */ /* 0x003fe20003800000 */
.L_x_489:
[----:B------:R-:W-:-:S05]  /*ba60*/  FADD.FTZ R43, R43, R44 ;  /* 0x0000002c2b2b7221 */ /* 0x000fca0000010000 */
[----:B------:R-:W-:Y:S02]  /*ba70*/  MOV R32, R43 ;  /* 0x0000002b00207202 */ /* 0x000fe40000000f00 */
[----:B------:R-:W-:-:S07]  /*ba80*/  MOV R42, R30 ;  /* 0x0000001e002a7202 */ /* 0x000fce0000000f00 */
[----:B------:R-:W-:Y:S05]  /*ba90*/  WARPSYNC.COLLECTIVE R23, `(.L_x_490) ;  /* 0x0000000017087348 */ /* 0x000fea0003c00000 */
[----:B------:R0:W1:Y:S02]  /*baa0*/  SHFL.BFLY P2, R30, R32, R29, R28 ;  /* 0x0c00001d201e7389 */ /* 0x000064000004001c */
[----:B01----:R-:W-:Y:S01]  /*bab0*/  ENDCOLLECTIVE ;  /* 0x000000000000791b */ /* 0x003fe20003800000 */
.L_x_490:
[----:B------:R-:W-:Y:S01]  /*bac0*/  HFMA2.MMA R29, -RZ, RZ, 0, 4.76837158203125e-07 ;  /* 0x00000008ff1d7435 */ /* 0x000fe200000001ff */
[----:B------:R-:W-:Y:S02]  /*bad0*/  MOV R32, R46 ;  /* 0x0000002e00207202 */ /* 0x000fe40000000f00 */
[----:B------:R-:W-:-:S08]  /*bae0*/  MOV R44, R30 ;  /* 0x0000001e002c7202 */ /* 0x000fd00000000f00 */
[----:B------:R-:W-:Y:S05]  /*baf0*/  WARPSYNC.COLLECTIVE R23, `(.L_x_491) ;  /* 0x0000000017087348 */ /* 0x000fea0003c00000 */
[----:B------:R0:W1:Y:S02]  /*bb00*/  SHFL.BFLY P2, R30, R32, R29, R28 ;  /* 0x0c00001d201e7389 */ /* 0x000064000004001c */
[----:B01----:R-:W-:Y:S01]  /*bb10*/  ENDCOLLECTIVE ;  /* 0x000000000000791b */ /* 0x003fe20003800000 */
.L_x_491:
[----:B------:R-:W-:Y:S02]  /*bb20*/  MOV R32, R50 ;  /* 0x0000003200207202 */ /* 0x000fe40000000f00 */
[----:B------:R-:W-:-:S07]  /*bb30*/  MOV R51, R30 ;  /* 0x0000001e00337202 */ /* 0x000fce0000000f00 */
[----:B------:R-:W-:Y:S05]  /*bb40*/  WARPSYNC.COLLECTIVE R23, `(.L_x_492) ;  /* 0x0000000017087348 */ /* 0x000fea0003c00000 */
[----:B------:R0:W1:Y:S02]  /*bb50*/  SHFL.BFLY P2, R30, R32, R29, R28 ;  /* 0x0c00001d201e7389 */ /* 0x000064000004001c */
[----:B01----:R-:W-:Y:S01]  /*bb60*/  ENDCOLLECTIVE ;  /* 0x000000000000791b */ /* 0x003fe20003800000 */
.L_x_492:
[----:B------:R-:W-:Y:S01]  /*bb70*/  FADD.FTZ R51, R51, R46 ;  /* 0x0000002e33337221 */ /* 0x000fe20000010000 */
[----:B------:R-:W-:-:S04]  /*bb80*/  HFMA2.MMA R29, -RZ, RZ, 0, 2.384185791015625e-07 ;  /* 0x00000004ff1d7435 */ /* 0x000fc800000001ff */
[----:B------:R-:W-:Y:S02]  /*bb90*/  MOV R32, R51 ;  /* 0x0000003300207202 */ /* 0x000fe40000000f00 */
[----:B------:R-:W-:-:S07]  /*bba0*/  MOV R53, R30 ;  /* 0x0000001e00357202 */ /* 0x000fce0000000f00 */
[----:B------:R-:W-:Y:S05]  /*bbb0*/  WARPSYNC.COLLECTIVE R23, `(.L_x_493) ;  /* 0x0000000017087348 */ /* 0x000fea0003c00000 */
[----:B------:R0:W1:Y:S02]  /*bbc0*/  SHFL.BFLY P2, R30, R32, R29, R28 ;  /* 0x0c00001d201e7389 */ /* 0x000064000004001c */
[----:B01----:R-:W-:Y:S01]  /*bbd0*/  ENDCOLLECTIVE ;  /* 0x000000000000791b */ /* 0x003fe20003800000 */
.L_x_493:
[----:B------:R-:W-:-:S04]  /*bbe0*/  FADD.FTZ R53, R53, R50 ;  /* 0x0000003235357221 */ /* 0x000fc80000010000 */
[----:B------:R-:W-:Y:S01]  /*bbf0*/  IMAD.MOV.U32 R32, RZ, RZ, R53 ;  /* 0x000000ffff207224 */ /* 0x000fe200078e0035 */
[----:B------:R-:W-:-:S07]  /*bc00*/  MOV R46, R30 ;  /* 0x0000001e002e7202 */ /* 0x000fce0000000f00 */
[----:B------:R-:W-:Y:S05]  /*bc10*/  WARPSYNC.COLLECTIVE R23, `(.L_x_494) ;  /* 0x0000000017087348 */ /* 0x000fea0003c00000 */
[----:B------:R0:W1:Y:S02]  /*bc20*/  SHFL.BFLY P2, R30, R32, R29, R28 ;  /* 0x0c00001d201e7389 */ /* 0x000064000004001c */
[----:B01----:R-:W-:Y:S01]  /*bc30*/  ENDCOLLECTIVE ;  /* 0x000000000000791b */ /* 0x003fe20003800000 */
.L_x_494:
[----:B------:R-:W-:Y:S01]  /*bc40*/  FADD.FTZ R46, R51, R46 ;  /* 0x0000002e332e7221 */ /* 0x000fe20000010000 */
[----:B------:R-:W-:-:S04]  /*bc50*/  HFMA2.MMA R29, -RZ, RZ, 0, 1.1920928955078125e-07 ;  /* 0x00000002ff1d7435 */ /* 0x000fc800000001ff */
[----:B------:R-:W-:Y:S02]  /*bc60*/  MOV R32, R46 ;  /* 0x0000002e00207202 */ /* 0x000fe40000000f00 */
[----:B------:R-:W-:-:S07]  /*bc70*/  MOV R50, R30 ;  /* 0x0000001e00327202 */ /* 0x000fce0000000f00 */
[----:B------:R-:W-:Y:S05]  /*bc80*/  WARPSYNC.COLLECTIVE R23, `(.L_x_495) ;  /* 0x0000000017087348 */ /* 0x000fea0003c00000 */
[----:B------:R0:W1:Y:S02]  /*bc90*/  SHFL.BFLY P2, R30, R32, R29, R28 ;  /* 0x0c00001d201e7389 */ /* 0x000064000004001c */
[----:B01----:R-:W-:Y:S01]  /*bca0*/  ENDCOLLECTIVE ;  /* 0x000000000000791b */ /* 0x003fe20003800000 */
.L_x_495:
[----:B------:R-:W-:-:S05]  /*bcb0*/  FADD.FTZ R50, R53, R50 ;  /* 0x0000003235327221 */ /* 0x000fca0000010000 */
[----:B------:R-:W-:Y:S02]  /*bcc0*/  MOV R32, R50 ;  /* 0x0000003200207202 */ /* 0x000fe40000000f00 */
[----:B------:R-:W-:-:S07]  /*bcd0*/  MOV R37, R30 ;  /* 0x0000001e00257202 */ /* 0x000fce0000000f00 */
[----:B------:R-:W-:Y:S05]  /*bce0*/  WARPSYNC.COLLECTIVE R23, `(.L_x_496) ;  /* 0x0000000017087348 */ /* 0x000fea0003c00000 */
[----:B------:R0:W1:Y:S02]  /*bcf0*/  SHFL.BFLY P2, R30, R32, R29, R28 ;  /* 0x0c00001d201e7389 */ /* 0x000064000004001c */
[----:B01----:R-:W-:Y:S01]  /*bd00*/  ENDCOLLECTIVE ;  /* 0x000000000000791b */ /* 0x003fe20003800000 */
.L_x_496:
[----:B------:R-:W-:Y:S01]  /*bd10*/  FADD.FTZ R37, R46, R37 ;  /* 0x000000252e257221 */ /* 0x000fe20000010000 */
[----:B------:R-:W-:Y:S01]  /*bd20*/  FADD.FTZ R29, R45, R42 ;  /* 0x0000002a2d1d7221 */ /* 0x000fe20000010000 */
[----:B------:R-:W-:Y:S02]  /*bd30*/  @!P0 F2FP.BF16.F32.PACK_AB R23, RZ, R38 ;  /* 0x00000026ff17823e */ /* 0x000fe400000010ff */
[----:B------:R-:W-:Y:S02]  /*bd40*/  @!P0 F2FP.BF16.F32.PACK_AB R28, RZ, R40 ;  /* 0x00000028ff1c823e */ /* 0x000fe400000010ff */
[----:B------:R-:W-:Y:S02]  /*bd50*/  @!P0 F2FP.BF16.F32.PACK_AB R29, RZ, R29 ;  /* 0x0000001dff1d823e */ /* 0x000fe400000010ff */
[----:B------:R-:W-:Y:S02]  /*bd60*/  PRMT R35, R23, 0x7610, R35 ;  /* 0x0000761017237816 */ /* 0x000fe40000000023 */
[----:B------:R-:W-:Y:S01]  /*bd70*/  PRMT R38, R29, 0x7610, R38 ;  /* 0x000076101d267816 */ /* 0x000fe20000000026 */
[----:B------:R-:W-:Y:S01]  /*bd80*/  IMAD.MOV.U32 R51, RZ, RZ, R30 ;  /* 0x000000ffff337224 */ /* 0x000fe200078e001e */
[----:B------:R-:W-:Y:S01]  /*bd90*/  HFMA2.MMA R29, -RZ, RZ, 0, 5.9604644775390625e-08 ;  /* 0x00000001ff1d7435 */ /* 0x000fe200000001ff */
[----:B------:R-:W-:-:S02]  /*bda0*/  @!P0 F2FP.BF16.F32.PACK_AB R30, RZ, R33 ;  /* 0x00000021ff1e823e */ /* 0x000fc400000010ff */
[----:B------:R-:W-:Y:S01]  /*bdb0*/  PRMT R36, R28, 0x7610, R36 ;  /* 0x000076101c247816 */ /* 0x000fe20000000024 */
[----:B------:R-:W-:Y:S01]  /*bdc0*/  FADD.FTZ R50, R50, R51 ;  /* 0x0000003332327221 */ /* 0x000fe20000010000 */
[----:B------:R-:W-:Y:S01]  /*bdd0*/  MOV R32, R37 ;  /* 0x0000002500207202 */ /* 0x000fe20000000f00 */
[----:B------:R0:W-:Y:S01]  /*bde0*/  @!P0 STG.E.U16 desc[UR14][R24.64], R30 ;  /* 0x0000001e18008986 */ /* 0x0001e2000c10150e */
[----:B------:R-:W-:Y:S02]  /*bdf0*/  MOV R28, 0x101f ;  /* 0x0000101f001c7802 */ /* 0x000fe40000000f00 */
[----:B------:R-:W-:Y:S02]  /*be00*/  MOV R23, 0xffff ;  /* 0x0000ffff00177802 */ /* 0x000fe40000000f00 */
[----:B------:R-:W-:Y:S01]  /*be10*/  PRMT R33, R31, 0x7610, R33 ;  /* 0x000076101f217816 */ /* 0x000fe20000000021 */
[----:B------:R-:W-:-:S07]  /*be20*/  FADD.FTZ R31, R43, R44 ;  /* 0x0000002c2b1f7221 */ /* 0x000fce0000010000 */
[----:B0-----:R-:W-:Y:S05]  /*be30*/  WARPSYNC.COLLECTIVE R23, `(.L_x_497) ;  /* 0x0000000017087348 */ /* 0x001fea0003c00000 */
[----:B0-----:R0:W1:Y:S02]  /*be40*/  SHFL.BFLY P2, R30, R32, R29, R28 ;  /* 0x0c00001d201e7389 */ /* 0x001064000004001c */
[----:B01----:R-:W-:Y:S01]  /*be50*/  ENDCOLLECTIVE ;  /* 0x000000000000791b */ /* 0x003fe20003800000 */
.L_x_497:
        /* <DEDUP_REMOVED lines=11> */
.L_x_498:
[----:B------:R-:W-:Y:S01]  /*bf10*/  FADD.FTZ R34, R37, R34 ;  /* 0x0000002225227221 */ /* 0x000fe20000010000 */
[----:B------:R-:W-:Y:S06]  /*bf20*/  BRA `(.L_x_499) ;  /* 0xffffffe400107947 */ /* 0x000fec000383ffff */
.L_x_500:
        /* <DEDUP_REMOVED lines=13> */
.L_x_3188:


//--------------------- .text._ZN13group_norm_v218gn_bwd_cuda_kernelI13__nv_bfloat16Li480ELi2ELi32ELi30ELi1024ELb0ELb1ELi16ELi960ELi960ELi4ELb1ELi3ELb0ELb0ELNS_15WgradSyncMethodE3ENS_16CompileConditionILi900EEEEEvPT_S6_S6_PKS5_S8_S8_S8_PKfflPfPj --------------------------
	.section	.text._ZN13group_norm_v218gn_bwd_cuda_kernelI13__nv_bfloat16Li480ELi2ELi32ELi30ELi1024ELb0ELb1ELi16ELi960ELi960ELi4ELb1ELi3ELb0ELb0ELNS_15WgradSyncMethodE3ENS_16CompileConditionILi900EEEEEvPT_S6_S6_PKS5_S8_S8_S8_PKfflPfPj,"ax",@progbits
	.align	128
        .global         _ZN13group_norm_v218gn_bwd_cuda_kernelI13__nv_bfloat16Li480ELi2ELi32ELi30ELi1024ELb0ELb1ELi16ELi960ELi960ELi4ELb1ELi3ELb0ELb0ELNS_15WgradSyncMethodE3ENS_16CompileConditionILi900EEEEEvPT_S6_S6_PKS5_S8_S8_S8_PKfflPfPj
        .type           _ZN13group_norm_v218gn_bwd_cuda_kernelI13__nv_bfloat16Li480ELi2ELi32ELi30ELi1024ELb0ELb1ELi16ELi960ELi960ELi4ELb1ELi3ELb0ELb0ELNS_15WgradSyncMethodE3ENS_16CompileConditionILi900EEEEEvPT_S6_S6_PKS5_S8_S8_S8_PKfflPfPj,@function
        .size           _ZN13group_norm_v218gn_bwd_cuda_kernelI13__nv_bfloat16Li480ELi2ELi32ELi30ELi1024ELb0ELb1ELi16ELi960ELi960ELi4ELb1ELi3ELb0ELb0ELNS_15WgradSyncMethodE3ENS_16CompileConditionILi900EEEEEvPT_S6_S6_PKS5_S8_S8_S8_PKfflPfPj,(.L_x_3189 - _ZN13group_norm_v218gn_bwd_cuda_kernelI13__nv_bfloat16Li480ELi2ELi32ELi30ELi1024ELb0ELb1ELi16ELi960ELi960ELi4ELb1ELi3ELb0ELb0ELNS_15WgradSyncMethodE3ENS_16CompileConditionILi900EEEEEvPT_S6_S6_PKS5_S8_S8_S8_PKfflPfPj)
        .other          _ZN13group_norm_v218gn_bwd_cuda_kernelI13__nv_bfloat16Li480ELi2ELi32ELi30ELi1024ELb0ELb1ELi16ELi960ELi960ELi4ELb1ELi3ELb0ELb0ELNS_15WgradSyncMethodE3ENS_16CompileConditionILi900EEEEEvPT_S6_S6_PKS5_S8_S8_S8_PKfflPfPj,@"STO_CUDA_ENTRY STV_DEFAULT"
_ZN13group_norm_v218gn_bwd_cuda_kernelI13__nv_bfloat16Li480ELi2ELi32ELi30ELi1024ELb0ELb1ELi16ELi960ELi960ELi4ELb1ELi3ELb0ELb0ELNS_15WgradSyncMethodE3ENS_16CompileConditionILi900EEEEEvPT_S6_S6_PKS5_S8_S8_S8_PKfflPfPj:
.text._ZN13group_norm_v218gn_bwd_cuda_kernelI13__nv_bfloat16Li480ELi2ELi32ELi30ELi1024ELb0ELb1ELi16ELi960ELi960ELi4ELb1ELi3ELb0ELb0ELNS_15WgradSyncMethodE3ENS_16CompileConditionILi900EEEEEvPT_S6_S6_PKS5_S8_S8_S8_PKfflPfPj:
        /* <DEDUP_REMOVED lines=29> */
.L_x_503:
[----:B------:R-:W2:Y:S04]  /*01d0*/  LD.E.STRONG.GPU R0, desc[UR12][R2.64] ;  /* 0x0000000c02007980 */ /* 0x000ea8000c10f900 */
[----:B--2---:R-:W-:Y:S01]  /*01e0*/  CCTL.IVALL ;  /* 0x00000000ff00798f */ /* 0x004fe20002000000 */
[----:B------:R-:W-:Y:S05]  /*01f0*/  YIELD ;  /* 0x0000000000007946 */ /* 0x000fea0003800000 */
[----:B-----5:R-:W-:-:S04]  /*0200*/  LOP3.LUT R0, R0, R5, RZ, 0x3c, !PT ;  /* 0x0000000500007212 */ /* 0x020fc800078e3cff */
[----:B------:R-:W-:-:S13]  /*0210*/  ISETP.GT.AND P0, PT, R0, -0x1, PT ;  /* 0xffffffff0000780c */ /* 0x000fda0003f04270 */
[----:B------:R-:W-:Y:S05]  /*0220*/  @P0 BRA `(.L_x_503) ;  /* 0xfffffffc00e80947 */ /* 0x000fea000383ffff */
.L_x_502:
[----:B------:R-:W-:Y:S05]  /*0230*/  WARPSYNC.ALL ;  /* 0x0000000000007948 */ /* 0x000fea0003800000 */
[----:B------:R-:W-:Y:S06]  /*0240*/  BAR.SYNC.DEFER_BLOCKING 0x0 ;  /* 0x0000000000007b1d */ /* 0x000fec0000010000 */
[----:B------:R-:W-:Y:S05]  /*0250*/  BRA `(.L_x_504) ;  /* 0x0000005400407947 */ /* 0x000fea0003800000 */
.L_x_501:
        /* <DEDUP_REMOVED lines=15> */
[----:B------:R-:W-:Y:S02]  /*0350*/  SHF.R.S32.HI R8, RZ, 0x2, R6 ;  /* 0x00000002ff087819 */ /* 0x000fe40000011406 */
[----:B------:R-:W-:-:S02]  /*0360*/  LEA.HI R4, R5, R10, RZ, 0x2 ;  /* 0x0000000a05047211 */ /* 0x000fc400078f10ff */
        /* <DEDUP_REMOVED lines=29> */
[----:B------:R-:W-:Y:S02]  /*0540*/  CS2R R12, SRZ ;  /* 0x00000000000c7805 */ /* 0x000fe4000001ff00 */
[----:B-1----:R-:W-:Y:S01]  /*0550*/  LOP3.LUT R7, R6, 0x3, R9, 0x78, !PT ;  /* 0x0000000306077812 */ /* 0x002fe200078e7809 */
[----:B------:R0:W-:Y:S01]  /*0560*/  STL [R1+0xcc], R10 ;  /* 0x0000cc0a01007387 */ /* 0x0001e20000100800 */
[----:B------:R-:W-:-:S03]  /*0570*/  LOP3.LUT R6, R11, 0x3, R8, 0x78, !PT ;  /* 0x000000030b067812 */ /* 0x000fc600078e7808 */
[----:B------:R-:W-:Y:S04]  /*0580*/  STL [R1+0xc8], R7 ;  /* 0x0000c80701007387 */ /* 0x000fe80000100800 */
[----:B------:R1:W-:Y:S01]  /*0590*/  STL [R1+0xc4], R0 ;  /* 0x0000c40001007387 */ /* 0x0003e20000100800 */
[----:B0-----:R-:W-:-:S03]  /*05a0*/  CS2R R10, SRZ ;  /* 0x00000000000a7805 */ /* 0x001fc6000001ff00 */
[----:B------:R0:W-:Y:S04]  /*05b0*/  STL [R1+0xc0], R6 ;  /* 0x0000c00601007387 */ /* 0x0001e80000100800 */
[----:B------:R0:W-:Y:S04]  /*05c0*/  STL [R1+0x30], RZ ;  /* 0x000030ff01007387 */ /* 0x0001e80000100800 */
[----:B------:R0:W-:Y:S04]  /*05d0*/  STL [R1+0x38], RZ ;  /* 0x000038ff01007387 */ /* 0x0001e80000100800 */
[----:B------:R0:W-:Y:S04]  /*05e0*/  STL [R1+0x2c], RZ ;  /* 0x00002cff01007387 */ /* 0x0001e80000100800 */
[----:B------:R0:W-:Y:S01]  /*05f0*/  STL [R1+0x34], RZ ;  /* 0x000034ff01007387 */ /* 0x0001e20000100800 */
[----:B--2---:R-:W-:-:S02]  /*0600*/  PRMT R4, R2, 0x7632, R4 ;  /* 0x0000763202047816 */ /* 0x004fc40000000004 */
[C---:B------:R-:W-:Y:S02]  /*0610*/  PRMT R5, R3.reuse, 0x7632, R5 ;  /* 0x0000763203057816 */ /* 0x040fe40000000005 */
[----:B-1----:R-:W-:Y:S02]  /*0620*/  SHF.L.U32 R0, R2, 0x10, RZ ;  /* 0x0000001002007819 */ /* 0x002fe400000006ff */
[----:B------:R-:W-:Y:S01]  /*0630*/  SHF.L.U32 R2, R3, 0x10, RZ ;  /* 0x0000001003027819 */ /* 0x000fe200000006ff */
[----:B------:R-:W-:Y:S01]  /*0640*/  IMAD.U32 R3, R4, 0x10000, RZ ;  /* 0x0001000004037824 */ /* 0x000fe200078e00ff */
[----:B0-----:R-:W-:-:S07]  /*0650*/  SHF.L.U32 R4, R5, 0x10, RZ ;  /* 0x0000001005047819 */ /* 0x001fce00000006ff */
.L_x_520:
        /* <DEDUP_REMOVED lines=19> */
[----:B------:R-:W-:-:S05]  /*0790*/  IMAD.WIDE.U32 R46, R5, 0xf0000, R46 ;  /* 0x000f0000052e7825 */ /* 0x000fca00078e002e */
[----:B------:R-:W-:Y:S01]  /*07a0*/  IADD3 R5, R47, UR7, RZ ;  /* 0x000000072f057c10 */ /* 0x000fe2000fffe0ff */
[----:B------:R-:W-:Y:S01]  /*07b0*/  ULDC UR7, c[0x0][0x250] ;  /* 0x0000940000077ab9 */ /* 0x000fe20000000800 */
[----:B--2---:R-:W-:Y:S02]  /*07c0*/  IADD3 R15, P0, R9, UR10, RZ ;  /* 0x0000000a090f7c10 */ /* 0x004fe4000ff1e0ff */
[----:B------:R-:W-:-:S03]  /*07d0*/  IADD3 R9, P1, R6, R46, RZ ;  /* 0x0000002e06097210 */ /* 0x000fc60007f3e0ff */
[----:B------:R-:W-:Y:S01]  /*07e0*/  IMAD.X R18, RZ, RZ, UR14, P0 ;  /* 0x0000000eff127e24 */ /* 0x000fe200080e06ff */
[C---:B------:R-:W-:Y:S02]  /*07f0*/  LEA R14, P0, R15.reuse, UR16, 0x3 ;  /* 0x000000100f0e7c11 */ /* 0x040fe4000f8018ff */
[----:B------:R-:W-:Y:S02]  /*0800*/  IADD3.X R16, RZ, R5, RZ, P1, !PT ;  /* 0x00000005ff107210 */ /* 0x000fe40000ffe4ff */
[----:B------:R-:W-:Y:S01]  /*0810*/  LEA.HI.X R15, R15, UR17, R18, 0x3, P0 ;  /* 0x000000110f0f7c11 */ /* 0x000fe200080f1c12 */
[C---:B------:R-:W-:Y:S01]  /*0820*/  IMAD.SHL.U32 R19, R9.reuse, 0x2, RZ ;  /* 0x0000000209137824 */ /* 0x040fe200078e00ff */
[----:B------:R-:W-:Y:S02]  /*0830*/  SHF.L.U64.HI R20, R9, 0x1, R16 ;  /* 0x0000000109147819 */ /* 0x000fe40000010210 */
[----:B------:R-:W-:Y:S02]  /*0840*/  IADD3 R9, R6, 0x780, RZ ;  /* 0x0000078006097810 */ /* 0x000fe40007ffe0ff */
[----:B------:R-:W2:Y:S01]  /*0850*/  LDG.E.64.CONSTANT R14, desc[UR12][R14.64] ;  /* 0x0000000c0e0e7981 */ /* 0x000ea2000c1e9b00 */
[----:B------:R-:W-:-:S02]  /*0860*/  IADD3 R16, P0, R19, UR18, RZ ;  /* 0x0000001213107c10 */ /* 0x000fc4000ff1e0ff */
[----:B------:R-:W-:Y:S02]  /*0870*/  IADD3 R18, P1, R19, UR20, RZ ;  /* 0x0000001413127c10 */ /* 0x000fe4000ff3e0ff */
[----:B------:R-:W-:Y:S01]  /*0880*/  IADD3 R9, P2, R9, R46, RZ ;  /* 0x0000002e09097210 */ /* 0x000fe20007f5e0ff */
[----:B------:R-:W-:Y:S01]  /*0890*/  STL [R1+0x78], R20 ;  /* 0x0000781401007387 */ /* 0x000fe20000100800 */
[----:B------:R-:W-:-:S03]  /*08a0*/  IADD3.X R17, R20, UR19, RZ, P0, !PT ;  /* 0x0000001314117c10 */ /* 0x000fc600087fe4ff */
[----:B------:R0:W-:Y:S01]  /*08b0*/  STL [R1+0x74], R19 ;  /* 0x0000741301007387 */ /* 0x0001e20000100800 */
[----:B------:R-:W-:-:S03]  /*08c0*/  IMAD.SHL.U32 R22, R9, 0x2, RZ ;  /* 0x0000000209167824 */ /* 0x000fc600078e00ff */
[----:B------:R-:W4:Y:S01]  /*08d0*/  LDG.E.64.CONSTANT R16, desc[UR12][R16.64] ;  /* 0x0000000c10107981 */ /* 0x000f22000c1e9b00 */
[----:B0-----:R-:W-:Y:S02]  /*08e0*/  IADD3.X R19, R20, UR21, RZ, P1, !PT ;  /* 0x0000001514137c10 */ /* 0x001fe40008ffe4ff */
[----:B------:R-:W-:-:S04]  /*08f0*/  IADD3.X R20, RZ, R5, RZ, P2, !PT ;  /* 0x00000005ff147210 */ /* 0x000fc800017fe4ff */
[----:B------:R-:W-:Y:S01]  /*0900*/  SHF.L.U64.HI R27, R9, 0x1, R20 ;  /* 0x00000001091b7819 */ /* 0x000fe20000010214 */
[----:B------:R-:W4:Y:S01]  /*0910*/  LDG.E.64.CONSTANT R18, desc[UR12][R18.64] ;  /* 0x0000000c12127981 */ /* 0x000f22000c1e9b00 */
[----:B------:R-:W-:Y:S02]  /*0920*/  IADD3 R20, P1, R22, UR18, RZ ;  /* 0x0000001216147c10 */ /* 0x000fe4000ff3e0ff */
[----:B---3--:R-:W-:Y:S02]  /*0930*/  IADD3 R25, P0, R21, UR10, RZ ;  /* 0x0000000a15197c10 */ /* 0x008fe4000ff1e0ff */
[----:B------:R-:W-:Y:S02]  /*0940*/  IADD3.X R21, R27, UR19, RZ, P1, !PT ;  /* 0x000000131b157c10 */ /* 0x000fe40008ffe4ff */
[----:B------:R-:W-:Y:S01]  /*0950*/  IADD3.X R26, RZ, UR14, RZ, P0, !PT ;  /* 0x0000000eff1a7c10 */ /* 0x000fe200087fe4ff */
[----:B------:R0:W-:Y:S01]  /*0960*/  STL [R1+0x94], R22 ;  /* 0x0000941601007387 */ /* 0x0001e20000100800 */
[----:B------:R-:W-:-:S02]  /*0970*/  LEA R24, P0, R25, UR16, 0x3 ;  /* 0x0000001019187c11 */ /* 0x000fc4000f8018ff */
[----:B------:R-:W-:Y:S01]  /*0980*/  MOV R51, 0x18 ;  /* 0x0000001800337802 */ /* 0x000fe20000000f00 */
[----:B------:R-:W3:Y:S01]  /*0990*/  LDG.E.64.CONSTANT R20, desc[UR12][R20.64] ;  /* 0x0000000c14147981 */ /* 0x000ee2000c1e9b00 */
[----:B------:R-:W-:Y:S01]  /*09a0*/  LEA.HI.X R25, R25, UR17, R26, 0x3, P0 ;  /* 0x0000001119197c11 */ /* 0x000fe200080f1c1a */
[----:B------:R-:W-:Y:S01]  /*09b0*/  UIADD3 UR9, UP0, UR9, 0x3, URZ ;  /* 0x0000000309097890 */ /* 0x000fe2000ff1e03f */
[----:B------:R-:W-:Y:S01]  /*09c0*/  IADD3 R9, R6, 0xf00, RZ ;  /* 0x00000f0006097810 */ /* 0x000fe20007ffe0ff */
[----:B------:R-:W-:Y:S01]  /*09d0*/  ULDC.64 UR14, c[0x0][0x258] ;  /* 0x00009600000e7ab9 */ /* 0x000fe20000000a00 */
[----:B0-----:R-:W-:Y:S02]  /*09e0*/  IADD3 R22, P2, R22, UR20, RZ ;  /* 0x0000001416167c10 */ /* 0x001fe4000ff5e0ff */
[----:B------:R-:W3:Y:S02]  /*09f0*/  LDG.E.64.CONSTANT R24, desc[UR12][R24.64] ;  /* 0x0000000c18187981 */ /* 0x000ee4000c1e9b00 */
[----:B------:R-:W-:-:S06]  /*0a00*/  IADD3.X R23, R27, UR21, RZ, P2, !PT ;  /* 0x000000151b177c10 */ /* 0x000fcc00097fe4ff */
[----:B------:R-:W3:Y:S01]  /*0a10*/  LDG.E.64.CONSTANT R22, desc[UR12][R22.64] ;  /* 0x0000000c16167981 */ /* 0x000ee2000c1e9b00 */
[----:B------:R-:W-:-:S05]  /*0a20*/  IADD3 R9, P0, R9, R46, RZ ;  /* 0x0000002e09097210 */ /* 0x000fca0007f1e0ff */
[----:B------:R-:W-:Y:S01]  /*0a30*/  IMAD.X R26, RZ, RZ, R5, P0 ;  /* 0x000000ffff1a7224 */ /* 0x000fe200000e0605 */
[----:B------:R-:W-:-:S04]  /*0a40*/  SHF.L.U32 R28, R9, 0x1, RZ ;  /* 0x00000001091c7819 */ /* 0x000fc800000006ff */
[----:B------:R-:W-:Y:S02]  /*0a50*/  SHF.L.U64.HI R30, R9, 0x1, R26 ;  /* 0x00000001091e7819 */ /* 0x000fe4000001021a */
[----:B------:R-:W-:Y:S01]  /*0a60*/  IADD3 R26, P0, R28, UR18, RZ ;  /* 0x000000121c1a7c10 */ /* 0x000fe2000ff1e0ff */
[----:B------:R0:W-:Y:S01]  /*0a70*/  STL [R1+0x9c], R27 ;  /* 0x00009c1b01007387 */ /* 0x0001e20000100800 */
[----:B------:R-:W-:-:S03]  /*0a80*/  IADD3 R9, R6, 0x1680, RZ ;  /* 0x0000168006097810 */ /* 0x000fc60007ffe0ff */
[----:B------:R1:W-:Y:S01]  /*0a90*/  STL [R1+0x98], R28 ;  /* 0x0000981c01007387 */ /* 0x0003e20000100800 */
[----:B0-----:R-:W-:Y:S02]  /*0aa0*/  IADD3.X R27, R30, UR19, RZ, P0, !PT ;  /* 0x000000131e1b7c10 */ /* 0x001fe400087fe4ff */
[----:B-1----:R-:W-:-:S04]  /*0ab0*/  IADD3 R28, P0, R28, UR20, RZ ;  /* 0x000000141c1c7c10 */ /* 0x002fc8000ff1e0ff */
[----:B------:R-:W3:Y:S01]  /*0ac0*/  LDG.E.64.CONSTANT R26, desc[UR12][R26.64] ;  /* 0x0000000c1a1a7981 */ /* 0x000ee2000c1e9b00 */
[----:B------:R-:W-:Y:S02]  /*0ad0*/  IADD3.X R29, R30, UR21, RZ, P0, !PT ;  /* 0x000000151e1d7c10 */ /* 0x000fe400087fe4ff */
[----:B------:R-:W-:Y:S01]  /*0ae0*/  IADD3 R9, P0, R9, R46, RZ ;  /* 0x0000002e09097210 */ /* 0x000fe20007f1e0ff */
[----:B------:R0:W-:Y:S04]  /*0af0*/  STL [R1+0xa4], R30 ;  /* 0x0000a41e01007387 */ /* 0x0001e80000100800 */
[----:B------:R-:W3:Y:S01]  /*0b00*/  LDG.E.64.CONSTANT R28, desc[UR12][R28.64] ;  /* 0x0000000c1c1c7981 */ /* 0x000ee2000c1e9b00 */
[----:B------:R-:W-:Y:S01]  /*0b10*/  SHF.L.U32 R32, R9, 0x1, RZ ;  /* 0x0000000109207819 */ /* 0x000fe200000006ff */
[----:B0-----:R-:W-:-:S05]  /*0b20*/  IMAD.X R30, RZ, RZ, R5, P0 ;  /* 0x000000ffff1e7224 */ /* 0x001fca00000e0605 */
[----:B------:R-:W-:Y:S02]  /*0b30*/  SHF.L.U64.HI R34, R9, 0x1, R30 ;  /* 0x0000000109227819 */ /* 0x000fe4000001021e */
[----:B------:R-:W-:Y:S02]  /*0b40*/  IADD3 R30, P0, R32, UR18, RZ ;  /* 0x00000012201e7c10 */ /* 0x000fe4000ff1e0ff */
[----:B------:R-:W-:Y:S01]  /*0b50*/  IADD3 R9, R6, 0x1e00, RZ ;  /* 0x00001e0006097810 */ /* 0x000fe20007ffe0ff */
[----:B------:R0:W-:Y:S01]  /*0b60*/  STL [R1+0xa0], R32 ;  /* 0x0000a02001007387 */ /* 0x0001e20000100800 */
[----:B------:R-:W-:Y:S02]  /*0b70*/  IADD3.X R31, R34, UR19, RZ, P0, !PT ;  /* 0x00000013221f7c10 */ /* 0x000fe400087fe4ff */
[----:B------:R-:W-:Y:S01]  /*0b80*/  IADD3 R9, P0, R9, R46, RZ ;  /* 0x0000002e09097210 */ /* 0x000fe20007f1e0ff */
[----:B------:R1:W-:Y:S04]  /*0b90*/  STL [R1+0xb0], R34 ;  /* 0x0000b02201007387 */ /* 0x0003e80000100800 */
[----:B------:R-:W3:Y:S01]  /*0ba0*/  LDG.E.64.CONSTANT R30, desc[UR12][R30.64] ;  /* 0x0000000c1e1e7981 */ /* 0x000ee2000c1e9b00 */
[----:B0-----:R-:W-:-:S04]  /*0bb0*/  IADD3 R32, P1, R32, UR20, RZ ;  /* 0x0000001420207c10 */ /* 0x001fc8000ff3e0ff */
[----:B------:R-:W-:Y:S01]  /*0bc0*/  IADD3.X R33, R34, UR21, RZ, P1, !PT ;  /* 0x0000001522217c10 */ /* 0x000fe20008ffe4ff */
[----:B-1----:R-:W-:Y:S01]  /*0bd0*/  IMAD.X R34, RZ, RZ, R5, P0 ;  /* 0x000000ffff227224 */ /* 0x002fe200000e0605 */
[----:B------:R-:W-:-:S04]  /*0be0*/  SHF.L.U32 R36, R9, 0x1, RZ ;  /* 0x0000000109247819 */ /* 0x000fc800000006ff */
[----:B------:R-:W-:Y:S01]  /*0bf0*/  SHF.L.U64.HI R38, R9, 0x1, R34 ;  /* 0x0000000109267819 */ /* 0x000fe20000010222 */
[----:B------:R-:W3:Y:S01]  /*0c00*/  LDG.E.64.CONSTANT R32, desc[UR12][R32.64] ;  /* 0x0000000c20207981 */ /* 0x000ee2000c1e9b00 */
[----:B------:R-:W-:-:S03]  /*0c10*/  IADD3 R34, P0, R36, UR18, RZ ;  /* 0x0000001224227c10 */ /* 0x000fc6000ff1e0ff */
[----:B------:R0:W-:Y:S01]  /*0c20*/  STL [R1+0xa8], R36 ;  /* 0x0000a82401007387 */ /* 0x0001e20000100800 */
[----:B------:R-:W-:-:S06]  /*0c30*/  IADD3.X R35, R38, UR19, RZ, P0, !PT ;  /* 0x0000001326237c10 */ /* 0x000fcc00087fe4ff */
        /* <DEDUP_REMOVED lines=15> */
[----:B------:R1:W-:Y:S01]  /*0d30*/  STL [R1+0x90], R42 ;  /* 0x0000902a01007387 */ /* 0x0003e20000100800 */
[----:B0-----:R-:W-:Y:S01]  /*0d40*/  IADD3 R40, P1, R40, UR20, RZ ;  /* 0x0000001428287c10 */ /* 0x001fe2000ff3e0ff */
[----:B------:R-:W-:Y:S01]  /*0d50*/  IMAD R51, R8, R51, UR6 ;  /* 0x0000000608337e24 */ /* 0x000fe2000f8e0233 */
[----:B------:R-:W-:Y:S01]  /*0d60*/  IADD3 R6, R6, 0x3480, RZ ;  /* 0x0000348006067810 */ /* 0x000fe20007ffe0ff */
[----:B------:R-:W3:Y:S01]  /*0d70*/  LDG.E.64.CONSTANT R38, desc[UR12][R38.64] ;  /* 0x0000000c26267981 */ /* 0x000ee2000c1e9b00 */
[----:B------:R-:W-:Y:S01]  /*0d80*/  IADD3.X R41, R42, UR21, RZ, P1, !PT ;  /* 0x000000152a297c10 */ /* 0x000fe20008ffe4ff */
[----:B-1----:R-:W-:Y:S01]  /*0d90*/  IMAD.X R42, RZ, RZ, R5, P0 ;  /* 0x000000ffff2a7224 */ /* 0x002fe200000e0605 */
[----:B------:R-:W-:-:S04]  /*0da0*/  SHF.L.U32 R44, R9, 0x1, RZ ;  /* 0x00000001092c7819 */ /* 0x000fc800000006ff */
[----:B------:R-:W-:Y:S01]  /*0db0*/  SHF.L.U64.HI R48, R9, 0x1, R42 ;  /* 0x0000000109307819 */ /* 0x000fe2000001022a */
[----:B------:R-:W3:Y:S01]  /*0dc0*/  LDG.E.64.CONSTANT R40, desc[UR12][R40.64] ;  /* 0x0000000c28287981 */ /* 0x000ee2000c1e9b00 */
[----:B------:R-:W-:-:S04]  /*0dd0*/  IADD3 R42, P0, R44, UR18, RZ ;  /* 0x000000122c2a7c10 */ /* 0x000fc8000ff1e0ff */
[----:B------:R-:W-:Y:S02]  /*0de0*/  IADD3.X R43, R48, UR19, RZ, P0, !PT ;  /* 0x00000013302b7c10 */ /* 0x000fe400087fe4ff */
[----:B------:R-:W-:Y:S01]  /*0df0*/  IADD3 R6, P0, R6, R46, RZ ;  /* 0x0000002e06067210 */ /* 0x000fe20007f1e0ff */
[----:B------:R0:W-:Y:S04]  /*0e00*/  STL [R1+0x84], R44 ;  /* 0x0000842c01007387 */ /* 0x0001e80000100800 */
[----:B------:R-:W-:Y:S01]  /*0e10*/  IMAD.X R5, RZ, RZ, R5, P0 ;  /* 0x000000ffff057224 */ /* 0x000fe200000e0605 */
[----:B------:R1:W-:Y:S04]  /*0e20*/  STL [R1+0x88], R48 ;  /* 0x0000883001007387 */ /* 0x0003e80000100800 */
[----:B------:R-:W-:Y:S01]  /*0e30*/  SHF.L.U64.HI R50, R6, 0x1, R5 ;  /* 0x0000000106327819 */ /* 0x000fe20000010205 */
[----:B------:R-:W3:Y:S01]  /*0e40*/  LDG.E.64.CONSTANT R42, desc[UR12][R42.64] ;  /* 0x0000000c2a2a7981 */ /* 0x000ee2000c1e9b00 */
[----:B0-----:R-:W-:-:S04]  /*0e50*/  IADD3 R44, P1, R44, UR20, RZ ;  /* 0x000000142c2c7c10 */ /* 0x001fc8000ff3e0ff */
[----:B------:R-:W-:Y:S02]  /*0e60*/  IADD3.X R45, R48, UR21, RZ, P1, !PT ;  /* 0x00000015302d7c10 */ /* 0x000fe40008ffe4ff */
[----:B-1----:R-:W-:-:S04]  /*0e70*/  SHF.L.U32 R48, R6, 0x1, RZ ;  /* 0x0000000106307819 */ /* 0x002fc800000006ff */
[----:B------:R-:W-:Y:S01]  /*0e80*/  IADD3 R46, P0, R48, UR18, RZ ;  /* 0x00000012302e7c10 */ /* 0x000fe2000ff1e0ff */
[----:B------:R0:W-:Y:S03]  /*0e90*/  STL [R1+0x7c], R48 ;  /* 0x00007c3001007387 */ /* 0x0001e60000100800 */
[----:B------:R-:W-:Y:S01]  /*0ea0*/  IADD3.X R47, R50, UR19, RZ, P0, !PT ;  /* 0x00000013322f7c10 */ /* 0x000fe200087fe4ff */
[----:B------:R1:W-:Y:S01]  /*0eb0*/  STL [R1+0x80], R50 ;  /* 0x0000803201007387 */ /* 0x0003e20000100800 */
[----:B------:R-:W-:-:S03]  /*0ec0*/  LEA R7, R7, R51, 0x3 ;  /* 0x0000003307077211 */ /* 0x000fc600078e18ff */
[----:B------:R-:W3:Y:S01]  /*0ed0*/  LDG.E.64.CONSTANT R44, desc[UR12][R44.64] ;  /* 0x0000000c2c2c7981 */ /* 0x000ee2000c1e9b00 */
[----:B0-----:R-:W-:-:S03]  /*0ee0*/  IADD3 R48, P1, R48, UR20, RZ ;  /* 0x0000001430307c10 */ /* 0x001fc6000ff3e0ff */
[----:B------:R-:W3:Y:S01]  /*0ef0*/  LDG.E.64.CONSTANT R46, desc[UR12][R46.64] ;  /* 0x0000000c2e2e7981 */ /* 0x000ee2000c1e9b00 */
[----:B------:R-:W-:-:S06]  /*0f00*/  IADD3.X R49, R50, UR21, RZ, P1, !PT ;  /* 0x0000001532317c10 */ /* 0x000fcc0008ffe4ff */
[----:B------:R-:W3:Y:S01]  /*0f10*/  LDG.E.64.CONSTANT R48, desc[UR12][R48.64] ;  /* 0x0000000c30307981 */ /* 0x000ee2000c1e9b00 */
[----:B--2---:R-:W-:-:S06]  /*0f20*/  FADD.FTZ R5, R15, UR7 ;  /* 0x000000070f057e21 */ /* 0x004fcc0008010000 */
[----:B------:R-:W0:Y:S01]  /*0f30*/  MUFU.RSQ R5, R5 ;  /* 0x0000000500057308 */ /* 0x000e220000001400 */
[C---:B----4-:R-:W-:Y:S02]  /*0f40*/  PRMT R9, R16.reuse, 0x7632, R9 ;  /* 0x0000763210097816 */ /* 0x050fe40000000009 */
[----:B-1----:R-:W-:Y:S02]  /*0f50*/  SHF.L.U32 R50, R16, 0x10, RZ ;  /* 0x0000001010327819 */ /* 0x002fe400000006ff */
[----:B------:R-:W-:-:S03]  /*0f60*/  SHF.L.U32 R9, R9, 0x10, RZ ;  /* 0x0000001009097819 */ /* 0x000fc600000006ff */
[----:B------:R-:W-:Y:S01]  /*0f70*/  FADD.FTZ R50, -R14, R50 ;  /* 0x000000320e327221 */ /* 0x000fe20000010100 */
[C---:B------:R-:W-:Y:S01]  /*0f80*/  PRMT R6, R18.reuse, 0x7632, R6 ;  /* 0x0000763212067816 */ /* 0x040fe20000000006 */
[----:B------:R-:W-:Y:S02]  /*0f90*/  IMAD.U32 R59, R18, 0x10000, RZ ;  /* 0x00010000123b7824 */ /* 0x000fe400078e00ff */
[----:B------:R-:W-:Y:S01]  /*0fa0*/  FADD.FTZ R9, -R14, R9 ;  /* 0x000000090e097221 */ /* 0x000fe20000010100 */
[C---:B0-----:R-:W-:Y:S01]  /*0fb0*/  FMUL.FTZ R55, R5.reuse, R50 ;  /* 0x0000003205377220 */ /* 0x041fe20000410000 */
[----:B------:R-:W-:Y:S02]  /*0fc0*/  IMAD.U32 R6, R6, 0x10000, RZ ;  /* 0x0001000006067824 */ /* 0x000fe400078e00ff */
[----:B------:R-:W-:Y:S01]  /*0fd0*/  FMUL.FTZ R15, R0, R59 ;  /* 0x0000003b000f7220 */ /* 0x000fe20000410000 */
[----:B------:R-:W-:Y:S01]  /*0fe0*/  FMUL.FTZ R9, R5, R9 ;  /* 0x0000000905097220 */ /* 0x000fe20000410000 */
[----:B------:R-:W-:-:S02]  /*0ff0*/  FMUL.FTZ R8, R3, R6 ;  /* 0x0000000603087220 */ /* 0x000fc40000410000 */
[----:B------:R-:W-:Y:S01]  /*1000*/  FFMA.FTZ R15, R55, R15, RZ ;  /* 0x0000000f370f7223 */ /* 0x000fe200000100ff */
[----:B---3--:R-:W-:Y:S01]  /*1010*/  SHF.L.U32 R50, R20, 0x10, RZ ;  /* 0x0000001014327819 */ /* 0x008fe200000006ff */
[----:B------:R-:W-:Y:S02]  /*1020*/  FFMA.FTZ R51, R0, R59, RZ ;  /* 0x0000003b00337223 */ /* 0x000fe400000100ff */
[----:B------:R-:W-:Y:S02]  /*1030*/  FFMA.FTZ R8, R9, R8, R15 ;  /* 0x0000000809087223 */ /* 0x000fe4000001000f */
[----:B------:R-:W-:Y:S01]  /*1040*/  FADD.FTZ R50, -R14, R50 ;  /* 0x000000320e327221 */ /* 0x000fe20000010100 */
[----:B------:R0:W-:Y:S01]  /*1050*/  STL [R1+0xd0], R16 ;  /* 0x0000d01001007387 */ /* 0x0001e20000100800 */
[----:B------:R-:W-:Y:S01]  /*1060*/  FADD.FTZ R15, R25, UR7 ;  /* 0x00000007190f7e21 */ /* 0x000fe20008010000 */
[-C--:B------:R-:W-:Y:S01]  /*1070*/  FFMA.FTZ R51, R3, R6.reuse, R51 ;  /* 0x0000000603337223 */ /* 0x080fe20000010033 */
[----:B-----5:R-:W-:Y:S01]  /*1080*/  FFMA.FTZ R25, R9, R6, R10 ;  /* 0x0000000609197223 */ /* 0x020fe2000001000a */
[----:B------:R1:W-:Y:S01]  /*1090*/  STL [R1+0xd8], R18 ;  /* 0x0000d81201007387 */ /* 0x0003e20000100800 */
[----:B0-----:R-:W-:Y:S01]  /*10a0*/  FMUL.FTZ R16, R5, R50 ;  /* 0x0000003205107220 */ /* 0x001fe20000410000 */
[----:B------:R-:W-:-:S02]  /*10b0*/  FADD.FTZ R50, R6, R11 ;  /* 0x0000000b06327221 */ /* 0x000fc40000010000 */
[----:B------:R0:W2:Y:S01]  /*10c0*/  MUFU.RSQ R6, R15 ;  /* 0x0000000f00067308 */ /* 0x0000a20000001400 */
[C---:B-1----:R-:W-:Y:S01]  /*10d0*/  IMAD.U32 R18, R22.reuse, 0x10000, RZ ;  /* 0x0001000016127824 */ /* 0x042fe200078e00ff */
[----:B------:R1:W-:Y:S01]  /*10e0*/  STL [R1+0x54], R55 ;  /* 0x0000543701007387 */ /* 0x0003e20000100800 */
[----:B------:R-:W-:-:S03]  /*10f0*/  PRMT R52, R22, 0x7632, R52 ;  /* 0x0000763216347816 */ /* 0x000fc60000000034 */
[----:B------:R3:W-:Y:S01]  /*1100*/  STL [R1+0x4], R7 ;  /* 0x0000040701007387 */ /* 0x0007e20000100800 */
[----:B0-----:R-:W-:Y:S02]  /*1110*/  PRMT R15, R20, 0x7632, R15 ;  /* 0x00007632140f7816 */ /* 0x001fe4000000000f */
[----:B------:R-:W-:Y:S02]  /*1120*/  PRMT R54, R17, 0x7632, R54 ;  /* 0x0000763211367816 */ /* 0x000fe40000000036 */
[----:B------:R-:W-:Y:S02]  /*1130*/  SHF.L.U32 R15, R15, 0x10, RZ ;  /* 0x000000100f0f7819 */ /* 0x000fe400000006ff */
[----:B-1----:R-:W-:Y:S01]  /*1140*/  SHF.L.U32 R55, R17, 0x10, RZ ;  /* 0x0000001011377819 */ /* 0x002fe200000006ff */
[----:B---3--:R-:W-:Y:S01]  /*1150*/  FMUL.FTZ R7, R0, R18 ;  /* 0x0000001200077220 */ /* 0x008fe20000410000 */
[----:B------:R-:W-:Y:S01]  /*1160*/  SHF.L.U32 R52, R52, 0x10, RZ ;  /* 0x0000001034347819 */ /* 0x000fe200000006ff */
[----:B------:R-:W-:Y:S01]  /*1170*/  FADD.FTZ R15, -R14, R15 ;  /* 0x0000000f0e0f7221 */ /* 0x000fe20000010100 */
[C---:B------:R-:W-:Y:S01]  /*1180*/  PRMT R53, R19.reuse, 0x7632, R53 ;  /* 0x0000763213357816 */ /* 0x040fe20000000035 */
[----:B------:R-:W-:Y:S01]  /*1190*/  FFMA.FTZ R8, R16, R7, R8 ;  /* 0x0000000710087223 */ /* 0x000fe20000010008 */
[----:B------:R-:W-:Y:S01]  /*11a0*/  SHF.L.U32 R7, R19, 0x10, RZ ;  /* 0x0000001013077819 */ /* 0x000fe200000006ff */
[----:B------:R-:W-:Y:S01]  /*11b0*/  FADD.FTZ R55, -R24, R55 ;  /* 0x0000003718377221 */ /* 0x000fe20000010100 */
[----:B------:R-:W-:Y:S01]  /*11c0*/  SHF.L.U32 R54, R54, 0x10, RZ ;  /* 0x0000001036367819 */ /* 0x000fe200000006ff */
[----:B------:R-:W-:Y:S01]  /*11d0*/  STL [R1+0x12c], R59 ;  /* 0x00012c3b01007387 */ /* 0x000fe20000100800 */
[----:B------:R-:W-:Y:S01]  /*11e0*/  FMUL.FTZ R11, R3, R52 ;  /* 0x00000034030b7220 */ /* 0x000fe20000410000 */
[----:B------:R-:W-:-:S02]  /*11f0*/  FMUL.FTZ R15, R5, R15 ;  /* 0x0000000f050f7220 */ /* 0x000fc40000410000 */
[----:B------:R-:W-:Y:S01]  /*1200*/  STL [R1+0x20], R18 ;  /* 0x0000201201007387 */ /* 0x000fe20000100800 */
[----:B------:R-:W-:Y:S02]  /*1210*/  IMAD.U32 R53, R53, 0x10000, RZ ;  /* 0x0001000035357824 */ /* 0x000fe400078e00ff */
[----:B------:R-:W-:Y:S01]  /*1220*/  FMUL.FTZ R9, R2, R7 ;  /* 0x0000000702097220 */ /* 0x000fe20000410000 */
[----:B------:R-:W-:Y:S01]  /*1230*/  FADD.FTZ R54, -R24, R54 ;  /* 0x0000003618367221 */ /* 0x000fe20000010100 */
[----:B------:R0:W-:Y:S01]  /*1240*/  STL [R1+0x6c], R16 ;  /* 0x00006c1001007387 */ /* 0x0001e20000100800 */
[C---:B------:R-:W-:Y:S01]  /*1250*/  FFMA.FTZ R25, R15.reuse, R52, R25 ;  /* 0x000000340f197223 */ /* 0x040fe20000010019 */
[----:B------:R-:W-:Y:S01]  /*1260*/  FFMA.FTZ R8, R15, R11, R8 ;  /* 0x0000000b0f087223 */ /* 0x000fe20000010008 */
[----:B------:R-:W-:Y:S01]  /*1270*/  FMUL.FTZ R10, R4, R53 ;  /* 0x00000035040a7220 */ /* 0x000fe20000410000 */
[C---:B--2---:R-:W-:Y:S01]  /*1280*/  FMUL.FTZ R54, R6.reuse, R54 ;  /* 0x0000003606367220 */ /* 0x044fe20000410000 */
[C---:B------:R-:W-:Y:S01]  /*1290*/  PRMT R15, R21.reuse, 0x7632, R15 ;  /* 0x00007632150f7816 */ /* 0x040fe2000000000f */
[----:B0-----:R-:W-:Y:S01]  /*12a0*/  FMUL.FTZ R16, R6, R55 ;  /* 0x0000003706107220 */ /* 0x001fe20000410000 */
[----:B------:R0:W-:Y:S03]  /*12b0*/  STL [R1+0xdc], R17 ;  /* 0x0000dc1101007387 */ /* 0x0001e60000100800 */
[----:B------:R-:W-:Y:S01]  /*12c0*/  FFMA.FTZ R9, R16, R9, RZ ;  /* 0x0000000910097223 */ /* 0x000fe200000100ff */
[----:B------:R-:W-:Y:S01]  /*12d0*/  FFMA.FTZ R51, R0, R18, R51 ;  /* 0x0000001200337223 */ /* 0x000fe20000010033 */
[----:B------:R-:W-:Y:S01]  /*12e0*/  SHF.L.U32 R55, R21, 0x10, RZ ;  /* 0x0000001015377819 */ /* 0x000fe200000006ff */
[----:B------:R-:W-:Y:S01]  /*12f0*/  STL [R1+0xe0], R19 ;  /* 0x0000e01301007387 */ /* 0x000fe20000100800 */
[----:B------:R-:W-:Y:S01]  /*1300*/  FFMA.FTZ R10, R54, R10, R9 ;  /* 0x0000000a360a7223 */ /* 0x000fe20000010009 */
[----:B------:R-:W-:Y:S01]  /*1310*/  SHF.L.U32 R15, R15, 0x10, RZ ;  /* 0x000000100f0f7819 */ /* 0x000fe200000006ff */
[----:B------:R-:W-:Y:S01]  /*1320*/  FFMA.FTZ R9, R2, R7, RZ ;  /* 0x0000000702097223 */ /* 0x000fe200000100ff */
[----:B------:R-:W-:Y:S01]  /*1330*/  STL [R1+0xe4], R20 ;  /* 0x0000e41401007387 */ /* 0x000fe20000100800 */
[----:B------:R-:W-:Y:S01]  /*1340*/  FADD.FTZ R50, R50, R52 ;  /* 0x0000003432327221 */ /* 0x000fe20000010000 */
[----:B------:R-:W-:-:S02]  /*1350*/  FFMA.FTZ R51, R3, R52, R51 ;  /* 0x0000003403337223 */ /* 0x000fc40000010033 */
[----:B------:R-:W-:Y:S01]  /*1360*/  STL [R1+0xe8], R22 ;  /* 0x0000e81601007387 */ /* 0x000fe20000100800 */
[----:B------:R-:W-:Y:S01]  /*1370*/  PRMT R52, R23, 0x7632, R52 ;  /* 0x0000763217347816 */ /* 0x000fe20000000034 */
[----:B------:R-:W-:Y:S02]  /*1380*/  FADD.FTZ R55, -R24, R55 ;  /* 0x0000003718377221 */ /* 0x000fe40000010100 */
[----:B------:R1:W-:Y:S01]  /*1390*/  STL [R1+0x58], R16 ;  /* 0x0000581001007387 */ /* 0x0003e20000100800 */
[----:B------:R-:W-:Y:S01]  /*13a0*/  FFMA.FTZ R9, R4, R53, R9 ;  /* 0x0000003504097223 */ /* 0x000fe20000010009 */
[----:B------:R-:W-:Y:S01]  /*13b0*/  FADD.FTZ R15, -R24, R15 ;  /* 0x0000000f180f7221 */ /* 0x000fe20000010100 */
[----:B------:R-:W-:Y:S01]  /*13c0*/  FADD.FTZ R57, R53, R13 ;  /* 0x0000000d35397221 */ /* 0x000fe20000010000 */
[----:B0-----:R-:W-:Y:S01]  /*13d0*/  FMUL.FTZ R17, R6, R55 ;  /* 0x0000003706117220 */ /* 0x001fe20000410000 */
[----:B------:R-:W-:Y:S01]  /*13e0*/  SHF.L.U32 R52, R52, 0x10, RZ ;  /* 0x0000001034347819 */ /* 0x000fe200000006ff */
[----:B-1----:R-:W-:Y:S01]  /*13f0*/  IMAD.U32 R16, R23, 0x10000, RZ ;  /* 0x0001000017107824 */ /* 0x002fe200078e00ff */
[----:B------:R-:W-:Y:S01]  /*1400*/  SHF.L.U32 R13, R26, 0x10, RZ ;  /* 0x000000101a0d7819 */ /* 0x000fe200000006ff */
[----:B------:R-:W-:Y:S01]  /*1410*/  FFMA.FTZ R12, R54, R53, R12 ;  /* 0x00000035360c7223 */ /* 0x000fe2000001000c */
[----:B------:R-:W-:Y:S01]  /*1420*/  FMUL.FTZ R15, R6, R15 ;  /* 0x0000000f060f7220 */ /* 0x000fe20000410000 */
[CC--:B------:R-:W-:Y:S01]  /*1430*/  FMUL.FTZ R11, R2.reuse, R16.reuse ;  /* 0x00000010020b7220 */ /* 0x0c0fe20000410000 */
[----:B------:R-:W-:Y:S01]  /*1440*/  FFMA.FTZ R9, R2, R16, R9 ;  /* 0x0000001002097223 */ /* 0x000fe20000010009 */
[----:B------:R-:W-:Y:S01]  /*1450*/  STL [R1+0xec], R21 ;  /* 0x0000ec1501007387 */ /* 0x000fe20000100800 */
[CC--:B------:R-:W-:Y:S01]  /*1460*/  FMUL.FTZ R53, R4.reuse, R52.reuse ;  /* 0x0000003404357220 */ /* 0x0c0fe20000410000 */
[----:B------:R-:W-:Y:S01]  /*1470*/  FFMA.FTZ R11, R17, R11, R10 ;  /* 0x0000000b110b7223 */ /* 0x000fe2000001000a */
[----:B------:R-:W-:Y:S01]  /*1480*/  FADD.FTZ R57, R57, R52 ;  /* 0x0000003439397221 */ /* 0x000fe20000010000 */
[-C--:B------:R-:W-:Y:S01]  /*1490*/  FFMA.FTZ R9, R4, R52.reuse, R9 ;  /* 0x0000003404097223 */ /* 0x080fe20000010009 */
[----:B------:R-:W-:Y:S01]  /*14a0*/  FFMA.FTZ R10, R15, R52, R12 ;  /* 0x000000340f0a7223 */ /* 0x000fe2000001000c */
[----:B------:R-:W-:Y:S01]  /*14b0*/  FADD.FTZ R13, -R14, R13 ;  /* 0x0000000d0e0d7221 */ /* 0x000fe20000010100 */
[----:B------:R-:W-:Y:S01]  /*14c0*/  STL [R1+0xf0], R23 ;  /* 0x0000f01701007387 */ /* 0x000fe20000100800 */
[----:B------:R-:W-:-:S03]  /*14d0*/  PRMT R52, R26, 0x7632, R52 ;  /* 0x000076321a347816 */ /* 0x000fc60000000034 */
[----:B------:R0:W-:Y:S01]  /*14e0*/  STL [R1+0x24], R16 ;  /* 0x0000241001007387 */ /* 0x0001e20000100800 */
[----:B------:R-:W-:-:S03]  /*14f0*/  SHF.L.U32 R12, R27, 0x10, RZ ;  /* 0x000000101b0c7819 */ /* 0x000fc600000006ff */
[----:B------:R1:W-:Y:S01]  /*1500*/  STL [R1+0x124], R7 ;  /* 0x0001240701007387 */ /* 0x0003e20000100800 */
[----:B------:R-:W-:Y:S01]  /*1510*/  FFMA.FTZ R11, R15, R53, R11 ;  /* 0x000000350f0b7223 */ /* 0x000fe2000001000b */
[----:B0-----:R-:W-:Y:S02]  /*1520*/  IMAD.U32 R16, R28, 0x10000, RZ ;  /* 0x000100001c107824 */ /* 0x001fe400078e00ff */
[----:B-1----:R-:W-:Y:S01]  /*1530*/  FMUL.FTZ R7, R5, R13 ;  /* 0x0000000d05077220 */ /* 0x002fe20000410000 */
[----:B------:R-:W-:Y:S01]  /*1540*/  SHF.L.U32 R13, R52, 0x10, RZ ;  /* 0x00000010340d7819 */ /* 0x000fe200000006ff */
[----:B------:R-:W-:Y:S01]  /*1550*/  STL [R1+0x70], R17 ;  /* 0x0000701101007387 */ /* 0x000fe20000100800 */
[----:B------:R-:W-:Y:S01]  /*1560*/  FMUL.FTZ R15, R0, R16 ;  /* 0x00000010000f7220 */ /* 0x000fe20000410000 */
[----:B------:R-:W-:Y:S01]  /*1570*/  PRMT R52, R28, 0x7632, R52 ;  /* 0x000076321c347816 */ /* 0x000fe20000000034 */
[----:B------:R-:W-:Y:S01]  /*1580*/  FADD.FTZ R12, -R24, R12 ;  /* 0x0000000c180c7221 */ /* 0x000fe20000010100 */
[----:B------:R-:W-:Y:S01]  /*1590*/  STL [R1+0x1c], R16 ;  /* 0x00001c1001007387 */ /* 0x000fe20000100800 */
[----:B------:R-:W-:Y:S01]  /*15a0*/  FADD.FTZ R13, -R14, R13 ;  /* 0x0000000d0e0d7221 */ /* 0x000fe20000010100 */
[----:B------:R-:W-:-:S02]  /*15b0*/  FFMA.FTZ R8, R7, R15, R8 ;  /* 0x0000000f07087223 */ /* 0x000fc40000010008 */
[----:B------:R-:W-:Y:S01]  /*15c0*/  STL [R1+0xf4], R26 ;  /* 0x0000f41a01007387 */ /* 0x000fe20000100800 */
[----:B------:R-:W-:-:S03]  /*15d0*/  IMAD.U32 R52, R52, 0x10000, RZ ;  /* 0x0001000034347824 */ /* 0x000fc600078e00ff */
[----:B------:R-:W-:Y:S01]  /*15e0*/  STL [R1+0xf8], R28 ;  /* 0x0000f81c01007387 */ /* 0x000fe20000100800 */
[----:B------:R-:W-:-:S03]  /*15f0*/  FFMA.FTZ R51, R0, R16, R51 ;  /* 0x0000001000337223 */ /* 0x000fc60000010033 */
[----:B------:R0:W-:Y:S01]  /*1600*/  STL [R1+0x64], R7 ;  /* 0x0000640701007387 */ /* 0x0001e20000100800 */
[----:B------:R-:W-:Y:S01]  /*1610*/  PRMT R53, R27, 0x7632, R53 ;  /* 0x000076321b357816 */ /* 0x000fe20000000035 */
[----:B------:R-:W-:Y:S01]  /*1620*/  FADD.FTZ R50, R50, R52 ;  /* 0x0000003432327221 */ /* 0x000fe20000010000 */
[----:B0-----:R-:W-:Y:S01]  /*1630*/  FMUL.FTZ R7, R6, R12 ;  /* 0x0000000c06077220 */ /* 0x001fe20000410000 */
[----:B------:R-:W-:Y:S01]  /*1640*/  FMUL.FTZ R12, R5, R13 ;  /* 0x0000000d050c7220 */ /* 0x000fe20000410000 */
[----:B------:R-:W-:-:S03]  /*1650*/  FMUL.FTZ R13, R3, R52 ;  /* 0x00000034030d7220 */ /* 0x000fc60000410000 */
[-C--:B------:R-:W-:Y:S01]  /*1660*/  FFMA.FTZ R25, R12, R52.reuse, R25 ;  /* 0x000000340c197223 */ /* 0x080fe20000010019 */
[----:B------:R-:W-:Y:S01]  /*1670*/  FFMA.FTZ R52, R3, R52, R51 ;  /* 0x0000003403347223 */ /* 0x000fe20000010033 */
[----:B------:R-:W-:Y:S02]  /*1680*/  SHF.L.U32 R51, R30, 0x10, RZ ;  /* 0x000000101e337819 */ /* 0x000fe400000006ff */
[C---:B------:R-:W-:Y:S02]  /*1690*/  SHF.L.U32 R56, R29.reuse, 0x10, RZ ;  /* 0x000000101d387819 */ /* 0x040fe400000006ff */
[----:B------:R-:W-:Y:S02]  /*16a0*/  PRMT R54, R29, 0x7632, R54 ;  /* 0x000076321d367816 */ /* 0x000fe40000000036 */
[----:B------:R-:W-:Y:S01]  /*16b0*/  SHF.L.U32 R53, R53, 0x10, RZ ;  /* 0x0000001035357819 */ /* 0x000fe200000006ff */
[----:B------:R-:W-:Y:S01]  /*16c0*/  FADD.FTZ R51, -R14, R51 ;  /* 0x000000330e337221 */ /* 0x000fe20000010100 */
[----:B------:R-:W-:Y:S01]  /*16d0*/  FMUL.FTZ R15, R2, R56 ;  /* 0x00000038020f7220 */ /* 0x000fe20000410000 */
[----:B------:R-:W-:Y:S01]  /*16e0*/  IMAD.U32 R54, R54, 0x10000, RZ ;  /* 0x0001000036367824 */ /* 0x000fe200078e00ff */
[----:B------:R-:W-:Y:S01]  /*16f0*/  STL [R1+0x68], R7 ;  /* 0x0000680701007387 */ /* 0x000fe20000100800 */
[----:B------:R-:W-:Y:S01]  /*1700*/  FADD.FTZ R53, -R24, R53 ;  /* 0x0000003518357221 */ /* 0x000fe20000010100 */
[----:B------:R-:W-:-:S02]  /*1710*/  FFMA.FTZ R11, R7, R15, R11 ;  /* 0x0000000f070b7223 */ /* 0x000fc4000001000b */
[----:B------:R0:W-:Y:S01]  /*1720*/  STL [R1+0xfc], R27 ;  /* 0x0000fc1b01007387 */ /* 0x0001e20000100800 */
[----:B------:R-:W-:Y:S01]  /*1730*/  FMUL.FTZ R53, R6, R53 ;  /* 0x0000003506357220 */ /* 0x000fe20000410000 */
[----:B------:R-:W-:Y:S01]  /*1740*/  FFMA.FTZ R9, R2, R56, R9 ;  /* 0x0000003802097223 */ /* 0x000fe20000010009 */
[----:B------:R-:W-:Y:S02]  /*1750*/  FADD.FTZ R57, R57, R54 ;  /* 0x0000003639397221 */ /* 0x000fe40000010000 */
[-C--:B------:R-:W-:Y:S01]  /*1760*/  FFMA.FTZ R10, R53, R54.reuse, R10 ;  /* 0x00000036350a7223 */ /* 0x080fe2000001000a */
[----:B0-----:R-:W-:Y:S01]  /*1770*/  FMUL.FTZ R27, R5, R51 ;  /* 0x00000033051b7220 */ /* 0x001fe20000410000 */
[CC--:B------:R-:W-:Y:S01]  /*1780*/  FMUL.FTZ R51, R4.reuse, R54.reuse ;  /* 0x0000003604337220 */ /* 0x0c0fe20000410000 */
[----:B------:R0:W-:Y:S01]  /*1790*/  STL [R1+0x100], R29 ;  /* 0x0001001d01007387 */ /* 0x0001e20000100800 */
[----:B------:R-:W-:Y:S02]  /*17a0*/  FFMA.FTZ R9, R4, R54, R9 ;  /* 0x0000003604097223 */ /* 0x000fe40000010009 */
[----:B------:R-:W-:Y:S01]  /*17b0*/  FFMA.FTZ R11, R53, R51, R11 ;  /* 0x00000033350b7223 */ /* 0x000fe2000001000b */
[----:B------:R-:W-:-:S02]  /*17c0*/  SHF.L.U32 R53, R31, 0x10, RZ ;  /* 0x000000101f357819 */ /* 0x000fc400000006ff */
[----:B------:R-:W-:Y:S01]  /*17d0*/  SHF.L.U32 R54, R34, 0x10, RZ ;  /* 0x0000001022367819 */ /* 0x000fe200000006ff */
[----:B------:R-:W-:Y:S01]  /*17e0*/  STL [R1+0x104], R30 ;  /* 0x0001041e01007387 */ /* 0x000fe20000100800 */
[----:B0-----:R-:W-:Y:S01]  /*17f0*/  SHF.L.U32 R29, R32, 0x10, RZ ;  /* 0x00000010201d7819 */ /* 0x001fe200000006ff */
[----:B------:R-:W-:Y:S02]  /*1800*/  FADD.FTZ R53, -R24, R53 ;  /* 0x0000003518357221 */ /* 0x000fe40000010100 */
[----:B------:R-:W-:Y:S01]  /*1810*/  STL [R1+0x108], R32 ;  /* 0x0001082001007387 */ /* 0x000fe20000100800 */
[----:B------:R-:W-:Y:S01]  /*1820*/  SHF.L.U32 R26, R36, 0x10, RZ ;  /* 0x00000010241a7819 */ /* 0x000fe200000006ff */
[----:B------:R-:W-:Y:S02]  /*1830*/  FADD.FTZ R54, -R14, R54 ;  /* 0x000000360e367221 */ /* 0x000fe40000010100 */
[----:B------:R-:W-:Y:S01]  /*1840*/  STL [R1+0x18], R29 ;  /* 0x0000181d01007387 */ /* 0x000fe20000100800 */
[----:B------:R-:W-:-:S03]  /*1850*/  FMUL.FTZ R28, R6, R53 ;  /* 0x00000035061c7220 */ /* 0x000fc60000410000 */
[----:B------:R-:W-:Y:S01]  /*1860*/  STL [R1+0x5c], R27 ;  /* 0x00005c1b01007387 */ /* 0x000fe20000100800 */
[----:B------:R-:W-:-:S03]  /*1870*/  FMUL.FTZ R23, R5, R54 ;  /* 0x0000003605177220 */ /* 0x000fc60000410000 */
[----:B------:R-:W-:Y:S04]  /*1880*/  STL [R1+0x10c], R27 ;  /* 0x00010c1b01007387 */ /* 0x000fe80000100800 */
[----:B------:R-:W-:Y:S04]  /*1890*/  STL [R1+0x110], R56 ;  /* 0x0001103801007387 */ /* 0x000fe80000100800 */
[----:B------:R-:W-:Y:S04]  /*18a0*/  STL [R1+0x114], R31 ;  /* 0x0001141f01007387 */ /* 0x000fe80000100800 */
[----:B------:R-:W-:Y:S04]  /*18b0*/  STL [R1+0x10], R26 ;  /* 0x0000101a01007387 */ /* 0x000fe80000100800 */
[----:B------:R-:W-:Y:S04]  /*18c0*/  STL [R1+0x118], R29 ;  /* 0x0001181d01007387 */ /* 0x000fe80000100800 */
[----:B------:R-:W-:Y:S04]  /*18d0*/  STL [R1+0x60], R28 ;  /* 0x0000601c01007387 */ /* 0x000fe80000100800 */
[----:B------:R-:W-:Y:S04]  /*18e0*/  STL [R1+0x11c], R28 ;  /* 0x00011c1c01007387 */ /* 0x000fe80000100800 */
[----:B------:R-:W-:Y:S01]  /*18f0*/  STL [R1+0x50], R23 ;  /* 0x0000501701007387 */ /* 0x000fe20000100800 */
[----:B------:R-:W-:-:S03]  /*1900*/  PRMT R61, R36, 0x7632, R61 ;  /* 0x00007632243d7816 */ /* 0x000fc6000000003d */
[----:B------:R-:W-:Y:S04]  /*1910*/  STL [R1+0x120], R23 ;  /* 0x0001201701007387 */ /* 0x000fe80000100800 */
[----:B------:R-:W-:Y:S04]  /*1920*/  STL [R1+0x128], R34 ;  /* 0x0001282201007387 */ /* 0x000fe80000100800 */
[----:B------:R-:W-:Y:S04]  /*1930*/  STL [R1+0x130], R33 ;  /* 0x0001302101007387 */ /* 0x000fe80000100800 */
[----:B------:R0:W-:Y:S04]  /*1940*/  STL [R1+0x134], R36 ;  /* 0x0001342401007387 */ /* 0x0001e80000100800 */
[----:B0-----:R-:W2:Y:S01]  /*1950*/  LDL.LU R36, [R1+0x4] ;  /* 0x0000040001247983 */ /* 0x001ea20000300800 */
[----:B------:R-:W-:Y:S01]  /*1960*/  PRMT R15, R30, 0x7632, R15 ;  /* 0x000076321e0f7816 */ /* 0x000fe2000000000f */
[----:B------:R-:W-:Y:S01]  /*1970*/  FFMA.FTZ R8, R12, R13, R8 ;  /* 0x0000000d0c087223 */ /* 0x000fe20000010008 */
[----:B------:R-:W-:-:S02]  /*1980*/  PRMT R13, R32, 0x7632, R13 ;  /* 0x00007632200d7816 */ /* 0x000fc4000000000d */
[----:B------:R-:W-:Y:S01]  /*1990*/  SHF.L.U32 R15, R15, 0x10, RZ ;  /* 0x000000100f0f7819 */ /* 0x000fe200000006ff */
[----:B------:R-:W-:Y:S01]  /*19a0*/  FMUL.FTZ R12, R0, R29 ;  /* 0x0000001d000c7220 */ /* 0x000fe20000410000 */
[----:B------:R-:W-:-:S03]  /*19b0*/  SHF.L.U32 R13, R13, 0x10, RZ ;  /* 0x000000100d0d7819 */ /* 0x000fc600000006ff */
[----:B------:R-:W-:Y:S01]  /*19c0*/  FADD.FTZ R15, -R14, R15 ;  /* 0x0000000f0e0f7221 */ /* 0x000fe20000010100 */
[----:B------:R-:W-:Y:S01]  /*19d0*/  FFMA.FTZ R8, R27, R12, R8 ;  /* 0x0000000c1b087223 */ /* 0x000fe20000010008 */
[----:B------:R-:W-:Y:S02]  /*19e0*/  FMUL.FTZ R12, R3, R13 ;  /* 0x0000000d030c7220 */ /* 0x000fe40000410000 */
[----:B------:R-:W-:Y:S01]  /*19f0*/  FMUL.FTZ R15, R5, R15 ;  /* 0x0000000f050f7220 */ /* 0x000fe20000410000 */
[----:B------:R-:W-:-:S03]  /*1a00*/  IMAD.U32 R55, R33, 0x10000, RZ ;  /* 0x0001000021377824 */ /* 0x000fc600078e00ff */
[C---:B------:R-:W-:Y:S01]  /*1a10*/  FFMA.FTZ R25, R15.reuse, R13, R25 ;  /* 0x0000000d0f197223 */ /* 0x040fe20000010019 */
[----:B------:R-:W-:Y:S01]  /*1a20*/  FFMA.FTZ R8, R15, R12, R8 ;  /* 0x0000000c0f087223 */ /* 0x000fe20000010008 */
[----:B------:R-:W-:Y:S01]  /*1a30*/  PRMT R12, R31, 0x7632, R12 ;  /* 0x000076321f0c7816 */ /* 0x000fe2000000000c */
[C---:B------:R-:W-:Y:S01]  /*1a40*/  FMUL.FTZ R15, R0.reuse, R26 ;  /* 0x0000001a000f7220 */ /* 0x040fe20000410000 */
[----:B------:R-:W-:Y:S01]  /*1a50*/  FFMA.FTZ R52, R0, R29, R52 ;  /* 0x0000001d00347223 */ /* 0x000fe20000010034 */
[----:B------:R-:W-:Y:S01]  /*1a60*/  FMUL.FTZ R51, R2, R55 ;  /* 0x0000003702337220 */ /* 0x000fe20000410000 */
[----:B------:R-:W-:Y:S01]  /*1a70*/  SHF.L.U32 R12, R12, 0x10, RZ ;  /* 0x000000100c0c7819 */ /* 0x000fe200000006ff */
[----:B------:R-:W-:Y:S01]  /*1a80*/  FFMA.FTZ R8, R23, R15, R8 ;  /* 0x0000000f17087223 */ /* 0x000fe20000010008 */
[----:B------:R-:W-:Y:S01]  /*1a90*/  PRMT R15, R34, 0x7632, R15 ;  /* 0x00007632220f7816 */ /* 0x000fe2000000000f */
[----:B------:R-:W-:Y:S01]  /*1aa0*/  FADD.FTZ R50, R50, R13 ;  /* 0x0000000d32327221 */ /* 0x000fe20000010000 */
[--C-:B------:R-:W-:Y:S01]  /*1ab0*/  FFMA.FTZ R13, R3, R13, R52.reuse ;  /* 0x0000000d030d7223 */ /* 0x100fe20000010034 */
[----:B------:R-:W-:Y:S01]  /*1ac0*/  FFMA.FTZ R11, R28, R51, R11 ;  /* 0x000000331c0b7223 */ /* 0x000fe2000001000b */
[----:B------:R-:W-:Y:S01]  /*1ad0*/  PRMT R52, R33, 0x7632, R52 ;  /* 0x0000763221347816 */ /* 0x000fe20000000034 */
[----:B------:R-:W-:Y:S01]  /*1ae0*/  FADD.FTZ R51, -R24, R12 ;  /* 0x0000000c18337221 */ /* 0x000fe20000010100 */
[----:B------:R-:W-:-:S02]  /*1af0*/  IMAD.U32 R12, R15, 0x10000, RZ ;  /* 0x000100000f0c7824 */ /* 0x000fc400078e00ff */
[----:B------:R-:W-:Y:S01]  /*1b00*/  FFMA.FTZ R9, R2, R55, R9 ;  /* 0x0000003702097223 */ /* 0x000fe20000010009 */
[----:B------:R-:W-:Y:S02]  /*1b10*/  SHF.L.U32 R52, R52, 0x10, RZ ;  /* 0x0000001034347819 */ /* 0x000fe400000006ff */
[----:B------:R-:W-:Y:S01]  /*1b20*/  SHF.L.U32 R61, R61, 0x10, RZ ;  /* 0x000000103d3d7819 */ /* 0x000fe200000006ff */
[----:B------:R-:W-:Y:S02]  /*1b30*/  FADD.FTZ R12, -R14, R12 ;  /* 0x0000000c0e0c7221 */ /* 0x000fe40000010100 */
[----:B------:R-:W-:Y:S01]  /*1b40*/  FFMA.FTZ R53, R4, R52, R9 ;  /* 0x0000003404357223 */ /* 0x000fe20000010009 */
[----:B------:R-:W-:Y:S01]  /*1b50*/  SHF.L.U32 R9, R38, 0x10, RZ ;  /* 0x0000001026097819 */ /* 0x000fe200000006ff */
[----:B------:R-:W-:Y:S01]  /*1b60*/  FMUL.FTZ R12, R5, R12 ;  /* 0x0000000c050c7220 */ /* 0x000fe20000410000 */
[----:B------:R-:W-:Y:S01]  /*1b70*/  FMUL.FTZ R15, R3, R61 ;  /* 0x0000003d030f7220 */ /* 0x000fe20000410000 */
[----:B------:R-:W-:-:S02]  /*1b80*/  FMUL.FTZ R51, R6, R51 ;  /* 0x0000003306337220 */ /* 0x000fc40000410000 */
[C---:B------:R-:W-:Y:S01]  /*1b90*/  FFMA.FTZ R7, R12.reuse, R61, R25 ;  /* 0x0000003d0c077223 */ /* 0x040fe20000010019 */
[----:B------:R-:W-:Y:S01]  /*1ba0*/  FFMA.FTZ R8, R12, R15, R8 ;  /* 0x0000000f0c087223 */ /* 0x000fe20000010008 */
[----:B------:R-:W-:Y:S01]  /*1bb0*/  FADD.FTZ R25, -R14, R9 ;  /* 0x000000090e197221 */ /* 0x000fe20000010100 */
[----:B------:R-:W-:Y:S01]  /*1bc0*/  IMAD.U32 R60, R40, 0x10000, RZ ;  /* 0x00010000283c7824 */ /* 0x000fe200078e00ff */
[----:B------:R-:W-:Y:S02]  /*1bd0*/  SHF.L.U32 R9, R35, 0x10, RZ ;  /* 0x0000001023097819 */ /* 0x000fe400000006ff */
[----:B------:R-:W-:Y:S01]  /*1be0*/  PRMT R15, R38, 0x7632, R15 ;  /* 0x00007632260f7816 */ /* 0x000fe2000000000f */
[----:B------:R-:W-:Y:S01]  /*1bf0*/  FMUL.FTZ R22, R5, R25 ;  /* 0x0000001905167220 */ /* 0x000fe20000410000 */
[----:B------:R-:W-:Y:S01]  /*1c00*/  FADD.FTZ R57, R57, R52 ;  /* 0x0000003439397221 */ /* 0x000fe20000010000 */
[----:B------:R-:W-:Y:S01]  /*1c10*/  FFMA.FTZ R10, R51, R52, R10 ;  /* 0x00000034330a7223 */ /* 0x000fe2000001000a */
[----:B------:R-:W-:Y:S01]  /*1c20*/  FMUL.FTZ R12, R0, R60 ;  /* 0x0000003c000c7220 */ /* 0x000fe20000410000 */
[----:B------:R-:W-:Y:S01]  /*1c30*/  SHF.L.U32 R54, R37, 0x10, RZ ;  /* 0x0000001025367819 */ /* 0x000fe200000006ff */
[----:B------:R-:W-:Y:S01]  /*1c40*/  FMUL.FTZ R52, R4, R52 ;  /* 0x0000003404347220 */ /* 0x000fe20000410000 */
[----:B------:R-:W-:Y:S01]  /*1c50*/  PRMT R25, R40, 0x7632, R25 ;  /* 0x0000763228197816 */ /* 0x000fe20000000019 */
[----:B------:R-:W-:Y:S01]  /*1c60*/  FADD.FTZ R9, -R24, R9 ;  /* 0x0000000918097221 */ /* 0x000fe20000010100 */
[----:B------:R-:W-:Y:S01]  /*1c70*/  SHF.L.U32 R15, R15, 0x10, RZ ;  /* 0x000000100f0f7819 */ /* 0x000fe200000006ff */
[----:B------:R-:W-:Y:S01]  /*1c80*/  FFMA.FTZ R8, R22, R12, R8 ;  /* 0x0000000c16087223 */ /* 0x000fe20000010008 */
[----:B------:R-:W-:Y:S01]  /*1c90*/  FADD.FTZ R17, R50, R61 ;  /* 0x0000003d32117221 */ /* 0x000fe20000010000 */
[----:B------:R-:W-:Y:S01]  /*1ca0*/  FFMA.FTZ R11, R51, R52, R11 ;  /* 0x00000034330b7223 */ /* 0x000fe2000001000b */
[----:B------:R-:W-:-:S02]  /*1cb0*/  IMAD.U32 R25, R25, 0x10000, RZ ;  /* 0x0001000019197824 */ /* 0x000fc400078e00ff */
[----:B------:R-:W-:Y:S01]  /*1cc0*/  FMUL.FTZ R12, R2, R54 ;  /* 0x00000036020c7220 */ /* 0x000fe20000410000 */
[----:B------:R-:W-:Y:S01]  /*1cd0*/  FADD.FTZ R15, -R14, R15 ;  /* 0x0000000f0e0f7221 */ /* 0x000fe20000010100 */
[----:B------:R-:W-:Y:S01]  /*1ce0*/  FMUL.FTZ R21, R6, R9 ;  /* 0x0000000906157220 */ /* 0x000fe20000410000 */
[----:B------:R-:W-:Y:S01]  /*1cf0*/  FFMA.FTZ R13, R0, R26, R13 ;  /* 0x0000001a000d7223 */ /* 0x000fe2000001000d */
[C---:B------:R-:W-:Y:S02]  /*1d00*/  SHF.L.U32 R50, R42.reuse, 0x10, RZ ;  /* 0x000000102a327819 */ /* 0x040fe400000006ff */
[----:B------:R-:W-:Y:S02]  /*1d10*/  PRMT R52, R35, 0x7632, R52 ;  /* 0x0000763223347816 */ /* 0x000fe40000000034 */
[----:B------:R-:W-:Y:S01]  /*1d20*/  PRMT R51, R42, 0x7632, R51 ;  /* 0x000076322a337816 */ /* 0x000fe20000000033 */
[----:B------:R-:W-:Y:S01]  /*1d30*/  FMUL.FTZ R9, R3, R25 ;  /* 0x0000001903097220 */ /* 0x000fe20000410000 */
[----:B------:R-:W-:Y:S01]  /*1d40*/  FMUL.FTZ R15, R5, R15 ;  /* 0x0000000f050f7220 */ /* 0x000fe20000410000 */
[----:B------:R-:W-:Y:S01]  /*1d50*/  FFMA.FTZ R61, R3, R61, R13 ;  /* 0x0000003d033d7223 */ /* 0x000fe2000001000d */
[----:B------:R-:W-:Y:S01]  /*1d60*/  FFMA.FTZ R11, R21, R12, R11 ;  /* 0x0000000c150b7223 */ /* 0x000fe2000001000b */
[----:B------:R-:W-:Y:S01]  /*1d70*/  SHF.L.U32 R58, R44, 0x10, RZ ;  /* 0x000000102c3a7819 */ /* 0x000fe200000006ff */
[----:B------:R-:W-:Y:S01]  /*1d80*/  FADD.FTZ R50, -R14, R50 ;  /* 0x000000320e327221 */ /* 0x000fe20000010100 */
[----:B------:R-:W-:-:S02]  /*1d90*/  PRMT R12, R37, 0x7632, R12 ;  /* 0x00007632250c7816 */ /* 0x000fc4000000000c */
[----:B------:R-:W-:Y:S02]  /*1da0*/  PRMT R13, R44, 0x7632, R13 ;  /* 0x000076322c0d7816 */ /* 0x000fe4000000000d */
[----:B------:R-:W-:Y:S02]  /*1db0*/  SHF.L.U32 R52, R52, 0x10, RZ ;  /* 0x0000001034347819 */ /* 0x000fe400000006ff */
[----:B------:R-:W-:Y:S01]  /*1dc0*/  SHF.L.U32 R51, R51, 0x10, RZ ;  /* 0x0000001033337819 */ /* 0x000fe200000006ff */
[----:B------:R-:W-:Y:S01]  /*1dd0*/  FFMA.FTZ R8, R15, R9, R8 ;  /* 0x000000090f087223 */ /* 0x000fe20000010008 */
[----:B------:R-:W-:Y:S01]  /*1de0*/  FMUL.FTZ R9, R0, R58 ;  /* 0x0000003a00097220 */ /* 0x000fe20000410000 */
[----:B------:R-:W-:Y:S01]  /*1df0*/  FMUL.FTZ R19, R5, R50 ;  /* 0x0000003205137220 */ /* 0x000fe20000410000 */
[----:B------:R-:W-:Y:S01]  /*1e00*/  SHF.L.U32 R13, R13, 0x10, RZ ;  /* 0x000000100d0d7819 */ /* 0x000fe200000006ff */
[----:B------:R-:W-:Y:S02]  /*1e10*/  IMAD.U32 R12, R12, 0x10000, RZ ;  /* 0x000100000c0c7824 */ /* 0x000fe400078e00ff */
[----:B------:R-:W-:Y:S01]  /*1e20*/  FADD.FTZ R52, -R24, R52 ;  /* 0x0000003418347221 */ /* 0x000fe20000010100 */
[----:B------:R-:W-:Y:S01]  /*1e30*/  FADD.FTZ R51, -R14, R51 ;  /* 0x000000330e337221 */ /* 0x000fe20000010100 */
[----:B------:R-:W-:Y:S01]  /*1e40*/  FFMA.FTZ R8, R19, R9, R8 ;  /* 0x0000000913087223 */ /* 0x000fe20000010008 */
[----:B------:R-:W-:Y:S01]  /*1e50*/  FMUL.FTZ R50, R4, R12 ;  /* 0x0000000c04327220 */ /* 0x000fe20000410000 */
[----:B------:R-:W-:Y:S01]  /*1e60*/  FMUL.FTZ R9, R3, R13 ;  /* 0x0000000d03097220 */ /* 0x000fe20000410000 */
[----:B------:R-:W-:Y:S01]  /*1e70*/  FMUL.FTZ R52, R6, R52 ;  /* 0x0000003406347220 */ /* 0x000fe20000410000 */
[----:B------:R-:W-:Y:S01]  /*1e80*/  FMUL.FTZ R51, R5, R51 ;  /* 0x0000003305337220 */ /* 0x000fe20000410000 */
[----:B------:R-:W-:-:S02]  /*1e90*/  FFMA.FTZ R53, R2, R54, R53 ;  /* 0x0000003602357223 */ /* 0x000fc40000010035 */
[----:B------:R-:W-:Y:S01]  /*1ea0*/  FFMA.FTZ R11, R52, R50, R11 ;  /* 0x00000032340b7223 */ /* 0x000fe2000001000b */
[----:B------:R-:W-:Y:S01]  /*1eb0*/  FFMA.FTZ R8, R51, R9, R8 ;  /* 0x0000000933087223 */ /* 0x000fe20000010008 */
[----:B------:R-:W-:Y:S01]  /*1ec0*/  SHF.L.U32 R9, R46, 0x10, RZ ;  /* 0x000000102e097819 */ /* 0x000fe200000006ff */
[----:B------:R-:W-:Y:S01]  /*1ed0*/  FFMA.FTZ R50, R0, R60, R61 ;  /* 0x0000003c00327223 */ /* 0x000fe2000001003d */
[----:B------:R-:W-:Y:S01]  /*1ee0*/  FADD.FTZ R33, R57, R12 ;  /* 0x0000000c39217221 */ /* 0x000fe20000010000 */
[-C--:B------:R-:W-:Y:S01]  /*1ef0*/  FFMA.FTZ R10, R52, R12.reuse, R10 ;  /* 0x0000000c340a7223 */ /* 0x080fe2000001000a */
[----:B------:R-:W-:Y:S01]  /*1f00*/  FFMA.FTZ R16, R4, R12, R53 ;  /* 0x0000000c04107223 */ /* 0x000fe20000010035 */
[----:B------:R-:W-:Y:S01]  /*1f10*/  PRMT R12, R46, 0x7632, R12 ;  /* 0x000076322e0c7816 */ /* 0x000fe2000000000c */
[----:B------:R-:W-:Y:S01]  /*1f20*/  FFMA.FTZ R50, R3, R25, R50 ;  /* 0x0000001903327223 */ /* 0x000fe20000010032 */
[----:B------:R-:W-:Y:S01]  /*1f30*/  FADD.FTZ R9, -R14, R9 ;  /* 0x000000090e097221 */ /* 0x000fe20000010100 */
[C---:B------:R-:W-:Y:S01]  /*1f40*/  IMAD.U32 R57, R48.reuse, 0x10000, RZ ;  /* 0x0001000030397824 */ /* 0x040fe200078e00ff */
[----:B------:R-:W-:-:S02]  /*1f50*/  PRMT R52, R48, 0x7632, R52 ;  /* 0x0000763230347816 */ /* 0x000fc40000000034 */
[----:B------:R-:W-:Y:S01]  /*1f60*/  SHF.L.U32 R53, R12, 0x10, RZ ;  /* 0x000000100c357819 */ /* 0x000fe200000006ff */
[----:B------:R-:W-:Y:S01]  /*1f70*/  FFMA.FTZ R50, R0, R58, R50 ;  /* 0x0000003a00327223 */ /* 0x000fe20000010032 */
[----:B------:R-:W-:Y:S01]  /*1f80*/  FMUL.FTZ R18, R5, R9 ;  /* 0x0000000905127220 */ /* 0x000fe20000410000 */
[----:B------:R-:W-:Y:S01]  /*1f90*/  SHF.L.U32 R12, R52, 0x10, RZ ;  /* 0x00000010340c7819 */ /* 0x000fe200000006ff */
[----:B------:R-:W-:Y:S01]  /*1fa0*/  FMUL.FTZ R9, R0, R57 ;  /* 0x0000003900097220 */ /* 0x000fe20000410000 */
[----:B------:R-:W-:Y:S01]  /*1fb0*/  FADD.FTZ R53, -R14, R53 ;  /* 0x000000350e357221 */ /* 0x000fe20000010100 */
[----:B------:R-:W-:Y:S02]  /*1fc0*/  FFMA.FTZ R50, R3, R13, R50 ;  /* 0x0000000d03327223 */ /* 0x000fe40000010032 */
[----:B------:R-:W-:Y:S01]  /*1fd0*/  FFMA.FTZ R9, R18, R9, R8 ;  /* 0x0000000912097223 */ /* 0x000fe20000010008 */
[----:B------:R-:W-:Y:S01]  /*1fe0*/  FMUL.FTZ R29, R5, R53 ;  /* 0x00000035051d7220 */ /* 0x000fe20000410000 */
[----:B------:R-:W-:Y:S01]  /*1ff0*/  FMUL.FTZ R8, R3, R12 ;  /* 0x0000000c03087220 */ /* 0x000fe20000410000 */
[----:B------:R-:W-:-:S03]  /*2000*/  FFMA.FTZ R50, R0, R57, R50 ;  /* 0x0000003900327223 */ /* 0x000fc60000010032 */
[----:B------:R-:W-:Y:S01]  /*2010*/  FFMA.FTZ R9, R29, R8, R9 ;  /* 0x000000081d097223 */ /* 0x000fe20000010009 */
[----:B------:R-:W-:Y:S01]  /*2020*/  FFMA.FTZ R8, R3, R12, R50 ;  /* 0x0000000c03087223 */ /* 0x000fe20000010032 */
[----:B------:R-:W-:Y:S01]  /*2030*/  FFMA.FTZ R59, R15, R25, R7 ;  /* 0x000000190f3b7223 */ /* 0x000fe20000010007 */
[----:B------:R-:W-:Y:S01]  /*2040*/  SHF.L.U32 R15, R39, 0x10, RZ ;  /* 0x00000010270f7819 */ /* 0x000fe200000006ff */
[----:B------:R-:W-:Y:S01]  /*2050*/  FADD.FTZ R34, R17, R25 ;  /* 0x0000001911227221 */ /* 0x000fe20000010000 */
[C---:B------:R-:W-:Y:S01]  /*2060*/  IMAD.U32 R25, R41.reuse, 0x10000, RZ ;  /* 0x0001000029197824 */ /* 0x040fe200078e00ff */
[----:B------:R-:W-:Y:S02]  /*2070*/  PRMT R52, R41, 0x7632, R52 ;  /* 0x0000763229347816 */ /* 0x000fe40000000034 */
[----:B------:R-:W-:Y:S02]  /*2080*/  FADD.FTZ R15, -R24, R15 ;  /* 0x0000000f180f7221 */ /* 0x000fe40000010100 */
[----:B------:R-:W-:-:S02]  /*2090*/  SHF.L.U32 R52, R52, 0x10, RZ ;  /* 0x0000001034347819 */ /* 0x000fc400000006ff */
[----:B------:R-:W-:Y:S01]  /*20a0*/  FMUL.FTZ R20, R6, R15 ;  /* 0x0000000f06147220 */ /* 0x000fe20000410000 */
[----:B------:R-:W-:-:S04]  /*20b0*/  PRMT R53, R45, 0x7632, R53 ;  /* 0x000076322d357816 */ /* 0x000fc80000000035 */
[----:B------:R-:W-:Y:S02]  /*20c0*/  SHF.L.U32 R53, R53, 0x10, RZ ;  /* 0x0000001035357819 */ /* 0x000fe400000006ff */
[----:B------:R-:W-:Y:S01]  /*20d0*/  PRMT R15, R49, 0x7632, R15 ;  /* 0x00007632310f7816 */ /* 0x000fe2000000000f */
[----:B------:R-:W-:Y:S03]  /*20e0*/  STL [R1+0x138], R55 ;  /* 0x0001383701007387 */ /* 0x000fe60000100800 */
[----:B------:R-:W-:Y:S01]  /*20f0*/  SHF.L.U32 R15, R15, 0x10, RZ ;  /* 0x000000100f0f7819 */ /* 0x000fe200000006ff */
[----:B------:R-:W-:Y:S04]  /*2100*/  STL [R1+0x48], R22 ;  /* 0x0000481601007387 */ /* 0x000fe80000100800 */
[----:B------:R-:W-:Y:S04]  /*2110*/  STL [R1+0x4c], R21 ;  /* 0x00004c1501007387 */ /* 0x000fe80000100800 */
[----:B------:R-:W-:Y:S04]  /*2120*/  STL [R1+0x44], R19 ;  /* 0x0000441301007387 */ /* 0x000fe80000100800 */
[----:B------:R-:W-:Y:S04]  /*2130*/  STL [R1+0x40], R18 ;  /* 0x0000401201007387 */ /* 0x000fe80000100800 */
[----:B------:R-:W-:Y:S04]  /*2140*/  STL [R1+0x3c], R20 ;  /* 0x00003c1401007387 */ /* 0x000fe80000100800 */
[----:B--2---:R0:W-:Y:S02]  /*2150*/  STS.64 [R36], R8 ;  /* 0x0000000824007388 */ /* 0x0041e40000000a00 */
[----:B0-----:R-:W-:-:S04]  /*2160*/  PRMT R8, R39, 0x7632, R8 ;  /* 0x0000763227087816 */ /* 0x001fc80000000008 */
[----:B------:R-:W-:Y:S01]  /*2170*/  SHF.L.U32 R8, R8, 0x10, RZ ;  /* 0x0000001008087819 */ /* 0x000fe200000006ff */
[----:B------:R-:W-:-:S04]  /*2180*/  FMUL.FTZ R9, R2, R25 ;  /* 0x0000001902097220 */ /* 0x000fc80000410000 */
[----:B------:R-:W-:Y:S01]  /*2190*/  FADD.FTZ R8, -R24, R8 ;  /* 0x0000000818087221 */ /* 0x000fe20000010100 */
[----:B------:R-:W-:Y:S01]  /*21a0*/  FFMA.FTZ R9, R20, R9, R11 ;  /* 0x0000000914097223 */ /* 0x000fe2000001000b */
[----:B------:R-:W-:Y:S02]  /*21b0*/  FMUL.FTZ R11, R4, R52 ;  /* 0x00000034040b7220 */ /* 0x000fe40000410000 */
[----:B------:R-:W-:-:S04]  /*21c0*/  FMUL.FTZ R8, R6, R8 ;  /* 0x0000000806087220 */ /* 0x000fc80000410000 */
[C---:B------:R-:W-:Y:S01]  /*21d0*/  FFMA.FTZ R28, R8.reuse, R52, R10 ;  /* 0x00000034081c7223 */ /* 0x040fe2000001000a */
[C---:B------:R-:W-:Y:S01]  /*21e0*/  SHF.L.U32 R10, R43.reuse, 0x10, RZ ;  /* 0x000000102b0a7819 */ /* 0x040fe200000006ff */
[----:B------:R-:W-:Y:S01]  /*21f0*/  FFMA.FTZ R9, R8, R11, R9 ;  /* 0x0000000b08097223 */ /* 0x000fe20000010009 */
[----:B------:R-:W-:Y:S02]  /*2200*/  PRMT R11, R43, 0x7632, R11 ;  /* 0x000076322b0b7816 */ /* 0x000fe4000000000b */
[----:B------:R-:W-:Y:S01]  /*2210*/  SHF.L.U32 R8, R45, 0x10, RZ ;  /* 0x000000102d087819 */ /* 0x000fe200000006ff */
[----:B------:R-:W-:Y:S02]  /*2220*/  FADD.FTZ R10, -R24, R10 ;  /* 0x0000000a180a7221 */ /* 0x000fe40000010100 */
[----:B------:R-:W-:Y:S02]  /*2230*/  IMAD.U32 R11, R11, 0x10000, RZ ;  /* 0x000100000b0b7824 */ /* 0x000fe400078e00ff */
[----:B------:R-:W-:Y:S01]  /*2240*/  FMUL.FTZ R17, R6, R10 ;  /* 0x0000000a06117220 */ /* 0x000fe20000410000 */
[----:B------:R-:W-:Y:S01]  /*2250*/  FMUL.FTZ R10, R2, R8 ;  /* 0x00000008020a7220 */ /* 0x000fe20000410000 */
[----:B------:R-:W-:-:S03]  /*2260*/  FADD.FTZ R11, -R24, R11 ;  /* 0x0000000b180b7221 */ /* 0x000fc60000010100 */
[----:B------:R-:W-:Y:S01]  /*2270*/  FFMA.FTZ R9, R17, R10, R9 ;  /* 0x0000000a11097223 */ /* 0x000fe20000010009 */
[----:B------:R-:W-:Y:S01]  /*2280*/  FMUL.FTZ R61, R6, R11 ;  /* 0x0000000b063d7220 */ /* 0x000fe20000410000 */
[----:B------:R-:W-:Y:S01]  /*2290*/  FMUL.FTZ R10, R4, R53 ;  /* 0x00000035040a7220 */ /* 0x000fe20000410000 */
[----:B------:R-:W-:-:S03]  /*22a0*/  FFMA.FTZ R11, R2, R25, R16 ;  /* 0x00000019020b7223 */ /* 0x000fc60000010010 */
[----:B------:R-:W-:Y:S01]  /*22b0*/  FFMA.FTZ R7, R61, R10, R9 ;  /* 0x0000000a3d077223 */ /* 0x000fe20000010009 */
[C---:B------:R-:W-:Y:S02]  /*22c0*/  SHF.L.U32 R9, R47.reuse, 0x10, RZ ;  /* 0x000000102f097819 */ /* 0x040fe400000006ff */
[----:B------:R-:W-:Y:S01]  /*22d0*/  PRMT R10, R47, 0x7632, R10 ;  /* 0x000076322f0a7816 */ /* 0x000fe2000000000a */
[----:B------:R-:W-:Y:S02]  /*22e0*/  FFMA.FTZ R11, R4, R52, R11 ;  /* 0x00000034040b7223 */ /* 0x000fe4000001000b */
[----:B------:R-:W-:Y:S01]  /*22f0*/  FADD.FTZ R50, -R24, R9 ;  /* 0x0000000918327221 */ /* 0x000fe20000010100 */
[----:B------:R-:W-:Y:S01]  /*2300*/  SHF.L.U32 R9, R49, 0x10, RZ ;  /* 0x0000001031097819 */ /* 0x000fe200000006ff */
[----:B------:R-:W-:Y:S02]  /*2310*/  IMAD.U32 R10, R10, 0x10000, RZ ;  /* 0x000100000a0a7824 */ /* 0x000fe400078e00ff */
[----:B------:R-:W-:Y:S01]  /*2320*/  FFMA.FTZ R11, R2, R8, R11 ;  /* 0x00000008020b7223 */ /* 0x000fe2000001000b */
[----:B------:R-:W-:Y:S01]  /*2330*/  FMUL.FTZ R16, R6, R50 ;  /* 0x0000003206107220 */ /* 0x000fe20000410000 */
[----:B------:R-:W-:Y:S01]  /*2340*/  FADD.FTZ R50, -R24, R10 ;  /* 0x0000000a18327221 */ /* 0x000fe20000010100 */
[----:B------:R-:W-:Y:S01]  /*2350*/  FMUL.FTZ R10, R2, R9 ;  /* 0x00000009020a7220 */ /* 0x000fe20000410000 */
[----:B------:R-:W-:-:S03]  /*2360*/  FFMA.FTZ R11, R4, R53, R11 ;  /* 0x00000035040b7223 */ /* 0x000fc6000001000b */
[----:B------:R-:W-:Y:S01]  /*2370*/  FFMA.FTZ R55, R16, R10, R7 ;  /* 0x0000000a10377223 */ /* 0x000fe20000010007 */
[----:B------:R-:W-:Y:S01]  /*2380*/  FFMA.FTZ R10, R2, R9, R11 ;  /* 0x00000009020a7223 */ /* 0x000fe2000001000b */
[----:B------:R-:W-:Y:S01]  /*2390*/  FMUL.FTZ R50, R6, R50 ;  /* 0x0000003206327220 */ /* 0x000fe20000410000 */
[CC--:B------:R-:W-:Y:S01]  /*23a0*/  FMUL.FTZ R11, R4.reuse, R15.reuse ;  /* 0x0000000f040b7220 */ /* 0x0c0fe20000410000 */
[----:B------:R-:W-:Y:S01]  /*23b0*/  STL [R1+0x28], R17 ;  /* 0x0000281101007387 */ /* 0x000fe20000100800 */
[----:B------:R-:W-:Y:S02]  /*23c0*/  FFMA.FTZ R10, R4, R15, R10 ;  /* 0x0000000f040a7223 */ /* 0x000fe4000001000a */
[----:B------:R-:W-:Y:S01]  /*23d0*/  FFMA.FTZ R11, R50, R11, R55 ;  /* 0x0000000b320b7223 */ /* 0x000fe20000010037 */
[----:B------:R-:W-:Y:S04]  /*23e0*/  STL [R1+0x14], R16 ;  /* 0x0000141001007387 */ /* 0x000fe80000100800 */
[----:B------:R-:W2:Y:S01]  /*23f0*/  LDL.LU R7, [R1+0x2c] ;  /* 0x00002c0001077983 */ /* 0x000ea20000300800 */
[----:B------:R-:W-:-:S03]  /*2400*/  FADD.FTZ R52, R33, R52 ;  /* 0x0000003421347221 */ /* 0x000fc60000010000 */
[----:B------:R-:W3:Y:S04]  /*2410*/  LDL.LU R23, [R1+0x34] ;  /* 0x0000340001177983 */ /* 0x000ee80000300800 */
[----:B------:R-:W4:Y:S04]  /*2420*/  LDL R31, [R1+0x20] ;  /* 0x00002000011f7983 */ /* 0x000f280000100800 */
[----:B------:R-:W3:Y:S04]  /*2430*/  LDL R56, [R1+0x6c] ;  /* 0x00006c0001387983 */ /* 0x000ee80000100800 */
[----:B------:R-:W3:Y:S04]  /*2440*/  LDL R27, [R1+0x24] ;  /* 0x00002400011b7983 */ /* 0x000ee80000100800 */
[----:B------:R-:W3:Y:S04]  /*2450*/  LDL R32, [R1+0x70] ;  /* 0x0000700001207983 */ /* 0x000ee80000100800 */
[----:B------:R-:W3:Y:S04]  /*2460*/  LDL R30, [R1+0x1c] ;  /* 0x00001c00011e7983 */ /* 0x000ee80000100800 */
[----:B------:R-:W3:Y:S04]  /*2470*/  LDL.LU R55, [R1+0x138] ;  /* 0x0001380001377983 */ /* 0x000ee80000300800 */
[----:B------:R0:W-:Y:S01]  /*2480*/  STS.64 [R36+0x1680], R10 ;  /* 0x0016800a24007388 */ /* 0x0001e20000000a00 */
[----:B------:R-:W-:-:S03]  /*2490*/  FFMA.FTZ R28, R61, R53, R28 ;  /* 0x000000353d1c7223 */ /* 0x000fc6000001001c */
[----:B0-----:R0:W5:Y:S01]  /*24a0*/  LDL.LU R36, [R1+0x134] ;  /* 0x0001340001247983 */ /* 0x0011620000300800 */
[----:B------:R-:W-:Y:S01]  /*24b0*/  FFMA.FTZ R10, R51, R13, R59 ;  /* 0x0000000d330a7223 */ /* 0x000fe2000001003b */
[----:B------:R-:W-:Y:S02]  /*24c0*/  FADD.FTZ R11, R34, R13 ;  /* 0x0000000d220b7221 */ /* 0x000fe40000010000 */
[----:B------:R0:W5:Y:S04]  /*24d0*/  LDL.LU R33, [R1+0x130] ;  /* 0x0001300001217983 */ /* 0x0001680000300800 */
[----:B------:R-:W2:Y:S04]  /*24e0*/  LDL.LU R59, [R1+0x12c] ;  /* 0x00012c00013b7983 */ /* 0x000ea80000300800 */
[----:B------:R-:W3:Y:S04]  /*24f0*/  LDL.LU R51, [R1+0x38] ;  /* 0x0000380001337983 */ /* 0x000ee80000300800 */
[----:B------:R0:W5:Y:S04]  /*2500*/  LDL.LU R34, [R1+0x128] ;  /* 0x0001280001227983 */ /* 0x0001680000300800 */
[----:B------:R-:W2:Y:S01]  /*2510*/  LDL R61, [R1+0x54] ;  /* 0x00005400013d7983 */ /* 0x000ea20000100800 */
[----:B------:R-:W-:-:S03]  /*2520*/  FADD.FTZ R13, R52, R53 ;  /* 0x00000035340d7221 */ /* 0x000fc60000010000 */
[----:B------:R-:W4:Y:S04]  /*2530*/  LDL.LU R53, [R1+0x30] ;  /* 0x0000300001357983 */ /* 0x000f280000300800 */
[----:B------:R-:W3:Y:S01]  /*2540*/  LDL R52, [R1+0x58] ;  /* 0x0000580001347983 */ /* 0x000ee20000100800 */
[----:B------:R-:W-:Y:S02]  /*2550*/  FFMA.FTZ R10, R29, R12, R10 ;  /* 0x0000000c1d0a7223 */ /* 0x000fe4000001000a */
[----:B------:R-:W1:Y:S01]  /*2560*/  S2R R29, SR_TID.X ;  /* 0x00000000001d7919 */ /* 0x000e620000002100 */
[----:B------:R-:W-:Y:S01]  /*2570*/  UIADD3.X UR10, URZ, UR5, URZ, UP0, !UPT ;  /* 0x000000053f0a7290 */ /* 0x000fe200087fe43f */
[----:B------:R-:W-:Y:S01]  /*2580*/  BAR.SYNC.DEFER_BLOCKING 0x0 ;  /* 0x0000000000007b1d */ /* 0x000fe20000010000 */
[----:B--2---:R-:W-:-:S05]  /*2590*/  FFMA.FTZ R61, R61, R59, R7 ;  /* 0x0000003b3d3d7223 */ /* 0x004fca0000010007 */
[----:B------:R-:W2:Y:S01]  /*25a0*/  LDL.LU R7, [R1+0x124] ;  /* 0x0001240001077983 */ /* 0x000ea20000300800 */
[----:B------:R-:W-:Y:S01]  /*25b0*/  FADD.FTZ R11, R11, R12 ;  /* 0x0000000c0b0b7221 */ /* 0x000fe20000010000 */
[----:B----4-:R-:W-:Y:S01]  /*25c0*/  FADD.FTZ R53, R59, R53 ;  /* 0x000000353b357221 */ /* 0x010fe20000010000 */
[----:B------:R-:W-:Y:S01]  /*25d0*/  FFMA.FTZ R12, R50, R15, R28 ;  /* 0x0000000f320c7223 */ /* 0x000fe2000001001c */
[----:B------:R-:W-:Y:S01]  /*25e0*/  FADD.FTZ R13, R13, R15 ;  /* 0x0000000f0d0d7221 */ /* 0x000fe20000010000 */
[----:B-1----:R-:W-:Y:S01]  /*25f0*/  ISETP.GT.U32.AND P1, PT, R29, 0x3f, PT ;  /* 0x0000003f1d00780c */ /* 0x002fe20003f24070 */
[----:B------:R-:W-:Y:S01]  /*2600*/  FADD.FTZ R53, R53, R31 ;  /* 0x0000001f35357221 */ /* 0x000fe20000010000 */
[----:B---3--:R-:W-:Y:S01]  /*2610*/  FFMA.FTZ R61, R56, R31, R61 ;  /* 0x0000001f383d7223 */ /* 0x008fe2000001003d */
[----:B--2---:R-:W-:Y:S02]  /*2620*/  FFMA.FTZ R52, R52, R7, R23 ;  /* 0x0000000734347223 */ /* 0x004fe40000010017 */
[----:B------:R-:W2:Y:S04]  /*2630*/  LDL.LU R23, [R1+0x120] ;  /* 0x0001200001177983 */ /* 0x000ea80000300800 */
[----:B------:R-:W3:Y:S01]  /*2640*/  LDL.LU R28, [R1+0x11c] ;  /* 0x00011c00011c7983 */ /* 0x000ee20000300800 */
[----:B------:R-:W-:-:S03]  /*2650*/  FADD.FTZ R51, R7, R51 ;  /* 0x0000003307337221 */ /* 0x000fc60000010000 */
[----:B------:R-:W4:Y:S04]  /*2660*/  LDL R50, [R1+0x64] ;  /* 0x0000640001327983 */ /* 0x000f280000100800 */
[----:B------:R-:W2:Y:S04]  /*2670*/  LDL R15, [R1+0x68] ;  /* 0x00006800010f7983 */ /* 0x000ea80000100800 */
[----:B------:R-:W3:Y:S04]  /*2680*/  LDL.LU R29, [R1+0x118] ;  /* 0x00011800011d7983 */ /* 0x000ee80000300800 */
[----:B------:R0:W5:Y:S04]  /*2690*/  LDL.LU R31, [R1+0x114] ;  /* 0x00011400011f7983 */ /* 0x0001680000300800 */
[----:B------:R-:W2:Y:S01]  /*26a0*/  LDL.LU R56, [R1+0x110] ;  /* 0x0001100001387983 */ /* 0x000ea20000300800 */
[----:B------:R-:W-:Y:S01]  /*26b0*/  FADD.FTZ R51, R51, R27 ;  /* 0x0000001b33337221 */ /* 0x000fe20000010000 */
[----:B------:R-:W-:-:S02]  /*26c0*/  FFMA.FTZ R52, R32, R27, R52 ;  /* 0x0000001b20347223 */ /* 0x000fc40000010034 */
[----:B------:R-:W2:Y:S01]  /*26d0*/  LDL.LU R27, [R1+0x10c] ;  /* 0x00010c00011b7983 */ /* 0x000ea20000300800 */
[----:B------:R-:W-:-:S03]  /*26e0*/  FADD.FTZ R53, R53, R30 ;  /* 0x0000001e35357221 */ /* 0x000fc60000010000 */
[----:B------:R0:W5:Y:S01]  /*26f0*/  LDL.LU R32, [R1+0x108] ;  /* 0x0001080001207983 */ /* 0x0001620000300800 */
[----:B------:R-:W-:-:S04]  /*2700*/  UISETP.GE.U32.AND UP0, UPT, UR9, UR14, UPT ;  /* 0x0000000e0900728c */ /* 0x000fc8000bf06070 */
[----:B------:R-:W-:-:S06]  /*2710*/  UISETP.GE.AND.EX UP0, UPT, UR10, UR15, UPT, UP0 ;  /* 0x0000000f0a00728c */ /* 0x000fcc000bf06300 */
[----:B------:R-:W-:Y:S01]  /*2720*/  PLOP3.LUT P0, PT, PT, PT, UP0, 0x80, 0x0 ;  /* 0x000000000000781c */ /* 0x000fe20003f0f008 */
[----:B----4-:R-:W-:Y:S02]  /*2730*/  FFMA.FTZ R61, R50, R30, R61 ;  /* 0x0000001e323d7223 */ /* 0x010fe4000001003d */
[----:B------:R0:W5:Y:S01]  /*2740*/  LDL.LU R30, [R1+0x104] ;  /* 0x00010400011e7983 */ /* 0x0001620000300800 */
[----:B---3--:R-:W-:Y:S01]  /*2750*/  FADD.FTZ R53, R53, R29 ;  /* 0x0000001d35357221 */ /* 0x008fe20000010000 */
[----:B--2---:R-:W-:Y:S01]  /*2760*/  FADD.FTZ R51, R51, R56 ;  /* 0x0000003833337221 */ /* 0x004fe20000010000 */
[----:B------:R-:W-:-:S03]  /*2770*/  FFMA.FTZ R52, R15, R56, R52 ;  /* 0x000000380f347223 */ /* 0x000fc60000010034 */
[----:B------:R-:W-:Y:S01]  /*2780*/  FADD.FTZ R51, R51, R55 ;  /* 0x0000003733337221 */ /* 0x000fe20000010000 */
[----:B------:R-:W-:Y:S01]  /*2790*/  FFMA.FTZ R61, R27, R29, R61 ;  /* 0x0000001d1b3d7223 */ /* 0x000fe2000001003d */
[----:B------:R-:W-:Y:S01]  /*27a0*/  FFMA.FTZ R52, R28, R55, R52 ;  /* 0x000000371c347223 */ /* 0x000fe20000010034 */
[----:B------:R-:W-:Y:S01]  /*27b0*/  FADD.FTZ R53, R53, R26 ;  /* 0x0000001a35357221 */ /* 0x000fe20000010000 */
[----:B------:R-:W-:Y:S01]  /*27c0*/  FADD.FTZ R51, R51, R54 ;  /* 0x0000003633337221 */ /* 0x000fe20000010000 */
[----:B------:R-:W-:Y:S01]  /*27d0*/  FFMA.FTZ R61, R23, R26, R61 ;  /* 0x0000001a173d7223 */ /* 0x000fe2000001003d */
[----:B------:R-:W-:Y:S01]  /*27e0*/  FFMA.FTZ R52, R21, R54, R52 ;  /* 0x0000003615347223 */ /* 0x000fe20000010034 */
[----:B------:R-:W-:Y:S01]  /*27f0*/  FADD.FTZ R53, R53, R60 ;  /* 0x0000003c35357221 */ /* 0x000fe20000010000 */
[----:B------:R-:W-:Y:S01]  /*2800*/  FADD.FTZ R51, R51, R25 ;  /* 0x0000001933337221 */ /* 0x000fe20000010000 */
[----:B------:R0:W5:Y:S01]  /*2810*/  LDL.LU R29, [R1+0x100] ;  /* 0x00010000011d7983 */ /* 0x0001620000300800 */
[----:B------:R-:W-:Y:S01]  /*2820*/  FFMA.FTZ R61, R22, R60, R61 ;  /* 0x0000003c163d7223 */ /* 0x000fe2000001003d */
[----:B------:R-:W-:-:S02]  /*2830*/  FFMA.FTZ R52, R20, R25, R52 ;  /* 0x0000001914347223 */ /* 0x000fc40000010034 */
[----:B------:R0:W5:Y:S01]  /*2840*/  LDL.LU R27, [R1+0xfc] ;  /* 0x0000fc00011b7983 */ /* 0x0001620000300800 */
[----:B------:R-:W-:Y:S01]  /*2850*/  FADD.FTZ R53, R53, R58 ;  /* 0x0000003a35357221 */ /* 0x000fe20000010000 */
[----:B------:R-:W-:Y:S02]  /*2860*/  FADD.FTZ R51, R51, R8 ;  /* 0x0000000833337221 */ /* 0x000fe40000010000 */
[----:B------:R0:W5:Y:S01]  /*2870*/  LDL.LU R28, [R1+0xf8] ;  /* 0x0000f800011c7983 */ /* 0x0001620000300800 */
[----:B------:R-:W-:-:S03]  /*2880*/  FFMA.FTZ R61, R19, R58, R61 ;  /* 0x0000003a133d7223 */ /* 0x000fc6000001003d */
[----:B------:R0:W5:Y:S01]  /*2890*/  LDL.LU R26, [R1+0xf4] ;  /* 0x0000f400011a7983 */ /* 0x0001620000300800 */
[----:B------:R-:W-:-:S03]  /*28a0*/  FFMA.FTZ R52, R17, R8, R52 ;  /* 0x0000000811347223 */ /* 0x000fc60000010034 */
[----:B------:R0:W5:Y:S01]  /*28b0*/  LDL.LU R23, [R1+0xf0] ;  /* 0x0000f00001177983 */ /* 0x0001620000300800 */
[----:B------:R-:W-:Y:S01]  /*28c0*/  FADD.FTZ R53, R53, R57 ;  /* 0x0000003935357221 */ /* 0x000fe20000010000 */
[----:B------:R-:W-:Y:S02]  /*28d0*/  FADD.FTZ R15, R51, R9 ;  /* 0x00000009330f7221 */ /* 0x000fe40000010000 */
[----:B------:R0:W5:Y:S01]  /*28e0*/  LDL.LU R21, [R1+0xec] ;  /* 0x0000ec0001157983 */ /* 0x0001620000300800 */
[----:B------:R-:W-:-:S03]  /*28f0*/  FFMA.FTZ R51, R18, R57, R61 ;  /* 0x0000003912337223 */ /* 0x000fc6000001003d */
[----:B------:R0:W5:Y:S01]  /*2900*/  LDL.LU R22, [R1+0xe8] ;  /* 0x0000e80001167983 */ /* 0x0001620000300800 */
[----:B------:R-:W-:-:S03]  /*2910*/  FFMA.FTZ R50, R16, R9, R52 ;  /* 0x0000000910327223 */ /* 0x000fc60000010034 */
[----:B------:R0:W5:Y:S04]  /*2920*/  LDL.LU R20, [R1+0xe4] ;  /* 0x0000e40001147983 */ /* 0x0001680000300800 */
[----:B------:R0:W5:Y:S04]  /*2930*/  LDL.LU R19, [R1+0xe0] ;  /* 0x0000e00001137983 */ /* 0x0001680000300800 */
[----:B------:R0:W5:Y:S04]  /*2940*/  LDL.LU R17, [R1+0xdc] ;  /* 0x0000dc0001117983 */ /* 0x0001680000300800 */
[----:B------:R0:W5:Y:S04]  /*2950*/  LDL.LU R18, [R1+0xd8] ;  /* 0x0000d80001127983 */ /* 0x0001680000300800 */
[----:B------:R0:W5:Y:S04]  /*2960*/  LDL.LU R16, [R1+0xd0] ;  /* 0x0000d00001107983 */ /* 0x0001680000300800 */
[----:B------:R0:W-:Y:S04]  /*2970*/  STL [R1+0x30], R53 ;  /* 0x0000303501007387 */ /* 0x0001e80000100800 */
[----:B------:R0:W-:Y:S04]  /*2980*/  STL [R1+0x2c], R51 ;  /* 0x00002c3301007387 */ /* 0x0001e80000100800 */
[----:B------:R0:W-:Y:S01]  /*2990*/  STL [R1+0x38], R15 ;  /* 0x0000380f01007387 */ /* 0x0001e20000100800 */
[----:B------:R-:W1:Y:S03]  /*29a0*/  S2R R61, SR_TID.X ;  /* 0x00000000003d7919 */ /* 0x000e660000002100 */
[----:B------:R0:W-:Y:S01]  /*29b0*/  STL [R1+0x34], R50 ;  /* 0x0000343201007387 */ /* 0x0001e20000100800 */
[----:B------:R-:W-:Y:S05]  /*29c0*/  @!P0 BRA `(.L_x_505) ;  /* 0x0000000400088947 */ /* 0x000fea0003800000 */
[----:B------:R2:W-:Y:S04]  /*29d0*/  STL.64 [R1+0xe8], R6 ;  /* 0x0000e80601007387 */ /* 0x0005e80000100a00 */
[----:B------:R3:W-:Y:S01]  /*29e0*/  STL.64 [R1+0xe0], R4 ;  /* 0x0000e00401007387 */ /* 0x0007e20000100a00 */
[----:B--2---:R-:W-:Y:S01]  /*29f0*/  IMAD.MOV.U32 R7, RZ, RZ, R53 ;  /* 0x000000ffff077224 */ /* 0x004fe200078e0035 */
[----:B------:R-:W2:Y:S02]  /*2a00*/  S2UR UR7, SR_CgaCtaId ;  /* 0x00000000000779c3 */ /* 0x000ea40000008800 */
[----:B0-----:R-:W4:Y:S01]  /*2a10*/  LDL R53, [R1+0xc8] ;  /* 0x0000c80001357983 */ /* 0x001f220000100800 */
[----:B------:R-:W-:Y:S01]  /*2a20*/  UMOV UR5, 0x400 ;  /* 0x0000040000057882 */ /* 0x000fe20000000000 */
[----:B------:R-:W-:-:S02]  /*2a30*/  MOV R6, R51 ;  /* 0x0000003300067202 */ /* 0x000fc40000000f00 */
[----:B------:R0:W-:Y:S01]  /*2a40*/  STL.64 [R1+0xd8], R2 ;  /* 0x0000d80201007387 */ /* 0x0001e20000100a00 */
[----:B---3--:R-:W-:Y:S02]  /*2a50*/  MOV R5, R15 ;  /* 0x0000000f00057202 */ /* 0x008fe40000000f00 */
[----:B------:R-:W-:Y:S01]  /*2a60*/  MOV R4, R50 ;  /* 0x0000003200047202 */ /* 0x000fe20000000f00 */
[----:B0-----:R-:W3:Y:S01]  /*2a70*/  LDL R3, [R1+0xcc] ;  /* 0x0000cc0001037983 */ /* 0x001ee20000100800 */
[----:B-1----:R-:W-:Y:S01]  /*2a80*/  SHF.L.U32 R51, R61, 0x1, RZ ;  /* 0x000000013d337819 */ /* 0x002fe200000006ff */
[----:B--2---:R-:W-:-:S03]  /*2a90*/  ULEA UR5, UR7, UR5, 0x18 ;  /* 0x0000000507057291 */ /* 0x004fc6000f8ec03f */
[----:B------:R-:W-:-:S03]  /*2aa0*/  LOP3.LUT R51, R51, 0x18, RZ, 0xc0, !PT ;  /* 0x0000001833337812 */ /* 0x000fc600078ec0ff */
[----:B------:R-:W-:-:S05]  /*2ab0*/  LEA R15, R61, UR5, 0x5 ;  /* 0x000000053d0f7c11 */ /* 0x000fca000f8e28ff */
[----:B------:R-:W-:Y:S01]  /*2ac0*/  IMAD.IADD R50, R15, 0x1, R51 ;  /* 0x000000010f327824 */ /* 0x000fe200078e0233 */
[----:B------:R-:W-:-:S04]  /*2ad0*/  LOP3.LUT R52, R51, 0x8, RZ, 0x3c, !PT ;  /* 0x0000000833347812 */ /* 0x000fc800078e3cff */
[----:B------:R0:W-:Y:S01]  /*2ae0*/  STS.64 [R50], R6 ;  /* 0x0000000632007388 */ /* 0x0001e20000000a00 */
[----:B------:R-:W-:Y:S02]  /*2af0*/  IADD3 R52, R15, R52, RZ ;  /* 0x000000340f347210 */ /* 0x000fe40007ffe0ff */
[C---:B0-----:R-:W-:Y:S01]  /*2b00*/  LOP3.LUT R50, R51.reuse, 0x10, RZ, 0x3c, !PT ;  /* 0x0000001033327812 */ /* 0x041fe200078e3cff */
[----:B------:R-:W-:Y:S01]  /*2b10*/  USHF.L.U32 UR7, UR8, 0x6, URZ ;  /* 0x0000000608077899 */ /* 0x000fe2000800063f */
[----:B------:R-:W-:Y:S01]  /*2b20*/  LOP3.LUT R51, R51, 0x18, RZ, 0x3c, !PT ;  /* 0x0000001833337812 */ /* 0x000fe200078e3cff */
[----:B------:R2:W5:Y:S01]  /*2b30*/  LDL.LU.64 R6, [R1+0xe8] ;  /* 0x0000e80001067983 */ /* 0x0005620000300a00 */
[C---:B------:R-:W-:Y:S02]  /*2b40*/  IADD3 R50, R15.reuse, R50, RZ ;  /* 0x000000320f327210 */ /* 0x040fe40007ffe0ff */
[----:B------:R-:W-:Y:S02]  /*2b50*/  IADD3 R51, R15, R51, RZ ;  /* 0x000000330f337210 */ /* 0x000fe40007ffe0ff */
[----:B------:R-:W0:Y:S01]  /*2b60*/  S2R R15, SR_TID.X ;  /* 0x00000000000f7919 */ /* 0x000e220000002100 */
[----:B------:R-:W-:Y:S04]  /*2b70*/  STS.64 [R52], R10 ;  /* 0x0000000a34007388 */ /* 0x000fe80000000a00 */
[----:B------:R1:W-:Y:S04]  /*2b80*/  STS.64 [R50], R4 ;  /* 0x0000000432007388 */ /* 0x0003e80000000a00 */
[----:B------:R-:W-:Y:S01]  /*2b90*/  STS.64 [R51], R12 ;  /* 0x0000000c33007388 */ /* 0x000fe20000000a00 */
[----:B------:R-:W-:-:S03]  /*2ba0*/  ULOP3.LUT UR7, UR7, 0xffffffc0, UR11, 0xe2, !UPT ;  /* 0xffffffc007077892 */ /* 0x000fc6000f8ee20b */
[----:B-1----:R2:W5:Y:S01]  /*2bb0*/  LDL.LU.64 R4, [R1+0xe0] ;  /* 0x0000e00001047983 */ /* 0x0025620000300a00 */
[----:B0-----:R-:W-:-:S04]  /*2bc0*/  SHF.R.S32.HI R2, RZ, 0x1f, R15 ;  /* 0x0000001fff027819 */ /* 0x001fc8000001140f */
[----:B------:R-:W-:-:S04]  /*2bd0*/  LEA.HI R2, R2, R15, RZ, 0x2 ;  /* 0x0000000f02027211 */ /* 0x000fc800078f10ff */
[----:B------:R-:W-:-:S04]  /*2be0*/  SHF.R.S32.HI R2, RZ, 0x2, R2 ;  /* 0x00000002ff027819 */ /* 0x000fc80000011402 */
[----:B------:R-:W-:Y:S02]  /*2bf0*/  LEA R52, R2, UR5, 0x5 ;  /* 0x0000000502347c11 */ /* 0x000fe4000f8e28ff */
[----:B------:R-:W-:-:S05]  /*2c00*/  MOV R15, UR7 ;  /* 0x00000007000f7c02 */ /* 0x000fca0008000f00 */
[----:B------:R-:W-:-:S05]  /*2c10*/  IMAD R15, R15, 0x3c0, R61 ;  /* 0x000003c00f0f7824 */ /* 0x000fca00078e023d */
[----:B------:R-:W-:Y:S01]  /*2c20*/  SHF.L.U32 R15, R15, 0x1, RZ ;  /* 0x000000010f0f7819 */ /* 0x000fe200000006ff */
[----:B------:R-:W-:Y:S01]  /*2c30*/  BAR.SYNC.DEFER_BLOCKING 0x0 ;  /* 0x0000000000007b1d */ /* 0x000fe20000010000 */
[----:B---3--:R-:W-:Y:S01]  /*2c40*/  IMAD R50, R3, 0x8, R52 ;  /* 0x0000000803327824 */ /* 0x008fe200078e0234 */
[----:B----4-:R-:W-:-:S06]  /*2c50*/  LEA R52, R53, R52, 0x3 ;  /* 0x0000003435347211 */ /* 0x010fcc00078e18ff */
[----:B------:R-:W0:Y:S01]  /*2c60*/  LDC.64 R2, c[0x0][0x260] ;  /* 0x00009800ff027b82 */ /* 0x000e220000000a00 */
[----:B------:R-:W1:Y:S04]  /*2c70*/  LDS.64 R50, [R50] ;  /* 0x0000000032327984 */ /* 0x000e680000000a00 */
[----:B------:R-:W3:Y:S01]  /*2c80*/  LDS.64 R52, [R52+0x1e00] ;  /* 0x001e000034347984 */ /* 0x000ee20000000a00 */
[----:B-1----:R-:W-:Y:S01]  /*2c90*/  FADD.FTZ R51, RZ, R51 ;  /* 0x00000033ff337221 */ /* 0x002fe20000010000 */
[----:B------:R-:W-:-:S03]  /*2ca0*/  FADD.FTZ R50, RZ, R50 ;  /* 0x00000032ff327221 */ /* 0x000fc60000010000 */
[----:B---3--:R-:W-:Y:S01]  /*2cb0*/  FADD.FTZ R53, R51, R53 ;  /* 0x0000003533357221 */ /* 0x008fe20000010000 */
[----:B------:R-:W-:Y:S01]  /*2cc0*/  FADD.FTZ R52, R50, R52 ;  /* 0x0000003432347221 */ /* 0x000fe20000010000 */
[----:B0-----:R-:W-:-:S05]  /*2cd0*/  IMAD.WIDE.U32 R50, R15, 0x4, R2 ;  /* 0x000000040f327825 */ /* 0x001fca00078e0002 */
[----:B------:R0:W-:Y:S04]  /*2ce0*/  STG.E.64 desc[UR12][R50.64+0x18000], R52 ;  /* 0x0180003432007986 */ /* 0x0001e8000c101b0c */
[----:B0-----:R-:W3:Y:S04]  /*2cf0*/  LDL R53, [R1+0xbc] ;  /* 0x0000bc0001357983 */ /* 0x001ee80000100800 */
[----:B------:R-:W4:Y:S04]  /*2d00*/  LDL R50, [R1+0xc4] ;  /* 0x0000c40001327983 */ /* 0x000f280000100800 */
[----:B------:R-:W2:Y:S01]  /*2d10*/  LDL R51, [R1+0xc0] ;  /* 0x0000c00001337983 */ /* 0x000ea20000100800 */
[----:B------:R-:W-:-:S04]  /*2d20*/  VIADD R15, R15, 0x3c0 ;  /* 0x000003c00f0f7836 */ /* 0x000fc80000000000 */
[----:B------:R-:W-:Y:S01]  /*2d30*/  IMAD.WIDE.U32 R2, R15, 0x4, R2 ;  /* 0x000000040f027825 */ /* 0x000fe200078e0002 */
[----:B---3--:R-:W-:-:S04]  /*2d40*/  LEA R52, R53, UR5, 0x5 ;  /* 0x0000000535347c11 */ /* 0x008fc8000f8e28ff */
[-C--:B----4-:R-:W-:Y:S02]  /*2d50*/  LEA R50, R50, R52.reuse, 0x3 ;  /* 0x0000003432327211 */ /* 0x090fe400078e18ff */
[----:B--2---:R-:W-:-:S04]  /*2d60*/  LEA R52, R51, R52, 0x3 ;  /* 0x0000003433347211 */ /* 0x004fc800078e18ff */
[----:B------:R-:W0:Y:S04]  /*2d70*/  LDS.64 R50, [R50] ;  /* 0x0000000032327984 */ /* 0x000e280000000a00 */
[----:B------:R-:W1:Y:S01]  /*2d80*/  LDS.64 R52, [R52+0x1e00] ;  /* 0x001e000034347984 */ /* 0x000e620000000a00 */
[----:B0-----:R-:W-:Y:S01]  /*2d90*/  FADD.FTZ R51, RZ, R51 ;  /* 0x00000033ff337221 */ /* 0x001fe20000010000 */
[----:B------:R-:W-:-:S03]  /*2da0*/  FADD.FTZ R50, RZ, R50 ;  /* 0x00000032ff327221 */ /* 0x000fc60000010000 */
[----:B-1----:R-:W-:Y:S01]  /*2db0*/  FADD.FTZ R53, R51, R53 ;  /* 0x0000003533357221 */ /* 0x002fe20000010000 */
[----:B------:R-:W-:-:S05]  /*2dc0*/  FADD.FTZ R52, R50, R52 ;  /* 0x0000003432347221 */ /* 0x000fca0000010000 */
[----:B------:R0:W-:Y:S04]  /*2dd0*/  STG.E.64 desc[UR12][R2.64+0x18000], R52 ;  /* 0x0180003402007986 */ /* 0x0001e8000c101b0c */
[----:B0-----:R2:W5:Y:S02]  /*2de0*/  LDL.LU.64 R2, [R1+0xd8] ;  /* 0x0000d80001027983 */ /* 0x0015640000300a00 */
.L_x_505:
[----:B------:R-:W-:Y:S01]  /*2df0*/  BSSY B0, `(.L_x_506) ;  /* 0x00000ab000007945 */ /* 0x000fe20003800000 */
[----:B0-----:R-:W-:-:S03]  /*2e00*/  CS2R R50, SRZ ;  /* 0x0000000000327805 */ /* 0x001fc6000001ff00 */
[----:B------:R-:W-:Y:S05]  /*2e10*/  @P1 BRA `(.L_x_507) ;  /* 0x0000000800a01947 */ /* 0x000fea0003800000 */
[----:B-1----:R-:W-:Y:S02]  /*2e20*/  SHF.R.U32.HI R15, RZ, 0x1, R61 ;  /* 0x00000001ff0f7819 */ /* 0x002fe4000001163d */
        /* <DEDUP_REMOVED lines=11> */
[----:B------:R-:W-:Y:S02]  /*2ee0*/  SHF.R.U32.HI R52, RZ, 0x2, R52 ;  /* 0x00000002ff347819 */ /* 0x000fe40000011634 */
[----:B------:R-:W-:Y:S02]  /*2ef0*/  LOP3.LUT R51, R51, 0x1, RZ, 0xc0, !PT ;  /* 0x0000000133337812 */ /* 0x000fe400078ec0ff */
[----:B------:R-:W-:-:S03]  /*2f00*/  IADD3 R50, R50, R61, RZ ;  /* 0x0000003d32327210 */ /* 0x000fc60007ffe0ff */
[----:B------:R-:W-:Y:S01]  /*2f10*/  IMAD R52, R51, 0xf0, R52 ;  /* 0x000000f033347824 */ /* 0x000fe200078e0234 */
[----:B------:R-:W-:-:S05]  /*2f20*/  MOV R51, 0x18 ;  /* 0x0000001800337802 */ /* 0x000fca0000000f00 */
[----:B------:R-:W-:Y:S02]  /*2f30*/  IMAD R52, R52, R51, UR6 ;  /* 0x0000000634347e24 */ /* 0x000fe4000f8e0233 */
[----:B------:R-:W0:Y:S02]  /*2f40*/  LDS.64 R50, [R50] ;  /* 0x0000000032327984 */ /* 0x000e240000000a00 */
[----:B------:R-:W-:-:S06]  /*2f50*/  IMAD.IADD R52, R61, 0x1, R52 ;  /* 0x000000013d347824 */ /* 0x000fcc00078e0234 */
        /* <DEDUP_REMOVED lines=9> */
[----:B------:R-:W-:Y:S01]  /*2ff0*/  IMAD R50, R50, 0xf0, R51 ;  /* 0x000000f032327824 */ /* 0x000fe200078e0233 */
[----:B------:R-:W-:-:S10]  /*3000*/  HFMA2.MMA R51, -RZ, RZ, 0, 1.430511474609375e-06 ;  /* 0x00000018ff337435 */ /* 0x000fd400000001ff */
[----:B------:R-:W-:-:S05]  /*3010*/  IMAD R50, R50, R51, UR6 ;  /* 0x0000000632327e24 */ /* 0x000fca000f8e0233 */
[----:B------:R-:W-:-:S06]  /*3020*/  IADD3 R50, R61, R50, RZ ;  /* 0x000000323d327210 */ /* 0x000fcc0007ffe0ff */
[----:B------:R-:W0:Y:S02]  /*3030*/  LDS.64 R50, [R50] ;  /* 0x0000000032327984 */ /* 0x000e240000000a00 */
[----:B0-----:R-:W-:Y:S01]  /*3040*/  FADD.FTZ R53, R53, R51 ;  /* 0x0000003335357221 */ /* 0x001fe20000010000 */
[----:B------:R-:W-:Y:S02]  /*3050*/  VIADD R51, R15, 0x6 ;  /* 0x000000060f337836 */ /* 0x000fe40000000000 */
[----:B------:R-:W-:-:S03]  /*3060*/  FADD.FTZ R52, R52, R50 ;  /* 0x0000003234347221 */ /* 0x000fc60000010000 */
[--C-:B------:R-:W-:Y:S02]  /*3070*/  SHF.R.U32.HI R50, RZ, 0x1, R51.reuse ;  /* 0x00000001ff327819 */ /* 0x100fe40000011633 */
[----:B------:R-:W-:Y:S02]  /*3080*/  SHF.R.U32.HI R51, RZ, 0x2, R51 ;  /* 0x00000002ff337819 */ /* 0x000fe40000011633 */
[----:B------:R-:W-:-:S05]  /*3090*/  LOP3.LUT R50, R50, 0x1, RZ, 0xc0, !PT ;  /* 0x0000000132327812 */ /* 0x000fca00078ec0ff */
[----:B------:R-:W-:Y:S01]  /*30a0*/  IMAD R50, R50, 0xf0, R51 ;  /* 0x000000f032327824 */ /* 0x000fe200078e0233 */
[----:B------:R-:W-:-:S05]  /*30b0*/  MOV R51, 0x18 ;  /* 0x0000001800337802 */ /* 0x000fca0000000f00 */
        /* <DEDUP_REMOVED lines=20> */
[----:B------:R-:W-:Y:S01]  /*3200*/  IMAD R50, R50, 0xf0, R51 ;  /* 0x000000f032327824 */ /* 0x000fe200078e0233 */
[----:B------:R-:W-:-:S10]  /*3210*/  HFMA2.MMA R51, -RZ, RZ, 0, 1.430511474609375e-06 ;  /* 0x00000018ff337435 */ /* 0x000fd400000001ff */
[----:B------:R-:W-:-:S04]  /*3220*/  IMAD R50, R50, R51, UR6 ;  /* 0x0000000632327e24 */ /* 0x000fc8000f8e0233 */
[----:B------:R-:W-:-:S06]  /*3230*/  IMAD.IADD R50, R61, 0x1, R50 ;  /* 0x000000013d327824 */ /* 0x000fcc00078e0232 */
        /* <DEDUP_REMOVED lines=98> */
[----:B------:R-:W-:-:S05]  /*3860*/  IADD3 R15, R61, R15, RZ ;  /* 0x0000000f3d0f7210 */ /* 0x000fca0007ffe0ff */
[----:B------:R-:W0:Y:S02]  /*3870*/  LDS.64 R50, [R15] ;  /* 0x000000000f327984 */ /* 0x000e240000000a00 */
[----:B0-----:R-:W-:Y:S01]  /*3880*/  FADD.FTZ R50, R52, R50 ;  /* 0x0000003234327221 */ /* 0x001fe20000010000 */
[----:B------:R-:W-:-:S07]  /*3890*/  FADD.FTZ R51, R53, R51 ;  /* 0x0000003335337221 */ /* 0x000fce0000010000 */
.L_x_507:
[----:B------:R-:W-:Y:S05]  /*38a0*/  BSYNC B0 ;  /* 0x0000000000007941 */ /* 0x000fea0003800000 */
.L_x_506:
[----:B------:R-:W0:Y:S01]  /*38b0*/  S2R R53, SR_TID.X ;  /* 0x0000000000357919 */ /* 0x000e220000002100 */
[----:B-----5:R-:W-:Y:S01]  /*38c0*/  PRMT R16, R16, 0x7632, R16 ;  /* 0x0000763210107816 */ /* 0x020fe20000000010 */
[----:B------:R-:W-:Y:S01]  /*38d0*/  BSSY B0, `(.L_x_508) ;  /* 0x0000016000007945 */ /* 0x000fe20003800000 */
[----:B-1----:R-:W-:Y:S01]  /*38e0*/  PRMT R61, R17, 0x7632, R61 ;  /* 0x00007632113d7816 */ /* 0x002fe2000000003d */
[----:B------:R-:W1:Y:S04]  /*38f0*/  SHFL.BFLY PT, R52, R50, 0x1, 0x1f ;  /* 0x0c201f0032347f89 */ /* 0x000e6800000e0000 */
[----:B------:R-:W3:Y:S04]  /*3900*/  SHFL.BFLY PT, R15, R51, 0x1, 0x1f ;  /* 0x0c201f00330f7f89 */ /* 0x000ee800000e0000 */
[----:B------:R1:W-:Y:S04]  /*3910*/  STL.S16 [R1+0x8], R16 ;  /* 0x0000081001007387 */ /* 0x0003e80000100600 */
[----:B------:R4:W-:Y:S01]  /*3920*/  STL.S16 [R1+0xc], R61 ;  /* 0x00000c3d01007387 */ /* 0x0009e20000100600 */
[----:B-1----:R-:W-:Y:S01]  /*3930*/  FADD.FTZ R16, R52, R50 ;  /* 0x0000003234107221 */ /* 0x002fe20000010000 */
[----:B0-----:R-:W-:Y:S01]  /*3940*/  LOP3.LUT P1, RZ, R53, 0xffffffc1, RZ, 0xc0, !PT ;  /* 0xffffffc135ff7812 */ /* 0x001fe2000782c0ff */
[----:B---3--:R-:W-:-:S12]  /*3950*/  FADD.FTZ R17, R15, R51 ;  /* 0x000000330f117221 */ /* 0x008fd80000010000 */
[----:B----4-:R-:W-:Y:S05]  /*3960*/  @P1 BRA `(.L_x_509) ;  /* 0x0000000000301947 */ /* 0x010fea0003800000 */
[----:B------:R-:W-:Y:S01]  /*3970*/  SHF.R.U32.HI R50, RZ, 0x1, R53 ;  /* 0x00000001ff327819 */ /* 0x000fe20000011635 */
[----:B------:R-:W-:Y:S01]  /*3980*/  ULDC UR5, c[0x0][0x10] ;  /* 0x0000040000057ab9 */ /* 0x000fe20000000800 */
[----:B------:R-:W-:Y:S01]  /*3990*/  MOV R15, UR11 ;  /* 0x0000000b000f7c02 */ /* 0x000fe20008000f00 */
[----:B------:R-:W-:Y:S02]  /*39a0*/  UIMAD UR5, UR5, UR4, UR8 ;  /* 0x00000004050572a4 */ /* 0x000fe4000f8e0208 */
[----:B------:R-:W-:-:S05]  /*39b0*/  IMAD.SHL.U32 R50, R50, 0x40, RZ ;  /* 0x0000004032327824 */ /* 0x000fca00078e00ff */
[----:B------:R-:W-:Y:S02]  /*39c0*/  LOP3.LUT R15, R50, 0xffffffc0, R15, 0xe2, !PT ;  /* 0xffffffc0320f7812 */ /* 0x000fe400078ee20f */
[----:B------:R-:W-:-:S04]  /*39d0*/  MOV R50, UR5 ;  /* 0x0000000500327c02 */ /* 0x000fc80008000f00 */
[----:B------:R-:W-:Y:S02]  /*39e0*/  LEA R15, R50, R15, 0xb ;  /* 0x0000000f320f7211 */ /* 0x000fe400078e58ff */
[----:B------:R-:W0:Y:S03]  /*39f0*/  LDC.64 R50, c[0x0][0x260] ;  /* 0x00009800ff327b82 */ /* 0x000e260000000a00 */
[----:B------:R-:W-:-:S04]  /*3a00*/  IMAD.SHL.U32 R15, R15, 0x2, RZ ;  /* 0x000000020f0f7824 */ /* 0x000fc800078e00ff */
[----:B0-----:R-:W-:-:S05]  /*3a10*/  IMAD.WIDE.U32 R50, R15, 0x4, R50 ;  /* 0x000000040f327825 */ /* 0x001fca00078e0032 */
[----:B------:R0:W-:Y:S02]  /*3a20*/  STG.E.64 desc[UR12][R50.64], R16 ;  /* 0x0000001032007986 */ /* 0x0001e4000c101b0c */
.L_x_509:
[----:B------:R-:W-:Y:S05]  /*3a30*/  BSYNC B0 ;  /* 0x0000000000007941 */ /* 0x000fea0003800000 */
.L_x_508:
[----:B0-----:R-:W-:Y:S01]  /*3a40*/  PRMT R17, R19, 0x7632, R17 ;  /* 0x0000763213117816 */ /* 0x001fe20000000011 */
[----:B------:R-:W-:Y:S01]  /*3a50*/  UISETP.GE.U32.AND UP0, UPT, UR9, UR14, UPT ;  /* 0x0000000e0900728c */ /* 0x000fe2000bf06070 */
[----:B------:R-:W-:Y:S02]  /*3a60*/  PRMT R16, R20, 0x7632, R16 ;  /* 0x0000763214107816 */ /* 0x000fe40000000010 */
[----:B------:R-:W-:Y:S01]  /*3a70*/  PRMT R15, R18, 0x7632, R15 ;  /* 0x00007632120f7816 */ /* 0x000fe2000000000f */
[----:B------:R0:W-:Y:S01]  /*3a80*/  STL.S16 [R1+0x4], R17 ;  /* 0x0000041101007387 */ /* 0x0001e20000100600 */
[----:B------:R-:W-:Y:S01]  /*3a90*/  UISETP.GE.AND.EX UP0, UPT, UR10, UR15, UPT, UP0 ;  /* 0x0000000f0a00728c */ /* 0x000fe2000bf06300 */
[----:B------:R-:W-:Y:S02]  /*3aa0*/  PRMT R61, R21, 0x7632, R61 ;  /* 0x00007632153d7816 */ /* 0x000fe4000000003d */
[----:B------:R0:W-:Y:S01]  /*3ab0*/  STL.S16 [R1], R16 ;  /* 0x0000001001007387 */ /* 0x0001e20000100600 */
[----:B------:R-:W-:-:S02]  /*3ac0*/  PRMT R53, R22, 0x7632, R53 ;  /* 0x0000763216357816 */ /* 0x000fc40000000035 */
[----:B------:R-:W-:Y:S02]  /*3ad0*/  PLOP3.LUT P1, PT, PT, PT, UP0, 0x80, 0x0 ;  /* 0x000000000000781c */ /* 0x000fe40003f2f008 */
        /* <DEDUP_REMOVED lines=24> */
[----:B------:R-:W-:Y:S01]  /*3c60*/  PRMT R49, R49, 0x7632, R49 ;  /* 0x0000763231317816 */ /* 0x000fe20000000031 */
[----:B0-----:R-:W-:Y:S06]  /*3c70*/  @P1 BRA `(.L_x_510) ;  /* 0x00000000005c1947 */ /* 0x001fec0003800000 */
[----:B------:R-:W0:Y:S01]  /*3c80*/  S2R R16, SR_TID.X ;  /* 0x0000000000107919 */ /* 0x000e220000002100 */
[----:B------:R-:W-:Y:S01]  /*3c90*/  BAR.SYNC.DEFER_BLOCKING 0x0 ;  /* 0x0000000000007b1d */ /* 0x000fe20000010000 */
[----:B0-----:R-:W-:-:S13]  /*3ca0*/  ISETP.NE.AND P1, PT, R16, RZ, PT ;  /* 0x000000ff1000720c */ /* 0x001fda0003f25270 */
[----:B------:R-:W-:Y:S05]  /*3cb0*/  @P1 BRA `(.L_x_511) ;  /* 0x0000000000401947 */ /* 0x000fea0003800000 */
[----:B------:R-:W0:Y:S01]  /*3cc0*/  LDC.64 R18, c[0x0][0x268] ;  /* 0x00009a00ff127b82 */ /* 0x000e220000000a00 */
        /* <DEDUP_REMOVED lines=9> */
.L_x_512:
[----:B------:R-:W3:Y:S04]  /*3d60*/  LD.E.STRONG.GPU R19, desc[UR12][R16.64] ;  /* 0x0000000c10137980 */ /* 0x000ee8000c10f900 */
[----:B---3--:R-:W-:Y:S01]  /*3d70*/  CCTL.IVALL ;  /* 0x00000000ff00798f */ /* 0x008fe20002000000 */
[----:B------:R-:W-:Y:S05]  /*3d80*/  YIELD ;  /* 0x0000000000007946 */ /* 0x000fea0003800000 */
[----:B-----5:R-:W-:-:S04]  /*3d90*/  LOP3.LUT R19, R19, R18, RZ, 0x3c, !PT ;  /* 0x0000001213137212 */ /* 0x020fc800078e3cff */
[----:B------:R-:W-:-:S13]  /*3da0*/  ISETP.GT.AND P1, PT, R19, -0x1, PT ;  /* 0xffffffff1300780c */ /* 0x000fda0003f24270 */
[----:B------:R-:W-:Y:S05]  /*3db0*/  @P1 BRA `(.L_x_512) ;  /* 0xfffffffc00e81947 */ /* 0x000fea000383ffff */
.L_x_511:
[----:B------:R-:W-:Y:S05]  /*3dc0*/  WARPSYNC.ALL ;  /* 0x0000000000007948 */ /* 0x000fea0003800000 */
[----:B------:R-:W-:Y:S06]  /*3dd0*/  BAR.SYNC.DEFER_BLOCKING 0x0 ;  /* 0x0000000000007b1d */ /* 0x000fec0000010000 */
[----:B------:R-:W-:Y:S05]  /*3de0*/  BRA `(.L_x_513) ;  /* 0x0000000000647947 */ /* 0x000fea0003800000 */
.L_x_510:
        /* <DEDUP_REMOVED lines=17> */
.L_x_515:
[----:B------:R-:W3:Y:S04]  /*3f00*/  LD.E.STRONG.GPU R19, desc[UR12][R16.64] ;  /* 0x0000000c10137980 */ /* 0x000ee8000c10f900 */
[----:B---3--:R-:W-:Y:S01]  /*3f10*/  CCTL.IVALL ;  /* 0x00000000ff00798f */ /* 0x008fe20002000000 */
[----:B------:R-:W-:Y:S05]  /*3f20*/  YIELD ;  /* 0x0000000000007946 */ /* 0x000fea0003800000 */
[----:B-----5:R-:W-:-:S04]  /*3f30*/  LOP3.LUT R19, R19, R18, RZ, 0x3c, !PT ;  /* 0x0000001213137212 */ /* 0x020fc800078e3cff */
[----:B------:R-:W-:-:S13]  /*3f40*/  ISETP.GT.AND P1, PT, R19, -0x1, PT ;  /* 0xffffffff1300780c */ /* 0x000fda0003f24270 */
[----:B------:R-:W-:Y:S05]  /*3f50*/  @P1 BRA `(.L_x_515) ;  /* 0xfffffffc00e81947 */ /* 0x000fea000383ffff */
.L_x_514:
[----:B------:R-:W-:Y:S05]  /*3f60*/  WARPSYNC.ALL ;  /* 0x0000000000007948 */ /* 0x000fea0003800000 */
[----:B------:R-:W-:Y:S06]  /*3f70*/  BAR.SYNC.DEFER_BLOCKING 0x0 ;  /* 0x0000000000007b1d */ /* 0x000fec0000010000 */
.L_x_513:
[----:B------:R-:W1:Y:S01]  /*3f80*/  S2R R18, SR_TID.X ;  /* 0x0000000000127919 */ /* 0x000e620000002100 */
[----:B------:R-:W-:Y:S01]  /*3f90*/  BSSY B0, `(.L_x_516) ;  /* 0x0000039000007945 */ /* 0x000fe20003800000 */
[----:B0-----:R-:W-:Y:S02]  /*3fa0*/  CS2R R16, SRZ ;  /* 0x0000000000107805 */ /* 0x001fe4000001ff00 */
[----:B-1----:R-:W-:-:S13]  /*3fb0*/  ISETP.GT.U32.AND P1, PT, R18, 0xff, PT ;  /* 0x000000ff1200780c */ /* 0x002fda0003f24070 */
[----:B------:R-:W-:Y:S05]  /*3fc0*/  @P1 BRA `(.L_x_517) ;  /* 0x0000000000d41947 */ /* 0x000fea0003800000 */
[----:B------:R-:W-:Y:S01]  /*3fd0*/  ULDC UR5, c[0x0][0x10] ;  /* 0x0000040000057ab9 */ /* 0x000fe20000000800 */
[----:B------:R0:W-:Y:S01]  /*3fe0*/  STL.64 [R1+0xd8], R2 ;  /* 0x0000d80201007387 */ /* 0x0001e20000100a00 */
[----:B------:R-:W-:Y:S01]  /*3ff0*/  UIMAD UR5, UR5, UR4, UR8 ;  /* 0x00000004050572a4 */ /* 0x000fe2000f8e0208 */
[----:B------:R-:W-:Y:S02]  /*4000*/  SHF.L.U32 R17, R18, 0x3, RZ ;  /* 0x0000000312117819 */ /* 0x000fe400000006ff */
[----:B------:R1:W-:Y:S02]  /*4010*/  STL [R1+0xd0], R0 ;  /* 0x0000d00001007387 */ /* 0x0003e40000100800 */
[----:B------:R-:W-:Y:S01]  /*4020*/  LOP3.LUT R17, R17, 0x7fffffc0, RZ, 0xc0, !PT ;  /* 0x7fffffc011117812 */ /* 0x000fe200078ec0ff */
[----:B------:R-:W-:Y:S01]  /*4030*/  IMAD.U32 R16, RZ, RZ, UR5 ;  /* 0x00000005ff107e24 */ /* 0x000fe2000f8e00ff */
[----:B0-----:R-:W0:Y:S04]  /*4040*/  LDC.64 R2, c[0x0][0x260] ;  /* 0x00009800ff027b82 */ /* 0x001e280000000a00 */
[----:B------:R-:W-:-:S02]  /*4050*/  LEA R16, R16, R17, 0xb ;  /* 0x0000001110107211 */ /* 0x000fc400078e58ff */
[----:B------:R-:W-:-:S04]  /*4060*/  LOP3.LUT R17, R18, 0x7, RZ, 0xc0, !PT ;  /* 0x0000000712117812 */ /* 0x000fc800078ec0ff */
[----:B------:R-:W-:-:S04]  /*4070*/  IADD3 R16, R16, R17, RZ ;  /* 0x0000001110107210 */ /* 0x000fc80007ffe0ff */
[----:B------:R-:W-:-:S04]  /*4080*/  SHF.L.U32 R26, R16, 0x1, RZ ;  /* 0x00000001101a7819 */ /* 0x000fc800000006ff */
[C---:B------:R-:W-:Y:S01]  /*4090*/  IADD3 R20, R26.reuse, 0x20, RZ ;  /* 0x000000201a147810 */ /* 0x040fe20007ffe0ff */
[C---:B------:R-:W-:Y:S01]  /*40a0*/  VIADD R22, R26.reuse, 0x10 ;  /* 0x000000101a167836 */ /* 0x040fe20000000000 */
[C---:B------:R-:W-:Y:S01]  /*40b0*/  IADD3 R16, R26.reuse, 0x30, RZ ;  /* 0x000000301a107810 */ /* 0x040fe20007ffe0ff */
[----:B0-----:R-:W-:-:S04]  /*40c0*/  IMAD.WIDE.U32 R18, R26, 0x4, R2 ;  /* 0x000000041a127825 */ /* 0x001fc800078e0002 */
[--C-:B------:R-:W-:Y:S02]  /*40d0*/  IMAD.WIDE.U32 R22, R22, 0x4, R2.reuse ;  /* 0x0000000416167825 */ /* 0x100fe400078e0002 */
[----:B------:R-:W3:Y:S02]  /*40e0*/  LDG.E.64 R18, desc[UR12][R18.64] ;  /* 0x0000000c12127981 */ /* 0x000ee4000c1e1b00 */
[--C-:B------:R-:W-:Y:S02]  /*40f0*/  IMAD.WIDE.U32 R20, R20, 0x4, R2.reuse ;  /* 0x0000000414147825 */ /* 0x100fe400078e0002 */
[----:B------:R-:W4:Y:S02]  /*4100*/  LDG.E.64 R22, desc[UR12][R22.64] ;  /* 0x0000000c16167981 */ /* 0x000f24000c1e1b00 */
[----:B------:R-:W-:Y:S02]  /*4110*/  IMAD.WIDE.U32 R16, R16, 0x4, R2 ;  /* 0x0000000410107825 */ /* 0x000fe400078e0002 */
[----:B------:R-:W2:Y:S04]  /*4120*/  LDG.E.64 R20, desc[UR12][R20.64] ;  /* 0x0000000c14147981 */ /* 0x000ea8000c1e1b00 */
[----:B------:R-:W2:Y:S01]  /*4130*/  LDG.E.64 R16, desc[UR12][R16.64] ;  /* 0x0000000c10107981 */ /* 0x000ea2000c1e1b00 */
[----:B------:R-:W-:Y:S01]  /*4140*/  IADD3 R27, R26, 0x60, RZ ;  /* 0x000000601a1b7810 */ /* 0x000fe20007ffe0ff */
[----:B---3--:R-:W-:Y:S01]  /*4150*/  FADD.FTZ R18, RZ, R18 ;  /* 0x00000012ff127221 */ /* 0x008fe20000010000 */
[----:B------:R-:W-:-:S03]  /*4160*/  FADD.FTZ R19, RZ, R19 ;  /* 0x00000013ff137221 */ /* 0x000fc60000010000 */
[----:B----4-:R-:W-:Y:S01]  /*4170*/  FADD.FTZ R22, R22, R18 ;  /* 0x0000001216167221 */ /* 0x010fe20000010000 */
[----:B------:R-:W-:Y:S01]  /*4180*/  FADD.FTZ R19, R23, R19 ;  /* 0x0000001317137221 */ /* 0x000fe20000010000 */
[----:B------:R-:W-:Y:S02]  /*4190*/  VIADD R18, R26, 0x50 ;  /* 0x000000501a127836 */ /* 0x000fe40000000000 */
[----:B--2---:R-:W-:Y:S01]  /*41a0*/  FADD.FTZ R20, R20, R22 ;  /* 0x0000001614147221 */ /* 0x004fe20000010000 */
[----:B-1----:R-:W-:Y:S01]  /*41b0*/  FADD.FTZ R0, R21, R19 ;  /* 0x0000001315007221 */ /* 0x002fe20000010000 */
[----:B------:R-:W-:-:S04]  /*41c0*/  IMAD.WIDE.U32 R18, R18, 0x4, R2 ;  /* 0x0000000412127825 */ /* 0x000fc800078e0002 */
[----:B------:R-:W-:Y:S01]  /*41d0*/  FADD.FTZ R16, R16, R20 ;  /* 0x0000001410107221 */ /* 0x000fe20000010000 */
[C---:B------:R-:W-:Y:S02]  /*41e0*/  IADD3 R20, R26.reuse, 0x40, RZ ;  /* 0x000000401a147810 */ /* 0x040fe40007ffe0ff */
[----:B------:R-:W-:Y:S01]  /*41f0*/  IADD3 R22, R26, 0x70, RZ ;  /* 0x000000701a167810 */ /* 0x000fe20007ffe0ff */
[----:B------:R-:W2:Y:S02]  /*4200*/  LDG.E.64 R18, desc[UR12][R18.64] ;  /* 0x0000000c12127981 */ /* 0x000ea4000c1e1b00 */
[----:B------:R-:W-:-:S04]  /*4210*/  IMAD.WIDE.U32 R20, R20, 0x4, R2 ;  /* 0x0000000414147825 */ /* 0x000fc800078e0002 */
[--C-:B------:R-:W-:Y:S02]  /*4220*/  IMAD.WIDE.U32 R26, R27, 0x4, R2.reuse ;  /* 0x000000041b1a7825 */ /* 0x100fe400078e0002 */
[----:B------:R-:W3:Y:S02]  /*4230*/  LDG.E.64 R20, desc[UR12][R20.64] ;  /* 0x0000000c14147981 */ /* 0x000ee4000c1e1b00 */
[----:B------:R-:W-:Y:S02]  /*4240*/  IMAD.WIDE.U32 R22, R22, 0x4, R2 ;  /* 0x0000000416167825 */ /* 0x000fe400078e0002 */
[----:B------:R-:W4:Y:S02]  /*4250*/  LDG.E.64 R26, desc[UR12][R26.64] ;  /* 0x0000000c1a1a7981 */ /* 0x000f24000c1e1b00 */
[----:B------:R-:W-:Y:S02]  /*4260*/  FADD.FTZ R17, R17, R0 ;  /* 0x0000000011117221 */ /* 0x000fe40000010000 */
[----:B------:R-:W4:Y:S04]  /*4270*/  LDG.E.64 R22, desc[UR12][R22.64] ;  /* 0x0000000c16167981 */ /* 0x000f28000c1e1b00 */
[----:B------:R0:W5:Y:S04]  /*4280*/  LDL.LU.64 R2, [R1+0xd8] ;  /* 0x0000d80001027983 */ /* 0x0001680000300a00 */
[----:B------:R0:W5:Y:S01]  /*4290*/  LDL.LU R0, [R1+0xd0] ;  /* 0x0000d00001007983 */ /* 0x0001620000300800 */
[----:B---3--:R-:W-:Y:S01]  /*42a0*/  FADD.FTZ R16, R20, R16 ;  /* 0x0000001014107221 */ /* 0x008fe20000010000 */
[----:B------:R-:W-:-:S03]  /*42b0*/  FADD.FTZ R17, R21, R17 ;  /* 0x0000001115117221 */ /* 0x000fc60000010000 */
[----:B--2---:R-:W-:Y:S01]  /*42c0*/  FADD.FTZ R16, R18, R16 ;  /* 0x0000001012107221 */ /* 0x004fe20000010000 */
[----:B------:R-:W-:-:S03]  /*42d0*/  FADD.FTZ R17, R19, R17 ;  /* 0x0000001113117221 */ /* 0x000fc60000010000 */
[----:B----4-:R-:W-:Y:S01]  /*42e0*/  FADD.FTZ R16, R26, R16 ;  /* 0x000000101a107221 */ /* 0x010fe20000010000 */
[----:B------:R-:W-:-:S03]  /*42f0*/  FADD.FTZ R17, R27, R17 ;  /* 0x000000111b117221 */ /* 0x000fc60000010000 */
[----:B------:R-:W-:Y:S01]  /*4300*/  FADD.FTZ R16, R22, R16 ;  /* 0x0000001016107221 */ /* 0x000fe20000010000 */
[----:B0-----:R-:W-:-:S07]  /*4310*/  FADD.FTZ R17, R23, R17 ;  /* 0x0000001117117221 */ /* 0x001fce0000010000 */
.L_x_517:
[----:B------:R-:W-:Y:S05]  /*4320*/  BSYNC B0 ;  /* 0x0000000000007941 */ /* 0x000fea0003800000 */
.L_x_516:
        /* <DEDUP_REMOVED lines=24> */
.L_x_519:
[----:B------:R-:W-:Y:S05]  /*44b0*/  BSYNC B0 ;  /* 0x0000000000007941 */ /* 0x000fea0003800000 */
.L_x_518:
[----:B0-----:R-:W3:Y:S01]  /*44c0*/  LDL R16, [R1+0xb4] ;  /* 0x0000b40001107983 */ /* 0x001ee20000100800 */
[----:B------:R-:W0:Y:S01]  /*44d0*/  S2UR UR7, SR_CgaCtaId ;  /* 0x00000000000779c3 */ /* 0x000e220000008800 */
[----:B------:R-:W-:Y:S01]  /*44e0*/  UMOV UR5, 0x400 ;  /* 0x0000040000057882 */ /* 0x000fe20000000000 */
[----:B------:R-:W-:Y:S01]  /*44f0*/  IMAD.U32 R15, R15, 0x10000, RZ ;  /* 0x000100000f0f7824 */ /* 0x000fe200078e00ff */
[----:B------:R-:W4:Y:S05]  /*4500*/  LDL.LU R18, [R1+0x8] ;  /* 0x0000080001127983 */ /* 0x000f2a0000300800 */
[----:B------:R-:W-:Y:S01]  /*4510*/  BAR.SYNC.DEFER_BLOCKING 0x0 ;  /* 0x0000000000007b1d */ /* 0x000fe20000010000 */
[----:B------:R-:W-:Y:S01]  /*4520*/  SHF.L.U32 R30, R30, 0x10, RZ ;  /* 0x000000101e1e7819 */ /* 0x000fe200000006ff */
[----:B------:R-:W-:Y:S01]  /*4530*/  IMAD.U32 R51, R51, 0x10000, RZ ;  /* 0x0001000033337824 */ /* 0x000fe200078e00ff */
[----:B------:R-:W-:Y:S01]  /*4540*/  SHF.L.U32 R34, R34, 0x10, RZ ;  /* 0x0000001022227819 */ /* 0x000fe200000006ff */
[----:B------:R-:W-:Y:S01]  /*4550*/  IMAD.U32 R42, R42, 0x10000, RZ ;  /* 0x000100002a2a7824 */ /* 0x000fe200078e00ff */
[----:B------:R-:W-:-:S02]  /*4560*/  SHF.L.U32 R38, R38, 0x10, RZ ;  /* 0x0000001026267819 */ /* 0x000fc400000006ff */
[----:B------:R-:W-:Y:S01]  /*4570*/  SHF.L.U32 R46, R46, 0x10, RZ ;  /* 0x000000102e2e7819 */ /* 0x000fe200000006ff */
[----:B------:R-:W2:Y:S01]  /*4580*/  LDL.LU R23, [R1+0x54] ;  /* 0x0000540001177983 */ /* 0x000ea20000300800 */
[----:B------:R-:W-:Y:S01]  /*4590*/  UIADD3 UR5, UR5, 0x6900, URZ ;  /* 0x0000690005057890 */ /* 0x000fe2000fffe03f */
[----:B------:R-:W-:Y:S01]  /*45a0*/  SHF.L.U32 R61, R61, 0x10, RZ ;  /* 0x000000103d3d7819 */ /* 0x000fe200000006ff */
[----:B------:R-:W-:Y:S01]  /*45b0*/  IMAD.U32 R31, R31, 0x10000, RZ ;  /* 0x000100001f1f7824 */ /* 0x000fe200078e00ff */
[----:B------:R1:W-:Y:S01]  /*45c0*/  STL [R1+0xd0], R10 ;  /* 0x0000d00a01007387 */ /* 0x0003e20000100800 */
[----:B------:R-:W-:Y:S01]  /*45d0*/  SHF.L.U32 R50, R50, 0x10, RZ ;  /* 0x0000001032327819 */ /* 0x000fe200000006ff */
[----:B------:R-:W-:Y:S01]  /*45e0*/  IMAD.U32 R47, R47, 0x10000, RZ ;  /* 0x000100002f2f7824 */ /* 0x000fe200078e00ff */
[----:B------:R-:W-:Y:S01]  /*45f0*/  SHF.L.U32 R35, R35, 0x10, RZ ;  /* 0x0000001023237819 */ /* 0x000fe200000006ff */
[----:B------:R-:W2:Y:S01]  /*4600*/  LDL R19, [R1+0xb8] ;  /* 0x0000b80001137983 */ /* 0x000ea20000100800 */
[----:B0-----:R-:W-:Y:S01]  /*4610*/  ULEA UR5, UR7, UR5, 0x18 ;  /* 0x0000000507057291 */ /* 0x001fe2000f8ec03f */
[----:B------:R-:W-:-:S02]  /*4620*/  SHF.L.U32 R39, R39, 0x10, RZ ;  /* 0x0000001027277819 */ /* 0x000fc400000006ff */
[----:B------:R-:W-:Y:S01]  /*4630*/  SHF.L.U32 R43, R43, 0x10, RZ ;  /* 0x000000102b2b7819 */ /* 0x000fe200000006ff */
[----:B------:R-:W2:Y:S01]  /*4640*/  LDL.LU R20, [R1+0xc] ;  /* 0x00000c0001147983 */ /* 0x000ea20000300800 */
[----:B------:R-:W-:Y:S02]  /*4650*/  SHF.L.U32 R53, R53, 0x10, RZ ;  /* 0x0000001035357819 */ /* 0x000fe400000006ff */
[----:B------:R-:W-:Y:S01]  /*4660*/  SHF.L.U32 R28, R28, 0x10, RZ ;  /* 0x000000101c1c7819 */ /* 0x000fe200000006ff */
[----:B------:R-:W2:Y:S01]  /*4670*/  LDL.LU R21, [R1+0x4] ;  /* 0x0000040001157983 */ /* 0x000ea20000300800 */
[----:B------:R-:W-:Y:S01]  /*4680*/  SHF.L.U32 R32, R32, 0x10, RZ ;  /* 0x0000001020207819 */ /* 0x000fe200000006ff */
[----:B------:R-:W-:Y:S01]  /*4690*/  IMAD.U32 R36, R36, 0x10000, RZ ;  /* 0x0001000024247824 */ /* 0x000fe200078e00ff */
[----:B------:R-:W-:Y:S01]  /*46a0*/  SHF.L.U32 R40, R40, 0x10, RZ ;  /* 0x0000001028287819 */ /* 0x000fe200000006ff */
[----:B------:R-:W2:Y:S01]  /*46b0*/  LDL.LU R22, [R1+0x58] ;  /* 0x0000580001167983 */ /* 0x000ea20000300800 */
[----:B------:R-:W-:Y:S01]  /*46c0*/  SHF.L.U32 R44, R44, 0x10, RZ ;  /* 0x000000102c2c7819 */ /* 0x000fe200000006ff */
[----:B------:R-:W-:-:S02]  /*46d0*/  ULDC.64 UR16, c[0x0][0x210] ;  /* 0x0000840000107ab9 */ /* 0x000fc40000000a00 */
[----:B-1----:R-:W2:Y:S04]  /*46e0*/  LDL.LU R10, [R1] ;  /* 0x00000000010a7983 */ /* 0x002ea80000300800 */
[----:B------:R-:W2:Y:S01]  /*46f0*/  LDL.LU R27, [R1+0x20] ;  /* 0x00002000011b7983 */ /* 0x000ea20000300800 */
[----:B---3--:R-:W-:-:S06]  /*4700*/  LEA R16, R16, UR5, 0x3 ;  /* 0x0000000510107c11 */ /* 0x008fcc000f8e18ff */
[----:B------:R-:W0:Y:S01]  /*4710*/  LDS.64 R16, [R16] ;  /* 0x0000000010107984 */ /* 0x000e220000000a00 */
[----:B----4-:R-:W-:-:S05]  /*4720*/  SHF.L.U32 R18, R18, 0x10, RZ ;  /* 0x0000001012127819 */ /* 0x010fca00000006ff */
[----:B------:R-:W-:-:S04]  /*4730*/  FADD.FTZ R18, -R14, R18 ;  /* 0x000000120e127221 */ /* 0x000fc80000010100 */
[----:B------:R-:W-:Y:S01]  /*4740*/  FMUL.FTZ R18, R5, R18 ;  /* 0x0000001205127220 */ /* 0x000fe20000410000 */
[----:B0----5:R-:W-:-:S04]  /*4750*/  FFMA.FTZ R15, R3, R15, -R16 ;  /* 0x0000000f030f7223 */ /* 0x021fc80000010810 */
[----:B------:R-:W-:Y:S01]  /*4760*/  FFMA.FTZ R15, R17, -R18, R15 ;  /* 0x80000012110f7223 */ /* 0x000fe2000001000f */
[----:B--2---:R-:W-:-:S06]  /*4770*/  LEA R18, R19, UR5, 0x3 ;  /* 0x0000000513127c11 */ /* 0x004fcc000f8e18ff */
[----:B------:R-:W0:Y:S01]  /*4780*/  LDS.64 R18, [R18] ;  /* 0x0000000012127984 */ /* 0x000e220000000a00 */
[----:B------:R-:W-:Y:S02]  /*4790*/  SHF.L.U32 R20, R20, 0x10, RZ ;  /* 0x0000001014147819 */ /* 0x000fe400000006ff */
[----:B------:R-:W-:-:S03]  /*47a0*/  SHF.L.U32 R21, R21, 0x10, RZ ;  /* 0x0000001015157819 */ /* 0x000fc600000006ff */
[----:B------:R-:W-:Y:S01]  /*47b0*/  FADD.FTZ R20, -R24, R20 ;  /* 0x0000001418147221 */ /* 0x000fe20000010100 */
[----:B------:R-:W-:-:S03]  /*47c0*/  FFMA.FTZ R59, R0, R59, -R16 ;  /* 0x0000003b003b7223 */ /* 0x000fc60000010810 */
[----:B------:R-:W-:Y:S01]  /*47d0*/  FMUL.FTZ R20, R6, R20 ;  /* 0x0000001406147220 */ /* 0x000fe20000410000 */
[----:B------:R-:W-:Y:S01]  /*47e0*/  FFMA.FTZ R59, -R23, R17, R59 ;  /* 0x00000011173b7223 */ /* 0x000fe2000001013b */
[--C-:B0-----:R-:W-:Y:S01]  /*47f0*/  FFMA.FTZ R7, R2, R7, -R18.reuse ;  /* 0x0000000702077223 */ /* 0x101fe20000010812 */
[----:B------:R-:W-:-:S03]  /*4800*/  FFMA.FTZ R21, R4, R21, -R18 ;  /* 0x0000001504157223 */ /* 0x000fc60000010812 */
[----:B------:R-:W-:Y:S01]  /*4810*/  FFMA.FTZ R7, -R22, R19, R7 ;  /* 0x0000001316077223 */ /* 0x000fe20000010107 */
[----:B------:R-:W-:Y:S01]  /*4820*/  FFMA.FTZ R20, R19, -R20, R21 ;  /* 0x8000001413147223 */ /* 0x000fe20000010015 */
[----:B------:R-:W2:Y:S01]  /*4830*/  LDL.LU R22, [R1+0x1c] ;  /* 0x00001c0001167983 */ /* 0x000ea20000300800 */
[----:B------:R-:W-:-:S03]  /*4840*/  SHF.L.U32 R21, R10, 0x10, RZ ;  /* 0x000000100a157819 */ /* 0x000fc600000006ff */
[----:B------:R-:W3:Y:S04]  /*4850*/  LDL.LU R23, [R1+0x18] ;  /* 0x0000180001177983 */ /* 0x000ee80000300800 */
[----:B------:R-:W4:Y:S01]  /*4860*/  LDL.LU R10, [R1+0x10] ;  /* 0x00001000010a7983 */ /* 0x000f220000300800 */
[C---:B------:R-:W-:Y:S01]  /*4870*/  FMUL.FTZ R59, R5.reuse, R59 ;  /* 0x0000003b053b7220 */ /* 0x040fe20000410000 */
[----:B------:R-:W-:Y:S01]  /*4880*/  FMUL.FTZ R15, R5, R15 ;  /* 0x0000000f050f7220 */ /* 0x000fe20000410000 */
[C---:B------:R-:W-:Y:S01]  /*4890*/  FADD.FTZ R21, -R14.reuse, R21 ;  /* 0x000000150e157221 */ /* 0x040fe20000010100 */
[C---:B------:R-:W-:Y:S01]  /*48a0*/  FADD.FTZ R51, -R14.reuse, R51 ;  /* 0x000000330e337221 */ /* 0x040fe20000010100 */
[C---:B------:R-:W-:Y:S02]  /*48b0*/  FADD.FTZ R30, -R14.reuse, R30 ;  /* 0x0000001e0e1e7221 */ /* 0x040fe40000010100 */
[----:B------:R-:W-:Y:S01]  /*48c0*/  F2FP.BF16.F32.PACK_AB R15, R15, R59 ;  /* 0x0000003b0f0f723e */ /* 0x000fe200000010ff */
[C---:B------:R-:W-:Y:S01]  /*48d0*/  FADD.FTZ R34, -R14.reuse, R34 ;  /* 0x000000220e227221 */ /* 0x040fe20000010100 */
[----:B------:R-:W3:Y:S01]  /*48e0*/  LDL.LU R59, [R1+0x6c] ;  /* 0x00006c00013b7983 */ /* 0x000ee20000300800 */
[C---:B------:R-:W-:Y:S01]  /*48f0*/  FADD.FTZ R38, -R14.reuse, R38 ;  /* 0x000000260e267221 */ /* 0x040fe20000010100 */
[C---:B------:R-:W-:Y:S01]  /*4900*/  FADD.FTZ R42, -R14.reuse, R42 ;  /* 0x0000002a0e2a7221 */ /* 0x040fe20000010100 */
[----:B------:R-:W-:Y:S01]  /*4910*/  FADD.FTZ R46, -R14, R46 ;  /* 0x0000002e0e2e7221 */ /* 0x000fe20000010100 */
[----:B------:R-:W-:Y:S01]  /*4920*/  FFMA.FTZ R14, R0, R27, -R16 ;  /* 0x0000001b000e7223 */ /* 0x000fe20000010810 */
[C---:B------:R-:W-:Y:S01]  /*4930*/  FADD.FTZ R61, -R24.reuse, R61 ;  /* 0x0000003d183d7221 */ /* 0x040fe20000010100 */
[C---:B------:R-:W-:Y:S01]  /*4940*/  FADD.FTZ R50, -R24.reuse, R50 ;  /* 0x0000003218327221 */ /* 0x040fe20000010100 */
[C---:B------:R-:W-:Y:S01]  /*4950*/  FADD.FTZ R31, -R24.reuse, R31 ;  /* 0x0000001f181f7221 */ /* 0x040fe20000010100 */
[C---:B------:R-:W-:Y:S01]  /*4960*/  FADD.FTZ R35, -R24.reuse, R35 ;  /* 0x0000002318237221 */ /* 0x040fe20000010100 */
[C---:B------:R-:W-:Y:S01]  /*4970*/  FADD.FTZ R39, -R24.reuse, R39 ;  /* 0x0000002718277221 */ /* 0x040fe20000010100 */
[C---:B------:R-:W-:Y:S01]  /*4980*/  FADD.FTZ R43, -R24.reuse, R43 ;  /* 0x0000002b182b7221 */ /* 0x040fe20000010100 */
[----:B------:R-:W-:Y:S01]  /*4990*/  FADD.FTZ R47, -R24, R47 ;  /* 0x0000002f182f7221 */ /* 0x000fe20000010100 */
[----:B------:R-:W3:Y:S01]  /*49a0*/  LDL.LU R27, [R1+0x64] ;  /* 0x00006400011b7983 */ /* 0x000ee20000300800 */
[----:B----4-:R-:W-:-:S03]  /*49b0*/  FFMA.FTZ R24, R0, R10, -R16 ;  /* 0x0000000a00187223 */ /* 0x010fc60000010810 */
[----:B------:R-:W4:Y:S01]  /*49c0*/  LDL.LU R10, [R1+0x5c] ;  /* 0x00005c00010a7983 */ /* 0x000f220000300800 */
[----:B------:R-:W-:Y:S01]  /*49d0*/  SHF.L.U32 R48, R48, 0x10, RZ ;  /* 0x0000001030307819 */ /* 0x000fe200000006ff */
[--C-:B------:R-:W-:Y:S01]  /*49e0*/  FFMA.FTZ R53, R3, R53, -R16.reuse ;  /* 0x0000003503357223 */ /* 0x100fe20000010810 */
[C---:B------:R-:W-:Y:S01]  /*49f0*/  FMUL.FTZ R21, R5.reuse, R21 ;  /* 0x0000001505157220 */ /* 0x040fe20000410000 */
[C-C-:B--2---:R-:W-:Y:S01]  /*4a00*/  FFMA.FTZ R22, R0.reuse, R22, -R16.reuse ;  /* 0x0000001600167223 */ /* 0x144fe20000010810 */
[----:B------:R-:W-:Y:S01]  /*4a10*/  FMUL.FTZ R51, R5, R51 ;  /* 0x0000003305337220 */ /* 0x000fe20000410000 */
[----:B------:R-:W-:Y:S01]  /*4a20*/  FFMA.FTZ R28, R3, R28, -R16 ;  /* 0x0000001c031c7223 */ /* 0x000fe20000010810 */
[----:B---3--:R-:W-:Y:S01]  /*4a30*/  FFMA.FTZ R14, -R59, R17, R14 ;  /* 0x000000113b0e7223 */ /* 0x008fe2000001010e */
        /* <DEDUP_REMOVED lines=8> */
[----:B------:R-:W-:Y:S01]  /*4ac0*/  FFMA.FTZ R48, R3, R48, -R16 ;  /* 0x0000003003307223 */ /* 0x000fe20000010810 */
[----:B------:R-:W2:Y:S01]  /*4ad0*/  LDL.LU R59, [R1+0x44] ;  /* 0x00004400013b7983 */ /* 0x000ea20000300800 */
[----:B------:R-:W-:Y:S01]  /*4ae0*/  FFMA.FTZ R21, R17, -R21, R53 ;  /* 0x8000001511157223 */ /* 0x000fe20000010035 */
[----:B------:R-:W-:Y:S01]  /*4af0*/  FMUL.FTZ R30, R5, R30 ;  /* 0x0000001e051e7220 */ /* 0x000fe20000410000 */
[----:B------:R-:W-:Y:S01]  /*4b00*/  FFMA.FTZ R22, -R27, R17, R22 ;  /* 0x000000111b167223 */ /* 0x000fe20000010116 */
[----:B------:R-:W3:Y:S01]  /*4b10*/  LDL.LU R16, [R1+0x74] ;  /* 0x0000740001107983 */ /* 0x000ee20000300800 */
[----:B------:R-:W-:-:S03]  /*4b20*/  FFMA.FTZ R28, R17, -R51, R28 ;  /* 0x80000033111c7223 */ /* 0x000fc6000001001c */
[----:B------:R-:W2:Y:S01]  /*4b30*/  LDL.LU R53, [R1+0x40] ;  /* 0x0000400001357983 */ /* 0x000ea20000300800 */
[----:B------:R-:W-:-:S03]  /*4b40*/  FFMA.FTZ R30, R17, -R30, R32 ;  /* 0x8000001e111e7223 */ /* 0x000fc60000010020 */
[----:B------:R-:W2:Y:S04]  /*4b50*/  LDL.LU R27, [R1+0x78] ;  /* 0x00007800011b7983 */ /* 0x000ea80000300800 */
[----:B------:R-:W2:Y:S01]  /*4b60*/  LDL.LU R51, [R1+0x48] ;  /* 0x0000480001337983 */ /* 0x000ea20000300800 */
[----:B----4-:R-:W-:-:S03]  /*4b70*/  FFMA.FTZ R23, -R10, R17, R23 ;  /* 0x000000110a177223 */ /* 0x010fc60000010117 */
[----:B------:R1:W5:Y:S04]  /*4b80*/  LDL.LU R10, [R1+0xd0] ;  /* 0x0000d000010a7983 */ /* 0x0003680000300800 */
[----:B------:R-:W4:Y:S01]  /*4b90*/  LDL.LU R32, [R1+0x50] ;  /* 0x0000500001207983 */ /* 0x000f220000300800 */
[C---:B------:R-:W-:Y:S01]  /*4ba0*/  FMUL.FTZ R46, R5.reuse, R46 ;  /* 0x0000002e052e7220 */ /* 0x040fe20000410000 */
[C---:B------:R-:W-:Y:S01]  /*4bb0*/  FMUL.FTZ R42, R5.reuse, R42 ;  /* 0x0000002a052a7220 */ /* 0x040fe20000410000 */
[C---:B------:R-:W-:Y:S01]  /*4bc0*/  FMUL.FTZ R38, R5.reuse, R38 ;  /* 0x0000002605267220 */ /* 0x040fe20000410000 */
[----:B------:R-:W-:Y:S01]  /*4bd0*/  FMUL.FTZ R34, R5, R34 ;  /* 0x0000002205227220 */ /* 0x000fe20000410000 */
[C---:B------:R-:W-:Y:S01]  /*4be0*/  FFMA.FTZ R46, R17.reuse, -R46, R48 ;  /* 0x8000002e112e7223 */ /* 0x040fe20000010030 */
[C---:B------:R-:W-:Y:S01]  /*4bf0*/  FFMA.FTZ R42, R17.reuse, -R42, R44 ;  /* 0x8000002a112a7223 */ /* 0x040fe2000001002c */
[----:B------:R-:W2:Y:S01]  /*4c00*/  LDL.LU R48, [R1+0x24] ;  /* 0x0000240001307983 */ /* 0x000ea20000300800 */
[C---:B------:R-:W-:Y:S01]  /*4c10*/  FFMA.FTZ R38, R17.reuse, -R38, R40 ;  /* 0x8000002611267223 */ /* 0x040fe20000010028 */
[----:B------:R-:W-:-:S02]  /*4c20*/  FFMA.FTZ R34, R17, -R34, R36 ;  /* 0x8000002211227223 */ /* 0x000fc40000010024 */
[----:B------:R-:W2:Y:S04]  /*4c30*/  LDL.LU R44, [R1+0x70] ;  /* 0x00007000012c7983 */ /* 0x000ea80000300800 */
[----:B------:R-:W2:Y:S04]  /*4c40*/  LDL.LU R40, [R1+0x68] ;  /* 0x0000680001287983 */ /* 0x000ea80000300800 */
[----:B------:R-:W2:Y:S01]  /*4c50*/  LDL.LU R36, [R1+0x60] ;  /* 0x0000600001247983 */ /* 0x000ea20000300800 */
[----:B----4-:R-:W-:-:S03]  /*4c60*/  FFMA.FTZ R24, -R32, R17, R24 ;  /* 0x0000001120187223 */ /* 0x010fc60000010118 */
[----:B------:R-:W4:Y:S01]  /*4c70*/  LDL.LU R32, [R1+0x4c] ;  /* 0x00004c0001207983 */ /* 0x000f220000300800 */
[----:B---3--:R-:W-:Y:S01]  /*4c80*/  IADD3 R16, P1, R16, UR16, RZ ;  /* 0x0000001010107c10 */ /* 0x008fe2000ff3e0ff */
[-C--:B--2---:R-:W-:Y:S01]  /*4c90*/  FFMA.FTZ R60, -R51, R17.reuse, R60 ;  /* 0x00000011333c7223 */ /* 0x084fe2000001013c */
[-C--:B------:R-:W-:Y:S01]  /*4ca0*/  FFMA.FTZ R58, -R59, R17.reuse, R58 ;  /* 0x000000113b3a7223 */ /* 0x080fe2000001013a */
[----:B------:R-:W-:Y:S01]  /*4cb0*/  FFMA.FTZ R57, -R53, R17, R57 ;  /* 0x0000001135397223 */ /* 0x000fe20000010139 */
[----:B------:R-:W-:Y:S02]  /*4cc0*/  IADD3.X R17, R27, UR17, RZ, P1, !PT ;  /* 0x000000111b117c10 */ /* 0x000fe40008ffe4ff */
[----:B------:R-:W-:Y:S01]  /*4cd0*/  PRMT R26, R15, 0x7632, R26 ;  /* 0x000076320f1a7816 */ /* 0x000fe2000000001a */
[----:B------:R-:W2:Y:S01]  /*4ce0*/  LDL.LU R27, [R1+0x3c] ;  /* 0x00003c00011b7983 */ /* 0x000ea20000300800 */
[----:B------:R-:W-:-:S03]  /*4cf0*/  FFMA.FTZ R54, R2, R54, -R18 ;  /* 0x0000003602367223 */ /* 0x000fc60000010812 */
[----:B------:R0:W-:Y:S04]  /*4d00*/  STG.E.U16 desc[UR12][R16.64+0x2], R26 ;  /* 0x0000021a10007986 */ /* 0x0001e8000c10150c */
[----:B------:R3:W-:Y:S04]  /*4d10*/  STG.E.U16 desc[UR12][R16.64], R15 ;  /* 0x0000000f10007986 */ /* 0x0007e8000c10150c */
[----:B0-----:R-:W2:Y:S04]  /*4d20*/  LDL.LU R26, [R1+0x28] ;  /* 0x00002800011a7983 */ /* 0x001ea80000300800 */
[----:B---3--:R-:W3:Y:S01]  /*4d30*/  LDL.LU R15, [R1+0x14] ;  /* 0x00001400010f7983 */ /* 0x008ee20000300800 */
[----:B----4-:R-:W-:-:S03]  /*4d40*/  FFMA.FTZ R54, -R32, R19, R54 ;  /* 0x0000001320367223 */ /* 0x010fc60000010136 */
[----:B------:R-:W4:Y:S01]  /*4d50*/  LDL.LU R32, [R1+0x94] ;  /* 0x0000940001207983 */ /* 0x000f220000300800 */
[----:B------:R-:W-:Y:S01]  /*4d60*/  SHF.L.U32 R33, R33, 0x10, RZ ;  /* 0x0000001021217819 */ /* 0x000fe200000006ff */
[--C-:B------:R-:W-:Y:S01]  /*4d70*/  FFMA.FTZ R55, R2, R55, -R18.reuse ;  /* 0x0000003702377223 */ /* 0x100fe20000010812 */
[----:B------:R-:W-:Y:S01]  /*4d80*/  SHF.L.U32 R29, R29, 0x10, RZ ;  /* 0x000000101d1d7819 */ /* 0x000fe200000006ff */
[----:B------:R-:W-:Y:S01]  /*4d90*/  FMUL.FTZ R31, R6, R31 ;  /* 0x0000001f061f7220 */ /* 0x000fe20000410000 */
[----:B------:R-:W-:Y:S01]  /*4da0*/  SHF.L.U32 R37, R37, 0x10, RZ ;  /* 0x0000001025257819 */ /* 0x000fe200000006ff */
[----:B------:R-:W-:Y:S01]  /*4db0*/  FFMA.FTZ R33, R4, R33, -R18 ;  /* 0x0000002104217223 */ /* 0x000fe20000010812 */
[----:B------:R-:W-:Y:S01]  /*4dc0*/  SHF.L.U32 R45, R45, 0x10, RZ ;  /* 0x000000102d2d7819 */ /* 0x000fe200000006ff */
[----:B------:R-:W-:Y:S01]  /*4dd0*/  IMAD.U32 R52, R52, 0x10000, RZ ;  /* 0x0001000034347824 */ /* 0x000fe200078e00ff */
[----:B------:R-:W-:Y:S01]  /*4de0*/  SHF.L.U32 R49, R49, 0x10, RZ ;  /* 0x0000001031317819 */ /* 0x000fe200000006ff */
[----:B------:R-:W-:-:S02]  /*4df0*/  IMAD.U32 R41, R41, 0x10000, RZ ;  /* 0x0001000029297824 */ /* 0x000fc400078e00ff */
[----:B------:R-:W-:Y:S01]  /*4e00*/  FFMA.FTZ R55, -R36, R19, R55 ;  /* 0x0000001324377223 */ /* 0x000fe20000010137 */
[C---:B------:R-:W-:Y:S01]  /*4e10*/  FMUL.FTZ R14, R5.reuse, R14 ;  /* 0x0000000e050e7220 */ /* 0x040fe20000410000 */
[----:B------:R-:W4:Y:S01]  /*4e20*/  LDL.LU R36, [R1+0x9c] ;  /* 0x00009c0001247983 */ /* 0x000f220000300800 */
        /* <DEDUP_REMOVED lines=13> */
[--C-:B------:R-:W-:Y:S01]  /*4f00*/  FFMA.FTZ R25, R2, R25, -R18.reuse ;  /* 0x0000001902197223 */ /* 0x100fe20000010812 */
[----:B------:R-:W-:Y:S01]  /*4f10*/  FFMA.FTZ R31, R19, -R31, R33 ;  /* 0x8000001f131f7223 */ /* 0x000fe20000010021 */
[----:B------:R-:W-:Y:S01]  /*4f20*/  FMUL.FTZ R61, R6, R61 ;  /* 0x0000003d063d7220 */ /* 0x000fe20000410000 */
[--C-:B------:R-:W-:Y:S01]  /*4f30*/  FFMA.FTZ R5, R2, R48, -R18.reuse ;  /* 0x0000003002057223 */ /* 0x100fe20000010812 */
[--C-:B------:R-:W-:Y:S01]  /*4f40*/  FFMA.FTZ R52, R4, R52, -R18.reuse ;  /* 0x0000003404347223 */ /* 0x100fe20000010812 */
[--C-:B------:R-:W-:Y:S01]  /*4f50*/  FFMA.FTZ R56, R2, R56, -R18.reuse ;  /* 0x0000003802387223 */ /* 0x100fe20000010812 */
[C-C-:B------:R-:W-:Y:S01]  /*4f60*/  FFMA.FTZ R29, R4.reuse, R29, -R18.reuse ;  /* 0x0000001d041d7223 */ /* 0x140fe20000010812 */
[C-C-:B------:R-:W-:Y:S01]  /*4f70*/  FFMA.FTZ R37, R4.reuse, R37, -R18.reuse ;  /* 0x0000002504257223 */ /* 0x140fe20000010812 */
[--C-:B------:R-:W-:Y:S01]  /*4f80*/  FFMA.FTZ R41, R4, R41, -R18.reuse ;  /* 0x0000002904297223 */ /* 0x100fe20000010812 */
[--C-:B------:R-:W-:Y:S01]  /*4f90*/  FFMA.FTZ R8, R2, R8, -R18.reuse ;  /* 0x0000000802087223 */ /* 0x100fe20000010812 */
[--C-:B------:R-:W-:Y:S01]  /*4fa0*/  FFMA.FTZ R45, R4, R45, -R18.reuse ;  /* 0x0000002d042d7223 */ /* 0x100fe20000010812 */
[--C-:B------:R-:W-:Y:S01]  /*4fb0*/  FFMA.FTZ R9, R2, R9, -R18.reuse ;  /* 0x0000000902097223 */ /* 0x100fe20000010812 */
[----:B------:R-:W-:Y:S01]  /*4fc0*/  FFMA.FTZ R49, R4, R49, -R18 ;  /* 0x0000003104317223 */ /* 0x000fe20000010812 */
[C---:B------:R-:W-:Y:S01]  /*4fd0*/  FMUL.FTZ R50, R6.reuse, R50 ;  /* 0x0000003206327220 */ /* 0x040fe20000410000 */
[C---:B------:R-:W-:Y:S01]  /*4fe0*/  FMUL.FTZ R35, R6.reuse, R35 ;  /* 0x0000002306237220 */ /* 0x040fe20000410000 */
[C---:B------:R-:W-:Y:S01]  /*4ff0*/  FMUL.FTZ R39, R6.reuse, R39 ;  /* 0x0000002706277220 */ /* 0x040fe20000410000 */
[C---:B------:R-:W-:Y:S01]  /*5000*/  FMUL.FTZ R43, R6.reuse, R43 ;  /* 0x0000002b062b7220 */ /* 0x040fe20000410000 */
[----:B------:R-:W-:Y:S01]  /*5010*/  FMUL.FTZ R47, R6, R47 ;  /* 0x0000002f062f7220 */ /* 0x000fe20000410000 */
[----:B------:R-:W4:Y:S01]  /*5020*/  LDL.LU R33, [R1+0x98] ;  /* 0x0000980001217983 */ /* 0x000f220000300800 */
[-C--:B--2---:R-:W-:Y:S01]  /*5030*/  FFMA.FTZ R25, -R27, R19.reuse, R25 ;  /* 0x000000131b197223 */ /* 0x084fe20000010119 */
[----:B------:R-:W-:Y:S01]  /*5040*/  FFMA.FTZ R5, -R44, R19, R5 ;  /* 0x000000132c057223 */ /* 0x000fe20000010105 */
[C---:B------:R-:W-:Y:S01]  /*5050*/  FFMA.FTZ R52, R19.reuse, -R61, R52 ;  /* 0x8000003d13347223 */ /* 0x040fe20000010034 */
[----:B------:R-:W-:Y:S01]  /*5060*/  FFMA.FTZ R56, -R40, R19, R56 ;  /* 0x0000001328387223 */ /* 0x000fe20000010138 */
[C---:B------:R-:W-:Y:S01]  /*5070*/  FFMA.FTZ R29, R19.reuse, -R50, R29 ;  /* 0x80000032131d7223 */ /* 0x040fe2000001001d */
[C---:B------:R-:W-:Y:S01]  /*5080*/  FFMA.FTZ R35, R19.reuse, -R35, R37 ;  /* 0x8000002313237223 */ /* 0x040fe20000010025 */
[C---:B------:R-:W-:Y:S01]  /*5090*/  FFMA.FTZ R39, R19.reuse, -R39, R41 ;  /* 0x8000002713277223 */ /* 0x040fe20000010029 */
[----:B------:R-:W-:Y:S01]  /*50a0*/  FFMA.FTZ R8, -R26, R19, R8 ;  /* 0x000000131a087223 */ /* 0x000fe20000010108 */
[----:B------:R-:W-:Y:S01]  /*50b0*/  FFMA.FTZ R43, R19, -R43, R45 ;  /* 0x8000002b132b7223 */ /* 0x000fe2000001002d */
[----:B---3--:R-:W-:Y:S01]  /*50c0*/  FFMA.FTZ R9, -R15, R19, R9 ;  /* 0x000000130f097223 */ /* 0x008fe20000010109 */
[----:B------:R-:W2:Y:S01]  /*50d0*/  LDL.LU R27, [R1+0xa4] ;  /* 0x0000a400011b7983 */ /* 0x000ea20000300800 */
[----:B------:R-:W-:Y:S01]  /*50e0*/  FFMA.FTZ R47, R19, -R47, R49 ;  /* 0x8000002f132f7223 */ /* 0x000fe20000010031 */
[----:B------:R-:W-:-:S02]  /*50f0*/  FMUL.FTZ R7, R6, R7 ;  /* 0x0000000706077220 */ /* 0x000fc40000410000 */
[----:B------:R-:W3:Y:S01]  /*5100*/  LDL.LU R26, [R1+0xa0] ;  /* 0x0000a000011a7983 */ /* 0x000ee20000300800 */
        /* <DEDUP_REMOVED lines=15> */
[----:B------:R-:W-:-:S02]  /*5200*/  F2FP.BF16.F32.PACK_AB R14, R21, R14 ;  /* 0x0000000e150e723e */ /* 0x000fc400000010ff */
[----:B------:R-:W-:Y:S02]  /*5210*/  F2FP.BF16.F32.PACK_AB R7, R20, R7 ;  /* 0x000000071407723e */ /* 0x000fe400000010ff */
[----:B----4-:R-:W-:Y:S02]  /*5220*/  IADD3 R6, P1, R32, UR16, RZ ;  /* 0x0000001020067c10 */ /* 0x010fe4000ff3e0ff */
[----:B------:R-:W4:Y:S04]  /*5230*/  LDL.LU R32, [R1+0xb0] ;  /* 0x0000b00001207983 */ /* 0x000f280000300800 */
[----:B------:R-:W4:Y:S04]  /*5240*/  LDL.LU R21, [R1+0xa8] ;  /* 0x0000a80001157983 */ /* 0x000f280000300800 */
[----:B------:R-:W4:Y:S01]  /*5250*/  LDL.LU R20, [R1+0xac] ;  /* 0x0000ac0001147983 */ /* 0x000f220000300800 */
[----:B------:R-:W-:-:S02]  /*5260*/  PRMT R8, R7, 0x7632, R8 ;  /* 0x0000763207087816 */ /* 0x000fc40000000008 */
[----:B------:R-:W-:Y:S01]  /*5270*/  F2FP.BF16.F32.PACK_AB R5, R52, R5 ;  /* 0x000000053405723e */ /* 0x000fe200000010ff */
        /* <DEDUP_REMOVED lines=9> */
[----:B------:R0:W-:Y:S04]  /*5310*/  STG.E.U16 desc[UR12][R6.64+0x4], R5 ;  /* 0x0000040506007986 */ /* 0x0001e8000c10150c */
[----:B------:R-:W-:Y:S01]  /*5320*/  STG.E.U16 desc[UR12][R6.64], R14 ;  /* 0x0000000e06007986 */ /* 0x000fe2000c10150c */
[----:B------:R-:W-:-:S03]  /*5330*/  IADD3 R8, P1, R33, UR16, RZ ;  /* 0x0000001021087c10 */ /* 0x000fc6000ff3e0ff */
[----:B------:R3:W-:Y:S01]  /*5340*/  STG.E.U16 desc[UR12][R6.64+0x6], R17 ;  /* 0x0000061106007986 */ /* 0x0007e2000c10150c */
[----:B0-----:R-:W-:Y:S02]  /*5350*/  PRMT R5, R29, 0x7632, R5 ;  /* 0x000076321d057816 */ /* 0x001fe40000000005 */
[----:B--2---:R-:W-:Y:S02]  /*5360*/  IADD3.X R9, R27, UR17, RZ, P1, !PT ;  /* 0x000000111b097c10 */ /* 0x004fe40008ffe4ff */
[----:B------:R-:W2:Y:S01]  /*5370*/  LDL.LU R27, [R1+0x8c] ;  /* 0x00008c00011b7983 */ /* 0x000ea20000300800 */
[----:B---3--:R-:W-:-:S03]  /*5380*/  IADD3 R6, P1, R26, UR16, RZ ;  /* 0x000000101a067c10 */ /* 0x008fc6000ff3e0ff */
[----:B------:R0:W-:Y:S04]  /*5390*/  STG.E.U16 desc[UR12][R8.64], R22 ;  /* 0x0000001608007986 */ /* 0x0001e8000c10150c */
[----:B------:R-:W3:Y:S04]  /*53a0*/  LDL.LU R26, [R1+0x90] ;  /* 0x00009000011a7983 */ /* 0x000ee80000300800 */
[----:B------:R-:W-:Y:S04]  /*53b0*/  STG.E.U16 desc[UR12][R8.64+0x2], R19 ;  /* 0x0000021308007986 */ /* 0x000fe8000c10150c */
[----:B------:R-:W-:Y:S04]  /*53c0*/  STG.E.U16 desc[UR12][R8.64+0x4], R29 ;  /* 0x0000041d08007986 */ /* 0x000fe8000c10150c */
[----:B0-----:R-:W3:Y:S04]  /*53d0*/  LDL.LU R22, [R1+0x84] ;  /* 0x0000840001167983 */ /* 0x001ee80000300800 */
[----:B------:R0:W-:Y:S01]  /*53e0*/  STG.E.U16 desc[UR12][R8.64+0x6], R5 ;  /* 0x0000060508007986 */ /* 0x0001e2000c10150c */
[----:B----4-:R-:W-:-:S02]  /*53f0*/  IADD3.X R7, R32, UR17, RZ, P1, !PT ;  /* 0x0000001120077c10 */ /* 0x010fc40008ffe4ff */
[----:B0-----:R-:W-:Y:S02]  /*5400*/  IADD3 R8, P1, R21, UR16, RZ ;  /* 0x0000001015087c10 */ /* 0x001fe4000ff3e0ff */
[----:B------:R-:W4:Y:S02]  /*5410*/  LDL.LU R21, [R1+0x88] ;  /* 0x0000880001157983 */ /* 0x000f240000300800 */
[----:B------:R-:W-:Y:S02]  /*5420*/  IADD3.X R9, R20, UR17, RZ, P1, !PT ;  /* 0x0000001114097c10 */ /* 0x000fe40008ffe4ff */
[----:B------:R-:W4:Y:S04]  /*5430*/  LDL.LU R20, [R1+0x7c] ;  /* 0x00007c0001147983 */ /* 0x000f280000300800 */
[----:B------:R-:W4:Y:S01]  /*5440*/  LDL.LU R19, [R1+0x80] ;  /* 0x0000800001137983 */ /* 0x000f220000300800 */
[----:B------:R-:W-:-:S02]  /*5450*/  F2FP.BF16.F32.PACK_AB R23, R30, R23 ;  /* 0x000000171e17723e */ /* 0x000fc400000010ff */
        /* <DEDUP_REMOVED lines=8> */
[----:B------:R-:W-:Y:S04]  /*54e0*/  STG.E.U16 desc[UR12][R6.64+0x4], R31 ;  /* 0x0000041f06007986 */ /* 0x000fe8000c10150c */
[----:B------:R0:W-:Y:S01]  /*54f0*/  STG.E.U16 desc[UR12][R6.64+0x6], R16 ;  /* 0x0000061006007986 */ /* 0x0001e2000c10150c */
[----:B------:R-:W-:Y:S02]  /*5500*/  PRMT R17, R35, 0x7632, R17 ;  /* 0x0000763223117816 */ /* 0x000fe40000000011 */
[----:B------:R-:W-:Y:S02]  /*5510*/  F2FP.BF16.F32.PACK_AB R38, R38, R60 ;  /* 0x0000003c2626723e */ /* 0x000fe400000010ff */
[----:B------:R-:W-:Y:S02]  /*5520*/  F2FP.BF16.F32.PACK_AB R25, R39, R25 ;  /* 0x000000192719723e */ /* 0x000fe400000010ff */
[----:B------:R-:W-:Y:S01]  /*5530*/  F2FP.BF16.F32.PACK_AB R43, R43, R15 ;  /* 0x0000000f2b2b723e */ /* 0x000fe200000010ff */
[----:B------:R1:W-:Y:S01]  /*5540*/  STG.E.U16 desc[UR12][R8.64+0x2], R5 ;  /* 0x0000020508007986 */ /* 0x0003e2000c10150c */
[----:B------:R-:W-:-:S03]  /*5550*/  F2FP.BF16.F32.PACK_AB R42, R42, R58 ;  /* 0x0000003a2a2a723e */ /* 0x000fc600000010ff */
[----:B------:R-:W-:Y:S01]  /*5560*/  STG.E.U16 desc[UR12][R8.64], R24 ;  /* 0x0000001808007986 */ /* 0x000fe2000c10150c */
[----:B0-----:R-:W-:Y:S02]  /*5570*/  PRMT R16, R38, 0x7632, R16 ;  /* 0x0000763226107816 */ /* 0x001fe40000000010 */
[----:B--2---:R-:W-:Y:S01]  /*5580*/  IADD3 R6, P1, R27, UR16, RZ ;  /* 0x000000101b067c10 */ /* 0x004fe2000ff3e0ff */
[----:B------:R-:W-:Y:S01]  /*5590*/  STG.E.U16 desc[UR12][R8.64+0x4], R35 ;  /* 0x0000042308007986 */ /* 0x000fe2000c10150c */
[----:B-1----:R-:W-:Y:S02]  /*55a0*/  PRMT R5, R25, 0x7632, R5 ;  /* 0x0000763219057816 */ /* 0x002fe40000000005 */
[----:B---3--:R-:W-:Y:S01]  /*55b0*/  IADD3.X R7, R26, UR17, RZ, P1, !PT ;  /* 0x000000111a077c10 */ /* 0x008fe20008ffe4ff */
[----:B------:R0:W-:Y:S01]  /*55c0*/  STG.E.U16 desc[UR12][R8.64+0x6], R17 ;  /* 0x0000061108007986 */ /* 0x0001e2000c10150c */
[----:B------:R-:W-:Y:S02]  /*55d0*/  F2FP.BF16.F32.PACK_AB R46, R46, R57 ;  /* 0x000000392e2e723e */ /* 0x000fe400000010ff */
[----:B------:R-:W-:-:S02]  /*55e0*/  F2FP.BF16.F32.PACK_AB R18, R47, R18 ;  /* 0x000000122f12723e */ /* 0x000fc400000010ff */
[----:B------:R-:W-:Y:S02]  /*55f0*/  IADD3 R14, P1, R22, UR16, RZ ;  /* 0x00000010160e7c10 */ /* 0x000fe4000ff3e0ff */
[----:B0-----:R-:W-:Y:S01]  /*5600*/  PRMT R9, R43, 0x7632, R9 ;  /* 0x000076322b097816 */ /* 0x001fe20000000009 */
[----:B------:R-:W-:Y:S04]  /*5610*/  STG.E.U16 desc[UR12][R6.64], R38 ;  /* 0x0000002606007986 */ /* 0x000fe8000c10150c */
[----:B------:R-:W-:Y:S04]  /*5620*/  STG.E.U16 desc[UR12][R6.64+0x2], R16 ;  /* 0x0000021006007986 */ /* 0x000fe8000c10150c */
[----:B------:R-:W-:Y:S04]  /*5630*/  STG.E.U16 desc[UR12][R6.64+0x4], R25 ;  /* 0x0000041906007986 */ /* 0x000fe8000c10150c */
[----:B------:R0:W-:Y:S02]  /*5640*/  STG.E.U16 desc[UR12][R6.64+0x6], R5 ;  /* 0x0000060506007986 */ /* 0x0001e4000c10150c */
[----:B0-----:R-:W-:-:S02]  /*5650*/  PRMT R7, R42, 0x7632, R7 ;  /* 0x000076322a077816 */ /* 0x001fc40000000007 */
[----:B------:R-:W-:Y:S02]  /*5660*/  PRMT R5, R46, 0x7632, R5 ;  /* 0x000076322e057816 */ /* 0x000fe40000000005 */
[----:B------:R-:W-:Y:S01]  /*5670*/  PRMT R6, R18, 0x7632, R6 ;  /* 0x0000763212067816 */ /* 0x000fe20000000006 */
[----:B------:R-:W-:Y:S01]  /*5680*/  ULOP3.LUT UR4, UR4, 0x1, URZ, 0x3c, !UPT ;  /* 0x0000000104047892 */ /* 0x000fe2000f8e3c3f */
[----:B------:R-:W-:Y:S01]  /*5690*/  UMOV UR5, UR10 ;  /* 0x0000000a00057c82 */ /* 0x000fe20008000000 */
[----:B----4-:R-:W-:Y:S02]  /*56a0*/  IADD3.X R15, R21, UR17, RZ, P1, !PT ;  /* 0x00000011150f7c10 */ /* 0x010fe40008ffe4ff */
[----:B------:R-:W-:-:S03]  /*56b0*/  IADD3 R8, P1, R20, UR16, RZ ;  /* 0x0000001014087c10 */ /* 0x000fc6000ff3e0ff */
[----:B------:R0:W-:Y:S04]  /*56c0*/  STG.E.U16 desc[UR12][R14.64+0x6], R9 ;  /* 0x000006090e007986 */ /* 0x0001e8000c10150c */
[----:B------:R1:W-:Y:S04]  /*56d0*/  STG.E.U16 desc[UR12][R14.64], R42 ;  /* 0x0000002a0e007986 */ /* 0x0003e8000c10150c */
[----:B------:R1:W-:Y:S01]  /*56e0*/  STG.E.U16 desc[UR12][R14.64+0x2], R7 ;  /* 0x000002070e007986 */ /* 0x0003e2000c10150c */
[----:B0-----:R-:W-:-:S03]  /*56f0*/  IADD3.X R9, R19, UR17, RZ, P1, !PT ;  /* 0x0000001113097c10 */ /* 0x001fc60008ffe4ff */
[----:B------:R1:W-:Y:S04]  /*5700*/  STG.E.U16 desc[UR12][R14.64+0x4], R43 ;  /* 0x0000042b0e007986 */ /* 0x0003e8000c10150c */
[----:B------:R1:W-:Y:S04]  /*5710*/  STG.E.U16 desc[UR12][R8.64], R46 ;  /* 0x0000002e08007986 */ /* 0x0003e8000c10150c */
[----:B------:R1:W-:Y:S04]  /*5720*/  STG.E.U16 desc[UR12][R8.64+0x2], R5 ;  /* 0x0000020508007986 */ /* 0x0003e8000c10150c */
[----:B------:R1:W-:Y:S04]  /*5730*/  STG.E.U16 desc[UR12][R8.64+0x4], R18 ;  /* 0x0000041208007986 */ /* 0x0003e8000c10150c */
[----:B------:R1:W-:Y:S01]  /*5740*/  STG.E.U16 desc[UR12][R8.64+0x6], R6 ;  /* 0x0000060608007986 */ /* 0x0003e2000c10150c */
[----:B------:R-:W-:Y:S05]  /*5750*/  @!P0 BRA `(.L_x_520) ;  /* 0xffffffac00c08947 */ /* 0x000fea000383ffff */
.L_x_504:
[----:B------:R-:W-:-:S04]  /*5760*/  ULEA UR7, UR8, UR11, 0x6 ;  /* 0x0000000b08077291 */ /* 0x000fc8000f8e303f */
[----:B------:R-:W-:-:S04]  /*5770*/  USHF.L.U32 UR7, UR7, 0x5, URZ ;  /* 0x0000000507077899 */ /* 0x000fc8000800063f */
[----:B------:R-:W-:-:S06]  /*5780*/  UISETP.GT.AND UP0, UPT, UR7, 0x3bf, UPT ;  /* 0x000003bf0700788c */ /* 0x000fcc000bf04270 */
[----:B------:R-:W-:-:S13]  /*5790*/  PLOP3.LUT P0, PT, PT, PT, UP0, 0x80, 0x0 ;  /* 0x000000000000781c */ /* 0x000fda0003f0f008 */
[----:B------:R-:W-:Y:S05]  /*57a0*/  @P0 EXIT ;  /* 0x000000000000094d */ /* 0x000fea0003800000 */
[----:B------:R-:W2:Y:S01]  /*57b0*/  S2R R57, SR_TID.X ;  /* 0x0000000000397919 */ /* 0x000ea20000002100 */
[----:B0-----:R-:W-:Y:S01]  /*57c0*/  LOP3.LUT R2, RZ, UR14, RZ, 0x33, !PT ;  /* 0x0000000eff027c12 */ /* 0x001fe2000f8e33ff */
        /* <DEDUP_REMOVED lines=9> */
[----:B------:R-:W-:Y:S02]  /*5860*/  SEL R3, R3, 0xffffffff, P0 ;  /* 0xffffffff03037807 */ /* 0x000fe40000000000 */
[C---:B------:R-:W-:Y:S02]  /*5870*/  SHF.L.U32 R0, R2.reuse, 0x6, RZ ;  /* 0x0000000602007819 */ /* 0x040fe400000006ff */
[----:B------:R-:W-:Y:S01]  /*5880*/  SHF.L.U64.HI R2, R2, 0x6, R3 ;  /* 0x0000000602027819 */ /* 0x000fe20000010203 */
[----:B------:R-:W-:Y:S01]  /*5890*/  IMAD.MOV.U32 R3, RZ, RZ, -0x1 ;  /* 0xffffffffff037424 */ /* 0x000fe200078e00ff */
[----:B0-----:R-:W-:-:S03]  /*58a0*/  ULEA UR8, UR5, UR4, 0x18 ;  /* 0x0000000405087291 */ /* 0x001fc6000f8ec03f */
[----:B------:R-:W-:Y:S02]  /*58b0*/  ULDC.64 UR4, c[0x0][0x260] ;  /* 0x0000980000047ab9 */ /* 0x000fe40000000a00 */
[----:B------:R-:W-:Y:S01]  /*58c0*/  UIADD3 UR4, UP1, UR4, 0x50400, URZ ;  /* 0x0005040004047890 */ /* 0x000fe2000ff3e03f */
[--C-:B--2---:R-:W-:Y:S02]  /*58d0*/  SHF.R.U32.HI R49, RZ, 0x5, R57.reuse ;  /* 0x00000005ff317819 */ /* 0x104fe40000011639 */
[----:B------:R-:W-:Y:S01]  /*58e0*/  SHF.R.U32.HI R50, RZ, 0x4, R57 ;  /* 0x00000004ff327819 */ /* 0x000fe20000011639 */
[----:B------:R-:W-:Y:S01]  /*58f0*/  UIADD3.X UR5, URZ, UR5, URZ, UP1, !UPT ;  /* 0x000000053f057290 */ /* 0x000fe20008ffe43f */
[----:B------:R-:W-:Y:S02]  /*5900*/  IADD3 R0, P0, P1, -R0, -0x41, -R49 ;  /* 0xffffffbf00007810 */ /* 0x000fe4000791e931 */
[----:B-1----:R-:W-:Y:S02]  /*5910*/  SHF.L.U32 R6, R49, 0x1, RZ ;  /* 0x0000000131067819 */ /* 0x002fe400000006ff */
[----:B------:R-:W-:-:S02]  /*5920*/  IADD3.X R2, ~R2, -0x1, R3, P0, P1 ;  /* 0xffffffff02027810 */ /* 0x000fc400007e2503 */
[----:B------:R-:W-:Y:S02]  /*5930*/  IADD3 R51, R50, 0x1e, RZ ;  /* 0x0000001e32337810 */ /* 0x000fe40007ffe0ff */
[----:B------:R-:W-:Y:S01]  /*5940*/  LOP3.LUT R3, R6, 0x1f, R57, 0x78, !PT ;  /* 0x0000001f06037812 */ /* 0x000fe200078e7839 */
[----:B------:R-:W-:Y:S01]  /*5950*/  IMAD.WIDE.U32 R4, R2, -0x77777777, RZ ;  /* 0x8888888902047825 */ /* 0x000fe200078e00ff */
[----:B------:R-:W-:Y:S02]  /*5960*/  LEA R8, R49, UR8, 0x7 ;  /* 0x0000000831087c11 */ /* 0x000fe4000f8e38ff */
[----:B-----5:R-:W-:Y:S02]  /*5970*/  LOP3.LUT R10, RZ, R50, RZ, 0x33, !PT ;  /* 0x00000032ff0a7212 */ /* 0x020fe400078e33ff */
[----:B------:R-:W-:Y:S01]  /*5980*/  VIMNMX.U32 R9, R51, 0x20, !PT ;  /* 0x0000002033097848 */ /* 0x000fe20007fe0000 */
[----:B------:R-:W-:Y:S01]  /*5990*/  IMAD.WIDE.U32 R6, P0, R0, -0x77777778, R4 ;  /* 0x8888888800067825 */ /* 0x000fe20007800004 */
[----:B------:R-:W-:-:S02]  /*59a0*/  LEA R3, R3, R8, 0x2 ;  /* 0x0000000803037211 */ /* 0x000fc400078e10ff */
[C---:B------:R-:W-:Y:S01]  /*59b0*/  SHF.L.U32 R8, R57.reuse, 0x7, RZ ;  /* 0x0000000739087819 */ /* 0x040fe200000006ff */
[----:B------:R-:W-:Y:S01]  /*59c0*/  IMAD.WIDE.U32 R4, R0, -0x77777777, RZ ;  /* 0x8888888900047825 */ /* 0x000fe200078e00ff */
[----:B------:R-:W-:Y:S02]  /*59d0*/  SHF.L.U32 R48, R57, 0x1, RZ ;  /* 0x0000000139307819 */ /* 0x000fe400000006ff */
[----:B------:R-:W-:Y:S01]  /*59e0*/  IADD3 R4, R9, R10, RZ ;  /* 0x0000000a09047210 */ /* 0x000fe20007ffe0ff */
[----:B------:R-:W-:Y:S01]  /*59f0*/  IMAD.X R11, RZ, RZ, RZ, P0 ;  /* 0x000000ffff0b7224 */ /* 0x000fe200000e06ff */
[----:B------:R-:W-:Y:S01]  /*5a00*/  IADD3 RZ, P0, R5, R6, RZ ;  /* 0x0000000605ff7210 */ /* 0x000fe20007f1e0ff */
[----:B------:R-:W-:Y:S01]  /*5a10*/  IMAD.MOV.U32 R10, RZ, RZ, R7 ;  /* 0x000000ffff0a7224 */ /* 0x000fe200078e0007 */
[----:B------:R-:W-:Y:S02]  /*5a20*/  LOP3.LUT R8, R8, 0x780, RZ, 0xc0, !PT ;  /* 0x0000078008087812 */ /* 0x000fe400078ec0ff */
[----:B------:R-:W-:Y:S01]  /*5a30*/  LOP3.LUT R48, R48, 0x1e, RZ, 0xc0, !PT ;  /* 0x0000001e30307812 */ /* 0x000fe200078ec0ff */
[----:B------:R-:W-:Y:S01]  /*5a40*/  IMAD.WIDE.U32.X R10, R2, -0x77777778, R10, P0 ;  /* 0x88888888020a7825 */ /* 0x000fe200000e040a */
[----:B------:R-:W-:-:S02]  /*5a50*/  IADD3 R54, R50, 0x3c, RZ ;  /* 0x0000003c32367810 */ /* 0x000fc40007ffe0ff */
[----:B------:R-:W-:Y:S01]  /*5a60*/  IADD3 R12, R8, UR8, RZ ;  /* 0x00000008080c7c10 */ /* 0x000fe2000fffe0ff */
[----:B------:R-:W-:Y:S01]  /*5a70*/  IMAD.WIDE.U32 R8, R4, -0x77777777, RZ ;  /* 0x8888888904087825 */ /* 0x000fe200078e00ff */
[-C--:B------:R-:W-:Y:S02]  /*5a80*/  LOP3.LUT R7, R51, R48.reuse, RZ, 0x3c, !PT ;  /* 0x0000003033077212 */ /* 0x080fe400078e3cff */
[-C--:B------:R-:W-:Y:S02]  /*5a90*/  LOP3.LUT R5, R50, R48.reuse, RZ, 0x3c, !PT ;  /* 0x0000003032057212 */ /* 0x080fe400078e3cff */
[----:B------:R-:W-:Y:S01]  /*5aa0*/  LOP3.LUT R13, R54, R48, RZ, 0x3c, !PT ;  /* 0x00000030360d7212 */ /* 0x000fe200078e3cff */
[----:B------:R-:W-:Y:S01]  /*5ab0*/  IMAD R6, R7, 0x4, R12 ;  /* 0x0000000407067824 */ /* 0x000fe200078e020c */
[----:B------:R-:W-:Y:S02]  /*5ac0*/  SHF.R.U64 R17, R10, 0x3, R11 ;  /* 0x000000030a117819 */ /* 0x000fe4000000120b */
[----:B------:R-:W-:-:S02]  /*5ad0*/  LEA R5, R5, R12, 0x2 ;  /* 0x0000000c05057211 */ /* 0x000fc400078e10ff */
[----:B------:R-:W-:Y:S02]  /*5ae0*/  LEA R7, R13, R12, 0x2 ;  /* 0x0000000c0d077211 */ /* 0x000fe400078e10ff */
[----:B------:R-:W-:Y:S02]  /*5af0*/  IADD3 R10, P0, R49, 0xf, RZ ;  /* 0x0000000f310a7810 */ /* 0x000fe40007f1e0ff */
[----:B------:R-:W-:Y:S02]  /*5b00*/  LEA.HI R16, R9, 0x1, RZ, 0x1c ;  /* 0x0000000109107811 */ /* 0x000fe400078fe0ff */
[C---:B------:R-:W-:Y:S01]  /*5b10*/  IADD3 R11, P1, R49.reuse, 0x1e, RZ ;  /* 0x0000001e310b7810 */ /* 0x040fe20007f3e0ff */
[----:B------:R-:W-:Y:S01]  /*5b20*/  IMAD.X R13, RZ, RZ, RZ, P0 ;  /* 0x000000ffff0d7224 */ /* 0x000fe200000e06ff */
[----:B------:R-:W-:Y:S02]  /*5b30*/  IADD3 R12, P2, R49, 0x2d, RZ ;  /* 0x0000002d310c7810 */ /* 0x000fe40007f5e0ff */
[----:B------:R-:W-:-:S02]  /*5b40*/  IADD3 R17, R17, 0x1, RZ ;  /* 0x0000000111117810 */ /* 0x000fc40007ffe0ff */
[----:B------:R-:W-:Y:S01]  /*5b50*/  MOV R8, UR7 ;  /* 0x0000000700087c02 */ /* 0x000fe20008000f00 */
[----:B------:R-:W-:Y:S01]  /*5b60*/  USEL UR7, UR15, URZ, UP0 ;  /* 0x0000003f0f077287 */ /* 0x000fe20008000000 */
[C---:B------:R-:W-:Y:S02]  /*5b70*/  LOP3.LUT R56, R57.reuse, 0x1f, RZ, 0xc0, !PT ;  /* 0x0000001f39387812 */ /* 0x040fe400078ec0ff */
[----:B------:R-:W-:Y:S01]  /*5b80*/  LOP3.LUT R9, R57, 0xf, RZ, 0xc0, !PT ;  /* 0x0000000f39097812 */ /* 0x000fe200078ec0ff */
[----:B------:R-:W-:Y:S01]  /*5b90*/  USHF.L.U64.HI UR7, UR6, 0x6, UR7 ;  /* 0x0000000606077899 */ /* 0x000fe20008010207 */
[----:B------:R-:W-:Y:S01]  /*5ba0*/  IADD3 R55, R50, 0x5a, RZ ;  /* 0x0000005a32377810 */ /* 0x000fe20007ffe0ff */
[----:B------:R-:W-:Y:S01]  /*5bb0*/  USHF.L.U32 UR6, UR6, 0x6, URZ ;  /* 0x0000000606067899 */ /* 0x000fe2000800063f */
[----:B------:R-:W-:Y:S02]  /*5bc0*/  IADD3.X R14, RZ, RZ, RZ, P1, !PT ;  /* 0x000000ffff0e7210 */ /* 0x000fe40000ffe4ff */
[----:B------:R-:W-:-:S02]  /*5bd0*/  IADD3.X R15, RZ, RZ, RZ, P2, !PT ;  /* 0x000000ffff0f7210 */ /* 0x000fc400017fe4ff */
[----:B------:R-:W-:Y:S02]  /*5be0*/  LOP3.LUT R16, R16, 0x3, RZ, 0xc0, !PT ;  /* 0x0000000310107812 */ /* 0x000fe400078ec0ff */
[----:B------:R-:W-:-:S07]  /*5bf0*/  LOP3.LUT R17, R17, 0x3, RZ, 0xc0, !PT ;  /* 0x0000000311117812 */ /* 0x000fce00078ec0ff */
.L_x_537:
[----:B01234-:R-:W-:Y:S01]  /*5c00*/  IMAD.U32 R18, RZ, RZ, UR7 ;  /* 0x00000007ff127e24 */ /* 0x01ffe2000f8e00ff */
[----:B------:R-:W-:Y:S01]  /*5c10*/  ISETP.LT.U32.AND P0, PT, R49, UR6, PT ;  /* 0x0000000631007c0c */ /* 0x000fe2000bf01070 */
[----:B------:R-:W-:Y:S01]  /*5c20*/  BSSY B0, `(.L_x_521) ;  /* 0x00000a7000007945 */ /* 0x000fe20003800000 */
[----:B------:R-:W-:Y:S02]  /*5c30*/  CS2R R44, SRZ ;  /* 0x00000000002c7805 */ /* 0x000fe4000001ff00 */
[----:B------:R-:W-:-:S13]  /*5c40*/  ISETP.GT.AND.EX P0, PT, R18, RZ, PT, P0 ;  /* 0x000000ff1200720c */ /* 0x000fda0003f04300 */
[----:B------:R-:W-:Y:S05]  /*5c50*/  @!P0 BRA `(.L_x_522) ;  /* 0x00000008008c8947 */ /* 0x000fea0003800000 */
[----:B------:R-:W-:Y:S01]  /*5c60*/  ISETP.NE.U32.AND P1, PT, R17, RZ, PT ;  /* 0x000000ff1100720c */ /* 0x000fe20003f25070 */
[----:B------:R-:W-:Y:S01]  /*5c70*/  BSSY B1, `(.L_x_523) ;  /* 0x0000022000017945 */ /* 0x000fe20003800000 */
[----:B------:R-:W-:Y:S01]  /*5c80*/  ISETP.GE.U32.AND P0, PT, R0, 0x2d, PT ;  /* 0x0000002d0000780c */ /* 0x000fe20003f06070 */
[----:B------:R-:W-:Y:S01]  /*5c90*/  HFMA2.MMA R46, -RZ, RZ, 0, 0 ;  /* 0x00000000ff2e7435 */ /* 0x000fe200000001ff */
[----:B------:R-:W-:Y:S02]  /*5ca0*/  ISETP.NE.AND.EX P1, PT, RZ, RZ, PT, P1 ;  /* 0x000000ffff00720c */ /* 0x000fe40003f25310 */
[----:B------:R-:W-:Y:S02]  /*5cb0*/  CS2R R44, SRZ ;  /* 0x00000000002c7805 */ /* 0x000fe4000001ff00 */
[----:B------:R-:W-:Y:S02]  /*5cc0*/  IADD3 R18, P2, R56, R8, RZ ;  /* 0x0000000838127210 */ /* 0x000fe40007f5e0ff */
[----:B------:R-:W-:-:S02]  /*5cd0*/  ISETP.GE.U32.AND.EX P0, PT, R2, RZ, PT, P0 ;  /* 0x000000ff0200720c */ /* 0x000fc40003f06100 */
[----:B------:R-:W-:Y:S02]  /*5ce0*/  MOV R47, R49 ;  /* 0x00000031002f7202 */ /* 0x000fe40000000f00 */
[----:B------:R-:W-:-:S03]  /*5cf0*/  LEA.HI.X.SX32 R19, R8, RZ, 0x1, P2 ;  /* 0x000000ff08137211 */ /* 0x000fc600010f0eff */
        /* <DEDUP_REMOVED lines=25> */
.L_x_524:
[----:B------:R-:W-:Y:S05]  /*5e90*/  BSYNC B1 ;  /* 0x0000000000017941 */ /* 0x000fea0003800000 */
.L_x_523:
[----:B------:R-:W-:Y:S05]  /*5ea0*/  @!P0 BRA `(.L_x_522) ;  /* 0x0000000400f88947 */ /* 0x000fea0003800000 */
[----:B------:R-:W-:Y:S01]  /*5eb0*/  SHF.L.U64.HI R21, R18, 0x1, R19 ;  /* 0x0000000112157819 */ /* 0x000fe20000010213 */
        /* <DEDUP_REMOVED lines=18> */
.L_x_527:
        /* <DEDUP_REMOVED lines=20> */
[----:B-----5:R-:W-:-:S03]  /*6120*/  FADD.FTZ R59, R43, R20 ;  /* 0x000000142b3b7221 */ /* 0x020fc60000010000 */
[----:B------:R-:W5:Y:S04]  /*6130*/  LDG.E.64 R42, desc[UR12][R18.64+0x151800] ;  /* 0x1518000c122a7981 */ /* 0x000f68000c1e1b00 */
[----:B------:R0:W5:Y:S01]  /*6140*/  LDG.E.64 R44, desc[UR12][R18.64+0x16da00] ;  /* 0x16da000c122c7981 */ /* 0x000162000c1e1b00 */
[----:B------:R-:W-:Y:S01]  /*6150*/  FADD.FTZ R58, R58, R21 ;  /* 0x000000153a3a7221 */ /* 0x000fe20000010000 */
[----:B------:R-:W-:Y:S01]  /*6160*/  FADD.FTZ R59, R59, R22 ;  /* 0x000000163b3b7221 */ /* 0x000fe20000010000 */
[----:B------:R-:W-:Y:S02]  /*6170*/  IADD3 R47, P1, R47, 0xf0, RZ ;  /* 0x000000f02f2f7810 */ /* 0x000fe40007f3e0ff */
[----:B------:R-:W-:Y:S01]  /*6180*/  FADD.FTZ R58, R58, R23 ;  /* 0x000000173a3a7221 */ /* 0x000fe20000010000 */
[----:B------:R-:W-:Y:S01]  /*6190*/  FADD.FTZ R59, R59, R24 ;  /* 0x000000183b3b7221 */ /* 0x000fe20000010000 */
[----:B------:R-:W-:-:S02]  /*61a0*/  IADD3.X R46, RZ, R46, RZ, P1, !PT ;  /* 0x0000002eff2e7210 */ /* 0x000fc40000ffe4ff */
[----:B------:R-:W-:Y:S01]  /*61b0*/  FADD.FTZ R58, R58, R25 ;  /* 0x000000193a3a7221 */ /* 0x000fe20000010000 */
[----:B------:R-:W-:Y:S01]  /*61c0*/  FADD.FTZ R59, R59, R26 ;  /* 0x0000001a3b3b7221 */ /* 0x000fe20000010000 */
[----:B------:R-:W-:Y:S02]  /*61d0*/  ISETP.GE.U32.AND P1, PT, R47, R52, PT ;  /* 0x000000342f00720c */ /* 0x000fe40003f26070 */
[----:B------:R-:W-:Y:S01]  /*61e0*/  FADD.FTZ R58, R58, R27 ;  /* 0x0000001b3a3a7221 */ /* 0x000fe20000010000 */
[----:B------:R-:W-:Y:S01]  /*61f0*/  FADD.FTZ R59, R59, R28 ;  /* 0x0000001c3b3b7221 */ /* 0x000fe20000010000 */
[----:B------:R-:W-:Y:S02]  /*6200*/  ISETP.GE.AND.EX P1, PT, R46, R53, PT, P1 ;  /* 0x000000352e00720c */ /* 0x000fe40003f26310 */
[----:B------:R-:W-:Y:S01]  /*6210*/  FADD.FTZ R58, R58, R29 ;  /* 0x0000001d3a3a7221 */ /* 0x000fe20000010000 */
[----:B------:R-:W-:Y:S01]  /*6220*/  FADD.FTZ R59, R59, R30 ;  /* 0x0000001e3b3b7221 */ /* 0x000fe20000010000 */
[----:B0-----:R-:W-:-:S02]  /*6230*/  IADD3 R18, P2, R18, 0x1c2000, RZ ;  /* 0x001c200012127810 */ /* 0x001fc40007f5e0ff */
[----:B------:R-:W-:Y:S01]  /*6240*/  FADD.FTZ R58, R58, R31 ;  /* 0x0000001f3a3a7221 */ /* 0x000fe20000010000 */
[----:B------:R-:W-:Y:S01]  /*6250*/  FADD.FTZ R59, R59, R32 ;  /* 0x000000203b3b7221 */ /* 0x000fe20000010000 */
[----:B------:R-:W-:Y:S02]  /*6260*/  IADD3.X R19, RZ, R19, RZ, P2, !PT ;  /* 0x00000013ff137210 */ /* 0x000fe400017fe4ff */
[----:B------:R-:W-:Y:S01]  /*6270*/  FADD.FTZ R58, R58, R33 ;  /* 0x000000213a3a7221 */ /* 0x000fe20000010000 */
[----:B------:R-:W-:-:S03]  /*6280*/  FADD.FTZ R59, R59, R34 ;  /* 0x000000223b3b7221 */ /* 0x000fc60000010000 */
        /* <DEDUP_REMOVED lines=8> */
[----:B------:R-:W-:Y:S01]  /*6310*/  FADD.FTZ R58, R58, R43 ;  /* 0x0000002b3a3a7221 */ /* 0x000fe20000010000 */
[----:B------:R-:W-:-:S03]  /*6320*/  FADD.FTZ R44, R59, R44 ;  /* 0x0000002c3b2c7221 */ /* 0x000fc60000010000 */
[----:B------:R-:W-:Y:S01]  /*6330*/  FADD.FTZ R45, R58, R45 ;  /* 0x0000002d3a2d7221 */ /* 0x000fe20000010000 */
[----:B------:R-:W-:Y:S06]  /*6340*/  @!P1 BRA `(.L_x_527) ;  /* 0xfffffffc00249947 */ /* 0x000fec000383ffff */
.L_x_526:
[----:B------:R-:W-:Y:S05]  /*6350*/  BSYNC B1 ;  /* 0x0000000000017941 */ /* 0x000fea0003800000 */
.L_x_525:
        /* <DEDUP_REMOVED lines=35> */
.L_x_529:
[----:B------:R-:W-:Y:S05]  /*6590*/  BSYNC B1 ;  /* 0x0000000000017941 */ /* 0x000fea0003800000 */
.L_x_528:
        /* <DEDUP_REMOVED lines=15> */
.L_x_522:
[----:B------:R-:W-:Y:S05]  /*6690*/  BSYNC B0 ;  /* 0x0000000000007941 */ /* 0x000fea0003800000 */
.L_x_521:
        /* <DEDUP_REMOVED lines=17> */
[----:B------:R-:W-:Y:S01]  /*67b0*/  MOV R24, 0xffff ;  /* 0x0000ffff00187802 */ /* 0x000fe20000000f00 */
[----:B------:R-:W-:Y:S01]  /*67c0*/  IMAD.MOV.U32 R28, RZ, RZ, 0xffff ;  /* 0x0000ffffff1c7424 */ /* 0x000fe200078e00ff */
[----:B------:R-:W-:Y:S01]  /*67d0*/  MOV R27, 0xffff ;  /* 0x0000ffff001b7802 */ /* 0x000fe20000000f00 */
[----:B--2---:R-:W2:Y:S01]  /*67e0*/  SHFL.BFLY PT, R21, R18, 0x8, 0x101f ;  /* 0x0d101f0012157f89 */ /* 0x004ea200000e0000 */
[----:B------:R-:W-:-:S03]  /*67f0*/  MOV R29, 0xffff ;  /* 0x0000ffff001d7802 */ /* 0x000fc60000000f00 */
[----:B---3--:R-:W3:Y:S01]  /*6800*/  SHFL.BFLY PT, R20, R19, 0x8, 0x101f ;  /* 0x0d101f0013147f89 */ /* 0x008ee200000e0000 */
[----:B--2---:R-:W-:Y:S01]  /*6810*/  FADD.FTZ R21, R21, R18 ;  /* 0x0000001215157221 */ /* 0x004fe20000010000 */
[----:B------:R-:W-:Y:S01]  /*6820*/  MOV R18, 0xffff ;  /* 0x0000ffff00127802 */ /* 0x000fe20000000f00 */
[----:B---3--:R-:W-:-:S03]  /*6830*/  FADD.FTZ R20, R20, R19 ;  /* 0x0000001314147221 */ /* 0x008fc60000010000 */
        /* <DEDUP_REMOVED lines=12> */
.L_x_546:
        /* <DEDUP_REMOVED lines=14> */
[----:B--2---:R-:W-:Y:S01]  /*69e0*/  CS2R R22, SRZ ;  /* 0x0000000000167805 */ /* 0x004fe2000001ff00 */
[----:B------:R-:W-:-:S05]  /*69f0*/  UMOV UR9, 0xffff ;  /* 0x0000ffff00097882 */ /* 0x000fca0000000000 */
[----:B------:R2:W3:Y:S04]  /*6a00*/  @P0 LDS R22, [R6] ;  /* 0x0000000006160984 */ /* 0x0004e80000000800 */
[----:B------:R2:W4:Y:S01]  /*6a10*/  @P0 LDS R23, [R6+0x780] ;  /* 0x0007800006170984 */ /* 0x0005220000000800 */
[----:B------:R-:W-:Y:S05]  /*6a20*/  BRA.DIV UR9, `(.L_x_534) ;  /* 0x0000001209647947 */ /* 0x000fea000b800000 */
[----:B------:R-:W-:Y:S01]  /*6a30*/  IMAD.MOV.U32 R29, RZ, RZ, 0xffff ;  /* 0x0000ffffff1d7424 */ /* 0x000fe200078e00ff */
[----:B------:R-:W-:Y:S01]  /*6a40*/  MOV R28, 0xffff ;  /* 0x0000ffff001c7802 */ /* 0x000fe20000000f00 */
[----:B------:R-:W-:Y:S01]  /*6a50*/  IMAD.MOV.U32 R33, RZ, RZ, 0xffff ;  /* 0x0000ffffff217424 */ /* 0x000fe200078e00ff */
[----:B------:R-:W-:Y:S01]  /*6a60*/  MOV R30, 0xffff ;  /* 0x0000ffff001e7802 */ /* 0x000fe20000000f00 */
[----:B---3--:R-:W3:Y:S01]  /*6a70*/  SHFL.BFLY PT, R25, R22, 0x8, 0x101f ;  /* 0x0d101f0016197f89 */ /* 0x008ee200000e0000 */
[----:B------:R-:W-:Y:S02]  /*6a80*/  MOV R31, 0xffff ;  /* 0x0000ffff001f7802 */ /* 0x000fe40000000f00 */
[----:B------:R-:W-:Y:S01]  /*6a90*/  MOV R32, 0xffff ;  /* 0x0000ffff00207802 */ /* 0x000fe20000000f00 */
[----:B----4-:R-:W4:Y:S01]  /*6aa0*/  SHFL.BFLY PT, R24, R23, 0x8, 0x101f ;  /* 0x0d101f0017187f89 */ /* 0x010f2200000e0000 */
[----:B------:R-:W-:Y:S01]  /*6ab0*/  MOV R34, 0xffff ;  /* 0x0000ffff00227802 */ /* 0x000fe20000000f00 */
[----:B---3--:R-:W-:Y:S01]  /*6ac0*/  FADD.FTZ R25, R25, R22 ;  /* 0x0000001619197221 */ /* 0x008fe20000010000 */
[----:B----4-:R-:W-:-:S04]  /*6ad0*/  FADD.FTZ R24, R24, R23 ;  /* 0x0000001718187221 */ /* 0x010fc80000010000 */
[----:B------:R-:W3:Y:S01]  /*6ae0*/  SHFL.BFLY PT, R26, R25, 0x4, 0x101f ;  /* 0x0c901f00191a7f89 */ /* 0x000ee200000e0000 */
[----:B------:R-:W-:-:S03]  /*6af0*/  MOV R23, 0xffff ;  /* 0x0000ffff00177802 */ /* 0x000fc60000000f00 */
[----:B------:R-:W4:Y:S01]  /*6b00*/  SHFL.BFLY PT, R27, R24, 0x4, 0x101f ;  /* 0x0c901f00181b7f89 */ /* 0x000f2200000e0000 */
[----:B---3--:R-:W-:Y:S01]  /*6b10*/  FADD.FTZ R26, R25, R26 ;  /* 0x0000001a191a7221 */ /* 0x008fe20000010000 */
[----:B----4-:R-:W-:-:S04]  /*6b20*/  FADD.FTZ R27, R24, R27 ;  /* 0x0000001b181b7221 */ /* 0x010fc80000010000 */
[----:B------:R-:W3:Y:S04]  /*6b30*/  SHFL.BFLY PT, R29, R26, 0x2, 0x101f ;  /* 0x0c501f001a1d7f89 */ /* 0x000ee800000e0000 */
[----:B------:R-:W4:Y:S01]  /*6b40*/  SHFL.BFLY PT, R22, R27, 0x2, 0x101f ;  /* 0x0c501f001b167f89 */ /* 0x000f2200000e0000 */
[----:B---3--:R-:W-:Y:S01]  /*6b50*/  FADD.FTZ R29, R26, R29 ;  /* 0x0000001d1a1d7221 */ /* 0x008fe20000010000 */
[----:B----4-:R-:W-:-:S04]  /*6b60*/  FADD.FTZ R22, R27, R22 ;  /* 0x000000161b167221 */ /* 0x010fc80000010000 */
[----:B------:R-:W3:Y:S04]  /*6b70*/  SHFL.BFLY PT, R28, R29, 0x1, 0x101f ;  /* 0x0c301f001d1c7f89 */ /* 0x000ee800000e0000 */
[----:B------:R4:W0:Y:S02]  /*6b80*/  SHFL.BFLY PT, R38, R22, 0x1, 0x101f ;  /* 0x0c301f0016267f89 */ /* 0x00082400000e0000 */
[----:B---34-:R-:W-:-:S07]  /*6b90*/  FADD.FTZ R28, R29, R28 ;  /* 0x0000001c1d1c7221 */ /* 0x018fce0000010000 */
.L_x_556:
[----:B0-----:R-:W-:Y:S01]  /*6ba0*/  FADD.FTZ R23, R22, R38 ;  /* 0x0000002616177221 */ /* 0x001fe20000010000 */
[----:B------:R-:W-:Y:S01]  /*6bb0*/  @!P1 F2FP.BF16.F32.PACK_AB R22, RZ, R28 ;  /* 0x0000001cff16923e */ /* 0x000fe200000010ff */
[----:B------:R-:W-:Y:S01]  /*6bc0*/  IMAD.MOV.U32 R29, RZ, RZ, R54 ;  /* 0x000000ffff1d7224 */ /* 0x000fe200078e0036 */
[----:B------:R-:W-:Y:S02]  /*6bd0*/  ISETP.NE.AND P2, PT, R16, 0x2, PT ;  /* 0x000000021000780c */ /* 0x000fe40003f45270 */
[----:B------:R-:W-:Y:S01]  /*6be0*/  @!P1 F2FP.BF16.F32.PACK_AB R23, RZ, R23 ;  /* 0x00000017ff17923e */ /* 0x000fe200000010ff */
[----:B------:R3:W-:Y:S04]  /*6bf0*/  @!P1 STG.E.U16 desc[UR12][R18.64+0x3c], R22 ;  /* 0x00003c1612009986 */ /* 0x0007e8000c10150c */
[----:B------:R3:W-:Y:S06]  /*6c00*/  @!P1 STG.E.U16 desc[UR12][R20.64+0x3c], R23 ;  /* 0x00003c1714009986 */ /* 0x0007ec000c10150c */
[----:B------:R-:W-:Y:S05]  /*6c10*/  @!P2 BRA `(.L_x_532) ;  /* 0x000000000088a947 */ /* 0x000fea0003800000 */
[----:B---3--:R-:W-:Y:S01]  /*6c20*/  CS2R R22, SRZ ;  /* 0x0000000000167805 */ /* 0x008fe2000001ff00 */
[----:B------:R-:W-:-:S05]  /*6c30*/  UMOV UR9, 0xffff ;  /* 0x0000ffff00097882 */ /* 0x000fca0000000000 */
[----:B------:R0:W3:Y:S04]  /*6c40*/  @P0 LDS R22, [R7] ;  /* 0x0000000007160984 */ /* 0x0000e80000000800 */
[----:B------:R0:W4:Y:S01]  /*6c50*/  @P0 LDS R23, [R7+0x780] ;  /* 0x0007800007170984 */ /* 0x0001220000000800 */
[----:B------:R-:W-:Y:S05]  /*6c60*/  BRA.DIV UR9, `(.L_x_535) ;  /* 0x0000001209bc7947 */ /* 0x000fea000b800000 */
[----:B------:R-:W-:Y:S01]  /*6c70*/  MOV R29, 0xffff ;  /* 0x0000ffff001d7802 */ /* 0x000fe20000000f00 */
[----:B------:R-:W-:Y:S01]  /*6c80*/  IMAD.MOV.U32 R31, RZ, RZ, 0xffff ;  /* 0x0000ffffff1f7424 */ /* 0x000fe200078e00ff */
[----:B------:R-:W-:Y:S02]  /*6c90*/  MOV R28, 0xffff ;  /* 0x0000ffff001c7802 */ /* 0x000fe40000000f00 */
        /* <DEDUP_REMOVED lines=9> */
[----:B------:R-:W-:-:S03]  /*6d30*/  IMAD.MOV.U32 R23, RZ, RZ, 0xffff ;  /* 0x0000ffffff177424 */ /* 0x000fc600078e00ff */
        /* <DEDUP_REMOVED lines=10> */
.L_x_566:
[----:B0-----:R-:W-:Y:S01]  /*6de0*/  FADD.FTZ R23, R22, R38 ;  /* 0x0000002616177221 */ /* 0x001fe20000010000 */
[----:B------:R-:W-:Y:S02]  /*6df0*/  @!P1 F2FP.BF16.F32.PACK_AB R22, RZ, R28 ;  /* 0x0000001cff16923e */ /* 0x000fe400000010ff */
[----:B------:R-:W-:Y:S02]  /*6e00*/  MOV R29, R55 ;  /* 0x00000037001d7202 */ /* 0x000fe40000000f00 */
[----:B------:R-:W-:Y:S01]  /*6e10*/  @!P1 F2FP.BF16.F32.PACK_AB R23, RZ, R23 ;  /* 0x00000017ff17923e */ /* 0x000fe200000010ff */
[----:B------:R4:W-:Y:S04]  /*6e20*/  @!P1 STG.E.U16 desc[UR12][R18.64+0x78], R22 ;  /* 0x0000781612009986 */ /* 0x0009e8000c10150c */
[----:B------:R4:W-:Y:S02]  /*6e30*/  @!P1 STG.E.U16 desc[UR12][R20.64+0x78], R23 ;  /* 0x0000781714009986 */ /* 0x0009e4000c10150c */
.L_x_532:
[----:B------:R-:W-:Y:S05]  /*6e40*/  BSYNC B0 ;  /* 0x0000000000007941 */ /* 0x000fea0003800000 */
.L_x_531:
[----:B------:R-:W-:-:S13]  /*6e50*/  ISETP.GE.U32.AND P0, PT, R4, 0x5a, PT ;  /* 0x0000005a0400780c */ /* 0x000fda0003f06070 */
[----:B------:R-:W-:Y:S05]  /*6e60*/  @!P0 BRA `(.L_x_530) ;  /* 0x0000000800688947 */ /* 0x000fea0003800000 */
[----:B------:R-:W-:Y:S01]  /*6e70*/  ISETP.NE.AND P0, PT, R9, 0xf, PT ;  /* 0x0000000f0900780c */ /* 0x000fe20003f05270 */
[----:B--234-:R-:W-:Y:S01]  /*6e80*/  HFMA2.MMA R19, -RZ, RZ, 0, 0 ;  /* 0x00000000ff137435 */ /* 0x01cfe200000001ff */
[----:B------:R-:W-:Y:S01]  /*6e90*/  IMAD.MOV.U32 R25, RZ, RZ, RZ ;  /* 0x000000ffff197224 */ /* 0x000fe200078e00ff */
[----:B------:R-:W-:-:S10]  /*6ea0*/  UMOV UR9, 0xffff ;  /* 0x0000ffff00097882 */ /* 0x000fd40000000000 */
[----:B------:R-:W-:Y:S02]  /*6eb0*/  @P0 LOP3.LUT R18, R29, R48, RZ, 0x3c, !PT ;  /* 0x000000301d120212 */ /* 0x000fe400078e3cff */
[----:B------:R-:W-:-:S04]  /*6ec0*/  @P0 LEA R21, R9, UR8, 0x7 ;  /* 0x0000000809150c11 */ /* 0x000fc8000f8e38ff */
[----:B------:R-:W-:-:S05]  /*6ed0*/  @P0 LEA R18, R18, R21, 0x2 ;  /* 0x0000001512120211 */ /* 0x000fca00078e10ff */
[----:B------:R2:W3:Y:S04]  /*6ee0*/  @P0 LDS R19, [R18] ;  /* 0x0000000012130984 */ /* 0x0004e80000000800 */
[----:B------:R2:W4:Y:S01]  /*6ef0*/  @P0 LDS R25, [R18+0x780] ;  /* 0x0007800012190984 */ /* 0x0005220000000800 */
[----:B------:R-:W-:Y:S05]  /*6f00*/  BRA.DIV UR9, `(.L_x_536) ;  /* 0x0000001209fc7947 */ /* 0x000fea000b800000 */
[----:B------:R-:W-:Y:S01]  /*6f10*/  @P0 IADD3 R21, R29, 0x1e, RZ ;  /* 0x0000001e1d150810 */ /* 0x000fe20007ffe0ff */
[----:B------:R-:W-:Y:S01]  /*6f20*/  IMAD.MOV.U32 R40, RZ, RZ, RZ ;  /* 0x000000ffff287224 */ /* 0x000fe200078e00ff */
[----:B--2---:R-:W-:Y:S01]  /*6f30*/  @P0 LEA R18, R9, UR8, 0x7 ;  /* 0x0000000809120c11 */ /* 0x004fe2000f8e38ff */
[----:B------:R-:W-:Y:S01]  /*6f40*/  IMAD.MOV.U32 R33, RZ, RZ, 0xffff ;  /* 0x0000ffffff217424 */ /* 0x000fe200078e00ff */
[----:B------:R-:W-:Y:S02]  /*6f50*/  @P0 LOP3.LUT R21, R21, R48, RZ, 0x3c, !PT ;  /* 0x0000003015150212 */ /* 0x000fe400078e3cff */
[----:B------:R-:W-:Y:S02]  /*6f60*/  @P0 IADD3 R23, R29, 0x3c, RZ ;  /* 0x0000003c1d170810 */ /* 0x000fe40007ffe0ff */
[----:B------:R-:W-:Y:S02]  /*6f70*/  @P0 LEA R21, R21, R18, 0x2 ;  /* 0x0000001215150211 */ /* 0x000fe400078e10ff */
[----:B------:R-:W-:-:S02]  /*6f80*/  @P0 LEA R28, R9, UR8, 0x7 ;  /* 0x00000008091c0c11 */ /* 0x000fc4000f8e38ff */
[-C--:B------:R-:W-:Y:S01]  /*6f90*/  @P0 LOP3.LUT R23, R23, R48.reuse, RZ, 0x3c, !PT ;  /* 0x0000003017170212 */ /* 0x080fe200078e3cff */
[----:B------:R-:W2:Y:S01]  /*6fa0*/  @P0 LDS R20, [R21+0x780] ;  /* 0x0007800015140984 */ /* 0x000ea20000000800 */
[----:B0-----:R-:W-:Y:S02]  /*6fb0*/  @P0 LEA R44, R9, UR8, 0x7 ;  /* 0x00000008092c0c11 */ /* 0x001fe4000f8e38ff */
[----:B------:R-:W-:Y:S01]  /*6fc0*/  MOV R30, 0xffff ;  /* 0x0000ffff001e7802 */ /* 0x000fe20000000f00 */
[----:B------:R-:W-:Y:S01]  /*6fd0*/  @P0 IMAD R28, R23, 0x4, R28 ;  /* 0x00000004171c0824 */ /* 0x000fe200078e021c */
[----:B------:R-:W-:Y:S01]  /*6fe0*/  @P0 LDS R18, [R21] ;  /* 0x0000000015120984 */ /* 0x000fe20000000800 */
[----:B------:R-:W-:Y:S02]  /*6ff0*/  @P0 IADD3 R23, R29, 0x5a, RZ ;  /* 0x0000005a1d170810 */ /* 0x000fe40007ffe0ff */
[----:B------:R-:W-:Y:S01]  /*7000*/  MOV R31, RZ ;  /* 0x000000ff001f7202 */ /* 0x000fe20000000f00 */
[----:B------:R-:W-:Y:S01]  /*7010*/  @P0 LDS R41, [R28] ;  /* 0x000000001c290984 */ /* 0x000fe20000000800 */
[----:B------:R-:W-:-:S02]  /*7020*/  @P0 LOP3.LUT R23, R23, R48, RZ, 0x3c, !PT ;  /* 0x0000003017170212 */ /* 0x000fc400078e3cff */
[----:B------:R-:W-:Y:S01]  /*7030*/  MOV R38, 0xffff ;  /* 0x0000ffff00267802 */ /* 0x000fe20000000f00 */
[----:B------:R-:W-:Y:S01]  /*7040*/  @P0 LDS R42, [R28+0x780] ;  /* 0x000780001c2a0984 */ /* 0x000fe20000000800 */
[----:B------:R-:W-:Y:S02]  /*7050*/  @P0 LEA R44, R23, R44, 0x2 ;  /* 0x0000002c172c0211 */ /* 0x000fe400078e10ff */
[----:B------:R-:W-:Y:S02]  /*7060*/  CS2R R22, SRZ ;  /* 0x0000000000167805 */ /* 0x000fe4000001ff00 */
[----:B------:R-:W-:Y:S01]  /*7070*/  MOV R32, 0xffff ;  /* 0x0000ffff00207802 */ /* 0x000fe20000000f00 */
[----:B---3--:R-:W0:Y:S01]  /*7080*/  SHFL.BFLY PT, R24, R19, 0x8, 0x101f ;  /* 0x0d101f0013187f89 */ /* 0x008e2200000e0000 */
[----:B------:R-:W-:Y:S02]  /*7090*/  MOV R36, 0xffff ;  /* 0x0000ffff00247802 */ /* 0x000fe40000000f00 */
[----:B------:R-:W-:Y:S01]  /*70a0*/  MOV R35, 0xffff ;  /* 0x0000ffff00237802 */ /* 0x000fe20000000f00 */
[----:B------:R-:W-:Y:S01]  /*70b0*/  @P0 LDS R21, [R44] ;  /* 0x000000002c150984 */ /* 0x000fe20000000800 */
[----:B------:R-:W-:-:S02]  /*70c0*/  MOV R37, 0xffff ;  /* 0x0000ffff00257802 */ /* 0x000fc40000000f00 */
[----:B------:R-:W-:Y:S01]  /*70d0*/  MOV R39, 0xffff ;  /* 0x0000ffff00277802 */ /* 0x000fe20000000f00 */
[----:B----4-:R-:W3:Y:S01]  /*70e0*/  SHFL.BFLY PT, R38, R25, 0x8, 0x101f ;  /* 0x0d101f0019267f89 */ /* 0x010ee200000e0000 */
[----:B------:R-:W-:Y:S02]  /*70f0*/  IADD3 R29, R29, R8, RZ ;  /* 0x000000081d1d7210 */ /* 0x000fe40007ffe0ff */
[----:B--2---:R-:W-:Y:S01]  /*7100*/  @P0 MOV R40, R20 ;  /* 0x0000001400280202 */ /* 0x004fe20000000f00 */
[----:B0-----:R-:W-:Y:S01]  /*7110*/  FADD.FTZ R24, R24, R19 ;  /* 0x0000001318187221 */ /* 0x001fe20000010000 */
[----:B------:R-:W-:Y:S01]  /*7120*/  @P0 LDS R20, [R44+0x780] ;  /* 0x000780002c140984 */ /* 0x000fe20000000800 */
[----:B------:R-:W-:-:S03]  /*7130*/  @P0 MOV R31, R18 ;  /* 0x00000012001f0202 */ /* 0x000fc60000000f00 */
[----:B------:R-:W0:Y:S01]  /*7140*/  SHFL.BFLY PT, R27, R40, 0x8, 0x101f ;  /* 0x0d101f00281b7f89 */ /* 0x000e2200000e0000 */
[----:B------:R-:W-:Y:S02]  /*7150*/  CS2R R18, SRZ ;  /* 0x0000000000127805 */ /* 0x000fe4000001ff00 */
[----:B------:R-:W-:Y:S01]  /*7160*/  @P0 MOV R23, R41 ;  /* 0x0000002900170202 */ /* 0x000fe20000000f00 */
[----:B------:R-:W2:Y:S01]  /*7170*/  SHFL.BFLY PT, R26, R31, 0x8, 0x101f ;  /* 0x0d101f001f1a7f89 */ /* 0x000ea200000e0000 */
[----:B------:R-:W-:Y:S01]  /*7180*/  MOV R41, 0xffff ;  /* 0x0000ffff00297802 */ /* 0x000fe20000000f00 */
[----:B---3--:R-:W-:Y:S01]  /*7190*/  FADD.FTZ R34, R38, R25 ;  /* 0x0000001926227221 */ /* 0x008fe20000010000 */
[----:B------:R-:W-:Y:S01]  /*71a0*/  @P0 IMAD.MOV.U32 R22, RZ, RZ, R42 ;  /* 0x000000ffff160224 */ /* 0x000fe200078e002a */
[----:B------:R-:W3:Y:S01]  /*71b0*/  SHFL.BFLY PT, R28, R23, 0x8, 0x101f ;  /* 0x0d101f00171c7f89 */ /* 0x000ee200000e0000 */
[----:B------:R-:W-:-:S03]  /*71c0*/  MOV R38, 0xffff ;  /* 0x0000ffff00267802 */ /* 0x000fc60000000f00 */
[----:B------:R-:W4:Y:S01]  /*71d0*/  SHFL.BFLY PT, R41, R22, 0x8, 0x101f ;  /* 0x0d101f0016297f89 */ /* 0x000f2200000e0000 */
[----:B------:R-:W-:-:S03]  /*71e0*/  @P0 MOV R18, R21 ;  /* 0x0000001500120202 */ /* 0x000fc60000000f00 */
[----:B------:R-:W-:Y:S04]  /*71f0*/  SHFL.BFLY PT, R37, R34, 0x4, 0x101f ;  /* 0x0c901f0022257f89 */ /* 0x000fe800000e0000 */
[----:B------:R-:W5:Y:S01]  /*7200*/  SHFL.BFLY PT, R21, R18, 0x8, 0x101f ;  /* 0x0d101f0012157f89 */ /* 0x000f6200000e0000 */
[----:B0-----:R-:W-:Y:S01]  /*7210*/  FADD.FTZ R27, R27, R40 ;  /* 0x000000281b1b7221 */ /* 0x001fe20000010000 */
[----:B------:R-:W-:Y:S01]  /*7220*/  MOV R40, 0xffff ;  /* 0x0000ffff00287802 */ /* 0x000fe20000000f00 */
[----:B--2---:R-:W-:-:S05]  /*7230*/  FADD.FTZ R26, R26, R31 ;  /* 0x0000001f1a1a7221 */ /* 0x004fca0000010000 */
[----:B------:R-:W-:Y:S01]  /*7240*/  SHFL.BFLY PT, R40, R27, 0x4, 0x101f ;  /* 0x0c901f001b287f89 */ /* 0x000fe200000e0000 */
[----:B---3--:R-:W-:-:S03]  /*7250*/  FADD.FTZ R28, R28, R23 ;  /* 0x000000171c1c7221 */ /* 0x008fc60000010000 */
[----:B------:R-:W0:Y:S01]  /*7260*/  SHFL.BFLY PT, R23, R24, 0x4, 0x101f ;  /* 0x0c901f0018177f89 */ /* 0x000e2200000e0000 */
[----:B------:R-:W-:Y:S01]  /*7270*/  @P0 IMAD.MOV.U32 R19, RZ, RZ, R20 ;  /* 0x000000ffff130224 */ /* 0x000fe200078e0014 */
[----:B------:R-:W-:Y:S01]  /*7280*/  MOV R20, 0xffff ;  /* 0x0000ffff00147802 */ /* 0x000fe20000000f00 */
[----:B----4-:R-:W-:Y:S01]  /*7290*/  FADD.FTZ R31, R41, R22 ;  /* 0x00000016291f7221 */ /* 0x010fe20000010000 */
[----:B------:R-:W-:Y:S01]  /*72a0*/  IMAD.MOV.U32 R41, RZ, RZ, 0xffff ;  /* 0x0000ffffff297424 */ /* 0x000fe200078e00ff */
[----:B------:R-:W2:Y:S01]  /*72b0*/  SHFL.BFLY PT, R25, R26, 0x4, 0x101f ;  /* 0x0c901f001a197f89 */ /* 0x000ea200000e0000 */
[----:B------:R-:W-:-:S03]  /*72c0*/  ISETP.NE.AND P0, PT, R9, RZ, PT ;  /* 0x000000ff0900720c */ /* 0x000fc60003f05270 */
[----:B------:R-:W3:Y:S01]  /*72d0*/  SHFL.BFLY PT, R20, R19, 0x8, 0x101f ;  /* 0x0d101f0013147f89 */ /* 0x000ee200000e0000 */
[----:B-----5:R-:W-:Y:S01]  /*72e0*/  FADD.FTZ R21, R21, R18 ;  /* 0x0000001215157221 */ /* 0x020fe20000010000 */
[----:B------:R-:W-:Y:S02]  /*72f0*/  MOV R18, 0xffff ;  /* 0x0000ffff00127802 */ /* 0x000fe40000000f00 */
[----:B------:R-:W4:Y:S04]  /*7300*/  SHFL.BFLY PT, R41, R28, 0x4, 0x101f ;  /* 0x0c901f001c297f89 */ /* 0x000f2800000e0000 */
[----:B------:R-:W5:Y:S04]  /*7310*/  SHFL.BFLY PT, R38, R31, 0x4, 0x101f ;  /* 0x0c901f001f267f89 */ /* 0x000f6800000e0000 */
[----:B------:R-:W-:Y:S01]  /*7320*/  SHFL.BFLY PT, R18, R21, 0x4, 0x101f ;  /* 0x0c901f0015127f89 */ /* 0x000fe200000e0000 */
[----:B0-----:R-:W-:Y:S01]  /*7330*/  FADD.FTZ R22, R24, R23 ;  /* 0x0000001718167221 */ /* 0x001fe20000010000 */
[----:B------:R-:W-:Y:S01]  /*7340*/  FADD.FTZ R24, R27, R40 ;  /* 0x000000281b187221 */ /* 0x000fe20000010000 */
[----:B------:R-:W-:Y:S01]  /*7350*/  FADD.FTZ R23, R34, R37 ;  /* 0x0000002522177221 */ /* 0x000fe20000010000 */
[----:B------:R-:W-:Y:S01]  /*7360*/  MOV R34, 0xffff ;  /* 0x0000ffff00227802 */ /* 0x000fe20000000f00 */
[----:B--2---:R-:W-:-:S02]  /*7370*/  FADD.FTZ R25, R26, R25 ;  /* 0x000000191a197221 */ /* 0x004fc40000010000 */
[----:B------:R-:W0:Y:S01]  /*7380*/  SHFL.BFLY PT, R27, R24, 0x2, 0x101f ;  /* 0x0c501f00181b7f89 */ /* 0x000e2200000e0000 */
[----:B---3--:R-:W-:Y:S01]  /*7390*/  FADD.FTZ R40, R20, R19 ;  /* 0x0000001314287221 */ /* 0x008fe20000010000 */
[----:B------:R-:W-:Y:S02]  /*73a0*/  MOV R20, 0xffff ;  /* 0x0000ffff00147802 */ /* 0x000fe40000000f00 */
[----:B------:R-:W-:Y:S01]  /*73b0*/  MOV R19, 0xffff ;  /* 0x0000ffff00137802 */ /* 0x000fe20000000f00 */
[----:B----4-:R-:W-:Y:S01]  /*73c0*/  FADD.FTZ R42, R28, R41 ;  /* 0x000000291c2a7221 */ /* 0x010fe20000010000 */
[----:B------:R-:W-:Y:S01]  /*73d0*/  IMAD.MOV.U32 R28, RZ, RZ, 0xffff ;  /* 0x0000ffffff1c7424 */ /* 0x000fe200078e00ff */
[----:B------:R-:W2:Y:S01]  /*73e0*/  SHFL.BFLY PT, R26, R25, 0x2, 0x101f ;  /* 0x0c501f00191a7f89 */ /* 0x000ea200000e0000 */
[----:B------:R-:W-:Y:S01]  /*73f0*/  MOV R41, 0xffff ;  /* 0x0000ffff00297802 */ /* 0x000fe20000000f00 */
[----:B-----5:R-:W-:Y:S01]  /*7400*/  FADD.FTZ R43, R31, R38 ;  /* 0x000000261f2b7221 */ /* 0x020fe20000010000 */
[----:B------:R-:W-:Y:S01]  /*7410*/  IMAD.MOV.U32 R31, RZ, RZ, 0xffff ;  /* 0x0000ffffff1f7424 */ /* 0x000fe200078e00ff */
[----:B------:R-:W-:Y:S01]  /*7420*/  MOV R38, 0xffff ;  /* 0x0000ffff00267802 */ /* 0x000fe20000000f00 */
[----:B------:R-:W-:Y:S04]  /*7430*/  SHFL.BFLY PT, R19, R42, 0x2, 0x101f ;  /* 0x0c501f002a137f89 */ /* 0x000fe800000e0000 */
[----:B------:R-:W3:Y:S04]  /*7440*/  SHFL.BFLY PT, R39, R22, 0x2, 0x101f ;  /* 0x0c501f0016277f89 */ /* 0x000ee800000e0000 */
[----:B------:R-:W4:Y:S01]  /*7450*/  SHFL.BFLY PT, R28, R43, 0x2, 0x101f ;  /* 0x0c501f002b1c7f89 */ /* 0x000f2200000e0000 */
[----:B0-----:R-:W-:Y:S01]  /*7460*/  FADD.FTZ R27, R24, R27 ;  /* 0x0000001b181b7221 */ /* 0x001fe20000010000 */
[----:B------:R-:W-:-:S02]  /*7470*/  MOV R24, 0xffff ;  /* 0x0000ffff00187802 */ /* 0x000fc40000000f00 */
[----:B------:R-:W0:Y:S04]  /*7480*/  SHFL.BFLY PT, R38, R23, 0x2, 0x101f ;  /* 0x0c501f0017267f89 */ /* 0x000e2800000e0000 */
[----:B------:R-:W5:Y:S01]  /*7490*/  SHFL.BFLY PT, R41, R40, 0x4, 0x101f ;  /* 0x0c901f0028297f89 */ /* 0x000f6200000e0000 */
[----:B--2---:R-:W-:Y:S01]  /*74a0*/  FADD.FTZ R26, R25, R26 ;  /* 0x0000001a191a7221 */ /* 0x004fe20000010000 */
[----:B------:R-:W-:Y:S02]  /*74b0*/  IMAD.MOV.U32 R25, RZ, RZ, 0xffff ;  /* 0x0000ffffff197424 */ /* 0x000fe400078e00ff */
[----:B------:R-:W2:Y:S04]  /*74c0*/  SHFL.BFLY PT, R24, R27, 0x1, 0x101f ;  /* 0x0c301f001b187f89 */ /* 0x000ea800000e0000 */
[----:B------:R-:W1:Y:S01]  /*74d0*/  SHFL.BFLY PT, R25, R26, 0x1, 0x101f ;  /* 0x0c301f001a197f89 */ /* 0x000e6200000e0000 */
[----:B---3--:R-:W-:Y:S01]  /*74e0*/  FADD.FTZ R39, R22, R39 ;  /* 0x0000002716277221 */ /* 0x008fe20000010000 */
[----:B----4-:R-:W-:Y:S01]  /*74f0*/  FADD.FTZ R22, R43, R28 ;  /* 0x0000001c2b167221 */ /* 0x010fe20000010000 */
[----:B------:R-:W-:-:S03]  /*7500*/  MOV R28, 0xffff ;  /* 0x0000ffff001c7802 */ /* 0x000fc60000000f00 */
[----:B------:R-:W3:Y:S01]  /*7510*/  SHFL.BFLY PT, R36, R39, 0x1, 0x101f ;  /* 0x0c301f0027247f89 */ /* 0x000ee200000e0000 */
[----:B------:R-:W-:Y:S01]  /*7520*/  FADD.FTZ R43, R21, R18 ;  /* 0x00000012152b7221 */ /* 0x000fe20000010000 */
[----:B0-----:R-:W-:Y:S01]  /*7530*/  FADD.FTZ R37, R23, R38 ;  /* 0x0000002617257221 */ /* 0x001fe20000010000 */
[----:B------:R-:W-:Y:S01]  /*7540*/  FADD.FTZ R23, R42, R19 ;  /* 0x000000132a177221 */ /* 0x000fe20000010000 */
[----:B------:R-:W-:Y:S01]  /*7550*/  MOV R42, 0xffff ;  /* 0x0000ffff002a7802 */ /* 0x000fe20000000f00 */
[----:B------:R-:W0:Y:S01]  /*7560*/  SHFL.BFLY PT, R31, R22, 0x1, 0x101f ;  /* 0x0c301f00161f7f89 */ /* 0x000e2200000e0000 */
[----:B-----5:R-:W-:Y:S01]  /*7570*/  FADD.FTZ R41, R40, R41 ;  /* 0x0000002928297221 */ /* 0x020fe20000010000 */
[----:B------:R-:W-:Y:S01]  /*7580*/  IMAD.MOV.U32 R40, RZ, RZ, 0xffff ;  /* 0x0000ffffff287424 */ /* 0x000fe200078e00ff */
[----:B------:R-:W4:Y:S01]  /*7590*/  LDC.64 R18, c[0x0][0x218] ;  /* 0x00008600ff127b82 */ /* 0x000f220000000a00 */
[----:B------:R-:W5:Y:S01]  /*75a0*/  SHFL.BFLY PT, R34, R37, 0x1, 0x101f ;  /* 0x0c301f0025227f89 */ /* 0x000f6200000e0000 */
[----:B--2---:R-:W-:Y:S01]  /*75b0*/  FADD.FTZ R24, R27, R24 ;  /* 0x000000181b187221 */ /* 0x004fe20000010000 */
[----:B------:R-:W-:-:S02]  /*75c0*/  MOV R27, 0xffff ;  /* 0x0000ffff001b7802 */ /* 0x000fc40000000f00 */
[----:B------:R-:W2:Y:S03]  /*75d0*/  SHFL.BFLY PT, R28, R23, 0x1, 0x101f ;  /* 0x0c301f00171c7f89 */ /* 0x000ea600000e0000 */
[----:B------:R-:W2:Y:S01]  /*75e0*/  LDC.64 R20, c[0x0][0x220] ;  /* 0x00008800ff147b82 */ /* 0x000ea20000000a00 */
[----:B------:R-:W2:Y:S01]  /*75f0*/  SHFL.BFLY PT, R42, R43, 0x2, 0x101f ;  /* 0x0c501f002b2a7f89 */ /* 0x000ea200000e0000 */
[----:B-1----:R-:W-:-:S03]  /*7600*/  FADD.FTZ R25, R26, R25 ;  /* 0x000000191a197221 */ /* 0x002fc60000010000 */
[----:B------:R-:W1:Y:S01]  /*7610*/  SHFL.BFLY PT, R40, R41, 0x2, 0x101f ;  /* 0x0c501f0029287f89 */ /* 0x000e6200000e0000 */
[----:B---3--:R-:W-:Y:S01]  /*7620*/  FADD.FTZ R36, R39, R36 ;  /* 0x0000002427247221 */ /* 0x008fe20000010000 */
[----:B0-----:R-:W-:Y:S01]  /*7630*/  FADD.FTZ R31, R22, R31 ;  /* 0x0000001f161f7221 */ /* 0x001fe20000010000 */
[----:B------:R-:W-:Y:S01]  /*7640*/  @!P0 F2FP.BF16.F32.PACK_AB R22, RZ, R25 ;  /* 0x00000019ff16823e */ /* 0x000fe200000010ff */
[----:B----4-:R-:W-:-:S04]  /*7650*/  IMAD.WIDE R18, R29, 0x2, R18 ;  /* 0x000000021d127825 */ /* 0x010fc800078e0212 */
[----:B-----5:R-:W-:Y:S01]  /*7660*/  FADD.FTZ R37, R37, R34 ;  /* 0x0000002225257221 */ /* 0x020fe20000010000 */
[----:B------:R-:W-:Y:S02]  /*7670*/  @!P0 F2FP.BF16.F32.PACK_AB R34, RZ, R36 ;  /* 0x00000024ff22823e */ /* 0x000fe400000010ff */
[----:B------:R-:W-:Y:S01]  /*7680*/  PRMT R26, R22, 0x7610, R26 ;  /* 0x00007610161a7816 */ /* 0x000fe2000000001a */
[----:B--2---:R-:W-:Y:S01]  /*7690*/  FADD.FTZ R28, R23, R28 ;  /* 0x0000001c171c7221 */ /* 0x004fe20000010000 */
[----:B------:R-:W-:Y:S01]  /*76a0*/  @!P0 F2FP.BF16.F32.PACK_AB R23, RZ, R24 ;  /* 0x00000018ff17823e */ /* 0x000fe200000010ff */
[----:B------:R-:W-:Y:S01]  /*76b0*/  @!P0 STG.E.U16 desc[UR12][R18.64], R34 ;  /* 0x0000002212008986 */ /* 0x000fe2000c10150c */
[----:B------:R-:W-:Y:S01]  /*76c0*/  @!P0 F2FP.BF16.F32.PACK_AB R36, RZ, R37 ;  /* 0x00000025ff24823e */ /* 0x000fe200000010ff */
[----:B------:R-:W-:-:S04]  /*76d0*/  IMAD.WIDE R20, R29, 0x2, R20 ;  /* 0x000000021d147825 */ /* 0x000fc800078e0214 */
[----:B------:R-:W-:Y:S01]  /*76e0*/  FADD.FTZ R42, R43, R42 ;  /* 0x0000002a2b2a7221 */ /* 0x000fe20000010000 */
[----:B------:R-:W-:Y:S02]  /*76f0*/  @!P0 F2FP.BF16.F32.PACK_AB R24, RZ, R28 ;  /* 0x0000001cff18823e */ /* 0x000fe400000010ff */
[----:B------:R-:W-:Y:S01]  /*7700*/  PRMT R28, R23, 0x7610, R28 ;  /* 0x00007610171c7816 */ /* 0x000fe2000000001c */
[----:B-1----:R-:W-:Y:S01]  /*7710*/  FADD.FTZ R40, R41, R40 ;  /* 0x0000002829287221 */ /* 0x002fe20000010000 */
[----:B------:R-:W-:Y:S01]  /*7720*/  @!P0 F2FP.BF16.F32.PACK_AB R25, RZ, R31 ;  /* 0x0000001fff19823e */ /* 0x000fe200000010ff */
[----:B------:R-:W-:Y:S01]  /*7730*/  @!P0 STG.E.U16 desc[UR12][R20.64], R36 ;  /* 0x0000002414008986 */ /* 0x000fe2000c10150c */
[----:B------:R-:W-:-:S03]  /*7740*/  MOV R23, 0xffff ;  /* 0x0000ffff00177802 */ /* 0x000fc60000000f00 */
[----:B------:R-:W0:Y:S04]  /*7750*/  SHFL.BFLY PT, R27, R42, 0x1, 0x101f ;  /* 0x0c301f002a1b7f89 */ /* 0x000e2800000e0000 */
[----:B------:R1:W-:Y:S04]  /*7760*/  @!P0 STG.E.U16 desc[UR12][R18.64+0x3c], R26 ;  /* 0x00003c1a12008986 */ /* 0x0003e8000c10150c */
[----:B------:R1:W-:Y:S04]  /*7770*/  @!P0 STG.E.U16 desc[UR12][R20.64+0x3c], R28 ;  /* 0x00003c1c14008986 */ /* 0x0003e8000c10150c */
[----:B------:R1:W-:Y:S04]  /*7780*/  @!P0 STG.E.U16 desc[UR12][R18.64+0x78], R24 ;  /* 0x0000781812008986 */ /* 0x0003e8000c10150c */
[----:B------:R1:W2:Y:S04]  /*7790*/  SHFL.BFLY PT, R38, R40, 0x1, 0x101f ;  /* 0x0c301f0028267f89 */ /* 0x0002a800000e0000 */
[----:B------:R1:W-:Y:S01]  /*77a0*/  @!P0 STG.E.U16 desc[UR12][R20.64+0x78], R25 ;  /* 0x0000781914008986 */ /* 0x0003e2000c10150c */
[----:B0-----:R-:W-:-:S07]  /*77b0*/  FADD.FTZ R22, R42, R27 ;  /* 0x0000001b2a167221 */ /* 0x001fce0000010000 */
.L_x_600:
[----:B--2---:R-:W-:Y:S01]  /*77c0*/  FADD.FTZ R23, R40, R38 ;  /* 0x0000002628177221 */ /* 0x004fe20000010000 */
[----:B------:R-:W-:-:S04]  /*77d0*/  @!P0 F2FP.BF16.F32.PACK_AB R22, RZ, R22 ;  /* 0x00000016ff16823e */ /* 0x000fc800000010ff */
[----:B------:R-:W-:Y:S01]  /*77e0*/  @!P0 F2FP.BF16.F32.PACK_AB R23, RZ, R23 ;  /* 0x00000017ff17823e */ /* 0x000fe200000010ff */
[----:B------:R0:W-:Y:S04]  /*77f0*/  @!P0 STG.E.U16 desc[UR12][R18.64+0xb4], R22 ;  /* 0x0000b41612008986 */ /* 0x0001e8000c10150c */
[----:B------:R0:W-:Y:S02]  /*7800*/  @!P0 STG.E.U16 desc[UR12][R20.64+0xb4], R23 ;  /* 0x0000b41714008986 */ /* 0x0001e4000c10150c */
.L_x_530:
[----:B------:R-:W-:Y:S05]  /*7810*/  WARPSYNC.ALL ;  /* 0x0000000000007948 */ /* 0x000fea0003800000 */
[----:B------:R-:W-:Y:S01]  /*7820*/  BAR.SYNC.DEFER_BLOCKING 0x0 ;  /* 0x0000000000007b1d */ /* 0x000fe20000010000 */
[C---:B------:R-:W-:Y:S01]  /*7830*/  ISETP.GE.AND P0, PT, R8.reuse, -0x1440, PT ;  /* 0xffffebc00800780c */ /* 0x040fe20003f06270 */
[----:B------:R-:W-:-:S12]  /*7840*/  VIADD R8, R8, 0x1800 ;  /* 0x0000180008087836 */ /* 0x000fd80000000000 */
[----:B------:R-:W-:Y:S05]  /*7850*/  @!P0 BRA `(.L_x_537) ;  /* 0xffffffe000e88947 */ /* 0x000fea000383ffff */
[----:B------:R-:W-:Y:S05]  /*7860*/  EXIT ;  /* 0x000000000000794d */ /* 0x000fea0003800000 */
.L_x_533:
[----:B------:R-:W-:Y:S01]  /*7870*/  HFMA2.MMA R32, -RZ, RZ, 0, 4.76837158203125e-07 ;  /* 0x00000008ff207435 */ /* 0x000fe200000001ff */
[----:B--2---:R-:W-:Y:S01]  /*7880*/  MOV R35, R18 ;  /* 0x0000001200237202 */ /* 0x004fe20000000f00 */
[----:B------:R-:W-:Y:S01]  /*7890*/  IMAD.MOV.U32 R30, RZ, RZ, 0xffff ;  /* 0x0000ffffff1e7424 */ /* 0x000fe200078e00ff */
[----:B------:R-:W-:-:S08]  /*78a0*/  MOV R33, 0x101f ;  /* 0x0000101f00217802 */ /* 0x000fd00000000f00 */
[----:B01-3--:R-:W-:Y:S05]  /*78b0*/  WARPSYNC.COLLECTIVE R30, `(.L_x_538) ;  /* 0x000000001e087348 */ /* 0x00bfea0003c00000 */
[----:B------:R2:W4:Y:S02]  /*78c0*/  SHFL.BFLY P2, R38, R35, R32, R33 ;  /* 0x0c00002023267389 */ /* 0x0005240000040021 */
[----:B01234-:R-:W-:Y:S01]  /*78d0*/  ENDCOLLECTIVE ;  /* 0x000000000000791b */ /* 0x01ffe20003800000 */
.L_x_538:
[----:B------:R-:W-:Y:S02]  /*78e0*/  MOV R35, R19 ;  /* 0x0000001300237202 */ /* 0x000fe40000000f00 */
[----:B------:R-:W-:-:S07]  /*78f0*/  MOV R21, R38 ;  /* 0x0000002600157202 */ /* 0x000fce0000000f00 */
[----:B------:R-:W-:Y:S05]  /*7900*/  WARPSYNC.COLLECTIVE R30, `(.L_x_539) ;  /* 0x000000001e087348 */ /* 0x000fea0003c00000 */
[----:B------:R0:W1:Y:S02]  /*7910*/  SHFL.BFLY P2, R38, R35, R32, R33 ;  /* 0x0c00002023267389 */ /* 0x0000640000040021 */
[----:B01----:R-:W-:Y:S01]  /*7920*/  ENDCOLLECTIVE ;  /* 0x000000000000791b */ /* 0x003fe20003800000 */
.L_x_539:
[----:B------:R-:W-:Y:S01]  /*7930*/  FADD.FTZ R21, R21, R18 ;  /* 0x0000001215157221 */ /* 0x000fe20000010000 */
[----:B------:R-:W-:-:S03]  /*7940*/  HFMA2.MMA R32, -RZ, RZ, 0, 2.384185791015625e-07 ;  /* 0x00000004ff207435 */ /* 0x000fc600000001ff */
[----:B------:R-:W-:Y:S01]  /*7950*/  IMAD.MOV.U32 R35, RZ, RZ, R21 ;  /* 0x000000ffff237224 */ /* 0x000fe200078e0015 */
[----:B------:R-:W-:-:S07]  /*7960*/  MOV R20, R38 ;  /* 0x0000002600147202 */ /* 0x000fce0000000f00 */
[----:B------:R-:W-:Y:S05]  /*7970*/  WARPSYNC.COLLECTIVE R30, `(.L_x_540) ;  /* 0x000000001e087348 */ /* 0x000fea0003c00000 */
[----:B------:R0:W1:Y:S02]  /*7980*/  SHFL.BFLY P2, R38, R35, R32, R33 ;  /* 0x0c00002023267389 */ /* 0x0000640000040021 */
[----:B01----:R-:W-:Y:S01]  /*7990*/  ENDCOLLECTIVE ;  /* 0x000000000000791b */ /* 0x003fe20003800000 */
.L_x_540:
[----:B------:R-:W-:-:S05]  /*79a0*/  FADD.FTZ R20, R20, R19 ;  /* 0x0000001314147221 */ /* 0x000fca0000010000 */
[----:B------:R-:W-:Y:S02]  /*79b0*/  MOV R35, R20 ;  /* 0x0000001400237202 */ /* 0x000fe40000000f00 */
[----:B------:R-:W-:-:S07]  /*79c0*/  MOV R22, R38 ;  /* 0x0000002600167202 */ /* 0x000fce0000000f00 */
[----:B------:R-:W-:Y:S05]  /*79d0*/  WARPSYNC.COLLECTIVE R30, `(.L_x_541) ;  /* 0x000000001e087348 */ /* 0x000fea0003c00000 */
[----:B------:R0:W1:Y:S02]  /*79e0*/  SHFL.BFLY P2, R38, R35, R32, R33 ;  /* 0x0c00002023267389 */ /* 0x0000640000040021 */
[----:B01----:R-:W-:Y:S01]  /*79f0*/  ENDCOLLECTIVE ;  /* 0x000000000000791b */ /* 0x003fe20003800000 */
.L_x_541:
[----:B------:R-:W-:Y:S01]  /*7a00*/  FADD.FTZ R22, R21, R22 ;  /* 0x0000001615167221 */ /* 0x000fe20000010000 */
[----:B------:R-:W-:-:S04]  /*7a10*/  HFMA2.MMA R32, -RZ, RZ, 0, 1.1920928955078125e-07 ;  /* 0x00000002ff207435 */ /* 0x000fc800000001ff */
[----:B------:R-:W-:Y:S01]  /*7a20*/  MOV R35, R22 ;  /* 0x0000001600237202 */ /* 0x000fe20000000f00 */
[----:B------:R-:W-:-:S07]  /*7a30*/  IMAD.MOV.U32 R23, RZ, RZ, R38 ;  /* 0x000000ffff177224 */ /* 0x000fce00078e0026 */
[----:B------:R-:W-:Y:S05]  /*7a40*/  WARPSYNC.COLLECTIVE R30, `(.L_x_542) ;  /* 0x000000001e087348 */ /* 0x000fea0003c00000 */
[----:B------:R0:W1:Y:S02]  /*7a50*/  SHFL.BFLY P2, R38, R35, R32, R33 ;  /* 0x0c00002023267389 */ /* 0x0000640000040021 */
[----:B01----:R-:W-:Y:S01]  /*7a60*/  ENDCOLLECTIVE ;  /* 0x000000000000791b */ /* 0x003fe20003800000 */
.L_x_542:
[----:B------:R-:W-:-:S04]  /*7a70*/  FADD.FTZ R23, R20, R23 ;  /* 0x0000001714177221 */ /* 0x000fc80000010000 */
[----:B------:R-:W-:Y:S01]  /*7a80*/  IMAD.MOV.U32 R35, RZ, RZ, R23 ;  /* 0x000000ffff237224 */ /* 0x000fe200078e0017 */
[----:B------:R-:W-:-:S07]  /*7a90*/  MOV R25, R38 ;  /* 0x0000002600197202 */ /* 0x000fce0000000f00 */
[----:B------:R-:W-:Y:S05]  /*7aa0*/  WARPSYNC.COLLECTIVE R30, `(.L_x_543) ;  /* 0x000000001e087348 */ /* 0x000fea0003c00000 */
[----:B------:R0:W1:Y:S02]  /*7ab0*/  SHFL.BFLY P2, R38, R35, R32, R33 ;  /* 0x0c00002023267389 */ /* 0x0000640000040021 */
[----:B01----:R-:W-:Y:S01]  /*7ac0*/  ENDCOLLECTIVE ;  /* 0x000000000000791b */ /* 0x003fe20003800000 */
.L_x_543:
[----:B------:R-:W-:Y:S01]  /*7ad0*/  FADD.FTZ R25, R22, R25 ;  /* 0x0000001916197221 */ /* 0x000fe20000010000 */
[----:B------:R-:W-:-:S04]  /*7ae0*/  HFMA2.MMA R32, -RZ, RZ, 0, 5.9604644775390625e-08 ;  /* 0x00000001ff207435 */ /* 0x000fc800000001ff */
[----:B------:R-:W-:Y:S02]  /*7af0*/  MOV R35, R25 ;  /* 0x0000001900237202 */ /* 0x000fe40000000f00 */
[----:B------:R-:W-:-:S07]  /*7b00*/  MOV R18, R38 ;  /* 0x0000002600127202 */ /* 0x000fce0000000f00 */
[----:B------:R-:W-:Y:S05]  /*7b10*/  WARPSYNC.COLLECTIVE R30, `(.L_x_544) ;  /* 0x000000001e087348 */ /* 0x000fea0003c00000 */
[----:B------:R0:W1:Y:S02]  /*7b20*/  SHFL.BFLY P2, R38, R35, R32, R33 ;  /* 0x0c00002023267389 */ /* 0x0000640000040021 */
[----:B01----:R-:W-:Y:S01]  /*7b30*/  ENDCOLLECTIVE ;  /* 0x000000000000791b */ /* 0x003fe20003800000 */
.L_x_544:
[----:B------:R-:W-:-:S05]  /*7b40*/  FADD.FTZ R24, R23, R18 ;  /* 0x0000001217187221 */ /* 0x000fca0000010000 */
[----:B------:R-:W-:Y:S01]  /*7b50*/  MOV R35, R24 ;  /* 0x0000001800237202 */ /* 0x000fe20000000f00 */
[----:B------:R-:W-:-:S07]  /*7b60*/  IMAD.MOV.U32 R26, RZ, RZ, R38 ;  /* 0x000000ffff1a7224 */ /* 0x000fce00078e0026 */
[----:B------:R-:W-:Y:S05]  /*7b70*/  WARPSYNC.COLLECTIVE R30, `(.L_x_545) ;  /* 0x000000001e087348 */ /* 0x000fea0003c00000 */
[----:B------:R0:W1:Y:S02]  /*7b80*/  SHFL.BFLY P2, R38, R35, R32, R33 ;  /* 0x0c00002023267389 */ /* 0x0000640000040021 */
[----:B01----:R-:W-:Y:S01]  /*7b90*/  ENDCOLLECTIVE ;  /* 0x000000000000791b */ /* 0x003fe20003800000 */
.L_x_545:
[----:B------:R-:W-:Y:S01]  /*7ba0*/  FADD.FTZ R26, R25, R26 ;  /* 0x0000001a191a7221 */ /* 0x000fe20000010000 */
[----:B------:R-:W-:Y:S06]  /*7bb0*/  BRA `(.L_x_546) ;  /* 0xffffffec00507947 */ /* 0x000fec000383ffff */
.L_x_534:
[----:B------:R-:W-:Y:S01]  /*7bc0*/  HFMA2.MMA R32, -RZ, RZ, 0, 4.76837158203125e-07 ;  /* 0x00000008ff207435 */ /* 0x000fe200000001ff */
[----:B------:R-:W-:Y:S01]  /*7bd0*/  BSSY B1, `(.L_x_547) ;  /* 0x0000007000017945 */ /* 0x000fe20003800000 */
[----:B---3--:R-:W-:Y:S01]  /*7be0*/  MOV R35, R22 ;  /* 0x0000001600237202 */ /* 0x008fe20000000f00 */
[----:B------:R-:W-:Y:S01]  /*7bf0*/  IMAD.MOV.U32 R33, RZ, RZ, 0x101f ;  /* 0x0000101fff217424 */ /* 0x000fe200078e00ff */
[----:B------:R-:W-:-:S07]  /*7c00*/  MOV R30, 0xffff ;  /* 0x0000ffff001e7802 */ /* 0x000fce0000000f00 */
[----:B012-4-:R-:W-:Y:S05]  /*7c10*/  WARPSYNC.COLLECTIVE R30, `(.L_x_548) ;  /* 0x000000001e087348 */ /* 0x017fea0003c00000 */
[----:B------:R3:W0:Y:S02]  /*7c20*/  SHFL.BFLY P2, R38, R35, R32, R33 ;  /* 0x0c00002023267389 */ /* 0x0006240000040021 */
[----:B01234-:R-:W-:Y:S01]  /*7c30*/  ENDCOLLECTIVE ;  /* 0x000000000000791b */ /* 0x01ffe20003800000 */
.L_x_548:
[----:B------:R-:W-:Y:S05]  /*7c40*/  BSYNC B1 ;  /* 0x0000000000017941 */ /* 0x000fea0003800000 */
.L_x_547:
        /* <DEDUP_REMOVED lines=8> */
.L_x_549:
[----:B------:R-:W-:Y:S01]  /*7cd0*/  FADD.FTZ R25, R25, R22 ;  /* 0x0000001619197221 */ /* 0x000fe20000010000 */
[----:B------:R-:W-:-:S03]  /*7ce0*/  HFMA2.MMA R32, -RZ, RZ, 0, 2.384185791015625e-07 ;  /* 0x00000004ff207435 */ /* 0x000fc600000001ff */
[----:B------:R-:W-:Y:S01]  /*7cf0*/  IMAD.MOV.U32 R35, RZ, RZ, R25 ;  /* 0x000000ffff237224 */ /* 0x000fe200078e0019 */
[----:B------:R-:W-:-:S07]  /*7d00*/  MOV R24, R38 ;  /* 0x0000002600187202 */ /* 0x000fce0000000f00 */
[----:B------:R-:W-:Y:S05]  /*7d10*/  WARPSYNC.COLLECTIVE R30, `(.L_x_550) ;  /* 0x000000001e087348 */ /* 0x000fea0003c00000 */
[----:B------:R0:W1:Y:S02]  /*7d20*/  SHFL.BFLY P2, R38, R35, R32, R33 ;  /* 0x0c00002023267389 */ /* 0x0000640000040021 */
[----:B01----:R-:W-:Y:S01]  /*7d30*/  ENDCOLLECTIVE ;  /* 0x000000000000791b */ /* 0x003fe20003800000 */
.L_x_550:
[----:B------:R-:W-:-:S05]  /*7d40*/  FADD.FTZ R24, R24, R23 ;  /* 0x0000001718187221 */ /* 0x000fca0000010000 */
[----:B------:R-:W-:Y:S02]  /*7d50*/  MOV R35, R24 ;  /* 0x0000001800237202 */ /* 0x000fe40000000f00 */
[----:B------:R-:W-:-:S07]  /*7d60*/  MOV R26, R38 ;  /* 0x00000026001a7202 */ /* 0x000fce0000000f00 */
[----:B------:R-:W-:Y:S05]  /*7d70*/  WARPSYNC.COLLECTIVE R30, `(.L_x_551) ;  /* 0x000000001e087348 */ /* 0x000fea0003c00000 */
[----:B------:R0:W1:Y:S02]  /*7d80*/  SHFL.BFLY P2, R38, R35, R32, R33 ;  /* 0x0c00002023267389 */ /* 0x0000640000040021 */
[----:B01----:R-:W-:Y:S01]  /*7d90*/  ENDCOLLECTIVE ;  /* 0x000000000000791b */ /* 0x003fe20003800000 */
.L_x_551:
[----:B------:R-:W-:Y:S01]  /*7da0*/  FADD.FTZ R26, R25, R26 ;  /* 0x0000001a191a7221 */ /* 0x000fe20000010000 */
[----:B------:R-:W-:-:S04]  /*7db0*/  HFMA2.MMA R32, -RZ, RZ, 0, 1.1920928955078125e-07 ;  /* 0x00000002ff207435 */ /* 0x000fc800000001ff */
[----:B------:R-:W-:Y:S01]  /*7dc0*/  MOV R35, R26 ;  /* 0x0000001a00237202 */ /* 0x000fe20000000f00 */
[----:B------:R-:W-:-:S07]  /*7dd0*/  IMAD.MOV.U32 R27, RZ, RZ, R38 ;  /* 0x000000ffff1b7224 */ /* 0x000fce00078e0026 */
[----:B------:R-:W-:Y:S05]  /*7de0*/  WARPSYNC.COLLECTIVE R30, `(.L_x_552) ;  /* 0x000000001e087348 */ /* 0x000fea0003c00000 */
[----:B------:R0:W1:Y:S02]  /*7df0*/  SHFL.BFLY P2, R38, R35, R32, R33 ;  /* 0x0c00002023267389 */ /* 0x0000640000040021 */
[----:B01----:R-:W-:Y:S01]  /*7e00*/  ENDCOLLECTIVE ;  /* 0x000000000000791b */ /* 0x003fe20003800000 */
.L_x_552:
[----:B------:R-:W-:-:S04]  /*7e10*/  FADD.FTZ R27, R24, R27 ;  /* 0x0000001b181b7221 */ /* 0x000fc80000010000 */
[----:B------:R-:W-:Y:S01]  /*7e20*/  IMAD.MOV.U32 R35, RZ, RZ, R27 ;  /* 0x000000ffff237224 */ /* 0x000fe200078e001b */
[----:B------:R-:W-:-:S07]  /*7e30*/  MOV R29, R38 ;  /* 0x00000026001d7202 */ /* 0x000fce0000000f00 */
[----:B------:R-:W-:Y:S05]  /*7e40*/  WARPSYNC.COLLECTIVE R30, `(.L_x_553) ;  /* 0x000000001e087348 */ /* 0x000fea0003c00000 */
[----:B------:R0:W1:Y:S02]  /*7e50*/  SHFL.BFLY P2, R38, R35, R32, R33 ;  /* 0x0c00002023267389 */ /* 0x0000640000040021 */
[----:B01----:R-:W-:Y:S01]  /*7e60*/  ENDCOLLECTIVE ;  /* 0x000000000000791b */ /* 0x003fe20003800000 */
.L_x_553:
[----:B------:R-:W-:Y:S01]  /*7e70*/  FADD.FTZ R29, R26, R29 ;  /* 0x0000001d1a1d7221 */ /* 0x000fe20000010000 */
[----:B------:R-:W-:-:S04]  /*7e80*/  HFMA2.MMA R32, -RZ, RZ, 0, 5.9604644775390625e-08 ;  /* 0x00000001ff207435 */ /* 0x000fc800000001ff */
[----:B------:R-:W-:Y:S02]  /*7e90*/  MOV R35, R29 ;  /* 0x0000001d00237202 */ /* 0x000fe40000000f00 */
[----:B------:R-:W-:-:S07]  /*7ea0*/  MOV R22, R38 ;  /* 0x0000002600167202 */ /* 0x000fce0000000f00 */
[----:B------:R-:W-:Y:S05]  /*7eb0*/  WARPSYNC.COLLECTIVE R30, `(.L_x_554) ;  /* 0x000000001e087348 */ /* 0x000fea0003c00000 */
[----:B------:R0:W1:Y:S02]  /*7ec0*/  SHFL.BFLY P2, R38, R35, R32, R33 ;  /* 0x0c00002023267389 */ /* 0x0000640000040021 */
[----:B01----:R-:W-:Y:S01]  /*7ed0*/  ENDCOLLECTIVE ;  /* 0x000000000000791b */ /* 0x003fe20003800000 */
.L_x_554:
[----:B------:R-:W-:-:S05]  /*7ee0*/  FADD.FTZ R22, R27, R22 ;  /* 0x000000161b167221 */ /* 0x000fca0000010000 */
[----:B------:R-:W-:Y:S01]  /*7ef0*/  MOV R35, R22 ;  /* 0x0000001600237202 */ /* 0x000fe20000000f00 */
[----:B------:R-:W-:-:S07]  /*7f00*/  IMAD.MOV.U32 R28, RZ, RZ, R38 ;  /* 0x000000ffff1c7224 */ /* 0x000fce00078e0026 */
[----:B------:R-:W-:Y:S05]  /*7f10*/  WARPSYNC.COLLECTIVE R30, `(.L_x_555) ;  /* 0x000000001e087348 */ /* 0x000fea0003c00000 */
[----:B------:R0:W1:Y:S02]  /*7f20*/  SHFL.BFLY P2, R38, R35, R32, R33 ;  /* 0x0c00002023267389 */ /* 0x0000640000040021 */
[----:B01----:R-:W-:Y:S01]  /*7f30*/  ENDCOLLECTIVE ;  /* 0x000000000000791b */ /* 0x003fe20003800000 */
.L_x_555:
[----:B------:R-:W-:Y:S01]  /*7f40*/  FADD.FTZ R28, R29, R28 ;  /* 0x0000001c1d1c7221 */ /* 0x000fe20000010000 */
[----:B------:R-:W-:Y:S06]  /*7f50*/  BRA `(.L_x_556) ;  /* 0xffffffec00107947 */ /* 0x000fec000383ffff */
.L_x_535:
        /* <DEDUP_REMOVED lines=8> */
.L_x_558:
[----:B------:R-:W-:Y:S05]  /*7fe0*/  BSYNC B1 ;  /* 0x0000000000017941 */ /* 0x000fea0003800000 */
.L_x_557:
        /* <DEDUP_REMOVED lines=8> */
.L_x_559:
[----:B------:R-:W-:Y:S01]  /*8070*/  FADD.FTZ R25, R25, R22 ;  /* 0x0000001619197221 */ /* 0x000fe20000010000 */
[----:B------:R-:W-:-:S03]  /*8080*/  HFMA2.MMA R32, -RZ, RZ, 0, 2.384185791015625e-07 ;  /* 0x00000004ff207435 */ /* 0x000fc600000001ff */
[----:B------:R-:W-:Y:S01]  /*8090*/  IMAD.MOV.U32 R35, RZ, RZ, R25 ;  /* 0x000000ffff237224 */ /* 0x000fe200078e0019 */
[----:B------:R-:W-:-:S07]  /*80a0*/  MOV R24, R38 ;  /* 0x0000002600187202 */ /* 0x000fce0000000f00 */
[----:B------:R-:W-:Y:S05]  /*80b0*/  WARPSYNC.COLLECTIVE R30, `(.L_x_560) ;  /* 0x000000001e087348 */ /* 0x000fea0003c00000 */
[----:B------:R0:W1:Y:S02]  /*80c0*/  SHFL.BFLY P2, R38, R35, R32, R33 ;  /* 0x0c00002023267389 */ /* 0x0000640000040021 */
[----:B01----:R-:W-:Y:S01]  /*80d0*/  ENDCOLLECTIVE ;  /* 0x000000000000791b */ /* 0x003fe20003800000 */
.L_x_560:
[----:B------:R-:W-:-:S05]  /*80e0*/  FADD.FTZ R24, R24, R23 ;  /* 0x0000001718187221 */ /* 0x000fca0000010000 */
[----:B------:R-:W-:Y:S02]  /*80f0*/  MOV R35, R24 ;  /* 0x0000001800237202 */ /* 0x000fe40000000f00 */
[----:B------:R-:W-:-:S07]  /*8100*/  MOV R26, R38 ;  /* 0x00000026001a7202 */ /* 0x000fce0000000f00 */
[----:B------:R-:W-:Y:S05]  /*8110*/  WARPSYNC.COLLECTIVE R30, `(.L_x_561) ;  /* 0x000000001e087348 */ /* 0x000fea0003c00000 */
[----:B------:R0:W1:Y:S02]  /*8120*/  SHFL.BFLY P2, R38, R35, R32, R33 ;  /* 0x0c00002023267389 */ /* 0x0000640000040021 */
[----:B01----:R-:W-:Y:S01]  /*8130*/  ENDCOLLECTIVE ;  /* 0x000000000000791b */ /* 0x003fe20003800000 */
.L_x_561:
[----:B------:R-:W-:Y:S01]  /*8140*/  FADD.FTZ R26, R25, R26 ;  /* 0x0000001a191a7221 */ /* 0x000fe20000010000 */
[----:B------:R-:W-:-:S04]  /*8150*/  HFMA2.MMA R32, -RZ, RZ, 0, 1.1920928955078125e-07 ;  /* 0x00000002ff207435 */ /* 0x000fc800000001ff */
[----:B------:R-:W-:Y:S01]  /*8160*/  MOV R35, R26 ;  /* 0x0000001a00237202 */ /* 0x000fe20000000f00 */
[----:B------:R-:W-:-:S07]  /*8170*/  IMAD.MOV.U32 R27, RZ, RZ, R38 ;  /* 0x000000ffff1b7224 */ /* 0x000fce00078e0026 */
[----:B------:R-:W-:Y:S05]  /*8180*/  WARPSYNC.COLLECTIVE R30, `(.L_x_562) ;  /* 0x000000001e087348 */ /* 0x000fea0003c00000 */
[----:B------:R0:W1:Y:S02]  /*8190*/  SHFL.BFLY P2, R38, R35, R32, R33 ;  /* 0x0c00002023267389 */ /* 0x0000640000040021 */
[----:B01----:R-:W-:Y:S01]  /*81a0*/  ENDCOLLECTIVE ;  /* 0x000000000000791b */ /* 0x003fe20003800000 */
.L_x_562:
[----:B------:R-:W-:-:S04]  /*81b0*/  FADD.FTZ R27, R24, R27 ;  /* 0x0000001b181b7221 */ /* 0x000fc80000010000 */
[----:B------:R-:W-:Y:S01]  /*81c0*/  IMAD.MOV.U32 R35, RZ, RZ, R27 ;  /* 0x000000ffff237224 */ /* 0x000fe200078e001b */
[----:B------:R-:W-:-:S07]  /*81d0*/  MOV R29, R38 ;  /* 0x00000026001d7202 */ /* 0x000fce0000000f00 */
[----:B------:R-:W-:Y:S05]  /*81e0*/  WARPSYNC.COLLECTIVE R30, `(.L_x_563) ;  /* 0x000000001e087348 */ /* 0x000fea0003c00000 */
[----:B------:R0:W1:Y:S02]  /*81f0*/  SHFL.BFLY P2, R38, R35, R32, R33 ;  /* 0x0c00002023267389 */ /* 0x0000640000040021 */
[----:B01----:R-:W-:Y:S01]  /*8200*/  ENDCOLLECTIVE ;  /* 0x000000000000791b */ /* 0x003fe20003800000 */
.L_x_563:
[----:B------:R-:W-:Y:S01]  /*8210*/  FADD.FTZ R29, R26, R29 ;  /* 0x0000001d1a1d7221 */ /* 0x000fe20000010000 */
[----:B------:R-:W-:-:S04]  /*8220*/  HFMA2.MMA R32, -RZ, RZ, 0, 5.9604644775390625e-08 ;  /* 0x00000001ff207435 */ /* 0x000fc800000001ff */
[----:B------:R-:W-:Y:S02]  /*8230*/  MOV R35, R29 ;  /* 0x0000001d00237202 */ /* 0x000fe40000000f00 */
[----:B------:R-:W-:-:S07]  /*8240*/  MOV R22, R38 ;  /* 0x0000002600167202 */ /* 0x000fce0000000f00 */
[----:B------:R-:W-:Y:S05]  /*8250*/  WARPSYNC.COLLECTIVE R30, `(.L_x_564) ;  /* 0x000000001e087348 */ /* 0x000fea0003c00000 */
[----:B------:R0:W1:Y:S02]  /*8260*/  SHFL.BFLY P2, R38, R35, R32, R33 ;  /* 0x0c00002023267389 */ /* 0x0000640000040021 */
[----:B01----:R-:W-:Y:S01]  /*8270*/  ENDCOLLECTIVE ;  /* 0x000000000000791b */ /* 0x003fe20003800000 */
.L_x_564:
[----:B------:R-:W-:-:S05]  /*8280*/  FADD.FTZ R22, R27, R22 ;  /* 0x000000161b167221 */ /* 0x000fca0000010000 */
[----:B------:R-:W-:Y:S01]  /*8290*/  MOV R35, R22 ;  /* 0x0000001600237202 */ /* 0x000fe20000000f00 */
[----:B------:R-:W-:-:S07]  /*82a0*/  IMAD.MOV.U32 R28, RZ, RZ, R38 ;  /* 0x000000ffff1c7224 */ /* 0x000fce00078e0026 */
[----:B------:R-:W-:Y:S05]  /*82b0*/  WARPSYNC.COLLECTIVE R30, `(.L_x_565) ;  /* 0x000000001e087348 */ /* 0x000fea0003c00000 */
[----:B------:R0:W1:Y:S02]  /*82c0*/  SHFL.BFLY P2, R38, R35, R32, R33 ;  /* 0x0c00002023267389 */ /* 0x0000640000040021 */
[----:B01----:R-:W-:Y:S01]  /*82d0*/  ENDCOLLECTIVE ;  /* 0x000000000000791b */ /* 0x003fe20003800000 */
.L_x_565:
[----:B------:R-:W-:Y:S01]  /*82e0*/  FADD.FTZ R28, R29, R28 ;  /* 0x0000001c1d1c7221 */ /* 0x000fe20000010000 */
[----:B------:R-:W-:Y:S06]  /*82f0*/  BRA `(.L_x_566) ;  /* 0xffffffe800b87947 */ /* 0x000fec000383ffff */
.L_x_536:
[----:B------:R-:W-:Y:S01]  /*8300*/  BSSY B0, `(.L_x_567) ;  /* 0x0000008000007945 */ /* 0x000fe20003800000 */
[----:B---3--:R-:W-:Y:S01]  /*8310*/  MOV R35, R19 ;  /* 0x0000001300237202 */ /* 0x008fe20000000f00 */
[----:B------:R-:W-:Y:S01]  /*8320*/  IMAD.MOV.U32 R33, RZ, RZ, 0x101f ;  /* 0x0000101fff217424 */ /* 0x000fe200078e00ff */
[----:B------:R-:W-:Y:S02]  /*8330*/  MOV R32, 0x8 ;  /* 0x0000000800207802 */ /* 0x000fe40000000f00 */
[----:B------:R-:W-:-:S07]  /*8340*/  MOV R30, 0xffff ;  /* 0x0000ffff001e7802 */ /* 0x000fce0000000f00 */
[----:B012-4-:R-:W-:Y:S05]  /*8350*/  WARPSYNC.COLLECTIVE R30, `(.L_x_568) ;  /* 0x000000001e087348 */ /* 0x017fea0003c00000 */
[----:B------:R3:W0:Y:S02]  /*8360*/  SHFL.BFLY P2, R38, R35, R32, R33 ;  /* 0x0c00002023267389 */ /* 0x0006240000040021 */
[----:B01234-:R-:W-:Y:S01]  /*8370*/  ENDCOLLECTIVE ;  /* 0x000000000000791b */ /* 0x01ffe20003800000 */
.L_x_568:
[----:B------:R-:W-:Y:S05]  /*8380*/  BSYNC B0 ;  /* 0x0000000000007941 */ /* 0x000fea0003800000 */
.L_x_567:
[----:B------:R-:W-:Y:S01]  /*8390*/  HFMA2.MMA R33, -RZ, RZ, 0, 0.000503063201904296875 ;  /* 0x0000101fff217435 */ /* 0x000fe200000001ff */
[----:B------:R-:W-:Y:S01]  /*83a0*/  MOV R35, R25 ;  /* 0x0000001900237202 */ /* 0x000fe20000000f00 */
[----:B------:R-:W-:Y:S01]  /*83b0*/  IMAD.MOV.U32 R32, RZ, RZ, 0x8 ;  /* 0x00000008ff207424 */ /* 0x000fe200078e00ff */
[----:B------:R-:W-:Y:S01]  /*83c0*/  MOV R30, 0xffff ;  /* 0x0000ffff001e7802 */ /* 0x000fe20000000f00 */
[----:B------:R-:W-:Y:S01]  /*83d0*/  @P0 VIADD R21, R29, 0x1e ;  /* 0x0000001e1d150836 */ /* 0x000fe20000000000 */
[----:B------:R-:W-:Y:S01]  /*83e0*/  MOV R24, R38 ;  /* 0x0000002600187202 */ /* 0x000fe20000000f00 */
[----:B------:R-:W-:Y:S01]  /*83f0*/  HFMA2.MMA R31, -RZ, RZ, 0, 0 ;  /* 0x00000000ff1f7435 */ /* 0x000fe200000001ff */
[----:B------:R-:W-:-:S10]  /*8400*/  @P0 LEA R18, R9, UR8, 0x7 ;  /* 0x0000000809120c11 */ /* 0x000fd4000f8e38ff */
[----:B------:R-:W-:Y:S05]  /*8410*/  WARPSYNC.COLLECTIVE R30, `(.L_x_569) ;  /* 0x000000001e087348 */ /* 0x000fea0003c00000 */
[----:B------:R0:W1:Y:S02]  /*8420*/  SHFL.BFLY P2, R38, R35, R32, R33 ;  /* 0x0c00002023267389 */ /* 0x0000640000040021 */
[----:B01----:R-:W-:Y:S01]  /*8430*/  ENDCOLLECTIVE ;  /* 0x000000000000791b */ /* 0x003fe20003800000 */
.L_x_569:
[----:B------:R-:W-:Y:S01]  /*8440*/  @P0 LOP3.LUT R21, R21, R48, RZ, 0x3c, !PT ;  /* 0x0000003015150212 */ /* 0x000fe200078e3cff */
[----:B------:R-:W-:Y:S01]  /*8450*/  FADD.FTZ R24, R24, R19 ;  /* 0x0000001318187221 */ /* 0x000fe20000010000 */
[----:B------:R-:W-:Y:S02]  /*8460*/  MOV R40, RZ ;  /* 0x000000ff00287202 */ /* 0x000fe40000000f00 */
[----:B------:R-:W-:Y:S02]  /*8470*/  @P0 LEA R21, R21, R18, 0x2 ;  /* 0x0000001215150211 */ /* 0x000fe400078e10ff */
[C---:B------:R-:W-:Y:S02]  /*8480*/  @P0 LEA R28, R9.reuse, UR8, 0x7 ;  /* 0x00000008091c0c11 */ /* 0x040fe4000f8e38ff */
[----:B------:R-:W-:Y:S01]  /*8490*/  @P0 LEA R44, R9, UR8, 0x7 ;  /* 0x00000008092c0c11 */ /* 0x000fe2000f8e38ff */
[----:B------:R0:W1:Y:S01]  /*84a0*/  @P0 LDS R18, [R21] ;  /* 0x0000000015120984 */ /* 0x0000620000000800 */
[----:B------:R-:W-:Y:S01]  /*84b0*/  MOV R35, R24 ;  /* 0x0000001800237202 */ /* 0x000fe20000000f00 */
[----:B------:R-:W-:-:S02]  /*84c0*/  IMAD.MOV.U32 R32, RZ, RZ, 0x4 ;  /* 0x00000004ff207424 */ /* 0x000fc400078e00ff */
[----:B------:R0:W2:Y:S01]  /*84d0*/  @P0 LDS R20, [R21+0x780] ;  /* 0x0007800015140984 */ /* 0x0000a20000000800 */
[----:B------:R-:W-:-:S07]  /*84e0*/  FADD.FTZ R34, R38, R25 ;  /* 0x0000001926227221 */ /* 0x000fce0000010000 */
[----:B012---:R-:W-:Y:S05]  /*84f0*/  WARPSYNC.COLLECTIVE R30, `(.L_x_570) ;  /* 0x000000001e087348 */ /* 0x007fea0003c00000 */
[----:B------:R3:W4:Y:S02]  /*8500*/  SHFL.BFLY P2, R38, R35, R32, R33 ;  /* 0x0c00002023267389 */ /* 0x0007240000040021 */
[----:B01234-:R-:W-:Y:S01]  /*8510*/  ENDCOLLECTIVE ;  /* 0x000000000000791b */ /* 0x01ffe20003800000 */
.L_x_570:
[----:B------:R-:W-:Y:S02]  /*8520*/  MOV R35, R34 ;  /* 0x0000002200237202 */ /* 0x000fe40000000f00 */
[----:B------:R-:W-:Y:S01]  /*8530*/  MOV R23, R38 ;  /* 0x0000002600177202 */ /* 0x000fe20000000f00 */
[----:B------:R-:W-:-:S07]  /*8540*/  @P0 IMAD.MOV.U32 R31, RZ, RZ, R18 ;  /* 0x000000ffff1f0224 */ /* 0x000fce00078e0012 */
[----:B------:R-:W-:Y:S05]  /*8550*/  WARPSYNC.COLLECTIVE R30, `(.L_x_571) ;  /* 0x000000001e087348 */ /* 0x000fea0003c00000 */
[----:B------:R0:W1:Y:S02]  /*8560*/  SHFL.BFLY P2, R38, R35, R32, R33 ;  /* 0x0c00002023267389 */ /* 0x0000640000040021 */
[----:B01----:R-:W-:Y:S01]  /*8570*/  ENDCOLLECTIVE ;  /* 0x000000000000791b */ /* 0x003fe20003800000 */
.L_x_571:
[----:B------:R-:W-:Y:S01]  /*8580*/  HFMA2.MMA R18, -RZ, RZ, 0, 0 ;  /* 0x00000000ff127435 */ /* 0x000fe200000001ff */
[----:B------:R-:W-:Y:S01]  /*8590*/  FADD.FTZ R22, R24, R23 ;  /* 0x0000001718167221 */ /* 0x000fe20000010000 */
[----:B------:R-:W-:Y:S01]  /*85a0*/  @P0 MOV R40, R20 ;  /* 0x0000001400280202 */ /* 0x000fe20000000f00 */
[----:B------:R-:W-:-:S03]  /*85b0*/  HFMA2.MMA R32, -RZ, RZ, 0, 1.1920928955078125e-07 ;  /* 0x00000002ff207435 */ /* 0x000fc600000001ff */
[----:B------:R-:W-:Y:S02]  /*85c0*/  MOV R35, R22 ;  /* 0x0000001600237202 */ /* 0x000fe40000000f00 */
[----:B------:R-:W-:-:S07]  /*85d0*/  MOV R37, R38 ;  /* 0x0000002600257202 */ /* 0x000fce0000000f00 */
[----:B------:R-:W-:Y:S05]  /*85e0*/  WARPSYNC.COLLECTIVE R30, `(.L_x_572) ;  /* 0x000000001e087348 */ /* 0x000fea0003c00000 */
[----:B------:R0:W1:Y:S02]  /*85f0*/  SHFL.BFLY P2, R38, R35, R32, R33 ;  /* 0x0c00002023267389 */ /* 0x0000640000040021 */
[----:B01----:R-:W-:Y:S01]  /*8600*/  ENDCOLLECTIVE ;  /* 0x000000000000791b */ /* 0x003fe20003800000 */
.L_x_572:
[----:B------:R-:W-:-:S05]  /*8610*/  FADD.FTZ R23, R34, R37 ;  /* 0x0000002522177221 */ /* 0x000fca0000010000 */
[----:B------:R-:W-:Y:S01]  /*8620*/  MOV R35, R23 ;  /* 0x0000001700237202 */ /* 0x000fe20000000f00 */
[----:B------:R-:W-:-:S07]  /*8630*/  IMAD.MOV.U32 R39, RZ, RZ, R38 ;  /* 0x000000ffff277224 */ /* 0x000fce00078e0026 */
[----:B------:R-:W-:Y:S05]  /*8640*/  WARPSYNC.COLLECTIVE R30, `(.L_x_573) ;  /* 0x000000001e087348 */ /* 0x000fea0003c00000 */
[----:B------:R0:W1:Y:S02]  /*8650*/  SHFL.BFLY P2, R38, R35, R32, R33 ;  /* 0x0c00002023267389 */ /* 0x0000640000040021 */
[----:B01----:R-:W-:Y:S01]  /*8660*/  ENDCOLLECTIVE ;  /* 0x000000000000791b */ /* 0x003fe20003800000 */
.L_x_573:
[----:B------:R-:W-:Y:S01]  /*8670*/  FADD.FTZ R39, R22, R39 ;  /* 0x0000002716277221 */ /* 0x000fe20000010000 */
[----:B------:R-:W-:-:S04]  /*8680*/  HFMA2.MMA R32, -RZ, RZ, 0, 5.9604644775390625e-08 ;  /* 0x00000001ff207435 */ /* 0x000fc800000001ff */
[----:B------:R-:W-:Y:S01]  /*8690*/  MOV R35, R39 ;  /* 0x0000002700237202 */ /* 0x000fe20000000f00 */
[----:B------:R-:W-:Y:S01]  /*86a0*/  FADD.FTZ R37, R23, R38 ;  /* 0x0000002617257221 */ /* 0x000fe20000010000 */
[----:B------:R-:W-:-:S07]  /*86b0*/  @P0 IADD3 R23, R29, 0x3c, RZ ;  /* 0x0000003c1d170810 */ /* 0x000fce0007ffe0ff */
[----:B------:R-:W-:Y:S05]  /*86c0*/  WARPSYNC.COLLECTIVE R30, `(.L_x_574) ;  /* 0x000000001e087348 */ /* 0x000fea0003c00000 */
[----:B------:R0:W1:Y:S02]  /*86d0*/  SHFL.BFLY P2, R38, R35, R32, R33 ;  /* 0x0c00002023267389 */ /* 0x0000640000040021 */
[----:B01----:R-:W-:Y:S01]  /*86e0*/  ENDCOLLECTIVE ;  /* 0x000000000000791b */ /* 0x003fe20003800000 */
.L_x_574:
[----:B------:R-:W-:-:S04]  /*86f0*/  @P0 LOP3.LUT R23, R23, R48, RZ, 0x3c, !PT ;  /* 0x0000003017170212 */ /* 0x000fc800078e3cff */
[----:B------:R-:W-:Y:S02]  /*8700*/  @P0 LEA R28, R23, R28, 0x2 ;  /* 0x0000001c171c0211 */ /* 0x000fe400078e10ff */
[----:B------:R-:W-:-:S03]  /*8710*/  CS2R R22, SRZ ;  /* 0x0000000000167805 */ /* 0x000fc6000001ff00 */
[----:B------:R0:W1:Y:S01]  /*8720*/  @P0 LDS R41, [R28] ;  /* 0x000000001c290984 */ /* 0x0000620000000800 */
[----:B------:R-:W-:-:S03]  /*8730*/  MOV R35, R37 ;  /* 0x0000002500237202 */ /* 0x000fc60000000f00 */
[----:B------:R0:W2:Y:S01]  /*8740*/  @P0 LDS R42, [R28+0x780] ;  /* 0x000780001c2a0984 */ /* 0x0000a20000000800 */
[----:B------:R-:W-:-:S07]  /*8750*/  IMAD.MOV.U32 R36, RZ, RZ, R38 ;  /* 0x000000ffff247224 */ /* 0x000fce00078e0026 */
[----:B012---:R-:W-:Y:S05]  /*8760*/  WARPSYNC.COLLECTIVE R30, `(.L_x_575) ;  /* 0x000000001e087348 */ /* 0x007fea0003c00000 */
[----:B------:R3:W4:Y:S02]  /*8770*/  SHFL.BFLY P2, R38, R35, R32, R33 ;  /* 0x0c00002023267389 */ /* 0x0007240000040021 */
[----:B01234-:R-:W-:Y:S01]  /*8780*/  ENDCOLLECTIVE ;  /* 0x000000000000791b */ /* 0x01ffe20003800000 */
.L_x_575:
[----:B------:R-:W-:Y:S01]  /*8790*/  FADD.FTZ R36, R39, R36 ;  /* 0x0000002427247221 */ /* 0x000fe20000010000 */
[----:B------:R-:W-:Y:S01]  /*87a0*/  MOV R35, R31 ;  /* 0x0000001f00237202 */ /* 0x000fe20000000f00 */
[----:B------:R-:W-:Y:S01]  /*87b0*/  IMAD.MOV.U32 R32, RZ, RZ, 0x8 ;  /* 0x00000008ff207424 */ /* 0x000fe200078e00ff */
[----:B------:R-:W-:-:S07]  /*87c0*/  MOV R34, R38 ;  /* 0x0000002600227202 */ /* 0x000fce0000000f00 */
[----:B------:R-:W-:Y:S05]  /*87d0*/  WARPSYNC.COLLECTIVE R30, `(.L_x_576) ;  /* 0x000000001e087348 */ /* 0x000fea0003c00000 */
[----:B------:R0:W1:Y:S02]  /*87e0*/  SHFL.BFLY P2, R38, R35, R32, R33 ;  /* 0x0c00002023267389 */ /* 0x0000640000040021 */
[----:B01----:R-:W-:Y:S01]  /*87f0*/  ENDCOLLECTIVE ;  /* 0x000000000000791b */ /* 0x003fe20003800000 */
.L_x_576:
[----:B------:R-:W-:Y:S02]  /*8800*/  @P0 IMAD.MOV.U32 R23, RZ, RZ, R41 ;  /* 0x000000ffff170224 */ /* 0x000fe400078e0029 */
[----:B------:R-:W-:Y:S01]  /*8810*/  FADD.FTZ R37, R37, R34 ;  /* 0x0000002225257221 */ /* 0x000fe20000010000 */
[----:B------:R-:W-:Y:S02]  /*8820*/  @P0 MOV R22, R42 ;  /* 0x0000002a00160202 */ /* 0x000fe40000000f00 */
[----:B------:R-:W-:Y:S02]  /*8830*/  MOV R35, R40 ;  /* 0x0000002800237202 */ /* 0x000fe40000000f00 */
[----:B------:R-:W-:-:S07]  /*8840*/  MOV R26, R38 ;  /* 0x00000026001a7202 */ /* 0x000fce0000000f00 */
[----:B------:R-:W-:Y:S05]  /*8850*/  WARPSYNC.COLLECTIVE R30, `(.L_x_577) ;  /* 0x000000001e087348 */ /* 0x000fea0003c00000 */
[----:B------:R0:W1:Y:S02]  /*8860*/  SHFL.BFLY P2, R38, R35, R32, R33 ;  /* 0x0c00002023267389 */ /* 0x0000640000040021 */
[----:B01----:R-:W-:Y:S01]  /*8870*/  ENDCOLLECTIVE ;  /* 0x000000000000791b */ /* 0x003fe20003800000 */
.L_x_577:
[----:B------:R-:W-:Y:S01]  /*8880*/  FADD.FTZ R26, R26, R31 ;  /* 0x0000001f1a1a7221 */ /* 0x000fe20000010000 */
[----:B------:R-:W-:-:S03]  /*8890*/  HFMA2.MMA R32, -RZ, RZ, 0, 2.384185791015625e-07 ;  /* 0x00000004ff207435 */ /* 0x000fc600000001ff */
[----:B------:R-:W-:Y:S01]  /*88a0*/  IMAD.MOV.U32 R35, RZ, RZ, R26 ;  /* 0x000000ffff237224 */ /* 0x000fe200078e001a */
[----:B------:R-:W-:-:S07]  /*88b0*/  MOV R27, R38 ;  /* 0x00000026001b7202 */ /* 0x000fce0000000f00 */
[----:B------:R-:W-:Y:S05]  /*88c0*/  WARPSYNC.COLLECTIVE R30, `(.L_x_578) ;  /* 0x000000001e087348 */ /* 0x000fea0003c00000 */
[----:B------:R0:W1:Y:S02]  /*88d0*/  SHFL.BFLY P2, R38, R35, R32, R33 ;  /* 0x0c00002023267389 */ /* 0x0000640000040021 */
[----:B01----:R-:W-:Y:S01]  /*88e0*/  ENDCOLLECTIVE ;  /* 0x000000000000791b */ /* 0x003fe20003800000 */
.L_x_578:
[----:B------:R-:W-:-:S05]  /*88f0*/  FADD.FTZ R27, R27, R40 ;  /* 0x000000281b1b7221 */ /* 0x000fca0000010000 */
[----:B------:R-:W-:Y:S02]  /*8900*/  MOV R35, R27 ;  /* 0x0000001b00237202 */ /* 0x000fe40000000f00 */
[----:B------:R-:W-:-:S07]  /*8910*/  MOV R25, R38 ;  /* 0x0000002600197202 */ /* 0x000fce0000000f00 */
[----:B------:R-:W-:Y:S05]  /*8920*/  WARPSYNC.COLLECTIVE R30, `(.L_x_579) ;  /* 0x000000001e087348 */ /* 0x000fea0003c00000 */
[----:B------:R0:W1:Y:S02]  /*8930*/  SHFL.BFLY P2, R38, R35, R32, R33 ;  /* 0x0c00002023267389 */ /* 0x0000640000040021 */
[----:B01----:R-:W-:Y:S01]  /*8940*/  ENDCOLLECTIVE ;  /* 0x000000000000791b */ /* 0x003fe20003800000 */
.L_x_579:
[----:B------:R-:W-:-:S05]  /*8950*/  FADD.FTZ R25, R26, R25 ;  /* 0x000000191a197221 */ /* 0x000fca0000010000 */
[----:B------:R-:W-:Y:S01]  /*8960*/  MOV R35, R25 ;  /* 0x0000001900237202 */ /* 0x000fe20000000f00 */
[----:B------:R-:W-:Y:S02]  /*8970*/  IMAD.MOV.U32 R32, RZ, RZ, 0x2 ;  /* 0x00000002ff207424 */ /* 0x000fe400078e00ff */
[----:B------:R-:W-:-:S07]  /*8980*/  IMAD.MOV.U32 R40, RZ, RZ, R38 ;  /* 0x000000ffff287224 */ /* 0x000fce00078e0026 */
[----:B------:R-:W-:Y:S05]  /*8990*/  WARPSYNC.COLLECTIVE R30, `(.L_x_580) ;  /* 0x000000001e087348 */ /* 0x000fea0003c00000 */
[----:B------:R0:W1:Y:S02]  /*89a0*/  SHFL.BFLY P2, R38, R35, R32, R33 ;  /* 0x0c00002023267389 */ /* 0x0000640000040021 */
[----:B01----:R-:W-:Y:S01]  /*89b0*/  ENDCOLLECTIVE ;  /* 0x000000000000791b */ /* 0x003fe20003800000 */
.L_x_580:
[----:B------:R-:W-:-:S05]  /*89c0*/  FADD.FTZ R24, R27, R40 ;  /* 0x000000281b187221 */ /* 0x000fca0000010000 */
[----:B------:R-:W-:Y:S02]  /*89d0*/  MOV R35, R24 ;  /* 0x0000001800237202 */ /* 0x000fe40000000f00 */
[----:B------:R-:W-:-:S07]  /*89e0*/  MOV R26, R38 ;  /* 0x00000026001a7202 */ /* 0x000fce0000000f00 */
[----:B------:R-:W-:Y:S05]  /*89f0*/  WARPSYNC.COLLECTIVE R30, `(.L_x_581) ;  /* 0x000000001e087348 */ /* 0x000fea0003c00000 */
[----:B------:R0:W1:Y:S02]  /*8a00*/  SHFL.BFLY P2, R38, R35, R32, R33 ;  /* 0x0c00002023267389 */ /* 0x0000640000040021 */
[----:B01----:R-:W-:Y:S01]  /*8a10*/  ENDCOLLECTIVE ;  /* 0x000000000000791b */ /* 0x003fe20003800000 */
.L_x_581:
[----:B------:R-:W-:Y:S01]  /*8a20*/  FADD.FTZ R26, R25, R26 ;  /* 0x0000001a191a7221 */ /* 0x000fe20000010000 */
[----:B------:R-:W-:-:S04]  /*8a30*/  HFMA2.MMA R32, -RZ, RZ, 0, 5.9604644775390625e-08 ;  /* 0x00000001ff207435 */ /* 0x000fc800000001ff */
[----:B------:R-:W-:Y:S02]  /*8a40*/  MOV R35, R26 ;  /* 0x0000001a00237202 */ /* 0x000fe40000000f00 */
[----:B------:R-:W-:-:S07]  /*8a50*/  MOV R27, R38 ;  /* 0x00000026001b7202 */ /* 0x000fce0000000f00 */
[----:B------:R-:W-:Y:S05]  /*8a60*/  WARPSYNC.COLLECTIVE R30, `(.L_x_582) ;  /* 0x000000001e087348 */ /* 0x000fea0003c00000 */
[----:B------:R0:W1:Y:S02]  /*8a70*/  SHFL.BFLY P2, R38, R35, R32, R33 ;  /* 0x0c00002023267389 */ /* 0x0000640000040021 */
[----:B01----:R-:W-:Y:S01]  /*8a80*/  ENDCOLLECTIVE ;  /* 0x000000000000791b */ /* 0x003fe20003800000 */
.L_x_582:
[----:B------:R-:W-:-:S05]  /*8a90*/  FADD.FTZ R27, R24, R27 ;  /* 0x0000001b181b7221 */ /* 0x000fca0000010000 */
[----:B------:R-:W-:Y:S01]  /*8aa0*/  MOV R35, R27 ;  /* 0x0000001b00237202 */ /* 0x000fe20000000f00 */
[----:B------:R-:W-:-:S07]  /*8ab0*/  IMAD.MOV.U32 R25, RZ, RZ, R38 ;  /* 0x000000ffff197224 */ /* 0x000fce00078e0026 */
[----:B------:R-:W-:Y:S05]  /*8ac0*/  WARPSYNC.COLLECTIVE R30, `(.L_x_583) ;  /* 0x000000001e087348 */ /* 0x000fea0003c00000 */
[----:B------:R0:W1:Y:S02]  /*8ad0*/  SHFL.BFLY P2, R38, R35, R32, R33 ;  /* 0x0c00002023267389 */ /* 0x0000640000040021 */
[----:B01----:R-:W-:Y:S01]  /*8ae0*/  ENDCOLLECTIVE ;  /* 0x000000000000791b */ /* 0x003fe20003800000 */
.L_x_583:
[----:B------:R-:W-:Y:S01]  /*8af0*/  FADD.FTZ R25, R26, R25 ;  /* 0x000000191a197221 */ /* 0x000fe20000010000 */
[----:B------:R-:W-:Y:S01]  /*8b00*/  MOV R35, R23 ;  /* 0x0000001700237202 */ /* 0x000fe20000000f00 */
[----:B------:R-:W-:Y:S01]  /*8b10*/  IMAD.MOV.U32 R32, RZ, RZ, 0x8 ;  /* 0x00000008ff207424 */ /* 0x000fe200078e00ff */
[----:B------:R-:W-:-:S07]  /*8b20*/  MOV R24, R38 ;  /* 0x0000002600187202 */ /* 0x000fce0000000f00 */
[----:B------:R-:W-:Y:S05]  /*8b30*/  WARPSYNC.COLLECTIVE R30, `(.L_x_584) ;  /* 0x000000001e087348 */ /* 0x000fea0003c00000 */
[----:B------:R0:W1:Y:S02]  /*8b40*/  SHFL.BFLY P2, R38, R35, R32, R33 ;  /* 0x0c00002023267389 */ /* 0x0000640000040021 */
[----:B01----:R-:W-:Y:S01]  /*8b50*/  ENDCOLLECTIVE ;  /* 0x000000000000791b */ /* 0x003fe20003800000 */
.L_x_584:
[----:B------:R-:W-:Y:S01]  /*8b60*/  FADD.FTZ R24, R27, R24 ;  /* 0x000000181b187221 */ /* 0x000fe20000010000 */
[----:B------:R-:W-:Y:S02]  /*8b70*/  MOV R35, R22 ;  /* 0x0000001600237202 */ /* 0x000fe40000000f00 */
[----:B------:R-:W-:-:S07]  /*8b80*/  MOV R28, R38 ;  /* 0x00000026001c7202 */ /* 0x000fce0000000f00 */
[----:B------:R-:W-:Y:S05]  /*8b90*/  WARPSYNC.COLLECTIVE R30, `(.L_x_585) ;  /* 0x000000001e087348 */ /* 0x000fea0003c00000 */
[----:B------:R0:W1:Y:S02]  /*8ba0*/  SHFL.BFLY P2, R38, R35, R32, R33 ;  /* 0x0c00002023267389 */ /* 0x0000640000040021 */
[----:B01----:R-:W-:Y:S01]  /*8bb0*/  ENDCOLLECTIVE ;  /* 0x000000000000791b */ /* 0x003fe20003800000 */
.L_x_585:
[----:B------:R-:W-:Y:S01]  /*8bc0*/  FADD.FTZ R28, R28, R23 ;  /* 0x000000171c1c7221 */ /* 0x000fe20000010000 */
[C---:B------:R-:W-:Y:S01]  /*8bd0*/  @P0 VIADD R23, R29.reuse, 0x5a ;  /* 0x0000005a1d170836 */ /* 0x040fe20000000000 */
[----:B------:R-:W-:-:S04]  /*8be0*/  IADD3 R29, R29, R8, RZ ;  /* 0x000000081d1d7210 */ /* 0x000fc80007ffe0ff */
[----:B------:R-:W-:-:S04]  /*8bf0*/  @P0 LOP3.LUT R23, R23, R48, RZ, 0x3c, !PT ;  /* 0x0000003017170212 */ /* 0x000fc800078e3cff */
[----:B------:R-:W-:Y:S01]  /*8c00*/  @P0 LEA R44, R23, R44, 0x2 ;  /* 0x0000002c172c0211 */ /* 0x000fe200078e10ff */
[----:B------:R-:W-:Y:S01]  /*8c10*/  HFMA2.MMA R32, -RZ, RZ, 0, 2.384185791015625e-07 ;  /* 0x00000004ff207435 */ /* 0x000fe200000001ff */
[----:B------:R-:W-:-:S03]  /*8c20*/  IMAD.MOV.U32 R35, RZ, RZ, R28 ;  /* 0x000000ffff237224 */ /* 0x000fc600078e001c */
[----:B------:R0:W1:Y:S04]  /*8c30*/  @P0 LDS R21, [R44] ;  /* 0x000000002c150984 */ /* 0x0000680000000800 */
[----:B------:R0:W2:Y:S01]  /*8c40*/  @P0 LDS R20, [R44+0x780] ;  /* 0x000780002c140984 */ /* 0x0000a20000000800 */
[----:B------:R-:W-:-:S07]  /*8c50*/  MOV R41, R38 ;  /* 0x0000002600297202 */ /* 0x000fce0000000f00 */
[----:B012---:R-:W-:Y:S05]  /*8c60*/  WARPSYNC.COLLECTIVE R30, `(.L_x_586) ;  /* 0x000000001e087348 */ /* 0x007fea0003c00000 */
[----:B------:R3:W4:Y:S02]  /*8c70*/  SHFL.BFLY P2, R38, R35, R32, R33 ;  /* 0x0c00002023267389 */ /* 0x0007240000040021 */
[----:B01234-:R-:W-:Y:S01]  /*8c80*/  ENDCOLLECTIVE ;  /* 0x000000000000791b */ /* 0x01ffe20003800000 */
.L_x_586:
[----:B------:R-:W-:-:S05]  /*8c90*/  FADD.FTZ R31, R41, R22 ;  /* 0x00000016291f7221 */ /* 0x000fca0000010000 */
[----:B------:R-:W-:Y:S02]  /*8ca0*/  MOV R35, R31 ;  /* 0x0000001f00237202 */ /* 0x000fe40000000f00 */
[----:B------:R-:W-:-:S07]  /*8cb0*/  MOV R41, R38 ;  /* 0x0000002600297202 */ /* 0x000fce0000000f00 */
[----:B------:R-:W-:Y:S05]  /*8cc0*/  WARPSYNC.COLLECTIVE R30, `(.L_x_587) ;  /* 0x000000001e087348 */ /* 0x000fea0003c00000 */
[----:B------:R0:W1:Y:S02]  /*8cd0*/  SHFL.BFLY P2, R38, R35, R32, R33 ;  /* 0x0c00002023267389 */ /* 0x0000640000040021 */
[----:B01----:R-:W-:Y:S01]  /*8ce0*/  ENDCOLLECTIVE ;  /* 0x000000000000791b */ /* 0x003fe20003800000 */
.L_x_587:
[----:B------:R-:W-:Y:S01]  /*8cf0*/  FADD.FTZ R42, R28, R41 ;  /* 0x000000291c2a7221 */ /* 0x000fe20000010000 */
[----:B------:R-:W-:Y:S01]  /*8d00*/  @P0 IMAD.MOV.U32 R18, RZ, RZ, R21 ;  /* 0x000000ffff120224 */ /* 0x000fe200078e0015 */
[----:B------:R-:W-:-:S03]  /*8d10*/  HFMA2.MMA R32, -RZ, RZ, 0, 1.1920928955078125e-07 ;  /* 0x00000002ff207435 */ /* 0x000fc600000001ff */
[----:B------:R-:W-:Y:S01]  /*8d20*/  MOV R35, R42 ;  /* 0x0000002a00237202 */ /* 0x000fe20000000f00 */
[----:B------:R-:W-:-:S07]  /*8d30*/  FADD.FTZ R43, R31, R38 ;  /* 0x000000261f2b7221 */ /* 0x000fce0000010000 */
[----:B------:R-:W-:Y:S05]  /*8d40*/  WARPSYNC.COLLECTIVE R30, `(.L_x_588) ;  /* 0x000000001e087348 */ /* 0x000fea0003c00000 */
[----:B------:R0:W1:Y:S02]  /*8d50*/  SHFL.BFLY P2, R38, R35, R32, R33 ;  /* 0x0c00002023267389 */ /* 0x0000640000040021 */
[----:B01----:R-:W-:Y:S01]  /*8d60*/  ENDCOLLECTIVE ;  /* 0x000000000000791b */ /* 0x003fe20003800000 */
.L_x_588:
[----:B------:R-:W-:Y:S01]  /*8d70*/  MOV R35, R43 ;  /* 0x0000002b00237202 */ /* 0x000fe20000000f00 */
[----:B------:R-:W-:-:S07]  /*8d80*/  IMAD.MOV.U32 R19, RZ, RZ, R38 ;  /* 0x000000ffff137224 */ /* 0x000fce00078e0026 */
[----:B------:R-:W-:Y:S05]  /*8d90*/  WARPSYNC.COLLECTIVE R30, `(.L_x_589) ;  /* 0x000000001e087348 */ /* 0x000fea0003c00000 */
[----:B------:R0:W1:Y:S02]  /*8da0*/  SHFL.BFLY P2, R38, R35, R32, R33 ;  /* 0x0c00002023267389 */ /* 0x0000640000040021 */
[----:B01----:R-:W-:Y:S01]  /*8db0*/  ENDCOLLECTIVE ;  /* 0x000000000000791b */ /* 0x003fe20003800000 */
.L_x_589:
[----:B------:R-:W-:Y:S01]  /*8dc0*/  FADD.FTZ R23, R42, R19 ;  /* 0x000000132a177221 */ /* 0x000fe20000010000 */
[----:B------:R-:W-:Y:S02]  /*8dd0*/  MOV R19, RZ ;  /* 0x000000ff00137202 */ /* 0x000fe40000000f00 */
[----:B------:R-:W-:Y:S02]  /*8de0*/  @P0 MOV R19, R20 ;  /* 0x0000001400130202 */ /* 0x000fe40000000f00 */
[----:B------:R-:W-:Y:S01]  /*8df0*/  ISETP.NE.AND P0, PT, R9, RZ, PT ;  /* 0x000000ff0900720c */ /* 0x000fe20003f05270 */
[----:B------:R-:W-:Y:S01]  /*8e00*/  HFMA2.MMA R32, -RZ, RZ, 0, 5.9604644775390625e-08 ;  /* 0x00000001ff207435 */ /* 0x000fe200000001ff */
[----:B------:R-:W-:-:S11]  /*8e10*/  MOV R35, R23 ;  /* 0x0000001700237202 */ /* 0x000fd60000000f00 */
[----:B------:R-:W-:Y:S02]  /*8e20*/  @!P0 F2FP.BF16.F32.PACK_AB R34, RZ, R36 ;  /* 0x00000024ff22823e */ /* 0x000fe400000010ff */
[----:B------:R-:W-:Y:S02]  /*8e30*/  @!P0 F2FP.BF16.F32.PACK_AB R36, RZ, R37 ;  /* 0x00000025ff24823e */ /* 0x000fe400000010ff */
[----:B------:R-:W-:-:S07]  /*8e40*/  MOV R28, R38 ;  /* 0x00000026001c7202 */ /* 0x000fce0000000f00 */
[----:B------:R-:W-:Y:S05]  /*8e50*/  WARPSYNC.COLLECTIVE R30, `(.L_x_590) ;  /* 0x000000001e087348 */ /* 0x000fea0003c00000 */
[----:B------:R0:W1:Y:S02]  /*8e60*/  SHFL.BFLY P2, R38, R35, R32, R33 ;  /* 0x0c00002023267389 */ /* 0x0000640000040021 */
[----:B01----:R-:W-:Y:S01]  /*8e70*/  ENDCOLLECTIVE ;  /* 0x000000000000791b */ /* 0x003fe20003800000 */
.L_x_590:
[----:B------:R-:W-:-:S04]  /*8e80*/  FADD.FTZ R22, R43, R28 ;  /* 0x0000001c2b167221 */ /* 0x000fc80000010000 */
[----:B------:R-:W-:Y:S01]  /*8e90*/  IMAD.MOV.U32 R35, RZ, RZ, R22 ;  /* 0x000000ffff237224 */ /* 0x000fe200078e0016 */
[----:B------:R-:W-:-:S07]  /*8ea0*/  MOV R28, R38 ;  /* 0x00000026001c7202 */ /* 0x000fce0000000f00 */
[----:B------:R-:W-:Y:S05]  /*8eb0*/  WARPSYNC.COLLECTIVE R30, `(.L_x_591) ;  /* 0x000000001e087348 */ /* 0x000fea0003c00000 */
[----:B------:R0:W1:Y:S02]  /*8ec0*/  SHFL.BFLY P2, R38, R35, R32, R33 ;  /* 0x0c00002023267389 */ /* 0x0000640000040021 */
[----:B01----:R-:W-:Y:S01]  /*8ed0*/  ENDCOLLECTIVE ;  /* 0x000000000000791b */ /* 0x003fe20003800000 */
.L_x_591:
[----:B------:R-:W-:Y:S01]  /*8ee0*/  FADD.FTZ R28, R23, R28 ;  /* 0x0000001c171c7221 */ /* 0x000fe20000010000 */
[----:B------:R-:W-:-:S04]  /*8ef0*/  @!P0 F2FP.BF16.F32.PACK_AB R23, RZ, R24 ;  /* 0x00000018ff17823e */ /* 0x000fc800000010ff */
[----:B------:R-:W-:Y:S01]  /*8f00*/  @!P0 F2FP.BF16.F32.PACK_AB R24, RZ, R28 ;  /* 0x0000001cff18823e */ /* 0x000fe200000010ff */
[----:B------:R-:W-:Y:S01]  /*8f10*/  HFMA2.MMA R32, -RZ, RZ, 0, 4.76837158203125e-07 ;  /* 0x00000008ff207435 */ /* 0x000fe200000001ff */
[----:B------:R-:W-:Y:S02]  /*8f20*/  MOV R35, R18 ;  /* 0x0000001200237202 */ /* 0x000fe40000000f00 */
[----:B------:R-:W-:-:S08]  /*8f30*/  MOV R31, R38 ;  /* 0x00000026001f7202 */ /* 0x000fd00000000f00 */
[----:B------:R-:W-:Y:S05]  /*8f40*/  WARPSYNC.COLLECTIVE R30, `(.L_x_592) ;  /* 0x000000001e087348 */ /* 0x000fea0003c00000 */
[----:B------:R0:W1:Y:S02]  /*8f50*/  SHFL.BFLY P2, R38, R35, R32, R33 ;  /* 0x0c00002023267389 */ /* 0x0000640000040021 */
[----:B01----:R-:W-:Y:S01]  /*8f60*/  ENDCOLLECTIVE ;  /* 0x000000000000791b */ /* 0x003fe20003800000 */
.L_x_592:
[----:B------:R-:W-:Y:S01]  /*8f70*/  FADD.FTZ R31, R22, R31 ;  /* 0x0000001f161f7221 */ /* 0x000fe20000010000 */
[----:B------:R-:W-:-:S04]  /*8f80*/  @!P0 F2FP.BF16.F32.PACK_AB R22, RZ, R25 ;  /* 0x00000019ff16823e */ /* 0x000fc800000010ff */
[----:B------:R-:W-:Y:S02]  /*8f90*/  PRMT R26, R22, 0x7610, R26 ;  /* 0x00007610161a7816 */ /* 0x000fe4000000001a */
[----:B------:R-:W-:Y:S02]  /*8fa0*/  @!P0 F2FP.BF16.F32.PACK_AB R25, RZ, R31 ;  /* 0x0000001fff19823e */ /* 0x000fe400000010ff */
[----:B------:R-:W-:Y:S01]  /*8fb0*/  MOV R35, R19 ;  /* 0x0000001300237202 */ /* 0x000fe20000000f00 */
[----:B------:R-:W-:-:S07]  /*8fc0*/  IMAD.MOV.U32 R21, RZ, RZ, R38 ;  /* 0x000000ffff157224 */ /* 0x000fce00078e0026 */
[----:B------:R-:W-:Y:S05]  /*8fd0*/  WARPSYNC.COLLECTIVE R30, `(.L_x_593) ;  /* 0x000000001e087348 */ /* 0x000fea0003c00000 */
[----:B------:R0:W1:Y:S02]  /*8fe0*/  SHFL.BFLY P2, R38, R35, R32, R33 ;  /* 0x0c00002023267389 */ /* 0x0000640000040021 */
[----:B01----:R-:W-:Y:S01]  /*8ff0*/  ENDCOLLECTIVE ;  /* 0x000000000000791b */ /* 0x003fe20003800000 */
.L_x_593:
[----:B------:R-:W-:Y:S01]  /*9000*/  FADD.FTZ R21, R21, R18 ;  /* 0x0000001215157221 */ /* 0x000fe20000010000 */
[----:B------:R-:W-:-:S04]  /*9010*/  HFMA2.MMA R32, -RZ, RZ, 0, 2.384185791015625e-07 ;  /* 0x00000004ff207435 */ /* 0x000fc800000001ff */
[----:B------:R-:W-:Y:S01]  /*9020*/  MOV R35, R21 ;  /* 0x0000001500237202 */ /* 0x000fe20000000f00 */
[----:B------:R-:W-:-:S07]  /*9030*/  IMAD.MOV.U32 R20, RZ, RZ, R38 ;  /* 0x000000ffff147224 */ /* 0x000fce00078e0026 */
[----:B------:R-:W-:Y:S05]  /*9040*/  WARPSYNC.COLLECTIVE R30, `(.L_x_594) ;  /* 0x000000001e087348 */ /* 0x000fea0003c00000 */
[----:B------:R0:W1:Y:S02]  /*9050*/  SHFL.BFLY P2, R38, R35, R32, R33 ;  /* 0x0c00002023267389 */ /* 0x0000640000040021 */
[----:B01----:R-:W-:Y:S01]  /*9060*/  ENDCOLLECTIVE ;  /* 0x000000000000791b */ /* 0x003fe20003800000 */
.L_x_594:
[----:B------:R-:W-:-:S04]  /*9070*/  FADD.FTZ R40, R20, R19 ;  /* 0x0000001314287221 */ /* 0x000fc80000010000 */
[----:B------:R-:W-:Y:S01]  /*9080*/  IMAD.MOV.U32 R35, RZ, RZ, R40 ;  /* 0x000000ffff237224 */ /* 0x000fe200078e0028 */
[----:B------:R-:W-:-:S07]  /*9090*/  MOV R18, R38 ;  /* 0x0000002600127202 */ /* 0x000fce0000000f00 */
[----:B------:R-:W-:Y:S05]  /*90a0*/  WARPSYNC.COLLECTIVE R30, `(.L_x_595) ;  /* 0x000000001e087348 */ /* 0x000fea0003c00000 */
[----:B------:R0:W1:Y:S02]  /*90b0*/  SHFL.BFLY P2, R38, R35, R32, R33 ;  /* 0x0c00002023267389 */ /* 0x0000640000040021 */
[----:B01----:R-:W-:Y:S01]  /*90c0*/  ENDCOLLECTIVE ;  /* 0x000000000000791b */ /* 0x003fe20003800000 */
.L_x_595:
[----:B------:R-:W-:Y:S02]  /*90d0*/  FADD.FTZ R43, R21, R18 ;  /* 0x00000012152b7221 */ /* 0x000fe40000010000 */
[----:B------:R-:W0:Y:S08]  /*90e0*/  LDC.64 R18, c[0x0][0x218] ;  /* 0x00008600ff127b82 */ /* 0x000e300000000a00 */
[----:B------:R-:W1:Y:S01]  /*90f0*/  LDC.64 R20, c[0x0][0x220] ;  /* 0x00008800ff147b82 */ /* 0x000e620000000a00 */
[----:B------:R-:W-:Y:S01]  /*9100*/  HFMA2.MMA R32, -RZ, RZ, 0, 1.1920928955078125e-07 ;  /* 0x00000002ff207435 */ /* 0x000fe200000001ff */
[----:B------:R-:W-:-:S02]  /*9110*/  MOV R35, R43 ;  /* 0x0000002b00237202 */ /* 0x000fc40000000f00 */
[----:B------:R-:W-:-:S08]  /*9120*/  MOV R41, R38 ;  /* 0x0000002600297202 */ /* 0x000fd00000000f00 */
[----:B01----:R-:W-:Y:S05]  /*9130*/  WARPSYNC.COLLECTIVE R30, `(.L_x_596) ;  /* 0x000000001e087348 */ /* 0x003fea0003c00000 */
[----:B------:R2:W3:Y:S02]  /*9140*/  SHFL.BFLY P2, R38, R35, R32, R33 ;  /* 0x0c00002023267389 */ /* 0x0004e40000040021 */
[----:B0123--:R-:W-:Y:S01]  /*9150*/  ENDCOLLECTIVE ;  /* 0x000000000000791b */ /* 0x00ffe20003800000 */
.L_x_596:
[----:B------:R-:W-:Y:S01]  /*9160*/  FADD.FTZ R41, R40, R41 ;  /* 0x0000002928297221 */ /* 0x000fe20000010000 */
[----:B------:R-:W-:-:S05]  /*9170*/  IMAD.WIDE R18, R29, 0x2, R18 ;  /* 0x000000021d127825 */ /* 0x000fca00078e0212 */
[----:B------:R0:W-:Y:S01]  /*9180*/  @!P0 STG.E.U16 desc[UR12][R18.64], R34 ;  /* 0x0000002212008986 */ /* 0x0001e2000c10150c */
[----:B------:R-:W-:Y:S01]  /*9190*/  IMAD.WIDE R20, R29, 0x2, R20 ;  /* 0x000000021d147825 */ /* 0x000fe200078e0214 */
[----:B------:R-:W-:-:S04]  /*91a0*/  MOV R35, R41 ;  /* 0x0000002900237202 */ /* 0x000fc80000000f00 */
[----:B------:R0:W-:Y:S04]  /*91b0*/  @!P0 STG.E.U16 desc[UR12][R20.64], R36 ;  /* 0x0000002414008986 */ /* 0x0001e8000c10150c */
[----:B------:R0:W-:Y:S01]  /*91c0*/  @!P0 STG.E.U16 desc[UR12][R18.64+0x3c], R26 ;  /* 0x00003c1a12008986 */ /* 0x0001e2000c10150c */
[----:B------:R-:W-:-:S03]  /*91d0*/  IMAD.MOV.U32 R42, RZ, RZ, R38 ;  /* 0x000000ffff2a7224 */ /* 0x000fc600078e0026 */
[----:B------:R0:W-:Y:S01]  /*91e0*/  @!P0 STG.E.U16 desc[UR12][R20.64+0x3c], R23 ;  /* 0x00003c1714008986 */ /* 0x0001e2000c10150c */
[----:B------:R-:W-:-:S07]  /*91f0*/  FADD.FTZ R42, R43, R42 ;  /* 0x0000002a2b2a7221 */ /* 0x000fce0000010000 */
[----:B0-----:R-:W-:Y:S05]  /*9200*/  WARPSYNC.COLLECTIVE R30, `(.L_x_597) ;  /* 0x000000001e087348 */ /* 0x001fea0003c00000 */
[----:B------:R1:W2:Y:S02]  /*9210*/  SHFL.BFLY P2, R38, R35, R32, R33 ;  /* 0x0c00002023267389 */ /* 0x0002a40000040021 */
[----:B012---:R-:W-:Y:S01]  /*9220*/  ENDCOLLECTIVE ;  /* 0x000000000000791b */ /* 0x007fe20003800000 */
.L_x_597:
[----:B------:R0:W-:Y:S04]  /*9230*/  @!P0 STG.E.U16 desc[UR12][R18.64+0x78], R24 ;  /* 0x0000781812008986 */ /* 0x0001e8000c10150c */
[----:B------:R0:W-:Y:S01]  /*9240*/  @!P0 STG.E.U16 desc[UR12][R20.64+0x78], R25 ;  /* 0x0000781914008986 */ /* 0x0001e2000c10150c */
[----:B------:R-:W-:Y:S01]  /*9250*/  HFMA2.MMA R32, -RZ, RZ, 0, 5.9604644775390625e-08 ;  /* 0x00000001ff207435 */ /* 0x000fe200000001ff */
[----:B------:R-:W-:Y:S01]  /*9260*/  IMAD.MOV.U32 R35, RZ, RZ, R42 ;  /* 0x000000ffff237224 */ /* 0x000fe200078e002a */
[----:B------:R-:W-:-:S09]  /*9270*/  MOV R40, R38 ;  /* 0x0000002600287202 */ /* 0x000fd20000000f00 */
[----:B0-----:R-:W-:Y:S05]  /*9280*/  WARPSYNC.COLLECTIVE R30, `(.L_x_598) ;  /* 0x000000001e087348 */ /* 0x001fea0003c00000 */
[----:B------:R1:W2:Y:S02]  /*9290*/  SHFL.BFLY P2, R38, R35, R32, R33 ;  /* 0x0c00002023267389 */ /* 0x0002a40000040021 */
[----:B012---:R-:W-:Y:S01]  /*92a0*/  ENDCOLLECTIVE ;  /* 0x000000000000791b */ /* 0x007fe20003800000 */
.L_x_598:
[----:B------:R-:W-:-:S05]  /*92b0*/  FADD.FTZ R40, R41, R40 ;  /* 0x0000002829287221 */ /* 0x000fca0000010000 */
[----:B------:R-:W-:Y:S02]  /*92c0*/  MOV R35, R40 ;  /* 0x0000002800237202 */ /* 0x000fe40000000f00 */
[----:B------:R-:W-:-:S07]  /*92d0*/  MOV R27, R38 ;  /* 0x00000026001b7202 */ /* 0x000fce0000000f00 */
[----:B------:R-:W-:Y:S05]  /*92e0*/  WARPSYNC.COLLECTIVE R30, `(.L_x_599) ;  /* 0x000000001e087348 */ /* 0x000fea0003c00000 */
[----:B------:R0:W1:Y:S02]  /*92f0*/  SHFL.BFLY P2, R38, R35, R32, R33 ;  /* 0x0c00002023267389 */ /* 0x0000640000040021 */
[----:B01----:R-:W-:Y:S01]  /*9300*/  ENDCOLLECTIVE ;  /* 0x000000000000791b */ /* 0x003fe20003800000 */
.L_x_599:
[----:B------:R-:W-:Y:S01]  /*9310*/  FADD.FTZ R22, R42, R27 ;  /* 0x0000001b2a167221 */ /* 0x000fe20000010000 */
[----:B------:R-:W-:Y:S06]  /*9320*/  BRA `(.L_x_600) ;  /* 0xffffffe400247947 */ /* 0x000fec000383ffff */
.L_x_601:
        /* <DEDUP_REMOVED lines=13> */
.L_x_3189:


//--------------------- .text._ZN13group_norm_v218gn_bwd_cuda_kernelI13__nv_bfloat16Li480ELi2ELi32ELi30ELi1024ELb0ELb1ELi16ELi960ELi960ELi4ELb1ELi4ELb0ELb0ELNS_15WgradSyncMethodE3ENS_16CompileConditionILi900EEEEEvPT_S6_S6_PKS5_S8_S8_S8_PKfflPfPj --------------------------
	.section	.text._ZN13group_norm_v218gn_bwd_cuda_kernelI13__nv_bfloat16Li480ELi2ELi32ELi30ELi1024ELb0ELb1ELi16ELi960ELi960ELi4ELb1ELi4ELb0ELb0ELNS_15WgradSyncMethodE3ENS_16CompileConditionILi900EEEEEvPT_S6_S6_PKS5_S8_S8_S8_PKfflPfPj,"ax",@progbits
	.align	128
        .global         _ZN13group_norm_v218gn_bwd_cuda_kernelI13__nv_bfloat16Li480ELi2ELi32ELi30ELi1024ELb0ELb1ELi16ELi960ELi960ELi4ELb1ELi4ELb0ELb0ELNS_15WgradSyncMethodE3ENS_16CompileConditionILi900EEEEEvPT_S6_S6_PKS5_S8_S8_S8_PKfflPfPj
        .type           _ZN13group_norm_v218gn_bwd_cuda_kernelI13__nv_bfloat16Li480ELi2ELi32ELi30ELi1024ELb0ELb1ELi16ELi960ELi960ELi4ELb1ELi4ELb0ELb0ELNS_15WgradSyncMethodE3ENS_16CompileConditionILi900EEEEEvPT_S6_S6_PKS5_S8_S8_S8_PKfflPfPj,@function
        .size           _ZN13group_norm_v218gn_bwd_cuda_kernelI13__nv_bfloat16Li480ELi2ELi32ELi30ELi1024ELb0ELb1ELi16ELi960ELi960ELi4ELb1ELi4ELb0ELb0ELNS_15WgradSyncMethodE3ENS_16CompileConditionILi900EEEEEvPT_S6_S6_PKS5_S8_S8_S8_PKfflPfPj,(.L_x_3190 - _ZN13group_norm_v218gn_bwd_cuda_kernelI13__nv_bfloat16Li480ELi2ELi32ELi30ELi1024ELb0ELb1ELi16ELi960ELi960ELi4ELb1ELi4ELb0ELb0ELNS_15WgradSyncMethodE3ENS_16CompileConditionILi900EEEEEvPT_S6_S6_PKS5_S8_S8_S8_PKfflPfPj)
        .other          _ZN13group_norm_v218gn_bwd_cuda_kernelI13__nv_bfloat16Li480ELi2ELi32ELi30ELi1024ELb0ELb1ELi16ELi960ELi960ELi4ELb1ELi4ELb0ELb0ELNS_15WgradSyncMethodE3ENS_16CompileConditionILi900EEEEEvPT_S6_S6_PKS5_S8_S8_S8_PKfflPfPj,@"STO_CUDA_ENTRY STV_DEFAULT"
_ZN13group_norm_v218gn_bwd_cuda_kernelI13__nv_bfloat16Li480ELi2ELi32ELi30ELi1024ELb0ELb1ELi16ELi960ELi960ELi4ELb1ELi4ELb0ELb0ELNS_15WgradSyncMethodE3ENS_16CompileConditionILi900EEEEEvPT_S6_S6_PKS5_S8_S8_S8_PKfflPfPj:
.text._ZN13group_norm_v218gn_bwd_cuda_kernelI13__nv_bfloat16Li480ELi2ELi32ELi30ELi1024ELb0ELb1ELi16ELi960ELi960ELi4ELb1ELi4ELb0ELb0ELNS_15WgradSyncMethodE3ENS_16CompileConditionILi900EEEEEvPT_S6_S6_PKS5_S8_S8_S8_PKfflPfPj:
        /* <DEDUP_REMOVED lines=29> */
.L_x_604:
[----:B------:R-:W2:Y:S04]  /*01d0*/  LD.E.STRONG.GPU R0, desc[UR12][R2.64] ;  /* 0x0000000c02007980 */ /* 0x000ea8000c10f900 */
[----:B--2---:R-:W-:Y:S01]  /*01e0*/  CCTL.IVALL ;  /* 0x00000000ff00798f */ /* 0x004fe20002000000 */
[----:B------:R-:W-:Y:S05]  /*01f0*/  YIELD ;  /* 0x0000000000007946 */ /* 0x000fea0003800000 */
[----:B-----5:R-:W-:-:S04]  /*0200*/  LOP3.LUT R0, R0, R5, RZ, 0x3c, !PT ;  /* 0x0000000500007212 */ /* 0x020fc800078e3cff */
[----:B------:R-:W-:-:S13]  /*0210*/  ISETP.GT.AND P0, PT, R0, -0x1, PT ;  /* 0xffffffff0000780c */ /* 0x000fda0003f04270 */
[----:B------:R-:W-:Y:S05]  /*0220*/  @P0 BRA `(.L_x_604) ;  /* 0xfffffffc00e80947 */ /* 0x000fea000383ffff */
.L_x_603:
[----:B------:R-:W-:Y:S05]  /*0230*/  WARPSYNC.ALL ;  /* 0x0000000000007948 */ /* 0x000fea0003800000 */
[----:B------:R-:W-:Y:S06]  /*0240*/  BAR.SYNC.DEFER_BLOCKING 0x0 ;  /* 0x0000000000007b1d */ /* 0x000fec0000010000 */
[----:B------:R-:W-:Y:S05]  /*0250*/  BRA `(.L_x_605) ;  /* 0x0000005400407947 */ /* 0x000fea0003800000 */
.L_x_602:
        /* <DEDUP_REMOVED lines=64> */
.L_x_621:
        /* <DEDUP_REMOVED lines=633> */
.L_x_606:
        /* <DEDUP_REMOVED lines=171> */
.L_x_608:
[----:B------:R-:W-:Y:S05]  /*38a0*/  BSYNC B0 ;  /* 0x0000000000007941 */ /* 0x000fea0003800000 */
.L_x_607:
        /* <DEDUP_REMOVED lines=24> */
.L_x_610:
[----:B------:R-:W-:Y:S05]  /*3a30*/  BSYNC B0 ;  /* 0x0000000000007941 */ /* 0x000fea0003800000 */
.L_x_609:
        /* <DEDUP_REMOVED lines=50> */
.L_x_613:
[----:B------:R-:W3:Y:S04]  /*3d60*/  LD.E.STRONG.GPU R19, desc[UR12][R16.64] ;  /* 0x0000000c10137980 */ /* 0x000ee8000c10f900 */
[----:B---3--:R-:W-:Y:S01]  /*3d70*/  CCTL.IVALL ;  /* 0x00000000ff00798f */ /* 0x008fe20002000000 */
[----:B------:R-:W-:Y:S05]  /*3d80*/  YIELD ;  /* 0x0000000000007946 */ /* 0x000fea0003800000 */
[----:B-----5:R-:W-:-:S04]  /*3d90*/  LOP3.LUT R19, R19, R18, RZ, 0x3c, !PT ;  /* 0x0000001213137212 */ /* 0x020fc800078e3cff */
[----:B------:R-:W-:-:S13]  /*3da0*/  ISETP.GT.AND P1, PT, R19, -0x1, PT ;  /* 0xffffffff1300780c */ /* 0x000fda0003f24270 */
[----:B------:R-:W-:Y:S05]  /*3db0*/  @P1 BRA `(.L_x_613) ;  /* 0xfffffffc00e81947 */ /* 0x000fea000383ffff */
.L_x_612:
[----:B------:R-:W-:Y:S05]  /*3dc0*/  WARPSYNC.ALL ;  /* 0x0000000000007948 */ /* 0x000fea0003800000 */
[----:B------:R-:W-:Y:S06]  /*3dd0*/  BAR.SYNC.DEFER_BLOCKING 0x0 ;  /* 0x0000000000007b1d */ /* 0x000fec0000010000 */
[----:B------:R-:W-:Y:S05]  /*3de0*/  BRA `(.L_x_614) ;  /* 0x0000000000647947 */ /* 0x000fea0003800000 */
.L_x_611:
        /* <DEDUP_REMOVED lines=17> */
.L_x_616:
[----:B------:R-:W3:Y:S04]  /*3f00*/  LD.E.STRONG.GPU R19, desc[UR12][R16.64] ;  /* 0x0000000c10137980 */ /* 0x000ee8000c10f900 */
[----:B---3--:R-:W-:Y:S01]  /*3f10*/  CCTL.IVALL ;  /* 0x00000000ff00798f */ /* 0x008fe20002000000 */
[----:B------:R-:W-:Y:S05]  /*3f20*/  YIELD ;  /* 0x0000000000007946 */ /* 0x000fea0003800000 */
[----:B-----5:R-:W-:-:S04]  /*3f30*/  LOP3.LUT R19, R19, R18, RZ, 0x3c, !PT ;  /* 0x0000001213137212 */ /* 0x020fc800078e3cff */
[----:B------:R-:W-:-:S13]  /*3f40*/  ISETP.GT.AND P1, PT, R19, -0x1, PT ;  /* 0xffffffff1300780c */ /* 0x000fda0003f24270 */
[----:B------:R-:W-:Y:S05]  /*3f50*/  @P1 BRA `(.L_x_616) ;  /* 0xfffffffc00e81947 */ /* 0x000fea000383ffff */
.L_x_615:
[----:B------:R-:W-:Y:S05]  /*3f60*/  WARPSYNC.ALL ;  /* 0x0000000000007948 */ /* 0x000fea0003800000 */
[----:B------:R-:W-:Y:S06]  /*3f70*/  BAR.SYNC.DEFER_BLOCKING 0x0 ;  /* 0x0000000000007b1d */ /* 0x000fec0000010000 */
.L_x_614:
        /* <DEDUP_REMOVED lines=58> */
.L_x_618:
[----:B------:R-:W-:Y:S05]  /*4320*/  BSYNC B0 ;  /* 0x0000000000007941 */ /* 0x000fea0003800000 */
.L_x_617:
        /* <DEDUP_REMOVED lines=24> */
.L_x_620:
[----:B------:R-:W-:Y:S05]  /*44b0*/  BSYNC B0 ;  /* 0x0000000000007941 */ /* 0x000fea0003800000 */
.L_x_619:
        /* <DEDUP_REMOVED lines=298> */
.L_x_605:
        /* <DEDUP_REMOVED lines=74> */
.L_x_638:
        /* <DEDUP_REMOVED lines=41> */
.L_x_625:
[----:B------:R-:W-:Y:S05]  /*5e90*/  BSYNC B1 ;  /* 0x0000000000017941 */ /* 0x000fea0003800000 */
.L_x_624:
        /* <DEDUP_REMOVED lines=20> */
.L_x_628:
        /* <DEDUP_REMOVED lines=55> */
.L_x_627:
[----:B------:R-:W-:Y:S05]  /*6350*/  BSYNC B1 ;  /* 0x0000000000017941 */ /* 0x000fea0003800000 */
.L_x_626:
        /* <DEDUP_REMOVED lines=35> */
.L_x_630:
[----:B------:R-:W-:Y:S05]  /*6590*/  BSYNC B1 ;  /* 0x0000000000017941 */ /* 0x000fea0003800000 */
.L_x_629:
        /* <DEDUP_REMOVED lines=15> */
.L_x_623:
[----:B------:R-:W-:Y:S05]  /*6690*/  BSYNC B0 ;  /* 0x0000000000007941 */ /* 0x000fea0003800000 */
.L_x_622:
        /* <DEDUP_REMOVED lines=38> */
.L_x_647:
        /* <DEDUP_REMOVED lines=42> */
.L_x_657:
        /* <DEDUP_REMOVED lines=36> */
.L_x_667:
[----:B0-----:R-:W-:Y:S01]  /*6de0*/  FADD.FTZ R23, R22, R38 ;  /* 0x0000002616177221 */ /* 0x001fe20000010000 */
[----:B------:R-:W-:Y:S02]  /*6df0*/  @!P1 F2FP.BF16.F32.PACK_AB R22, RZ, R28 ;  /* 0x0000001cff16923e */ /* 0x000fe400000010ff */
[----:B------:R-:W-:Y:S02]  /*6e00*/  MOV R29, R55 ;  /* 0x00000037001d7202 */ /* 0x000fe40000000f00 */
[----:B------:R-:W-:Y:S01]  /*6e10*/  @!P1 F2FP.BF16.F32.PACK_AB R23, RZ, R23 ;  /* 0x00000017ff17923e */ /* 0x000fe200000010ff */
[----:B------:R4:W-:Y:S04]  /*6e20*/  @!P1 STG.E.U16 desc[UR12][R18.64+0x78], R22 ;  /* 0x0000781612009986 */ /* 0x0009e8000c10150c */
[----:B------:R4:W-:Y:S02]  /*6e30*/  @!P1 STG.E.U16 desc[UR12][R20.64+0x78], R23 ;  /* 0x0000781714009986 */ /* 0x0009e4000c10150c */
.L_x_633:
[----:B------:R-:W-:Y:S05]  /*6e40*/  BSYNC B0 ;  /* 0x0000000000007941 */ /* 0x000fea0003800000 */
.L_x_632:
        /* <DEDUP_REMOVED lines=151> */
.L_x_701:
[----:B--2---:R-:W-:Y:S01]  /*77c0*/  FADD.FTZ R23, R40, R38 ;  /* 0x0000002628177221 */ /* 0x004fe20000010000 */
[----:B------:R-:W-:-:S04]  /*77d0*/  @!P0 F2FP.BF16.F32.PACK_AB R22, RZ, R22 ;  /* 0x00000016ff16823e */ /* 0x000fc800000010ff */
[----:B------:R-:W-:Y:S01]  /*77e0*/  @!P0 F2FP.BF16.F32.PACK_AB R23, RZ, R23 ;  /* 0x00000017ff17823e */ /* 0x000fe200000010ff */
[----:B------:R0:W-:Y:S04]  /*77f0*/  @!P0 STG.E.U16 desc[UR12][R18.64+0xb4], R22 ;  /* 0x0000b41612008986 */ /* 0x0001e8000c10150c */
[----:B------:R0:W-:Y:S02]  /*7800*/  @!P0 STG.E.U16 desc[UR12][R20.64+0xb4], R23 ;  /* 0x0000b41714008986 */ /* 0x0001e4000c10150c */
.L_x_631:
[----:B------:R-:W-:Y:S05]  /*7810*/  WARPSYNC.ALL ;  /* 0x0000000000007948 */ /* 0x000fea0003800000 */
[----:B------:R-:W-:Y:S01]  /*7820*/  BAR.SYNC.DEFER_BLOCKING 0x0 ;  /* 0x0000000000007b1d */ /* 0x000fe20000010000 */
[C---:B------:R-:W-:Y:S01]  /*7830*/  ISETP.GE.AND P0, PT, R8.reuse, -0x1c40, PT ;  /* 0xffffe3c00800780c */ /* 0x040fe20003f06270 */
[----:B------:R-:W-:-:S12]  /*7840*/  VIADD R8, R8, 0x2000 ;  /* 0x0000200008087836 */ /* 0x000fd80000000000 */
[----:B------:R-:W-:Y:S05]  /*7850*/  @!P0 BRA `(.L_x_638) ;  /* 0xffffffe000e88947 */ /* 0x000fea000383ffff */
[----:B------:R-:W-:Y:S05]  /*7860*/  EXIT ;  /* 0x000000000000794d */ /* 0x000fea0003800000 */
.L_x_634:
[----:B------:R-:W-:Y:S01]  /*7870*/  HFMA2.MMA R32, -RZ, RZ, 0, 4.76837158203125e-07 ;  /* 0x00000008ff207435 */ /* 0x000fe200000001ff */
[----:B--2---:R-:W-:Y:S01]  /*7880*/  MOV R35, R18 ;  /* 0x0000001200237202 */ /* 0x004fe20000000f00 */
[----:B------:R-:W-:Y:S01]  /*7890*/  IMAD.MOV.U32 R30, RZ, RZ, 0xffff ;  /* 0x0000ffffff1e7424 */ /* 0x000fe200078e00ff */
[----:B------:R-:W-:-:S08]  /*78a0*/  MOV R33, 0x101f ;  /* 0x0000101f00217802 */ /* 0x000fd00000000f00 */
[----:B01-3--:R-:W-:Y:S05]  /*78b0*/  WARPSYNC.COLLECTIVE R30, `(.L_x_639) ;  /* 0x000000001e087348 */ /* 0x00bfea0003c00000 */
[----:B------:R2:W4:Y:S02]  /*78c0*/  SHFL.BFLY P2, R38, R35, R32, R33 ;  /* 0x0c00002023267389 */ /* 0x0005240000040021 */
[----:B01234-:R-:W-:Y:S01]  /*78d0*/  ENDCOLLECTIVE ;  /* 0x000000000000791b */ /* 0x01ffe20003800000 */
.L_x_639:
[----:B------:R-:W-:Y:S02]  /*78e0*/  MOV R35, R19 ;  /* 0x0000001300237202 */ /* 0x000fe40000000f00 */
[----:B------:R-:W-:-:S07]  /*78f0*/  MOV R21, R38 ;  /* 0x0000002600157202 */ /* 0x000fce0000000f00 */
[----:B------:R-:W-:Y:S05]  /*7900*/  WARPSYNC.COLLECTIVE R30, `(.L_x_640) ;  /* 0x000000001e087348 */ /* 0x000fea0003c00000 */
[----:B------:R0:W1:Y:S02]  /*7910*/  SHFL.BFLY P2, R38, R35, R32, R33 ;  /* 0x0c00002023267389 */ /* 0x0000640000040021 */
[----:B01----:R-:W-:Y:S01]  /*7920*/  ENDCOLLECTIVE ;  /* 0x000000000000791b */ /* 0x003fe20003800000 */
.L_x_640:
[----:B------:R-:W-:Y:S01]  /*7930*/  FADD.FTZ R21, R21, R18 ;  /* 0x0000001215157221 */ /* 0x000fe20000010000 */
[----:B------:R-:W-:-:S03]  /*7940*/  HFMA2.MMA R32, -RZ, RZ, 0, 2.384185791015625e-07 ;  /* 0x00000004ff207435 */ /* 0x000fc600000001ff */
[----:B------:R-:W-:Y:S01]  /*7950*/  IMAD.MOV.U32 R35, RZ, RZ, R21 ;  /* 0x000000ffff237224 */ /* 0x000fe200078e0015 */
[----:B------:R-:W-:-:S07]  /*7960*/  MOV R20, R38 ;  /* 0x0000002600147202 */ /* 0x000fce0000000f00 */
[----:B------:R-:W-:Y:S05]  /*7970*/  WARPSYNC.COLLECTIVE R30, `(.L_x_641) ;  /* 0x000000001e087348 */ /* 0x000fea0003c00000 */
[----:B------:R0:W1:Y:S02]  /*7980*/  SHFL.BFLY P2, R38, R35, R32, R33 ;  /* 0x0c00002023267389 */ /* 0x0000640000040021 */
[----:B01----:R-:W-:Y:S01]  /*7990*/  ENDCOLLECTIVE ;  /* 0x000000000000791b */ /* 0x003fe20003800000 */
.L_x_641:
[----:B------:R-:W-:-:S05]  /*79a0*/  FADD.FTZ R20, R20, R19 ;  /* 0x0000001314147221 */ /* 0x000fca0000010000 */
[----:B------:R-:W-:Y:S02]  /*79b0*/  MOV R35, R20 ;  /* 0x0000001400237202 */ /* 0x000fe40000000f00 */
[----:B------:R-:W-:-:S07]  /*79c0*/  MOV R22, R38 ;  /* 0x0000002600167202 */ /* 0x000fce0000000f00 */
[----:B------:R-:W-:Y:S05]  /*79d0*/  WARPSYNC.COLLECTIVE R30, `(.L_x_642) ;  /* 0x000000001e087348 */ /* 0x000fea0003c00000 */
[----:B------:R0:W1:Y:S02]  /*79e0*/  SHFL.BFLY P2, R38, R35, R32, R33 ;  /* 0x0c00002023267389 */ /* 0x0000640000040021 */
[----:B01----:R-:W-:Y:S01]  /*79f0*/  ENDCOLLECTIVE ;  /* 0x000000000000791b */ /* 0x003fe20003800000 */
.L_x_642:
[----:B------:R-:W-:Y:S01]  /*7a00*/  FADD.FTZ R22, R21, R22 ;  /* 0x0000001615167221 */ /* 0x000fe20000010000 */
[----:B------:R-:W-:-:S04]  /*7a10*/  HFMA2.MMA R32, -RZ, RZ, 0, 1.1920928955078125e-07 ;  /* 0x00000002ff207435 */ /* 0x000fc800000001ff */
[----:B------:R-:W-:Y:S01]  /*7a20*/  MOV R35, R22 ;  /* 0x0000001600237202 */ /* 0x000fe20000000f00 */
[----:B------:R-:W-:-:S07]  /*7a30*/  IMAD.MOV.U32 R23, RZ, RZ, R38 ;  /* 0x000000ffff177224 */ /* 0x000fce00078e0026 */
[----:B------:R-:W-:Y:S05]  /*7a40*/  WARPSYNC.COLLECTIVE R30, `(.L_x_643) ;  /* 0x000000001e087348 */ /* 0x000fea0003c00000 */
[----:B------:R0:W1:Y:S02]  /*7a50*/  SHFL.BFLY P2, R38, R35, R32, R33 ;  /* 0x0c00002023267389 */ /* 0x0000640000040021 */
[----:B01----:R-:W-:Y:S01]  /*7a60*/  ENDCOLLECTIVE ;  /* 0x000000000000791b */ /* 0x003fe20003800000 */
.L_x_643:
[----:B------:R-:W-:-:S04]  /*7a70*/  FADD.FTZ R23, R20, R23 ;  /* 0x0000001714177221 */ /* 0x000fc80000010000 */
[----:B------:R-:W-:Y:S01]  /*7a80*/  IMAD.MOV.U32 R35, RZ, RZ, R23 ;  /* 0x000000ffff237224 */ /* 0x000fe200078e0017 */
[----:B------:R-:W-:-:S07]  /*7a90*/  MOV R25, R38 ;  /* 0x0000002600197202 */ /* 0x000fce0000000f00 */
[----:B------:R-:W-:Y:S05]  /*7aa0*/  WARPSYNC.COLLECTIVE R30, `(.L_x_644) ;  /* 0x000000001e087348 */ /* 0x000fea0003c00000 */
[----:B------:R0:W1:Y:S02]  /*7ab0*/  SHFL.BFLY P2, R38, R35, R32, R33 ;  /* 0x0c00002023267389 */ /* 0x0000640000040021 */
[----:B01----:R-:W-:Y:S01]  /*7ac0*/  ENDCOLLECTIVE ;  /* 0x000000000000791b */ /* 0x003fe20003800000 */
.L_x_644:
[----:B------:R-:W-:Y:S01]  /*7ad0*/  FADD.FTZ R25, R22, R25 ;  /* 0x0000001916197221 */ /* 0x000fe20000010000 */
[----:B------:R-:W-:-:S04]  /*7ae0*/  HFMA2.MMA R32, -RZ, RZ, 0, 5.9604644775390625e-08 ;  /* 0x00000001ff207435 */ /* 0x000fc800000001ff */
[----:B------:R-:W-:Y:S02]  /*7af0*/  MOV R35, R25 ;  /* 0x0000001900237202 */ /* 0x000fe40000000f00 */
[----:B------:R-:W-:-:S07]  /*7b00*/  MOV R18, R38 ;  /* 0x0000002600127202 */ /* 0x000fce0000000f00 */
[----:B------:R-:W-:Y:S05]  /*7b10*/  WARPSYNC.COLLECTIVE R30, `(.L_x_645) ;  /* 0x000000001e087348 */ /* 0x000fea0003c00000 */
[----:B------:R0:W1:Y:S02]  /*7b20*/  SHFL.BFLY P2, R38, R35, R32, R33 ;  /* 0x0c00002023267389 */ /* 0x0000640000040021 */
[----:B01----:R-:W-:Y:S01]  /*7b30*/  ENDCOLLECTIVE ;  /* 0x000000000000791b */ /* 0x003fe20003800000 */
.L_x_645:
[----:B------:R-:W-:-:S05]  /*7b40*/  FADD.FTZ R24, R23, R18 ;  /* 0x0000001217187221 */ /* 0x000fca0000010000 */
[----:B------:R-:W-:Y:S01]  /*7b50*/  MOV R35, R24 ;  /* 0x0000001800237202 */ /* 0x000fe20000000f00 */
[----:B------:R-:W-:-:S07]  /*7b60*/  IMAD.MOV.U32 R26, RZ, RZ, R38 ;  /* 0x000000ffff1a7224 */ /* 0x000fce00078e0026 */
[----:B------:R-:W-:Y:S05]  /*7b70*/  WARPSYNC.COLLECTIVE R30, `(.L_x_646) ;  /* 0x000000001e087348 */ /* 0x000fea0003c00000 */
[----:B------:R0:W1:Y:S02]  /*7b80*/  SHFL.BFLY P2, R38, R35, R32, R33 ;  /* 0x0c00002023267389 */ /* 0x0000640000040021 */
[----:B01----:R-:W-:Y:S01]  /*7b90*/  ENDCOLLECTIVE ;  /* 0x000000000000791b */ /* 0x003fe20003800000 */
.L_x_646:
[----:B------:R-:W-:Y:S01]  /*7ba0*/  FADD.FTZ R26, R25, R26 ;  /* 0x0000001a191a7221 */ /* 0x000fe20000010000 */
[----:B------:R-:W-:Y:S06]  /*7bb0*/  BRA `(.L_x_647) ;  /* 0xffffffec00507947 */ /* 0x000fec000383ffff */
.L_x_635:
        /* <DEDUP_REMOVED lines=8> */
.L_x_649:
[----:B------:R-:W-:Y:S05]  /*7c40*/  BSYNC B1 ;  /* 0x0000000000017941 */ /* 0x000fea0003800000 */
.L_x_648:
        /* <DEDUP_REMOVED lines=8> */
.L_x_650:
[----:B------:R-:W-:Y:S01]  /*7cd0*/  FADD.FTZ R25, R25, R22 ;  /* 0x0000001619197221 */ /* 0x000fe20000010000 */
[----:B------:R-:W-:-:S03]  /*7ce0*/  HFMA2.MMA R32, -RZ, RZ, 0, 2.384185791015625e-07 ;  /* 0x00000004ff207435 */ /* 0x000fc600000001ff */
[----:B------:R-:W-:Y:S01]  /*7cf0*/  IMAD.MOV.U32 R35, RZ, RZ, R25 ;  /* 0x000000ffff237224 */ /* 0x000fe200078e0019 */
[----:B------:R-:W-:-:S07]  /*7d00*/  MOV R24, R38 ;  /* 0x0000002600187202 */ /* 0x000fce0000000f00 */
[----:B------:R-:W-:Y:S05]  /*7d10*/  WARPSYNC.COLLECTIVE R30, `(.L_x_651) ;  /* 0x000000001e087348 */ /* 0x000fea0003c00000 */
[----:B------:R0:W1:Y:S02]  /*7d20*/  SHFL.BFLY P2, R38, R35, R32, R33 ;  /* 0x0c00002023267389 */ /* 0x0000640000040021 */
[----:B01----:R-:W-:Y:S01]  /*7d30*/  ENDCOLLECTIVE ;  /* 0x000000000000791b */ /* 0x003fe20003800000 */
.L_x_651:
[----:B------:R-:W-:-:S05]  /*7d40*/  FADD.FTZ R24, R24, R23 ;  /* 0x0000001718187221 */ /* 0x000fca0000010000 */
[----:B------:R-:W-:Y:S02]  /*7d50*/  MOV R35, R24 ;  /* 0x0000001800237202 */ /* 0x000fe40000000f00 */
[----:B------:R-:W-:-:S07]  /*7d60*/  MOV R26, R38 ;  /* 0x00000026001a7202 */ /* 0x000fce0000000f00 */
[----:B------:R-:W-:Y:S05]  /*7d70*/  WARPSYNC.COLLECTIVE R30, `(.L_x_652) ;  /* 0x000000001e087348 */ /* 0x000fea0003c00000 */
[----:B------:R0:W1:Y:S02]  /*7d80*/  SHFL.BFLY P2, R38, R35, R32, R33 ;  /* 0x0c00002023267389 */ /* 0x0000640000040021 */
[----:B01----:R-:W-:Y:S01]  /*7d90*/  ENDCOLLECTIVE ;  /* 0x000000000000791b */ /* 0x003fe20003800000 */
.L_x_652:
[----:B------:R-:W-:Y:S01]  /*7da0*/  FADD.FTZ R26, R25, R26 ;  /* 0x0000001a191a7221 */ /* 0x000fe20000010000 */
[----:B------:R-:W-:-:S04]  /*7db0*/  HFMA2.MMA R32, -RZ, RZ, 0, 1.1920928955078125e-07 ;  /* 0x00000002ff207435 */ /* 0x000fc800000001ff */
[----:B------:R-:W-:Y:S01]  /*7dc0*/  MOV R35, R26 ;  /* 0x0000001a00237202 */ /* 0x000fe20000000f00 */
[----:B------:R-:W-:-:S07]  /*7dd0*/  IMAD.MOV.U32 R27, RZ, RZ, R38 ;  /* 0x000000ffff1b7224 */ /* 0x000fce00078e0026 */
[----:B------:R-:W-:Y:S05]  /*7de0*/  WARPSYNC.COLLECTIVE R30, `(.L_x_653) ;  /* 0x000000001e087348 */ /* 0x000fea0003c00000 */
[----:B------:R0:W1:Y:S02]  /*7df0*/  SHFL.BFLY P2, R38, R35, R32, R33 ;  /* 0x0c00002023267389 */ /* 0x0000640000040021 */
[----:B01----:R-:W-:Y:S01]  /*7e00*/  ENDCOLLECTIVE ;  /* 0x000000000000791b */ /* 0x003fe20003800000 */
.L_x_653:
[----:B------:R-:W-:-:S04]  /*7e10*/  FADD.FTZ R27, R24, R27 ;  /* 0x0000001b181b7221 */ /* 0x000fc80000010000 */
[----:B------:R-:W-:Y:S01]  /*7e20*/  IMAD.MOV.U32 R35, RZ, RZ, R27 ;  /* 0x000000ffff237224 */ /* 0x000fe200078e001b */
[----:B------:R-:W-:-:S07]  /*7e30*/  MOV R29, R38 ;  /* 0x00000026001d7202 */ /* 0x000fce0000000f00 */
[----:B------:R-:W-:Y:S05]  /*7e40*/  WARPSYNC.COLLECTIVE R30, `(.L_x_654) ;  /* 0x000000001e087348 */ /* 0x000fea0003c00000 */
[----:B------:R0:W1:Y:S02]  /*7e50*/  SHFL.BFLY P2, R38, R35, R32, R33 ;  /* 0x0c00002023267389 */ /* 0x0000640000040021 */
[----:B01----:R-:W-:Y:S01]  /*7e60*/  ENDCOLLECTIVE ;  /* 0x000000000000791b */ /* 0x003fe20003800000 */
.L_x_654:
[----:B------:R-:W-:Y:S01]  /*7e70*/  FADD.FTZ R29, R26, R29 ;  /* 0x0000001d1a1d7221 */ /* 0x000fe20000010000 */
[----:B------:R-:W-:-:S04]  /*7e80*/  HFMA2.MMA R32, -RZ, RZ, 0, 5.9604644775390625e-08 ;  /* 0x00000001ff207435 */ /* 0x000fc800000001ff */
[----:B------:R-:W-:Y:S02]  /*7e90*/  MOV R35, R29 ;  /* 0x0000001d00237202 */ /* 0x000fe40000000f00 */
[----:B------:R-:W-:-:S07]  /*7ea0*/  MOV R22, R38 ;  /* 0x0000002600167202 */ /* 0x000fce0000000f00 */
[----:B------:R-:W-:Y:S05]  /*7eb0*/  WARPSYNC.COLLECTIVE R30, `(.L_x_655) ;  /* 0x000000001e087348 */ /* 0x000fea0003c00000 */
[----:B------:R0:W1:Y:S02]  /*7ec0*/  SHFL.BFLY P2, R38, R35, R32, R33 ;  /* 0x0c00002023267389 */ /* 0x0000640000040021 */
[----:B01----:R-:W-:Y:S01]  /*7ed0*/  ENDCOLLECTIVE ;  /* 0x000000000000791b */ /* 0x003fe20003800000 */
.L_x_655:
[----:B------:R-:W-:-:S05]  /*7ee0*/  FADD.FTZ R22, R27, R22 ;  /* 0x000000161b167221 */ /* 0x000fca0000010000 */
[----:B------:R-:W-:Y:S01]  /*7ef0*/  MOV R35, R22 ;  /* 0x0000001600237202 */ /* 0x000fe20000000f00 */
[----:B------:R-:W-:-:S07]  /*7f00*/  IMAD.MOV.U32 R28, RZ, RZ, R38 ;  /* 0x000000ffff1c7224 */ /* 0x000fce00078e0026 */
[----:B------:R-:W-:Y:S05]  /*7f10*/  WARPSYNC.COLLECTIVE R30, `(.L_x_656) ;  /* 0x000000001e087348 */ /* 0x000fea0003c00000 */
[----:B------:R0:W1:Y:S02]  /*7f20*/  SHFL.BFLY P2, R38, R35, R32, R33 ;  /* 0x0c00002023267389 */ /* 0x0000640000040021 */
[----:B01----:R-:W-:Y:S01]  /*7f30*/  ENDCOLLECTIVE ;  /* 0x000000000000791b */ /* 0x003fe20003800000 */
.L_x_656:
[----:B------:R-:W-:Y:S01]  /*7f40*/  FADD.FTZ R28, R29, R28 ;  /* 0x0000001c1d1c7221 */ /* 0x000fe20000010000 */
[----:B------:R-:W-:Y:S06]  /*7f50*/  BRA `(.L_x_657) ;  /* 0xffffffec00107947 */ /* 0x000fec000383ffff */
.L_x_636:
        /* <DEDUP_REMOVED lines=8> */
.L_x_659:
[----:B------:R-:W-:Y:S05]  /*7fe0*/  BSYNC B1 ;  /* 0x0000000000017941 */ /* 0x000fea0003800000 */
.L_x_658:
        /* <DEDUP_REMOVED lines=8> */
.L_x_660:
[----:B------:R-:W-:Y:S01]  /*8070*/  FADD.FTZ R25, R25, R22 ;  /* 0x0000001619197221 */ /* 0x000fe20000010000 */
[----:B------:R-:W-:-:S03]  /*8080*/  HFMA2.MMA R32, -RZ, RZ, 0, 2.384185791015625e-07 ;  /* 0x00000004ff207435 */ /* 0x000fc600000001ff */
[----:B------:R-:W-:Y:S01]  /*8090*/  IMAD.MOV.U32 R35, RZ, RZ, R25 ;  /* 0x000000ffff237224 */ /* 0x000fe200078e0019 */
[----:B------:R-:W-:-:S07]  /*80a0*/  MOV R24, R38 ;  /* 0x0000002600187202 */ /* 0x000fce0000000f00 */
[----:B------:R-:W-:Y:S05]  /*80b0*/  WARPSYNC.COLLECTIVE R30, `(.L_x_661) ;  /* 0x000000001e087348 */ /* 0x000fea0003c00000 */
[----:B------:R0:W1:Y:S02]  /*80c0*/  SHFL.BFLY P2, R38, R35, R32, R33 ;  /* 0x0c00002023267389 */ /* 0x0000640000040021 */
[----:B01----:R-:W-:Y:S01]  /*80d0*/  ENDCOLLECTIVE ;  /* 0x000000000000791b */ /* 0x003fe20003800000 */
.L_x_661:
[----:B------:R-:W-:-:S05]  /*80e0*/  FADD.FTZ R24, R24, R23 ;  /* 0x0000001718187221 */ /* 0x000fca0000010000 */
[----:B------:R-:W-:Y:S02]  /*80f0*/  MOV R35, R24 ;  /* 0x0000001800237202 */ /* 0x000fe40000000f00 */
[----:B------:R-:W-:-:S07]  /*8100*/  MOV R26, R38 ;  /* 0x00000026001a7202 */ /* 0x000fce0000000f00 */
[----:B------:R-:W-:Y:S05]  /*8110*/  WARPSYNC.COLLECTIVE R30, `(.L_x_662) ;  /* 0x000000001e087348 */ /* 0x000fea0003c00000 */
[----:B------:R0:W1:Y:S02]  /*8120*/  SHFL.BFLY P2, R38, R35, R32, R33 ;  /* 0x0c00002023267389 */ /* 0x0000640000040021 */
[----:B01----:R-:W-:Y:S01]  /*8130*/  ENDCOLLECTIVE ;  /* 0x000000000000791b */ /* 0x003fe20003800000 */
.L_x_662:
[----:B------:R-:W-:Y:S01]  /*8140*/  FADD.FTZ R26, R25, R26 ;  /* 0x0000001a191a7221 */ /* 0x000fe20000010000 */
[----:B------:R-:W-:-:S04]  /*8150*/  HFMA2.MMA R32, -RZ, RZ, 0, 1.1920928955078125e-07 ;  /* 0x00000002ff207435 */ /* 0x000fc800000001ff */
[----:B------:R-:W-:Y:S01]  /*8160*/  MOV R35, R26 ;  /* 0x0000001a00237202 */ /* 0x000fe20000000f00 */
[----:B------:R-:W-:-:S07]  /*8170*/  IMAD.MOV.U32 R27, RZ, RZ, R38 ;  /* 0x000000ffff1b7224 */ /* 0x000fce00078e0026 */
[----:B------:R-:W-:Y:S05]  /*8180*/  WARPSYNC.COLLECTIVE R30, `(.L_x_663) ;  /* 0x000000001e087348 */ /* 0x000fea0003c00000 */
[----:B------:R0:W1:Y:S02]  /*8190*/  SHFL.BFLY P2, R38, R35, R32, R33 ;  /* 0x0c00002023267389 */ /* 0x0000640000040021 */
[----:B01----:R-:W-:Y:S01]  /*81a0*/  ENDCOLLECTIVE ;  /* 0x000000000000791b */ /* 0x003fe20003800000 */
.L_x_663:
[----:B------:R-:W-:-:S04]  /*81b0*/  FADD.FTZ R27, R24, R27 ;  /* 0x0000001b181b7221 */ /* 0x000fc80000010000 */
[----:B------:R-:W-:Y:S01]  /*81c0*/  IMAD.MOV.U32 R35, RZ, RZ, R27 ;  /* 0x000000ffff237224 */ /* 0x000fe200078e001b */
[----:B------:R-:W-:-:S07]  /*81d0*/  MOV R29, R38 ;  /* 0x00000026001d7202 */ /* 0x000fce0000000f00 */
[----:B------:R-:W-:Y:S05]  /*81e0*/  WARPSYNC.COLLECTIVE R30, `(.L_x_664) ;  /* 0x000000001e087348 */ /* 0x000fea0003c00000 */
[----:B------:R0:W1:Y:S02]  /*81f0*/  SHFL.BFLY P2, R38, R35, R32, R33 ;  /* 0x0c00002023267389 */ /* 0x0000640000040021 */
[----:B01----:R-:W-:Y:S01]  /*8200*/  ENDCOLLECTIVE ;  /* 0x000000000000791b */ /* 0x003fe20003800000 */
.L_x_664:
[----:B------:R-:W-:Y:S01]  /*8210*/  FADD.FTZ R29, R26, R29 ;  /* 0x0000001d1a1d7221 */ /* 0x000fe20000010000 */
[----:B------:R-:W-:-:S04]  /*8220*/  HFMA2.MMA R32, -RZ, RZ, 0, 5.9604644775390625e-08 ;  /* 0x00000001ff207435 */ /* 0x000fc800000001ff */
[----:B------:R-:W-:Y:S02]  /*8230*/  MOV R35, R29 ;  /* 0x0000001d00237202 */ /* 0x000fe40000000f00 */
[----:B------:R-:W-:-:S07]  /*8240*/  MOV R22, R38 ;  /* 0x0000002600167202 */ /* 0x000fce0000000f00 */
[----:B------:R-:W-:Y:S05]  /*8250*/  WARPSYNC.COLLECTIVE R30, `(.L_x_665) ;  /* 0x000000001e087348 */ /* 0x000fea0003c00000 */
[----:B------:R0:W1:Y:S02]  /*8260*/  SHFL.BFLY P2, R38, R35, R32, R33 ;  /* 0x0c00002023267389 */ /* 0x0000640000040021 */
[----:B01----:R-:W-:Y:S01]  /*8270*/  ENDCOLLECTIVE ;  /* 0x000000000000791b */ /* 0x003fe20003800000 */
.L_x_665:
[----:B------:R-:W-:-:S05]  /*8280*/  FADD.FTZ R22, R27, R22 ;  /* 0x000000161b167221 */ /* 0x000fca0000010000 */
[----:B------:R-:W-:Y:S01]  /*8290*/  MOV R35, R22 ;  /* 0x0000001600237202 */ /* 0x000fe20000000f00 */
[----:B------:R-:W-:-:S07]  /*82a0*/  IMAD.MOV.U32 R28, RZ, RZ, R38 ;  /* 0x000000ffff1c7224 */ /* 0x000fce00078e0026 */
[----:B------:R-:W-:Y:S05]  /*82b0*/  WARPSYNC.COLLECTIVE R30, `(.L_x_666) ;  /* 0x000000001e087348 */ /* 0x000fea0003c00000 */
[----:B------:R0:W1:Y:S02]  /*82c0*/  SHFL.BFLY P2, R38, R35, R32, R33 ;  /* 0x0c00002023267389 */ /* 0x0000640000040021 */
[----:B01----:R-:W-:Y:S01]  /*82d0*/  ENDCOLLECTIVE ;  /* 0x000000000000791b */ /* 0x003fe20003800000 */
.L_x_666:
[----:B------:R-:W-:Y:S01]  /*82e0*/  FADD.FTZ R28, R29, R28 ;  /* 0x0000001c1d1c7221 */ /* 0x000fe20000010000 */
[----:B------:R-:W-:Y:S06]  /*82f0*/  BRA `(.L_x_667) ;  /* 0xffffffe800b87947 */ /* 0x000fec000383ffff */
.L_x_637:
        /* <DEDUP_REMOVED lines=8> */
.L_x_669:
[----:B------:R-:W-:Y:S05]  /*8380*/  BSYNC B0 ;  /* 0x0000000000007941 */ /* 0x000fea0003800000 */
.L_x_668:
        /* <DEDUP_REMOVED lines=11> */
.L_x_670:
        /* <DEDUP_REMOVED lines=14> */
.L_x_671:
[----:B------:R-:W-:Y:S02]  /*8520*/  MOV R35, R34 ;  /* 0x0000002200237202 */ /* 0x000fe40000000f00 */
[----:B------:R-:W-:Y:S01]  /*8530*/  MOV R23, R38 ;  /* 0x0000002600177202 */ /* 0x000fe20000000f00 */
[----:B------:R-:W-:-:S07]  /*8540*/  @P0 IMAD.MOV.U32 R31, RZ, RZ, R18 ;  /* 0x000000ffff1f0224 */ /* 0x000fce00078e0012 */
[----:B------:R-:W-:Y:S05]  /*8550*/  WARPSYNC.COLLECTIVE R30, `(.L_x_672) ;  /* 0x000000001e087348 */ /* 0x000fea0003c00000 */
[----:B------:R0:W1:Y:S02]  /*8560*/  SHFL.BFLY P2, R38, R35, R32, R33 ;  /* 0x0c00002023267389 */ /* 0x0000640000040021 */
[----:B01----:R-:W-:Y:S01]  /*8570*/  ENDCOLLECTIVE ;  /* 0x000000000000791b */ /* 0x003fe20003800000 */
.L_x_672:
        /* <DEDUP_REMOVED lines=9> */
.L_x_673:
[----:B------:R-:W-:-:S05]  /*8610*/  FADD.FTZ R23, R34, R37 ;  /* 0x0000002522177221 */ /* 0x000fca0000010000 */
[----:B------:R-:W-:Y:S01]  /*8620*/  MOV R35, R23 ;  /* 0x0000001700237202 */ /* 0x000fe20000000f00 */
[----:B------:R-:W-:-:S07]  /*8630*/  IMAD.MOV.U32 R39, RZ, RZ, R38 ;  /* 0x000000ffff277224 */ /* 0x000fce00078e0026 */
[----:B------:R-:W-:Y:S05]  /*8640*/  WARPSYNC.COLLECTIVE R30, `(.L_x_674) ;  /* 0x000000001e087348 */ /* 0x000fea0003c00000 */
[----:B------:R0:W1:Y:S02]  /*8650*/  SHFL.BFLY P2, R38, R35, R32, R33 ;  /* 0x0c00002023267389 */ /* 0x0000640000040021 */
[----:B01----:R-:W-:Y:S01]  /*8660*/  ENDCOLLECTIVE ;  /* 0x000000000000791b */ /* 0x003fe20003800000 */
.L_x_674:
        /* <DEDUP_REMOVED lines=8> */
.L_x_675:
        /* <DEDUP_REMOVED lines=10> */
.L_x_676:
[----:B------:R-:W-:Y:S01]  /*8790*/  FADD.FTZ R36, R39, R36 ;  /* 0x0000002427247221 */ /* 0x000fe20000010000 */
[----:B------:R-:W-:Y:S01]  /*87a0*/  MOV R35, R31 ;  /* 0x0000001f00237202 */ /* 0x000fe20000000f00 */
[----:B------:R-:W-:Y:S01]  /*87b0*/  IMAD.MOV.U32 R32, RZ, RZ, 0x8 ;  /* 0x00000008ff207424 */ /* 0x000fe200078e00ff */
[----:B------:R-:W-:-:S07]  /*87c0*/  MOV R34, R38 ;  /* 0x0000002600227202 */ /* 0x000fce0000000f00 */
[----:B------:R-:W-:Y:S05]  /*87d0*/  WARPSYNC.COLLECTIVE R30, `(.L_x_677) ;  /* 0x000000001e087348 */ /* 0x000fea0003c00000 */
[----:B------:R0:W1:Y:S02]  /*87e0*/  SHFL.BFLY P2, R38, R35, R32, R33 ;  /* 0x0c00002023267389 */ /* 0x0000640000040021 */
[----:B01----:R-:W-:Y:S01]  /*87f0*/  ENDCOLLECTIVE ;  /* 0x000000000000791b */ /* 0x003fe20003800000 */
.L_x_677:
        /* <DEDUP_REMOVED lines=8> */
.L_x_678:
[----:B------:R-:W-:Y:S01]  /*8880*/  FADD.FTZ R26, R26, R31 ;  /* 0x0000001f1a1a7221 */ /* 0x000fe20000010000 */
[----:B------:R-:W-:-:S03]  /*8890*/  HFMA2.MMA R32, -RZ, RZ, 0, 2.384185791015625e-07 ;  /* 0x00000004ff207435 */ /* 0x000fc600000001ff */
[----:B------:R-:W-:Y:S01]  /*88a0*/  IMAD.MOV.U32 R35, RZ, RZ, R26 ;  /* 0x000000ffff237224 */ /* 0x000fe200078e001a */
[----:B------:R-:W-:-:S07]  /*88b0*/  MOV R27, R38 ;  /* 0x00000026001b7202 */ /* 0x000fce0000000f00 */
[----:B------:R-:W-:Y:S05]  /*88c0*/  WARPSYNC.COLLECTIVE R30, `(.L_x_679) ;  /* 0x000000001e087348 */ /* 0x000fea0003c00000 */
[----:B------:R0:W1:Y:S02]  /*88d0*/  SHFL.BFLY P2, R38, R35, R32, R33 ;  /* 0x0c00002023267389 */ /* 0x0000640000040021 */
[----:B01----:R-:W-:Y:S01]  /*88e0*/  ENDCOLLECTIVE ;  /* 0x000000000000791b */ /* 0x003fe20003800000 */
.L_x_679:
[----:B------:R-:W-:-:S05]  /*88f0*/  FADD.FTZ R27, R27, R40 ;  /* 0x000000281b1b7221 */ /* 0x000fca0000010000 */
[----:B------:R-:W-:Y:S02]  /*8900*/  MOV R35, R27 ;  /* 0x0000001b00237202 */ /* 0x000fe40000000f00 */
[----:B------:R-:W-:-:S07]  /*8910*/  MOV R25, R38 ;  /* 0x0000002600197202 */ /* 0x000fce0000000f00 */
[----:B------:R-:W-:Y:S05]  /*8920*/  WARPSYNC.COLLECTIVE R30, `(.L_x_680) ;  /* 0x000000001e087348 */ /* 0x000fea0003c00000 */
[----:B------:R0:W1:Y:S02]  /*8930*/  SHFL.BFLY P2, R38, R35, R32, R33 ;  /* 0x0c00002023267389 */ /* 0x0000640000040021 */
[----:B01----:R-:W-:Y:S01]  /*8940*/  ENDCOLLECTIVE ;  /* 0x000000000000791b */ /* 0x003fe20003800000 */
.L_x_680:
[----:B------:R-:W-:-:S05]  /*8950*/  FADD.FTZ R25, R26, R25 ;  /* 0x000000191a197221 */ /* 0x000fca0000010000 */
[----:B------:R-:W-:Y:S01]  /*8960*/  MOV R35, R25 ;  /* 0x0000001900237202 */ /* 0x000fe20000000f00 */
[----:B------:R-:W-:Y:S02]  /*8970*/  IMAD.MOV.U32 R32, RZ, RZ, 0x2 ;  /* 0x00000002ff207424 */ /* 0x000fe400078e00ff */
[----:B------:R-:W-:-:S07]  /*8980*/  IMAD.MOV.U32 R40, RZ, RZ, R38 ;  /* 0x000000ffff287224 */ /* 0x000fce00078e0026 */
[----:B------:R-:W-:Y:S05]  /*8990*/  WARPSYNC.COLLECTIVE R30, `(.L_x_681) ;  /* 0x000000001e087348 */ /* 0x000fea0003c00000 */
[----:B------:R0:W1:Y:S02]  /*89a0*/  SHFL.BFLY P2, R38, R35, R32, R33 ;  /* 0x0c00002023267389 */ /* 0x0000640000040021 */
[----:B01----:R-:W-:Y:S01]  /*89b0*/  ENDCOLLECTIVE ;  /* 0x000000000000791b */ /* 0x003fe20003800000 */
.L_x_681:
[----:B------:R-:W-:-:S05]  /*89c0*/  FADD.FTZ R24, R27, R40 ;  /* 0x000000281b187221 */ /* 0x000fca0000010000 */
[----:B------:R-:W-:Y:S02]  /*89d0*/  MOV R35, R24 ;  /* 0x0000001800237202 */ /* 0x000fe40000000f00 */
[----:B------:R-:W-:-:S07]  /*89e0*/  MOV R26, R38 ;  /* 0x00000026001a7202 */ /* 0x000fce0000000f00 */
[----:B------:R-:W-:Y:S05]  /*89f0*/  WARPSYNC.COLLECTIVE R30, `(.L_x_682) ;  /* 0x000000001e087348 */ /* 0x000fea0003c00000 */
[----:B------:R0:W1:Y:S02]  /*8a00*/  SHFL.BFLY P2, R38, R35, R32, R33 ;  /* 0x0c00002023267389 */ /* 0x0000640000040021 */
[----:B01----:R-:W-:Y:S01]  /*8a10*/  ENDCOLLECTIVE ;  /* 0x000000000000791b */ /* 0x003fe20003800000 */
.L_x_682:
[----:B------:R-:W-:Y:S01]  /*8a20*/  FADD.FTZ R26, R25, R26 ;  /* 0x0000001a191a7221 */ /* 0x000fe20000010000 */
[----:B------:R-:W-:-:S04]  /*8a30*/  HFMA2.MMA R32, -RZ, RZ, 0, 5.9604644775390625e-08 ;  /* 0x00000001ff207435 */ /* 0x000fc800000001ff */
[----:B------:R-:W-:Y:S02]  /*8a40*/  MOV R35, R26 ;  /* 0x0000001a00237202 */ /* 0x000fe40000000f00 */
[----:B------:R-:W-:-:S07]  /*8a50*/  MOV R27, R38 ;  /* 0x00000026001b7202 */ /* 0x000fce0000000f00 */
[----:B------:R-:W-:Y:S05]  /*8a60*/  WARPSYNC.COLLECTIVE R30, `(.L_x_683) ;  /* 0x000000001e087348 */ /* 0x000fea0003c00000 */
[----:B------:R0:W1:Y:S02]  /*8a70*/  SHFL.BFLY P2, R38, R35, R32, R33 ;  /* 0x0c00002023267389 */ /* 0x0000640000040021 */
[----:B01----:R-:W-:Y:S01]  /*8a80*/  ENDCOLLECTIVE ;  /* 0x000000000000791b */ /* 0x003fe20003800000 */
.L_x_683:
[----:B------:R-:W-:-:S05]  /*8a90*/  FADD.FTZ R27, R24, R27 ;  /* 0x0000001b181b7221 */ /* 0x000fca0000010000 */
[----:B------:R-:W-:Y:S01]  /*8aa0*/  MOV R35, R27 ;  /* 0x0000001b00237202 */ /* 0x000fe20000000f00 */
[----:B------:R-:W-:-:S07]  /*8ab0*/  IMAD.MOV.U32 R25, RZ, RZ, R38 ;  /* 0x000000ffff197224 */ /* 0x000fce00078e0026 */
[----:B------:R-:W-:Y:S05]  /*8ac0*/  WARPSYNC.COLLECTIVE R30, `(.L_x_684) ;  /* 0x000000001e087348 */ /* 0x000fea0003c00000 */
[----:B------:R0:W1:Y:S02]  /*8ad0*/  SHFL.BFLY P2, R38, R35, R32, R33 ;  /* 0x0c00002023267389 */ /* 0x0000640000040021 */
[----:B01----:R-:W-:Y:S01]  /*8ae0*/  ENDCOLLECTIVE ;  /* 0x000000000000791b */ /* 0x003fe20003800000 */
.L_x_684:
[----:B------:R-:W-:Y:S01]  /*8af0*/  FADD.FTZ R25, R26, R25 ;  /* 0x000000191a197221 */ /* 0x000fe20000010000 */
[----:B------:R-:W-:Y:S01]  /*8b00*/  MOV R35, R23 ;  /* 0x0000001700237202 */ /* 0x000fe20000000f00 */
[----:B------:R-:W-:Y:S01]  /*8b10*/  IMAD.MOV.U32 R32, RZ, RZ, 0x8 ;  /* 0x00000008ff207424 */ /* 0x000fe200078e00ff */
[----:B------:R-:W-:-:S07]  /*8b20*/  MOV R24, R38 ;  /* 0x0000002600187202 */ /* 0x000fce0000000f00 */
[----:B------:R-:W-:Y:S05]  /*8b30*/  WARPSYNC.COLLECTIVE R30, `(.L_x_685) ;  /* 0x000000001e087348 */ /* 0x000fea0003c00000 */
[----:B------:R0:W1:Y:S02]  /*8b40*/  SHFL.BFLY P2, R38, R35, R32, R33 ;  /* 0x0c00002023267389 */ /* 0x0000640000040021 */
[----:B01----:R-:W-:Y:S01]  /*8b50*/  ENDCOLLECTIVE ;  /* 0x000000000000791b */ /* 0x003fe20003800000 */
.L_x_685:
[----:B------:R-:W-:Y:S01]  /*8b60*/  FADD.FTZ R24, R27, R24 ;  /* 0x000000181b187221 */ /* 0x000fe20000010000 */
[----:B------:R-:W-:Y:S02]  /*8b70*/  MOV R35, R22 ;  /* 0x0000001600237202 */ /* 0x000fe40000000f00 */
[----:B------:R-:W-:-:S07]  /*8b80*/  MOV R28, R38 ;  /* 0x00000026001c7202 */ /* 0x000fce0000000f00 */
[----:B------:R-:W-:Y:S05]  /*8b90*/  WARPSYNC.COLLECTIVE R30, `(.L_x_686) ;  /* 0x000000001e087348 */ /* 0x000fea0003c00000 */
[----:B------:R0:W1:Y:S02]  /*8ba0*/  SHFL.BFLY P2, R38, R35, R32, R33 ;  /* 0x0c00002023267389 */ /* 0x0000640000040021 */
[----:B01----:R-:W-:Y:S01]  /*8bb0*/  ENDCOLLECTIVE ;  /* 0x000000000000791b */ /* 0x003fe20003800000 */
.L_x_686:
        /* <DEDUP_REMOVED lines=13> */
.L_x_687:
[----:B------:R-:W-:-:S05]  /*8c90*/  FADD.FTZ R31, R41, R22 ;  /* 0x00000016291f7221 */ /* 0x000fca0000010000 */
[----:B------:R-:W-:Y:S02]  /*8ca0*/  MOV R35, R31 ;  /* 0x0000001f00237202 */ /* 0x000fe40000000f00 */
[----:B------:R-:W-:-:S07]  /*8cb0*/  MOV R41, R38 ;  /* 0x0000002600297202 */ /* 0x000fce0000000f00 */
[----:B------:R-:W-:Y:S05]  /*8cc0*/  WARPSYNC.COLLECTIVE R30, `(.L_x_688) ;  /* 0x000000001e087348 */ /* 0x000fea0003c00000 */
[----:B------:R0:W1:Y:S02]  /*8cd0*/  SHFL.BFLY P2, R38, R35, R32, R33 ;  /* 0x0c00002023267389 */ /* 0x0000640000040021 */
[----:B01----:R-:W-:Y:S01]  /*8ce0*/  ENDCOLLECTIVE ;  /* 0x000000000000791b */ /* 0x003fe20003800000 */
.L_x_688:
        /* <DEDUP_REMOVED lines=8> */
.L_x_689:
[----:B------:R-:W-:Y:S01]  /*8d70*/  MOV R35, R43 ;  /* 0x0000002b00237202 */ /* 0x000fe20000000f00 */
[----:B------:R-:W-:-:S07]  /*8d80*/  IMAD.MOV.U32 R19, RZ, RZ, R38 ;  /* 0x000000ffff137224 */ /* 0x000fce00078e0026 */
[----:B------:R-:W-:Y:S05]  /*8d90*/  WARPSYNC.COLLECTIVE R30, `(.L_x_690) ;  /* 0x000000001e087348 */ /* 0x000fea0003c00000 */
[----:B------:R0:W1:Y:S02]  /*8da0*/  SHFL.BFLY P2, R38, R35, R32, R33 ;  /* 0x0c00002023267389 */ /* 0x0000640000040021 */
[----:B01----:R-:W-:Y:S01]  /*8db0*/  ENDCOLLECTIVE ;  /* 0x000000000000791b */ /* 0x003fe20003800000 */
.L_x_690:
        /* <DEDUP_REMOVED lines=12> */
.L_x_691:
[----:B------:R-:W-:-:S04]  /*8e80*/  FADD.FTZ R22, R43, R28 ;  /* 0x0000001c2b167221 */ /* 0x000fc80000010000 */
[----:B------:R-:W-:Y:S01]  /*8e90*/  IMAD.MOV.U32 R35, RZ, RZ, R22 ;  /* 0x000000ffff237224 */ /* 0x000fe200078e0016 */
[----:B------:R-:W-:-:S07]  /*8ea0*/  MOV R28, R38 ;  /* 0x00000026001c7202 */ /* 0x000fce0000000f00 */
[----:B------:R-:W-:Y:S05]  /*8eb0*/  WARPSYNC.COLLECTIVE R30, `(.L_x_692) ;  /* 0x000000001e087348 */ /* 0x000fea0003c00000 */
[----:B------:R0:W1:Y:S02]  /*8ec0*/  SHFL.BFLY P2, R38, R35, R32, R33 ;  /* 0x0c00002023267389 */ /* 0x0000640000040021 */
[----:B01----:R-:W-:Y:S01]  /*8ed0*/  ENDCOLLECTIVE ;  /* 0x000000000000791b */ /* 0x003fe20003800000 */
.L_x_692:
        /* <DEDUP_REMOVED lines=9> */
.L_x_693:
        /* <DEDUP_REMOVED lines=9> */
.L_x_694:
[----:B------:R-:W-:Y:S01]  /*9000*/  FADD.FTZ R21, R21, R18 ;  /* 0x0000001215157221 */ /* 0x000fe20000010000 */
[----:B------:R-:W-:-:S04]  /*9010*/  HFMA2.MMA R32, -RZ, RZ, 0, 2.384185791015625e-07 ;  /* 0x00000004ff207435 */ /* 0x000fc800000001ff */
[----:B------:R-:W-:Y:S01]  /*9020*/  MOV R35, R21 ;  /* 0x0000001500237202 */ /* 0x000fe20000000f00 */
[----:B------:R-:W-:-:S07]  /*9030*/  IMAD.MOV.U32 R20, RZ, RZ, R38 ;  /* 0x000000ffff147224 */ /* 0x000fce00078e0026 */
[----:B------:R-:W-:Y:S05]  /*9040*/  WARPSYNC.COLLECTIVE R30, `(.L_x_695) ;  /* 0x000000001e087348 */ /* 0x000fea0003c00000 */
[----:B------:R0:W1:Y:S02]  /*9050*/  SHFL.BFLY P2, R38, R35, R32, R33 ;  /* 0x0c00002023267389 */ /* 0x0000640000040021 */
[----:B01----:R-:W-:Y:S01]  /*9060*/  ENDCOLLECTIVE ;  /* 0x000000000000791b */ /* 0x003fe20003800000 */
.L_x_695:
[----:B------:R-:W-:-:S04]  /*9070*/  FADD.FTZ R40, R20, R19 ;  /* 0x0000001314287221 */ /* 0x000fc80000010000 */
[----:B------:R-:W-:Y:S01]  /*9080*/  IMAD.MOV.U32 R35, RZ, RZ, R40 ;  /* 0x000000ffff237224 */ /* 0x000fe200078e0028 */
[----:B------:R-:W-:-:S07]  /*9090*/  MOV R18, R38 ;  /* 0x0000002600127202 */ /* 0x000fce0000000f00 */
[----:B------:R-:W-:Y:S05]  /*90a0*/  WARPSYNC.COLLECTIVE R30, `(.L_x_696) ;  /* 0x000000001e087348 */ /* 0x000fea0003c00000 */
[----:B------:R0:W1:Y:S02]  /*90b0*/  SHFL.BFLY P2, R38, R35, R32, R33 ;  /* 0x0c00002023267389 */ /* 0x0000640000040021 */
[----:B01----:R-:W-:Y:S01]  /*90c0*/  ENDCOLLECTIVE ;  /* 0x000000000000791b */ /* 0x003fe20003800000 */
.L_x_696:
        /* <DEDUP_REMOVED lines=9> */
.L_x_697:
        /* <DEDUP_REMOVED lines=13> */
.L_x_698:
        /* <DEDUP_REMOVED lines=8> */
.L_x_699:
[----:B------:R-:W-:-:S05]  /*92b0*/  FADD.FTZ R40, R41, R40 ;  /* 0x0000002829287221 */ /* 0x000fca0000010000 */
[----:B------:R-:W-:Y:S02]  /*92c0*/  MOV R35, R40 ;  /* 0x0000002800237202 */ /* 0x000fe40000000f00 */
[----:B------:R-:W-:-:S07]  /*92d0*/  MOV R27, R38 ;  /* 0x00000026001b7202 */ /* 0x000fce0000000f00 */
[----:B------:R-:W-:Y:S05]  /*92e0*/  WARPSYNC.COLLECTIVE R30, `(.L_x_700) ;  /* 0x000000001e087348 */ /* 0x000fea0003c00000 */
[----:B------:R0:W1:Y:S02]  /*92f0*/  SHFL.BFLY P2, R38, R35, R32, R33 ;  /* 0x0c00002023267389 */ /* 0x0000640000040021 */
[----:B01----:R-:W-:Y:S01]  /*9300*/  ENDCOLLECTIVE ;  /* 0x000000000000791b */ /* 0x003fe20003800000 */
.L_x_700:
[----:B------:R-:W-:Y:S01]  /*9310*/  FADD.FTZ R22, R42, R27 ;  /* 0x0000001b2a167221 */ /* 0x000fe20000010000 */
[----:B------:R-:W-:Y:S06]  /*9320*/  BRA `(.L_x_701) ;  /* 0xffffffe400247947 */ /* 0x000fec000383ffff */
.L_x_702:
        /* <DEDUP_REMOVED lines=13> */
.L_x_3190:


//--------------------- .text._ZN13group_norm_v218gn_bwd_cuda_kernelI13__nv_bfloat16Li480ELi3ELi16ELi60ELi1024ELb1ELb1ELi4ELi960ELi960ELi4ELb1ELi1ELb0ELb0ELNS_15WgradSyncMethodE3ENS_16CompileConditionILi900EEEEEvPT_S6_S6_PKS5_S8_S8_S8_PKfflPfPj --------------------------
	.section	.text._ZN13group_norm_v218gn_bwd_cuda_kernelI13__nv_bfloat16Li480ELi3ELi16ELi60ELi1024ELb1ELb1ELi4ELi960ELi960ELi4ELb1ELi1ELb0ELb0ELNS_15WgradSyncMethodE3ENS_16CompileConditionILi900EEEEEvPT_S6_S6_PKS5_S8_S8_S8_PKfflPfPj,"ax",@progbits
	.align	128
        .global         _ZN13group_norm_v218gn_bwd_cuda_kernelI13__nv_bfloat16Li480ELi3ELi16ELi60ELi1024ELb1ELb1ELi4ELi960ELi960ELi4ELb1ELi1ELb0ELb0ELNS_15WgradSyncMethodE3ENS_16CompileConditionILi900EEEEEvPT_S6_S6_PKS5_S8_S8_S8_PKfflPfPj
        .type           _ZN13group_norm_v218gn_bwd_cuda_kernelI13__nv_bfloat16Li480ELi3ELi16ELi60ELi1024ELb1ELb1ELi4ELi960ELi960ELi4ELb1ELi1ELb0ELb0ELNS_15WgradSyncMethodE3ENS_16CompileConditionILi900EEEEEvPT_S6_S6_PKS5_S8_S8_S8_PKfflPfPj,@function
        .size           _ZN13group_norm_v218gn_bwd_cuda_kernelI13__nv_bfloat16Li480ELi3ELi16ELi60ELi1024ELb1ELb1ELi4ELi960ELi960ELi4ELb1ELi1ELb0ELb0ELNS_15WgradSyncMethodE3ENS_16CompileConditionILi900EEEEEvPT_S6_S6_PKS5_S8_S8_S8_PKfflPfPj,(.L_x_3191 - _ZN13group_norm_v218gn_bwd_cuda_kernelI13__nv_bfloat16Li480ELi3ELi16ELi60ELi1024ELb1ELb1ELi4ELi960ELi960ELi4ELb1ELi1ELb0ELb0ELNS_15WgradSyncMethodE3ENS_16CompileConditionILi900EEEEEvPT_S6_S6_PKS5_S8_S8_S8_PKfflPfPj)
        .other          _ZN13group_norm_v218gn_bwd_cuda_kernelI13__nv_bfloat16Li480ELi3ELi16ELi60ELi1024ELb1ELb1ELi4ELi960ELi960ELi4ELb1ELi1ELb0ELb0ELNS_15WgradSyncMethodE3ENS_16CompileConditionILi900EEEEEvPT_S6_S6_PKS5_S8_S8_S8_PKfflPfPj,@"STO_CUDA_ENTRY STV_DEFAULT"
_ZN13group_norm_v218gn_bwd_cuda_kernelI13__nv_bfloat16Li480ELi3ELi16ELi60ELi1024ELb1ELb1ELi4ELi960ELi960ELi4ELb1ELi1ELb0ELb0ELNS_15WgradSyncMethodE3ENS_16CompileConditionILi900EEEEEvPT_S6_S6_PKS5_S8_S8_S8_PKfflPfPj:
.text._ZN13group_norm_v218gn_bwd_cuda_kernelI13__nv_bfloat16Li480ELi3ELi16ELi60ELi1024ELb1ELb1ELi4ELi960ELi960ELi4ELb1ELi1ELb0ELb0ELNS_15WgradSyncMethodE3ENS_16CompileConditionILi900EEEEEvPT_S6_S6_PKS5_S8_S8_S8_PKfflPfPj:
        /* <DEDUP_REMOVED lines=19> */
[----:B------:R-:W-:Y:S02]  /*0130*/  MOV R5, 0x7fffff01 ;  /* 0x7fffff0100057802 */ /* 0x000fe40000000f00 */
[----:B------:R-:W-:Y:S01]  /*0140*/  ISETP.NE.AND P0, PT, R0, UR11, PT ;  /* 0x0000000b00007c0c */ /* 0x000fe2000bf05270 */
[----:B------:R-:W-:Y:S02]  /*0150*/  UIADD3.X UR6, URZ, UR7, URZ, UP0, !UPT ;  /* 0x000000073f067290 */ /* 0x000fe400087fe43f */
[----:B------:R-:W-:Y:S01]  /*0160*/  IMAD.U32 R2, RZ, RZ, UR4 ;  /* 0x00000004ff027e24 */ /* 0x000fe2000f8e00ff */
[----:B------:R-:W-:-:S03]  /*0170*/  SEL R5, R5, 0x1, !P0 ;  /* 0x0000000105057807 */ /* 0x000fc60004000000 */
[----:B------:R-:W-:Y:S01]  /*0180*/  MOV R3, UR6 ;  /* 0x0000000600037c02 */ /* 0x000fe20008000f00 */
[----:B------:R-:W-:Y:S06]  /*0190*/  MEMBAR.ALL.GPU ;  /* 0x0000000000007992 */ /* 0x000fec000000a000 */
[----:B------:R-:W-:-:S00]  /*01a0*/  ERRBAR ;  /* 0x00000000000079ab */ /* 0x000fc00000000000 */
[----:B------:R-:W-:Y:S06]  /*01b0*/  CGAERRBAR ;  /* 0x00000000000075ab */ /* 0x000fec0000000000 */
[----:B------:R0:W5:Y:S02]  /*01c0*/  ATOM.E.ADD.STRONG.GPU PT, R5, desc[UR12][R2.64], R5 ;  /* 0x000000050205798a */ /* 0x00016400081ee1cc */
.L_x_705:
[----:B------:R-:W2:Y:S04]  /*01d0*/  LD.E.STRONG.GPU R0, desc[UR12][R2.64] ;  /* 0x0000000c02007980 */ /* 0x000ea8000c10f900 */
[----:B--2---:R-:W-:Y:S01]  /*01e0*/  CCTL.IVALL ;  /* 0x00000000ff00798f */ /* 0x004fe20002000000 */
[----:B------:R-:W-:Y:S05]  /*01f0*/  YIELD ;  /* 0x0000000000007946 */ /* 0x000fea0003800000 */
[----:B-----5:R-:W-:-:S04]  /*0200*/  LOP3.LUT R0, R0, R5, RZ, 0x3c, !PT ;  /* 0x0000000500007212 */ /* 0x020fc800078e3cff */
[----:B------:R-:W-:-:S13]  /*0210*/  ISETP.GT.AND P0, PT, R0, -0x1, PT ;  /* 0xffffffff0000780c */ /* 0x000fda0003f04270 */
[----:B------:R-:W-:Y:S05]  /*0220*/  @P0 BRA `(.L_x_705) ;  /* 0xfffffffc00e80947 */ /* 0x000fea000383ffff */
.L_x_704:
[----:B------:R-:W-:Y:S05]  /*0230*/  WARPSYNC.ALL ;  /* 0x0000000000007948 */ /* 0x000fea0003800000 */
[----:B------:R-:W-:Y:S06]  /*0240*/  BAR.SYNC.DEFER_BLOCKING 0x0 ;  /* 0x0000000000007b1d */ /* 0x000fec0000010000 */
[----:B------:R-:W-:Y:S05]  /*0250*/  BRA `(.L_x_706) ;  /* 0x0000003000e07947 */ /* 0x000fea0003800000 */
.L_x_703:
[----:B------:R-:W0:Y:S01]  /*0260*/  S2R R14, SR_TID.X ;  /* 0x00000000000e7919 */ /* 0x000e220000002100 */
[----:B------:R-:W1:Y:S08]  /*0270*/  LDC.64 R4, c[0x0][0x238] ;  /* 0x00008e00ff047b82 */ /* 0x000e700000000a00 */
[----:B------:R-:W2:Y:S01]  /*0280*/  LDC.64 R6, c[0x0][0x240] ;  /* 0x00009000ff067b82 */ /* 0x000ea20000000a00 */
[----:B0-----:R-:W-:-:S05]  /*0290*/  IMAD.WIDE.U32 R2, R14, -0x77777777, RZ ;  /* 0x888888890e027825 */ /* 0x001fca00078e00ff */
[----:B------:R-:W-:-:S05]  /*02a0*/  SHF.R.U32.HI R0, RZ, 0x7, R3 ;  /* 0x00000007ff007819 */ /* 0x000fca0000011603 */
[----:B------:R-:W-:-:S05]  /*02b0*/  IMAD R0, R0, -0xf0, R14 ;  /* 0xffffff1000007824 */ /* 0x000fca00078e020e */
[----:B------:R-:W-:-:S05]  /*02c0*/  SHF.L.U32 R9, R0, 0x2, RZ ;  /* 0x0000000200097819 */ /* 0x000fca00000006ff */
[----:B-1----:R-:W-:-:S04]  /*02d0*/  IMAD.WIDE R2, R9, 0x2, R4 ;  /* 0x0000000209027825 */ /* 0x002fc800078e0204 */
[----:B--2---:R-:W-:Y:S02]  /*02e0*/  IMAD.WIDE R4, R9, 0x2, R6 ;  /* 0x0000000209047825 */ /* 0x004fe400078e0206 */
[----:B------:R-:W2:Y:S04]  /*02f0*/  LDG.E.64.CONSTANT R2, desc[UR12][R2.64] ;  /* 0x0000000c02027981 */ /* 0x000ea8000c1e9b00 */
[----:B------:R-:W3:Y:S01]  /*0300*/  LDG.E.64.CONSTANT R4, desc[UR12][R4.64] ;  /* 0x0000000c04047981 */ /* 0x000ee2000c1e9b00 */
[----:B------:R-:W-:Y:S01]  /*0310*/  SHF.R.S32.HI R8, RZ, 0x1f, R14 ;  /* 0x0000001fff087819 */ /* 0x000fe2000001140e */
[----:B------:R-:W0:Y:S01]  /*0320*/  S2UR UR6, SR_CgaCtaId ;  /* 0x00000000000679c3 */ /* 0x000e220000008800 */
[----:B------:R-:W-:Y:S01]  /*0330*/  IADD3 R12, R14, 0x1e0, RZ ;  /* 0x000001e00e0c7810 */ /* 0x000fe20007ffe0ff */
[----:B------:R-:W-:Y:S01]  /*0340*/  UMOV UR4, 0x400 ;  /* 0x0000040000047882 */ /* 0x000fe20000000000 */
[----:B------:R-:W-:Y:S01]  /*0350*/  LEA.HI R9, R8, R14, RZ, 0x2 ;  /* 0x0000000e08097211 */ /* 0x000fe200078f10ff */
[----:B------:R-:W-:Y:S01]  /*0360*/  UIADD3 UR4, UR4, 0x3c00, URZ ;  /* 0x00003c0004047890 */ /* 0x000fe2000fffe03f */
[----:B------:R-:W-:-:S02]  /*0370*/  SHF.R.S32.HI R11, RZ, 0x1f, R12 ;  /* 0x0000001fff0b7819 */ /* 0x000fc4000001140c */
[----:B------:R-:W-:Y:S02]  /*0380*/  CS2R R24, SRZ ;  /* 0x0000000000187805 */ /* 0x000fe4000001ff00 */
[----:B------:R-:W-:Y:S02]  /*0390*/  SHF.R.S32.HI R10, RZ, 0x2, R9 ;  /* 0x00000002ff0a7819 */ /* 0x000fe40000011409 */
[----:B------:R-:W-:Y:S02]  /*03a0*/  CS2R R22, SRZ ;  /* 0x0000000000167805 */ /* 0x000fe4000001ff00 */
[----:B------:R-:W-:Y:S02]  /*03b0*/  LEA.HI R6, R11, R12, RZ, 0x2 ;  /* 0x0000000c0b067211 */ /* 0x000fe400078f10ff */
[----:B------:R-:W-:Y:S02]  /*03c0*/  CS2R R20, SRZ ;  /* 0x0000000000147805 */ /* 0x000fe4000001ff00 */
[----:B------:R-:W-:Y:S01]  /*03d0*/  LEA.HI R8, R8, R14, RZ, 0x4 ;  /* 0x0000000e08087211 */ /* 0x000fe200078f20ff */
[----:B------:R-:W-:Y:S01]  /*03e0*/  VIADD R10, R10, 0xf0 ;  /* 0x000000f00a0a7836 */ /* 0x000fe20000000000 */
[----:B------:R-:W-:-:S02]  /*03f0*/  SHF.R.S32.HI R15, RZ, 0x2, R6 ;  /* 0x00000002ff0f7819 */ /* 0x000fc40000011406 */
[----:B------:R-:W-:Y:S02]  /*0400*/  CS2R R18, SRZ ;  /* 0x0000000000127805 */ /* 0x000fe4000001ff00 */
[----:B------:R-:W-:Y:S01]  /*0410*/  LOP3.LUT R13, R6, 0xfffffffc, RZ, 0xc0, !PT ;  /* 0xfffffffc060d7812 */ /* 0x000fe200078ec0ff */
[----:B------:R-:W-:Y:S01]  /*0420*/  IMAD.WIDE.U32 R6, R0, -0x77777777, RZ ;  /* 0x8888888900067825 */ /* 0x000fe200078e00ff */
[----:B------:R-:W-:Y:S01]  /*0430*/  LEA.HI R6, R11, R12, RZ, 0x4 ;  /* 0x0000000c0b067211 */ /* 0x000fe200078f20ff */
[----:B------:R-:W-:Y:S01]  /*0440*/  STL [R1+0x40], R15 ;  /* 0x0000400f01007387 */ /* 0x000fe20000100800 */
[----:B------:R-:W-:Y:S02]  /*0450*/  IADD3 R0, R15, 0xf0, RZ ;  /* 0x000000f00f007810 */ /* 0x000fe40007ffe0ff */
[----:B------:R-:W-:Y:S02]  /*0460*/  SHF.R.S32.HI R11, RZ, 0x1f, R10 ;  /* 0x0000001fff0b7819 */ /* 0x000fe4000001140a */
[----:B------:R-:W-:Y:S01]  /*0470*/  IADD3 R13, R12, -R13, RZ ;  /* 0x8000000d0c0d7210 */ /* 0x000fe20007ffe0ff */
[----:B0-----:R-:W-:Y:S01]  /*0480*/  ULEA UR6, UR6, UR4, 0x18 ;  /* 0x0000000406067291 */ /* 0x001fe2000f8ec03f */
[----:B------:R-:W-:-:S02]  /*0490*/  SHF.R.U32.HI R12, RZ, 0x3, R7 ;  /* 0x00000003ff0c7819 */ /* 0x000fc40000011607 */
[----:B------:R-:W-:Y:S01]  /*04a0*/  SHF.R.S32.HI R7, RZ, 0x1f, R0 ;  /* 0x0000001fff077819 */ /* 0x000fe20000011400 */
[----:B------:R-:W-:Y:S01]  /*04b0*/  UMOV UR4, URZ ;  /* 0x0000003f00047c82 */ /* 0x000fe20008000000 */
[----:B------:R-:W-:Y:S01]  /*04c0*/  LOP3.LUT R9, R9, 0xfffffffc, RZ, 0xc0, !PT ;  /* 0xfffffffc09097812 */ /* 0x000fe200078ec0ff */
[----:B------:R0:W-:Y:S01]  /*04d0*/  STL [R1+0x34], R12 ;  /* 0x0000340c01007387 */ /* 0x0001e20000100800 */
[----:B------:R-:W-:Y:S02]  /*04e0*/  LEA.HI R11, R11, R10, RZ, 0x2 ;  /* 0x0000000a0b0b7211 */ /* 0x000fe400078f10ff */
[----:B------:R-:W-:Y:S02]  /*04f0*/  LEA.HI R7, R7, R0, RZ, 0x2 ;  /* 0x0000000007077211 */ /* 0x000fe400078f10ff */
[----:B------:R-:W-:Y:S02]  /*0500*/  SHF.R.U32.HI R8, RZ, 0x4, R8 ;  /* 0x00000004ff087819 */ /* 0x000fe40000011608 */
[----:B------:R-:W-:-:S02]  /*0510*/  IADD3 R9, -R9, R14, RZ ;  /* 0x0000000e09097210 */ /* 0x000fc40007ffe1ff */
[----:B------:R-:W-:Y:S02]  /*0520*/  SHF.R.U32.HI R0, RZ, 0x2, R11 ;  /* 0x00000002ff007819 */ /* 0x000fe4000001160b */
[----:B------:R-:W-:Y:S02]  /*0530*/  SHF.R.U32.HI R6, RZ, 0x4, R6 ;  /* 0x00000004ff067819 */ /* 0x000fe40000011606 */
[C---:B0-----:R-:W-:Y:S02]  /*0540*/  LOP3.LUT R12, R9.reuse, 0x3, R8, 0x78, !PT ;  /* 0x00000003090c7812 */ /* 0x041fe400078e7808 */
[----:B------:R-:W-:Y:S02]  /*0550*/  LOP3.LUT R11, R9, 0x3, R0, 0x78, !PT ;  /* 0x00000003090b7812 */ /* 0x000fe400078e7800 */
[----:B------:R-:W-:Y:S01]  /*0560*/  LOP3.LUT R0, R13, 0x3, R6, 0x78, !PT ;  /* 0x000000030d007812 */ /* 0x000fe200078e7806 */
[----:B------:R-:W-:Y:S01]  /*0570*/  STL [R1+0x50], R12 ;  /* 0x0000500c01007387 */ /* 0x000fe20000100800 */
[----:B------:R-:W-:-:S03]  /*0580*/  SHF.R.U32.HI R10, RZ, 0x2, R7 ;  /* 0x00000002ff0a7819 */ /* 0x000fc60000011607 */
[----:B------:R-:W-:Y:S01]  /*0590*/  STL [R1+0x4c], R11 ;  /* 0x00004c0b01007387 */ /* 0x000fe20000100800 */
[----:B------:R-:W-:-:S03]  /*05a0*/  LOP3.LUT R10, R13, 0x3, R10, 0x78, !PT ;  /* 0x000000030d0a7812 */ /* 0x000fc600078e780a */
[----:B------:R0:W-:Y:S04]  /*05b0*/  STL [R1+0x48], R0 ;  /* 0x0000480001007387 */ /* 0x0001e80000100800 */
[----:B------:R-:W-:Y:S01]  /*05c0*/  STL [R1+0x44], R10 ;  /* 0x0000440a01007387 */ /* 0x000fe20000100800 */
[C---:B--2---:R-:W-:Y:S01]  /*05d0*/  PRMT R6, R2.reuse, 0x7632, R6 ;  /* 0x0000763202067816 */ /* 0x044fe20000000006 */
[----:B0-----:R-:W-:Y:S01]  /*05e0*/  IMAD.U32 R0, R2, 0x10000, RZ ;  /* 0x0001000002007824 */ /* 0x001fe200078e00ff */
[C---:B------:R-:W-:Y:S02]  /*05f0*/  PRMT R7, R3.reuse, 0x7632, R7 ;  /* 0x0000763203077816 */ /* 0x040fe40000000007 */
[----:B---3--:R-:W-:Y:S02]  /*0600*/  PRMT R8, R4, 0x7632, R8 ;  /* 0x0000763204087816 */ /* 0x008fe40000000008 */
[----:B------:R-:W-:-:S02]  /*0610*/  SHF.L.U32 R2, R3, 0x10, RZ ;  /* 0x0000001003027819 */ /* 0x000fc400000006ff */
[----:B------:R-:W-:Y:S02]  /*0620*/  SHF.L.U32 R4, R4, 0x10, RZ ;  /* 0x0000001004047819 */ /* 0x000fe400000006ff */
[C---:B------:R-:W-:Y:S02]  /*0630*/  SHF.L.U32 R3, R5.reuse, 0x10, RZ ;  /* 0x0000001005037819 */ /* 0x040fe400000006ff */
[----:B------:R-:W-:Y:S01]  /*0640*/  PRMT R9, R5, 0x7632, R9 ;  /* 0x0000763205097816 */ /* 0x000fe20000000009 */
[----:B------:R0:W-:Y:S03]  /*0650*/  STL [R1+0x3c], R4 ;  /* 0x00003c0401007387 */ /* 0x0001e60000100800 */
[----:B------:R-:W-:Y:S01]  /*0660*/  SHF.L.U32 R5, R9, 0x10, RZ ;  /* 0x0000001009057819 */ /* 0x000fe200000006ff */
[----:B------:R1:W-:Y:S01]  /*0670*/  STL [R1+0x38], R3 ;  /* 0x0000380301007387 */ /* 0x0003e20000100800 */
[----:B0-----:R-:W-:Y:S01]  /*0680*/  SHF.L.U32 R4, R7, 0x10, RZ ;  /* 0x0000001007047819 */ /* 0x001fe200000006ff */
[----:B-1----:R-:W-:Y:S01]  /*0690*/  IMAD.U32 R3, R6, 0x10000, RZ ;  /* 0x0001000006037824 */ /* 0x002fe200078e00ff */
[----:B------:R-:W-:-:S05]  /*06a0*/  SHF.L.U32 R6, R8, 0x10, RZ ;  /* 0x0000001008067819 */ /* 0x000fca00000006ff */
[----:B------:R0:W-:Y:S04]  /*06b0*/  STL [R1+0x20], R6 ;  /* 0x0000200601007387 */ /* 0x0001e80000100800 */
[----:B------:R0:W-:Y:S02]  /*06c0*/  STL [R1+0x1c], R5 ;  /* 0x00001c0501007387 */ /* 0x0001e40000100800 */
.L_x_722:
[----:B-1----:R-:W2:Y:S01]  /*06d0*/  LDL R9, [R1+0x34] ;  /* 0x0000340001097983 */ /* 0x002ea20000100800 */
[----:B------:R-:W-:Y:S01]  /*06e0*/  USHF.L.U32 UR7, UR11, 0x2, URZ ;  /* 0x000000020b077899 */ /* 0x000fe2000800063f */
[----:B------:R-:W-:Y:S01]  /*06f0*/  MOV R10, UR5 ;  /* 0x00000005000a7c02 */ /* 0x000fe20008000f00 */
[----:B------:R-:W-:Y:S01]  /*0700*/  UIMAD UR10, UR5, 0xf0000, URZ ;  /* 0x000f0000050a78a4 */ /* 0x000fe2000f8e023f */
[----:B0-----:R-:W0:Y:S01]  /*0710*/  S2R R5, SR_TID.X ;  /* 0x0000000000057919 */ /* 0x001e220000002100 */
[----:B------:R-:W-:Y:S01]  /*0720*/  ULOP3.LUT UR7, UR7, 0x3fc, URZ, 0xc0, !UPT ;  /* 0x000003fc07077892 */ /* 0x000fe2000f8ec03f */
[----:B------:R-:W-:Y:S01]  /*0730*/  ULDC.64 UR14, c[0x0][0x248] ;  /* 0x00009200000e7ab9 */ /* 0x000fe20000000a00 */
[----:B------:R-:W-:Y:S01]  /*0740*/  STL [R1+0x64], R25 ;  /* 0x0000641901007387 */ /* 0x000fe20000100800 */
[----:B------:R-:W-:-:S03]  /*0750*/  ULDC.64 UR16, c[0x0][0x228] ;  /* 0x00008a0000107ab9 */ /* 0x000fc60000000a00 */
[----:B------:R-:W-:Y:S04]  /*0760*/  STL [R1+0x60], R20 ;  /* 0x0000601401007387 */ /* 0x000fe80000100800 */
[----:B------:R-:W-:Y:S01]  /*0770*/  STL [R1+0x5c], R21 ;  /* 0x00005c1501007387 */ /* 0x000fe20000100800 */
[----:B0-----:R-:W-:-:S05]  /*0780*/  IMAD.WIDE.U32 R6, R5, -0x77777777, RZ ;  /* 0x8888888905067825 */ /* 0x001fca00078e00ff */
[----:B------:R-:W-:Y:S01]  /*0790*/  SHF.R.U32.HI R33, RZ, 0x7, R7 ;  /* 0x00000007ff217819 */ /* 0x000fe20000011607 */
[----:B------:R-:W-:-:S03]  /*07a0*/  IMAD.MOV.U32 R7, RZ, RZ, RZ ;  /* 0x000000ffff077224 */ /* 0x000fc600078e00ff */
[C---:B------:R-:W-:Y:S01]  /*07b0*/  IADD3 R8, R33.reuse, UR7, RZ ;  /* 0x0000000721087c10 */ /* 0x040fe2000fffe0ff */
[----:B------:R-:W-:Y:S01]  /*07c0*/  IMAD R34, R33, -0xf0, R5 ;  /* 0xffffff1021227824 */ /* 0x000fe200078e0205 */
[----:B------:R-:W-:Y:S01]  /*07d0*/  ULDC UR7, c[0x0][0x250] ;  /* 0x0000940000077ab9 */ /* 0x000fe20000000800 */
[----:B------:R-:W-:Y:S02]  /*07e0*/  IMAD.U32 R5, RZ, RZ, UR9 ;  /* 0x00000009ff057e24 */ /* 0x000fe4000f8e00ff */
[----:B------:R-:W-:Y:S01]  /*07f0*/  IMAD R8, R8, 0x3c0, RZ ;  /* 0x000003c008087824 */ /* 0x000fe200078e02ff */
[----:B------:R-:W-:-:S05]  /*0800*/  SHF.L.U32 R6, R34, 0x2, RZ ;  /* 0x0000000222067819 */ /* 0x000fca00000006ff */
[C---:B------:R-:W-:Y:S01]  /*0810*/  IMAD.WIDE.U32 R6, R5.reuse, 0xf0000, R6 ;  /* 0x000f000005067825 */ /* 0x040fe200078e0006 */
[----:B--2---:R-:W-:-:S04]  /*0820*/  LEA R9, P0, R5, R9, 0x4 ;  /* 0x0000000905097211 */ /* 0x004fc800078020ff */
[----:B------:R-:W-:Y:S02]  /*0830*/  LEA.HI.X R10, R5, RZ, R10, 0x4, P0 ;  /* 0x000000ff050a7211 */ /* 0x000fe400000f240a */
[----:B------:R-:W-:Y:S02]  /*0840*/  LEA R16, P0, R9, UR14, 0x3 ;  /* 0x0000000e09107c11 */ /* 0x000fe4000f8018ff */
[----:B------:R-:W-:Y:S02]  /*0850*/  IADD3 R5, R7, UR10, RZ ;  /* 0x0000000a07057c10 */ /* 0x000fe4000fffe0ff */
[----:B------:R-:W-:Y:S02]  /*0860*/  IADD3 R7, P1, R8, R6, RZ ;  /* 0x0000000608077210 */ /* 0x000fe40007f3e0ff */
[----:B------:R-:W-:Y:S01]  /*0870*/  LEA.HI.X R17, R9, UR15, R10, 0x3, P0 ;  /* 0x0000000f09117c11 */ /* 0x000fe200080f1c0a */
[----:B------:R-:W-:Y:S01]  /*0880*/  ULDC.64 UR14, c[0x0][0x230] ;  /* 0x00008c00000e7ab9 */ /* 0x000fe20000000a00 */
[----:B------:R-:W-:-:S02]  /*0890*/  IADD3.X R10, RZ, R5, RZ, P1, !PT ;  /* 0x00000005ff0a7210 */ /* 0x000fc40000ffe4ff */
[C---:B------:R-:W-:Y:S02]  /*08a0*/  SHF.L.U32 R12, R7.reuse, 0x1, RZ ;  /* 0x00000001070c7819 */ /* 0x040fe400000006ff */
[----:B------:R-:W-:Y:S01]  /*08b0*/  SHF.L.U64.HI R11, R7, 0x1, R10 ;  /* 0x00000001070b7819 */ /* 0x000fe2000001020a */
[----:B------:R-:W2:Y:S01]  /*08c0*/  LDG.E.64.CONSTANT R16, desc[UR12][R16.64] ;  /* 0x0000000c10107981 */ /* 0x000ea2000c1e9b00 */
[----:B------:R-:W-:-:S03]  /*08d0*/  IADD3 R14, P0, R12, UR14, RZ ;  /* 0x0000000e0c0e7c10 */ /* 0x000fc6000ff1e0ff */
[----:B------:R0:W-:Y:S01]  /*08e0*/  STL [R1+0x2c], R12 ;  /* 0x00002c0c01007387 */ /* 0x0001e20000100800 */
[----:B------:R-:W-:Y:S01]  /*08f0*/  IADD3.X R15, R11, UR15, RZ, P0, !PT ;  /* 0x0000000f0b0f7c10 */ /* 0x000fe200087fe4ff */
[----:B------:R-:W-:Y:S02]  /*0900*/  VIADD R7, R8, 0x780 ;  /* 0x0000078008077836 */ /* 0x000fe40000000000 */
[----:B------:R1:W-:Y:S04]  /*0910*/  STL [R1+0x30], R11 ;  /* 0x0000300b01007387 */ /* 0x0003e80000100800 */
[----:B------:R-:W3:Y:S01]  /*0920*/  LDG.E.64.CONSTANT R14, desc[UR12][R14.64] ;  /* 0x0000000c0e0e7981 */ /* 0x000ee2000c1e9b00 */
[----:B------:R-:W-:Y:S02]  /*0930*/  IADD3 R6, P1, R7, R6, RZ ;  /* 0x0000000607067210 */ /* 0x000fe40007f3e0ff */
[----:B0-----:R-:W-:-:S02]  /*0940*/  IADD3 R12, P0, R12, UR16, RZ ;  /* 0x000000100c0c7c10 */ /* 0x001fc4000ff1e0ff */
[----:B------:R-:W-:Y:S02]  /*0950*/  IADD3.X R5, RZ, R5, RZ, P1, !PT ;  /* 0x00000005ff057210 */ /* 0x000fe40000ffe4ff */
[C---:B------:R-:W-:Y:S02]  /*0960*/  SHF.L.U32 R8, R6.reuse, 0x1, RZ ;  /* 0x0000000106087819 */ /* 0x040fe400000006ff */
[----:B------:R-:W-:Y:S02]  /*0970*/  SHF.L.U64.HI R5, R6, 0x1, R5 ;  /* 0x0000000106057819 */ /* 0x000fe40000010205 */
[----:B------:R-:W-:Y:S01]  /*0980*/  IADD3.X R13, R11, UR17, RZ, P0, !PT ;  /* 0x000000110b0d7c10 */ /* 0x000fe200087fe4ff */
[----:B------:R0:W-:Y:S01]  /*0990*/  STL [R1+0x24], R8 ;  /* 0x0000240801007387 */ /* 0x0001e20000100800 */
[----:B------:R-:W-:-:S03]  /*09a0*/  IADD3 R10, P0, R8, UR14, RZ ;  /* 0x0000000e080a7c10 */ /* 0x000fc6000ff1e0ff */
[----:B------:R-:W-:Y:S04]  /*09b0*/  STL [R1+0x28], R5 ;  /* 0x0000280501007387 */ /* 0x000fe80000100800 */
[----:B------:R-:W4:Y:S04]  /*09c0*/  LDL R37, [R1+0x38] ;  /* 0x0000380001257983 */ /* 0x000f280000100800 */
[----:B------:R-:W4:Y:S04]  /*09d0*/  LDL R20, [R1+0x20] ;  /* 0x0000200001147983 */ /* 0x000f280000100800 */
[----:B------:R-:W4:Y:S01]  /*09e0*/  LDL R21, [R1+0x1c] ;  /* 0x00001c0001157983 */ /* 0x000f220000100800 */
[----:B-1----:R-:W-:Y:S01]  /*09f0*/  IADD3.X R11, R5, UR15, RZ, P0, !PT ;  /* 0x0000000f050b7c10 */ /* 0x002fe200087fe4ff */
[----:B------:R-:W-:Y:S01]  /*0a00*/  HFMA2.MMA R35, -RZ, RZ, 0, 1.430511474609375e-06 ;  /* 0x00000018ff237435 */ /* 0x000fe200000001ff */
[----:B------:R-:W-:Y:S01]  /*0a10*/  UIADD3 UR9, UP0, UR9, 0x1, URZ ;  /* 0x0000000109097890 */ /* 0x000fe2000ff1e03f */
[----:B------:R-:W4:Y:S01]  /*0a20*/  LDG.E.64.CONSTANT R12, desc[UR12][R12.64] ;  /* 0x0000000c0c0c7981 */ /* 0x000f22000c1e9b00 */
[----:B------:R-:W-:-:S03]  /*0a30*/  ULDC.64 UR14, c[0x0][0x258] ;  /* 0x00009600000e7ab9 */ /* 0x000fc60000000a00 */
[----:B------:R-:W4:Y:S01]  /*0a40*/  LDG.E.64.CONSTANT R10, desc[UR12][R10.64] ;  /* 0x0000000c0a0a7981 */ /* 0x000f22000c1e9b00 */
[----:B0-----:R-:W-:-:S04]  /*0a50*/  IADD3 R8, P0, R8, UR16, RZ ;  /* 0x0000001008087c10 */ /* 0x001fc8000ff1e0ff */
[----:B------:R-:W-:-:S06]  /*0a60*/  IADD3.X R9, R5, UR17, RZ, P0, !PT ;  /* 0x0000001105097c10 */ /* 0x000fcc00087fe4ff */
[----:B------:R-:W4:Y:S01]  /*0a70*/  LDG.E.64.CONSTANT R8, desc[UR12][R8.64] ;  /* 0x0000000c08087981 */ /* 0x000f22000c1e9b00 */
[----:B---3--:R-:W-:-:S03]  /*0a80*/  SHF.L.U32 R6, R14, 0x10, RZ ;  /* 0x000000100e067819 */ /* 0x008fc600000006ff */
[----:B------:R0:W-:Y:S01]  /*0a90*/  STL [R1+0x54], R14 ;  /* 0x0000540e01007387 */ /* 0x0001e20000100800 */
[----:B------:R-:W-:-:S03]  /*0aa0*/  PRMT R7, R14, 0x7632, R7 ;  /* 0x000076320e077816 */ /* 0x000fc60000000007 */
[----:B0-----:R-:W3:Y:S01]  /*0ab0*/  LDL R14, [R1+0x3c] ;  /* 0x00003c00010e7983 */ /* 0x001ee20000100800 */
[----:B--2---:R-:W-:-:S06]  /*0ac0*/  FADD.FTZ R5, R17, UR7 ;  /* 0x0000000711057e21 */ /* 0x004fcc0008010000 */
[----:B------:R-:W0:Y:S01]  /*0ad0*/  MUFU.RSQ R5, R5 ;  /* 0x0000000500057308 */ /* 0x000e220000001400 */
[C---:B------:R-:W-:Y:S01]  /*0ae0*/  FADD.FTZ R6, -R16.reuse, R6 ;  /* 0x0000000610067221 */ /* 0x040fe20000010100 */
[C---:B------:R-:W-:Y:S01]  /*0af0*/  IMAD.U32 R36, R15.reuse, 0x10000, RZ ;  /* 0x000100000f247824 */ /* 0x040fe200078e00ff */
[----:B------:R-:W-:Y:S02]  /*0b00*/  PRMT R29, R15, 0x7632, R29 ;  /* 0x000076320f1d7816 */ /* 0x000fe4000000001d */
[----:B------:R-:W-:Y:S01]  /*0b10*/  SHF.L.U32 R7, R7, 0x10, RZ ;  /* 0x0000001007077819 */ /* 0x000fe200000006ff */
[----:B------:R-:W-:Y:S01]  /*0b20*/  FADD.FTZ R36, -R16, R36 ;  /* 0x0000002410247221 */ /* 0x000fe20000010100 */
[----:B------:R-:W-:-:S03]  /*0b30*/  SHF.L.U32 R29, R29, 0x10, RZ ;  /* 0x000000101d1d7819 */ /* 0x000fc600000006ff */
[C---:B------:R-:W-:Y:S01]  /*0b40*/  FADD.FTZ R7, -R16.reuse, R7 ;  /* 0x0000000710077221 */ /* 0x040fe20000010100 */
[C---:B0-----:R-:W-:Y:S01]  /*0b50*/  FMUL.FTZ R25, R5.reuse, R6 ;  /* 0x0000000605197220 */ /* 0x041fe20000410000 */
[C---:B------:R-:W-:Y:S01]  /*0b60*/  FMUL.FTZ R36, R5.reuse, R36 ;  /* 0x0000002405247220 */ /* 0x040fe20000410000 */
[----:B------:R-:W-:Y:S01]  /*0b70*/  FADD.FTZ R29, -R16, R29 ;  /* 0x0000001d101d7221 */ /* 0x000fe20000010100 */
[C---:B------:R-:W-:Y:S02]  /*0b80*/  FMUL.FTZ R7, R5.reuse, R7 ;  /* 0x0000000705077220 */ /* 0x040fe40000410000 */
[----:B----4-:R-:W-:Y:S01]  /*0b90*/  FFMA.FTZ R6, R2, R36, R37 ;  /* 0x0000002402067223 */ /* 0x010fe20000010025 */
[----:B------:R-:W-:Y:S01]  /*0ba0*/  FMUL.FTZ R29, R5, R29 ;  /* 0x0000001d051d7220 */ /* 0x000fe20000410000 */
[----:B------:R-:W-:Y:S02]  /*0bb0*/  FFMA.FTZ R27, R3, R7, R20 ;  /* 0x00000007031b7223 */ /* 0x000fe40000010014 */
[----:B------:R-:W-:Y:S01]  /*0bc0*/  FMUL.FTZ R32, R6, -1.4426950216293334961 ;  /* 0xbfb8aa3b06207820 */ /* 0x000fe20000410000 */
[----:B------:R-:W-:Y:S01]  /*0bd0*/  FFMA.FTZ R31, R4, R29, R21 ;  /* 0x0000001d041f7223 */ /* 0x000fe20000010015 */
[----:B------:R-:W-:-:S03]  /*0be0*/  FMUL.FTZ R30, R27, -1.4426950216293334961 ;  /* 0xbfb8aa3b1b1e7820 */ /* 0x000fc60000410000 */
[----:B------:R-:W-:Y:S01]  /*0bf0*/  FMUL.FTZ R28, R31, -1.4426950216293334961 ;  /* 0xbfb8aa3b1f1c7820 */ /* 0x000fe20000410000 */
[----:B------:R-:W0:Y:S08]  /*0c00*/  MUFU.EX2 R32, R32 ;  /* 0x0000002000207308 */ /* 0x000e300000000800 */
[----:B------:R-:W1:Y:S08]  /*0c10*/  MUFU.EX2 R30, R30 ;  /* 0x0000001e001e7308 */ /* 0x000e700000000800 */
[----:B------:R-:W2:Y:S01]  /*0c20*/  MUFU.EX2 R28, R28 ;  /* 0x0000001c001c7308 */ /* 0x000ea20000000800 */
[----:B0-----:R-:W-:Y:S01]  /*0c30*/  FADD.FTZ R32, R32, 1 ;  /* 0x3f80000020207421 */ /* 0x001fe20000010000 */
[----:B-1----:R-:W-:-:S06]  /*0c40*/  FADD.FTZ R30, R30, 1 ;  /* 0x3f8000001e1e7421 */ /* 0x002fcc0000010000 */
[----:B------:R-:W-:Y:S01]  /*0c50*/  MUFU.RCP R32, R32 ;  /* 0x0000002000207308 */ /* 0x000fe20000001000 */
[----:B--2---:R-:W-:-:S07]  /*0c60*/  FADD.FTZ R28, R28, 1 ;  /* 0x3f8000001c1c7421 */ /* 0x004fce0000010000 */
[----:B------:R-:W-:Y:S01]  /*0c70*/  MUFU.RCP R30, R30 ;  /* 0x0000001e001e7308 */ /* 0x000fe20000001000 */
[----:B------:R-:W-:-:S07]  /*0c80*/  IMAD R34, R34, R35, UR6 ;  /* 0x0000000622227e24 */ /* 0x000fce000f8e0223 */
[----:B------:R-:W-:Y:S01]  /*0c90*/  MUFU.RCP R28, R28 ;  /* 0x0000001c001c7308 */ /* 0x000fe20000001000 */
[----:B------:R0:W-:Y:S04]  /*0ca0*/  STL [R1+0x58], R15 ;  /* 0x0000580f01007387 */ /* 0x0001e80000100800 */
[----:B------:R1:W-:Y:S01]  /*0cb0*/  STL [R1], R25 ;  /* 0x0000001901007387 */ /* 0x0003e20000100800 */
[----:B---3--:R-:W-:-:S04]  /*0cc0*/  FFMA.FTZ R17, R0, R25, R14 ;  /* 0x0000001900117223 */ /* 0x008fc8000001000e */
[----:B------:R-:W-:-:S06]  /*0cd0*/  FMUL.FTZ R26, R17, -1.4426950216293334961 ;  /* 0xbfb8aa3b111a7820 */ /* 0x000fcc0000410000 */
[----:B------:R-:W2:Y:S02]  /*0ce0*/  MUFU.EX2 R26, R26 ;  /* 0x0000001a001a7308 */ /* 0x000ea40000000800 */
[----:B--2---:R-:W-:-:S06]  /*0cf0*/  FADD.FTZ R26, R26, 1 ;  /* 0x3f8000001a1a7421 */ /* 0x004fcc0000010000 */
[----:B------:R-:W2:Y:S02]  /*0d00*/  MUFU.RCP R26, R26 ;  /* 0x0000001a001a7308 */ /* 0x000ea40000001000 */
[----:B--2---:R-:W-:-:S04]  /*0d10*/  FADD.FTZ R35, -R26, 1 ;  /* 0x3f8000001a237421 */ /* 0x004fc80000010100 */
[----:B------:R-:W-:Y:S01]  /*0d20*/  FFMA.FTZ R35, R17, R35, 1 ;  /* 0x3f80000011237423 */ /* 0x000fe20000010023 */
[----:B------:R-:W-:Y:S02]  /*0d30*/  IMAD R17, R33, 0x8, R34 ;  /* 0x0000000821117824 */ /* 0x000fe400078e0222 */
[----:B------:R-:W-:Y:S01]  /*0d40*/  FADD.FTZ R33, -R32, 1 ;  /* 0x3f80000020217421 */ /* 0x000fe20000010100 */
[----:B------:R-:W-:Y:S01]  /*0d50*/  FMUL.FTZ R35, R26, R35 ;  /* 0x000000231a237220 */ /* 0x000fe20000410000 */
[----:B------:R-:W-:Y:S02]  /*0d60*/  FADD.FTZ R26, -R30, 1 ;  /* 0x3f8000001e1a7421 */ /* 0x000fe40000010100 */
[----:B------:R-:W-:Y:S01]  /*0d70*/  FFMA.FTZ R33, R6, R33, 1 ;  /* 0x3f80000006217423 */ /* 0x000fe20000010021 */
[----:B------:R-:W-:Y:S01]  /*0d80*/  FADD.FTZ R6, -R28, 1 ;  /* 0x3f8000001c067421 */ /* 0x000fe20000010100 */
[----:B------:R-:W-:-:S03]  /*0d90*/  FFMA.FTZ R27, R27, R26, 1 ;  /* 0x3f8000001b1b7423 */ /* 0x000fc6000001001a */
[----:B------:R-:W-:Y:S01]  /*0da0*/  FFMA.FTZ R26, R31, R6, 1 ;  /* 0x3f8000001f1a7423 */ /* 0x000fe20000010006 */
[C---:B------:R-:W-:Y:S02]  /*0db0*/  SHF.L.U32 R6, R12.reuse, 0x10, RZ ;  /* 0x000000100c067819 */ /* 0x040fe400000006ff */
[----:B------:R-:W-:Y:S01]  /*0dc0*/  PRMT R31, R12, 0x7632, R31 ;  /* 0x000076320c1f7816 */ /* 0x000fe2000000001f */
[----:B------:R-:W-:Y:S01]  /*0dd0*/  FMUL.FTZ R26, R28, R26 ;  /* 0x0000001a1c1a7220 */ /* 0x000fe20000410000 */
[----:B------:R-:W-:Y:S01]  /*0de0*/  FMUL.FTZ R27, R30, R27 ;  /* 0x0000001b1e1b7220 */ /* 0x000fe20000410000 */
[----:B------:R-:W-:Y:S01]  /*0df0*/  FMUL.FTZ R6, R6, R35 ;  /* 0x0000002306067220 */ /* 0x000fe20000410000 */
[----:B------:R-:W-:Y:S02]  /*0e00*/  SHF.L.U32 R28, R31, 0x10, RZ ;  /* 0x000000101f1c7819 */ /* 0x000fe400000006ff */
[----:B------:R-:W-:Y:S01]  /*0e10*/  SHF.L.U32 R35, R10, 0x10, RZ ;  /* 0x000000100a237819 */ /* 0x000fe200000006ff */
[----:B------:R-:W-:Y:S01]  /*0e20*/  FMUL.FTZ R33, R32, R33 ;  /* 0x0000002120217220 */ /* 0x000fe20000410000 */
[----:B------:R-:W-:-:S02]  /*0e30*/  IMAD.U32 R30, R13, 0x10000, RZ ;  /* 0x000100000d1e7824 */ /* 0x000fc400078e00ff */
[----:B------:R-:W-:Y:S01]  /*0e40*/  FMUL.FTZ R27, R28, R27 ;  /* 0x0000001b1c1b7220 */ /* 0x000fe20000410000 */
[----:B------:R-:W-:Y:S01]  /*0e50*/  FMUL.FTZ R28, R0, R6 ;  /* 0x00000006001c7220 */ /* 0x000fe20000410000 */
[----:B------:R-:W-:Y:S01]  /*0e60*/  FADD.FTZ R35, -R16, R35 ;  /* 0x0000002310237221 */ /* 0x000fe20000010100 */
[----:B------:R-:W-:Y:S01]  /*0e70*/  PRMT R31, R13, 0x7632, R31 ;  /* 0x000076320d1f7816 */ /* 0x000fe2000000001f */
[----:B------:R-:W-:Y:S01]  /*0e80*/  FMUL.FTZ R33, R30, R33 ;  /* 0x000000211e217220 */ /* 0x000fe20000410000 */
[----:B------:R-:W-:Y:S01]  /*0e90*/  FFMA.FTZ R28, R25, R28, RZ ;  /* 0x0000001c191c7223 */ /* 0x000fe200000100ff */
[----:B------:R-:W-:Y:S01]  /*0ea0*/  FMUL.FTZ R30, R3, R27 ;  /* 0x0000001b031e7220 */ /* 0x000fe20000410000 */
[----:B------:R-:W-:Y:S01]  /*0eb0*/  FMUL.FTZ R35, R5, R35 ;  /* 0x0000002305237220 */ /* 0x000fe20000410000 */
[----:B------:R-:W-:Y:S01]  /*0ec0*/  SHF.L.U32 R31, R31, 0x10, RZ ;  /* 0x000000101f1f7819 */ /* 0x000fe200000006ff */
[C---:B0-----:R-:W-:Y:S01]  /*0ed0*/  FFMA.FTZ R15, R7.reuse, R27, R22 ;  /* 0x0000001b070f7223 */ /* 0x041fe20000010016 */
[----:B------:R-:W-:Y:S01]  /*0ee0*/  FFMA.FTZ R7, R7, R30, R28 ;  /* 0x0000001e07077223 */ /* 0x000fe2000001001c */
[----:B------:R-:W-:Y:S01]  /*0ef0*/  FFMA.FTZ R28, R0, R35, R14 ;  /* 0x00000023001c7223 */ /* 0x000fe2000001000e */
[----:B------:R-:W-:Y:S01]  /*0f00*/  FMUL.FTZ R22, R2, R33 ;  /* 0x0000002102167220 */ /* 0x000fe20000410000 */
[----:B------:R-:W-:Y:S01]  /*0f10*/  FMUL.FTZ R26, R31, R26 ;  /* 0x0000001a1f1a7220 */ /* 0x000fe20000410000 */
[----:B------:R-:W-:Y:S01]  /*0f20*/  SHF.L.U32 R34, R11, 0x10, RZ ;  /* 0x000000100b227819 */ /* 0x000fe200000006ff */
[----:B------:R-:W-:Y:S01]  /*0f30*/  FMUL.FTZ R31, R28, -1.4426950216293334961 ;  /* 0xbfb8aa3b1c1f7820 */ /* 0x000fe20000410000 */
[----:B------:R-:W-:Y:S01]  /*0f40*/  FFMA.FTZ R7, R36, R22, R7 ;  /* 0x0000001624077223 */ /* 0x000fe20000010007 */
[----:B------:R-:W-:Y:S01]  /*0f50*/  FMUL.FTZ R22, R4, R26 ;  /* 0x0000001a04167220 */ /* 0x000fe20000410000 */
[----:B------:R-:W-:Y:S01]  /*0f60*/  FADD.FTZ R23, R27, R23 ;  /* 0x000000171b177221 */ /* 0x000fe20000010000 */
[----:B------:R-:W-:Y:S01]  /*0f70*/  FADD.FTZ R34, -R16, R34 ;  /* 0x0000002210227221 */ /* 0x000fe20000010100 */
[----:B-1----:R-:W2:Y:S01]  /*0f80*/  LDL.LU R25, [R1+0x64] ;  /* 0x0000640001197983 */ /* 0x002ea20000300800 */
[----:B------:R-:W0:Y:S01]  /*0f90*/  MUFU.EX2 R31, R31 ;  /* 0x0000001f001f7308 */ /* 0x000e220000000800 */
[----:B------:R-:W-:Y:S01]  /*0fa0*/  FFMA.FTZ R7, R29, R22, R7 ;  /* 0x000000161d077223 */ /* 0x000fe20000010007 */
[----:B------:R-:W-:Y:S01]  /*0fb0*/  PRMT R22, R10, 0x7632, R22 ;  /* 0x000076320a167816 */ /* 0x000fe20000000016 */
[----:B------:R-:W-:Y:S01]  /*0fc0*/  FMUL.FTZ R34, R5, R34 ;  /* 0x0000002205227220 */ /* 0x000fe20000410000 */
[----:B------:R-:W-:-:S02]  /*0fd0*/  FFMA.FTZ R14, R29, R26, R18 ;  /* 0x0000001a1d0e7223 */ /* 0x000fc40000010012 */
[----:B------:R-:W-:Y:S01]  /*0fe0*/  SHF.L.U32 R22, R22, 0x10, RZ ;  /* 0x0000001016167819 */ /* 0x000fe200000006ff */
[----:B------:R-:W-:-:S04]  /*0ff0*/  FFMA.FTZ R18, R2, R34, R37 ;  /* 0x0000002202127223 */ /* 0x000fc80000010025 */
[----:B------:R-:W-:Y:S01]  /*1000*/  FADD.FTZ R22, -R16, R22 ;  /* 0x0000001610167221 */ /* 0x000fe20000010100 */
[----:B------:R-:W-:-:S03]  /*1010*/  FMUL.FTZ R32, R18, -1.4426950216293334961 ;  /* 0xbfb8aa3b12207820 */ /* 0x000fc60000410000 */
[----:B------:R-:W-:Y:S01]  /*1020*/  FMUL.FTZ R22, R5, R22 ;  /* 0x0000001605167220 */ /* 0x000fe20000410000 */
[----:B0-----:R-:W-:Y:S02]  /*1030*/  FADD.FTZ R31, R31, 1 ;  /* 0x3f8000001f1f7421 */ /* 0x001fe40000010000 */
[----:B------:R-:W0:Y:S01]  /*1040*/  MUFU.EX2 R32, R32 ;  /* 0x0000002000207308 */ /* 0x000e220000000800 */
[----:B------:R-:W-:Y:S01]  /*1050*/  FFMA.FTZ R29, R3, R22, R20 ;  /* 0x00000016031d7223 */ /* 0x000fe20000010014 */
[----:B------:R-:W-:Y:S01]  /*1060*/  FFMA.FTZ R37, R0, R6, RZ ;  /* 0x0000000600257223 */ /* 0x000fe200000100ff */
[----:B------:R-:W3:Y:S02]  /*1070*/  LDL.LU R20, [R1+0x60] ;  /* 0x0000600001147983 */ /* 0x000ee40000300800 */
[----:B------:R-:W-:-:S03]  /*1080*/  FMUL.FTZ R30, R29, -1.4426950216293334961 ;  /* 0xbfb8aa3b1d1e7820 */ /* 0x000fc60000410000 */
[----:B------:R-:W1:Y:S08]  /*1090*/  MUFU.RCP R31, R31 ;  /* 0x0000001f001f7308 */ /* 0x000e700000001000 */
[----:B------:R-:W4:Y:S01]  /*10a0*/  MUFU.EX2 R30, R30 ;  /* 0x0000001e001e7308 */ /* 0x000f220000000800 */
[----:B0-----:R-:W-:Y:S01]  /*10b0*/  FADD.FTZ R32, R32, 1 ;  /* 0x3f80000020207421 */ /* 0x001fe20000010000 */
[----:B------:R-:W-:Y:S01]  /*10c0*/  FFMA.FTZ R37, R3, R27, R37 ;  /* 0x0000001b03257223 */ /* 0x000fe20000010025 */
[----:B------:R-:W-:-:S05]  /*10d0*/  FADD.FTZ R27, R26, R19 ;  /* 0x000000131a1b7221 */ /* 0x000fca0000010000 */
[----:B------:R-:W0:Y:S01]  /*10e0*/  MUFU.RCP R32, R32 ;  /* 0x0000002000207308 */ /* 0x000e220000001000 */
[----:B-1----:R-:W-:-:S04]  /*10f0*/  FADD.FTZ R19, -R31, 1 ;  /* 0x3f8000001f137421 */ /* 0x002fc80000010100 */
[----:B------:R-:W-:Y:S01]  /*1100*/  FFMA.FTZ R19, R28, R19, 1 ;  /* 0x3f8000001c137423 */ /* 0x000fe20000010013 */
[----:B----4-:R-:W-:-:S03]  /*1110*/  FADD.FTZ R30, R30, 1 ;  /* 0x3f8000001e1e7421 */ /* 0x010fc60000010000 */
[----:B------:R-:W-:Y:S01]  /*1120*/  FMUL.FTZ R31, R31, R19 ;  /* 0x000000131f1f7220 */ /* 0x000fe20000410000 */
[----:B------:R-:W-:Y:S01]  /*1130*/  PRMT R28, R11, 0x7632, R28 ;  /* 0x000076320b1c7816 */ /* 0x000fe2000000001c */
[----:B------:R0:W1:Y:S04]  /*1140*/  MUFU.RCP R19, R30 ;  /* 0x0000001e00137308 */ /* 0x0000680000001000 */
[----:B------:R-:W-:-:S04]  /*1150*/  IMAD.U32 R28, R28, 0x10000, RZ ;  /* 0x000100001c1c7824 */ /* 0x000fc800078e00ff */
[----:B------:R-:W-:Y:S01]  /*1160*/  FADD.FTZ R28, -R16, R28 ;  /* 0x0000001c101c7221 */ /* 0x000fe20000010100 */
[----:B0-----:R-:W-:-:S03]  /*1170*/  FADD.FTZ R30, -R32, 1 ;  /* 0x3f800000201e7421 */ /* 0x001fc60000010100 */
[----:B------:R-:W-:Y:S01]  /*1180*/  FMUL.FTZ R28, R5, R28 ;  /* 0x0000001c051c7220 */ /* 0x000fe20000410000 */
[----:B------:R-:W-:-:S03]  /*1190*/  FFMA.FTZ R18, R18, R30, 1 ;  /* 0x3f80000012127423 */ /* 0x000fc6000001001e */
[----:B------:R-:W-:Y:S01]  /*11a0*/  FFMA.FTZ R30, R4, R28, R21 ;  /* 0x0000001c041e7223 */ /* 0x000fe20000010015 */
[----:B------:R-:W-:Y:S01]  /*11b0*/  FMUL.FTZ R18, R32, R18 ;  /* 0x0000001220127220 */ /* 0x000fe20000410000 */
[----:B-1----:R-:W-:Y:S01]  /*11c0*/  FADD.FTZ R32, -R19, 1 ;  /* 0x3f80000013207421 */ /* 0x002fe20000010100 */
[----:B------:R-:W-:Y:S01]  /*11d0*/  FFMA.FTZ R37, R2, R33, R37 ;  /* 0x0000002102257223 */ /* 0x000fe20000010025 */
[----:B------:R-:W4:Y:S02]  /*11e0*/  LDL.LU R21, [R1+0x5c] ;  /* 0x00005c0001157983 */ /* 0x000f240000300800 */
[----:B------:R-:W-:Y:S01]  /*11f0*/  FFMA.FTZ R32, R29, R32, 1 ;  /* 0x3f8000001d207423 */ /* 0x000fe20000010020 */
[----:B------:R-:W-:-:S06]  /*1200*/  FMUL.FTZ R29, R30, -1.4426950216293334961 ;  /* 0xbfb8aa3b1e1d7820 */ /* 0x000fcc0000410000 */
[----:B------:R-:W0:Y:S01]  /*1210*/  MUFU.EX2 R29, R29 ;  /* 0x0000001d001d7308 */ /* 0x000e220000000800 */
[----:B------:R-:W-:Y:S01]  /*1220*/  FMUL.FTZ R19, R19, R32 ;  /* 0x0000002013137220 */ /* 0x000fe20000410000 */
[----:B------:R-:W-:-:S05]  /*1230*/  SHF.L.U32 R32, R8, 0x10, RZ ;  /* 0x0000001008207819 */ /* 0x000fca00000006ff */
[----:B------:R-:W-:Y:S01]  /*1240*/  FMUL.FTZ R32, R32, R31 ;  /* 0x0000001f20207220 */ /* 0x000fe20000410000 */
[----:B0-----:R-:W-:Y:S01]  /*1250*/  FADD.FTZ R31, R29, 1 ;  /* 0x3f8000001d1f7421 */ /* 0x001fe20000010000 */
[----:B------:R-:W-:-:S04]  /*1260*/  PRMT R29, R8, 0x7632, R29 ;  /* 0x00007632081d7816 */ /* 0x000fc8000000001d */
[----:B------:R-:W-:Y:S01]  /*1270*/  SHF.L.U32 R29, R29, 0x10, RZ ;  /* 0x000000101d1d7819 */ /* 0x000fe200000006ff */
[----:B------:R-:W0:Y:S04]  /*1280*/  MUFU.RCP R31, R31 ;  /* 0x0000001f001f7308 */ /* 0x000e280000001000 */
[----:B------:R-:W-:Y:S01]  /*1290*/  FMUL.FTZ R29, R29, R19 ;  /* 0x000000131d1d7220 */ /* 0x000fe20000410000 */
[----:B------:R-:W-:-:S04]  /*12a0*/  FMUL.FTZ R19, R0, R32 ;  /* 0x0000002000137220 */ /* 0x000fc80000410000 */
[----:B------:R-:W-:Y:S01]  /*12b0*/  FFMA.FTZ R19, R35, R19, R7 ;  /* 0x0000001323137223 */ /* 0x000fe20000010007 */
[----:B------:R-:W-:-:S04]  /*12c0*/  FMUL.FTZ R7, R3, R29 ;  /* 0x0000001d03077220 */ /* 0x000fc80000410000 */
[----:B------:R-:W-:Y:S01]  /*12d0*/  FFMA.FTZ R19, R22, R7, R19 ;  /* 0x0000000716137223 */ /* 0x000fe20000010013 */
[----:B0-----:R-:W-:Y:S01]  /*12e0*/  FADD.FTZ R7, -R31, 1 ;  /* 0x3f8000001f077421 */ /* 0x001fe20000010100 */
[----:B------:R-:W-:Y:S02]  /*12f0*/  FFMA.FTZ R26, R4, R26, R37 ;  /* 0x0000001a041a7223 */ /* 0x000fe40000010025 */
[----:B------:R-:W4:Y:S01]  /*1300*/  LDL R37, [R1] ;  /* 0x0000000001257983 */ /* 0x000f220000100800 */
[----:B------:R-:W-:-:S04]  /*1310*/  FFMA.FTZ R7, R30, R7, 1 ;  /* 0x3f8000001e077423 */ /* 0x000fc80000010007 */
[----:B------:R-:W-:Y:S01]  /*1320*/  FMUL.FTZ R31, R31, R7 ;  /* 0x000000071f1f7220 */ /* 0x000fe20000410000 */
[----:B------:R-:W-:-:S05]  /*1330*/  SHF.L.U32 R7, R9, 0x10, RZ ;  /* 0x0000001009077819 */ /* 0x000fca00000006ff */
[----:B------:R-:W-:Y:S01]  /*1340*/  FMUL.FTZ R7, R7, R18 ;  /* 0x0000001207077220 */ /* 0x000fe20000410000 */
[----:B------:R-:W-:Y:S01]  /*1350*/  PRMT R18, R9, 0x7632, R18 ;  /* 0x0000763209127816 */ /* 0x000fe20000000012 */
[----:B------:R-:W-:-:S04]  /*1360*/  FFMA.FTZ R30, R0, R32, R26 ;  /* 0x00000020001e7223 */ /* 0x000fc8000001001a */
[----:B------:R-:W-:Y:S02]  /*1370*/  IMAD.U32 R18, R18, 0x10000, RZ ;  /* 0x0001000012127824 */ /* 0x000fe400078e00ff */
[----:B------:R-:W-:Y:S02]  /*1380*/  FFMA.FTZ R30, R3, R29, R30 ;  /* 0x0000001d031e7223 */ /* 0x000fe4000001001e */
[----:B------:R-:W-:Y:S01]  /*1390*/  FMUL.FTZ R26, R18, R31 ;  /* 0x0000001f121a7220 */ /* 0x000fe20000410000 */
[----:B------:R-:W-:-:S04]  /*13a0*/  FMUL.FTZ R18, R2, R7 ;  /* 0x0000000702127220 */ /* 0x000fc80000410000 */
[----:B------:R-:W-:Y:S01]  /*13b0*/  FFMA.FTZ R19, R34, R18, R19 ;  /* 0x0000001222137223 */ /* 0x000fe20000010013 */
[----:B------:R-:W-:Y:S01]  /*13c0*/  FFMA.FTZ R18, R2, R7, R30 ;  /* 0x0000000702127223 */ /* 0x000fe2000001001e */
[----:B------:R-:W-:-:S03]  /*13d0*/  FMUL.FTZ R30, R4, R26 ;  /* 0x0000001a041e7220 */ /* 0x000fc60000410000 */
[----:B------:R-:W-:Y:S01]  /*13e0*/  FFMA.FTZ R18, R4, R26, R18 ;  /* 0x0000001a04127223 */ /* 0x000fe20000010012 */
[----:B------:R-:W-:Y:S01]  /*13f0*/  FFMA.FTZ R19, R28, R30, R19 ;  /* 0x0000001e1c137223 */ /* 0x000fe20000010013 */
[----:B------:R-:W-:Y:S02]  /*1400*/  FFMA.FTZ R22, R22, R29, R15 ;  /* 0x0000001d16167223 */ /* 0x000fe4000001000f */
[----:B------:R0:W5:Y:S04]  /*1410*/  LDL.LU R15, [R1+0x58] ;  /* 0x00005800010f7983 */ /* 0x0001680000300800 */
[----:B------:R1:W-:Y:S02]  /*1420*/  STS.64 [R17], R18 ;  /* 0x0000001211007388 */ /* 0x0003e40000000a00 */
[----:B-1----:R-:W-:-:S02]  /*1430*/  FFMA.FTZ R18, R28, R26, R14 ;  /* 0x0000001a1c127223 */ /* 0x002fc4000001000e */
[----:B------:R0:W5:Y:S01]  /*1440*/  LDL.LU R14, [R1+0x54] ;  /* 0x00005400010e7983 */ /* 0x0001620000300800 */
[----:B------:R-:W-:Y:S02]  /*1450*/  UIADD3.X UR10, URZ, UR5, URZ, UP0, !UPT ;  /* 0x000000053f0a7290 */ /* 0x000fe400087fe43f */
[----:B------:R-:W-:-:S04]  /*1460*/  UISETP.GE.U32.AND UP0, UPT, UR9, UR14, UPT ;  /* 0x0000000e0900728c */ /* 0x000fc8000bf06070 */
[----:B------:R-:W-:Y:S01]  /*1470*/  UISETP.GE.AND.EX UP0, UPT, UR10, UR15, UPT, UP0 ;  /* 0x0000000f0a00728c */ /* 0x000fe2000bf06300 */
[----:B------:R-:W-:Y:S05]  /*1480*/  BAR.SYNC.DEFER_BLOCKING 0x0 ;  /* 0x0000000000007b1d */ /* 0x000fea0000010000 */
[----:B------:R-:W-:Y:S01]  /*1490*/  PLOP3.LUT P0, PT, PT, PT, UP0, 0x80, 0x0 ;  /* 0x000000000000781c */ /* 0x000fe20003f0f008 */
[----:B------:R-:W-:Y:S01]  /*14a0*/  FADD.FTZ R23, R23, R29 ;  /* 0x0000001d17177221 */ /* 0x000fe20000010000 */
[----:B------:R-:W-:Y:S01]  /*14b0*/  FADD.FTZ R19, R27, R26 ;  /* 0x0000001a1b137221 */ /* 0x000fe20000010000 */
[----:B--2---:R-:W-:-:S04]  /*14c0*/  FADD.FTZ R25, R6, R25 ;  /* 0x0000001906197221 */ /* 0x004fc80000010000 */
[----:B------:R-:W-:Y:S01]  /*14d0*/  FADD.FTZ R25, R25, R32 ;  /* 0x0000002019197221 */ /* 0x000fe20000010000 */
[----:B---3--:R-:W-:-:S04]  /*14e0*/  FFMA.FTZ R20, R36, R33, R20 ;  /* 0x0000002124147223 */ /* 0x008fc80000010014 */
[----:B------:R-:W-:Y:S01]  /*14f0*/  FFMA.FTZ R20, R34, R7, R20 ;  /* 0x0000000722147223 */ /* 0x000fe20000010014 */
[----:B----4-:R-:W-:-:S04]  /*1500*/  FADD.FTZ R21, R33, R21 ;  /* 0x0000001521157221 */ /* 0x010fc80000010000 */
[----:B------:R-:W-:Y:S01]  /*1510*/  FADD.FTZ R21, R21, R7 ;  /* 0x0000000715157221 */ /* 0x000fe20000010000 */
[----:B------:R-:W-:Y:S02]  /*1520*/  FFMA.FTZ R24, R37, R6, R24 ;  /* 0x0000000625187223 */ /* 0x000fe40000010018 */
[----:B------:R-:W1:Y:S02]  /*1530*/  S2R R37, SR_TID.X ;  /* 0x0000000000257919 */ /* 0x000e640000002100 */
[----:B------:R-:W-:Y:S01]  /*1540*/  FFMA.FTZ R24, R35, R32, R24 ;  /* 0x0000002023187223 */ /* 0x000fe20000010018 */
[----:B-1----:R-:W-:Y:S01]  /*1550*/  ISETP.GT.U32.AND P1, PT, R37, 0x1f, PT ;  /* 0x0000001f2500780c */ /* 0x002fe20003f24070 */
[----:B0-----:R-:W-:-:S12]  /*1560*/  @!P0 BRA `(.L_x_707) ;  /* 0x0000000000e08947 */ /* 0x001fd80003800000 */
[----:B------:R-:W2:Y:S04]  /*1570*/  LDL R30, [R1+0x50] ;  /* 0x00005000011e7983 */ /* 0x000ea80000100800 */
[----:B------:R-:W3:Y:S01]  /*1580*/  LDL R29, [R1+0x4c] ;  /* 0x00004c00011d7983 */ /* 0x000ee20000100800 */
[----:B------:R-:W0:Y:S01]  /*1590*/  S2UR UR7, SR_CgaCtaId ;  /* 0x00000000000779c3 */ /* 0x000e220000008800 */
[----:B------:R-:W-:Y:S01]  /*15a0*/  UMOV UR5, 0x400 ;  /* 0x0000040000057882 */ /* 0x000fe20000000000 */
[----:B------:R-:W-:-:S04]  /*15b0*/  SHF.L.U32 R17, R37, 0x1, RZ ;  /* 0x0000000125117819 */ /* 0x000fc800000006ff */
[----:B------:R-:W-:-:S04]  /*15c0*/  LOP3.LUT R17, R17, 0x18, RZ, 0xc0, !PT ;  /* 0x0000001811117812 */ /* 0x000fc800078ec0ff */
[----:B------:R-:W-:Y:S01]  /*15d0*/  LOP3.LUT R28, R17, 0x8, RZ, 0x3c, !PT ;  /* 0x00000008111c7812 */ /* 0x000fe200078e3cff */
[----:B0-----:R-:W-:Y:S02]  /*15e0*/  ULEA UR5, UR7, UR5, 0x18 ;  /* 0x0000000507057291 */ /* 0x001fe4000f8ec03f */
[----:B------:R-:W-:-:S04]  /*15f0*/  ULOP3.LUT UR7, UR11, 0xff, URZ, 0xc0, !UPT ;  /* 0x000000ff0b077892 */ /* 0x000fc8000f8ec03f */
[----:B------:R-:W-:Y:S01]  /*1600*/  LEA R26, R37, UR5, 0x5 ;  /* 0x00000005251a7c11 */ /* 0x000fe2000f8e28ff */
[----:B------:R-:W-:-:S03]  /*1610*/  UPRMT UR7, UR8, 0x2104, UR7 ;  /* 0x0000210408077896 */ /* 0x000fc60008000007 */
[C---:B------:R-:W-:Y:S02]  /*1620*/  IADD3 R27, R26.reuse, R17, RZ ;  /* 0x000000111a1b7210 */ /* 0x040fe40007ffe0ff */
[----:B------:R-:W-:-:S03]  /*1630*/  IADD3 R28, R26, R28, RZ ;  /* 0x0000001c1a1c7210 */ /* 0x000fc60007ffe0ff */
[----:B------:R0:W-:Y:S04]  /*1640*/  STS.64 [R27], R24 ;  /* 0x000000181b007388 */ /* 0x0001e80000000a00 */
[----:B------:R-:W-:Y:S01]  /*1650*/  STS.64 [R28], R22 ;  /* 0x000000161c007388 */ /* 0x000fe20000000a00 */
[C---:B0-----:R-:W-:Y:S02]  /*1660*/  LOP3.LUT R27, R17.reuse, 0x10, RZ, 0x3c, !PT ;  /* 0x00000010111b7812 */ /* 0x041fe400078e3cff */
[----:B------:R-:W-:-:S03]  /*1670*/  LOP3.LUT R17, R17, 0x18, RZ, 0x3c, !PT ;  /* 0x0000001811117812 */ /* 0x000fc600078e3cff */
[C---:B------:R-:W-:Y:S01]  /*1680*/  IMAD.IADD R27, R26.reuse, 0x1, R27 ;  /* 0x000000011a1b7824 */ /* 0x040fe200078e021b */
[----:B------:R-:W-:Y:S02]  /*1690*/  IADD3 R17, R26, R17, RZ ;  /* 0x000000111a117210 */ /* 0x000fe40007ffe0ff */
[----:B------:R-:W0:Y:S02]  /*16a0*/  S2R R26, SR_TID.X ;  /* 0x00000000001a7919 */ /* 0x000e240000002100 */
[----:B------:R-:W-:Y:S04]  /*16b0*/  STS.64 [R27], R20 ;  /* 0x000000141b007388 */ /* 0x000fe80000000a00 */
[----:B------:R1:W-:Y:S02]  /*16c0*/  STS.64 [R17], R18 ;  /* 0x0000001211007388 */ /* 0x0003e40000000a00 */
[----:B-1----:R-:W-:-:S04]  /*16d0*/  IMAD.U32 R17, RZ, RZ, UR7 ;  /* 0x00000007ff117e24 */ /* 0x002fc8000f8e00ff */
[----:B------:R-:W-:-:S05]  /*16e0*/  IMAD R17, R17, 0x3c0, R37 ;  /* 0x000003c011117824 */ /* 0x000fca00078e0225 */
[----:B------:R-:W-:Y:S02]  /*16f0*/  SHF.L.U32 R17, R17, 0x1, RZ ;  /* 0x0000000111117819 */ /* 0x000fe400000006ff */
[----:B0-----:R-:W-:-:S04]  /*1700*/  SHF.R.S32.HI R31, RZ, 0x1f, R26 ;  /* 0x0000001fff1f7819 */ /* 0x001fc8000001141a */
[----:B------:R-:W-:-:S04]  /*1710*/  LEA.HI R31, R31, R26, RZ, 0x2 ;  /* 0x0000001a1f1f7211 */ /* 0x000fc800078f10ff */
[----:B------:R-:W-:-:S04]  /*1720*/  SHF.R.S32.HI R31, RZ, 0x2, R31 ;  /* 0x00000002ff1f7819 */ /* 0x000fc8000001141f */
[----:B------:R-:W-:-:S04]  /*1730*/  LEA R28, R31, UR5, 0x5 ;  /* 0x000000051f1c7c11 */ /* 0x000fc8000f8e28ff */
[-C--:B--2---:R-:W-:Y:S01]  /*1740*/  LEA R26, R30, R28.reuse, 0x3 ;  /* 0x0000001c1e1a7211 */ /* 0x084fe200078e18ff */
[----:B------:R-:W-:Y:S01]  /*1750*/  BAR.SYNC.DEFER_BLOCKING 0x0 ;  /* 0x0000000000007b1d */ /* 0x000fe20000010000 */
[----:B---3--:R-:W-:-:S07]  /*1760*/  LEA R28, R29, R28, 0x3 ;  /* 0x0000001c1d1c7211 */ /* 0x008fce00078e18ff */
[----:B------:R-:W0:Y:S01]  /*1770*/  LDC.64 R30, c[0x0][0x260] ;  /* 0x00009800ff1e7b82 */ /* 0x000e220000000a00 */
[----:B------:R-:W1:Y:S04]  /*1780*/  LDS.64 R26, [R26] ;  /* 0x000000001a1a7984 */ /* 0x000e680000000a00 */
[----:B------:R-:W2:Y:S01]  /*1790*/  LDS.64 R28, [R28+0x1e00] ;  /* 0x001e00001c1c7984 */ /* 0x000ea20000000a00 */
[----:B-1----:R-:W-:Y:S01]  /*17a0*/  FADD.FTZ R27, RZ, R27 ;  /* 0x0000001bff1b7221 */ /* 0x002fe20000010000 */
[----:B------:R-:W-:-:S03]  /*17b0*/  FADD.FTZ R26, RZ, R26 ;  /* 0x0000001aff1a7221 */ /* 0x000fc60000010000 */
[----:B--2---:R-:W-:Y:S01]  /*17c0*/  FADD.FTZ R29, R27, R29 ;  /* 0x0000001d1b1d7221 */ /* 0x004fe20000010000 */
[----:B------:R-:W-:Y:S01]  /*17d0*/  FADD.FTZ R28, R26, R28 ;  /* 0x0000001c1a1c7221 */ /* 0x000fe20000010000 */
[----:B0-----:R-:W-:-:S05]  /*17e0*/  IMAD.WIDE.U32 R26, R17, 0x4, R30 ;  /* 0x00000004111a7825 */ /* 0x001fca00078e001e */
[----:B------:R0:W-:Y:S02]  /*17f0*/  STG.E.64 desc[UR12][R26.64+0x10000], R28 ;  /* 0x0100001c1a007986 */ /* 0x0001e4000c101b0c */
[----:B0-----:R-:W-:Y:S02]  /*1800*/  IADD3 R26, R17, 0x3c0, RZ ;  /* 0x000003c0111a7810 */ /* 0x001fe40007ffe0ff */
[----:B------:R-:W2:Y:S04]  /*1810*/  LDL R28, [R1+0x48] ;  /* 0x00004800011c7983 */ /* 0x000ea80000100800 */
[----:B------:R-:W3:Y:S04]  /*1820*/  LDL R17, [R1+0x40] ;  /* 0x0000400001117983 */ /* 0x000ee80000100800 */
[----:B------:R-:W4:Y:S01]  /*1830*/  LDL R29, [R1+0x44] ;  /* 0x00004400011d7983 */ /* 0x000f220000100800 */
[----:B------:R-:W-:Y:S01]  /*1840*/  IMAD.WIDE.U32 R26, R26, 0x4, R30 ;  /* 0x000000041a1a7825 */ /* 0x000fe200078e001e */
[----:B---3--:R-:W-:-:S04]  /*1850*/  LEA R30, R17, UR5, 0x5 ;  /* 0x00000005111e7c11 */ /* 0x008fc8000f8e28ff */
[----:B--2---:R-:W-:Y:S01]  /*1860*/  LEA R28, R28, R30, 0x3 ;  /* 0x0000001e1c1c7211 */ /* 0x004fe200078e18ff */
[----:B----4-:R-:W-:-:S05]  /*1870*/  IMAD R30, R29, 0x8, R30 ;  /* 0x000000081d1e7824 */ /* 0x010fca00078e021e */
[----:B------:R-:W0:Y:S04]  /*1880*/  LDS.64 R28, [R28] ;  /* 0x000000001c1c7984 */ /* 0x000e280000000a00 */
[----:B------:R-:W1:Y:S01]  /*1890*/  LDS.64 R30, [R30+0x1e00] ;  /* 0x001e00001e1e7984 */ /* 0x000e620000000a00 */
[----:B0-----:R-:W-:Y:S01]  /*18a0*/  FADD.FTZ R29, RZ, R29 ;  /* 0x0000001dff1d7221 */ /* 0x001fe20000010000 */
[----:B------:R-:W-:-:S03]  /*18b0*/  FADD.FTZ R28, RZ, R28 ;  /* 0x0000001cff1c7221 */ /* 0x000fc60000010000 */
[----:B-1----:R-:W-:Y:S01]  /*18c0*/  FADD.FTZ R31, R29, R31 ;  /* 0x0000001f1d1f7221 */ /* 0x002fe20000010000 */
[----:B------:R-:W-:-:S05]  /*18d0*/  FADD.FTZ R30, R28, R30 ;  /* 0x0000001e1c1e7221 */ /* 0x000fca0000010000 */
[----:B------:R0:W-:Y:S02]  /*18e0*/  STG.E.64 desc[UR12][R26.64+0x10000], R30 ;  /* 0x0100001e1a007986 */ /* 0x0001e4000c101b0c */
.L_x_707:
[----:B------:R-:W-:Y:S01]  /*18f0*/  BSSY B0, `(.L_x_708) ;  /* 0x000007e000007945 */ /* 0x000fe20003800000 */
[----:B0-----:R-:W-:-:S03]  /*1900*/  CS2R R26, SRZ ;  /* 0x00000000001a7805 */ /* 0x001fc6000001ff00 */
[----:B------:R-:W-:Y:S05]  /*1910*/  @P1 BRA `(.L_x_709) ;  /* 0x0000000400ec1947 */ /* 0x000fea0003800000 */
[----:B------:R-:W-:Y:S01]  /*1920*/  SHF.R.U32.HI R17, RZ, 0x1, R37 ;  /* 0x00000001ff117819 */ /* 0x000fe20000011625 */
[----:B------:R-:W-:Y:S01]  /*1930*/  HFMA2.MMA R27, -RZ, RZ, 0, 1.430511474609375e-06 ;  /* 0x00000018ff1b7435 */ /* 0x000fe200000001ff */
[----:B------:R-:W-:Y:S01]  /*1940*/  MOV R28, 0x18 ;  /* 0x00000018001c7802 */ /* 0x000fe20000000f00 */
[----:B------:R-:W-:Y:S02]  /*1950*/  IMAD.SHL.U32 R30, R37, 0x8, RZ ;  /* 0x00000008251e7824 */ /* 0x000fe400078e00ff */
[----:B------:R-:W-:-:S03]  /*1960*/  IMAD R17, R17, 0x3c, RZ ;  /* 0x0000003c11117824 */ /* 0x000fc600078e02ff */
[----:B------:R-:W-:Y:S02]  /*1970*/  LOP3.LUT R30, R30, 0x8, RZ, 0xc0, !PT ;  /* 0x000000081e1e7812 */ /* 0x000fe400078ec0ff */
[----:B------:R-:W-:-:S04]  /*1980*/  IADD3 R26, R17, 0x4, RZ ;  /* 0x00000004111a7810 */ /* 0x000fc80007ffe0ff */
[----:B------:R-:W-:-:S05]  /*1990*/  SHF.R.U32.HI R26, RZ, 0x2, R26 ;  /* 0x00000002ff1a7819 */ /* 0x000fca000001161a */
[----:B------:R-:W-:Y:S01]  /*19a0*/  IMAD R28, R26, R28, UR6 ;  /* 0x000000061a1c7e24 */ /* 0x000fe2000f8e021c */
[----:B------:R-:W-:-:S04]  /*19b0*/  SHF.R.U32.HI R26, RZ, 0x2, R17 ;  /* 0x00000002ff1a7819 */ /* 0x000fc80000011611 */
[----:B------:R-:W-:Y:S01]  /*19c0*/  IADD3 R28, R30, R28, RZ ;  /* 0x0000001c1e1c7210 */ /* 0x000fe20007ffe0ff */
[----:B------:R-:W-:-:S05]  /*19d0*/  IMAD R26, R26, R27, UR6 ;  /* 0x000000061a1a7e24 */ /* 0x000fca000f8e021b */
[----:B------:R-:W-:Y:S01]  /*19e0*/  IADD3 R26, R26, R30, RZ ;  /* 0x0000001e1a1a7210 */ /* 0x000fe20007ffe0ff */
[----:B------:R-:W-:Y:S05]  /*19f0*/  LDS.64 R28, [R28] ;  /* 0x000000001c1c7984 */ /* 0x000fea0000000a00 */
[----:B------:R-:W0:Y:S02]  /*1a00*/  LDS.64 R26, [R26] ;  /* 0x000000001a1a7984 */ /* 0x000e240000000a00 */
[----:B0-----:R-:W-:Y:S01]  /*1a10*/  FADD.FTZ R26, RZ, R26 ;  /* 0x0000001aff1a7221 */ /* 0x001fe20000010000 */
[----:B------:R-:W-:-:S03]  /*1a20*/  FADD.FTZ R27, RZ, R27 ;  /* 0x0000001bff1b7221 */ /* 0x000fc60000010000 */
[----:B------:R-:W-:Y:S01]  /*1a30*/  FADD.FTZ R28, R26, R28 ;  /* 0x0000001c1a1c7221 */ /* 0x000fe20000010000 */
[----:B------:R-:W-:Y:S01]  /*1a40*/  IADD3 R26, R17, 0x8, RZ ;  /* 0x00000008111a7810 */ /* 0x000fe20007ffe0ff */
[----:B------:R-:W-:Y:S01]  /*1a50*/  FADD.FTZ R29, R27, R29 ;  /* 0x0000001d1b1d7221 */ /* 0x000fe20000010000 */
[----:B------:R-:W-:Y:S02]  /*1a60*/  IMAD.MOV.U32 R27, RZ, RZ, 0x18 ;  /* 0x00000018ff1b7424 */ /* 0x000fe400078e00ff */
[----:B------:R-:W-:-:S05]  /*1a70*/  SHF.R.U32.HI R26, RZ, 0x2, R26 ;  /* 0x00000002ff1a7819 */ /* 0x000fca000001161a */
[----:B------:R-:W-:-:S05]  /*1a80*/  IMAD R26, R26, R27, UR6 ;  /* 0x000000061a1a7e24 */ /* 0x000fca000f8e021b */
[----:B------:R-:W-:-:S06]  /*1a90*/  IADD3 R26, R30, R26, RZ ;  /* 0x0000001a1e1a7210 */ /* 0x000fcc0007ffe0ff */
[----:B------:R-:W0:Y:S02]  /*1aa0*/  LDS.64 R26, [R26] ;  /* 0x000000001a1a7984 */ /* 0x000e240000000a00 */
[----:B0-----:R-:W-:Y:S01]  /*1ab0*/  FADD.FTZ R28, R28, R26 ;  /* 0x0000001a1c1c7221 */ /* 0x001fe20000010000 */
[----:B------:R-:W-:Y:S01]  /*1ac0*/  IADD3 R26, R17, 0xc, RZ ;  /* 0x0000000c111a7810 */ /* 0x000fe20007ffe0ff */
[----:B------:R-:W-:Y:S01]  /*1ad0*/  FADD.FTZ R29, R29, R27 ;  /* 0x0000001b1d1d7221 */ /* 0x000fe20000010000 */
[----:B------:R-:W-:Y:S02]  /*1ae0*/  MOV R27, 0x18 ;  /* 0x00000018001b7802 */ /* 0x000fe40000000f00 */
[----:B------:R-:W-:-:S05]  /*1af0*/  SHF.R.U32.HI R26, RZ, 0x2, R26 ;  /* 0x00000002ff1a7819 */ /* 0x000fca000001161a */
[----:B------:R-:W-:-:S04]  /*1b00*/  IMAD R26, R26, R27, UR6 ;  /* 0x000000061a1a7e24 */ /* 0x000fc8000f8e021b */
[----:B------:R-:W-:-:S06]  /*1b10*/  IMAD.IADD R26, R30, 0x1, R26 ;  /* 0x000000011e1a7824 */ /* 0x000fcc00078e021a */
[----:B------:R-:W0:Y:S02]  /*1b20*/  LDS.64 R26, [R26] ;  /* 0x000000001a1a7984 */ /* 0x000e240000000a00 */
[----:B0-----:R-:W-:Y:S01]  /*1b30*/  FADD.FTZ R29, R29, R27 ;  /* 0x0000001b1d1d7221 */ /* 0x001fe20000010000 */
[----:B------:R-:W-:Y:S01]  /*1b40*/  FADD.FTZ R28, R28, R26 ;  /* 0x0000001a1c1c7221 */ /* 0x000fe20000010000 */
[----:B------:R-:W-:Y:S01]  /*1b50*/  HFMA2.MMA R27, -RZ, RZ, 0, 1.430511474609375e-06 ;  /* 0x00000018ff1b7435 */ /* 0x000fe200000001ff */
[----:B------:R-:W-:-:S04]  /*1b60*/  IADD3 R26, R17, 0x10, RZ ;  /* 0x00000010111a7810 */ /* 0x000fc80007ffe0ff */
[----:B------:R-:W-:-:S05]  /*1b70*/  SHF.R.U32.HI R26, RZ, 0x2, R26 ;  /* 0x00000002ff1a7819 */ /* 0x000fca000001161a */
[----:B------:R-:W-:-:S05]  /*1b80*/  IMAD R26, R26, R27, UR6 ;  /* 0x000000061a1a7e24 */ /* 0x000fca000f8e021b */
[----:B------:R-:W-:-:S06]  /*1b90*/  IADD3 R26, R30, R26, RZ ;  /* 0x0000001a1e1a7210 */ /* 0x000fcc0007ffe0ff */
[----:B------:R-:W0:Y:S02]  /*1ba0*/  LDS.64 R26, [R26] ;  /* 0x000000001a1a7984 */ /* 0x000e240000000a00 */
[----:B0-----:R-:W-:Y:S01]  /*1bb0*/  FADD.FTZ R28, R28, R26 ;  /* 0x0000001a1c1c7221 */ /* 0x001fe20000010000 */
[----:B------:R-:W-:Y:S02]  /*1bc0*/  VIADD R26, R17, 0x14 ;  /* 0x00000014111a7836 */ /* 0x000fe40000000000 */
[----:B------:R-:W-:Y:S01]  /*1bd0*/  FADD.FTZ R29, R29, R27 ;  /* 0x0000001b1d1d7221 */ /* 0x000fe20000010000 */
[----:B------:R-:W-:Y:S02]  /*1be0*/  MOV R27, 0x18 ;  /* 0x00000018001b7802 */ /* 0x000fe40000000f00 */
[----:B------:R-:W-:-:S05]  /*1bf0*/  SHF.R.U32.HI R26, RZ, 0x2, R26 ;  /* 0x00000002ff1a7819 */ /* 0x000fca000001161a */
[----:B------:R-:W-:-:S05]  /*1c00*/  IMAD R26, R26, R27, UR6 ;  /* 0x000000061a1a7e24 */ /* 0x000fca000f8e021b */
[----:B------:R-:W-:-:S06]  /*1c10*/  IADD3 R26, R30, R26, RZ ;  /* 0x0000001a1e1a7210 */ /* 0x000fcc0007ffe0ff */
[----:B------:R-:W0:Y:S02]  /*1c20*/  LDS.64 R26, [R26] ;  /* 0x000000001a1a7984 */ /* 0x000e240000000a00 */
[----:B0-----:R-:W-:Y:S01]  /*1c30*/  FADD.FTZ R28, R28, R26 ;  /* 0x0000001a1c1c7221 */ /* 0x001fe20000010000 */
        /* <DEDUP_REMOVED lines=8> */
[----:B------:R-:W-:Y:S01]  /*1cc0*/  FADD.FTZ R28, R28, R26 ;  /* 0x0000001a1c1c7221 */ /* 0x000fe20000010000 */
[----:B------:R-:W-:Y:S01]  /*1cd0*/  HFMA2.MMA R27, -RZ, RZ, 0, 1.430511474609375e-06 ;  /* 0x00000018ff1b7435 */ /* 0x000fe200000001ff */
[----:B------:R-:W-:-:S04]  /*1ce0*/  IADD3 R26, R17, 0x1c, RZ ;  /* 0x0000001c111a7810 */ /* 0x000fc80007ffe0ff */
[----:B------:R-:W-:-:S05]  /*1cf0*/  SHF.R.U32.HI R26, RZ, 0x2, R26 ;  /* 0x00000002ff1a7819 */ /* 0x000fca000001161a */
[----:B------:R-:W-:-:S04]  /*1d00*/  IMAD R26, R26, R27, UR6 ;  /* 0x000000061a1a7e24 */ /* 0x000fc8000f8e021b */
[----:B------:R-:W-:-:S06]  /*1d10*/  IMAD.IADD R26, R30, 0x1, R26 ;  /* 0x000000011e1a7824 */ /* 0x000fcc00078e021a */
[----:B------:R-:W0:Y:S02]  /*1d20*/  LDS.64 R26, [R26] ;  /* 0x000000001a1a7984 */ /* 0x000e240000000a00 */
[----:B0-----:R-:W-:Y:S01]  /*1d30*/  FADD.FTZ R28, R28, R26 ;  /* 0x0000001a1c1c7221 */ /* 0x001fe20000010000 */
[----:B------:R-:W-:Y:S01]  /*1d40*/  IADD3 R26, R17, 0x20, RZ ;  /* 0x00000020111a7810 */ /* 0x000fe20007ffe0ff */
[----:B------:R-:W-:Y:S01]  /*1d50*/  FADD.FTZ R29, R29, R27 ;  /* 0x0000001b1d1d7221 */ /* 0x000fe20000010000 */
[----:B------:R-:W-:Y:S02]  /*1d60*/  MOV R27, 0x18 ;  /* 0x00000018001b7802 */ /* 0x000fe40000000f00 */
[----:B------:R-:W-:-:S05]  /*1d70*/  SHF.R.U32.HI R26, RZ, 0x2, R26 ;  /* 0x00000002ff1a7819 */ /* 0x000fca000001161a */
[----:B------:R-:W-:-:S05]  /*1d80*/  IMAD R26, R26, R27, UR6 ;  /* 0x000000061a1a7e24 */ /* 0x000fca000f8e021b */
[----:B------:R-:W-:-:S06]  /*1d90*/  IADD3 R26, R30, R26, RZ ;  /* 0x0000001a1e1a7210 */ /* 0x000fcc0007ffe0ff */
[----:B------:R-:W0:Y:S02]  /*1da0*/  LDS.64 R26, [R26] ;  /* 0x000000001a1a7984 */ /* 0x000e240000000a00 */
[----:B0-----:R-:W-:Y:S01]  /*1db0*/  FADD.FTZ R28, R28, R26 ;  /* 0x0000001a1c1c7221 */ /* 0x001fe20000010000 */
[----:B------:R-:W-:Y:S01]  /*1dc0*/  FADD.FTZ R29, R29, R27 ;  /* 0x0000001b1d1d7221 */ /* 0x000fe20000010000 */
[----:B------:R-:W-:Y:S01]  /*1dd0*/  VIADD R26, R17, 0x24 ;  /* 0x00000024111a7836 */ /* 0x000fe20000000000 */
[----:B------:R-:W-:-:S04]  /*1de0*/  HFMA2.MMA R27, -RZ, RZ, 0, 1.430511474609375e-06 ;  /* 0x00000018ff1b7435 */ /* 0x000fc800000001ff */
[----:B------:R-:W-:-:S06]  /*1df0*/  SHF.R.U32.HI R26, RZ, 0x2, R26 ;  /* 0x00000002ff1a7819 */ /* 0x000fcc000001161a */
        /* <DEDUP_REMOVED lines=31> */
[----:B------:R-:W-:Y:S02]  /*1ff0*/  IADD3 R17, R17, 0x38, RZ ;  /* 0x0000003811117810 */ /* 0x000fe40007ffe0ff */
[----:B------:R-:W-:-:S02]  /*2000*/  SHF.R.U32.HI R26, RZ, 0x2, R26 ;  /* 0x00000002ff1a7819 */ /* 0x000fc4000001161a */
[----:B------:R-:W-:-:S03]  /*2010*/  SHF.R.U32.HI R17, RZ, 0x2, R17 ;  /* 0x00000002ff117819 */ /* 0x000fc60000011611 */
[----:B------:R-:W-:-:S05]  /*2020*/  IMAD R26, R26, R27, UR6 ;  /* 0x000000061a1a7e24 */ /* 0x000fca000f8e021b */
[----:B------:R-:W-:-:S06]  /*2030*/  IADD3 R26, R30, R26, RZ ;  /* 0x0000001a1e1a7210 */ /* 0x000fcc0007ffe0ff */
[----:B------:R-:W0:Y:S02]  /*2040*/  LDS.64 R26, [R26] ;  /* 0x000000001a1a7984 */ /* 0x000e240000000a00 */
[----:B0-----:R-:W-:Y:S01]  /*2050*/  FADD.FTZ R28, R28, R26 ;  /* 0x0000001a1c1c7221 */ /* 0x001fe20000010000 */
[----:B------:R-:W-:Y:S02]  /*2060*/  IMAD.MOV.U32 R26, RZ, RZ, 0x18 ;  /* 0x00000018ff1a7424 */ /* 0x000fe400078e00ff */
[----:B------:R-:W-:Y:S02]  /*2070*/  FADD.FTZ R29, R29, R27 ;  /* 0x0000001b1d1d7221 */ /* 0x000fe40000010000 */
[----:B------:R-:W-:-:S05]  /*2080*/  IMAD R17, R17, R26, UR6 ;  /* 0x0000000611117e24 */ /* 0x000fca000f8e021a */
[----:B------:R-:W-:-:S05]  /*2090*/  IADD3 R17, R30, R17, RZ ;  /* 0x000000111e117210 */ /* 0x000fca0007ffe0ff */
[----:B------:R-:W0:Y:S02]  /*20a0*/  LDS.64 R26, [R17] ;  /* 0x00000000111a7984 */ /* 0x000e240000000a00 */
[----:B0-----:R-:W-:Y:S01]  /*20b0*/  FADD.FTZ R26, R28, R26 ;  /* 0x0000001a1c1a7221 */ /* 0x001fe20000010000 */
[----:B------:R-:W-:-:S07]  /*20c0*/  FADD.FTZ R27, R29, R27 ;  /* 0x0000001b1d1b7221 */ /* 0x000fce0000010000 */
.L_x_709:
[----:B------:R-:W-:Y:S05]  /*20d0*/  BSYNC B0 ;  /* 0x0000000000007941 */ /* 0x000fea0003800000 */
.L_x_708:
[----:B------:R-:W0:Y:S01]  /*20e0*/  S2R R30, SR_TID.X ;  /* 0x00000000001e7919 */ /* 0x000e220000002100 */
[----:B------:R-:W-:Y:S01]  /*20f0*/  BSSY B0, `(.L_x_710) ;  /* 0x0000013000007945 */ /* 0x000fe20003800000 */
[----:B------:R-:W1:Y:S04]  /*2100*/  SHFL.BFLY PT, R28, R26, 0x1, 0x1f ;  /* 0x0c201f001a1c7f89 */ /* 0x000e6800000e0000 */
[----:B------:R-:W2:Y:S01]  /*2110*/  SHFL.BFLY PT, R17, R27, 0x1, 0x1f ;  /* 0x0c201f001b117f89 */ /* 0x000ea200000e0000 */
[----:B-1----:R-:W-:Y:S01]  /*2120*/  FADD.FTZ R26, R28, R26 ;  /* 0x0000001a1c1a7221 */ /* 0x002fe20000010000 */
[----:B0-----:R-:W-:Y:S01]  /*2130*/  LOP3.LUT P1, RZ, R30, 0xffffffe1, RZ, 0xc0, !PT ;  /* 0xffffffe11eff7812 */ /* 0x001fe2000782c0ff */
[----:B--2---:R-:W-:-:S12]  /*2140*/  FADD.FTZ R27, R17, R27 ;  /* 0x0000001b111b7221 */ /* 0x004fd80000010000 */
[----:B------:R-:W-:Y:S05]  /*2150*/  @P1 BRA `(.L_x_711) ;  /* 0x0000000000301947 */ /* 0x000fea0003800000 */
[----:B------:R-:W-:Y:S01]  /*2160*/  ULOP3.LUT UR7, UR11, 0xff, URZ, 0xc0, !UPT ;  /* 0x000000ff0b077892 */ /* 0x000fe2000f8ec03f */
[----:B------:R-:W-:Y:S01]  /*2170*/  SHF.R.U32.HI R28, RZ, 0x1, R30 ;  /* 0x00000001ff1c7819 */ /* 0x000fe2000001161e */
[----:B------:R-:W-:Y:S02]  /*2180*/  ULDC UR5, c[0x0][0x10] ;  /* 0x0000040000057ab9 */ /* 0x000fe40000000800 */
[----:B------:R-:W-:Y:S02]  /*2190*/  UIMAD UR5, UR5, UR4, UR8 ;  /* 0x00000004050572a4 */ /* 0x000fe4000f8e0208 */
[----:B------:R-:W-:-:S04]  /*21a0*/  MOV R17, UR7 ;  /* 0x0000000700117c02 */ /* 0x000fc80008000f00 */
[----:B------:R-:W-:Y:S02]  /*21b0*/  PRMT R17, R28, 0x2104, R17 ;  /* 0x000021041c117816 */ /* 0x000fe40000000011 */
[----:B------:R-:W-:-:S05]  /*21c0*/  MOV R28, UR5 ;  /* 0x00000005001c7c02 */ /* 0x000fca0008000f00 */
[----:B------:R-:W-:Y:S02]  /*21d0*/  IMAD R17, R28, 0x1000, R17 ;  /* 0x000010001c117824 */ /* 0x000fe400078e0211 */
[----:B------:R-:W0:Y:S03]  /*21e0*/  LDC.64 R28, c[0x0][0x260] ;  /* 0x00009800ff1c7b82 */ /* 0x000e260000000a00 */
[----:B------:R-:W-:-:S05]  /*21f0*/  SHF.L.U32 R17, R17, 0x1, RZ ;  /* 0x0000000111117819 */ /* 0x000fca00000006ff */
[----:B0-----:R-:W-:-:S05]  /*2200*/  IMAD.WIDE.U32 R28, R17, 0x4, R28 ;  /* 0x00000004111c7825 */ /* 0x001fca00078e001c */
[----:B------:R0:W-:Y:S02]  /*2210*/  STG.E.64 desc[UR12][R28.64], R26 ;  /* 0x0000001a1c007986 */ /* 0x0001e4000c101b0c */
.L_x_711:
[----:B------:R-:W-:Y:S05]  /*2220*/  BSYNC B0 ;  /* 0x0000000000007941 */ /* 0x000fea0003800000 */
.L_x_710:
        /* <DEDUP_REMOVED lines=10> */
[----:B------:R-:W-:-:S02]  /*22d0*/  PRMT R10, R8, 0x7632, R10 ;  /* 0x00007632080a7816 */ /* 0x000fc4000000000a */
[----:B------:R-:W-:Y:S01]  /*22e0*/  PRMT R8, R9, 0x7632, R8 ;  /* 0x0000763209087816 */ /* 0x000fe20000000008 */
[----:B------:R1:W-:Y:S01]  /*22f0*/  STL.S16 [R1+0x10], R12 ;  /* 0x0000100c01007387 */ /* 0x0003e20000100600 */
[----:B------:R-:W-:-:S03]  /*2300*/  PLOP3.LUT P1, PT, PT, PT, UP0, 0x80, 0x0 ;  /* 0x000000000000781c */ /* 0x000fc60003f2f008 */
[----:B------:R1:W-:Y:S04]  /*2310*/  STL.S16 [R1+0xc], R11 ;  /* 0x00000c0b01007387 */ /* 0x0003e80000100600 */
[----:B------:R1:W-:Y:S04]  /*2320*/  STL.S16 [R1+0x4], R8 ;  /* 0x0000040801007387 */ /* 0x0003e80000100600 */
[----:B------:R1:W-:Y:S02]  /*2330*/  STL.S16 [R1+0x8], R10 ;  /* 0x0000080a01007387 */ /* 0x0003e40000100600 */
[----:B------:R-:W-:Y:S05]  /*2340*/  @P1 BRA `(.L_x_712) ;  /* 0x0000000000581947 */ /* 0x000fea0003800000 */
[----:B------:R-:W-:Y:S01]  /*2350*/  BAR.SYNC.DEFER_BLOCKING 0x0 ;  /* 0x0000000000007b1d */ /* 0x000fe20000010000 */
[----:B------:R-:W-:-:S13]  /*2360*/  ISETP.NE.AND P1, PT, R30, RZ, PT ;  /* 0x000000ff1e00720c */ /* 0x000fda0003f25270 */
[----:B------:R-:W-:Y:S05]  /*2370*/  @P1 BRA `(.L_x_713) ;  /* 0x0000000000401947 */ /* 0x000fea0003800000 */
[----:B-1----:R-:W1:Y:S01]  /*2380*/  LDC.64 R10, c[0x0][0x268] ;  /* 0x00009a00ff0a7b82 */ /* 0x002e620000000a00 */
[----:B------:R-:W-:Y:S02]  /*2390*/  MOV R8, UR8 ;  /* 0x0000000800087c02 */ /* 0x000fe40008000f00 */
        /* <DEDUP_REMOVED lines=8> */
.L_x_714:
[----:B------:R-:W2:Y:S04]  /*2420*/  LD.E.STRONG.GPU R11, desc[UR12][R8.64] ;  /* 0x0000000c080b7980 */ /* 0x000ea8000c10f900 */
[----:B--2---:R-:W-:Y:S01]  /*2430*/  CCTL.IVALL ;  /* 0x00000000ff00798f */ /* 0x004fe20002000000 */
[----:B------:R-:W-:Y:S05]  /*2440*/  YIELD ;  /* 0x0000000000007946 */ /* 0x000fea0003800000 */
[----:B-----5:R-:W-:-:S04]  /*2450*/  LOP3.LUT R11, R11, R10, RZ, 0x3c, !PT ;  /* 0x0000000a0b0b7212 */ /* 0x020fc800078e3cff */
[----:B------:R-:W-:-:S13]  /*2460*/  ISETP.GT.AND P1, PT, R11, -0x1, PT ;  /* 0xffffffff0b00780c */ /* 0x000fda0003f24270 */
[----:B------:R-:W-:Y:S05]  /*2470*/  @P1 BRA `(.L_x_714) ;  /* 0xfffffffc00e81947 */ /* 0x000fea000383ffff */
.L_x_713:
[----:B------:R-:W-:Y:S05]  /*2480*/  WARPSYNC.ALL ;  /* 0x0000000000007948 */ /* 0x000fea0003800000 */
[----:B------:R-:W-:Y:S06]  /*2490*/  BAR.SYNC.DEFER_BLOCKING 0x0 ;  /* 0x0000000000007b1d */ /* 0x000fec0000010000 */
[----:B------:R-:W-:Y:S05]  /*24a0*/  BRA `(.L_x_715) ;  /* 0x0000000000647947 */ /* 0x000fea0003800000 */
.L_x_712:
[----:B-1----:R-:W1:Y:S01]  /*24b0*/  S2R R8, SR_TID.X ;  /* 0x0000000000087919 */ /* 0x002e620000002100 */
[----:B------:R-:W-:Y:S01]  /*24c0*/  BAR.SYNC.DEFER_BLOCKING 0x0 ;  /* 0x0000000000007b1d */ /* 0x000fe20000010000 */
[----:B-1----:R-:W-:-:S13]  /*24d0*/  ISETP.NE.AND P1, PT, R8, RZ, PT ;  /* 0x000000ff0800720c */ /* 0x002fda0003f25270 */
        /* <DEDUP_REMOVED lines=14> */
.L_x_717:
[----:B------:R-:W2:Y:S04]  /*25c0*/  LD.E.STRONG.GPU R11, desc[UR12][R8.64] ;  /* 0x0000000c080b7980 */ /* 0x000ea8000c10f900 */
[----:B--2---:R-:W-:Y:S01]  /*25d0*/  CCTL.IVALL ;  /* 0x00000000ff00798f */ /* 0x004fe20002000000 */
[----:B------:R-:W-:Y:S05]  /*25e0*/  YIELD ;  /* 0x0000000000007946 */ /* 0x000fea0003800000 */
[----:B-----5:R-:W-:-:S04]  /*25f0*/  LOP3.LUT R11, R11, R10, RZ, 0x3c, !PT ;  /* 0x0000000a0b0b7212 */ /* 0x020fc800078e3cff */
[----:B------:R-:W-:-:S13]  /*2600*/  ISETP.GT.AND P1, PT, R11, -0x1, PT ;  /* 0xffffffff0b00780c */ /* 0x000fda0003f24270 */
[----:B------:R-:W-:Y:S05]  /*2610*/  @P1 BRA `(.L_x_717) ;  /* 0xfffffffc00e81947 */ /* 0x000fea000383ffff */
.L_x_716:
[----:B------:R-:W-:Y:S05]  /*2620*/  WARPSYNC.ALL ;  /* 0x0000000000007948 */ /* 0x000fea0003800000 */
[----:B------:R-:W-:Y:S06]  /*2630*/  BAR.SYNC.DEFER_BLOCKING 0x0 ;  /* 0x0000000000007b1d */ /* 0x000fec0000010000 */
.L_x_715:
        /* <DEDUP_REMOVED lines=13> */
[----:B------:R-:W-:-:S04]  /*2710*/  LEA R8, R8, R9, 0xc ;  /* 0x0000000908087211 */ /* 0x000fc800078e60ff */
[----:B------:R-:W-:-:S05]  /*2720*/  IADD3 R8, R8, R10, RZ ;  /* 0x0000000a08087210 */ /* 0x000fca0007ffe0ff */
[----:B------:R-:W-:-:S05]  /*2730*/  IMAD.SHL.U32 R10, R8, 0x2, RZ ;  /* 0x00000002080a7824 */ /* 0x000fca00078e00ff */
[C---:B------:R-:W-:Y:S02]  /*2740*/  IADD3 R14, R10.reuse, 0x20, RZ ;  /* 0x000000200a0e7810 */ /* 0x040fe40007ffe0ff */
[C---:B------:R-:W-:Y:S01]  /*2750*/  IADD3 R8, R10.reuse, 0x40, RZ ;  /* 0x000000400a087810 */ /* 0x040fe20007ffe0ff */
[----:B-1----:R-:W-:-:S04]  /*2760*/  IMAD.WIDE.U32 R12, R10, 0x4, R2 ;  /* 0x000000040a0c7825 */ /* 0x002fc800078e0002 */
[--C-:B------:R-:W-:Y:S02]  /*2770*/  IMAD.WIDE.U32 R14, R14, 0x4, R2.reuse ;  /* 0x000000040e0e7825 */ /* 0x100fe400078e0002 */
[----:B------:R-:W2:Y:S02]  /*2780*/  LDG.E.64 R12, desc[UR12][R12.64] ;  /* 0x0000000c0c0c7981 */ /* 0x000ea4000c1e1b00 */
[----:B------:R-:W-:Y:S02]  /*2790*/  IMAD.WIDE.U32 R8, R8, 0x4, R2 ;  /* 0x0000000408087825 */ /* 0x000fe400078e0002 */
[----:B------:R-:W3:Y:S04]  /*27a0*/  LDG.E.64 R14, desc[UR12][R14.64] ;  /* 0x0000000c0e0e7981 */ /* 0x000ee8000c1e1b00 */
[----:B------:R-:W4:Y:S01]  /*27b0*/  LDG.E.64 R8, desc[UR12][R8.64] ;  /* 0x0000000c08087981 */ /* 0x000f22000c1e1b00 */
[C---:B0-----:R-:W-:Y:S01]  /*27c0*/  IADD3 R28, R10.reuse, 0x60, RZ ;  /* 0x000000600a1c7810 */ /* 0x041fe20007ffe0ff */
        /* <DEDUP_REMOVED lines=18> */
[----:B------:R-:W-:-:S03]  /*28f0*/  IADD3 R28, R10, 0xe0, RZ ;  /* 0x000000e00a1c7810 */ /* 0x000fc60007ffe0ff */
[----:B------:R-:W-:Y:S02]  /*2900*/  FADD.FTZ R9, R29, R9 ;  /* 0x000000091d097221 */ /* 0x000fe40000010000 */
[----:B------:R-:W-:-:S04]  /*2910*/  IMAD.WIDE.U32 R28, R28, 0x4, R2 ;  /* 0x000000041c1c7825 */ /* 0x000fc800078e0002 */
[----:B------:R-:W-:Y:S02]  /*2920*/  FADD.FTZ R8, R26, R8 ;  /* 0x000000081a087221 */ /* 0x000fe40000010000 */
[----:B------:R-:W4:Y:S01]  /*2930*/  LDG.E.64 R28, desc[UR12][R28.64] ;  /* 0x0000000c1c1c7981 */ /* 0x000f22000c1e1b00 */
[----:B------:R-:W-:Y:S02]  /*2940*/  VIADD R26, R10, 0x100 ;  /* 0x000001000a1a7836 */ /* 0x000fe40000000000 */
[----:B------:R-:W-:Y:S02]  /*2950*/  FADD.FTZ R9, R27, R9 ;  /* 0x000000091b097221 */ /* 0x000fe40000010000 */
[----:B------:R-:W-:-:S06]  /*2960*/  IMAD.WIDE.U32 R26, R26, 0x4, R2 ;  /* 0x000000041a1a7825 */ /* 0x000fcc00078e0002 */
        /* <DEDUP_REMOVED lines=10> */
[----:B------:R-:W-:Y:S01]  /*2a10*/  FADD.FTZ R11, R13, R11 ;  /* 0x0000000b0d0b7221 */ /* 0x000fe20000010000 */
[----:B----4-:R-:W-:Y:S01]  /*2a20*/  FADD.FTZ R12, R28, R12 ;  /* 0x0000000c1c0c7221 */ /* 0x010fe20000010000 */
[----:B------:R-:W-:Y:S01]  /*2a30*/  IADD3 R30, R10, 0x1e0, RZ ;  /* 0x000001e00a1e7810 */ /* 0x000fe20007ffe0ff */
[----:B------:R-:W5:Y:S01]  /*2a40*/  LDL.LU.64 R2, [R1+0x58] ;  /* 0x0000580001027983 */ /* 0x000f620000300a00 */
[----:B------:R-:W-:-:S02]  /*2a50*/  FADD.FTZ R11, R29, R11 ;  /* 0x0000000b1d0b7221 */ /* 0x000fc40000010000 */
[----:B------:R-:W0:Y:S01]  /*2a60*/  LDC.64 R28, c[0x0][0x260] ;  /* 0x00009800ff1c7b82 */ /* 0x000e220000000a00 */
[----:B------:R-:W-:Y:S01]  /*2a70*/  FADD.FTZ R12, R26, R12 ;  /* 0x0000000c1a0c7221 */ /* 0x000fe20000010000 */
[C---:B------:R-:W-:Y:S01]  /*2a80*/  IADD3 R26, R10.reuse, 0x1a0, RZ ;  /* 0x000001a00a1a7810 */ /* 0x040fe20007ffe0ff */
[----:B------:R-:W-:Y:S01]  /*2a90*/  FADD.FTZ R17, R27, R11 ;  /* 0x0000000b1b117221 */ /* 0x000fe20000010000 */
[----:B------:R-:W-:-:S03]  /*2aa0*/  IADD3 R13, R10, 0x160, RZ ;  /* 0x000001600a0d7810 */ /* 0x000fc60007ffe0ff */
[----:B0-----:R-:W-:-:S04]  /*2ab0*/  IMAD.WIDE.U32 R26, R26, 0x4, R28 ;  /* 0x000000041a1a7825 */ /* 0x001fc800078e001c */
[----:B--2---:R-:W-:Y:S01]  /*2ac0*/  FADD.FTZ R11, R14, R12 ;  /* 0x0000000c0e0b7221 */ /* 0x004fe20000010000 */
[----:B------:R-:W-:Y:S02]  /*2ad0*/  VIADD R12, R10, 0x180 ;  /* 0x000001800a0c7836 */ /* 0x000fe40000000000 */
[----:B------:R-:W-:Y:S01]  /*2ae0*/  FADD.FTZ R17, R15, R17 ;  /* 0x000000110f117221 */ /* 0x000fe20000010000 */
[----:B------:R-:W-:-:S04]  /*2af0*/  IMAD.WIDE.U32 R14, R13, 0x4, R28 ;  /* 0x000000040d0e7825 */ /* 0x000fc800078e001c */
[----:B---3--:R-:W-:Y:S01]  /*2b00*/  FADD.FTZ R8, R8, R11 ;  /* 0x0000000b08087221 */ /* 0x008fe20000010000 */
        /* <DEDUP_REMOVED lines=21> */
.L_x_719:
[----:B------:R-:W-:Y:S05]  /*2c60*/  BSYNC B0 ;  /* 0x0000000000007941 */ /* 0x000fea0003800000 */
.L_x_718:
        /* <DEDUP_REMOVED lines=14> */
[----:B-1----:R-:W-:-:S02]  /*2d50*/  FADD.FTZ R9, R9, R10 ;  /* 0x0000000a09097221 */ /* 0x002fc40000010000 */
[----:B------:R-:W1:Y:S02]  /*2d60*/  SHFL.BFLY PT, R10, R8, 0x1, 0x1f ;  /* 0x0c201f00080a7f89 */ /* 0x000e6400000e0000 */
[----:B-1----:R-:W-:Y:S02]  /*2d70*/  FADD.FTZ R8, R8, R10 ;  /* 0x0000000a08087221 */ /* 0x002fe40000010000 */
[----:B------:R-:W1:Y:S02]  /*2d80*/  SHFL.BFLY PT, R10, R9, 0x1, 0x1f ;  /* 0x0c201f00090a7f89 */ /* 0x000e6400000e0000 */
[----:B-1----:R-:W-:Y:S01]  /*2d90*/  FADD.FTZ R9, R9, R10 ;  /* 0x0000000a09097221 */ /* 0x002fe20000010000 */
[----:B------:R-:W-:Y:S06]  /*2da0*/  @P1 BRA `(.L_x_721) ;  /* 0x0000000000241947 */ /* 0x000fec0003800000 */
[----:B------:R-:W1:Y:S01]  /*2db0*/  S2UR UR7, SR_CgaCtaId ;  /* 0x00000000000779c3 */ /* 0x000e620000008800 */
[----:B------:R-:W-:Y:S01]  /*2dc0*/  UMOV UR5, 0x400 ;  /* 0x0000040000057882 */ /* 0x000fe20000000000 */
[----:B------:R-:W-:Y:S01]  /*2dd0*/  SHF.R.U32.HI R10, RZ, 0x1, R11 ;  /* 0x00000001ff0a7819 */ /* 0x000fe2000001160b */
[----:B------:R-:W-:Y:S01]  /*2de0*/  UIADD3 UR5, UR5, 0x5280, URZ ;  /* 0x0000528005057890 */ /* 0x000fe2000fffe03f */
[----:B------:R-:W-:Y:S01]  /*2df0*/  FMUL.FTZ R9, R9, 1.6276042515528388321e-05 ;  /* 0x3788888909097820 */ /* 0x000fe20000410000 */
[----:B------:R-:W-:Y:S01]  /*2e00*/  FMUL.FTZ R8, R8, 1.6276042515528388321e-05 ;  /* 0x3788888908087820 */ /* 0x000fe20000410000 */
[----:B------:R-:W-:Y:S01]  /*2e10*/  LOP3.LUT R10, R10, 0x7ffffff8, RZ, 0xc0, !PT ;  /* 0x7ffffff80a0a7812 */ /* 0x000fe200078ec0ff */
[----:B-1----:R-:W-:-:S09]  /*2e20*/  ULEA UR5, UR7, UR5, 0x18 ;  /* 0x0000000507057291 */ /* 0x002fd2000f8ec03f */
[----:B------:R1:W-:Y:S03]  /*2e30*/  STS.64 [R10+UR5], R8 ;  /* 0x000000080a007988 */ /* 0x0003e60008000a05 */
.L_x_721:
[----:B------:R-:W-:Y:S05]  /*2e40*/  BSYNC B0 ;  /* 0x0000000000007941 */ /* 0x000fea0003800000 */
.L_x_720:
[----:B------:R-:W2:Y:S01]  /*2e50*/  LDL R15, [R1+0x34] ;  /* 0x00003400010f7983 */ /* 0x000ea20000100800 */
[----:B------:R-:W-:Y:S01]  /*2e60*/  IMAD.U32 R37, R37, 0x10000, RZ ;  /* 0x0001000025257824 */ /* 0x000fe200078e00ff */
[----:B------:R-:W3:Y:S01]  /*2e70*/  S2UR UR7, SR_CgaCtaId ;  /* 0x00000000000779c3 */ /* 0x000ee20000008800 */
[----:B------:R-:W-:Y:S01]  /*2e80*/  UMOV UR5, 0x400 ;  /* 0x0000040000057882 */ /* 0x000fe20000000000 */
[----:B------:R-:W4:Y:S01]  /*2e90*/  LDL.LU R13, [R1] ;  /* 0x00000000010d7983 */ /* 0x000f220000300800 */
[----:B------:R-:W-:Y:S01]  /*2ea0*/  SHF.L.U32 R31, R31, 0x10, RZ ;  /* 0x000000101f1f7819 */ /* 0x000fe200000006ff */
[----:B------:R-:W-:Y:S02]  /*2eb0*/  ULDC.64 UR16, c[0x0][0x210] ;  /* 0x0000840000107ab9 */ /* 0x000fe40000000a00 */
[----:B------:R-:W4:Y:S04]  /*2ec0*/  LDL.LU R12, [R1+0x18] ;  /* 0x00001800010c7983 */ /* 0x000f280000300800 */
[----:B0-----:R-:W4:Y:S04]  /*2ed0*/  LDL.LU R26, [R1+0x10] ;  /* 0x00001000011a7983 */ /* 0x001f280000300800 */
[----:B------:R-:W4:Y:S04]  /*2ee0*/  LDL.LU R14, [R1+0x14] ;  /* 0x00001400010e7983 */ /* 0x000f280000300800 */
[----:B------:R-:W2:Y:S04]  /*2ef0*/  LDL R27, [R1+0x20] ;  /* 0x00002000011b7983 */ /* 0x000ea80000100800 */
[----:B------:R-:W4:Y:S01]  /*2f00*/  LDL R17, [R1+0x1c] ;  /* 0x00001c0001117983 */ /* 0x000f220000100800 */
[----:B-1----:R-:W-:Y:S01]  /*2f10*/  FADD.FTZ R10, -R16, R37 ;  /* 0x00000025100a7221 */ /* 0x002fe20000010100 */
[----:B------:R-:W-:-:S03]  /*2f20*/  UIADD3 UR5, UR5, 0x5280, URZ ;  /* 0x0000528005057890 */ /* 0x000fc6000fffe03f */
[----:B------:R-:W-:Y:S01]  /*2f30*/  FMUL.FTZ R10, R5, R10 ;  /* 0x0000000a050a7220 */ /* 0x000fe20000410000 */
[----:B---3--:R-:W-:Y:S01]  /*2f40*/  ULEA UR5, UR7, UR5, 0x18 ;  /* 0x0000000507057291 */ /* 0x008fe2000f8ec03f */
[----:B------:R-:W-:Y:S02]  /*2f50*/  BAR.SYNC.DEFER_BLOCKING 0x0 ;  /* 0x0000000000007b1d */ /* 0x000fe40000010000 */
[----:B--2--5:R-:W-:-:S04]  /*2f60*/  FFMA.FTZ R8, R3, R10, R27 ;  /* 0x0000000a03087223 */ /* 0x024fc8000001001b */
[----:B------:R-:W-:-:S06]  /*2f70*/  FMUL.FTZ R9, R8, -1.4426950216293334961 ;  /* 0xbfb8aa3b08097820 */ /* 0x000fcc0000410000 */
[----:B------:R-:W0:Y:S02]  /*2f80*/  MUFU.EX2 R9, R9 ;  /* 0x0000000900097308 */ /* 0x000e240000000800 */
[----:B0-----:R-:W-:-:S06]  /*2f90*/  FADD.FTZ R9, R9, 1 ;  /* 0x3f80000009097421 */ /* 0x001fcc0000010000 */
[----:B------:R-:W0:Y:S02]  /*2fa0*/  MUFU.RCP R9, R9 ;  /* 0x0000000900097308 */ /* 0x000e240000001000 */
[----:B0-----:R-:W-:-:S04]  /*2fb0*/  FADD.FTZ R11, -R9, 1 ;  /* 0x3f800000090b7421 */ /* 0x001fc80000010100 */
[----:B------:R-:W-:Y:S01]  /*2fc0*/  FFMA.FTZ R11, R8, R11, 1 ;  /* 0x3f800000080b7423 */ /* 0x000fe2000001000b */
[----:B------:R-:W-:Y:S02]  /*2fd0*/  LEA R8, R15, UR5, 0x3 ;  /* 0x000000050f087c11 */ /* 0x000fe4000f8e18ff */
[----:B------:R-:W2:Y:S01]  /*2fe0*/  LDL.LU R15, [R1+0xc] ;  /* 0x00000c00010f7983 */ /* 0x000ea20000300800 */
[----:B------:R-:W-:-:S03]  /*2ff0*/  FMUL.FTZ R11, R9, R11 ;  /* 0x0000000b090b7220 */ /* 0x000fc60000410000 */
[----:B------:R-:W0:Y:S01]  /*3000*/  LDS.64 R8, [R8] ;  /* 0x0000000008087984 */ /* 0x000e220000000a00 */
[----:B------:R-:W-:-:S04]  /*3010*/  FMUL.FTZ R11, R31, R11 ;  /* 0x0000000b1f0b7220 */ /* 0x000fc80000410000 */
[--C-:B0-----:R-:W-:Y:S01]  /*3020*/  FFMA.FTZ R11, R3, R11, -R8.reuse ;  /* 0x0000000b030b7223 */ /* 0x101fe20000010808 */
[----:B------:R-:W-:-:S03]  /*3030*/  FFMA.FTZ R6, R0, R6, -R8 ;  /* 0x0000000600067223 */ /* 0x000fc60000010808 */
[----:B------:R-:W-:Y:S01]  /*3040*/  FFMA.FTZ R11, -R9, R10, R11 ;  /* 0x0000000a090b7223 */ /* 0x000fe2000001010b */
[----:B----4-:R-:W-:Y:S01]  /*3050*/  SHF.L.U32 R10, R12, 0x10, RZ ;  /* 0x000000100c0a7819 */ /* 0x010fe200000006ff */
[----:B------:R-:W-:Y:S02]  /*3060*/  FFMA.FTZ R6, R13, -R9, R6 ;  /* 0x800000090d067223 */ /* 0x000fe40000010006 */
[C---:B------:R-:W-:Y:S02]  /*3070*/  FMUL.FTZ R11, R5.reuse, R11 ;  /* 0x0000000b050b7220 */ /* 0x040fe40000410000 */
[----:B------:R-:W-:Y:S01]  /*3080*/  FADD.FTZ R12, -R16, R10 ;  /* 0x0000000a100c7221 */ /* 0x000fe20000010100 */
[----:B------:R-:W-:-:S03]  /*3090*/  FMUL.FTZ R10, R5, R6 ;  /* 0x00000006050a7220 */ /* 0x000fc60000410000 */
[----:B------:R-:W-:Y:S02]  /*30a0*/  FMUL.FTZ R6, R5, R12 ;  /* 0x0000000c05067220 */ /* 0x000fe40000410000 */
[----:B------:R-:W-:Y:S02]  /*30b0*/  F2FP.BF16.F32.PACK_AB R10, R11, R10 ;  /* 0x0000000a0b0a723e */ /* 0x000fe400000010ff */
[----:B------:R-:W-:-:S04]  /*30c0*/  FFMA.FTZ R11, R4, R6, R17 ;  /* 0x00000006040b7223 */ /* 0x000fc80000010011 */
[----:B------:R-:W-:-:S06]  /*30d0*/  FMUL.FTZ R12, R11, -1.4426950216293334961 ;  /* 0xbfb8aa3b0b0c7820 */ /* 0x000fcc0000410000 */
[----:B------:R-:W0:Y:S02]  /*30e0*/  MUFU.EX2 R12, R12 ;  /* 0x0000000c000c7308 */ /* 0x000e240000000800 */
[----:B0-----:R-:W-:-:S06]  /*30f0*/  FADD.FTZ R12, R12, 1 ;  /* 0x3f8000000c0c7421 */ /* 0x001fcc0000010000 */
[----:B------:R-:W0:Y:S02]  /*3100*/  MUFU.RCP R12, R12 ;  /* 0x0000000c000c7308 */ /* 0x000e240000001000 */
[----:B0-----:R-:W-:-:S04]  /*3110*/  FADD.FTZ R13, -R12, 1 ;  /* 0x3f8000000c0d7421 */ /* 0x001fc80000010100 */
[----:B------:R-:W-:Y:S01]  /*3120*/  FFMA.FTZ R13, R11, R13, 1 ;  /* 0x3f8000000b0d7423 */ /* 0x000fe2000001000d */
[----:B------:R-:W-:Y:S02]  /*3130*/  SHF.L.U32 R11, R26, 0x10, RZ ;  /* 0x000000101a0b7819 */ /* 0x000fe400000006ff */
[----:B------:R-:W3:Y:S03]  /*3140*/  LDL.LU R26, [R1+0x8] ;  /* 0x00000800011a7983 */ /* 0x000ee60000300800 */
[----:B------:R-:W-:Y:S01]  /*3150*/  FADD.FTZ R11, -R16, R11 ;  /* 0x0000000b100b7221 */ /* 0x000fe20000010100 */
[----:B------:R-:W-:Y:S01]  /*3160*/  FMUL.FTZ R13, R12, R13 ;  /* 0x0000000d0c0d7220 */ /* 0x000fe20000410000 */
[----:B------:R-:W-:Y:S01]  /*3170*/  IMAD.U32 R14, R14, 0x10000, RZ ;  /* 0x000100000e0e7824 */ /* 0x000fe200078e00ff */
[----:B------:R-:W4:Y:S01]  /*3180*/  LDL.LU R29, [R1+0x4] ;  /* 0x00000400011d7983 */ /* 0x000f220000300800 */
[----:B------:R-:W-:-:S02]  /*3190*/  FMUL.FTZ R11, R5, R11 ;  /* 0x0000000b050b7220 */ /* 0x000fc40000410000 */
[----:B------:R-:W-:Y:S01]  /*31a0*/  FMUL.FTZ R14, R14, R13 ;  /* 0x0000000d0e0e7220 */ /* 0x000fe20000410000 */
[----:B------:R-:W4:Y:S01]  /*31b0*/  LDL.LU R28, [R1+0x2c] ;  /* 0x00002c00011c7983 */ /* 0x000f220000300800 */
[----:B------:R-:W-:-:S03]  /*31c0*/  FFMA.FTZ R12, R3, R11, R27 ;  /* 0x0000000b030c7223 */ /* 0x000fc6000001001b */
[----:B------:R-:W4:Y:S01]  /*31d0*/  LDL.LU R27, [R1+0x30] ;  /* 0x00003000011b7983 */ /* 0x000f220000300800 */
[----:B------:R-:W-:-:S06]  /*31e0*/  FMUL.FTZ R13, R12, -1.4426950216293334961 ;  /* 0xbfb8aa3b0c0d7820 */ /* 0x000fcc0000410000 */
[----:B------:R-:W0:Y:S02]  /*31f0*/  MUFU.EX2 R13, R13 ;  /* 0x0000000d000d7308 */ /* 0x000e240000000800 */
[----:B0-----:R-:W-:-:S06]  /*3200*/  FADD.FTZ R13, R13, 1 ;  /* 0x3f8000000d0d7421 */ /* 0x001fcc0000010000 */
[----:B------:R-:W0:Y:S01]  /*3210*/  MUFU.RCP R13, R13 ;  /* 0x0000000d000d7308 */ /* 0x000e220000001000 */
[----:B--2---:R-:W-:-:S05]  /*3220*/  SHF.L.U32 R15, R15, 0x10, RZ ;  /* 0x000000100f0f7819 */ /* 0x004fca00000006ff */
[----:B------:R-:W-:Y:S01]  /*3230*/  FADD.FTZ R15, -R16, R15 ;  /* 0x0000000f100f7221 */ /* 0x000fe20000010100 */
[----:B0-----:R-:W-:-:S03]  /*3240*/  FADD.FTZ R16, -R13, 1 ;  /* 0x3f8000000d107421 */ /* 0x001fc60000010100 */
[----:B------:R-:W-:Y:S01]  /*3250*/  FMUL.FTZ R15, R5, R15 ;  /* 0x0000000f050f7220 */ /* 0x000fe20000410000 */
[----:B------:R-:W-:-:S03]  /*3260*/  FFMA.FTZ R16, R12, R16, 1 ;  /* 0x3f8000000c107423 */ /* 0x000fc60000010010 */
[----:B------:R-:W-:-:S04]  /*3270*/  FFMA.FTZ R12, R4, R15, R17 ;  /* 0x0000000f040c7223 */ /* 0x000fc80000010011 */
[----:B------:R-:W-:-:S06]  /*3280*/  FMUL.FTZ R17, R12, -1.4426950216293334961 ;  /* 0xbfb8aa3b0c117820 */ /* 0x000fcc0000410000 */
[----:B------:R-:W0:Y:S02]  /*3290*/  MUFU.EX2 R17, R17 ;  /* 0x0000001100117308 */ /* 0x000e240000000800 */
[----:B0-----:R-:W-:-:S06]  /*32a0*/  FADD.FTZ R17, R17, 1 ;  /* 0x3f80000011117421 */ /* 0x001fcc0000010000 */
[----:B------:R-:W0:Y:S01]  /*32b0*/  MUFU.RCP R17, R17 ;  /* 0x0000001100117308 */ /* 0x000e220000001000 */
[----:B------:R-:W-:Y:S01]  /*32c0*/  FMUL.FTZ R16, R13, R16 ;  /* 0x000000100d107220 */ /* 0x000fe20000410000 */
[----:B0-----:R-:W-:-:S04]  /*32d0*/  FADD.FTZ R13, -R17, 1 ;  /* 0x3f800000110d7421 */ /* 0x001fc80000010100 */
[----:B------:R-:W-:-:S04]  /*32e0*/  FFMA.FTZ R13, R12, R13, 1 ;  /* 0x3f8000000c0d7423 */ /* 0x000fc8000001000d */
[----:B------:R-:W-:Y:S01]  /*32f0*/  FMUL.FTZ R13, R17, R13 ;  /* 0x0000000d110d7220 */ /* 0x000fe20000410000 */
[----:B---3--:R-:W-:Y:S02]  /*3300*/  SHF.L.U32 R12, R26, 0x10, RZ ;  /* 0x000000101a0c7819 */ /* 0x008fe400000006ff */
[----:B------:R-:W2:Y:S04]  /*3310*/  LDL.LU R26, [R1+0x24] ;  /* 0x00002400011a7983 */ /* 0x000ea80000300800 */
[----:B------:R-:W3:Y:S01]  /*3320*/  LDL.LU R17, [R1+0x28] ;  /* 0x0000280001117983 */ /* 0x000ee20000300800 */
[----:B------:R-:W-:Y:S01]  /*3330*/  FMUL.FTZ R12, R12, R16 ;  /* 0x000000100c0c7220 */ /* 0x000fe20000410000 */
[----:B----4-:R-:W-:Y:S01]  /*3340*/  SHF.L.U32 R16, R29, 0x10, RZ ;  /* 0x000000101d107819 */ /* 0x010fe200000006ff */
[--C-:B------:R-:W-:Y:S01]  /*3350*/  FFMA.FTZ R33, R2, R33, -R8.reuse ;  /* 0x0000002102217223 */ /* 0x100fe20000010808 */
[----:B------:R-:W-:-:S03]  /*3360*/  FFMA.FTZ R14, R4, R14, -R8 ;  /* 0x0000000e040e7223 */ /* 0x000fc60000010808 */
[----:B------:R-:W-:Y:S01]  /*3370*/  FMUL.FTZ R13, R16, R13 ;  /* 0x0000000d100d7220 */ /* 0x000fe20000410000 */
[----:B------:R-:W-:Y:S01]  /*3380*/  FFMA.FTZ R36, R36, -R9, R33 ;  /* 0x8000000924247223 */ /* 0x000fe20000010021 */
[----:B------:R-:W-:Y:S01]  /*3390*/  FFMA.FTZ R14, -R9, R6, R14 ;  /* 0x00000006090e7223 */ /* 0x000fe2000001010e */
[--C-:B------:R-:W-:Y:S01]  /*33a0*/  FFMA.FTZ R32, R0, R32, -R8.reuse ;  /* 0x0000002000207223 */ /* 0x100fe20000010808 */
[--C-:B------:R-:W-:Y:S01]  /*33b0*/  FFMA.FTZ R7, R2, R7, -R8.reuse ;  /* 0x0000000702077223 */ /* 0x100fe20000010808 */
[--C-:B------:R-:W-:Y:S01]  /*33c0*/  FFMA.FTZ R12, R3, R12, -R8.reuse ;  /* 0x0000000c030c7223 */ /* 0x100fe20000010808 */
[----:B------:R-:W-:Y:S01]  /*33d0*/  FFMA.FTZ R13, R4, R13, -R8 ;  /* 0x0000000d040d7223 */ /* 0x000fe20000010808 */
[C---:B------:R-:W-:Y:S01]  /*33e0*/  FMUL.FTZ R36, R5.reuse, R36 ;  /* 0x0000002405247220 */ /* 0x040fe20000410000 */
[----:B------:R-:W-:Y:S01]  /*33f0*/  FMUL.FTZ R14, R5, R14 ;  /* 0x0000000e050e7220 */ /* 0x000fe20000410000 */
[-C--:B------:R-:W-:Y:S01]  /*3400*/  FFMA.FTZ R35, R35, -R9.reuse, R32 ;  /* 0x8000000923237223 */ /* 0x080fe20000010020 */
[----:B------:R-:W-:Y:S01]  /*3410*/  FFMA.FTZ R34, R34, -R9, R7 ;  /* 0x8000000922227223 */ /* 0x000fe20000010007 */
[C---:B------:R-:W-:Y:S01]  /*3420*/  FFMA.FTZ R12, -R9.reuse, R11, R12 ;  /* 0x0000000b090c7223 */ /* 0x040fe2000001010c */
[----:B------:R-:W-:Y:S01]  /*3430*/  FFMA.FTZ R8, -R9, R15, R13 ;  /* 0x0000000f09087223 */ /* 0x000fe2000001010d */
[----:B------:R-:W-:Y:S01]  /*3440*/  IADD3 R6, P1, R28, UR16, RZ ;  /* 0x000000101c067c10 */ /* 0x000fe2000ff3e0ff */
[C---:B------:R-:W-:Y:S01]  /*3450*/  FMUL.FTZ R35, R5.reuse, R35 ;  /* 0x0000002305237220 */ /* 0x040fe20000410000 */
[----:B------:R-:W-:Y:S01]  /*3460*/  F2FP.BF16.F32.PACK_AB R14, R14, R36 ;  /* 0x000000240e0e723e */ /* 0x000fe200000010ff */
[C---:B------:R-:W-:Y:S01]  /*3470*/  FMUL.FTZ R34, R5.reuse, R34 ;  /* 0x0000002205227220 */ /* 0x040fe20000410000 */
[C---:B------:R-:W-:Y:S01]  /*3480*/  FMUL.FTZ R12, R5.reuse, R12 ;  /* 0x0000000c050c7220 */ /* 0x040fe20000410000 */
[----:B------:R-:W-:Y:S01]  /*3490*/  FMUL.FTZ R5, R5, R8 ;  /* 0x0000000805057220 */ /* 0x000fe20000410000 */
[----:B------:R-:W-:-:S02]  /*34a0*/  IADD3.X R7, R27, UR17, RZ, P1, !PT ;  /* 0x000000111b077c10 */ /* 0x000fc40008ffe4ff */
[----:B------:R-:W-:Y:S02]  /*34b0*/  PRMT R11, R10, 0x7632, R11 ;  /* 0x000076320a0b7816 */ /* 0x000fe4000000000b */
[----:B------:R-:W-:Y:S02]  /*34c0*/  PRMT R9, R14, 0x7632, R9 ;  /* 0x000076320e097816 */ /* 0x000fe40000000009 */
[----:B------:R-:W-:Y:S02]  /*34d0*/  F2FP.BF16.F32.PACK_AB R12, R12, R35 ;  /* 0x000000230c0c723e */ /* 0x000fe400000010ff */
[----:B------:R-:W-:Y:S01]  /*34e0*/  F2FP.BF16.F32.PACK_AB R5, R5, R34 ;  /* 0x000000220505723e */ /* 0x000fe200000010ff */
[----:B------:R0:W-:Y:S04]  /*34f0*/  STG.E.U16 desc[UR12][R6.64], R10 ;  /* 0x0000000a06007986 */ /* 0x0001e8000c10150c */
[----:B------:R-:W-:Y:S04]  /*3500*/  STG.E.U16 desc[UR12][R6.64+0x2], R11 ;  /* 0x0000020b06007986 */ /* 0x000fe8000c10150c */
[----:B------:R-:W-:Y:S04]  /*3510*/  STG.E.U16 desc[UR12][R6.64+0x4], R14 ;  /* 0x0000040e06007986 */ /* 0x000fe8000c10150c */
[----:B------:R1:W-:Y:S01]  /*3520*/  STG.E.U16 desc[UR12][R6.64+0x6], R9 ;  /* 0x0000060906007986 */ /* 0x0003e2000c10150c */
[----:B0-----:R-:W-:-:S02]  /*3530*/  PRMT R10, R5, 0x7632, R10 ;  /* 0x00007632050a7816 */ /* 0x001fc4000000000a */
[----:B-1----:R-:W-:Y:S01]  /*3540*/  PRMT R7, R12, 0x7632, R7 ;  /* 0x000076320c077816 */ /* 0x002fe20000000007 */
[----:B------:R-:W-:Y:S01]  /*3550*/  ULOP3.LUT UR4, UR4, 0x1, URZ, 0x3c, !UPT ;  /* 0x0000000104047892 */ /* 0x000fe2000f8e3c3f */
[----:B------:R-:W-:Y:S01]  /*3560*/  UMOV UR5, UR10 ;  /* 0x0000000a00057c82 */ /* 0x000fe20008000000 */
[----:B--2---:R-:W-:-:S04]  /*3570*/  IADD3 R8, P1, R26, UR16, RZ ;  /* 0x000000101a087c10 */ /* 0x004fc8000ff3e0ff */
[----:B---3--:R-:W-:-:S05]  /*3580*/  IADD3.X R9, R17, UR17, RZ, P1, !PT ;  /* 0x0000001111097c10 */ /* 0x008fca0008ffe4ff */
[----:B------:R1:W-:Y:S04]  /*3590*/  STG.E.U16 desc[UR12][R8.64], R12 ;  /* 0x0000000c08007986 */ /* 0x0003e8000c10150c */
[----:B------:R1:W-:Y:S04]  /*35a0*/  STG.E.U16 desc[UR12][R8.64+0x2], R7 ;  /* 0x0000020708007986 */ /* 0x0003e8000c10150c */
[----:B------:R1:W-:Y:S04]  /*35b0*/  STG.E.U16 desc[UR12][R8.64+0x4], R5 ;  /* 0x0000040508007986 */ /* 0x0003e8000c10150c */
[----:B------:R1:W-:Y:S01]  /*35c0*/  STG.E.U16 desc[UR12][R8.64+0x6], R10 ;  /* 0x0000060a08007986 */ /* 0x0003e2000c10150c */
[----:B------:R-:W-:Y:S05]  /*35d0*/  @!P0 BRA `(.L_x_722) ;  /* 0xffffffd0003c8947 */ /* 0x000fea000383ffff */
.L_x_706:
[----:B------:R-:W-:-:S04]  /*35e0*/  ULEA UR7, UR8, UR11, 0x8 ;  /* 0x0000000b08077291 */ /* 0x000fc8000f8e403f */
[----:B------:R-:W-:-:S04]  /*35f0*/  USHF.L.U32 UR7, UR7, 0x5, URZ ;  /* 0x0000000507077899 */ /* 0x000fc8000800063f */
[----:B------:R-:W-:-:S06]  /*3600*/  UISETP.GT.AND UP0, UPT, UR7, 0x3bf, UPT ;  /* 0x000003bf0700788c */ /* 0x000fcc000bf04270 */
[----:B------:R-:W-:-:S13]  /*3610*/  PLOP3.LUT P0, PT, PT, PT, UP0, 0x80, 0x0 ;  /* 0x000000000000781c */ /* 0x000fda0003f0f008 */
[----:B------:R-:W-:Y:S05]  /*3620*/  @P0 EXIT ;  /* 0x000000000000094d */ /* 0x000fea0003800000 */
[----:B------:R-:W2:Y:S01]  /*3630*/  S2R R36, SR_TID.X ;  /* 0x0000000000247919 */ /* 0x000ea20000002100 */
[----:B0-----:R-:W-:Y:S01]  /*3640*/  LOP3.LUT R3, RZ, UR14, RZ, 0x33, !PT ;  /* 0x0000000eff037c12 */ /* 0x001fe2000f8e33ff */
[----:B-1----:R-:W-:Y:S01]  /*3650*/  HFMA2.MMA R5, -RZ, RZ, 0, 1.78813934326171875e-06 ;  /* 0x0000001eff057435 */ /* 0x002fe200000001ff */
        /* <DEDUP_REMOVED lines=8> */
[----:B------:R-:W-:-:S03]  /*36e0*/  SEL R0, R0, 0xffffffff, P0 ;  /* 0xffffffff00007807 */ /* 0x000fc60000000000 */
[C---:B------:R-:W-:Y:S01]  /*36f0*/  IMAD.SHL.U32 R2, R3.reuse, 0x100, RZ ;  /* 0x0000010003027824 */ /* 0x040fe200078e00ff */
[----:B------:R-:W-:Y:S01]  /*3700*/  SHF.L.U64.HI R3, R3, 0x8, R0 ;  /* 0x0000000803037819 */ /* 0x000fe20000010200 */
[----:B------:R-:W-:Y:S01]  /*3710*/  USHF.L.U64.HI UR5, UR4, 0x8, UR5 ;  /* 0x0000000804057899 */ /* 0x000fe20008010205 */
[----:B------:R-:W-:Y:S01]  /*3720*/  MOV R0, 0xffffffff ;  /* 0xffffffff00007802 */ /* 0x000fe20000000f00 */
[----:B------:R-:W-:Y:S01]  /*3730*/  USHF.L.U32 UR4, UR4, 0x8, URZ ;  /* 0x0000000804047899 */ /* 0x000fe2000800063f */
[--C-:B--2---:R-:W-:Y:S02]  /*3740*/  SHF.R.U32.HI R35, RZ, 0x5, R36.reuse ;  /* 0x00000005ff237819 */ /* 0x104fe40000011624 */
[----:B------:R-:W-:Y:S02]  /*3750*/  SHF.R.U32.HI R4, RZ, 0x4, R36 ;  /* 0x00000004ff047819 */ /* 0x000fe40000011624 */
[----:B------:R-:W-:Y:S02]  /*3760*/  IADD3 R11, P0, P1, -R2, -0x101, -R35 ;  /* 0xfffffeff020b7810 */ /* 0x000fe4000791e923 */
[----:B------:R-:W-:-:S02]  /*3770*/  VIADDMNMX.U32 R5, R4, R5, 0x20, !PT ;  /* 0x0000002004057446 */ /* 0x000fc40007800005 */
[----:B------:R-:W-:Y:S02]  /*3780*/  IADD3.X R13, ~R3, -0x1, R0, P0, P1 ;  /* 0xffffffff030d7810 */ /* 0x000fe400007e2500 */
[----:B------:R-:W-:Y:S02]  /*3790*/  LOP3.LUT R0, RZ, R4, RZ, 0x33, !PT ;  /* 0x00000004ff007212 */ /* 0x000fe400078e33ff */
[----:B------:R-:W-:Y:S01]  /*37a0*/  IADD3 R30, P1, R35, 0x1e, RZ ;  /* 0x0000001e231e7810 */ /* 0x000fe20007f3e0ff */
[----:B------:R-:W-:Y:S01]  /*37b0*/  IMAD.WIDE.U32 R6, R13, -0x77777777, RZ ;  /* 0x888888890d067825 */ /* 0x000fe200078e00ff */
[----:B------:R-:W-:Y:S02]  /*37c0*/  IADD3 R33, P2, R35, 0x2d, RZ ;  /* 0x0000002d23217810 */ /* 0x000fe40007f5e0ff */
[----:B------:R-:W-:Y:S01]  /*37d0*/  IADD3.X R28, RZ, RZ, RZ, P1, !PT ;  /* 0x000000ffff1c7210 */ /* 0x000fe20000ffe4ff */
[----:B------:R-:W-:Y:S01]  /*37e0*/  IMAD.IADD R5, R5, 0x1, R0 ;  /* 0x0000000105057824 */ /* 0x000fe200078e0200 */
[----:B------:R-:W-:Y:S01]  /*37f0*/  IADD3.X R32, RZ, RZ, RZ, P2, !PT ;  /* 0x000000ffff207210 */ /* 0x000fe200017fe4ff */
[----:B------:R-:W-:-:S04]  /*3800*/  IMAD.WIDE.U32 R8, P0, R11, -0x77777778, R6 ;  /* 0x888888880b087825 */ /* 0x000fc80007800006 */
[----:B------:R-:W-:Y:S01]  /*3810*/  IMAD.WIDE.U32 R6, R11, -0x77777777, RZ ;  /* 0x888888890b067825 */ /* 0x000fe200078e00ff */
[----:B------:R-:W-:Y:S02]  /*3820*/  IADD3.X R11, RZ, RZ, RZ, P0, !PT ;  /* 0x000000ffff0b7210 */ /* 0x000fe400007fe4ff */
[----:B------:R-:W-:Y:S02]  /*3830*/  MOV R10, R9 ;  /* 0x00000009000a7202 */ /* 0x000fe40000000f00 */
        /* <DEDUP_REMOVED lines=12> */
.L_x_739:
        /* <DEDUP_REMOVED lines=47> */
.L_x_726:
[----:B------:R-:W-:Y:S05]  /*3bf0*/  BSYNC B1 ;  /* 0x0000000000017941 */ /* 0x000fea0003800000 */
.L_x_725:
        /* <DEDUP_REMOVED lines=8> */
[----:B------:R-:W-:-:S04]  /*3c80*/  ISETP.GT.U32.AND P1, PT, R16, 0xb4, PT ;  /* 0x000000b41000780c */ /* 0x000fc80003f24070 */
[----:B------:R-:W-:Y:S02]  /*3c90*/  IADD3 R11, R11, R15, RZ ;  /* 0x0000000f0b0b7210 */ /* 0x000fe40007ffe0ff */
        /* <DEDUP_REMOVED lines=13> */
.L_x_729:
        /* <DEDUP_REMOVED lines=55> */
.L_x_728:
[----:B------:R-:W-:Y:S05]  /*40e0*/  BSYNC B1 ;  /* 0x0000000000017941 */ /* 0x000fea0003800000 */
.L_x_727:
        /* <DEDUP_REMOVED lines=35> */
.L_x_731:
[----:B------:R-:W-:Y:S05]  /*4320*/  BSYNC B1 ;  /* 0x0000000000017941 */ /* 0x000fea0003800000 */
.L_x_730:
        /* <DEDUP_REMOVED lines=15> */
.L_x_724:
[----:B------:R-:W-:Y:S05]  /*4420*/  BSYNC B0 ;  /* 0x0000000000007941 */ /* 0x000fea0003800000 */
.L_x_723:
[----:B------:R-:W0:Y:S01]  /*4430*/  S2UR UR7, SR_CgaCtaId ;  /* 0x00000000000779c3 */ /* 0x000e220000008800 */
[----:B------:R-:W-:Y:S01]  /*4440*/  UMOV UR6, 0x400 ;  /* 0x0000040000067882 */ /* 0x000fe20000000000 */
[----:B------:R-:W-:Y:S02]  /*4450*/  SHF.L.U32 R11, R35, 0x1, RZ ;  /* 0x00000001230b7819 */ /* 0x000fe400000006ff */
[----:B------:R-:W-:Y:S02]  /*4460*/  ISETP.GT.U32.AND P0, PT, R36, 0x1ff, PT ;  /* 0x000001ff2400780c */ /* 0x000fe40003f04070 */
        /* <DEDUP_REMOVED lines=10> */
[----:B------:R-:W-:-:S11]  /*4510*/  IMAD.MOV.U32 R12, RZ, RZ, R4 ;  /* 0x000000ffff0c7224 */ /* 0x000fd600078e0004 */
[----:B------:R-:W-:Y:S05]  /*4520*/  @!P0 BRA `(.L_x_734) ;  /* 0x0000000800048947 */ /* 0x000fea0003800000 */
[----:B------:R-:W-:Y:S01]  /*4530*/  ISETP.NE.AND P0, PT, R7, 0xf, PT ;  /* 0x0000000f0700780c */ /* 0x000fe20003f05270 */
[----:B0-----:R-:W-:Y:S01]  /*4540*/  HFMA2.MMA R0, -RZ, RZ, 0, 0 ;  /* 0x00000000ff007435 */ /* 0x001fe200000001ff */
[----:B------:R-:W-:-:S11]  /*4550*/  UMOV UR7, 0xffff ;  /* 0x0000ffff00077882 */ /* 0x000fd60000000000 */
[----:B------:R-:W-:Y:S02]  /*4560*/  @P0 SHF.R.U32.HI R4, RZ, 0x4, R36 ;  /* 0x00000004ff040819 */ /* 0x000fe40000011624 */
[C---:B------:R-:W-:Y:S02]  /*4570*/  @P0 SHF.L.U32 R11, R7.reuse, 0x1, RZ ;  /* 0x00000001070b0819 */ /* 0x040fe400000006ff */
        /* <DEDUP_REMOVED lines=9> */
[----:B------:R-:W-:Y:S02]  /*4610*/  MOV R19, 0xffff ;  /* 0x0000ffff00137802 */ /* 0x000fe40000000f00 */
        /* <DEDUP_REMOVED lines=19> */
.L_x_748:
        /* <DEDUP_REMOVED lines=15> */
[C---:B------:R-:W-:Y:S01]  /*4840*/  @P0 IMAD.SHL.U32 R17, R7.reuse, 0x2, RZ ;  /* 0x0000000207110824 */ /* 0x040fe200078e00ff */
[----:B------:R-:W-:Y:S01]  /*4850*/  @P0 LEA R19, R7, UR6, 0x7 ;  /* 0x0000000607130c11 */ /* 0x000fe2000f8e38ff */
[----:B--2---:R-:W-:Y:S01]  /*4860*/  HFMA2.MMA R0, -RZ, RZ, 0, 0 ;  /* 0x00000000ff007435 */ /* 0x004fe200000001ff */
[----:B------:R-:W-:Y:S02]  /*4870*/  UMOV UR7, 0xffff ;  /* 0x0000ffff00077882 */ /* 0x000fe40000000000 */
[----:B------:R-:W-:-:S04]  /*4880*/  @P0 LOP3.LUT R12, R12, R17, RZ, 0x3c, !PT ;  /* 0x000000110c0c0212 */ /* 0x000fc800078e3cff */
[----:B------:R-:W-:Y:S02]  /*4890*/  @P0 LEA R16, R12, R19, 0x2 ;  /* 0x000000130c100211 */ /* 0x000fe400078e10ff */
[----:B------:R-:W-:-:S03]  /*48a0*/  MOV R12, RZ ;  /* 0x000000ff000c7202 */ /* 0x000fc60000000f00 */
[----:B------:R0:W1:Y:S04]  /*48b0*/  @P0 LDS R0, [R16] ;  /* 0x0000000010000984 */ /* 0x0000680000000800 */
        /* <DEDUP_REMOVED lines=24> */
.L_x_758:
        /* <DEDUP_REMOVED lines=10> */
[----:B-1----:R-:W-:Y:S01]  /*4ae0*/  IMAD.MOV.U32 R0, RZ, RZ, RZ ;  /* 0x000000ffff007224 */ /* 0x002fe200078e00ff */
        /* <DEDUP_REMOVED lines=30> */
.L_x_768:
[----:B--2---:R-:W-:Y:S01]  /*4cd0*/  FADD.FTZ R12, R29, R27 ;  /* 0x0000001b1d0c7221 */ /* 0x004fe20000010000 */
[----:B------:R-:W-:-:S04]  /*4ce0*/  @!P1 F2FP.BF16.F32.PACK_AB R0, RZ, R0 ;  /* 0x00000000ff00923e */ /* 0x000fc800000010ff */
[----:B------:R-:W-:Y:S01]  /*4cf0*/  @!P1 F2FP.BF16.F32.PACK_AB R12, RZ, R12 ;  /* 0x0000000cff0c923e */ /* 0x000fe200000010ff */
[----:B------:R3:W-:Y:S03]  /*4d00*/  @!P1 STG.E.U16 desc[UR12][R10.64+0x78], R0 ;  /* 0x000078000a009986 */ /* 0x0007e6000c10150c */
[----:B------:R-:W-:Y:S02]  /*4d10*/  PRMT R16, R12, 0x7610, R16 ;  /* 0x000076100c107816 */ /* 0x000fe40000000010 */
[----:B------:R-:W-:-:S03]  /*4d20*/  LEA.HI R12, R36, 0x5a, RZ, 0x1c ;  /* 0x0000005a240c7811 */ /* 0x000fc600078fe0ff */
[----:B------:R3:W-:Y:S04]  /*4d30*/  @!P1 STG.E.U16 desc[UR12][R14.64+0x78], R16 ;  /* 0x000078100e009986 */ /* 0x0007e8000c10150c */
.L_x_734:
[----:B------:R-:W-:Y:S05]  /*4d40*/  BSYNC B0 ;  /* 0x0000000000007941 */ /* 0x000fea0003800000 */
.L_x_733:
[----:B------:R-:W-:-:S13]  /*4d50*/  ISETP.GE.U32.AND P0, PT, R5, 0x5a, PT ;  /* 0x0000005a0500780c */ /* 0x000fda0003f06070 */
[----:B------:R-:W-:Y:S05]  /*4d60*/  @!P0 BRA `(.L_x_732) ;  /* 0x0000000800a08947 */ /* 0x000fea0003800000 */
[----:B------:R-:W-:Y:S01]  /*4d70*/  ISETP.NE.AND P0, PT, R7, 0xf, PT ;  /* 0x0000000f0700780c */ /* 0x000fe20003f05270 */
[----:B-123--:R-:W-:Y:S01]  /*4d80*/  HFMA2.MMA R10, -RZ, RZ, 0, 0 ;  /* 0x00000000ff0a7435 */ /* 0x00efe200000001ff */
[----:B------:R-:W-:Y:S01]  /*4d90*/  MOV R18, RZ ;  /* 0x000000ff00127202 */ /* 0x000fe20000000f00 */
[----:B------:R-:W-:-:S10]  /*4da0*/  UMOV UR7, 0xffff ;  /* 0x0000ffff00077882 */ /* 0x000fd40000000000 */
[C---:B------:R-:W-:Y:S02]  /*4db0*/  @P0 SHF.L.U32 R11, R7.reuse, 0x1, RZ ;  /* 0x00000001070b0819 */ /* 0x040fe400000006ff */
[----:B------:R-:W-:Y:S02]  /*4dc0*/  @P0 LEA R15, R7, UR6, 0x7 ;  /* 0x00000006070f0c11 */ /* 0x000fe4000f8e38ff */
[----:B0-----:R-:W-:-:S05]  /*4dd0*/  @P0 LOP3.LUT R0, R12, R11, RZ, 0x3c, !PT ;  /* 0x0000000b0c000212 */ /* 0x001fca00078e3cff */
[----:B------:R-:W-:-:S05]  /*4de0*/  @P0 IMAD R0, R0, 0x4, R15 ;  /* 0x0000000400000824 */ /* 0x000fca00078e020f */
[----:B------:R0:W1:Y:S04]  /*4df0*/  @P0 LDS R10, [R0] ;  /* 0x00000000000a0984 */ /* 0x0000680000000800 */
[----:B------:R0:W2:Y:S01]  /*4e00*/  @P0 LDS R18, [R0+0x780] ;  /* 0x0007800000120984 */ /* 0x0000a20000000800 */
[----:B------:R-:W-:Y:S05]  /*4e10*/  BRA.DIV UR7, `(.L_x_738) ;  /* 0x0000001607307947 */ /* 0x000fea000b800000 */
[----:B------:R-:W-:Y:S01]  /*4e20*/  MOV R21, 0xffff ;  /* 0x0000ffff00157802 */ /* 0x000fe20000000f00 */
[C---:B------:R-:W-:Y:S01]  /*4e30*/  @P0 IMAD.SHL.U32 R15, R7.reuse, 0x2, RZ ;  /* 0x00000002070f0824 */ /* 0x040fe200078e00ff */
[----:B0-----:R-:W-:Y:S02]  /*4e40*/  MOV R0, 0xffff ;  /* 0x0000ffff00007802 */ /* 0x001fe40000000f00 */
[C---:B------:R-:W-:Y:S01]  /*4e50*/  @P0 IADD3 R14, R12.reuse, 0x1e, RZ ;  /* 0x0000001e0c0e0810 */ /* 0x040fe20007ffe0ff */
[----:B-1----:R-:W0:Y:S01]  /*4e60*/  SHFL.BFLY PT, R11, R10, 0x8, 0x101f ;  /* 0x0d101f000a0b7f89 */ /* 0x002e2200000e0000 */
[----:B------:R-:W-:Y:S02]  /*4e70*/  @P0 SHF.L.U32 R22, R7, 0x1, RZ ;  /* 0x0000000107160819 */ /* 0x000fe400000006ff */
[----:B------:R-:W-:Y:S02]  /*4e80*/  @P0 IADD3 R17, R12, 0x3c, RZ ;  /* 0x0000003c0c110810 */ /* 0x000fe40007ffe0ff */
[----:B------:R-:W-:-:S02]  /*4e90*/  @P0 LOP3.LUT R14, R14, R15, RZ, 0x3c, !PT ;  /* 0x0000000f0e0e0212 */ /* 0x000fc400078e3cff */
[----:B------:R-:W-:Y:S02]  /*4ea0*/  @P0 LEA R19, R7, UR6, 0x7 ;  /* 0x0000000607130c11 */ /* 0x000fe4000f8e38ff */
[----:B------:R-:W-:Y:S02]  /*4eb0*/  @P0 LOP3.LUT R17, R17, R22, RZ, 0x3c, !PT ;  /* 0x0000001611110212 */ /* 0x000fe400078e3cff */
[----:B------:R-:W-:Y:S01]  /*4ec0*/  @P0 LEA R34, R7, UR6, 0x7 ;  /* 0x0000000607220c11 */ /* 0x000fe2000f8e38ff */
[----:B------:R-:W-:Y:S01]  /*4ed0*/  @P0 IMAD R19, R14, 0x4, R19 ;  /* 0x000000040e130824 */ /* 0x000fe200078e0213 */
[----:B------:R-:W-:Y:S02]  /*4ee0*/  MOV R23, 0xffff ;  /* 0x0000ffff00177802 */ /* 0x000fe40000000f00 */
[----:B------:R-:W-:Y:S02]  /*4ef0*/  @P0 LEA R34, R17, R34, 0x2 ;  /* 0x0000002211220211 */ /* 0x000fe400078e10ff */
[----:B------:R-:W-:Y:S01]  /*4f00*/  @P0 LDS R15, [R19] ;  /* 0x00000000130f0984 */ /* 0x000fe20000000800 */
[----:B------:R-:W-:-:S02]  /*4f10*/  MOV R17, 0xffff ;  /* 0x0000ffff00117802 */ /* 0x000fc40000000f00 */
[----:B------:R-:W-:Y:S01]  /*4f20*/  @P0 SHF.L.U32 R20, R7, 0x1, RZ ;  /* 0x0000000107140819 */ /* 0x000fe200000006ff */
[----:B------:R1:W-:Y:S01]  /*4f30*/  @P0 LDS R14, [R19+0x780] ;  /* 0x00078000130e0984 */ /* 0x0003e20000000800 */
[----:B------:R-:W-:Y:S01]  /*4f40*/  MOV R25, 0xffff ;  /* 0x0000ffff00197802 */ /* 0x000fe20000000f00 */
[----:B0-----:R-:W-:Y:S02]  /*4f50*/  FADD.FTZ R11, R11, R10 ;  /* 0x0000000a0b0b7221 */ /* 0x001fe40000010000 */
[----:B--2---:R-:W0:Y:S01]  /*4f60*/  SHFL.BFLY PT, R29, R18, 0x8, 0x101f ;  /* 0x0d101f00121d7f89 */ /* 0x004e2200000e0000 */
[----:B------:R-:W-:Y:S02]  /*4f70*/  MOV R31, RZ ;  /* 0x000000ff001f7202 */ /* 0x000fe40000000f00 */
[----:B------:R-:W-:Y:S01]  /*4f80*/  MOV R22, RZ ;  /* 0x000000ff00167202 */ /* 0x000fe20000000f00 */
[----:B------:R-:W2:Y:S01]  /*4f90*/  SHFL.BFLY PT, R0, R11, 0x4, 0x101f ;  /* 0x0c901f000b007f89 */ /* 0x000ea200000e0000 */
[----:B-1----:R-:W-:Y:S01]  /*4fa0*/  IMAD.MOV.U32 R19, RZ, RZ, RZ ;  /* 0x000000ffff137224 */ /* 0x002fe200078e00ff */
[----:B------:R-:W-:-:S02]  /*4fb0*/  ISETP.NE.AND P1, PT, R7, RZ, PT ;  /* 0x000000ff0700720c */ /* 0x000fc40003f25270 */
[----:B------:R-:W1:Y:S01]  /*4fc0*/  @P0 LDS R10, [R34] ;  /* 0x00000000220a0984 */ /* 0x000e620000000800 */
[----:B------:R-:W-:-:S03]  /*4fd0*/  MOV R27, 0xffff ;  /* 0x0000ffff001b7802 */ /* 0x000fc60000000f00 */
[----:B------:R3:W4:Y:S02]  /*4fe0*/  @P0 LDS R21, [R34+0x780] ;  /* 0x0007800022150984 */ /* 0x0007240000000800 */
[----:B---3--:R-:W-:Y:S01]  /*4ff0*/  MOV R34, 0xffff ;  /* 0x0000ffff00227802 */ /* 0x008fe20000000f00 */
[----:B0-----:R-:W-:Y:S01]  /*5000*/  FADD.FTZ R29, R29, R18 ;  /* 0x000000121d1d7221 */ /* 0x001fe20000010000 */
[----:B--2---:R-:W-:Y:S01]  /*5010*/  FADD.FTZ R0, R11, R0 ;  /* 0x000000000b007221 */ /* 0x004fe20000010000 */
[----:B------:R-:W-:-:S03]  /*5020*/  @P0 VIADD R11, R12, 0x5a ;  /* 0x0000005a0c0b0836 */ /* 0x000fc60000000000 */
[----:B------:R-:W0:Y:S01]  /*5030*/  SHFL.BFLY PT, R34, R29, 0x4, 0x101f ;  /* 0x0c901f001d227f89 */ /* 0x000e2200000e0000 */
[----:B------:R-:W-:Y:S01]  /*5040*/  @P0 MOV R31, R15 ;  /* 0x0000000f001f0202 */ /* 0x000fe20000000f00 */
[----:B------:R-:W-:Y:S02]  /*5050*/  IMAD.MOV.U32 R15, RZ, RZ, 0xffff ;  /* 0x0000ffffff0f7424 */ /* 0x000fe400078e00ff */
[----:B------:R-:W2:Y:S01]  /*5060*/  SHFL.BFLY PT, R17, R0, 0x2, 0x101f ;  /* 0x0c501f0000117f89 */ /* 0x000ea200000e0000 */
[----:B------:R-:W-:Y:S02]  /*5070*/  @P0 LOP3.LUT R11, R11, R20, RZ, 0x3c, !PT ;  /* 0x000000140b0b0212 */ /* 0x000fe400078e3cff */
[----:B------:R-:W-:Y:S01]  /*5080*/  @P0 LEA R20, R7, UR6, 0x7 ;  /* 0x0000000607140c11 */ /* 0x000fe2000f8e38ff */
[----:B------:R-:W3:Y:S01]  /*5090*/  SHFL.BFLY PT, R23, R31, 0x8, 0x101f ;  /* 0x0d101f001f177f89 */ /* 0x000ee200000e0000 */
[----:B------:R-:W-:Y:S02]  /*50a0*/  @P0 MOV R19, R14 ;  /* 0x0000000e00130202 */ /* 0x000fe40000000f00 */
[----:B------:R-:W-:-:S02]  /*50b0*/  @P0 LEA R11, R11, R20, 0x2 ;  /* 0x000000140b0b0211 */ /* 0x000fc400078e10ff */
[----:B------:R-:W-:Y:S02]  /*50c0*/  MOV R20, 0xffff ;  /* 0x0000ffff00147802 */ /* 0x000fe40000000f00 */
[----:B------:R-:W-:Y:S01]  /*50d0*/  MOV R14, RZ ;  /* 0x000000ff000e7202 */ /* 0x000fe20000000f00 */
[----:B------:R-:W-:Y:S01]  /*50e0*/  @P0 LDS R18, [R11] ;  /* 0x000000000b120984 */ /* 0x000fe20000000800 */
[----:B-1----:R-:W-:-:S03]  /*50f0*/  @P0 IMAD.MOV.U32 R22, RZ, RZ, R10 ;  /* 0x000000ffff160224 */ /* 0x002fc600078e000a */
[----:B------:R-:W1:Y:S01]  /*5100*/  SHFL.BFLY PT, R20, R19, 0x8, 0x101f ;  /* 0x0d101f0013147f89 */ /* 0x000e6200000e0000 */
[----:B----4-:R-:W-:-:S03]  /*5110*/  @P0 MOV R14, R21 ;  /* 0x00000015000e0202 */ /* 0x010fc60000000f00 */
[----:B------:R-:W4:Y:S01]  /*5120*/  SHFL.BFLY PT, R15, R22, 0x8, 0x101f ;  /* 0x0d101f00160f7f89 */ /* 0x000f2200000e0000 */
[----:B0-----:R-:W-:Y:S01]  /*5130*/  FADD.FTZ R21, R29, R34 ;  /* 0x000000221d157221 */ /* 0x001fe20000010000 */
[----:B------:R-:W-:Y:S01]  /*5140*/  MOV R34, 0xffff ;  /* 0x0000ffff00227802 */ /* 0x000fe20000000f00 */
[----:B--2---:R-:W-:Y:S01]  /*5150*/  FADD.FTZ R0, R0, R17 ;  /* 0x0000001100007221 */ /* 0x004fe20000010000 */
[----:B------:R-:W-:Y:S01]  /*5160*/  SHFL.BFLY PT, R16, R14, 0x8, 0x101f ;  /* 0x0d101f000e107f89 */ /* 0x000fe200000e0000 */
[----:B---3--:R-:W-:-:S03]  /*5170*/  FADD.FTZ R31, R23, R31 ;  /* 0x0000001f171f7221 */ /* 0x008fc60000010000 */
[----:B------:R-:W0:Y:S04]  /*5180*/  SHFL.BFLY PT, R24, R0, 0x1, 0x101f ;  /* 0x0c301f0000187f89 */ /* 0x000e2800000e0000 */
[----:B------:R2:W-:Y:S04]  /*5190*/  @P0 LDS R17, [R11+0x780] ;  /* 0x000780000b110984 */ /* 0x0005e80000000800 */
[----:B------:R-:W3:Y:S01]  /*51a0*/  SHFL.BFLY PT, R23, R31, 0x4, 0x101f ;  /* 0x0c901f001f177f89 */ /* 0x000ee200000e0000 */
[----:B-1----:R-:W-:Y:S01]  /*51b0*/  FADD.FTZ R20, R20, R19 ;  /* 0x0000001314147221 */ /* 0x002fe20000010000 */
[----:B--2---:R-:W1:Y:S01]  /*51c0*/  @!P1 LDC.64 R10, c[0x0][0x218] ;  /* 0x00008600ff0a9b82 */ /* 0x004e620000000a00 */
[----:B------:R-:W-:Y:S01]  /*51d0*/  MOV R19, 0xffff ;  /* 0x0000ffff00137802 */ /* 0x000fe20000000f00 */
[----:B----4-:R-:W-:-:S05]  /*51e0*/  FADD.FTZ R22, R15, R22 ;  /* 0x000000160f167221 */ /* 0x010fca0000010000 */
[----:B------:R-:W2:Y:S01]  /*51f0*/  SHFL.BFLY PT, R19, R20, 0x4, 0x101f ;  /* 0x0c901f0014137f89 */ /* 0x000ea200000e0000 */
[----:B0-----:R-:W-:Y:S01]  /*5200*/  FADD.FTZ R29, R0, R24 ;  /* 0x00000018001d7221 */ /* 0x001fe20000010000 */
[----:B------:R-:W-:Y:S01]  /*5210*/  MOV R24, 0xffff ;  /* 0x0000ffff00187802 */ /* 0x000fe20000000f00 */
[----:B------:R-:W-:Y:S01]  /*5220*/  IMAD.IADD R0, R12, 0x1, R6 ;  /* 0x000000010c007824 */ /* 0x000fe200078e0206 */
[----:B------:R-:W-:Y:S02]  /*5230*/  MOV R12, RZ ;  /* 0x000000ff000c7202 */ /* 0x000fe40000000f00 */
[----:B------:R-:W-:Y:S02]  /*5240*/  @!P1 F2FP.BF16.F32.PACK_AB R15, RZ, R29 ;  /* 0x0000001dff0f923e */ /* 0x000fe400000010ff */
[----:B------:R-:W0:Y:S01]  /*5250*/  SHFL.BFLY PT, R29, R21, 0x2, 0x101f ;  /* 0x0c501f00151d7f89 */ /* 0x000e2200000e0000 */
[----:B---3--:R-:W-:Y:S01]  /*5260*/  FADD.FTZ R31, R31, R23 ;  /* 0x000000171f1f7221 */ /* 0x008fe20000010000 */
[----:B------:R-:W-:Y:S01]  /*5270*/  PRMT R37, R15, 0x7610, R37 ;  /* 0x000076100f257816 */ /* 0x000fe20000000025 */
[----:B------:R-:W-:-:S02]  /*5280*/  IMAD.MOV.U32 R15, RZ, RZ, 0xffff ;  /* 0x0000ffffff0f7424 */ /* 0x000fc400078e00ff */
[----:B-1----:R-:W-:Y:S01]  /*5290*/  @!P1 IMAD.WIDE R10, R0, 0x2, R10 ;  /* 0x00000002000a9825 */ /* 0x002fe200078e020a */
[----:B------:R-:W-:Y:S04]  /*52a0*/  SHFL.BFLY PT, R23, R31, 0x2, 0x101f ;  /* 0x0c501f001f177f89 */ /* 0x000fe800000e0000 */
[----:B------:R-:W1:Y:S01]  /*52b0*/  SHFL.BFLY PT, R15, R22, 0x4, 0x101f ;  /* 0x0c901f00160f7f89 */ /* 0x000e6200000e0000 */
[----:B--2---:R-:W-:Y:S01]  /*52c0*/  FADD.FTZ R20, R20, R19 ;  /* 0x0000001314147221 */ /* 0x004fe20000010000 */
[----:B------:R-:W-:Y:S02]  /*52d0*/  @P0 MOV R12, R17 ;  /* 0x00000011000c0202 */ /* 0x000fe40000000f00 */
[----:B------:R2:W-:Y:S01]  /*52e0*/  @!P1 STG.E.U16 desc[UR12][R10.64], R37 ;  /* 0x000000250a009986 */ /* 0x0005e2000c10150c */
[----:B------:R-:W-:-:S02]  /*52f0*/  MOV R17, 0xffff ;  /* 0x0000ffff00117802 */ /* 0x000fc40000000f00 */
[----:B------:R-:W-:-:S06]  /*5300*/  MOV R19, 0xffff ;  /* 0x0000ffff00137802 */ /* 0x000fcc0000000f00 */
[----:B------:R-:W3:Y:S01]  /*5310*/  SHFL.BFLY PT, R19, R20, 0x2, 0x101f ;  /* 0x0c501f0014137f89 */ /* 0x000ee200000e0000 */
[----:B--2---:R-:W-:Y:S01]  /*5320*/  FADD.FTZ R10, R16, R14 ;  /* 0x0000000e100a7221 */ /* 0x004fe20000010000 */
[----:B------:R-:W-:Y:S01]  /*5330*/  MOV R11, RZ ;  /* 0x000000ff000b7202 */ /* 0x000fe20000000f00 */
[----:B------:R-:W-:Y:S01]  /*5340*/  IMAD.MOV.U32 R16, RZ, RZ, 0xffff ;  /* 0x0000ffffff107424 */ /* 0x000fe200078e00ff */
[----:B------:R-:W-:Y:S01]  /*5350*/  @P0 MOV R11, R18 ;  /* 0x00000012000b0202 */ /* 0x000fe20000000f00 */
[----:B0-----:R-:W-:Y:S01]  /*5360*/  FADD.FTZ R18, R21, R29 ;  /* 0x0000001d15127221 */ /* 0x001fe20000010000 */
[----:B------:R-:W0:Y:S01]  /*5370*/  SHFL.BFLY PT, R24, R10, 0x4, 0x101f ;  /* 0x0c901f000a187f89 */ /* 0x000e2200000e0000 */
[----:B------:R-:W-:Y:S01]  /*5380*/  IMAD.MOV.U32 R21, RZ, RZ, 0xffff ;  /* 0x0000ffffff157424 */ /* 0x000fe200078e00ff */
[----:B------:R-:W-:Y:S01]  /*5390*/  MOV R29, 0xffff ;  /* 0x0000ffff001d7802 */ /* 0x000fe20000000f00 */
[----:B-1----:R-:W-:Y:S01]  /*53a0*/  FADD.FTZ R22, R22, R15 ;  /* 0x0000000f16167221 */ /* 0x002fe20000010000 */
[----:B------:R-:W1:Y:S04]  /*53b0*/  SHFL.BFLY PT, R16, R11, 0x8, 0x101f ;  /* 0x0d101f000b107f89 */ /* 0x000e6800000e0000 */
[----:B------:R-:W2:Y:S04]  /*53c0*/  SHFL.BFLY PT, R14, R12, 0x8, 0x101f ;  /* 0x0d101f000c0e7f89 */ /* 0x000ea800000e0000 */
[----:B------:R-:W4:Y:S04]  /*53d0*/  SHFL.BFLY PT, R17, R18, 0x1, 0x101f ;  /* 0x0c301f0012117f89 */ /* 0x000f2800000e0000 */
[----:B------:R-:W5:Y:S01]  /*53e0*/  SHFL.BFLY PT, R21, R22, 0x2, 0x101f ;  /* 0x0c501f0016157f89 */ /* 0x000f6200000e0000 */
[----:B---3--:R-:W-:Y:S01]  /*53f0*/  FADD.FTZ R19, R20, R19 ;  /* 0x0000001314137221 */ /* 0x008fe20000010000 */
[----:B0-----:R-:W-:Y:S01]  /*5400*/  FADD.FTZ R10, R10, R24 ;  /* 0x000000180a0a7221 */ /* 0x001fe20000010000 */
[----:B------:R-:W-:Y:S01]  /*5410*/  MOV R24, 0xffff ;  /* 0x0000ffff00187802 */ /* 0x000fe20000000f00 */
[----:B-1----:R-:W-:-:S03]  /*5420*/  FADD.FTZ R11, R16, R11 ;  /* 0x0000000b100b7221 */ /* 0x002fc60000010000 */
[----:B------:R-:W0:Y:S01]  /*5430*/  SHFL.BFLY PT, R16, R10, 0x2, 0x101f ;  /* 0x0c501f000a107f89 */ /* 0x000e2200000e0000 */
[----:B--2---:R-:W-:-:S03]  /*5440*/  FADD.FTZ R12, R14, R12 ;  /* 0x0000000c0e0c7221 */ /* 0x004fc60000010000 */
[----:B------:R-:W1:Y:S01]  /*5450*/  SHFL.BFLY PT, R24, R11, 0x4, 0x101f ;  /* 0x0c901f000b187f89 */ /* 0x000e6200000e0000 */
[----:B------:R-:W2:Y:S01]  /*5460*/  @!P1 LDC.64 R14, c[0x0][0x220] ;  /* 0x00008800ff0e9b82 */ /* 0x000ea20000000a00 */
[----:B----4-:R-:W-:Y:S01]  /*5470*/  FADD.FTZ R25, R18, R17 ;  /* 0x0000001112197221 */ /* 0x010fe20000010000 */
[----:B------:R-:W-:Y:S01]  /*5480*/  FADD.FTZ R18, R31, R23 ;  /* 0x000000171f127221 */ /* 0x000fe20000010000 */
[----:B------:R-:W-:Y:S01]  /*5490*/  MOV R23, 0xffff ;  /* 0x0000ffff00177802 */ /* 0x000fe20000000f00 */
[----:B------:R-:W3:Y:S01]  /*54a0*/  SHFL.BFLY PT, R29, R12, 0x4, 0x101f ;  /* 0x0c901f000c1d7f89 */ /* 0x000ee200000e0000 */
[----:B-----5:R-:W-:Y:S01]  /*54b0*/  FADD.FTZ R20, R22, R21 ;  /* 0x0000001516147221 */ /* 0x020fe20000010000 */
[----:B------:R-:W-:Y:S01]  /*54c0*/  IMAD.MOV.U32 R21, RZ, RZ, 0xffff ;  /* 0x0000ffffff157424 */ /* 0x000fe200078e00ff */
[----:B------:R-:W-:Y:S01]  /*54d0*/  @!P1 F2FP.BF16.F32.PACK_AB R25, RZ, R25 ;  /* 0x00000019ff19923e */ /* 0x000fe200000010ff */
[----:B------:R-:W4:Y:S01]  /*54e0*/  SHFL.BFLY PT, R17, R19, 0x1, 0x101f ;  /* 0x0c301f0013117f89 */ /* 0x000f2200000e0000 */
[----:B------:R-:W-:-:S03]  /*54f0*/  MOV R31, 0xffff ;  /* 0x0000ffff001f7802 */ /* 0x000fc60000000f00 */
[----:B------:R-:W5:Y:S04]  /*5500*/  SHFL.BFLY PT, R23, R18, 0x1, 0x101f ;  /* 0x0c301f0012177f89 */ /* 0x000f6800000e0000 */
[----:B------:R-:W5:Y:S01]  /*5510*/  SHFL.BFLY PT, R21, R20, 0x1, 0x101f ;  /* 0x0c301f0014157f89 */ /* 0x000f6200000e0000 */
[----:B------:R-:W-:Y:S01]  /*5520*/  PRMT R34, R25, 0x7610, R34 ;  /* 0x0000761019227816 */ /* 0x000fe20000000022 */
[----:B0-----:R-:W-:Y:S01]  /*5530*/  FADD.FTZ R10, R10, R16 ;  /* 0x000000100a0a7221 */ /* 0x001fe20000010000 */
[----:B-1----:R-:W-:Y:S01]  /*5540*/  FADD.FTZ R11, R11, R24 ;  /* 0x000000180b0b7221 */ /* 0x002fe20000010000 */
[----:B------:R-:W-:Y:S01]  /*5550*/  MOV R24, 0xffff ;  /* 0x0000ffff00187802 */ /* 0x000fe20000000f00 */
[----:B--2---:R-:W-:Y:S02]  /*5560*/  @!P1 IMAD.WIDE R14, R0, 0x2, R14 ;  /* 0x00000002000e9825 */ /* 0x004fe400078e020e */
[----:B------:R-:W0:Y:S02]  /*5570*/  SHFL.BFLY PT, R22, R10, 0x1, 0x101f ;  /* 0x0c301f000a167f89 */ /* 0x000e2400000e0000 */
[----:B---3--:R-:W-:-:S02]  /*5580*/  FADD.FTZ R12, R12, R29 ;  /* 0x0000001d0c0c7221 */ /* 0x008fc40000010000 */
[----:B------:R-:W1:Y:S01]  /*5590*/  SHFL.BFLY PT, R24, R11, 0x2, 0x101f ;  /* 0x0c501f000b187f89 */ /* 0x000e6200000e0000 */
[----:B----4-:R-:W-:-:S03]  /*55a0*/  FADD.FTZ R25, R19, R17 ;  /* 0x0000001113197221 */ /* 0x010fc60000010000 */
        /* <DEDUP_REMOVED lines=8> */
[----:B0-----:R-:W-:-:S06]  /*5630*/  FADD.FTZ R10, R10, R22 ;  /* 0x000000160a0a7221 */ /* 0x001fcc0000010000 */
[----:B--2---:R-:W0:Y:S01]  /*5640*/  @!P1 LDC.64 R14, c[0x0][0x220] ;  /* 0x00008800ff0e9b82 */ /* 0x004e220000000a00 */
[----:B------:R-:W-:Y:S01]  /*5650*/  @!P1 F2FP.BF16.F32.PACK_AB R22, RZ, R25 ;  /* 0x00000019ff16923e */ /* 0x000fe200000010ff */
[----:B-1----:R-:W-:Y:S01]  /*5660*/  FADD.FTZ R11, R11, R24 ;  /* 0x000000180b0b7221 */ /* 0x002fe20000010000 */
[----:B------:R-:W-:Y:S02]  /*5670*/  @!P1 F2FP.BF16.F32.PACK_AB R10, RZ, R10 ;  /* 0x0000000aff0a923e */ /* 0x000fe400000010ff */
[----:B------:R-:W-:-:S03]  /*5680*/  MOV R24, 0xffff ;  /* 0x0000ffff00187802 */ /* 0x000fc60000000f00 */
        /* <DEDUP_REMOVED lines=13> */
.L_x_802:
        /* <DEDUP_REMOVED lines=9> */
.L_x_732:
[----:B------:R-:W-:Y:S05]  /*57f0*/  WARPSYNC.ALL ;  /* 0x0000000000007948 */ /* 0x000fea0003800000 */
[----:B------:R-:W-:Y:S01]  /*5800*/  BAR.SYNC.DEFER_BLOCKING 0x0 ;  /* 0x0000000000007b1d */ /* 0x000fe20000010000 */
[C---:B------:R-:W-:Y:S01]  /*5810*/  ISETP.GE.AND P0, PT, R6.reuse, -0x1c40, PT ;  /* 0xffffe3c00600780c */ /* 0x040fe20003f06270 */
[----:B------:R-:W-:-:S12]  /*5820*/  VIADD R6, R6, 0x2000 ;  /* 0x0000200006067836 */ /* 0x000fd80000000000 */
[----:B------:R-:W-:Y:S05]  /*5830*/  @!P0 BRA `(.L_x_739) ;  /* 0xffffffe000308947 */ /* 0x000fea000383ffff */
[----:B------:R-:W-:Y:S05]  /*5840*/  EXIT ;  /* 0x000000000000794d */ /* 0x000fea0003800000 */
.L_x_735:
[----:B-1----:R-:W-:Y:S01]  /*5850*/  MOV R25, R0 ;  /* 0x0000000000197202 */ /* 0x002fe20000000f00 */
[----:B------:R-:W-:Y:S01]  /*5860*/  IMAD.MOV.U32 R16, RZ, RZ, 0xffff ;  /* 0x0000ffffff107424 */ /* 0x000fe200078e00ff */
[----:B------:R-:W-:Y:S02]  /*5870*/  MOV R24, 0x8 ;  /* 0x0000000800187802 */ /* 0x000fe40000000f00 */
[----:B------:R-:W-:-:S07]  /*5880*/  MOV R23, 0x101f ;  /* 0x0000101f00177802 */ /* 0x000fce0000000f00 */
[----:B0-2---:R-:W-:Y:S05]  /*5890*/  WARPSYNC.COLLECTIVE R16, `(.L_x_740) ;  /* 0x0000000010087348 */ /* 0x005fea0003c00000 */
[----:B------:R1:W3:Y:S02]  /*58a0*/  SHFL.BFLY P2, R27, R25, R24, R23 ;  /* 0x0c000018191b7389 */ /* 0x0002e40000040017 */
[----:B0123--:R-:W-:Y:S01]  /*58b0*/  ENDCOLLECTIVE ;  /* 0x000000000000791b */ /* 0x00ffe20003800000 */
.L_x_740:
[----:B------:R-:W-:Y:S02]  /*58c0*/  MOV R25, R10 ;  /* 0x0000000a00197202 */ /* 0x000fe40000000f00 */
[----:B------:R-:W-:-:S07]  /*58d0*/  MOV R11, R27 ;  /* 0x0000001b000b7202 */ /* 0x000fce0000000f00 */
[----:B------:R-:W-:Y:S05]  /*58e0*/  WARPSYNC.COLLECTIVE R16, `(.L_x_741) ;  /* 0x0000000010087348 */ /* 0x000fea0003c00000 */
[----:B------:R0:W1:Y:S02]  /*58f0*/  SHFL.BFLY P2, R27, R25, R24, R23 ;  /* 0x0c000018191b7389 */ /* 0x0000640000040017 */
[----:B01----:R-:W-:Y:S01]  /*5900*/  ENDCOLLECTIVE ;  /* 0x000000000000791b */ /* 0x003fe20003800000 */
.L_x_741:
[----:B------:R-:W-:-:S04]  /*5910*/  FADD.FTZ R11, R11, R0 ;  /* 0x000000000b0b7221 */ /* 0x000fc80000010000 */
[----:B------:R-:W-:Y:S01]  /*5920*/  IMAD.MOV.U32 R25, RZ, RZ, R11 ;  /* 0x000000ffff197224 */ /* 0x000fe200078e000b */
[----:B------:R-:W-:Y:S02]  /*5930*/  MOV R24, 0x4 ;  /* 0x0000000400187802 */ /* 0x000fe40000000f00 */
[----:B------:R-:W-:-:S07]  /*5940*/  MOV R15, R27 ;  /* 0x0000001b000f7202 */ /* 0x000fce0000000f00 */
[----:B------:R-:W-:Y:S05]  /*5950*/  WARPSYNC.COLLECTIVE R16, `(.L_x_742) ;  /* 0x0000000010087348 */ /* 0x000fea0003c00000 */
[----:B------:R0:W1:Y:S02]  /*5960*/  SHFL.BFLY P2, R27, R25, R24, R23 ;  /* 0x0c000018191b7389 */ /* 0x0000640000040017 */
[----:B01----:R-:W-:Y:S01]  /*5970*/  ENDCOLLECTIVE ;  /* 0x000000000000791b */ /* 0x003fe20003800000 */
.L_x_742:
[----:B------:R-:W-:-:S05]  /*5980*/  FADD.FTZ R15, R15, R10 ;  /* 0x0000000a0f0f7221 */ /* 0x000fca0000010000 */
[----:B------:R-:W-:Y:S02]  /*5990*/  MOV R25, R15 ;  /* 0x0000000f00197202 */ /* 0x000fe40000000f00 */
[----:B------:R-:W-:-:S07]  /*59a0*/  MOV R12, R27 ;  /* 0x0000001b000c7202 */ /* 0x000fce0000000f00 */
[----:B------:R-:W-:Y:S05]  /*59b0*/  WARPSYNC.COLLECTIVE R16, `(.L_x_743) ;  /* 0x0000000010087348 */ /* 0x000fea0003c00000 */
[----:B------:R0:W1:Y:S02]  /*59c0*/  SHFL.BFLY P2, R27, R25, R24, R23 ;  /* 0x0c000018191b7389 */ /* 0x0000640000040017 */
[----:B01----:R-:W-:Y:S01]  /*59d0*/  ENDCOLLECTIVE ;  /* 0x000000000000791b */ /* 0x003fe20003800000 */
.L_x_743:
[----:B------:R-:W-:-:S05]  /*59e0*/  FADD.FTZ R12, R11, R12 ;  /* 0x0000000c0b0c7221 */ /* 0x000fca0000010000 */
[----:B------:R-:W-:Y:S02]  /*59f0*/  MOV R25, R12 ;  /* 0x0000000c00197202 */ /* 0x000fe40000000f00 */
[----:B------:R-:W-:Y:S01]  /*5a00*/  MOV R24, 0x2 ;  /* 0x0000000200187802 */ /* 0x000fe20000000f00 */
[----:B------:R-:W-:-:S07]  /*5a10*/  IMAD.MOV.U32 R14, RZ, RZ, R27 ;  /* 0x000000ffff0e7224 */ /* 0x000fce00078e001b */
[----:B------:R-:W-:Y:S05]  /*5a20*/  WARPSYNC.COLLECTIVE R16, `(.L_x_744) ;  /* 0x0000000010087348 */ /* 0x000fea0003c00000 */
[----:B------:R0:W1:Y:S02]  /*5a30*/  SHFL.BFLY P2, R27, R25, R24, R23 ;  /* 0x0c000018191b7389 */ /* 0x0000640000040017 */
[----:B01----:R-:W-:Y:S01]  /*5a40*/  ENDCOLLECTIVE ;  /* 0x000000000000791b */ /* 0x003fe20003800000 */
.L_x_744:
[----:B------:R-:W-:-:S04]  /*5a50*/  FADD.FTZ R14, R15, R14 ;  /* 0x0000000e0f0e7221 */ /* 0x000fc80000010000 */
[----:B------:R-:W-:Y:S01]  /*5a60*/  IMAD.MOV.U32 R25, RZ, RZ, R14 ;  /* 0x000000ffff197224 */ /* 0x000fe200078e000e */
[----:B------:R-:W-:-:S07]  /*5a70*/  MOV R17, R27 ;  /* 0x0000001b00117202 */ /* 0x000fce0000000f00 */
[----:B------:R-:W-:Y:S05]  /*5a80*/  WARPSYNC.COLLECTIVE R16, `(.L_x_745) ;  /* 0x0000000010087348 */ /* 0x000fea0003c00000 */
[----:B------:R0:W1:Y:S02]  /*5a90*/  SHFL.BFLY P2, R27, R25, R24, R23 ;  /* 0x0c000018191b7389 */ /* 0x0000640000040017 */
[----:B01----:R-:W-:Y:S01]  /*5aa0*/  ENDCOLLECTIVE ;  /* 0x000000000000791b */ /* 0x003fe20003800000 */
.L_x_745:
[----:B------:R-:W-:-:S05]  /*5ab0*/  FADD.FTZ R17, R12, R17 ;  /* 0x000000110c117221 */ /* 0x000fca0000010000 */
[----:B------:R-:W-:Y:S02]  /*5ac0*/  MOV R25, R17 ;  /* 0x0000001100197202 */ /* 0x000fe40000000f00 */
[----:B------:R-:W-:Y:S02]  /*5ad0*/  MOV R24, 0x1 ;  /* 0x0000000100187802 */ /* 0x000fe40000000f00 */
[----:B------:R-:W-:-:S07]  /*5ae0*/  MOV R19, R27 ;  /* 0x0000001b00137202 */ /* 0x000fce0000000f00 */
[----:B------:R-:W-:Y:S05]  /*5af0*/  WARPSYNC.COLLECTIVE R16, `(.L_x_746) ;  /* 0x0000000010087348 */ /* 0x000fea0003c00000 */
[----:B------:R0:W1:Y:S02]  /*5b00*/  SHFL.BFLY P2, R27, R25, R24, R23 ;  /* 0x0c000018191b7389 */ /* 0x0000640000040017 */
[----:B01----:R-:W-:Y:S01]  /*5b10*/  ENDCOLLECTIVE ;  /* 0x000000000000791b */ /* 0x003fe20003800000 */
.L_x_746:
[----:B------:R-:W-:-:S05]  /*5b20*/  FADD.FTZ R19, R14, R19 ;  /* 0x000000130e137221 */ /* 0x000fca0000010000 */
[----:B------:R-:W-:Y:S01]  /*5b30*/  MOV R25, R19 ;  /* 0x0000001300197202 */ /* 0x000fe20000000f00 */
[----:B------:R-:W-:-:S07]  /*5b40*/  IMAD.MOV.U32 R0, RZ, RZ, R27 ;  /* 0x000000ffff007224 */ /* 0x000fce00078e001b */
[----:B------:R-:W-:Y:S05]  /*5b50*/  WARPSYNC.COLLECTIVE R16, `(.L_x_747) ;  /* 0x0000000010087348 */ /* 0x000fea0003c00000 */
[----:B------:R0:W1:Y:S02]  /*5b60*/  SHFL.BFLY P2, R27, R25, R24, R23 ;  /* 0x0c000018191b7389 */ /* 0x0000640000040017 */
[----:B01----:R-:W-:Y:S01]  /*5b70*/  ENDCOLLECTIVE ;  /* 0x000000000000791b */ /* 0x003fe20003800000 */
.L_x_747:
[----:B------:R-:W-:Y:S01]  /*5b80*/  FADD.FTZ R0, R17, R0 ;  /* 0x0000000011007221 */ /* 0x000fe20000010000 */
[----:B------:R-:W-:Y:S06]  /*5b90*/  BRA `(.L_x_748) ;  /* 0xffffffe800ec7947 */ /* 0x000fec000383ffff */
.L_x_736:
        /* <DEDUP_REMOVED lines=8> */
.L_x_750:
[----:B------:R-:W-:Y:S05]  /*5c20*/  BSYNC B1 ;  /* 0x0000000000017941 */ /* 0x000fea0003800000 */
.L_x_749:
        /* <DEDUP_REMOVED lines=8> */
.L_x_751:
[----:B------:R-:W-:Y:S01]  /*5cb0*/  FADD.FTZ R17, R17, R0 ;  /* 0x0000000011117221 */ /* 0x000fe20000010000 */
[----:B------:R-:W-:-:S03]  /*5cc0*/  HFMA2.MMA R24, -RZ, RZ, 0, 2.384185791015625e-07 ;  /* 0x00000004ff187435 */ /* 0x000fc600000001ff */
[----:B------:R-:W-:Y:S01]  /*5cd0*/  IMAD.MOV.U32 R25, RZ, RZ, R17 ;  /* 0x000000ffff197224 */ /* 0x000fe200078e0011 */
[----:B------:R-:W-:-:S07]  /*5ce0*/  MOV R19, R27 ;  /* 0x0000001b00137202 */ /* 0x000fce0000000f00 */
[----:B------:R-:W-:Y:S05]  /*5cf0*/  WARPSYNC.COLLECTIVE R16, `(.L_x_752) ;  /* 0x0000000010087348 */ /* 0x000fea0003c00000 */
[----:B------:R0:W1:Y:S02]  /*5d00*/  SHFL.BFLY P2, R27, R25, R24, R23 ;  /* 0x0c000018191b7389 */ /* 0x0000640000040017 */
[----:B01----:R-:W-:Y:S01]  /*5d10*/  ENDCOLLECTIVE ;  /* 0x000000000000791b */ /* 0x003fe20003800000 */
.L_x_752:
[----:B------:R-:W-:-:S05]  /*5d20*/  FADD.FTZ R19, R19, R12 ;  /* 0x0000000c13137221 */ /* 0x000fca0000010000 */
[----:B------:R-:W-:Y:S02]  /*5d30*/  MOV R25, R19 ;  /* 0x0000001300197202 */ /* 0x000fe40000000f00 */
[----:B------:R-:W-:-:S07]  /*5d40*/  MOV R18, R27 ;  /* 0x0000001b00127202 */ /* 0x000fce0000000f00 */
[----:B------:R-:W-:Y:S05]  /*5d50*/  WARPSYNC.COLLECTIVE R16, `(.L_x_753) ;  /* 0x0000000010087348 */ /* 0x000fea0003c00000 */
[----:B------:R0:W1:Y:S02]  /*5d60*/  SHFL.BFLY P2, R27, R25, R24, R23 ;  /* 0x0c000018191b7389 */ /* 0x0000640000040017 */
[----:B01----:R-:W-:Y:S01]  /*5d70*/  ENDCOLLECTIVE ;  /* 0x000000000000791b */ /* 0x003fe20003800000 */
.L_x_753:
[----:B------:R-:W-:Y:S01]  /*5d80*/  FADD.FTZ R18, R17, R18 ;  /* 0x0000001211127221 */ /* 0x000fe20000010000 */
[----:B------:R-:W-:-:S04]  /*5d90*/  HFMA2.MMA R24, -RZ, RZ, 0, 1.1920928955078125e-07 ;  /* 0x00000002ff187435 */ /* 0x000fc800000001ff */
[----:B------:R-:W-:Y:S01]  /*5da0*/  MOV R25, R18 ;  /* 0x0000001200197202 */ /* 0x000fe20000000f00 */
[----:B------:R-:W-:-:S07]  /*5db0*/  IMAD.MOV.U32 R20, RZ, RZ, R27 ;  /* 0x000000ffff147224 */ /* 0x000fce00078e001b */
[----:B------:R-:W-:Y:S05]  /*5dc0*/  WARPSYNC.COLLECTIVE R16, `(.L_x_754) ;  /* 0x0000000010087348 */ /* 0x000fea0003c00000 */
[----:B------:R0:W1:Y:S02]  /*5dd0*/  SHFL.BFLY P2, R27, R25, R24, R23 ;  /* 0x0c000018191b7389 */ /* 0x0000640000040017 */
[----:B01----:R-:W-:Y:S01]  /*5de0*/  ENDCOLLECTIVE ;  /* 0x000000000000791b */ /* 0x003fe20003800000 */
.L_x_754:
[----:B------:R-:W-:-:S04]  /*5df0*/  FADD.FTZ R20, R19, R20 ;  /* 0x0000001413147221 */ /* 0x000fc80000010000 */
[----:B------:R-:W-:Y:S01]  /*5e00*/  IMAD.MOV.U32 R25, RZ, RZ, R20 ;  /* 0x000000ffff197224 */ /* 0x000fe200078e0014 */
[----:B------:R-:W-:-:S07]  /*5e10*/  MOV R21, R27 ;  /* 0x0000001b00157202 */ /* 0x000fce0000000f00 */
[----:B------:R-:W-:Y:S05]  /*5e20*/  WARPSYNC.COLLECTIVE R16, `(.L_x_755) ;  /* 0x0000000010087348 */ /* 0x000fea0003c00000 */
[----:B------:R0:W1:Y:S02]  /*5e30*/  SHFL.BFLY P2, R27, R25, R24, R23 ;  /* 0x0c000018191b7389 */ /* 0x0000640000040017 */
[----:B01----:R-:W-:Y:S01]  /*5e40*/  ENDCOLLECTIVE ;  /* 0x000000000000791b */ /* 0x003fe20003800000 */
.L_x_755:
[----:B------:R-:W-:Y:S01]  /*5e50*/  FADD.FTZ R21, R18, R21 ;  /* 0x0000001512157221 */ /* 0x000fe20000010000 */
[----:B------:R-:W-:-:S04]  /*5e60*/  HFMA2.MMA R24, -RZ, RZ, 0, 5.9604644775390625e-08 ;  /* 0x00000001ff187435 */ /* 0x000fc800000001ff */
[----:B------:R-:W-:Y:S02]  /*5e70*/  MOV R25, R21 ;  /* 0x0000001500197202 */ /* 0x000fe40000000f00 */
[----:B------:R-:W-:-:S07]  /*5e80*/  MOV R29, R27 ;  /* 0x0000001b001d7202 */ /* 0x000fce0000000f00 */
[----:B------:R-:W-:Y:S05]  /*5e90*/  WARPSYNC.COLLECTIVE R16, `(.L_x_756) ;  /* 0x0000000010087348 */ /* 0x000fea0003c00000 */
[----:B------:R0:W1:Y:S02]  /*5ea0*/  SHFL.BFLY P2, R27, R25, R24, R23 ;  /* 0x0c000018191b7389 */ /* 0x0000640000040017 */
[----:B01----:R-:W-:Y:S01]  /*5eb0*/  ENDCOLLECTIVE ;  /* 0x000000000000791b */ /* 0x003fe20003800000 */
.L_x_756:
[----:B------:R-:W-:-:S05]  /*5ec0*/  FADD.FTZ R29, R20, R29 ;  /* 0x0000001d141d7221 */ /* 0x000fca0000010000 */
[----:B------:R-:W-:Y:S01]  /*5ed0*/  MOV R25, R29 ;  /* 0x0000001d00197202 */ /* 0x000fe20000000f00 */
[----:B------:R-:W-:-:S07]  /*5ee0*/  IMAD.MOV.U32 R0, RZ, RZ, R27 ;  /* 0x000000ffff007224 */ /* 0x000fce00078e001b */
[----:B------:R-:W-:Y:S05]  /*5ef0*/  WARPSYNC.COLLECTIVE R16, `(.L_x_757) ;  /* 0x0000000010087348 */ /* 0x000fea0003c00000 */
[----:B------:R0:W1:Y:S02]  /*5f00*/  SHFL.BFLY P2, R27, R25, R24, R23 ;  /* 0x0c000018191b7389 */ /* 0x0000640000040017 */
[----:B01----:R-:W-:Y:S01]  /*5f10*/  ENDCOLLECTIVE ;  /* 0x000000000000791b */ /* 0x003fe20003800000 */
.L_x_757:
[----:B------:R-:W-:Y:S01]  /*5f20*/  FADD.FTZ R0, R21, R0 ;  /* 0x0000000015007221 */ /* 0x000fe20000010000 */
[----:B------:R-:W-:Y:S06]  /*5f30*/  BRA `(.L_x_758) ;  /* 0xffffffe800c07947 */ /* 0x000fec000383ffff */
.L_x_737:
        /* <DEDUP_REMOVED lines=8> */
.L_x_760:
[----:B------:R-:W-:Y:S05]  /*5fc0*/  BSYNC B1 ;  /* 0x0000000000017941 */ /* 0x000fea0003800000 */
.L_x_759:
        /* <DEDUP_REMOVED lines=8> */
.L_x_761:
[----:B------:R-:W-:Y:S01]  /*6050*/  FADD.FTZ R17, R17, R0 ;  /* 0x0000000011117221 */ /* 0x000fe20000010000 */
[----:B------:R-:W-:-:S03]  /*6060*/  HFMA2.MMA R24, -RZ, RZ, 0, 2.384185791015625e-07 ;  /* 0x00000004ff187435 */ /* 0x000fc600000001ff */
[----:B------:R-:W-:Y:S01]  /*6070*/  IMAD.MOV.U32 R25, RZ, RZ, R17 ;  /* 0x000000ffff197224 */ /* 0x000fe200078e0011 */
[----:B------:R-:W-:-:S07]  /*6080*/  MOV R19, R27 ;  /* 0x0000001b00137202 */ /* 0x000fce0000000f00 */
[----:B------:R-:W-:Y:S05]  /*6090*/  WARPSYNC.COLLECTIVE R16, `(.L_x_762) ;  /* 0x0000000010087348 */ /* 0x000fea0003c00000 */
[----:B------:R0:W1:Y:S02]  /*60a0*/  SHFL.BFLY P2, R27, R25, R24, R23 ;  /* 0x0c000018191b7389 */ /* 0x0000640000040017 */
[----:B01----:R-:W-:Y:S01]  /*60b0*/  ENDCOLLECTIVE ;  /* 0x000000000000791b */ /* 0x003fe20003800000 */
.L_x_762:
[----:B------:R-:W-:-:S05]  /*60c0*/  FADD.FTZ R19, R19, R12 ;  /* 0x0000000c13137221 */ /* 0x000fca0000010000 */
[----:B------:R-:W-:Y:S02]  /*60d0*/  MOV R25, R19 ;  /* 0x0000001300197202 */ /* 0x000fe40000000f00 */
[----:B------:R-:W-:-:S07]  /*60e0*/  MOV R18, R27 ;  /* 0x0000001b00127202 */ /* 0x000fce0000000f00 */
[----:B------:R-:W-:Y:S05]  /*60f0*/  WARPSYNC.COLLECTIVE R16, `(.L_x_763) ;  /* 0x0000000010087348 */ /* 0x000fea0003c00000 */
[----:B------:R0:W1:Y:S02]  /*6100*/  SHFL.BFLY P2, R27, R25, R24, R23 ;  /* 0x0c000018191b7389 */ /* 0x0000640000040017 */
[----:B01----:R-:W-:Y:S01]  /*6110*/  ENDCOLLECTIVE ;  /* 0x000000000000791b */ /* 0x003fe20003800000 */
.L_x_763:
[----:B------:R-:W-:Y:S01]  /*6120*/  FADD.FTZ R18, R17, R18 ;  /* 0x0000001211127221 */ /* 0x000fe20000010000 */
[----:B------:R-:W-:-:S04]  /*6130*/  HFMA2.MMA R24, -RZ, RZ, 0, 1.1920928955078125e-07 ;  /* 0x00000002ff187435 */ /* 0x000fc800000001ff */
[----:B------:R-:W-:Y:S01]  /*6140*/  MOV R25, R18 ;  /* 0x0000001200197202 */ /* 0x000fe20000000f00 */
[----:B------:R-:W-:-:S07]  /*6150*/  IMAD.MOV.U32 R20, RZ, RZ, R27 ;  /* 0x000000ffff147224 */ /* 0x000fce00078e001b */
[----:B------:R-:W-:Y:S05]  /*6160*/  WARPSYNC.COLLECTIVE R16, `(.L_x_764) ;  /* 0x0000000010087348 */ /* 0x000fea0003c00000 */
[----:B------:R0:W1:Y:S02]  /*6170*/  SHFL.BFLY P2, R27, R25, R24, R23 ;  /* 0x0c000018191b7389 */ /* 0x0000640000040017 */
[----:B01----:R-:W-:Y:S01]  /*6180*/  ENDCOLLECTIVE ;  /* 0x000000000000791b */ /* 0x003fe20003800000 */
.L_x_764:
[----:B------:R-:W-:-:S04]  /*6190*/  FADD.FTZ R20, R19, R20 ;  /* 0x0000001413147221 */ /* 0x000fc80000010000 */
[----:B------:R-:W-:Y:S01]  /*61a0*/  IMAD.MOV.U32 R25, RZ, RZ, R20 ;  /* 0x000000ffff197224 */ /* 0x000fe200078e0014 */
[----:B------:R-:W-:-:S07]  /*61b0*/  MOV R21, R27 ;  /* 0x0000001b00157202 */ /* 0x000fce0000000f00 */
[----:B------:R-:W-:Y:S05]  /*61c0*/  WARPSYNC.COLLECTIVE R16, `(.L_x_765) ;  /* 0x0000000010087348 */ /* 0x000fea0003c00000 */
[----:B------:R0:W1:Y:S02]  /*61d0*/  SHFL.BFLY P2, R27, R25, R24, R23 ;  /* 0x0c000018191b7389 */ /* 0x0000640000040017 */
[----:B01----:R-:W-:Y:S01]  /*61e0*/  ENDCOLLECTIVE ;  /* 0x000000000000791b */ /* 0x003fe20003800000 */
.L_x_765:
[----:B------:R-:W-:Y:S01]  /*61f0*/  FADD.FTZ R21, R18, R21 ;  /* 0x0000001512157221 */ /* 0x000fe20000010000 */
[----:B------:R-:W-:-:S04]  /*6200*/  HFMA2.MMA R24, -RZ, RZ, 0, 5.9604644775390625e-08 ;  /* 0x00000001ff187435 */ /* 0x000fc800000001ff */
[----:B------:R-:W-:Y:S02]  /*6210*/  MOV R25, R21 ;  /* 0x0000001500197202 */ /* 0x000fe40000000f00 */
[----:B------:R-:W-:-:S07]  /*6220*/  MOV R29, R27 ;  /* 0x0000001b001d7202 */ /* 0x000fce0000000f00 */
[----:B------:R-:W-:Y:S05]  /*6230*/  WARPSYNC.COLLECTIVE R16, `(.L_x_766) ;  /* 0x0000000010087348 */ /* 0x000fea0003c00000 */
[----:B------:R0:W1:Y:S02]  /*6240*/  SHFL.BFLY P2, R27, R25, R24, R23 ;  /* 0x0c000018191b7389 */ /* 0x0000640000040017 */
[----:B01----:R-:W-:Y:S01]  /*6250*/  ENDCOLLECTIVE ;  /* 0x000000000000791b */ /* 0x003fe20003800000 */
.L_x_766:
[----:B------:R-:W-:-:S05]  /*6260*/  FADD.FTZ R29, R20, R29 ;  /* 0x0000001d141d7221 */ /* 0x000fca0000010000 */
[----:B------:R-:W-:Y:S01]  /*6270*/  MOV R25, R29 ;  /* 0x0000001d00197202 */ /* 0x000fe20000000f00 */
[----:B------:R-:W-:-:S07]  /*6280*/  IMAD.MOV.U32 R0, RZ, RZ, R27 ;  /* 0x000000ffff007224 */ /* 0x000fce00078e001b */
[----:B------:R-:W-:Y:S05]  /*6290*/  WARPSYNC.COLLECTIVE R16, `(.L_x_767) ;  /* 0x0000000010087348 */ /* 0x000fea0003c00000 */
[----:B------:R0:W1:Y:S02]  /*62a0*/  SHFL.BFLY P2, R27, R25, R24, R23 ;  /* 0x0c000018191b7389 */ /* 0x0000640000040017 */
[----:B01----:R-:W-:Y:S01]  /*62b0*/  ENDCOLLECTIVE ;  /* 0x000000000000791b */ /* 0x003fe20003800000 */
.L_x_767:
[----:B------:R-:W-:Y:S01]  /*62c0*/  FADD.FTZ R0, R21, R0 ;  /* 0x0000000015007221 */ /* 0x000fe20000010000 */
[----:B------:R-:W-:Y:S06]  /*62d0*/  BRA `(.L_x_768) ;  /* 0xffffffe8007c7947 */ /* 0x000fec000383ffff */
.L_x_738:
        /* <DEDUP_REMOVED lines=8> */
.L_x_770:
[----:B------:R-:W-:Y:S05]  /*6360*/  BSYNC B0 ;  /* 0x0000000000007941 */ /* 0x000fea0003800000 */
.L_x_769:
[----:B------:R-:W-:Y:S01]  /*6370*/  HFMA2.MMA R23, -RZ, RZ, 0, 0.000503063201904296875 ;  /* 0x0000101fff177435 */ /* 0x000fe200000001ff */
[----:B------:R-:W-:Y:S01]  /*6380*/  MOV R25, R18 ;  /* 0x0000001200197202 */ /* 0x000fe20000000f00 */
[----:B------:R-:W-:Y:S01]  /*6390*/  IMAD.MOV.U32 R24, RZ, RZ, 0x8 ;  /* 0x00000008ff187424 */ /* 0x000fe200078e00ff */
[----:B------:R-:W-:Y:S01]  /*63a0*/  MOV R16, 0xffff ;  /* 0x0000ffff00107802 */ /* 0x000fe20000000f00 */
[----:B------:R-:W-:Y:S01]  /*63b0*/  IMAD.MOV.U32 R31, RZ, RZ, RZ ;  /* 0x000000ffff1f7224 */ /* 0x000fe200078e00ff */
[----:B------:R-:W-:Y:S02]  /*63c0*/  MOV R11, R27 ;  /* 0x0000001b000b7202 */ /* 0x000fe40000000f00 */
[----:B------:R-:W-:-:S07]  /*63d0*/  @P0 SHF.L.U32 R15, R7, 0x1, RZ ;  /* 0x00000001070f0819 */ /* 0x000fce00000006ff */
[----:B------:R-:W-:Y:S05]  /*63e0*/  WARPSYNC.COLLECTIVE R16, `(.L_x_771) ;  /* 0x0000000010087348 */ /* 0x000fea0003c00000 */
[----:B------:R0:W1:Y:S02]  /*63f0*/  SHFL.BFLY P2, R27, R25, R24, R23 ;  /* 0x0c000018191b7389 */ /* 0x0000640000040017 */
[----:B01----:R-:W-:Y:S01]  /*6400*/  ENDCOLLECTIVE ;  /* 0x000000000000791b */ /* 0x003fe20003800000 */
.L_x_771:
[----:B------:R-:W-:Y:S01]  /*6410*/  @P0 IADD3 R14, R12, 0x1e, RZ ;  /* 0x0000001e0c0e0810 */ /* 0x000fe20007ffe0ff */
[----:B------:R-:W-:Y:S01]  /*6420*/  FADD.FTZ R11, R11, R10 ;  /* 0x0000000a0b0b7221 */ /* 0x000fe20000010000 */
[C---:B------:R-:W-:Y:S02]  /*6430*/  @P0 LEA R19, R7.reuse, UR6, 0x7 ;  /* 0x0000000607130c11 */ /* 0x040fe4000f8e38ff */
[----:B------:R-:W-:Y:S02]  /*6440*/  @P0 LOP3.LUT R14, R14, R15, RZ, 0x3c, !PT ;  /* 0x0000000f0e0e0212 */ /* 0x000fe400078e3cff */
[C---:B------:R-:W-:Y:S02]  /*6450*/  ISETP.NE.AND P1, PT, R7.reuse, RZ, PT ;  /* 0x000000ff0700720c */ /* 0x040fe40003f25270 */
[----:B------:R-:W-:Y:S02]  /*6460*/  @P0 LEA R19, R14, R19, 0x2 ;  /* 0x000000130e130211 */ /* 0x000fe400078e10ff */
[----:B------:R-:W-:Y:S01]  /*6470*/  @P0 SHF.L.U32 R22, R7, 0x1, RZ ;  /* 0x0000000107160819 */ /* 0x000fe200000006ff */
[----:B------:R-:W-:Y:S01]  /*6480*/  HFMA2.MMA R24, -RZ, RZ, 0, 2.384185791015625e-07 ;  /* 0x00000004ff187435 */ /* 0x000fe200000001ff */
[----:B------:R-:W-:Y:S01]  /*6490*/  IMAD.MOV.U32 R25, RZ, RZ, R11 ;  /* 0x000000ffff197224 */ /* 0x000fe200078e000b */
[----:B------:R0:W1:Y:S04]  /*64a0*/  @P0 LDS R15, [R19] ;  /* 0x00000000130f0984 */ /* 0x0000680000000800 */
[----:B------:R0:W2:Y:S01]  /*64b0*/  @P0 LDS R14, [R19+0x780] ;  /* 0x00078000130e0984 */ /* 0x0000a20000000800 */
[----:B------:R-:W-:-:S07]  /*64c0*/  MOV R29, R27 ;  /* 0x0000001b001d7202 */ /* 0x000fce0000000f00 */
[----:B012---:R-:W-:Y:S05]  /*64d0*/  WARPSYNC.COLLECTIVE R16, `(.L_x_772) ;  /* 0x0000000010087348 */ /* 0x007fea0003c00000 */
[----:B------:R3:W4:Y:S02]  /*64e0*/  SHFL.BFLY P2, R27, R25, R24, R23 ;  /* 0x0c000018191b7389 */ /* 0x0007240000040017 */
[----:B01234-:R-:W-:Y:S01]  /*64f0*/  ENDCOLLECTIVE ;  /* 0x000000000000791b */ /* 0x01ffe20003800000 */
.L_x_772:
[----:B------:R-:W-:Y:S01]  /*6500*/  HFMA2.MMA R19, -RZ, RZ, 0, 0 ;  /* 0x00000000ff137435 */ /* 0x000fe200000001ff */
[----:B------:R-:W-:-:S05]  /*6510*/  FADD.FTZ R29, R29, R18 ;  /* 0x000000121d1d7221 */ /* 0x000fca0000010000 */
[----:B------:R-:W-:Y:S02]  /*6520*/  MOV R25, R29 ;  /* 0x0000001d00197202 */ /* 0x000fe40000000f00 */
[----:B------:R-:W-:-:S07]  /*6530*/  MOV R0, R27 ;  /* 0x0000001b00007202 */ /* 0x000fce0000000f00 */
[----:B------:R-:W-:Y:S05]  /*6540*/  WARPSYNC.COLLECTIVE R16, `(.L_x_773) ;  /* 0x0000000010087348 */ /* 0x000fea0003c00000 */
[----:B------:R0:W1:Y:S02]  /*6550*/  SHFL.BFLY P2, R27, R25, R24, R23 ;  /* 0x0c000018191b7389 */ /* 0x0000640000040017 */
[----:B01----:R-:W-:Y:S01]  /*6560*/  ENDCOLLECTIVE ;  /* 0x000000000000791b */ /* 0x003fe20003800000 */
.L_x_773:
[----:B------:R-:W-:Y:S01]  /*6570*/  FADD.FTZ R0, R11, R0 ;  /* 0x000000000b007221 */ /* 0x000fe20000010000 */
[----:B------:R-:W-:Y:S01]  /*6580*/  @P0 MOV R31, R15 ;  /* 0x0000000f001f0202 */ /* 0x000fe20000000f00 */
[----:B------:R-:W0:Y:S01]  /*6590*/  @!P1 LDC.64 R10, c[0x0][0x218] ;  /* 0x00008600ff0a9b82 */ /* 0x000e220000000a00 */
[----:B------:R-:W-:Y:S02]  /*65a0*/  @P0 MOV R19, R14 ;  /* 0x0000000e00130202 */ /* 0x000fe40000000f00 */
[----:B------:R-:W-:Y:S01]  /*65b0*/  MOV R25, R0 ;  /* 0x0000000000197202 */ /* 0x000fe20000000f00 */
[----:B------:R-:W-:Y:S02]  /*65c0*/  IMAD.MOV.U32 R24, RZ, RZ, 0x2 ;  /* 0x00000002ff187424 */ /* 0x000fe400078e00ff */
[----:B------:R-:W-:-:S07]  /*65d0*/  IMAD.MOV.U32 R34, RZ, RZ, R27 ;  /* 0x000000ffff227224 */ /* 0x000fce00078e001b */
[----:B0-----:R-:W-:Y:S05]  /*65e0*/  WARPSYNC.COLLECTIVE R16, `(.L_x_774) ;  /* 0x0000000010087348 */ /* 0x001fea0003c00000 */
[----:B------:R1:W2:Y:S02]  /*65f0*/  SHFL.BFLY P2, R27, R25, R24, R23 ;  /* 0x0c000018191b7389 */ /* 0x0002a40000040017 */
[----:B012---:R-:W-:Y:S01]  /*6600*/  ENDCOLLECTIVE ;  /* 0x000000000000791b */ /* 0x007fe20003800000 */
.L_x_774:
[----:B------:R-:W-:Y:S01]  /*6610*/  FADD.FTZ R21, R29, R34 ;  /* 0x000000221d157221 */ /* 0x000fe20000010000 */
[----:B------:R-:W-:-:S04]  /*6620*/  @P0 LEA R34, R7, UR6, 0x7 ;  /* 0x0000000607220c11 */ /* 0x000fc8000f8e38ff */
[----:B------:R-:W-:Y:S02]  /*6630*/  MOV R25, R21 ;  /* 0x0000001500197202 */ /* 0x000fe40000000f00 */
[----:B------:R-:W-:-:S07]  /*6640*/  MOV R17, R27 ;  /* 0x0000001b00117202 */ /* 0x000fce0000000f00 */
[----:B------:R-:W-:Y:S05]  /*6650*/  WARPSYNC.COLLECTIVE R16, `(.L_x_775) ;  /* 0x0000000010087348 */ /* 0x000fea0003c00000 */
[----:B------:R0:W1:Y:S02]  /*6660*/  SHFL.BFLY P2, R27, R25, R24, R23 ;  /* 0x0c000018191b7389 */ /* 0x0000640000040017 */
[----:B01----:R-:W-:Y:S01]  /*6670*/  ENDCOLLECTIVE ;  /* 0x000000000000791b */ /* 0x003fe20003800000 */
.L_x_775:
[----:B------:R-:W-:Y:S01]  /*6680*/  FADD.FTZ R0, R0, R17 ;  /* 0x0000001100007221 */ /* 0x000fe20000010000 */
[----:B------:R-:W-:-:S04]  /*6690*/  HFMA2.MMA R24, -RZ, RZ, 0, 5.9604644775390625e-08 ;  /* 0x00000001ff187435 */ /* 0x000fc800000001ff */
[----:B------:R-:W-:Y:S01]  /*66a0*/  MOV R25, R0 ;  /* 0x0000000000197202 */ /* 0x000fe20000000f00 */
[----:B------:R-:W-:-:S07]  /*66b0*/  IMAD.MOV.U32 R29, RZ, RZ, R27 ;  /* 0x000000ffff1d7224 */ /* 0x000fce00078e001b */
[----:B------:R-:W-:Y:S05]  /*66c0*/  WARPSYNC.COLLECTIVE R16, `(.L_x_776) ;  /* 0x0000000010087348 */ /* 0x000fea0003c00000 */
[----:B------:R0:W1:Y:S02]  /*66d0*/  SHFL.BFLY P2, R27, R25, R24, R23 ;  /* 0x0c000018191b7389 */ /* 0x0000640000040017 */
[----:B01----:R-:W-:Y:S01]  /*66e0*/  ENDCOLLECTIVE ;  /* 0x000000000000791b */ /* 0x003fe20003800000 */
.L_x_776:
[----:B------:R-:W-:-:S05]  /*66f0*/  FADD.FTZ R18, R21, R29 ;  /* 0x0000001d15127221 */ /* 0x000fca0000010000 */
[----:B------:R-:W-:Y:S02]  /*6700*/  MOV R25, R18 ;  /* 0x0000001200197202 */ /* 0x000fe40000000f00 */
[----:B------:R-:W-:-:S05]  /*6710*/  MOV R24, R27 ;  /* 0x0000001b00187202 */ /* 0x000fca0000000f00 */
[----:B------:R-:W-:Y:S01]  /*6720*/  FADD.FTZ R29, R0, R24 ;  /* 0x00000018001d7221 */ /* 0x000fe20000010000 */
[----:B------:R-:W-:Y:S01]  /*6730*/  HFMA2.MMA R24, -RZ, RZ, 0, 5.9604644775390625e-08 ;  /* 0x00000001ff187435 */ /* 0x000fe200000001ff */
[----:B------:R-:W-:-:S03]  /*6740*/  IMAD.IADD R0, R12, 0x1, R6 ;  /* 0x000000010c007824 */ /* 0x000fc600078e0206 */
[----:B------:R-:W-:Y:S01]  /*6750*/  @!P1 F2FP.BF16.F32.PACK_AB R15, RZ, R29 ;  /* 0x0000001dff0f923e */ /* 0x000fe200000010ff */
[----:B------:R-:W-:-:S07]  /*6760*/  @!P1 IMAD.WIDE R10, R0, 0x2, R10 ;  /* 0x00000002000a9825 */ /* 0x000fce00078e020a */
[----:B------:R-:W-:Y:S05]  /*6770*/  WARPSYNC.COLLECTIVE R16, `(.L_x_777) ;  /* 0x0000000010087348 */ /* 0x000fea0003c00000 */
[----:B------:R0:W1:Y:S02]  /*6780*/  SHFL.BFLY P2, R27, R25, R24, R23 ;  /* 0x0c000018191b7389 */ /* 0x0000640000040017 */
[----:B01----:R-:W-:Y:S01]  /*6790*/  ENDCOLLECTIVE ;  /* 0x000000000000791b */ /* 0x003fe20003800000 */
.L_x_777:
[----:B------:R0:W-:Y:S01]  /*67a0*/  @!P1 STG.E.U16 desc[UR12][R10.64], R15 ;  /* 0x0000000f0a009986 */ /* 0x0001e2000c10150c */
[----:B------:R-:W-:Y:S01]  /*67b0*/  HFMA2.MMA R24, -RZ, RZ, 0, 4.76837158203125e-07 ;  /* 0x00000008ff187435 */ /* 0x000fe200000001ff */
[----:B------:R-:W-:Y:S01]  /*67c0*/  MOV R25, R31 ;  /* 0x0000001f00197202 */ /* 0x000fe20000000f00 */
[----:B0-----:R-:W0:Y:S01]  /*67d0*/  @!P1 LDC.64 R14, c[0x0][0x220] ;  /* 0x00008800ff0e9b82 */ /* 0x001e220000000a00 */
[----:B------:R-:W-:-:S08]  /*67e0*/  IMAD.MOV.U32 R17, RZ, RZ, R27 ;  /* 0x000000ffff117224 */ /* 0x000fd000078e001b */
[----:B0-----:R-:W-:Y:S05]  /*67f0*/  WARPSYNC.COLLECTIVE R16, `(.L_x_778) ;  /* 0x0000000010087348 */ /* 0x001fea0003c00000 */
[----:B------:R1:W2:Y:S02]  /*6800*/  SHFL.BFLY P2, R27, R25, R24, R23 ;  /* 0x0c000018191b7389 */ /* 0x0002a40000040017 */
[----:B012---:R-:W-:Y:S01]  /*6810*/  ENDCOLLECTIVE ;  /* 0x000000000000791b */ /* 0x007fe20003800000 */
.L_x_778:
[----:B------:R-:W-:Y:S01]  /*6820*/  FADD.FTZ R17, R18, R17 ;  /* 0x0000001112117221 */ /* 0x000fe20000010000 */
[----:B------:R-:W-:Y:S01]  /*6830*/  MOV R25, R19 ;  /* 0x0000001300197202 */ /* 0x000fe20000000f00 */
[----:B------:R-:W-:Y:S01]  /*6840*/  @!P1 IMAD.WIDE R14, R0, 0x2, R14 ;  /* 0x00000002000e9825 */ /* 0x000fe200078e020e */
[----:B------:R-:W-:-:S05]  /*6850*/  MOV R23, R27 ;  /* 0x0000001b00177202 */ /* 0x000fca0000000f00 */
[----:B------:R-:W-:Y:S01]  /*6860*/  FADD.FTZ R31, R23, R31 ;  /* 0x0000001f171f7221 */ /* 0x000fe20000010000 */
[----:B------:R-:W-:-:S07]  /*6870*/  IMAD.MOV.U32 R23, RZ, RZ, 0x101f ;  /* 0x0000101fff177424 */ /* 0x000fce00078e00ff */
[----:B------:R-:W-:Y:S05]  /*6880*/  WARPSYNC.COLLECTIVE R16, `(.L_x_779) ;  /* 0x0000000010087348 */ /* 0x000fea0003c00000 */
[----:B------:R0:W1:Y:S02]  /*6890*/  SHFL.BFLY P2, R27, R25, R24, R23 ;  /* 0x0c000018191b7389 */ /* 0x0000640000040017 */
[----:B01----:R-:W-:Y:S01]  /*68a0*/  ENDCOLLECTIVE ;  /* 0x000000000000791b */ /* 0x003fe20003800000 */
.L_x_779:
[----:B------:R-:W-:Y:S01]  /*68b0*/  HFMA2.MMA R24, -RZ, RZ, 0, 2.384185791015625e-07 ;  /* 0x00000004ff187435 */ /* 0x000fe200000001ff */
[----:B------:R-:W-:Y:S02]  /*68c0*/  MOV R25, R31 ;  /* 0x0000001f00197202 */ /* 0x000fe40000000f00 */
[----:B------:R-:W-:-:S08]  /*68d0*/  MOV R20, R27 ;  /* 0x0000001b00147202 */ /* 0x000fd00000000f00 */
[----:B------:R-:W-:Y:S05]  /*68e0*/  WARPSYNC.COLLECTIVE R16, `(.L_x_780) ;  /* 0x0000000010087348 */ /* 0x000fea0003c00000 */
[----:B------:R0:W1:Y:S02]  /*68f0*/  SHFL.BFLY P2, R27, R25, R24, R23 ;  /* 0x0c000018191b7389 */ /* 0x0000640000040017 */
[----:B01----:R-:W-:Y:S01]  /*6900*/  ENDCOLLECTIVE ;  /* 0x000000000000791b */ /* 0x003fe20003800000 */
.L_x_780:
[----:B------:R-:W-:-:S05]  /*6910*/  FADD.FTZ R20, R20, R19 ;  /* 0x0000001314147221 */ /* 0x000fca0000010000 */
[----:B------:R-:W-:Y:S01]  /*6920*/  MOV R25, R20 ;  /* 0x0000001400197202 */ /* 0x000fe20000000f00 */
[----:B------:R-:W-:-:S04]  /*6930*/  IMAD.MOV.U32 R23, RZ, RZ, R27 ;  /* 0x000000ffff177224 */ /* 0x000fc800078e001b */
[----:B------:R-:W-:Y:S01]  /*6940*/  FADD.FTZ R31, R31, R23 ;  /* 0x000000171f1f7221 */ /* 0x000fe20000010000 */
[----:B------:R-:W-:-:S11]  /*6950*/  HFMA2.MMA R23, -RZ, RZ, 0, 0.000503063201904296875 ;  /* 0x0000101fff177435 */ /* 0x000fd600000001ff */
[----:B------:R-:W-:Y:S05]  /*6960*/  WARPSYNC.COLLECTIVE R16, `(.L_x_781) ;  /* 0x0000000010087348 */ /* 0x000fea0003c00000 */
[----:B------:R0:W1:Y:S02]  /*6970*/  SHFL.BFLY P2, R27, R25, R24, R23 ;  /* 0x0c000018191b7389 */ /* 0x0000640000040017 */
[----:B01----:R-:W-:Y:S01]  /*6980*/  ENDCOLLECTIVE ;  /* 0x000000000000791b */ /* 0x003fe20003800000 */
.L_x_781:
[----:B------:R-:W-:Y:S01]  /*6990*/  HFMA2.MMA R24, -RZ, RZ, 0, 1.1920928955078125e-07 ;  /* 0x00000002ff187435 */ /* 0x000fe200000001ff */
[----:B------:R-:W-:Y:S01]  /*69a0*/  IMAD.MOV.U32 R25, RZ, RZ, R31 ;  /* 0x000000ffff197224 */ /* 0x000fe200078e001f */
[----:B------:R-:W-:-:S09]  /*69b0*/  MOV R19, R27 ;  /* 0x0000001b00137202 */ /* 0x000fd20000000f00 */
[----:B------:R-:W-:Y:S05]  /*69c0*/  WARPSYNC.COLLECTIVE R16, `(.L_x_782) ;  /* 0x0000000010087348 */ /* 0x000fea0003c00000 */
[----:B------:R0:W1:Y:S02]  /*69d0*/  SHFL.BFLY P2, R27, R25, R24, R23 ;  /* 0x0c000018191b7389 */ /* 0x0000640000040017 */
[----:B01----:R-:W-:Y:S01]  /*69e0*/  ENDCOLLECTIVE ;  /* 0x000000000000791b */ /* 0x003fe20003800000 */
.L_x_782:
[----:B------:R-:W-:Y:S01]  /*69f0*/  FADD.FTZ R20, R20, R19 ;  /* 0x0000001314147221 */ /* 0x000fe20000010000 */
[----:B------:R-:W-:Y:S01]  /*6a00*/  @!P1 F2FP.BF16.F32.PACK_AB R25, RZ, R17 ;  /* 0x00000011ff19923e */ /* 0x000fe200000010ff */
[----:B------:R-:W-:-:S03]  /*6a10*/  @P0 VIADD R17, R12, 0x3c ;  /* 0x0000003c0c110836 */ /* 0x000fc60000000000 */
[----:B------:R-:W-:Y:S02]  /*6a20*/  PRMT R10, R25, 0x7610, R10 ;  /* 0x00007610190a7816 */ /* 0x000fe4000000000a */
[----:B------:R-:W-:Y:S02]  /*6a30*/  MOV R25, R20 ;  /* 0x0000001400197202 */ /* 0x000fe40000000f00 */
[----:B------:R-:W-:Y:S01]  /*6a40*/  @P0 LOP3.LUT R17, R17, R22, RZ, 0x3c, !PT ;  /* 0x0000001611110212 */ /* 0x000fe200078e3cff */
[----:B------:R0:W-:Y:S01]  /*6a50*/  @!P1 STG.E.U16 desc[UR12][R14.64], R10 ;  /* 0x0000000a0e009986 */ /* 0x0001e2000c10150c */
[----:B------:R-:W-:Y:S01]  /*6a60*/  MOV R23, R27 ;  /* 0x0000001b00177202 */ /* 0x000fe20000000f00 */
[----:B------:R-:W-:Y:S01]  /*6a70*/  IMAD.MOV.U32 R22, RZ, RZ, RZ ;  /* 0x000000ffff167224 */ /* 0x000fe200078e00ff */
[----:B------:R-:W-:-:S03]  /*6a80*/  @P0 LEA R34, R17, R34, 0x2 ;  /* 0x0000002211220211 */ /* 0x000fc600078e10ff */
[----:B------:R-:W-:Y:S01]  /*6a90*/  FADD.FTZ R18, R31, R23 ;  /* 0x000000171f127221 */ /* 0x000fe20000010000 */
[----:B------:R-:W-:Y:S01]  /*6aa0*/  HFMA2.MMA R23, -RZ, RZ, 0, 0.000503063201904296875 ;  /* 0x0000101fff177435 */ /* 0x000fe200000001ff */
[----:B------:R1:W2:Y:S04]  /*6ab0*/  @P0 LDS R10, [R34] ;  /* 0x00000000220a0984 */ /* 0x0002a80000000800 */
[----:B------:R1:W3:Y:S01]  /*6ac0*/  @P0 LDS R21, [R34+0x780] ;  /* 0x0007800022150984 */ /* 0x0002e20000000800 */
[----:B0-----:R-:W-:-:S11]  /*6ad0*/  HFMA2.MMA R14, -RZ, RZ, 0, 0 ;  /* 0x00000000ff0e7435 */ /* 0x001fd600000001ff */
[----:B-123--:R-:W-:Y:S05]  /*6ae0*/  WARPSYNC.COLLECTIVE R16, `(.L_x_783) ;  /* 0x0000000010087348 */ /* 0x00efea0003c00000 */
[----:B------:R0:W4:Y:S02]  /*6af0*/  SHFL.BFLY P2, R27, R25, R24, R23 ;  /* 0x0c000018191b7389 */ /* 0x0001240000040017 */
[----:B01234-:R-:W-:Y:S01]  /*6b00*/  ENDCOLLECTIVE ;  /* 0x000000000000791b */ /* 0x01ffe20003800000 */
.L_x_783:
[----:B------:R-:W-:Y:S01]  /*6b10*/  HFMA2.MMA R24, -RZ, RZ, 0, 5.9604644775390625e-08 ;  /* 0x00000001ff187435 */ /* 0x000fe200000001ff */
[----:B------:R-:W-:Y:S01]  /*6b20*/  MOV R25, R18 ;  /* 0x0000001200197202 */ /* 0x000fe20000000f00 */
[----:B------:R-:W-:-:S09]  /*6b30*/  IMAD.MOV.U32 R19, RZ, RZ, R27 ;  /* 0x000000ffff137224 */ /* 0x000fd200078e001b */
[----:B------:R-:W-:Y:S05]  /*6b40*/  WARPSYNC.COLLECTIVE R16, `(.L_x_784) ;  /* 0x0000000010087348 */ /* 0x000fea0003c00000 */
[----:B------:R0:W1:Y:S02]  /*6b50*/  SHFL.BFLY P2, R27, R25, R24, R23 ;  /* 0x0c000018191b7389 */ /* 0x0000640000040017 */
[----:B01----:R-:W-:Y:S01]  /*6b60*/  ENDCOLLECTIVE ;  /* 0x000000000000791b */ /* 0x003fe20003800000 */
.L_x_784:
[----:B------:R-:W-:Y:S01]  /*6b70*/  FADD.FTZ R19, R20, R19 ;  /* 0x0000001314137221 */ /* 0x000fe20000010000 */
[----:B------:R-:W-:Y:S02]  /*6b80*/  @P0 SHF.L.U32 R20, R7, 0x1, RZ ;  /* 0x0000000107140819 */ /* 0x000fe400000006ff */
[----:B------:R-:W-:Y:S02]  /*6b90*/  @P0 MOV R22, R10 ;  /* 0x0000000a00160202 */ /* 0x000fe40000000f00 */
[----:B------:R-:W-:Y:S01]  /*6ba0*/  @P0 MOV R14, R21 ;  /* 0x00000015000e0202 */ /* 0x000fe20000000f00 */
[----:B------:R-:W0:Y:S01]  /*6bb0*/  @!P1 LDC.64 R16, c[0x0][0x218] ;  /* 0x00008600ff109b82 */ /* 0x000e220000000a00 */
[----:B------:R-:W-:Y:S01]  /*6bc0*/  IMAD.MOV.U32 R25, RZ, RZ, R19 ;  /* 0x000000ffff197224 */ /* 0x000fe200078e0013 */
[----:B------:R-:W-:-:S05]  /*6bd0*/  MOV R23, R27 ;  /* 0x0000001b00177202 */ /* 0x000fca0000000f00 */
[----:B------:R-:W-:-:S05]  /*6be0*/  FADD.FTZ R23, R18, R23 ;  /* 0x0000001712177221 */ /* 0x000fca0000010000 */
[----:B------:R-:W-:Y:S01]  /*6bf0*/  @!P1 F2FP.BF16.F32.PACK_AB R23, RZ, R23 ;  /* 0x00000017ff17923e */ /* 0x000fe200000010ff */
[----:B0-----:R-:W-:-:S03]  /*6c00*/  @!P1 IMAD.WIDE R16, R0, 0x2, R16 ;  /* 0x0000000200109825 */ /* 0x001fc600078e0210 */
[----:B------:R-:W-:Y:S01]  /*6c10*/  PRMT R11, R23, 0x7610, R11 ;  /* 0x00007610170b7816 */ /* 0x000fe2000000000b */
[----:B------:R-:W-:-:S04]  /*6c20*/  HFMA2.MMA R23, -RZ, RZ, 0, 0.000503063201904296875 ;  /* 0x0000101fff177435 */ /* 0x000fc800000001ff */
[----:B------:R0:W-:Y:S02]  /*6c30*/  @!P1 STG.E.U16 desc[UR12][R16.64+0x3c], R11 ;  /* 0x00003c0b10009986 */ /* 0x0001e4000c10150c */
[----:B0-----:R-:W-:Y:S02]  /*6c40*/  MOV R16, 0xffff ;  /* 0x0000ffff00107802 */ /* 0x001fe40000000f00 */
[----:B------:R-:W-:Y:S01]  /*6c50*/  @P0 IADD3 R11, R12, 0x5a, RZ ;  /* 0x0000005a0c0b0810 */ /* 0x000fe20007ffe0ff */
[----:B------:R-:W-:-:S07]  /*6c60*/  IMAD.MOV.U32 R12, RZ, RZ, RZ ;  /* 0x000000ffff0c7224 */ /* 0x000fce00078e00ff */
[----:B------:R-:W-:Y:S05]  /*6c70*/  WARPSYNC.COLLECTIVE R16, `(.L_x_785) ;  /* 0x0000000010087348 */ /* 0x000fea0003c00000 */
[----:B------:R0:W1:Y:S02]  /*6c80*/  SHFL.BFLY P2, R27, R25, R24, R23 ;  /* 0x0c000018191b7389 */ /* 0x0000640000040017 */
[----:B01----:R-:W-:Y:S01]  /*6c90*/  ENDCOLLECTIVE ;  /* 0x000000000000791b */ /* 0x003fe20003800000 */
.L_x_785:
[----:B------:R-:W-:Y:S02]  /*6ca0*/  @P0 LOP3.LUT R11, R11, R20, RZ, 0x3c, !PT ;  /* 0x000000140b0b0212 */ /* 0x000fe400078e3cff */
[----:B------:R-:W-:-:S04]  /*6cb0*/  @P0 LEA R20, R7, UR6, 0x7 ;  /* 0x0000000607140c11 */ /* 0x000fc8000f8e38ff */
[----:B------:R-:W-:-:S05]  /*6cc0*/  @P0 LEA R11, R11, R20, 0x2 ;  /* 0x000000140b0b0211 */ /* 0x000fca00078e10ff */
[----:B------:R0:W1:Y:S01]  /*6cd0*/  @P0 LDS R18, [R11] ;  /* 0x000000000b120984 */ /* 0x0000620000000800 */
[----:B------:R-:W-:Y:S01]  /*6ce0*/  HFMA2.MMA R24, -RZ, RZ, 0, 4.76837158203125e-07 ;  /* 0x00000008ff187435 */ /* 0x000fe200000001ff */
[----:B------:R-:W-:Y:S01]  /*6cf0*/  IMAD.MOV.U32 R25, RZ, RZ, R22 ;  /* 0x000000ffff197224 */ /* 0x000fe200078e0016 */
[----:B------:R-:W-:-:S09]  /*6d00*/  MOV R17, R27 ;  /* 0x0000001b00117202 */ /* 0x000fd20000000f00 */
[----:B01----:R-:W-:Y:S05]  /*6d10*/  WARPSYNC.COLLECTIVE R16, `(.L_x_786) ;  /* 0x0000000010087348 */ /* 0x003fea0003c00000 */
[----:B------:R2:W3:Y:S02]  /*6d20*/  SHFL.BFLY P2, R27, R25, R24, R23 ;  /* 0x0c000018191b7389 */ /* 0x0004e40000040017 */
[----:B0123--:R-:W-:Y:S01]  /*6d30*/  ENDCOLLECTIVE ;  /* 0x000000000000791b */ /* 0x00ffe20003800000 */
.L_x_786:
[----:B------:R-:W-:Y:S02]  /*6d40*/  FADD.FTZ R19, R19, R17 ;  /* 0x0000001113137221 */ /* 0x000fe40000010000 */
[----:B------:R0:W1:Y:S02]  /*6d50*/  @P0 LDS R17, [R11+0x780] ;  /* 0x000780000b110984 */ /* 0x0000640000000800 */
[----:B0-----:R-:W-:Y:S01]  /*6d60*/  HFMA2.MMA R11, -RZ, RZ, 0, 0 ;  /* 0x00000000ff0b7435 */ /* 0x001fe200000001ff */
[----:B------:R-:W-:Y:S02]  /*6d70*/  MOV R25, R14 ;  /* 0x0000000e00197202 */ /* 0x000fe40000000f00 */
[----:B------:R-:W-:-:S08]  /*6d80*/  MOV R15, R27 ;  /* 0x0000001b000f7202 */ /* 0x000fd00000000f00 */
[----:B-1----:R-:W-:Y:S05]  /*6d90*/  WARPSYNC.COLLECTIVE R16, `(.L_x_787) ;  /* 0x0000000010087348 */ /* 0x002fea0003c00000 */
[----:B------:R0:W2:Y:S02]  /*6da0*/  SHFL.BFLY P2, R27, R25, R24, R23 ;  /* 0x0c000018191b7389 */ /* 0x0000a40000040017 */
[----:B012---:R-:W-:Y:S01]  /*6db0*/  ENDCOLLECTIVE ;  /* 0x000000000000791b */ /* 0x007fe20003800000 */
.L_x_787:
[----:B------:R-:W-:Y:S02]  /*6dc0*/  @P0 IMAD.MOV.U32 R11, RZ, RZ, R18 ;  /* 0x000000ffff0b0224 */ /* 0x000fe400078e0012 */
[----:B------:R-:W-:Y:S01]  /*6dd0*/  FADD.FTZ R22, R15, R22 ;  /* 0x000000160f167221 */ /* 0x000fe20000010000 */
[----:B------:R-:W-:-:S03]  /*6de0*/  HFMA2.MMA R24, -RZ, RZ, 0, 2.384185791015625e-07 ;  /* 0x00000004ff187435 */ /* 0x000fc600000001ff */
[----:B------:R-:W-:Y:S01]  /*6df0*/  IMAD.MOV.U32 R25, RZ, RZ, R22 ;  /* 0x000000ffff197224 */ /* 0x000fe200078e0016 */
[----:B------:R-:W-:Y:S02]  /*6e00*/  @P0 MOV R12, R17 ;  /* 0x00000011000c0202 */ /* 0x000fe40000000f00 */
[----:B------:R-:W-:-:S05]  /*6e10*/  MOV R16, R27 ;  /* 0x0000001b00107202 */ /* 0x000fca0000000f00 */
[----:B------:R-:W-:Y:S01]  /*6e20*/  FADD.FTZ R10, R16, R14 ;  /* 0x0000000e100a7221 */ /* 0x000fe20000010000 */
[----:B------:R-:W-:-:S07]  /*6e30*/  MOV R16, 0xffff ;  /* 0x0000ffff00107802 */ /* 0x000fce0000000f00 */
[----:B------:R-:W-:Y:S05]  /*6e40*/  WARPSYNC.COLLECTIVE R16, `(.L_x_788) ;  /* 0x0000000010087348 */ /* 0x000fea0003c00000 */
[----:B------:R0:W1:Y:S02]  /*6e50*/  SHFL.BFLY P2, R27, R25, R24, R23 ;  /* 0x0c000018191b7389 */ /* 0x0000640000040017 */
[----:B01----:R-:W-:Y:S01]  /*6e60*/  ENDCOLLECTIVE ;  /* 0x000000000000791b */ /* 0x003fe20003800000 */
.L_x_788:
[----:B------:R-:W-:Y:S02]  /*6e70*/  MOV R25, R10 ;  /* 0x0000000a00197202 */ /* 0x000fe40000000f00 */
[----:B------:R-:W-:-:S07]  /*6e80*/  MOV R15, R27 ;  /* 0x0000001b000f7202 */ /* 0x000fce0000000f00 */
[----:B------:R-:W-:Y:S05]  /*6e90*/  WARPSYNC.COLLECTIVE R16, `(.L_x_789) ;  /* 0x0000000010087348 */ /* 0x000fea0003c00000 */
[----:B------:R0:W1:Y:S02]  /*6ea0*/  SHFL.BFLY P2, R27, R25, R24, R23 ;  /* 0x0c000018191b7389 */ /* 0x0000640000040017 */
[----:B01----:R-:W-:Y:S01]  /*6eb0*/  ENDCOLLECTIVE ;  /* 0x000000000000791b */ /* 0x003fe20003800000 */
.L_x_789:
[----:B------:R-:W-:Y:S02]  /*6ec0*/  FADD.FTZ R22, R22, R15 ;  /* 0x0000000f16167221 */ /* 0x000fe40000010000 */
[----:B------:R-:W0:Y:S03]  /*6ed0*/  @!P1 LDC.64 R14, c[0x0][0x220] ;  /* 0x00008800ff0e9b82 */ /* 0x000e260000000a00 */
[----:B------:R-:W-:Y:S01]  /*6ee0*/  MOV R25, R22 ;  /* 0x0000001600197202 */ /* 0x000fe20000000f00 */
[----:B------:R-:W-:-:S04]  /*6ef0*/  IMAD.MOV.U32 R24, RZ, RZ, R27 ;  /* 0x000000ffff187224 */ /* 0x000fc800078e001b */
[----:B------:R-:W-:Y:S01]  /*6f00*/  FADD.FTZ R10, R10, R24 ;  /* 0x000000180a0a7221 */ /* 0x000fe20000010000 */
[----:B------:R-:W-:Y:S02]  /*6f10*/  IMAD.MOV.U32 R24, RZ, RZ, 0x2 ;  /* 0x00000002ff187424 */ /* 0x000fe400078e00ff */
[----:B0-----:R-:W-:-:S07]  /*6f20*/  @!P1 IMAD.WIDE R14, R0, 0x2, R14 ;  /* 0x00000002000e9825 */ /* 0x001fce00078e020e */
[----:B------:R-:W-:Y:S05]  /*6f30*/  WARPSYNC.COLLECTIVE R16, `(.L_x_790) ;  /* 0x0000000010087348 */ /* 0x000fea0003c00000 */
[----:B------:R0:W1:Y:S02]  /*6f40*/  SHFL.BFLY P2, R27, R25, R24, R23 ;  /* 0x0c000018191b7389 */ /* 0x0000640000040017 */
[----:B01----:R-:W-:Y:S01]  /*6f50*/  ENDCOLLECTIVE ;  /* 0x000000000000791b */ /* 0x003fe20003800000 */
.L_x_790:
[----:B------:R-:W-:Y:S02]  /*6f60*/  MOV R25, R10 ;  /* 0x0000000a00197202 */ /* 0x000fe40000000f00 */
[----:B------:R-:W-:-:S07]  /*6f70*/  MOV R21, R27 ;  /* 0x0000001b00157202 */ /* 0x000fce0000000f00 */
[----:B------:R-:W-:Y:S05]  /*6f80*/  WARPSYNC.COLLECTIVE R16, `(.L_x_791) ;  /* 0x0000000010087348 */ /* 0x000fea0003c00000 */
[----:B------:R0:W1:Y:S02]  /*6f90*/  SHFL.BFLY P2, R27, R25, R24, R23 ;  /* 0x0c000018191b7389 */ /* 0x0000640000040017 */
[----:B01----:R-:W-:Y:S01]  /*6fa0*/  ENDCOLLECTIVE ;  /* 0x000000000000791b */ /* 0x003fe20003800000 */
.L_x_791:
[----:B------:R-:W-:Y:S01]  /*6fb0*/  FADD.FTZ R20, R22, R21 ;  /* 0x0000001516147221 */ /* 0x000fe20000010000 */
[----:B------:R-:W-:Y:S02]  /*6fc0*/  @!P1 F2FP.BF16.F32.PACK_AB R22, RZ, R19 ;  /* 0x00000013ff16923e */ /* 0x000fe400000010ff */
[----:B------:R-:W0:Y:S03]  /*6fd0*/  @!P1 LDC.64 R18, c[0x0][0x218] ;  /* 0x00008600ff129b82 */ /* 0x000e260000000a00 */
[----:B------:R1:W-:Y:S01]  /*6fe0*/  @!P1 STG.E.U16 desc[UR12][R14.64+0x3c], R22 ;  /* 0x00003c160e009986 */ /* 0x0003e2000c10150c */
[----:B------:R-:W-:Y:S01]  /*6ff0*/  HFMA2.MMA R24, -RZ, RZ, 0, 5.9604644775390625e-08 ;  /* 0x00000001ff187435 */ /* 0x000fe200000001ff */
[----:B------:R-:W-:Y:S02]  /*7000*/  MOV R25, R20 ;  /* 0x0000001400197202 */ /* 0x000fe40000000f00 */
[----:B------:R-:W-:-:S05]  /*7010*/  MOV R16, R27 ;  /* 0x0000001b00107202 */ /* 0x000fca0000000f00 */
[----:B------:R-:W-:Y:S01]  /*7020*/  FADD.FTZ R10, R10, R16 ;  /* 0x000000100a0a7221 */ /* 0x000fe20000010000 */
[----:B------:R-:W-:Y:S01]  /*7030*/  MOV R16, 0xffff ;  /* 0x0000ffff00107802 */ /* 0x000fe20000000f00 */
[----:B01----:R-:W-:-:S07]  /*7040*/  @!P1 IMAD.WIDE R18, R0, 0x2, R18 ;  /* 0x0000000200129825 */ /* 0x003fce00078e0212 */
[----:B------:R-:W-:Y:S05]  /*7050*/  WARPSYNC.COLLECTIVE R16, `(.L_x_792) ;  /* 0x0000000010087348 */ /* 0x000fea0003c00000 */
[----:B------:R0:W1:Y:S02]  /*7060*/  SHFL.BFLY P2, R27, R25, R24, R23 ;  /* 0x0c000018191b7389 */ /* 0x0000640000040017 */
[----:B01----:R-:W-:Y:S01]  /*7070*/  ENDCOLLECTIVE ;  /* 0x000000000000791b */ /* 0x003fe20003800000 */
.L_x_792:
[----:B------:R-:W-:Y:S01]  /*7080*/  IMAD.MOV.U32 R25, RZ, RZ, R10 ;  /* 0x000000ffff197224 */ /* 0x000fe200078e000a */
[----:B------:R-:W-:-:S07]  /*7090*/  MOV R21, R27 ;  /* 0x0000001b00157202 */ /* 0x000fce0000000f00 */
[----:B------:R-:W-:Y:S05]  /*70a0*/  WARPSYNC.COLLECTIVE R16, `(.L_x_793) ;  /* 0x0000000010087348 */ /* 0x000fea0003c00000 */
[----:B------:R0:W1:Y:S02]  /*70b0*/  SHFL.BFLY P2, R27, R25, R24, R23 ;  /* 0x0c000018191b7389 */ /* 0x0000640000040017 */
[----:B01----:R-:W-:Y:S01]  /*70c0*/  ENDCOLLECTIVE ;  /* 0x000000000000791b */ /* 0x003fe20003800000 */
.L_x_793:
[----:B------:R-:W-:Y:S01]  /*70d0*/  HFMA2.MMA R24, -RZ, RZ, 0, 4.76837158203125e-07 ;  /* 0x00000008ff187435 */ /* 0x000fe200000001ff */
[----:B------:R-:W-:Y:S02]  /*70e0*/  MOV R25, R11 ;  /* 0x0000000b00197202 */ /* 0x000fe40000000f00 */
[----:B------:R-:W-:-:S08]  /*70f0*/  MOV R22, R27 ;  /* 0x0000001b00167202 */ /* 0x000fd00000000f00 */
[----:B------:R-:W-:Y:S05]  /*7100*/  WARPSYNC.COLLECTIVE R16, `(.L_x_794) ;  /* 0x0000000010087348 */ /* 0x000fea0003c00000 */
[----:B------:R0:W1:Y:S02]  /*7110*/  SHFL.BFLY P2, R27, R25, R24, R23 ;  /* 0x0c000018191b7389 */ /* 0x0000640000040017 */
[----:B01----:R-:W-:Y:S01]  /*7120*/  ENDCOLLECTIVE ;  /* 0x000000000000791b */ /* 0x003fe20003800000 */
.L_x_794:
        /* <DEDUP_REMOVED lines=9> */
.L_x_795:
[----:B------:R-:W-:Y:S01]  /*71c0*/  HFMA2.MMA R24, -RZ, RZ, 0, 2.384185791015625e-07 ;  /* 0x00000004ff187435 */ /* 0x000fe200000001ff */
[----:B------:R-:W-:Y:S01]  /*71d0*/  IMAD.MOV.U32 R25, RZ, RZ, R11 ;  /* 0x000000ffff197224 */ /* 0x000fe200078e000b */
[----:B------:R-:W-:-:S09]  /*71e0*/  MOV R14, R27 ;  /* 0x0000001b000e7202 */ /* 0x000fd20000000f00 */
[----:B------:R-:W-:Y:S05]  /*71f0*/  WARPSYNC.COLLECTIVE R16, `(.L_x_796) ;  /* 0x0000000010087348 */ /* 0x000fea0003c00000 */
[----:B------:R0:W1:Y:S02]  /*7200*/  SHFL.BFLY P2, R27, R25, R24, R23 ;  /* 0x0c000018191b7389 */ /* 0x0000640000040017 */
[----:B01----:R-:W-:Y:S01]  /*7210*/  ENDCOLLECTIVE ;  /* 0x000000000000791b */ /* 0x003fe20003800000 */
.L_x_796:
[----:B------:R-:W-:-:S05]  /*7220*/  FADD.FTZ R12, R14, R12 ;  /* 0x0000000c0e0c7221 */ /* 0x000fca0000010000 */
[----:B------:R-:W-:Y:S02]  /*7230*/  MOV R25, R12 ;  /* 0x0000000c00197202 */ /* 0x000fe40000000f00 */
[----:B------:R-:W-:-:S05]  /*7240*/  MOV R24, R27 ;  /* 0x0000001b00187202 */ /* 0x000fca0000000f00 */
[----:B------:R-:W-:Y:S01]  /*7250*/  FADD.FTZ R11, R11, R24 ;  /* 0x000000180b0b7221 */ /* 0x000fe20000010000 */
[----:B------:R-:W-:-:S11]  /*7260*/  HFMA2.MMA R24, -RZ, RZ, 0, 2.384185791015625e-07 ;  /* 0x00000004ff187435 */ /* 0x000fd600000001ff */
[----:B------:R-:W-:Y:S05]  /*7270*/  WARPSYNC.COLLECTIVE R16, `(.L_x_797) ;  /* 0x0000000010087348 */ /* 0x000fea0003c00000 */
[----:B------:R0:W1:Y:S02]  /*7280*/  SHFL.BFLY P2, R27, R25, R24, R23 ;  /* 0x0c000018191b7389 */ /* 0x0000640000040017 */
[----:B01----:R-:W-:Y:S01]  /*7290*/  ENDCOLLECTIVE ;  /* 0x000000000000791b */ /* 0x003fe20003800000 */
.L_x_797:
[----:B------:R-:W-:Y:S01]  /*72a0*/  HFMA2.MMA R24, -RZ, RZ, 0, 1.1920928955078125e-07 ;  /* 0x00000002ff187435 */ /* 0x000fe200000001ff */
[----:B------:R-:W-:Y:S01]  /*72b0*/  MOV R25, R11 ;  /* 0x0000000b00197202 */ /* 0x000fe20000000f00 */
[----:B------:R-:W-:-:S09]  /*72c0*/  IMAD.MOV.U32 R29, RZ, RZ, R27 ;  /* 0x000000ffff1d7224 */ /* 0x000fd200078e001b */
[----:B------:R-:W-:Y:S05]  /*72d0*/  WARPSYNC.COLLECTIVE R16, `(.L_x_798) ;  /* 0x0000000010087348 */ /* 0x000fea0003c00000 */
[----:B------:R0:W1:Y:S02]  /*72e0*/  SHFL.BFLY P2, R27, R25, R24, R23 ;  /* 0x0c000018191b7389 */ /* 0x0000640000040017 */
[----:B01----:R-:W-:Y:S01]  /*72f0*/  ENDCOLLECTIVE ;  /* 0x000000000000791b */ /* 0x003fe20003800000 */
.L_x_798:
[----:B------:R-:W-:Y:S01]  /*7300*/  FADD.FTZ R12, R12, R29 ;  /* 0x0000001d0c0c7221 */ /* 0x000fe20000010000 */
[----:B------:R-:W-:Y:S02]  /*7310*/  FADD.FTZ R29, R20, R21 ;  /* 0x00000015141d7221 */ /* 0x000fe40000010000 */
[----:B------:R-:W0:Y:S03]  /*7320*/  @!P1 LDC.64 R20, c[0x0][0x220] ;  /* 0x00008800ff149b82 */ /* 0x000e260000000a00 */
[----:B------:R-:W-:-:S05]  /*7330*/  @!P1 F2FP.BF16.F32.PACK_AB R29, RZ, R29 ;  /* 0x0000001dff1d923e */ /* 0x000fca00000010ff */
[----:B------:R1:W-:Y:S01]  /*7340*/  @!P1 STG.E.U16 desc[UR12][R18.64+0x78], R29 ;  /* 0x0000781d12009986 */ /* 0x0003e2000c10150c */
[----:B------:R-:W-:Y:S02]  /*7350*/  MOV R25, R12 ;  /* 0x0000000c00197202 */ /* 0x000fe40000000f00 */
[----:B------:R-:W-:-:S05]  /*7360*/  MOV R24, R27 ;  /* 0x0000001b00187202 */ /* 0x000fca0000000f00 */
[----:B------:R-:W-:Y:S01]  /*7370*/  FADD.FTZ R11, R11, R24 ;  /* 0x000000180b0b7221 */ /* 0x000fe20000010000 */
[----:B------:R-:W-:Y:S02]  /*7380*/  IMAD.MOV.U32 R24, RZ, RZ, 0x2 ;  /* 0x00000002ff187424 */ /* 0x000fe400078e00ff */
[----:B01----:R-:W-:-:S07]  /*7390*/  @!P1 IMAD.WIDE R20, R0, 0x2, R20 ;  /* 0x0000000200149825 */ /* 0x003fce00078e0214 */
[----:B------:R-:W-:Y:S05]  /*73a0*/  WARPSYNC.COLLECTIVE R16, `(.L_x_799) ;  /* 0x0000000010087348 */ /* 0x000fea0003c00000 */
[----:B------:R0:W1:Y:S02]  /*73b0*/  SHFL.BFLY P2, R27, R25, R24, R23 ;  /* 0x0c000018191b7389 */ /* 0x0000640000040017 */
[----:B01----:R-:W-:Y:S01]  /*73c0*/  ENDCOLLECTIVE ;  /* 0x000000000000791b */ /* 0x003fe20003800000 */
.L_x_799:
[----:B------:R0:W-:Y:S01]  /*73d0*/  @!P1 STG.E.U16 desc[UR12][R20.64+0x78], R10 ;  /* 0x0000780a14009986 */ /* 0x0001e2000c10150c */
[----:B------:R-:W-:Y:S01]  /*73e0*/  HFMA2.MMA R24, -RZ, RZ, 0, 5.9604644775390625e-08 ;  /* 0x00000001ff187435 */ /* 0x000fe200000001ff */
[----:B------:R-:W-:Y:S01]  /*73f0*/  MOV R25, R11 ;  /* 0x0000000b00197202 */ /* 0x000fe20000000f00 */
[----:B------:R-:W-:-:S09]  /*7400*/  FADD.FTZ R12, R12, R27 ;  /* 0x0000001b0c0c7221 */ /* 0x000fd20000010000 */
[----:B0-----:R-:W-:Y:S05]  /*7410*/  WARPSYNC.COLLECTIVE R16, `(.L_x_800) ;  /* 0x0000000010087348 */ /* 0x001fea0003c00000 */
[----:B------:R1:W2:Y:S02]  /*7420*/  SHFL.BFLY P2, R27, R25, R24, R23 ;  /* 0x0c000018191b7389 */ /* 0x0002a40000040017 */
[----:B012---:R-:W-:Y:S01]  /*7430*/  ENDCOLLECTIVE ;  /* 0x000000000000791b */ /* 0x007fe20003800000 */
.L_x_800:
[----:B------:R-:W-:Y:S02]  /*7440*/  MOV R25, R12 ;  /* 0x0000000c00197202 */ /* 0x000fe40000000f00 */
[----:B------:R-:W-:-:S07]  /*7450*/  MOV R31, R27 ;  /* 0x0000001b001f7202 */ /* 0x000fce0000000f00 */
[----:B------:R-:W-:Y:S05]  /*7460*/  WARPSYNC.COLLECTIVE R16, `(.L_x_801) ;  /* 0x0000000010087348 */ /* 0x000fea0003c00000 */
[----:B------:R0:W1:Y:S02]  /*7470*/  SHFL.BFLY P2, R27, R25, R24, R23 ;  /* 0x0c000018191b7389 */ /* 0x0000640000040017 */
[----:B01----:R-:W-:Y:S01]  /*7480*/  ENDCOLLECTIVE ;  /* 0x000000000000791b */ /* 0x003fe20003800000 */
.L_x_801:
[----:B------:R-:W-:Y:S01]  /*7490*/  FADD.FTZ R31, R11, R31 ;  /* 0x0000001f0b1f7221 */ /* 0x000fe20000010000 */
[----:B------:R-:W-:Y:S06]  /*74a0*/  BRA `(.L_x_802) ;  /* 0xffffffe000ac7947 */ /* 0x000fec000383ffff */
.L_x_803:
        /* <DEDUP_REMOVED lines=13> */
.L_x_3191:


//--------------------- .text._ZN13group_norm_v218gn_bwd_cuda_kernelI13__nv_bfloat16Li480ELi1ELi16ELi60ELi1024ELb1ELb1ELi8ELi960ELi960ELi4ELb1ELi1ELb0ELb0ELNS_15WgradSyncMethodE3ENS_16CompileConditionILi900EEEEEvPT_S6_S6_PKS5_S8_S8_S8_PKfflPfPj --------------------------
	.section	.text._ZN13group_norm_v218gn_bwd_cuda_kernelI13__nv_bfloat16Li480ELi1ELi16ELi60ELi1024ELb1ELb1ELi8ELi960ELi960ELi4ELb1ELi1ELb0ELb0ELNS_15WgradSyncMethodE3ENS_16CompileConditionILi900EEEEEvPT_S6_S6_PKS5_S8_S8_S8_PKfflPfPj,"ax",@progbits
	.align	128
        .global         _ZN13group_norm_v218gn_bwd_cuda_kernelI13__nv_bfloat16Li480ELi1ELi16ELi60ELi1024ELb1ELb1ELi8ELi960ELi960ELi4ELb1ELi1ELb0ELb0ELNS_15WgradSyncMethodE3ENS_16CompileConditionILi900EEEEEvPT_S6_S6_PKS5_S8_S8_S8_PKfflPfPj
        .type           _ZN13group_norm_v218gn_bwd_cuda_kernelI13__nv_bfloat16Li480ELi1ELi16ELi60ELi1024ELb1ELb1ELi8ELi960ELi960ELi4ELb1ELi1ELb0ELb0ELNS_15WgradSyncMethodE3ENS_16CompileConditionILi900EEEEEvPT_S6_S6_PKS5_S8_S8_S8_PKfflPfPj,@function
        .size           _ZN13group_norm_v218gn_bwd_cuda_kernelI13__nv_bfloat16Li480ELi1ELi16ELi60ELi1024ELb1ELb1ELi8ELi960ELi960ELi4ELb1ELi1ELb0ELb0ELNS_15WgradSyncMethodE3ENS_16CompileConditionILi900EEEEEvPT_S6_S6_PKS5_S8_S8_S8_PKfflPfPj,(.L_x_3192 - _ZN13group_norm_v218gn_bwd_cuda_kernelI13__nv_bfloat16Li480ELi1ELi16ELi60ELi1024ELb1ELb1ELi8ELi960ELi960ELi4ELb1ELi1ELb0ELb0ELNS_15WgradSyncMethodE3ENS_16CompileConditionILi900EEEEEvPT_S6_S6_PKS5_S8_S8_S8_PKfflPfPj)
        .other          _ZN13group_norm_v218gn_bwd_cuda_kernelI13__nv_bfloat16Li480ELi1ELi16ELi60ELi1024ELb1ELb1ELi8ELi960ELi960ELi4ELb1ELi1ELb0ELb0ELNS_15WgradSyncMethodE3ENS_16CompileConditionILi900EEEEEvPT_S6_S6_PKS5_S8_S8_S8_PKfflPfPj,@"STO_CUDA_ENTRY STV_DEFAULT"
_ZN13group_norm_v218gn_bwd_cuda_kernelI13__nv_bfloat16Li480ELi1ELi16ELi60ELi1024ELb1ELb1ELi8ELi960ELi960ELi4ELb1ELi1ELb0ELb0ELNS_15WgradSyncMethodE3ENS_16CompileConditionILi900EEEEEvPT_S6_S6_PKS5_S8_S8_S8_PKfflPfPj:
.text._ZN13group_norm_v218gn_bwd_cuda_kernelI13__nv_bfloat16Li480ELi1ELi16ELi60ELi1024ELb1ELb1ELi8ELi960ELi960ELi4ELb1ELi1ELb0ELb0ELNS_15WgradSyncMethodE3ENS_16CompileConditionILi900EEEEEvPT_S6_S6_PKS5_S8_S8_S8_PKfflPfPj:
[----:B------:R-:W-:Y:S01]  /*0000*/  LDC R1, c[0x0][0x28] ;  /* 0x00000a00ff017b82 */ /* 0x000fe20000000800 */
[----:B------:R-:W0:Y:S01]  /*0010*/  S2R R5, SR_CTAID.Y ;  /* 0x0000000000057919 */ /* 0x000e220000002600 */
[----:B------:R-:W-:Y:S01]  /*0020*/  ULDC.64 UR4, c[0x0][0x258] ;  /* 0x0000960000047ab9 */ /* 0x000fe20000000a00 */
[----:B------:R-:W-:Y:S01]  /*0030*/  ULDC.64 UR8, c[0x0][0x208] ;  /* 0x0000820000087ab9 */ /* 0x000fe20000000a00 */
[----:B------:R-:W-:Y:S01]  /*0040*/  MOV R44, UR4 ;  /* 0x00000004002c7c02 */ /* 0x000fe20008000f00 */
[----:B------:R-:W1:Y:S01]  /*0050*/  S2R R0, SR_CTAID.X ;  /* 0x0000000000007919 */ /* 0x000e620000002500 */
[----:B------:R-:W-:Y:S01]  /*0060*/  MOV R45, UR5 ;  /* 0x00000005002d7c02 */ /* 0x000fe20008000f00 */
[----:B------:R-:W-:Y:S01]  /*0070*/  HFMA2.MMA R102, -RZ, RZ, 0, 0 ;  /* 0x00000000ff667435 */ /* 0x000fe200000001ff */
        /* <DEDUP_REMOVED lines=11> */
[----:B------:R-:W-:Y:S02]  /*0130*/  MOV R7, 0x7fffff81 ;  /* 0x7fffff8100077802 */ /* 0x000fe40000000f00 */
[----:B------:R-:W-:Y:S01]  /*0140*/  ISETP.NE.AND P0, PT, R0, R3, PT ;  /* 0x000000030000720c */ /* 0x000fe20003f05270 */
[----:B------:R-:W-:Y:S02]  /*0150*/  UIADD3.X UR5, URZ, UR5, URZ, UP0, !UPT ;  /* 0x000000053f057290 */ /* 0x000fe400087fe43f */
[----:B------:R-:W-:Y:S02]  /*0160*/  MOV R2, UR4 ;  /* 0x0000000400027c02 */ /* 0x000fe40008000f00 */
[----:B------:R-:W-:-:S02]  /*0170*/  SEL R7, R7, 0x1, !P0 ;  /* 0x0000000107077807 */ /* 0x000fc40004000000 */
[----:B------:R-:W-:Y:S01]  /*0180*/  IMAD.U32 R3, RZ, RZ, UR5 ;  /* 0x00000005ff037e24 */ /* 0x000fe2000f8e00ff */
[----:B------:R-:W-:Y:S06]  /*0190*/  MEMBAR.ALL.GPU ;  /* 0x0000000000007992 */ /* 0x000fec000000a000 */
[----:B------:R-:W-:-:S00]  /*01a0*/  ERRBAR ;  /* 0x00000000000079ab */ /* 0x000fc00000000000 */
[----:B------:R-:W-:Y:S06]  /*01b0*/  CGAERRBAR ;  /* 0x00000000000075ab */ /* 0x000fec0000000000 */
[----:B------:R0:W5:Y:S02]  /*01c0*/  ATOM.E.ADD.STRONG.GPU PT, R7, desc[UR8][R2.64], R7 ;  /* 0x000000070207798a */ /* 0x00016400081ee1c8 */
.L_x_806:
[----:B------:R-:W2:Y:S04]  /*01d0*/  LD.E.STRONG.GPU R4, desc[UR8][R2.64] ;  /* 0x0000000802047980 */ /* 0x000ea8000c10f900 */
[----:B--2---:R-:W-:Y:S01]  /*01e0*/  CCTL.IVALL ;  /* 0x00000000ff00798f */ /* 0x004fe20002000000 */
[----:B------:R-:W-:Y:S05]  /*01f0*/  YIELD ;  /* 0x0000000000007946 */ /* 0x000fea0003800000 */
[----:B-----5:R-:W-:-:S04]  /*0200*/  LOP3.LUT R4, R4, R7, RZ, 0x3c, !PT ;  /* 0x0000000704047212 */ /* 0x020fc800078e3cff */
[----:B------:R-:W-:-:S13]  /*0210*/  ISETP.GT.AND P0, PT, R4, -0x1, PT ;  /* 0xffffffff0400780c */ /* 0x000fda0003f04270 */
[----:B------:R-:W-:Y:S05]  /*0220*/  @P0 BRA `(.L_x_806) ;  /* 0xfffffffc00e80947 */ /* 0x000fea000383ffff */
.L_x_805:
[----:B------:R-:W-:Y:S05]  /*0230*/  WARPSYNC.ALL ;  /* 0x0000000000007948 */ /* 0x000fea0003800000 */
[----:B------:R-:W-:Y:S06]  /*0240*/  BAR.SYNC.DEFER_BLOCKING 0x0 ;  /* 0x0000000000007b1d */ /* 0x000fec0000010000 */
[----:B------:R-:W-:Y:S05]  /*0250*/  BRA `(.L_x_807) ;  /* 0x0000003c00107947 */ /* 0x000fea0003800000 */
.L_x_804:
        /* <DEDUP_REMOVED lines=8> */
[----:B--2---:R-:W-:Y:S01]  /*02e0*/  IMAD.WIDE R10, R4, 0x2, R10 ;  /* 0x00000002040a7825 */ /* 0x004fe200078e020a */
[----:B------:R0:W2:Y:S04]  /*02f0*/  LDG.E.64.CONSTANT R22, desc[UR8][R8.64] ;  /* 0x0000000808167981 */ /* 0x0000a8000c1e9b00 */
[----:B------:R1:W3:Y:S01]  /*0300*/  LDG.E.64.CONSTANT R24, desc[UR8][R10.64] ;  /* 0x000000080a187981 */ /* 0x0002e2000c1e9b00 */
[----:B------:R-:W-:Y:S02]  /*0310*/  MOV R6, 0x400 ;  /* 0x0000040000067802 */ /* 0x000fe40000000f00 */
[----:B------:R-:W-:Y:S02]  /*0320*/  CS2R R46, SRZ ;  /* 0x00000000002e7805 */ /* 0x000fe4000001ff00 */
[----:B------:R-:W-:Y:S01]  /*0330*/  IADD3 R12, R2, 0x1e0, RZ ;  /* 0x000001e0020c7810 */ /* 0x000fe20007ffe0ff */
[----:B------:R-:W4:Y:S01]  /*0340*/  S2R R7, SR_CgaCtaId ;  /* 0x0000000000077919 */ /* 0x000f220000008800 */
[----:B------:R-:W-:Y:S01]  /*0350*/  IADD3 R6, R6, 0x3c00, RZ ;  /* 0x00003c0006067810 */ /* 0x000fe20007ffe0ff */
[----:B0-----:R-:W-:Y:S01]  /*0360*/  IMAD.WIDE.U32 R8, R3, -0x77777777, RZ ;  /* 0x8888888903087825 */ /* 0x001fe200078e00ff */
[----:B------:R-:W-:-:S02]  /*0370*/  SHF.R.S32.HI R15, RZ, 0x1f, R12 ;  /* 0x0000001fff0f7819 */ /* 0x000fc4000001140c */
[----:B------:R-:W-:Y:S02]  /*0380*/  CS2R R48, SRZ ;  /* 0x0000000000307805 */ /* 0x000fe4000001ff00 */
[----:B------:R-:W-:Y:S02]  /*0390*/  SHF.R.S32.HI R13, RZ, 0x1f, R2 ;  /* 0x0000001fff0d7819 */ /* 0x000fe40000011402 */
[----:B------:R-:W-:Y:S02]  /*03a0*/  CS2R R50, SRZ ;  /* 0x0000000000327805 */ /* 0x000fe4000001ff00 */
[----:B------:R-:W-:Y:S02]  /*03b0*/  LEA.HI R14, R15, R12, RZ, 0x2 ;  /* 0x0000000c0f0e7211 */ /* 0x000fe400078f10ff */
[----:B------:R-:W-:Y:S02]  /*03c0*/  CS2R R52, SRZ ;  /* 0x0000000000347805 */ /* 0x000fe4000001ff00 */
[----:B-1----:R-:W-:Y:S01]  /*03d0*/  LEA.HI R11, R13, R2, RZ, 0x2 ;  /* 0x000000020d0b7211 */ /* 0x002fe200078f10ff */
[----:B------:R-:W-:Y:S01]  /*03e0*/  UMOV UR4, URZ ;  /* 0x0000003f00047c82 */ /* 0x000fe20008000000 */
[----:B------:R-:W-:-:S02]  /*03f0*/  LOP3.LUT R17, R14, 0xfffffffc, RZ, 0xc0, !PT ;  /* 0xfffffffc0e117812 */ /* 0x000fc400078ec0ff */
[----:B------:R-:W-:Y:S02]  /*0400*/  LEA.HI R16, R15, R12, RZ, 0x4 ;  /* 0x0000000c0f107211 */ /* 0x000fe400078f20ff */
[----:B------:R-:W-:Y:S02]  /*0410*/  IADD3 R15, R12, -R17, RZ ;  /* 0x800000110c0f7210 */ /* 0x000fe40007ffe0ff */
[----:B------:R-:W-:Y:S02]  /*0420*/  SHF.R.S32.HI R8, RZ, 0x2, R14 ;  /* 0x00000002ff087819 */ /* 0x000fe4000001140e */
[----:B------:R-:W-:Y:S02]  /*0430*/  LEA.HI R13, R13, R2, RZ, 0x4 ;  /* 0x000000020d0d7211 */ /* 0x000fe400078f20ff */
[----:B------:R-:W-:Y:S02]  /*0440*/  IADD3 R14, R8, 0xf0, RZ ;  /* 0x000000f0080e7810 */ /* 0x000fe40007ffe0ff */
[----:B------:R-:W-:-:S02]  /*0450*/  SHF.R.U32.HI R13, RZ, 0x4, R13 ;  /* 0x00000004ff0d7819 */ /* 0x000fc4000001160d */
[----:B------:R-:W-:Y:S02]  /*0460*/  SHF.R.U32.HI R16, RZ, 0x4, R16 ;  /* 0x00000004ff107819 */ /* 0x000fe40000011610 */
[----:B------:R-:W-:Y:S02]  /*0470*/  SHF.R.U32.HI R9, RZ, 0x3, R9 ;  /* 0x00000003ff097819 */ /* 0x000fe40000011609 */
[----:B----4-:R-:W-:Y:S02]  /*0480*/  LEA R6, R7, R6, 0x18 ;  /* 0x0000000607067211 */ /* 0x010fe400078ec0ff */
[----:B------:R-:W-:-:S03]  /*0490*/  SHF.L.U32 R7, R0, 0x3, RZ ;  /* 0x0000000300077819 */ /* 0x000fc600000006ff */
[----:B------:R-:W-:Y:S01]  /*04a0*/  IMAD R3, R3, 0x18, R6 ;  /* 0x0000001803037824 */ /* 0x000fe200078e0206 */
[----:B------:R-:W-:Y:S02]  /*04b0*/  LOP3.LUT R10, R7, 0x3f8, RZ, 0xc0, !PT ;  /* 0x000003f8070a7812 */ /* 0x000fe400078ec0ff */
[----:B------:R-:W-:Y:S02]  /*04c0*/  SHF.R.S32.HI R7, RZ, 0x2, R11 ;  /* 0x00000002ff077819 */ /* 0x000fe4000001140b */
[----:B------:R-:W-:Y:S01]  /*04d0*/  LOP3.LUT R11, R11, 0xfffffffc, RZ, 0xc0, !PT ;  /* 0xfffffffc0b0b7812 */ /* 0x000fe200078ec0ff */
[----:B------:R-:W-:Y:S01]  /*04e0*/  IMAD.IADD R17, R10, 0x1, R19 ;  /* 0x000000010a117824 */ /* 0x000fe200078e0213 */
[----:B------:R-:W-:Y:S02]  /*04f0*/  IADD3 R12, R7, 0xf0, RZ ;  /* 0x000000f0070c7810 */ /* 0x000fe40007ffe0ff */
[----:B------:R-:W-:Y:S01]  /*0500*/  LEA R10, R19, R3, 0x3 ;  /* 0x00000003130a7211 */ /* 0x000fe200078e18ff */
[----:B------:R-:W-:Y:S01]  /*0510*/  IMAD R17, R17, 0x3c0, RZ ;  /* 0x000003c011117824 */ /* 0x000fe200078e02ff */
[----:B------:R-:W-:-:S02]  /*0520*/  SHF.R.S32.HI R3, RZ, 0x1f, R12 ;  /* 0x0000001fff037819 */ /* 0x000fc4000001140c */
[----:B------:R-:W-:Y:S02]  /*0530*/  SHF.R.S32.HI R19, RZ, 0x1f, R14 ;  /* 0x0000001fff137819 */ /* 0x000fe4000001140e */
[----:B------:R-:W-:Y:S02]  /*0540*/  LEA.HI R3, R3, R12, RZ, 0x2 ;  /* 0x0000000c03037211 */ /* 0x000fe400078f10ff */
[----:B------:R-:W-:Y:S02]  /*0550*/  IADD3 R12, -R11, R2, RZ ;  /* 0x000000020b0c7210 */ /* 0x000fe40007ffe1ff */
[----:B------:R-:W-:Y:S02]  /*0560*/  LEA.HI R19, R19, R14, RZ, 0x2 ;  /* 0x0000000e13137211 */ /* 0x000fe400078f10ff */
[----:B------:R-:W-:Y:S02]  /*0570*/  SHF.R.U32.HI R3, RZ, 0x2, R3 ;  /* 0x00000002ff037819 */ /* 0x000fe40000011603 */
[----:B------:R-:W-:-:S02]  /*0580*/  LOP3.LUT R11, R12, 0x3, R13, 0x78, !PT ;  /* 0x000000030c0b7812 */ /* 0x000fc400078e780d */
[----:B------:R-:W-:Y:S02]  /*0590*/  SHF.R.U32.HI R14, RZ, 0x2, R19 ;  /* 0x00000002ff0e7819 */ /* 0x000fe40000011613 */
[----:B------:R-:W-:Y:S02]  /*05a0*/  LOP3.LUT R12, R12, 0x3, R3, 0x78, !PT ;  /* 0x000000030c0c7812 */ /* 0x000fe400078e7803 */
[C---:B------:R-:W-:Y:S02]  /*05b0*/  LOP3.LUT R13, R15.reuse, 0x3, R16, 0x78, !PT ;  /* 0x000000030f0d7812 */ /* 0x040fe400078e7810 */
[----:B------:R-:W-:Y:S02]  /*05c0*/  LOP3.LUT R14, R15, 0x3, R14, 0x78, !PT ;  /* 0x000000030f0e7812 */ /* 0x000fe400078e780e */
[C---:B--2---:R-:W-:Y:S02]  /*05d0*/  PRMT R19, R22.reuse, 0x7632, R19 ;  /* 0x0000763216137816 */ /* 0x044fe40000000013 */
[----:B------:R-:W-:-:S02]  /*05e0*/  SHF.L.U32 R3, R22, 0x10, RZ ;  /* 0x0000001016037819 */ /* 0x000fc400000006ff */
[----:B------:R-:W-:Y:S02]  /*05f0*/  PRMT R21, R23, 0x7632, R21 ;  /* 0x0000763217157816 */ /* 0x000fe40000000015 */
[C---:B---3--:R-:W-:Y:S02]  /*0600*/  PRMT R20, R24.reuse, 0x7632, R20 ;  /* 0x0000763218147816 */ /* 0x048fe40000000014 */
[----:B------:R-:W-:Y:S01]  /*0610*/  PRMT R22, R25, 0x7632, R22 ;  /* 0x0000763219167816 */ /* 0x000fe20000000016 */
[----:B------:R-:W-:Y:S01]  /*0620*/  IMAD.U32 R21, R21, 0x10000, RZ ;  /* 0x0001000015157824 */ /* 0x000fe200078e00ff */
[----:B------:R-:W-:Y:S02]  /*0630*/  SHF.L.U32 R15, R23, 0x10, RZ ;  /* 0x00000010170f7819 */ /* 0x000fe400000006ff */
[----:B------:R-:W-:Y:S02]  /*0640*/  SHF.L.U32 R16, R24, 0x10, RZ ;  /* 0x0000001018107819 */ /* 0x000fe400000006ff */
[----:B------:R-:W-:-:S02]  /*0650*/  SHF.L.U32 R18, R25, 0x10, RZ ;  /* 0x0000001019127819 */ /* 0x000fc400000006ff */
[----:B------:R-:W-:Y:S02]  /*0660*/  SHF.L.U32 R19, R19, 0x10, RZ ;  /* 0x0000001013137819 */ /* 0x000fe400000006ff */
[----:B------:R-:W-:Y:S02]  /*0670*/  SHF.L.U32 R20, R20, 0x10, RZ ;  /* 0x0000001014147819 */ /* 0x000fe400000006ff */
[----:B------:R-:W-:-:S07]  /*0680*/  SHF.L.U32 R22, R22, 0x10, RZ ;  /* 0x0000001016167819 */ /* 0x000fce00000006ff */
.L_x_823:
[----:B------:R-:W-:Y:S01]  /*0690*/  HFMA2.MMA R25, -RZ, RZ, 0, 0 ;  /* 0x00000000ff197435 */ /* 0x000fe200000001ff */
[----:B-1----:R-:W-:Y:S01]  /*06a0*/  MOV R24, R4 ;  /* 0x0000000400187202 */ /* 0x002fe20000000f00 */
[----:B------:R-:W-:Y:S01]  /*06b0*/  IMAD R23, R102, 0xf0000, RZ ;  /* 0x000f000066177824 */ /* 0x000fe200078e02ff */
[----:B------:R-:W-:Y:S01]  /*06c0*/  LEA R26, P0, R72, R9, 0x4 ;  /* 0x00000009481a7211 */ /* 0x000fe200078020ff */
[----:B------:R-:W-:Y:S01]  /*06d0*/  ULDC.64 UR6, c[0x0][0x248] ;  /* 0x0000920000067ab9 */ /* 0x000fe20000000a00 */
[----:B------:R-:W-:-:S03]  /*06e0*/  ULDC UR5, c[0x0][0x250] ;  /* 0x0000940000057ab9 */ /* 0x000fc60000000800 */
[C---:B------:R-:W-:Y:S01]  /*06f0*/  IMAD.WIDE.U32 R30, R72.reuse, 0xf0000, R24 ;  /* 0x000f0000481e7825 */ /* 0x040fe200078e0018 */
[----:B------:R-:W-:Y:S02]  /*0700*/  LEA.HI.X R25, R72, RZ, R102, 0x4, P0 ;  /* 0x000000ff48197211 */ /* 0x000fe400000f2466 */
[C---:B------:R-:W-:Y:S02]  /*0710*/  LEA R54, P0, R26.reuse, UR6, 0x3 ;  /* 0x000000061a367c11 */ /* 0x040fe4000f8018ff */
[----:B------:R-:W-:Y:S02]  /*0720*/  IADD3 R31, R31, R23, RZ ;  /* 0x000000171f1f7210 */ /* 0x000fe40007ffe0ff */
[C---:B------:R-:W-:Y:S02]  /*0730*/  IADD3 R24, P1, R17.reuse, R30, RZ ;  /* 0x0000001e11187210 */ /* 0x040fe40007f3e0ff */
[----:B------:R-:W-:Y:S02]  /*0740*/  LEA.HI.X R55, R26, UR7, R25, 0x3, P0 ;  /* 0x000000071a377c11 */ /* 0x000fe400080f1c19 */
[----:B------:R-:W-:Y:S01]  /*0750*/  IADD3.X R23, RZ, R31, RZ, P1, !PT ;  /* 0x0000001fff177210 */ /* 0x000fe20000ffe4ff */
[----:B------:R-:W-:Y:S01]  /*0760*/  VIADD R25, R17, 0x780 ;  /* 0x0000078011197836 */ /* 0x000fe20000000000 */
[----:B------:R-:W-:-:S02]  /*0770*/  ULDC.64 UR6, c[0x0][0x230] ;  /* 0x00008c0000067ab9 */ /* 0x000fc40000000a00 */
[C---:B------:R-:W-:Y:S01]  /*0780*/  SHF.L.U64.HI R23, R24.reuse, 0x1, R23 ;  /* 0x0000000118177819 */ /* 0x040fe20000010217 */
[----:B------:R-:W2:Y:S01]  /*0790*/  LDG.E.64.CONSTANT R54, desc[UR8][R54.64] ;  /* 0x0000000836367981 */ /* 0x000ea2000c1e9b00 */
[----:B------:R-:W-:Y:S02]  /*07a0*/  SHF.L.U32 R24, R24, 0x1, RZ ;  /* 0x0000000118187819 */ /* 0x000fe400000006ff */
[----:B------:R-:W-:Y:S02]  /*07b0*/  IADD3 R26, P1, R25, R30, RZ ;  /* 0x0000001e191a7210 */ /* 0x000fe40007f3e0ff */
[----:B------:R-:W-:Y:S02]  /*07c0*/  IADD3 R56, P0, R24, UR6, RZ ;  /* 0x0000000618387c10 */ /* 0x000fe4000ff1e0ff */
[----:B------:R-:W-:Y:S02]  /*07d0*/  IADD3.X R27, RZ, R31, RZ, P1, !PT ;  /* 0x0000001fff1b7210 */ /* 0x000fe40000ffe4ff */
[----:B------:R-:W-:-:S02]  /*07e0*/  IADD3.X R57, R23, UR7, RZ, P0, !PT ;  /* 0x0000000717397c10 */ /* 0x000fc400087fe4ff */
[C---:B------:R-:W-:Y:S02]  /*07f0*/  SHF.L.U32 R25, R26.reuse, 0x1, RZ ;  /* 0x000000011a197819 */ /* 0x040fe400000006ff */
[----:B------:R-:W-:Y:S02]  /*0800*/  SHF.L.U64.HI R26, R26, 0x1, R27 ;  /* 0x000000011a1a7819 */ /* 0x000fe4000001021b */
[----:B------:R-:W3:Y:S01]  /*0810*/  LDG.E.64.CONSTANT R56, desc[UR8][R56.64] ;  /* 0x0000000838387981 */ /* 0x000ee2000c1e9b00 */
[----:B------:R-:W-:Y:S02]  /*0820*/  IADD3 R58, P0, R25, UR6, RZ ;  /* 0x00000006193a7c10 */ /* 0x000fe4000ff1e0ff */
[----:B------:R-:W-:Y:S02]  /*0830*/  IADD3 R27, R17, 0xf00, RZ ;  /* 0x00000f00111b7810 */ /* 0x000fe40007ffe0ff */
[----:B------:R-:W-:Y:S02]  /*0840*/  IADD3.X R59, R26, UR7, RZ, P0, !PT ;  /* 0x000000071a3b7c10 */ /* 0x000fe400087fe4ff */
[----:B------:R-:W-:-:S04]  /*0850*/  IADD3 R28, P0, R27, R30, RZ ;  /* 0x0000001e1b1c7210 */ /* 0x000fc80007f1e0ff */
[----:B------:R-:W-:Y:S01]  /*0860*/  IADD3.X R29, RZ, R31, RZ, P0, !PT ;  /* 0x0000001fff1d7210 */ /* 0x000fe200007fe4ff */
[----:B------:R-:W4:Y:S01]  /*0870*/  LDG.E.64.CONSTANT R58, desc[UR8][R58.64] ;  /* 0x000000083a3a7981 */ /* 0x000f22000c1e9b00 */
[C---:B------:R-:W-:Y:S02]  /*0880*/  SHF.L.U32 R27, R28.reuse, 0x1, RZ ;  /* 0x000000011c1b7819 */ /* 0x040fe400000006ff */
[----:B------:R-:W-:Y:S02]  /*0890*/  SHF.L.U64.HI R28, R28, 0x1, R29 ;  /* 0x000000011c1c7819 */ /* 0x000fe4000001021d */
[----:B------:R-:W-:-:S04]  /*08a0*/  IADD3 R60, P0, R27, UR6, RZ ;  /* 0x000000061b3c7c10 */ /* 0x000fc8000ff1e0ff */
[----:B------:R-:W-:-:S06]  /*08b0*/  IADD3.X R61, R28, UR7, RZ, P0, !PT ;  /* 0x000000071c3d7c10 */ /* 0x000fcc00087fe4ff */
[----:B------:R-:W5:Y:S01]  /*08c0*/  LDG.E.64.CONSTANT R60, desc[UR8][R60.64] ;  /* 0x000000083c3c7981 */ /* 0x000f62000c1e9b00 */
[----:B------:R-:W-:-:S04]  /*08d0*/  IADD3 R29, R17, 0x1680, RZ ;  /* 0x00001680111d7810 */ /* 0x000fc80007ffe0ff */
[----:B------:R-:W-:-:S04]  /*08e0*/  IADD3 R30, P0, R29, R30, RZ ;  /* 0x0000001e1d1e7210 */ /* 0x000fc80007f1e0ff */
[----:B------:R-:W-:Y:S01]  /*08f0*/  IADD3.X R31, RZ, R31, RZ, P0, !PT ;  /* 0x0000001fff1f7210 */ /* 0x000fe200007fe4ff */
[----:B------:R-:W-:-:S03]  /*0900*/  IMAD.SHL.U32 R29, R30, 0x2, RZ ;  /* 0x000000021e1d7824 */ /* 0x000fc600078e00ff */
[----:B------:R-:W-:Y:S02]  /*0910*/  SHF.L.U64.HI R30, R30, 0x1, R31 ;  /* 0x000000011e1e7819 */ /* 0x000fe4000001021f */
[----:B------:R-:W-:-:S04]  /*0920*/  IADD3 R62, P0, R29, UR6, RZ ;  /* 0x000000061d3e7c10 */ /* 0x000fc8000ff1e0ff */
[----:B------:R-:W-:Y:S01]  /*0930*/  IADD3.X R63, R30, UR7, RZ, P0, !PT ;  /* 0x000000071e3f7c10 */ /* 0x000fe200087fe4ff */
[----:B------:R-:W-:-:S05]  /*0940*/  ULDC.64 UR6, c[0x0][0x228] ;  /* 0x00008a0000067ab9 */ /* 0x000fca0000000a00 */
[----:B------:R-:W5:Y:S01]  /*0950*/  LDG.E.64.CONSTANT R62, desc[UR8][R62.64] ;  /* 0x000000083e3e7981 */ /* 0x000f62000c1e9b00 */
[----:B------:R-:W-:-:S04]  /*0960*/  IADD3 R64, P0, R24, UR6, RZ ;  /* 0x0000000618407c10 */ /* 0x000fc8000ff1e0ff */
[----:B------:R-:W-:-:S06]  /*0970*/  IADD3.X R65, R23, UR7, RZ, P0, !PT ;  /* 0x0000000717417c10 */ /* 0x000fcc00087fe4ff */
        /* <DEDUP_REMOVED lines=10> */
[----:B--2---:R-:W-:-:S06]  /*0a20*/  FADD.FTZ R31, R55, UR5 ;  /* 0x00000005371f7e21 */ /* 0x004fcc0008010000 */
[----:B------:R-:W0:Y:S01]  /*0a30*/  MUFU.RSQ R31, R31 ;  /* 0x0000001f001f7308 */ /* 0x000e220000001400 */
[----:B---3--:R-:W-:-:S05]  /*0a40*/  SHF.L.U32 R33, R56, 0x10, RZ ;  /* 0x0000001038217819 */ /* 0x008fca00000006ff */
[----:B------:R-:W-:Y:S01]  /*0a50*/  FADD.FTZ R32, -R54, R33 ;  /* 0x0000002136207221 */ /* 0x000fe20000010100 */
[----:B------:R-:W-:-:S03]  /*0a60*/  SHF.L.U32 R33, R57, 0x10, RZ ;  /* 0x0000001039217819 */ /* 0x000fc600000006ff */
[----:B0-----:R-:W-:Y:S02]  /*0a70*/  FMUL.FTZ R93, R31, R32 ;  /* 0x000000201f5d7220 */ /* 0x001fe40000410000 */
[----:B------:R-:W-:Y:S01]  /*0a80*/  FADD.FTZ R32, -R54, R33 ;  /* 0x0000002136207221 */ /* 0x000fe20000010100 */
[----:B----4-:R-:W-:-:S03]  /*0a90*/  SHF.L.U32 R37, R58, 0x10, RZ ;  /* 0x000000103a257819 */ /* 0x010fc600000006ff */
[----:B------:R-:W-:Y:S02]  /*0aa0*/  FMUL.FTZ R33, R31, R32 ;  /* 0x000000201f217220 */ /* 0x000fe40000410000 */
[----:B------:R-:W-:Y:S01]  /*0ab0*/  FADD.FTZ R32, -R54, R37 ;  /* 0x0000002536207221 */ /* 0x000fe20000010100 */
[----:B------:R-:W-:-:S05]  /*0ac0*/  SHF.L.U32 R37, R59, 0x10, RZ ;  /* 0x000000103b257819 */ /* 0x000fca00000006ff */
[----:B------:R-:W-:Y:S01]  /*0ad0*/  FADD.FTZ R34, -R54, R37 ;  /* 0x0000002536227221 */ /* 0x000fe20000010100 */
[----:B-----5:R-:W-:Y:S01]  /*0ae0*/  SHF.L.U32 R37, R60, 0x10, RZ ;  /* 0x000000103c257819 */ /* 0x020fe200000006ff */
[----:B------:R-:W-:-:S04]  /*0af0*/  FFMA.FTZ R78, R15, R33, R18 ;  /* 0x000000210f4e7223 */ /* 0x000fc80000010012 */
[--C-:B------:R-:W-:Y:S01]  /*0b00*/  FADD.FTZ R36, -R54, R37.reuse ;  /* 0x0000002536247221 */ /* 0x100fe20000010100 */
[----:B------:R-:W-:Y:S02]  /*0b10*/  PRMT R37, R56, 0x7632, R37 ;  /* 0x0000763238257816 */ /* 0x000fe40000000025 */
[----:B------:R-:W-:Y:S02]  /*0b20*/  PRMT R39, R57, 0x7632, R39 ;  /* 0x0000763239277816 */ /* 0x000fe40000000027 */
[----:B------:R-:W-:Y:S01]  /*0b30*/  SHF.L.U32 R37, R37, 0x10, RZ ;  /* 0x0000001025257819 */ /* 0x000fe200000006ff */
[----:B------:R-:W-:Y:S01]  /*0b40*/  FMUL.FTZ R38, R78, -1.4426950216293334961 ;  /* 0xbfb8aa3b4e267820 */ /* 0x000fe20000410000 */
[----:B------:R-:W-:Y:S01]  /*0b50*/  SHF.L.U32 R43, R61, 0x10, RZ ;  /* 0x000000103d2b7819 */ /* 0x000fe200000006ff */
[----:B------:R-:W-:Y:S02]  /*0b60*/  IMAD.U32 R39, R39, 0x10000, RZ ;  /* 0x0001000027277824 */ /* 0x000fe400078e00ff */
[C---:B------:R-:W-:Y:S01]  /*0b70*/  FADD.FTZ R42, -R54.reuse, R37 ;  /* 0x00000025362a7221 */ /* 0x040fe20000010100 */
[----:B------:R0:W-:Y:S01]  /*0b80*/  MUFU.EX2 R41, R38 ;  /* 0x0000002600297308 */ /* 0x0001e20000000800 */
[----:B------:R-:W-:Y:S01]  /*0b90*/  FFMA.FTZ R80, R3, R93, R16 ;  /* 0x0000005d03507223 */ /* 0x000fe20000010010 */
[C---:B0-----:R-:W-:Y:S01]  /*0ba0*/  FADD.FTZ R38, -R54.reuse, R43 ;  /* 0x0000002b36267221 */ /* 0x041fe20000010100 */
[----:B------:R-:W-:Y:S01]  /*0bb0*/  FMUL.FTZ R43, R31, R42 ;  /* 0x0000002a1f2b7220 */ /* 0x000fe20000410000 */
[----:B------:R-:W-:Y:S01]  /*0bc0*/  FADD.FTZ R42, -R54, R39 ;  /* 0x00000027362a7221 */ /* 0x000fe20000010100 */
[----:B------:R-:W-:-:S02]  /*0bd0*/  FMUL.FTZ R35, R80, -1.4426950216293334961 ;  /* 0xbfb8aa3b50237820 */ /* 0x000fc40000410000 */
[----:B------:R-:W-:Y:S01]  /*0be0*/  FFMA.FTZ R84, R19, R43, R20 ;  /* 0x0000002b13547223 */ /* 0x000fe20000010014 */
[----:B------:R-:W-:Y:S01]  /*0bf0*/  FMUL.FTZ R77, R31, R42 ;  /* 0x0000002a1f4d7220 */ /* 0x000fe20000410000 */
[----:B------:R-:W0:Y:S02]  /*0c00*/  MUFU.EX2 R40, R35 ;  /* 0x0000002300287308 */ /* 0x000e240000000800 */
[----:B------:R-:W-:Y:S01]  /*0c10*/  FMUL.FTZ R73, R84, -1.4426950216293334961 ;  /* 0xbfb8aa3b54497820 */ /* 0x000fe20000410000 */
[----:B------:R-:W-:-:S04]  /*0c20*/  FFMA.FTZ R88, R21, R77, R22 ;  /* 0x0000004d15587223 */ /* 0x000fc80000010016 */
[----:B------:R-:W-:Y:S01]  /*0c30*/  FMUL.FTZ R83, R88, -1.4426950216293334961 ;  /* 0xbfb8aa3b58537820 */ /* 0x000fe20000410000 */
[----:B------:R-:W1:Y:S08]  /*0c40*/  MUFU.EX2 R73, R73 ;  /* 0x0000004900497308 */ /* 0x000e700000000800 */
[----:B------:R-:W2:Y:S01]  /*0c50*/  MUFU.EX2 R83, R83 ;  /* 0x0000005300537308 */ /* 0x000ea20000000800 */
[----:B0-----:R-:W-:Y:S01]  /*0c60*/  FADD.FTZ R42, R40, 1 ;  /* 0x3f800000282a7421 */ /* 0x001fe20000010000 */
[----:B------:R-:W-:Y:S01]  /*0c70*/  SHF.L.U32 R85, R62, 0x10, RZ ;  /* 0x000000103e557819 */ /* 0x000fe200000006ff */
[----:B------:R-:W-:Y:S01]  /*0c80*/  FMUL.FTZ R32, R31, R32 ;  /* 0x000000201f207220 */ /* 0x000fe20000410000 */
[----:B------:R-:W-:-:S04]  /*0c90*/  PRMT R39, R58, 0x7632, R39 ;  /* 0x000076323a277816 */ /* 0x000fc80000000027 */
[----:B------:R0:W3:Y:S01]  /*0ca0*/  MUFU.RCP R81, R42 ;  /* 0x0000002a00517308 */ /* 0x0000e20000001000 */
[----:B-1----:R-:W-:Y:S01]  /*0cb0*/  FADD.FTZ R79, R73, 1 ;  /* 0x3f800000494f7421 */ /* 0x002fe20000010000 */
[----:B------:R-:W-:Y:S01]  /*0cc0*/  FFMA.FTZ R75, R3, R32, R16 ;  /* 0x00000020034b7223 */ /* 0x000fe20000010010 */
[----:B------:R-:W-:Y:S01]  /*0cd0*/  FADD.FTZ R82, R41, 1 ;  /* 0x3f80000029527421 */ /* 0x000fe20000010000 */
[C---:B------:R-:W-:Y:S01]  /*0ce0*/  FADD.FTZ R40, -R54.reuse, R85 ;  /* 0x0000005536287221 */ /* 0x040fe20000010100 */
[----:B------:R-:W-:Y:S02]  /*0cf0*/  SHF.L.U32 R39, R39, 0x10, RZ ;  /* 0x0000001027277819 */ /* 0x000fe400000006ff */
[----:B------:R-:W-:Y:S01]  /*0d00*/  PRMT R41, R59, 0x7632, R41 ;  /* 0x000076323b297816 */ /* 0x000fe20000000029 */
[----:B------:R1:W4:Y:S01]  /*0d10*/  MUFU.RCP R85, R79 ;  /* 0x0000004f00557308 */ /* 0x0003220000001000 */
[----:B--2---:R-:W-:Y:S01]  /*0d20*/  FADD.FTZ R89, R83, 1 ;  /* 0x3f80000053597421 */ /* 0x004fe20000010000 */
[----:B------:R-:W-:Y:S01]  /*0d30*/  FMUL.FTZ R74, R75, -1.4426950216293334961 ;  /* 0xbfb8aa3b4b4a7820 */ /* 0x000fe20000410000 */
[----:B------:R-:W-:Y:S01]  /*0d40*/  FMUL.FTZ R34, R31, R34 ;  /* 0x000000221f227220 */ /* 0x000fe20000410000 */
[----:B------:R-:W-:Y:S01]  /*0d50*/  SHF.L.U32 R73, R41, 0x10, RZ ;  /* 0x0000001029497819 */ /* 0x000fe200000006ff */
[----:B0-----:R-:W-:-:S02]  /*0d60*/  FADD.FTZ R42, -R54, R39 ;  /* 0x00000027362a7221 */ /* 0x001fc40000010100 */
[----:B------:R-:W-:Y:S01]  /*0d70*/  FFMA.FTZ R35, R15, R34, R18 ;  /* 0x000000220f237223 */ /* 0x000fe20000010012 */
[----:B------:R-:W0:Y:S01]  /*0d80*/  MUFU.RCP R89, R89 ;  /* 0x0000005900597308 */ /* 0x000e220000001000 */
[----:B------:R-:W-:Y:S01]  /*0d90*/  FMUL.FTZ R41, R31, R42 ;  /* 0x0000002a1f297220 */ /* 0x000fe20000410000 */
[----:B------:R-:W-:Y:S01]  /*0da0*/  FADD.FTZ R42, -R54, R73 ;  /* 0x00000049362a7221 */ /* 0x000fe20000010100 */
[----:B------:R-:W-:Y:S01]  /*0db0*/  FMUL.FTZ R44, R35, -1.4426950216293334961 ;  /* 0xbfb8aa3b232c7820 */ /* 0x000fe20000410000 */
[----:B---3--:R-:W-:-:S04]  /*0dc0*/  FADD.FTZ R83, -R81, 1 ;  /* 0x3f80000051537421 */ /* 0x008fc80000010100 */
[----:B------:R-:W-:Y:S01]  /*0dd0*/  MUFU.EX2 R74, R74 ;  /* 0x0000004a004a7308 */ /* 0x000fe20000000800 */
[----:B------:R-:W-:Y:S01]  /*0de0*/  FMUL.FTZ R42, R31, R42 ;  /* 0x0000002a1f2a7220 */ /* 0x000fe20000410000 */
[----:B-1----:R-:W-:-:S06]  /*0df0*/  FFMA.FTZ R79, R19, R41, R20 ;  /* 0x00000029134f7223 */ /* 0x002fcc0000010014 */
[----:B------:R1:W2:Y:S01]  /*0e00*/  MUFU.RCP R86, R82 ;  /* 0x0000005200567308 */ /* 0x0002a20000001000 */
[----:B------:R-:W-:Y:S01]  /*0e10*/  FMUL.FTZ R90, R79, -1.4426950216293334961 ;  /* 0xbfb8aa3b4f5a7820 */ /* 0x000fe20000410000 */
[----:B------:R-:W-:Y:S01]  /*0e20*/  FMUL.FTZ R40, R31, R40 ;  /* 0x000000281f287220 */ /* 0x000fe20000410000 */
[----:B-1----:R-:W-:Y:S01]  /*0e30*/  FFMA.FTZ R82, R80, R83, 1 ;  /* 0x3f80000050527423 */ /* 0x002fe20000010053 */
[----:B------:R-:W-:Y:S01]  /*0e40*/  FFMA.FTZ R80, R21, R42, R22 ;  /* 0x0000002a15507223 */ /* 0x000fe20000010016 */
[----:B----4-:R-:W-:-:S03]  /*0e50*/  FADD.FTZ R83, -R85, 1 ;  /* 0x3f80000055537421 */ /* 0x010fc60000010100 */
[----:B------:R-:W1:Y:S01]  /*0e60*/  MUFU.EX2 R44, R44 ;  /* 0x0000002c002c7308 */ /* 0x000e620000000800 */
[----:B------:R-:W-:Y:S01]  /*0e70*/  FMUL.FTZ R81, R81, R82 ;  /* 0x0000005251517220 */ /* 0x000fe20000410000 */
[----:B------:R-:W-:Y:S01]  /*0e80*/  FMUL.FTZ R82, R80, -1.4426950216293334961 ;  /* 0xbfb8aa3b50527820 */ /* 0x000fe20000410000 */
[----:B------:R-:W-:Y:S01]  /*0e90*/  FFMA.FTZ R84, R84, R83, 1 ;  /* 0x3f80000054547423 */ /* 0x000fe20000010053 */
[----:B------:R-:W-:Y:S01]  /*0ea0*/  FFMA.FTZ R39, R3, R40, R16 ;  /* 0x0000002803277223 */ /* 0x000fe20000010010 */
[----:B0-----:R-:W-:Y:S01]  /*0eb0*/  FADD.FTZ R91, -R89, 1 ;  /* 0x3f800000595b7421 */ /* 0x001fe20000010100 */
[----:B--2---:R-:W-:Y:S01]  /*0ec0*/  FADD.FTZ R87, -R86, 1 ;  /* 0x3f80000056577421 */ /* 0x004fe20000010100 */
[----:B------:R-:W-:Y:S01]  /*0ed0*/  FMUL.FTZ R85, R85, R84 ;  /* 0x0000005455557220 */ /* 0x000fe20000410000 */
[----:B------:R-:W0:Y:S01]  /*0ee0*/  MUFU.EX2 R90, R90 ;  /* 0x0000005a005a7308 */ /* 0x000e220000000800 */
[----:B------:R-:W-:Y:S01]  /*0ef0*/  FADD.FTZ R84, R74, 1 ;  /* 0x3f8000004a547421 */ /* 0x000fe20000010000 */
[----:B------:R-:W-:Y:S01]  /*0f00*/  FMUL.FTZ R92, R39, -1.4426950216293334961 ;  /* 0xbfb8aa3b275c7820 */ /* 0x000fe20000410000 */
[----:B------:R-:W-:Y:S01]  /*0f10*/  PRMT R74, R65, 0x7632, R74 ;  /* 0x00007632414a7816 */ /* 0x000fe2000000004a */
[----:B------:R-:W-:-:S04]  /*0f20*/  FFMA.FTZ R88, R88, R91, 1 ;  /* 0x3f80000058587423 */ /* 0x000fc8000001005b */
[----:B------:R-:W2:Y:S01]  /*0f30*/  MUFU.EX2 R83, R82 ;  /* 0x0000005200537308 */ /* 0x000ea20000000800 */
[----:B------:R-:W-:Y:S01]  /*0f40*/  FFMA.FTZ R87, R78, R87, 1 ;  /* 0x3f8000004e577423 */ /* 0x000fe20000010057 */
[----:B------:R-:W-:Y:S01]  /*0f50*/  PRMT R78, R64, 0x7632, R78 ;  /* 0x00007632404e7816 */ /* 0x000fe2000000004e */
[----:B------:R-:W-:Y:S01]  /*0f60*/  FMUL.FTZ R89, R89, R88 ;  /* 0x0000005859597220 */ /* 0x000fe20000410000 */
[----:B------:R-:W-:Y:S01]  /*0f70*/  SHF.L.U32 R74, R74, 0x10, RZ ;  /* 0x000000104a4a7819 */ /* 0x000fe200000006ff */
[----:B------:R-:W-:-:S03]  /*0f80*/  FMUL.FTZ R87, R86, R87 ;  /* 0x0000005756577220 */ /* 0x000fc60000410000 */
[----:B------:R3:W-:Y:S01]  /*0f90*/  MUFU.EX2 R73, R92 ;  /* 0x0000005c00497308 */ /* 0x0007e20000000800 */
[----:B------:R-:W-:Y:S01]  /*0fa0*/  SHF.L.U32 R94, R65, 0x10, RZ ;  /* 0x00000010415e7819 */ /* 0x000fe200000006ff */
[----:B-1----:R-:W-:Y:S01]  /*0fb0*/  FADD.FTZ R86, R44, 1 ;  /* 0x3f8000002c567421 */ /* 0x002fe20000010000 */
[----:B------:R-:W-:Y:S01]  /*0fc0*/  SHF.L.U32 R78, R78, 0x10, RZ ;  /* 0x000000104e4e7819 */ /* 0x000fe200000006ff */
[----:B------:R-:W-:Y:S01]  /*0fd0*/  FMUL.FTZ R44, R74, R89 ;  /* 0x000000594a2c7220 */ /* 0x000fe20000410000 */
[----:B---3--:R-:W-:Y:S01]  /*0fe0*/  SHF.L.U32 R92, R64, 0x10, RZ ;  /* 0x00000010405c7819 */ /* 0x008fe200000006ff */
[----:B------:R-:W-:Y:S01]  /*0ff0*/  IMAD.U32 R89, R63, 0x10000, RZ ;  /* 0x000100003f597824 */ /* 0x000fe200078e00ff */
[----:B------:R-:W-:-:S03]  /*1000*/  PRMT R74, R60, 0x7632, R74 ;  /* 0x000076323c4a7816 */ /* 0x000fc6000000004a */
[----:B------:R-:W-:Y:S01]  /*1010*/  FMUL.FTZ R92, R92, R81 ;  /* 0x000000515c5c7220 */ /* 0x000fe20000410000 */
[----:B------:R-:W-:Y:S01]  /*1020*/  FMUL.FTZ R94, R94, R87 ;  /* 0x000000575e5e7220 */ /* 0x000fe20000410000 */
[----:B------:R-:W-:Y:S01]  /*1030*/  FMUL.FTZ R82, R78, R85 ;  /* 0x000000554e527220 */ /* 0x000fe20000410000 */
[----:B------:R-:W1:Y:S01]  /*1040*/  MUFU.RCP R86, R86 ;  /* 0x0000005600567308 */ /* 0x000e620000001000 */
[----:B------:R-:W-:Y:S01]  /*1050*/  FMUL.FTZ R88, R3, R92 ;  /* 0x0000005c03587220 */ /* 0x000fe20000410000 */
[----:B0-----:R-:W-:Y:S01]  /*1060*/  FADD.FTZ R87, R90, 1 ;  /* 0x3f8000005a577421 */ /* 0x001fe20000010000 */
[----:B------:R-:W-:Y:S01]  /*1070*/  SHF.L.U32 R85, R74, 0x10, RZ ;  /* 0x000000104a557819 */ /* 0x000fe200000006ff */
[C---:B------:R-:W-:Y:S01]  /*1080*/  FADD.FTZ R96, -R54.reuse, R89 ;  /* 0x0000005936607221 */ /* 0x040fe20000010100 */
[----:B------:R-:W-:Y:S01]  /*1090*/  FMUL.FTZ R36, R31, R36 ;  /* 0x000000241f247220 */ /* 0x000fe20000410000 */
[----:B--2---:R-:W-:Y:S02]  /*10a0*/  FADD.FTZ R89, R83, 1 ;  /* 0x3f80000053597421 */ /* 0x004fe40000010000 */
[----:B------:R-:W0:Y:S01]  /*10b0*/  MUFU.RCP R84, R84 ;  /* 0x0000005400547308 */ /* 0x000e220000001000 */
[----:B------:R-:W-:Y:S01]  /*10c0*/  PRMT R78, R61, 0x7632, R78 ;  /* 0x000076323d4e7816 */ /* 0x000fe2000000004e */
[----:B------:R-:W-:Y:S01]  /*10d0*/  FFMA.FTZ R88, R93, R88, RZ ;  /* 0x000000585d587223 */ /* 0x000fe200000100ff */
[----:B------:R-:W-:Y:S01]  /*10e0*/  FMUL.FTZ R81, R19, R82 ;  /* 0x0000005213517220 */ /* 0x000fe20000410000 */
[----:B------:R-:W-:Y:S01]  /*10f0*/  FFMA.FTZ R45, R3, R36, R16 ;  /* 0x00000024032d7223 */ /* 0x000fe20000010010 */
[----:B------:R-:W-:Y:S01]  /*1100*/  FADD.FTZ R90, -R54, R85 ;  /* 0x00000055365a7221 */ /* 0x000fe20000010100 */
[----:B------:R-:W-:-:S02]  /*1110*/  FMUL.FTZ R38, R31, R38 ;  /* 0x000000261f267220 */ /* 0x000fc40000410000 */
[----:B------:R2:W3:Y:S01]  /*1120*/  MUFU.RCP R91, R89 ;  /* 0x00000059005b7308 */ /* 0x0004e20000001000 */
[----:B------:R-:W-:Y:S01]  /*1130*/  SHF.L.U32 R95, R78, 0x10, RZ ;  /* 0x000000104e5f7819 */ /* 0x000fe200000006ff */
[C---:B------:R-:W-:Y:S01]  /*1140*/  FFMA.FTZ R88, R43.reuse, R81, R88 ;  /* 0x000000512b587223 */ /* 0x040fe20000010058 */
[----:B------:R-:W-:Y:S01]  /*1150*/  FFMA.FTZ R78, R43, R82, R48 ;  /* 0x000000522b4e7223 */ /* 0x000fe20000010030 */
[----:B------:R-:W-:Y:S01]  /*1160*/  FMUL.FTZ R76, R45, -1.4426950216293334961 ;  /* 0xbfb8aa3b2d4c7820 */ /* 0x000fe20000410000 */
[----:B------:R-:W-:-:S03]  /*1170*/  FMUL.FTZ R81, R15, R94 ;  /* 0x0000005e0f517220 */ /* 0x000fc60000410000 */
[----:B------:R-:W4:Y:S01]  /*1180*/  MUFU.RCP R87, R87 ;  /* 0x0000005700577308 */ /* 0x000f220000001000 */
[----:B------:R-:W-:Y:S01]  /*1190*/  FMUL.FTZ R48, R31, R90 ;  /* 0x0000005a1f307220 */ /* 0x000fe20000410000 */
[----:B------:R-:W-:Y:S01]  /*11a0*/  FFMA.FTZ R55, R15, R38, R18 ;  /* 0x000000260f377223 */ /* 0x000fe20000010012 */
[----:B------:R-:W-:Y:S01]  /*11b0*/  FADD.FTZ R90, -R54, R95 ;  /* 0x0000005f365a7221 */ /* 0x000fe20000010100 */
[----:B------:R-:W-:Y:S01]  /*11c0*/  FFMA.FTZ R88, R33, R81, R88 ;  /* 0x0000005121587223 */ /* 0x000fe20000010058 */
[----:B------:R-:W-:Y:S01]  /*11d0*/  FMUL.FTZ R85, R21, R44 ;  /* 0x0000002c15557220 */ /* 0x000fe20000410000 */
[----:B------:R-:W-:Y:S01]  /*11e0*/  FFMA.FTZ R83, R19, R48, R20 ;  /* 0x0000003013537223 */ /* 0x000fe20000010014 */
[----:B------:R-:W-:Y:S01]  /*11f0*/  FMUL.FTZ R37, R55, -1.4426950216293334961 ;  /* 0xbfb8aa3b37257820 */ /* 0x000fe20000410000 */
[----:B------:R-:W5:Y:S01]  /*1200*/  MUFU.EX2 R76, R76 ;  /* 0x0000004c004c7308 */ /* 0x000f620000000800 */
[----:B------:R-:W-:Y:S01]  /*1210*/  FFMA.FTZ R43, R77, R44, R52 ;  /* 0x0000002c4d2b7223 */ /* 0x000fe20000010034 */
[----:B------:R-:W-:Y:S01]  /*1220*/  FMUL.FTZ R52, R31, R90 ;  /* 0x0000005a1f347220 */ /* 0x000fe20000410000 */
[----:B------:R-:W-:Y:S01]  /*1230*/  FFMA.FTZ R85, R77, R85, R88 ;  /* 0x000000554d557223 */ /* 0x000fe20000010058 */
[----:B------:R-:W-:Y:S01]  /*1240*/  FMUL.FTZ R95, R83, -1.4426950216293334961 ;  /* 0xbfb8aa3b535f7820 */ /* 0x000fe20000410000 */
[----:B-1----:R-:W-:Y:S01]  /*1250*/  FADD.FTZ R90, -R86, 1 ;  /* 0x3f800000565a7421 */ /* 0x002fe20000010100 */
[----:B0-----:R-:W-:-:S02]  /*1260*/  FADD.FTZ R88, -R84, 1 ;  /* 0x3f80000054587421 */ /* 0x001fc40000010100 */
[----:B------:R-:W0:Y:S01]  /*1270*/  MUFU.EX2 R37, R37 ;  /* 0x0000002500257308 */ /* 0x000e220000000800 */
[----:B--2---:R-:W-:Y:S01]  /*1280*/  FFMA.FTZ R89, R35, R90, 1 ;  /* 0x3f80000023597423 */ /* 0x004fe2000001005a */
[----:B------:R-:W-:Y:S01]  /*1290*/  FFMA.FTZ R75, R75, R88, 1 ;  /* 0x3f8000004b4b7423 */ /* 0x000fe20000010058 */
[----:B---3--:R-:W-:Y:S01]  /*12a0*/  FADD.FTZ R35, -R91, 1 ;  /* 0x3f8000005b237421 */ /* 0x008fe20000010100 */
[----:B----4-:R-:W-:Y:S01]  /*12b0*/  FADD.FTZ R88, -R87, 1 ;  /* 0x3f80000057587421 */ /* 0x010fe20000010100 */
[----:B------:R-:W-:-:S03]  /*12c0*/  FFMA.FTZ R77, R21, R52, R22 ;  /* 0x00000034154d7223 */ /* 0x000fc60000010016 */
[----:B------:R-:W1:Y:S01]  /*12d0*/  MUFU.EX2 R95, R95 ;  /* 0x0000005f005f7308 */ /* 0x000e620000000800 */
[----:B------:R-:W-:Y:S01]  /*12e0*/  FFMA.FTZ R80, R80, R35, 1 ;  /* 0x3f80000050507423 */ /* 0x000fe20000010023 */
[----:B------:R-:W-:Y:S01]  /*12f0*/  FFMA.FTZ R88, R79, R88, 1 ;  /* 0x3f8000004f587423 */ /* 0x000fe20000010058 */
[----:B------:R-:W-:Y:S01]  /*1300*/  SHF.L.U32 R35, R66, 0x10, RZ ;  /* 0x0000001042237819 */ /* 0x000fe200000006ff */
[----:B------:R-:W-:Y:S01]  /*1310*/  FMUL.FTZ R90, R77, -1.4426950216293334961 ;  /* 0xbfb8aa3b4d5a7820 */ /* 0x000fe20000410000 */
[----:B------:R-:W-:Y:S01]  /*1320*/  FMUL.FTZ R84, R84, R75 ;  /* 0x0000004b54547220 */ /* 0x000fe20000410000 */
[----:B------:R-:W-:Y:S01]  /*1330*/  PRMT R75, R66, 0x7632, R75 ;  /* 0x00007632424b7816 */ /* 0x000fe2000000004b */
[----:B------:R-:W-:Y:S01]  /*1340*/  FMUL.FTZ R79, R87, R88 ;  /* 0x00000058574f7220 */ /* 0x000fe20000410000 */
[----:B------:R0:W2:Y:S01]  /*1350*/  MUFU.EX2 R97, R90 ;  /* 0x0000005a00617308 */ /* 0x0000a20000000800 */
[----:B-----5:R-:W-:Y:S01]  /*1360*/  FADD.FTZ R87, R76, 1 ;  /* 0x3f8000004c577421 */ /* 0x020fe20000010000 */
[----:B------:R-:W-:Y:S01]  /*1370*/  FMUL.FTZ R35, R35, R84 ;  /* 0x0000005423237220 */ /* 0x000fe20000410000 */
[----:B------:R-:W-:Y:S01]  /*1380*/  FMUL.FTZ R91, R91, R80 ;  /* 0x000000505b5b7220 */ /* 0x000fe20000410000 */
[----:B------:R-:W-:-:S02]  /*1390*/  PRMT R76, R67, 0x7632, R76 ;  /* 0x00007632434c7816 */ /* 0x000fc4000000004c */
[----:B------:R-:W-:Y:S01]  /*13a0*/  SHF.L.U32 R84, R75, 0x10, RZ ;  /* 0x000000104b547819 */ /* 0x000fe200000006ff */
[----:B------:R-:W-:Y:S01]  /*13b0*/  FMUL.FTZ R89, R86, R89 ;  /* 0x0000005956597220 */ /* 0x000fe20000410000 */
[----:B------:R-:W-:Y:S02]  /*13c0*/  SHF.L.U32 R80, R67, 0x10, RZ ;  /* 0x0000001043507819 */ /* 0x000fe400000006ff */
[----:B------:R-:W-:Y:S01]  /*13d0*/  PRMT R75, R62, 0x7632, R75 ;  /* 0x000076323e4b7816 */ /* 0x000fe2000000004b */
[----:B0-----:R-:W-:Y:S01]  /*13e0*/  FADD.FTZ R90, R37, 1 ;  /* 0x3f800000255a7421 */ /* 0x001fe20000010000 */
[----:B------:R-:W-:Y:S01]  /*13f0*/  SHF.L.U32 R76, R76, 0x10, RZ ;  /* 0x000000104c4c7819 */ /* 0x000fe200000006ff */
[----:B------:R-:W-:Y:S01]  /*1400*/  FMUL.FTZ R84, R84, R79 ;  /* 0x0000004f54547220 */ /* 0x000fe20000410000 */
[----:B------:R-:W-:Y:S01]  /*1410*/  FMUL.FTZ R37, R80, R89 ;  /* 0x0000005950257220 */ /* 0x000fe20000410000 */
[----:B------:R-:W-:Y:S01]  /*1420*/  SHF.L.U32 R79, R75, 0x10, RZ ;  /* 0x000000104b4f7819 */ /* 0x000fe200000006ff */
[----:B-1----:R-:W-:Y:S01]  /*1430*/  FADD.FTZ R89, R95, 1 ;  /* 0x3f8000005f597421 */ /* 0x002fe20000010000 */
[----:B------:R-:W0:Y:S01]  /*1440*/  MUFU.RCP R87, R87 ;  /* 0x0000005700577308 */ /* 0x000e220000001000 */
[----:B------:R-:W-:Y:S01]  /*1450*/  FMUL.FTZ R80, R76, R91 ;  /* 0x0000005b4c507220 */ /* 0x000fe20000410000 */
[----:B------:R-:W-:Y:S01]  /*1460*/  PRMT R75, R63, 0x7632, R75 ;  /* 0x000076323f4b7816 */ /* 0x000fe2000000004b */
[----:B------:R-:W-:Y:S01]  /*1470*/  FMUL.FTZ R96, R31, R96 ;  /* 0x000000601f607220 */ /* 0x000fe20000410000 */
[----:B------:R-:W-:Y:S01]  /*1480*/  FMUL.FTZ R76, R3, R35 ;  /* 0x00000023034c7220 */ /* 0x000fe20000410000 */
[----:B------:R-:W-:-:S02]  /*1490*/  FADD.FTZ R86, -R54, R79 ;  /* 0x0000004f36567221 */ /* 0x000fc40000010100 */
[----:B------:R-:W-:Y:S01]  /*14a0*/  FFMA.FTZ R74, R15, R96, R18 ;  /* 0x000000600f4a7223 */ /* 0x000fe20000010012 */
[----:B------:R-:W1:Y:S01]  /*14b0*/  MUFU.RCP R89, R89 ;  /* 0x0000005900597308 */ /* 0x000e620000001000 */
[----:B------:R-:W-:Y:S02]  /*14c0*/  IMAD.U32 R79, R75, 0x10000, RZ ;  /* 0x000100004b4f7824 */ /* 0x000fe400078e00ff */
[----:B------:R-:W-:Y:S01]  /*14d0*/  FFMA.FTZ R88, R32, R76, R85 ;  /* 0x0000004c20587223 */ /* 0x000fe20000010055 */
[----:B------:R-:W-:Y:S01]  /*14e0*/  FMUL.FTZ R76, R31, R86 ;  /* 0x000000561f4c7220 */ /* 0x000fe20000410000 */
[----:B------:R-:W-:Y:S01]  /*14f0*/  FMUL.FTZ R75, R19, R84 ;  /* 0x00000054134b7220 */ /* 0x000fe20000410000 */
[----:B--2---:R-:W-:Y:S02]  /*1500*/  FADD.FTZ R86, R97, 1 ;  /* 0x3f80000061567421 */ /* 0x004fe40000010000 */
[----:B------:R-:W2:Y:S01]  /*1510*/  MUFU.RCP R90, R90 ;  /* 0x0000005a005a7308 */ /* 0x000ea20000001000 */
[----:B------:R-:W-:Y:S01]  /*1520*/  FMUL.FTZ R81, R74, -1.4426950216293334961 ;  /* 0xbfb8aa3b4a517820 */ /* 0x000fe20000410000 */
[----:B------:R-:W-:Y:S01]  /*1530*/  FADD.FTZ R98, -R54, R79 ;  /* 0x0000004f36627221 */ /* 0x000fe20000010100 */
[----:B------:R-:W-:Y:S01]  /*1540*/  FFMA.FTZ R79, R19, R76, R20 ;  /* 0x0000004c134f7223 */ /* 0x000fe20000010014 */
[----:B------:R-:W-:Y:S01]  /*1550*/  FFMA.FTZ R85, R41, R75, R88 ;  /* 0x0000004b29557223 */ /* 0x000fe20000010058 */
[----:B------:R-:W-:Y:S01]  /*1560*/  FFMA.FTZ R88, R3, R92, RZ ;  /* 0x0000005c03587223 */ /* 0x000fe200000100ff */
[----:B------:R-:W-:Y:S01]  /*1570*/  FADD.FTZ R49, R82, R49 ;  /* 0x0000003152317221 */ /* 0x000fe20000010000 */
[----:B------:R-:W-:Y:S01]  /*1580*/  FMUL.FTZ R97, R79, -1.4426950216293334961 ;  /* 0xbfb8aa3b4f617820 */ /* 0x000fe20000410000 */
[----:B------:R-:W3:Y:S01]  /*1590*/  MUFU.RCP R86, R86 ;  /* 0x0000005600567308 */ /* 0x000ee20000001000 */
[----:B------:R-:W-:Y:S01]  /*15a0*/  FFMA.FTZ R88, R19, R82, R88 ;  /* 0x0000005213587223 */ /* 0x000fe20000010058 */
[----:B0-----:R-:W-:Y:S01]  /*15b0*/  FADD.FTZ R82, -R87, 1 ;  /* 0x3f80000057527421 */ /* 0x001fe20000010100 */
[----:B------:R-:W-:-:S05]  /*15c0*/  FMUL.FTZ R75, R31, R98 ;  /* 0x000000621f4b7220 */ /* 0x000fca0000410000 */
[----:B------:R-:W0:Y:S01]  /*15d0*/  MUFU.EX2 R81, R81 ;  /* 0x0000005100517308 */ /* 0x000e220000000800 */
[----:B------:R-:W-:Y:S01]  /*15e0*/  FFMA.FTZ R82, R45, R82, 1 ;  /* 0x3f8000002d527423 */ /* 0x000fe20000010052 */
[----:B-1----:R-:W-:Y:S01]  /*15f0*/  FADD.FTZ R98, -R89, 1 ;  /* 0x3f80000059627421 */ /* 0x002fe20000010100 */
[----:B--2---:R-:W-:-:S05]  /*1600*/  FADD.FTZ R100, -R90, 1 ;  /* 0x3f8000005a647421 */ /* 0x004fca0000010100 */
[----:B------:R-:W1:Y:S01]  /*1610*/  MUFU.EX2 R97, R97 ;  /* 0x0000006100617308 */ /* 0x000e620000000800 */
[----:B------:R-:W-:Y:S01]  /*1620*/  FMUL.FTZ R87, R87, R82 ;  /* 0x0000005257577220 */ /* 0x000fe20000410000 */
[----:B------:R-:W-:Y:S01]  /*1630*/  FMUL.FTZ R91, R15, R37 ;  /* 0x000000250f5b7220 */ /* 0x000fe20000410000 */
[----:B------:R-:W-:Y:S01]  /*1640*/  FFMA.FTZ R82, R83, R98, 1 ;  /* 0x3f80000053527423 */ /* 0x000fe20000010062 */
[----:B------:R-:W-:Y:S01]  /*1650*/  SHF.L.U32 R98, R68, 0x10, RZ ;  /* 0x0000001044627819 */ /* 0x000fe200000006ff */
[----:B------:R-:W-:Y:S01]  /*1660*/  FFMA.FTZ R55, R55, R100, 1 ;  /* 0x3f80000037377423 */ /* 0x000fe20000010064 */
[----:B------:R-:W-:Y:S01]  /*1670*/  FFMA.FTZ R91, R34, R91, R85 ;  /* 0x0000005b225b7223 */ /* 0x000fe20000010055 */
[----:B------:R-:W-:Y:S01]  /*1680*/  FMUL.FTZ R95, R21, R80 ;  /* 0x00000050155f7220 */ /* 0x000fe20000410000 */
[----:B------:R-:W-:Y:S01]  /*1690*/  FADD.FTZ R45, R73, 1 ;  /* 0x3f800000492d7421 */ /* 0x000fe20000010000 */
[----:B---3--:R-:W-:Y:S01]  /*16a0*/  FADD.FTZ R100, -R86, 1 ;  /* 0x3f80000056647421 */ /* 0x008fe20000010100 */
[----:B------:R-:W-:Y:S01]  /*16b0*/  FMUL.FTZ R83, R90, R55 ;  /* 0x000000375a537220 */ /* 0x000fe20000410000 */
[----:B------:R-:W-:Y:S01]  /*16c0*/  FMUL.FTZ R98, R98, R87 ;  /* 0x0000005762627220 */ /* 0x000fe20000410000 */
[----:B------:R-:W-:Y:S01]  /*16d0*/  PRMT R55, R68, 0x7632, R55 ;  /* 0x0000763244377816 */ /* 0x000fe20000000037 */
[----:B0-----:R-:W-:Y:S01]  /*16e0*/  FADD.FTZ R73, R81, 1 ;  /* 0x3f80000051497421 */ /* 0x001fe20000010000 */
[----:B------:R-:W-:Y:S01]  /*16f0*/  FFMA.FTZ R91, R42, R95, R91 ;  /* 0x0000005f2a5b7223 */ /* 0x000fe2000001005b */
[----:B------:R-:W-:Y:S01]  /*1700*/  FFMA.FTZ R95, R77, R100, 1 ;  /* 0x3f8000004d5f7423 */ /* 0x000fe20000010064 */
[----:B------:R-:W-:Y:S01]  /*1710*/  FFMA.FTZ R85, R21, R75, R22 ;  /* 0x0000004b15557223 */ /* 0x000fe20000010016 */
[----:B------:R-:W-:Y:S01]  /*1720*/  FMUL.FTZ R77, R3, R98 ;  /* 0x00000062034d7220 */ /* 0x000fe20000410000 */
[----:B------:R-:W0:Y:S01]  /*1730*/  MUFU.RCP R45, R45 ;  /* 0x0000002d002d7308 */ /* 0x000e220000001000 */
[----:B------:R-:W-:Y:S01]  /*1740*/  SHF.L.U32 R55, R55, 0x10, RZ ;  /* 0x0000001037377819 */ /* 0x000fe200000006ff */
[----:B------:R-:W-:Y:S01]  /*1750*/  FMUL.FTZ R82, R89, R82 ;  /* 0x0000005259527220 */ /* 0x000fe20000410000 */
[----:B-1----:R-:W-:Y:S01]  /*1760*/  FADD.FTZ R97, R97, 1 ;  /* 0x3f80000061617421 */ /* 0x002fe20000010000 */
[----:B------:R-:W-:Y:S01]  /*1770*/  FMUL.FTZ R99, R85, -1.4426950216293334961 ;  /* 0xbfb8aa3b55637820 */ /* 0x000fe20000410000 */
[----:B------:R-:W-:Y:S01]  /*1780*/  SHF.L.U32 R100, R69, 0x10, RZ ;  /* 0x0000001045647819 */ /* 0x000fe200000006ff */
[----:B------:R-:W-:-:S02]  /*1790*/  FFMA.FTZ R91, R36, R77, R91 ;  /* 0x0000004d245b7223 */ /* 0x000fc4000001005b */
[----:B------:R-:W1:Y:S01]  /*17a0*/  MUFU.RCP R73, R73 ;  /* 0x0000004900497308 */ /* 0x000e620000001000 */
[----:B------:R-:W-:Y:S01]  /*17b0*/  FMUL.FTZ R82, R55, R82 ;  /* 0x0000005237527220 */ /* 0x000fe20000410000 */
[----:B------:R-:W-:Y:S01]  /*17c0*/  PRMT R55, R69, 0x7632, R55 ;  /* 0x0000763245377816 */ /* 0x000fe20000000037 */
[----:B------:R-:W-:-:S05]  /*17d0*/  FMUL.FTZ R100, R100, R83 ;  /* 0x0000005364647220 */ /* 0x000fca0000410000 */
[----:B------:R-:W2:Y:S01]  /*17e0*/  MUFU.RCP R77, R97 ;  /* 0x00000061004d7308 */ /* 0x000ea20000001000 */
[----:B------:R-:W-:Y:S01]  /*17f0*/  FMUL.FTZ R81, R19, R82 ;  /* 0x0000005213517220 */ /* 0x000fe20000410000 */
[----:B------:R-:W-:Y:S01]  /*1800*/  SHF.L.U32 R83, R55, 0x10, RZ ;  /* 0x0000001037537819 */ /* 0x000fe200000006ff */
[C---:B------:R-:W-:Y:S01]  /*1810*/  FFMA.FTZ R88, R15.reuse, R94, R88 ;  /* 0x0000005e0f587223 */ /* 0x040fe20000010058 */
[----:B------:R-:W-:-:S04]  /*1820*/  FMUL.FTZ R55, R15, R100 ;  /* 0x000000640f377220 */ /* 0x000fc80000410000 */
[----:B------:R-:W3:Y:S01]  /*1830*/  MUFU.EX2 R99, R99 ;  /* 0x0000006300637308 */ /* 0x000ee20000000800 */
[----:B------:R-:W-:Y:S01]  /*1840*/  FFMA.FTZ R81, R48, R81, R91 ;  /* 0x0000005130517223 */ /* 0x000fe2000001005b */
[----:B------:R-:W-:Y:S01]  /*1850*/  FADD.FTZ R53, R44, R53 ;  /* 0x000000352c357221 */ /* 0x000fe20000010000 */
[----:B------:R-:W-:Y:S01]  /*1860*/  FFMA.FTZ R88, R21, R44, R88 ;  /* 0x0000002c15587223 */ /* 0x000fe20000010058 */
[----:B0-----:R-:W-:Y:S01]  /*1870*/  FADD.FTZ R44, -R45, 1 ;  /* 0x3f8000002d2c7421 */ /* 0x001fe20000010100 */
[----:B------:R-:W-:Y:S01]  /*1880*/  FFMA.FTZ R81, R38, R55, R81 ;  /* 0x0000003726517223 */ /* 0x000fe20000010051 */
[----:B------:R-:W-:Y:S01]  /*1890*/  FFMA.FTZ R55, R41, R84, R78 ;  /* 0x0000005429377223 */ /* 0x000fe2000001004e */
[----:B-1----:R-:W-:Y:S01]  /*18a0*/  FADD.FTZ R41, -R73, 1 ;  /* 0x3f80000049297421 */ /* 0x002fe20000010100 */
[----:B------:R-:W-:Y:S01]  /*18b0*/  FMUL.FTZ R86, R86, R95 ;  /* 0x0000005f56567220 */ /* 0x000fe20000410000 */
[----:B------:R-:W-:Y:S01]  /*18c0*/  FFMA.FTZ R44, R39, R44, 1 ;  /* 0x3f800000272c7423 */ /* 0x000fe2000001002c */
[----:B--2---:R-:W-:Y:S01]  /*18d0*/  FADD.FTZ R78, -R77, 1 ;  /* 0x3f8000004d4e7421 */ /* 0x004fe20000010100 */
[----:B------:R-:W-:Y:S01]  /*18e0*/  FFMA.FTZ R74, R74, R41, 1 ;  /* 0x3f8000004a4a7423 */ /* 0x000fe20000010029 */
[C---:B------:R-:W-:Y:S01]  /*18f0*/  PRMT R39, R70.reuse, 0x7632, R39 ;  /* 0x0000763246277816 */ /* 0x040fe20000000027 */
[----:B------:R-:W-:Y:S01]  /*1900*/  FMUL.FTZ R86, R83, R86 ;  /* 0x0000005653567220 */ /* 0x000fe20000410000 */
[----:B------:R-:W-:Y:S01]  /*1910*/  SHF.L.U32 R41, R70, 0x10, RZ ;  /* 0x0000001046297819 */ /* 0x000fe200000006ff */
[----:B------:R-:W-:Y:S01]  /*1920*/  FMUL.FTZ R44, R45, R44 ;  /* 0x0000002c2d2c7220 */ /* 0x000fe20000410000 */
[----:B------:R-:W-:Y:S01]  /*1930*/  FFMA.FTZ R78, R79, R78, 1 ;  /* 0x3f8000004f4e7423 */ /* 0x000fe2000001004e */
[----:B---3--:R-:W-:Y:S01]  /*1940*/  FADD.FTZ R99, R99, 1 ;  /* 0x3f80000063637421 */ /* 0x008fe20000010000 */
[----:B------:R-:W-:Y:S01]  /*1950*/  FFMA.FTZ R88, R3, R35, R88 ;  /* 0x0000002303587223 */ /* 0x000fe20000010058 */
[----:B------:R-:W-:Y:S01]  /*1960*/  SHF.L.U32 R45, R39, 0x10, RZ ;  /* 0x00000010272d7819 */ /* 0x000fe200000006ff */
[----:B------:R-:W-:Y:S01]  /*1970*/  FMUL.FTZ R83, R21, R86 ;  /* 0x0000005615537220 */ /* 0x000fe20000410000 */
[----:B------:R-:W-:Y:S01]  /*1980*/  FMUL.FTZ R39, R41, R44 ;  /* 0x0000002c29277220 */ /* 0x000fe20000410000 */
[----:B------:R-:W-:Y:S01]  /*1990*/  FMUL.FTZ R78, R77, R78 ;  /* 0x0000004e4d4e7220 */ /* 0x000fe20000410000 */
[----:B------:R-:W0:Y:S01]  /*19a0*/  MUFU.RCP R99, R99 ;  /* 0x0000006300637308 */ /* 0x000e220000001000 */
[----:B------:R-:W-:Y:S01]  /*19b0*/  FFMA.FTZ R88, R19, R84, R88 ;  /* 0x0000005413587223 */ /* 0x000fe20000010058 */
[----:B------:R-:W-:Y:S01]  /*19c0*/  FFMA.FTZ R81, R52, R83, R81 ;  /* 0x0000005334517223 */ /* 0x000fe20000010051 */
[----:B------:R-:W-:Y:S01]  /*19d0*/  FMUL.FTZ R44, R3, R39 ;  /* 0x00000027032c7220 */ /* 0x000fe20000410000 */
[----:B------:R-:W-:Y:S01]  /*19e0*/  FMUL.FTZ R78, R45, R78 ;  /* 0x0000004e2d4e7220 */ /* 0x000fe20000410000 */
[----:B------:R-:W-:Y:S01]  /*19f0*/  FFMA.FTZ R88, R15, R37, R88 ;  /* 0x000000250f587223 */ /* 0x000fe20000010058 */
[C---:B------:R-:W-:Y:S01]  /*1a00*/  PRMT R41, R71.reuse, 0x7632, R41 ;  /* 0x0000763247297816 */ /* 0x040fe20000000029 */
[----:B------:R-:W-:Y:S01]  /*1a10*/  FFMA.FTZ R81, R40, R44, R81 ;  /* 0x0000002c28517223 */ /* 0x000fe20000010051 */
[----:B------:R-:W-:Y:S01]  /*1a20*/  SHF.L.U32 R45, R71, 0x10, RZ ;  /* 0x00000010472d7819 */ /* 0x000fe200000006ff */
[----:B------:R-:W-:Y:S01]  /*1a30*/  FMUL.FTZ R44, R19, R78 ;  /* 0x0000004e132c7220 */ /* 0x000fe20000410000 */
[----:B------:R-:W-:Y:S01]  /*1a40*/  FMUL.FTZ R74, R73, R74 ;  /* 0x0000004a494a7220 */ /* 0x000fe20000410000 */
[----:B------:R-:W-:Y:S01]  /*1a50*/  FFMA.FTZ R88, R21, R80, R88 ;  /* 0x0000005015587223 */ /* 0x000fe20000010058 */
[----:B------:R-:W-:-:S02]  /*1a60*/  IMAD.U32 R73, R41, 0x10000, RZ ;  /* 0x0001000029497824 */ /* 0x000fc400078e00ff */
[----:B------:R-:W-:Y:S01]  /*1a70*/  FFMA.FTZ R81, R76, R44, R81 ;  /* 0x0000002c4c517223 */ /* 0x000fe20000010051 */
[----:B------:R-:W-:Y:S01]  /*1a80*/  FMUL.FTZ R41, R45, R74 ;  /* 0x0000004a2d297220 */ /* 0x000fe20000410000 */
[----:B------:R-:W-:Y:S01]  /*1a90*/  FFMA.FTZ R88, R3, R98, R88 ;  /* 0x0000006203587223 */ /* 0x000fe20000010058 */
[----:B------:R-:W1:Y:S01]  /*1aa0*/  LDC.64 R44, c[0x0][0x258] ;  /* 0x00009600ff2c7b82 */ /* 0x000e620000000a00 */
[----:B0-----:R-:W-:Y:S02]  /*1ab0*/  FADD.FTZ R90, -R99, 1 ;  /* 0x3f800000635a7421 */ /* 0x001fe40000010100 */
[----:B------:R-:W-:Y:S02]  /*1ac0*/  FFMA.FTZ R88, R19, R82, R88 ;  /* 0x0000005213587223 */ /* 0x000fe40000010058 */
[----:B------:R-:W-:Y:S02]  /*1ad0*/  FFMA.FTZ R90, R85, R90, 1 ;  /* 0x3f800000555a7423 */ /* 0x000fe4000001005a */
[----:B------:R-:W-:Y:S01]  /*1ae0*/  FFMA.FTZ R88, R15, R100, R88 ;  /* 0x000000640f587223 */ /* 0x000fe20000010058 */
[----:B------:R-:W-:Y:S01]  /*1af0*/  FFMA.FTZ R55, R48, R82, R55 ;  /* 0x0000005230377223 */ /* 0x000fe20000010037 */
[----:B------:R-:W-:-:S02]  /*1b00*/  FMUL.FTZ R90, R99, R90 ;  /* 0x0000005a635a7220 */ /* 0x000fc40000410000 */
[----:B------:R-:W-:Y:S01]  /*1b10*/  FFMA.FTZ R88, R21, R86, R88 ;  /* 0x0000005615587223 */ /* 0x000fe20000010058 */
[----:B------:R-:W-:Y:S01]  /*1b20*/  FFMA.FTZ R48, R76, R78, R55 ;  /* 0x0000004e4c307223 */ /* 0x000fe20000010037 */
[----:B------:R-:W-:Y:S02]  /*1b30*/  FMUL.FTZ R90, R73, R90 ;  /* 0x0000005a495a7220 */ /* 0x000fe40000410000 */
[----:B------:R-:W-:Y:S01]  /*1b40*/  FFMA.FTZ R88, R3, R39, R88 ;  /* 0x0000002703587223 */ /* 0x000fe20000010058 */
[----:B------:R-:W-:Y:S01]  /*1b50*/  FMUL.FTZ R73, R15, R41 ;  /* 0x000000290f497220 */ /* 0x000fe20000410000 */
[----:B------:R-:W-:Y:S02]  /*1b60*/  IADD3 R55, P0, R72, 0x1, RZ ;  /* 0x0000000148377810 */ /* 0x000fe40007f1e0ff */
[----:B------:R-:W-:Y:S01]  /*1b70*/  FFMA.FTZ R88, R19, R78, R88 ;  /* 0x0000004e13587223 */ /* 0x000fe20000010058 */
[----:B------:R-:W-:Y:S01]  /*1b80*/  FFMA.FTZ R74, R96, R73, R81 ;  /* 0x00000049604a7223 */ /* 0x000fe20000010051 */
[----:B------:R-:W-:Y:S01]  /*1b90*/  FFMA.FTZ R73, R42, R80, R43 ;  /* 0x000000502a497223 */ /* 0x000fe2000001002b */
[----:B------:R-:W-:Y:S01]  /*1ba0*/  IADD3.X R102, RZ, R102, RZ, P0, !PT ;  /* 0x00000066ff667210 */ /* 0x000fe200007fe4ff */
[----:B------:R-:W-:Y:S01]  /*1bb0*/  FMUL.FTZ R77, R21, R90 ;  /* 0x0000005a154d7220 */ /* 0x000fe20000410000 */
[----:B------:R-:W-:Y:S01]  /*1bc0*/  FFMA.FTZ R88, R15, R41, R88 ;  /* 0x000000290f587223 */ /* 0x000fe20000010058 */
[----:B-1----:R-:W-:Y:S01]  /*1bd0*/  ISETP.GE.U32.AND P0, PT, R55, R44, PT ;  /* 0x0000002c3700720c */ /* 0x002fe20003f06070 */
[----:B------:R-:W-:Y:S01]  /*1be0*/  FFMA.FTZ R52, R52, R86, R73 ;  /* 0x0000005634347223 */ /* 0x000fe20000010049 */
[----:B------:R-:W-:Y:S01]  /*1bf0*/  FFMA.FTZ R43, R75, R77, R74 ;  /* 0x0000004d4b2b7223 */ /* 0x000fe2000001004a */
[----:B------:R-:W-:Y:S01]  /*1c00*/  FFMA.FTZ R42, R21, R90, R88 ;  /* 0x0000005a152a7223 */ /* 0x000fe20000010058 */
[----:B------:R-:W-:Y:S01]  /*1c10*/  FFMA.FTZ R73, R93, R92, R46 ;  /* 0x0000005c5d497223 */ /* 0x000fe2000001002e */
[----:B------:R-:W-:Y:S01]  /*1c20*/  ISETP.GE.AND.EX P0, PT, R102, R45, PT, P0 ;  /* 0x0000002d6600720c */ /* 0x000fe20003f06300 */
[----:B------:R-:W-:Y:S01]  /*1c30*/  FADD.FTZ R46, R92, R47 ;  /* 0x0000002f5c2e7221 */ /* 0x000fe20000010000 */
[----:B------:R-:W-:Y:S01]  /*1c40*/  FFMA.FTZ R47, R33, R94, R50 ;  /* 0x0000005e212f7223 */ /* 0x000fe20000010032 */
[----:B------:R-:W-:Y:S01]  /*1c50*/  FADD.FTZ R50, R94, R51 ;  /* 0x000000335e327221 */ /* 0x000fe20000010000 */
[----:B------:R0:W-:Y:S01]  /*1c60*/  STS.64 [R10], R42 ;  /* 0x0000002a0a007388 */ /* 0x0001e20000000a00 */
[----:B------:R-:W-:Y:S01]  /*1c70*/  FADD.FTZ R49, R49, R84 ;  /* 0x0000005431317221 */ /* 0x000fe20000010000 */
[----:B------:R-:W-:Y:S01]  /*1c80*/  FADD.FTZ R53, R53, R80 ;  /* 0x0000005035357221 */ /* 0x000fe20000010000 */
[----:B------:R-:W-:Y:S01]  /*1c90*/  FFMA.FTZ R73, R32, R35, R73 ;  /* 0x0000002320497223 */ /* 0x000fe20000010049 */
[----:B------:R-:W-:Y:S01]  /*1ca0*/  FFMA.FTZ R47, R34, R37, R47 ;  /* 0x00000025222f7223 */ /* 0x000fe2000001002f */
[----:B------:R-:W-:Y:S01]  /*1cb0*/  FADD.FTZ R51, R50, R37 ;  /* 0x0000002532337221 */ /* 0x000fe20000010000 */
[----:B------:R-:W-:Y:S01]  /*1cc0*/  FADD.FTZ R49, R49, R82 ;  /* 0x0000005231317221 */ /* 0x000fe20000010000 */
[----:B------:R-:W-:Y:S01]  /*1cd0*/  FADD.FTZ R53, R53, R86 ;  /* 0x0000005635357221 */ /* 0x000fe20000010000 */
[----:B0-----:R-:W-:Y:S01]  /*1ce0*/  FADD.FTZ R43, R46, R35 ;  /* 0x000000232e2b7221 */ /* 0x001fe20000010000 */
[----:B------:R-:W-:Y:S01]  /*1cf0*/  FFMA.FTZ R73, R36, R98, R73 ;  /* 0x0000006224497223 */ /* 0x000fe20000010049 */
[----:B------:R-:W-:-:S02]  /*1d00*/  FADD.FTZ R72, R51, R100 ;  /* 0x0000006433487221 */ /* 0x000fc40000010000 */
[----:B------:R-:W-:Y:S01]  /*1d10*/  FADD.FTZ R42, R43, R98 ;  /* 0x000000622b2a7221 */ /* 0x000fe20000010000 */
[----:B------:R-:W-:Y:S01]  /*1d20*/  FFMA.FTZ R43, R38, R100, R47 ;  /* 0x00000064262b7223 */ /* 0x000fe2000001002f */
[----:B------:R-:W-:Y:S01]  /*1d30*/  FADD.FTZ R49, R49, R78 ;  /* 0x0000004e31317221 */ /* 0x000fe20000010000 */
[----:B------:R-:W-:Y:S01]  /*1d40*/  FFMA.FTZ R52, R75, R90, R52 ;  /* 0x0000005a4b347223 */ /* 0x000fe20000010034 */
[----:B------:R-:W-:Y:S01]  /*1d50*/  FADD.FTZ R53, R53, R90 ;  /* 0x0000005a35357221 */ /* 0x000fe20000010000 */
[----:B------:R-:W-:Y:S01]  /*1d60*/  BAR.SYNC.DEFER_BLOCKING 0x0 ;  /* 0x0000000000007b1d */ /* 0x000fe20000010000 */
[----:B------:R-:W-:Y:S02]  /*1d70*/  ISETP.GT.U32.AND P1, PT, R2, 0x1f, PT ;  /* 0x0000001f0200780c */ /* 0x000fe40003f24070 */
[----:B------:R-:W-:Y:S01]  /*1d80*/  CS2R R80, SRZ ;  /* 0x0000000000507805 */ /* 0x000fe2000001ff00 */
[----:B------:R-:W-:Y:S01]  /*1d90*/  FFMA.FTZ R46, R40, R39, R73 ;  /* 0x00000027282e7223 */ /* 0x000fe20000010049 */
[----:B------:R-:W-:Y:S01]  /*1da0*/  FADD.FTZ R47, R42, R39 ;  /* 0x000000272a2f7221 */ /* 0x000fe20000010000 */
[----:B------:R-:W-:Y:S01]  /*1db0*/  FFMA.FTZ R50, R96, R41, R43 ;  /* 0x0000002960327223 */ /* 0x000fe2000001002b */
[----:B------:R-:W-:Y:S01]  /*1dc0*/  FADD.FTZ R51, R72, R41 ;  /* 0x0000002948337221 */ /* 0x000fe20000010000 */
[----:B------:R-:W-:Y:S06]  /*1dd0*/  @!P0 BRA `(.L_x_808) ;  /* 0x0000000000b88947 */ /* 0x000fec0003800000 */
        /* <DEDUP_REMOVED lines=9> */
[----:B------:R-:W-:-:S04]  /*1e70*/  LOP3.LUT R79, R43, 0x18, RZ, 0x3c, !PT ;  /* 0x000000182b4f7812 */ /* 0x000fc800078e3cff */
[----:B------:R-:W-:-:S04]  /*1e80*/  SHF.L.U32 R83, R83, 0x1, RZ ;  /* 0x0000000153537819 */ /* 0x000fc800000006ff */
[----:B------:R-:W-:Y:S01]  /*1e90*/  IADD3 R85, R83, 0x3c0, RZ ;  /* 0x000003c053557810 */ /* 0x000fe20007ffe0ff */
[----:B0-----:R-:W-:-:S06]  /*1ea0*/  ULEA UR5, UR6, UR5, 0x18 ;  /* 0x0000000506057291 */ /* 0x001fcc000f8ec03f */
[----:B------:R-:W-:Y:S02]  /*1eb0*/  LEA R42, R2, UR5, 0x5 ;  /* 0x00000005022a7c11 */ /* 0x000fe4000f8e28ff */
[----:B------:R-:W-:Y:S02]  /*1ec0*/  LEA R76, R8, UR5, 0x5 ;  /* 0x00000005084c7c11 */ /* 0x000fe4000f8e28ff */
[C---:B------:R-:W-:Y:S02]  /*1ed0*/  IADD3 R74, R42.reuse, R43, RZ ;  /* 0x0000002b2a4a7210 */ /* 0x040fe40007ffe0ff */
[C---:B------:R-:W-:Y:S02]  /*1ee0*/  IADD3 R75, R42.reuse, R73, RZ ;  /* 0x000000492a4b7210 */ /* 0x040fe40007ffe0ff */
[C---:B------:R-:W-:Y:S01]  /*1ef0*/  IADD3 R78, R42.reuse, R77, RZ ;  /* 0x0000004d2a4e7210 */ /* 0x040fe20007ffe0ff */
[----:B------:R-:W-:Y:S01]  /*1f00*/  STS.64 [R74], R46 ;  /* 0x0000002e4a007388 */ /* 0x000fe20000000a00 */
[----:B------:R-:W-:-:S02]  /*1f10*/  IADD3 R82, R42, R79, RZ ;  /* 0x0000004f2a527210 */ /* 0x000fc40007ffe0ff */
[----:B------:R-:W-:Y:S01]  /*1f20*/  LEA R43, R7, UR5, 0x5 ;  /* 0x00000005072b7c11 */ /* 0x000fe2000f8e28ff */
[----:B------:R-:W-:Y:S01]  /*1f30*/  STS.64 [R75], R48 ;  /* 0x000000304b007388 */ /* 0x000fe20000000a00 */
[-C--:B------:R-:W-:Y:S02]  /*1f40*/  LEA R84, R13, R76.reuse, 0x3 ;  /* 0x0000004c0d547211 */ /* 0x080fe400078e18ff */
[----:B------:R-:W-:Y:S01]  /*1f50*/  LEA R42, R11, R43, 0x3 ;  /* 0x0000002b0b2a7211 */ /* 0x000fe200078e18ff */
[----:B------:R0:W-:Y:S01]  /*1f60*/  STS.64 [R78], R50 ;  /* 0x000000324e007388 */ /* 0x0001e20000000a00 */
[----:B------:R-:W-:Y:S01]  /*1f70*/  IMAD R72, R12, 0x8, R43 ;  /* 0x000000080c487824 */ /* 0x000fe200078e022b */
[----:B------:R-:W-:Y:S02]  /*1f80*/  LEA R76, R14, R76, 0x3 ;  /* 0x0000004c0e4c7211 */ /* 0x000fe400078e18ff */
        /* <DEDUP_REMOVED lines=19> */
.L_x_808:
[----:B------:R-:W-:Y:S04]  /*20c0*/  BSSY B0, `(.L_x_809) ;  /* 0x000006e000007945 */ /* 0x000fe80003800000 */
[----:B------:R-:W-:Y:S05]  /*20d0*/  @P1 BRA `(.L_x_810) ;  /* 0x0000000400b01947 */ /* 0x000fea0003800000 */
[----:B0-----:R-:W-:Y:S02]  /*20e0*/  SHF.R.U32.HI R42, RZ, 0x1, R2 ;  /* 0x00000001ff2a7819 */ /* 0x001fe40000011602 */
[----:B------:R-:W-:-:S03]  /*20f0*/  SHF.L.U32 R95, R2, 0x3, RZ ;  /* 0x00000003025f7819 */ /* 0x000fc600000006ff */
[----:B------:R-:W-:Y:S01]  /*2100*/  IMAD R86, R42, 0x3c, RZ ;  /* 0x0000003c2a567824 */ /* 0x000fe200078e02ff */
[----:B------:R-:W-:-:S03]  /*2110*/  LOP3.LUT R95, R95, 0x8, RZ, 0xc0, !PT ;  /* 0x000000085f5f7812 */ /* 0x000fc600078ec0ff */
[C---:B------:R-:W-:Y:S01]  /*2120*/  VIADD R80, R86.reuse, 0x20 ;  /* 0x0000002056507836 */ /* 0x040fe20000000000 */
[----:B------:R-:W-:Y:S02]  /*2130*/  SHF.R.U32.HI R43, RZ, 0x2, R86 ;  /* 0x00000002ff2b7819 */ /* 0x000fe40000011656 */
[C---:B------:R-:W-:Y:S02]  /*2140*/  IADD3 R42, R86.reuse, 0x4, RZ ;  /* 0x00000004562a7810 */ /* 0x040fe40007ffe0ff */
[C---:B------:R-:W-:Y:S02]  /*2150*/  IADD3 R76, R86.reuse, 0x10, RZ ;  /* 0x00000010564c7810 */ /* 0x040fe40007ffe0ff */
[----:B------:R-:W-:Y:S01]  /*2160*/  SHF.R.U32.HI R73, RZ, 0x2, R42 ;  /* 0x00000002ff497819 */ /* 0x000fe2000001162a */
[--C-:B------:R-:W-:Y:S01]  /*2170*/  IMAD R42, R43, 0x18, R6.reuse ;  /* 0x000000182b2a7824 */ /* 0x100fe200078e0206 */
[C---:B------:R-:W-:Y:S02]  /*2180*/  IADD3 R77, R86.reuse, 0x14, RZ ;  /* 0x00000014564d7810 */ /* 0x040fe40007ffe0ff */
[----:B------:R-:W-:Y:S01]  /*2190*/  IADD3 R78, R86, 0x18, RZ ;  /* 0x00000018564e7810 */ /* 0x000fe20007ffe0ff */
[----:B------:R-:W-:Y:S01]  /*21a0*/  IMAD.IADD R72, R42, 0x1, R95 ;  /* 0x000000012a487824 */ /* 0x000fe200078e025f */
[----:B------:R-:W-:Y:S01]  /*21b0*/  SHF.R.U32.HI R77, RZ, 0x2, R77 ;  /* 0x00000002ff4d7819 */ /* 0x000fe2000001164d */
[----:B------:R-:W-:Y:S01]  /*21c0*/  IMAD R74, R73, 0x18, R6 ;  /* 0x00000018494a7824 */ /* 0x000fe200078e0206 */
[----:B------:R-:W-:-:S02]  /*21d0*/  IADD3 R79, R86, 0x1c, RZ ;  /* 0x0000001c564f7810 */ /* 0x000fc40007ffe0ff */
[C---:B------:R-:W-:Y:S01]  /*21e0*/  IADD3 R83, R86.reuse, 0x24, RZ ;  /* 0x0000002456537810 */ /* 0x040fe20007ffe0ff */
[----:B------:R-:W0:Y:S01]  /*21f0*/  LDS.64 R72, [R72] ;  /* 0x0000000048487984 */ /* 0x000e220000000a00 */
[----:B------:R-:W-:Y:S02]  /*2200*/  IADD3 R42, R95, R74, RZ ;  /* 0x0000004a5f2a7210 */ /* 0x000fe40007ffe0ff */
[C---:B------:R-:W-:Y:S02]  /*2210*/  IADD3 R74, R86.reuse, 0xc, RZ ;  /* 0x0000000c564a7810 */ /* 0x040fe40007ffe0ff */
[----:B------:R-:W-:Y:S02]  /*2220*/  SHF.R.U32.HI R79, RZ, 0x2, R79 ;  /* 0x00000002ff4f7819 */ /* 0x000fe4000001164f */
[----:B------:R-:W1:Y:S01]  /*2230*/  LDS.64 R42, [R42] ;  /* 0x000000002a2a7984 */ /* 0x000e620000000a00 */
[----:B------:R-:W-:Y:S02]  /*2240*/  SHF.R.U32.HI R75, RZ, 0x2, R74 ;  /* 0x00000002ff4b7819 */ /* 0x000fe4000001164a */
[----:B------:R-:W-:-:S02]  /*2250*/  IADD3 R84, R86, 0x28, RZ ;  /* 0x0000002856547810 */ /* 0x000fc40007ffe0ff */
[----:B------:R-:W-:Y:S01]  /*2260*/  SHF.R.U32.HI R81, RZ, 0x2, R80 ;  /* 0x00000002ff517819 */ /* 0x000fe20000011650 */
[----:B------:R-:W-:Y:S01]  /*2270*/  IMAD R80, R79, 0x18, R6 ;  /* 0x000000184f507824 */ /* 0x000fe200078e0206 */
[----:B------:R-:W-:Y:S02]  /*2280*/  SHF.R.U32.HI R83, RZ, 0x2, R83 ;  /* 0x00000002ff537819 */ /* 0x000fe40000011653 */
[----:B------:R-:W-:Y:S01]  /*2290*/  SHF.R.U32.HI R85, RZ, 0x2, R84 ;  /* 0x00000002ff557819 */ /* 0x000fe20000011654 */
[--C-:B------:R-:W-:Y:S01]  /*22a0*/  IMAD R84, R81, 0x18, R6.reuse ;  /* 0x0000001851547824 */ /* 0x100fe200078e0206 */
[----:B------:R-:W-:Y:S01]  /*22b0*/  IADD3 R80, R95, R80, RZ ;  /* 0x000000505f507210 */ /* 0x000fe20007ffe0ff */
[--C-:B------:R-:W-:Y:S01]  /*22c0*/  IMAD R104, R83, 0x18, R6.reuse ;  /* 0x0000001853687824 */ /* 0x100fe200078e0206 */
[C---:B------:R-:W-:Y:S01]  /*22d0*/  IADD3 R87, R86.reuse, 0x2c, RZ ;  /* 0x0000002c56577810 */ /* 0x040fe20007ffe0ff */
[----:B------:R-:W-:Y:S01]  /*22e0*/  IMAD R106, R85, 0x18, R6 ;  /* 0x00000018556a7824 */ /* 0x000fe200078e0206 */
[----:B------:R-:W-:-:S02]  /*22f0*/  IADD3 R82, R86, 0x30, RZ ;  /* 0x0000003056527810 */ /* 0x000fc40007ffe0ff */
[C---:B------:R-:W-:Y:S01]  /*2300*/  IADD3 R83, R95.reuse, R84, RZ ;  /* 0x000000545f537210 */ /* 0x040fe20007ffe0ff */
[----:B------:R-:W-:Y:S01]  /*2310*/  LDS.64 R80, [R80] ;  /* 0x0000000050507984 */ /* 0x000fe20000000a00 */
[----:B------:R-:W-:Y:S02]  /*2320*/  SHF.R.U32.HI R87, RZ, 0x2, R87 ;  /* 0x00000002ff577819 */ /* 0x000fe40000011657 */
[----:B------:R-:W-:Y:S02]  /*2330*/  IADD3 R84, R95, R104, RZ ;  /* 0x000000685f547210 */ /* 0x000fe40007ffe0ff */
[----:B------:R-:W-:Y:S02]  /*2340*/  SHF.R.U32.HI R89, RZ, 0x2, R82 ;  /* 0x00000002ff597819 */ /* 0x000fe40000011652 */
[----:B------:R-:W-:Y:S04]  /*2350*/  LDS.64 R82, [R83] ;  /* 0x0000000053527984 */ /* 0x000fe80000000a00 */
[----:B------:R-:W-:Y:S01]  /*2360*/  LDS.64 R84, [R84] ;  /* 0x0000000054547984 */ /* 0x000fe20000000a00 */
[----:B0-----:R-:W-:Y:S01]  /*2370*/  FADD.FTZ R88, RZ, R73 ;  /* 0x00000049ff587221 */ /* 0x001fe20000010000 */
[----:B------:R-:W-:Y:S01]  /*2380*/  IADD3 R73, R86, 0x8, RZ ;  /* 0x0000000856497810 */ /* 0x000fe20007ffe0ff */
[----:B------:R-:W-:Y:S01]  /*2390*/  FADD.FTZ R97, RZ, R72 ;  /* 0x00000048ff617221 */ /* 0x000fe20000010000 */
[----:B------:R-:W-:Y:S01]  /*23a0*/  IMAD R72, R75, 0x18, R6 ;  /* 0x000000184b487824 */ /* 0x000fe200078e0206 */
[----:B------:R-:W-:-:S02]  /*23b0*/  SHF.R.U32.HI R75, RZ, 0x2, R78 ;  /* 0x00000002ff4b7819 */ /* 0x000fc4000001164e */
[----:B------:R-:W-:Y:S01]  /*23c0*/  SHF.R.U32.HI R73, RZ, 0x2, R73 ;  /* 0x00000002ff497819 */ /* 0x000fe20000011649 */
[----:B-1----:R-:W-:Y:S01]  /*23d0*/  FADD.FTZ R97, R97, R42 ;  /* 0x0000002a61617221 */ /* 0x002fe20000010000 */
[----:B------:R-:W-:Y:S01]  /*23e0*/  IADD3 R72, R95, R72, RZ ;  /* 0x000000485f487210 */ /* 0x000fe20007ffe0ff */
[--C-:B------:R-:W-:Y:S02]  /*23f0*/  IMAD R78, R75, 0x18, R6.reuse ;  /* 0x000000184b4e7824 */ /* 0x100fe400078e0206 */
[----:B------:R-:W-:Y:S01]  /*2400*/  FADD.FTZ R104, R88, R43 ;  /* 0x0000002b58687221 */ /* 0x000fe20000010000 */
[----:B------:R-:W-:Y:S01]  /*2410*/  IMAD R42, R73, 0x18, R6 ;  /* 0x00000018492a7824 */ /* 0x000fe200078e0206 */
[----:B------:R-:W-:Y:S01]  /*2420*/  SHF.R.U32.HI R73, RZ, 0x2, R76 ;  /* 0x00000002ff497819 */ /* 0x000fe2000001164c */
[--C-:B------:R-:W-:Y:S01]  /*2430*/  IMAD R76, R77, 0x18, R6.reuse ;  /* 0x000000184d4c7824 */ /* 0x100fe200078e0206 */
[C---:B------:R-:W-:Y:S02]  /*2440*/  IADD3 R78, R95.reuse, R78, RZ ;  /* 0x0000004e5f4e7210 */ /* 0x040fe40007ffe0ff */
[----:B------:R-:W-:Y:S01]  /*2450*/  IADD3 R90, R95, R42, RZ ;  /* 0x0000002a5f5a7210 */ /* 0x000fe20007ffe0ff */
[----:B------:R-:W-:Y:S01]  /*2460*/  IMAD R74, R73, 0x18, R6 ;  /* 0x00000018494a7824 */ /* 0x000fe200078e0206 */
[C---:B------:R-:W-:Y:S01]  /*2470*/  IADD3 R76, R95.reuse, R76, RZ ;  /* 0x0000004c5f4c7210 */ /* 0x040fe20007ffe0ff */
[----:B------:R-:W-:Y:S01]  /*2480*/  LDS.64 R72, [R72] ;  /* 0x0000000048487984 */ /* 0x000fe20000000a00 */
[C---:B------:R-:W-:Y:S01]  /*2490*/  IADD3 R42, R86.reuse, 0x34, RZ ;  /* 0x00000034562a7810 */ /* 0x040fe20007ffe0ff */
[----:B------:R-:W-:Y:S01]  /*24a0*/  VIADD R86, R86, 0x38 ;  /* 0x0000003856567836 */ /* 0x000fe20000000000 */
[----:B------:R-:W-:Y:S01]  /*24b0*/  IADD3 R74, R95, R74, RZ ;  /* 0x0000004a5f4a7210 */ /* 0x000fe20007ffe0ff */
[----:B------:R-:W0:Y:S01]  /*24c0*/  LDS.64 R90, [R90] ;  /* 0x000000005a5a7984 */ /* 0x000e220000000a00 */
[----:B------:R-:W-:Y:S01]  /*24d0*/  SHF.R.U32.HI R99, RZ, 0x2, R42 ;  /* 0x00000002ff637819 */ /* 0x000fe2000001162a */
[--C-:B------:R-:W-:Y:S01]  /*24e0*/  IMAD R42, R87, 0x18, R6.reuse ;  /* 0x00000018572a7824 */ /* 0x100fe200078e0206 */
[----:B------:R-:W-:Y:S01]  /*24f0*/  IADD3 R87, R95, R106, RZ ;  /* 0x0000006a5f577210 */ /* 0x000fe20007ffe0ff */
[----:B------:R-:W-:Y:S01]  /*2500*/  LDS.64 R76, [R76] ;  /* 0x000000004c4c7984 */ /* 0x000fe20000000a00 */
[----:B------:R-:W-:Y:S01]  /*2510*/  IMAD R106, R89, 0x18, R6 ;  /* 0x00000018596a7824 */ /* 0x000fe200078e0206 */
[----:B------:R-:W-:Y:S01]  /*2520*/  SHF.R.U32.HI R101, RZ, 0x2, R86 ;  /* 0x00000002ff657819 */ /* 0x000fe20000011656 */
[----:B------:R-:W-:Y:S01]  /*2530*/  IMAD.IADD R89, R95, 0x1, R42 ;  /* 0x000000015f597824 */ /* 0x000fe200078e022a */
[----:B------:R-:W1:Y:S01]  /*2540*/  LDS.64 R74, [R74] ;  /* 0x000000004a4a7984 */ /* 0x000e620000000a00 */
[--C-:B------:R-:W-:Y:S01]  /*2550*/  IMAD R108, R99, 0x18, R6.reuse ;  /* 0x00000018636c7824 */ /* 0x100fe200078e0206 */
[----:B------:R-:W-:Y:S01]  /*2560*/  IADD3 R42, R95, R106, RZ ;  /* 0x0000006a5f2a7210 */ /* 0x000fe20007ffe0ff */
[----:B------:R-:W-:Y:S01]  /*2570*/  IMAD R106, R101, 0x18, R6 ;  /* 0x00000018656a7824 */ /* 0x000fe200078e0206 */
[----:B------:R-:W2:Y:S04]  /*2580*/  LDS.64 R78, [R78] ;  /* 0x000000004e4e7984 */ /* 0x000ea80000000a00 */
[----:B------:R-:W3:Y:S01]  /*2590*/  LDS.64 R86, [R87] ;  /* 0x0000000057567984 */ /* 0x000ee20000000a00 */
[----:B------:R-:W-:-:S03]  /*25a0*/  IADD3 R106, R95, R106, RZ ;  /* 0x0000006a5f6a7210 */ /* 0x000fc60007ffe0ff */
[----:B------:R-:W4:Y:S04]  /*25b0*/  LDS.64 R88, [R89] ;  /* 0x0000000059587984 */ /* 0x000f280000000a00 */
[----:B------:R-:W5:Y:S01]  /*25c0*/  LDS.64 R42, [R42] ;  /* 0x000000002a2a7984 */ /* 0x000f620000000a00 */
[----:B0-----:R-:W-:Y:S01]  /*25d0*/  FADD.FTZ R97, R97, R90 ;  /* 0x0000005a61617221 */ /* 0x001fe20000010000 */
[----:B------:R-:W-:Y:S01]  /*25e0*/  IADD3 R90, R95, R108, RZ ;  /* 0x0000006c5f5a7210 */ /* 0x000fe20007ffe0ff */
[----:B------:R-:W-:Y:S02]  /*25f0*/  FADD.FTZ R104, R104, R91 ;  /* 0x0000005b68687221 */ /* 0x000fe40000010000 */
[----:B------:R-:W-:Y:S02]  /*2600*/  FADD.FTZ R97, R97, R72 ;  /* 0x0000004861617221 */ /* 0x000fe40000010000 */
[----:B------:R-:W-:Y:S01]  /*2610*/  FADD.FTZ R104, R104, R73 ;  /* 0x0000004968687221 */ /* 0x000fe20000010000 */
[----:B------:R-:W0:Y:S01]  /*2620*/  LDS.64 R90, [R90] ;  /* 0x000000005a5a7984 */ /* 0x000e220000000a00 */
[----:B-1----:R-:W-:-:S02]  /*2630*/  FADD.FTZ R97, R97, R74 ;  /* 0x0000004a61617221 */ /* 0x002fc40000010000 */
[----:B------:R-:W-:Y:S01]  /*2640*/  FADD.FTZ R104, R104, R75 ;  /* 0x0000004b68687221 */ /* 0x000fe20000010000 */
[----:B------:R-:W1:Y:S01]  /*2650*/  LDS.64 R72, [R106] ;  /* 0x000000006a487984 */ /* 0x000e620000000a00 */
[----:B------:R-:W-:Y:S02]  /*2660*/  FADD.FTZ R97, R97, R76 ;  /* 0x0000004c61617221 */ /* 0x000fe40000010000 */
[----:B------:R-:W-:Y:S02]  /*2670*/  FADD.FTZ R104, R104, R77 ;  /* 0x0000004d68687221 */ /* 0x000fe40000010000 */
[----:B--2---:R-:W-:Y:S02]  /*2680*/  FADD.FTZ R97, R97, R78 ;  /* 0x0000004e61617221 */ /* 0x004fe40000010000 */
[----:B------:R-:W-:Y:S02]  /*2690*/  FADD.FTZ R104, R104, R79 ;  /* 0x0000004f68687221 */ /* 0x000fe40000010000 */
[----:B------:R-:W-:-:S02]  /*26a0*/  FADD.FTZ R97, R97, R80 ;  /* 0x0000005061617221 */ /* 0x000fc40000010000 */
[----:B------:R-:W-:Y:S02]  /*26b0*/  FADD.FTZ R104, R104, R81 ;  /* 0x0000005168687221 */ /* 0x000fe40000010000 */
[----:B------:R-:W-:Y:S02]  /*26c0*/  FADD.FTZ R97, R97, R82 ;  /* 0x0000005261617221 */ /* 0x000fe40000010000 */
[----:B------:R-:W-:Y:S02]  /*26d0*/  FADD.FTZ R104, R104, R83 ;  /* 0x0000005368687221 */ /* 0x000fe40000010000 */
[----:B------:R-:W-:Y:S02]  /*26e0*/  FADD.FTZ R97, R97, R84 ;  /* 0x0000005461617221 */ /* 0x000fe40000010000 */
[----:B------:R-:W-:Y:S02]  /*26f0*/  FADD.FTZ R104, R104, R85 ;  /* 0x0000005568687221 */ /* 0x000fe40000010000 */
[----:B---3--:R-:W-:-:S02]  /*2700*/  FADD.FTZ R97, R97, R86 ;  /* 0x0000005661617221 */ /* 0x008fc40000010000 */
[----:B------:R-:W-:Y:S02]  /*2710*/  FADD.FTZ R104, R104, R87 ;  /* 0x0000005768687221 */ /* 0x000fe40000010000 */
[----:B----4-:R-:W-:Y:S02]  /*2720*/  FADD.FTZ R97, R97, R88 ;  /* 0x0000005861617221 */ /* 0x010fe40000010000 */
[----:B------:R-:W-:Y:S02]  /*2730*/  FADD.FTZ R104, R104, R89 ;  /* 0x0000005968687221 */ /* 0x000fe40000010000 */
[----:B-----5:R-:W-:Y:S02]  /*2740*/  FADD.FTZ R97, R97, R42 ;  /* 0x0000002a61617221 */ /* 0x020fe40000010000 */
[----:B------:R-:W-:Y:S02]  /*2750*/  FADD.FTZ R104, R104, R43 ;  /* 0x0000002b68687221 */ /* 0x000fe40000010000 */
[----:B0-----:R-:W-:-:S02]  /*2760*/  FADD.FTZ R97, R97, R90 ;  /* 0x0000005a61617221 */ /* 0x001fc40000010000 */
[----:B------:R-:W-:Y:S02]  /*2770*/  FADD.FTZ R104, R104, R91 ;  /* 0x0000005b68687221 */ /* 0x000fe40000010000 */
[----:B-1----:R-:W-:Y:S02]  /*2780*/  FADD.FTZ R80, R97, R72 ;  /* 0x0000004861507221 */ /* 0x002fe40000010000 */
[----:B------:R-:W-:-:S07]  /*2790*/  FADD.FTZ R81, R104, R73 ;  /* 0x0000004968517221 */ /* 0x000fce0000010000 */
.L_x_810:
[----:B------:R-:W-:Y:S05]  /*27a0*/  BSYNC B0 ;  /* 0x0000000000007941 */ /* 0x000fea0003800000 */
.L_x_809:
        /* <DEDUP_REMOVED lines=14> */
[----:B0-----:R-:W-:-:S05]  /*2890*/  IMAD R74, R74, UR4, R5 ;  /* 0x000000044a4a7c24 */ /* 0x001fca000f8e0205 */
[----:B------:R-:W-:-:S04]  /*28a0*/  LEA R74, R74, R75, 0xb ;  /* 0x0000004b4a4a7211 */ /* 0x000fc800078e58ff */
[----:B------:R-:W-:-:S05]  /*28b0*/  SHF.L.U32 R75, R74, 0x1, RZ ;  /* 0x000000014a4b7819 */ /* 0x000fca00000006ff */
[----:B-1----:R-:W-:-:S05]  /*28c0*/  IMAD.WIDE.U32 R56, R75, 0x4, R56 ;  /* 0x000000044b387825 */ /* 0x002fca00078e0038 */
[----:B------:R0:W-:Y:S02]  /*28d0*/  STG.E.64 desc[UR8][R56.64], R42 ;  /* 0x0000002a38007986 */ /* 0x0001e4000c101b08 */
.L_x_812:
[----:B------:R-:W-:Y:S05]  /*28e0*/  BSYNC B0 ;  /* 0x0000000000007941 */ /* 0x000fea0003800000 */
.L_x_811:
        /* <DEDUP_REMOVED lines=29> */
.L_x_815:
[----:B------:R-:W2:Y:S04]  /*2ac0*/  LD.E.STRONG.GPU R56, desc[UR8][R42.64] ;  /* 0x000000082a387980 */ /* 0x000ea8000c10f900 */
[----:B--2---:R-:W-:Y:S01]  /*2ad0*/  CCTL.IVALL ;  /* 0x00000000ff00798f */ /* 0x004fe20002000000 */
[----:B------:R-:W-:Y:S05]  /*2ae0*/  YIELD ;  /* 0x0000000000007946 */ /* 0x000fea0003800000 */
[----:B-----5:R-:W-:-:S04]  /*2af0*/  LOP3.LUT R56, R56, R57, RZ, 0x3c, !PT ;  /* 0x0000003938387212 */ /* 0x020fc800078e3cff */
[----:B------:R-:W-:-:S13]  /*2b00*/  ISETP.GT.AND P1, PT, R56, -0x1, PT ;  /* 0xffffffff3800780c */ /* 0x000fda0003f24270 */
[----:B------:R-:W-:Y:S05]  /*2b10*/  @P1 BRA `(.L_x_815) ;  /* 0xfffffffc00e81947 */ /* 0x000fea000383ffff */
.L_x_814:
[----:B------:R-:W-:Y:S05]  /*2b20*/  WARPSYNC.ALL ;  /* 0x0000000000007948 */ /* 0x000fea0003800000 */
[----:B------:R-:W-:Y:S06]  /*2b30*/  BAR.SYNC.DEFER_BLOCKING 0x0 ;  /* 0x0000000000007b1d */ /* 0x000fec0000010000 */
[----:B------:R-:W-:Y:S05]  /*2b40*/  BRA `(.L_x_816) ;  /* 0x0000000000607947 */ /* 0x000fea0003800000 */
.L_x_813:
        /* <DEDUP_REMOVED lines=10> */
[----:B------:R-:W-:Y:S02]  /*2bf0*/  SEL R57, R57, 0x1, !P1 ;  /* 0x0000000139397807 */ /* 0x000fe40004800000 */
[----:B------:R-:W-:Y:S01]  /*2c00*/  MOV R43, UR7 ;  /* 0x00000007002b7c02 */ /* 0x000fe20008000f00 */
[----:B------:R-:W-:Y:S06]  /*2c10*/  MEMBAR.ALL.GPU ;  /* 0x0000000000007992 */ /* 0x000fec000000a000 */
[----:B------:R-:W-:-:S00]  /*2c20*/  ERRBAR ;  /* 0x00000000000079ab */ /* 0x000fc00000000000 */
[----:B------:R-:W-:Y:S06]  /*2c30*/  CGAERRBAR ;  /* 0x00000000000075ab */ /* 0x000fec0000000000 */
[----:B------:R0:W5:Y:S02]  /*2c40*/  ATOM.E.ADD.STRONG.GPU PT, R57, desc[UR8][R42.64], R57 ;  /* 0x000000392a39798a */ /* 0x00016400081ee1c8 */
.L_x_818:
[----:B------:R-:W2:Y:S04]  /*2c50*/  LD.E.STRONG.GPU R56, desc[UR8][R42.64] ;  /* 0x000000082a387980 */ /* 0x000ea8000c10f900 */
[----:B--2---:R-:W-:Y:S01]  /*2c60*/  CCTL.IVALL ;  /* 0x00000000ff00798f */ /* 0x004fe20002000000 */
[----:B------:R-:W-:Y:S05]  /*2c70*/  YIELD ;  /* 0x0000000000007946 */ /* 0x000fea0003800000 */
[----:B-----5:R-:W-:-:S04]  /*2c80*/  LOP3.LUT R56, R56, R57, RZ, 0x3c, !PT ;  /* 0x0000003938387212 */ /* 0x020fc800078e3cff */
[----:B------:R-:W-:-:S13]  /*2c90*/  ISETP.GT.AND P1, PT, R56, -0x1, PT ;  /* 0xffffffff3800780c */ /* 0x000fda0003f24270 */
[----:B------:R-:W-:Y:S05]  /*2ca0*/  @P1 BRA `(.L_x_818) ;  /* 0xfffffffc00e81947 */ /* 0x000fea000383ffff */
.L_x_817:
[----:B------:R-:W-:Y:S05]  /*2cb0*/  WARPSYNC.ALL ;  /* 0x0000000000007948 */ /* 0x000fea0003800000 */
[----:B------:R-:W-:Y:S06]  /*2cc0*/  BAR.SYNC.DEFER_BLOCKING 0x0 ;  /* 0x0000000000007b1d */ /* 0x000fec0000010000 */
.L_x_816:
        /* <DEDUP_REMOVED lines=10> */
[----:B------:R-:W-:-:S04]  /*2d70*/  LEA R42, R42, R43, 0xb ;  /* 0x0000002b2a2a7211 */ /* 0x000fc800078e58ff */
[----:B------:R-:W-:-:S04]  /*2d80*/  IADD3 R42, R42, R57, RZ ;  /* 0x000000392a2a7210 */ /* 0x000fc80007ffe0ff */
[----:B------:R-:W-:-:S04]  /*2d90*/  SHF.L.U32 R67, R42, 0x1, RZ ;  /* 0x000000012a437819 */ /* 0x000fc800000006ff */
[C---:B------:R-:W-:Y:S01]  /*2da0*/  IADD3 R59, R67.reuse, 0x40, RZ ;  /* 0x00000040433b7810 */ /* 0x040fe20007ffe0ff */
[----:B-1----:R-:W-:-:S04]  /*2db0*/  IMAD.WIDE.U32 R42, R67, 0x4, R68 ;  /* 0x00000004432a7825 */ /* 0x002fc800078e0044 */
[----:B------:R-:W-:Y:S02]  /*2dc0*/  VIADD R57, R67, 0x20 ;  /* 0x0000002043397836 */ /* 0x000fe40000000000 */
[----:B------:R-:W2:Y:S02]  /*2dd0*/  LDG.E.64 R42, desc[UR8][R42.64] ;  /* 0x000000082a2a7981 */ /* 0x000ea4000c1e1b00 */
[----:B------:R-:W-:Y:S01]  /*2de0*/  IMAD.WIDE.U32 R56, R57, 0x4, R68 ;  /* 0x0000000439387825 */ /* 0x000fe200078e0044 */
[----:B------:R-:W-:-:S03]  /*2df0*/  IADD3 R61, R67, 0x60, RZ ;  /* 0x00000060433d7810 */ /* 0x000fc60007ffe0ff */
[--C-:B------:R-:W-:Y:S01]  /*2e00*/  IMAD.WIDE.U32 R58, R59, 0x4, R68.reuse ;  /* 0x000000043b3a7825 */ /* 0x100fe200078e0044 */
[----:B------:R-:W-:Y:S01]  /*2e10*/  IADD3 R63, R67, 0x80, RZ ;  /* 0x00000080433f7810 */ /* 0x000fe20007ffe0ff */
[----:B------:R-:W3:Y:S02]  /*2e20*/  LDG.E.64 R56, desc[UR8][R56.64] ;  /* 0x0000000838387981 */ /* 0x000ee4000c1e1b00 */
[--C-:B------:R-:W-:Y:S01]  /*2e30*/  IMAD.WIDE.U32 R60, R61, 0x4, R68.reuse ;  /* 0x000000043d3c7825 */ /* 0x100fe200078e0044 */
[----:B------:R-:W-:Y:S01]  /*2e40*/  IADD3 R65, R67, 0xa0, RZ ;  /* 0x000000a043417810 */ /* 0x000fe20007ffe0ff */
[----:B------:R-:W4:Y:S02]  /*2e50*/  LDG.E.64 R58, desc[UR8][R58.64] ;  /* 0x000000083a3a7981 */ /* 0x000f24000c1e1b00 */
[--C-:B------:R-:W-:Y:S01]  /*2e60*/  IMAD.WIDE.U32 R62, R63, 0x4, R68.reuse ;  /* 0x000000043f3e7825 */ /* 0x100fe200078e0044 */
[----:B------:R-:W-:Y:S01]  /*2e70*/  IADD3 R87, R67, 0xc0, RZ ;  /* 0x000000c043577810 */ /* 0x000fe20007ffe0ff */
[----:B------:R-:W5:Y:S02]  /*2e80*/  LDG.E.64 R60, desc[UR8][R60.64] ;  /* 0x000000083c3c7981 */ /* 0x000f64000c1e1b00 */
[--C-:B------:R-:W-:Y:S01]  /*2e90*/  IMAD.WIDE.U32 R64, R65, 0x4, R68.reuse ;  /* 0x0000000441407825 */ /* 0x100fe200078e0044 */
[----:B------:R-:W-:Y:S01]  /*2ea0*/  IADD3 R89, R67, 0xe0, RZ ;  /* 0x000000e043597810 */ /* 0x000fe20007ffe0ff */
[----:B------:R-:W5:Y:S02]  /*2eb0*/  LDG.E.64 R62, desc[UR8][R62.64] ;  /* 0x000000083e3e7981 */ /* 0x000f64000c1e1b00 */
[----:B------:R-:W-:-:S02]  /*2ec0*/  IMAD.WIDE.U32 R66, R87, 0x4, R68 ;  /* 0x0000000457427825 */ /* 0x000fc400078e0044 */
[----:B------:R-:W5:Y:S02]  /*2ed0*/  LDG.E.64 R64, desc[UR8][R64.64] ;  /* 0x0000000840407981 */ /* 0x000f64000c1e1b00 */
[----:B------:R-:W-:Y:S02]  /*2ee0*/  IMAD.WIDE.U32 R68, R89, 0x4, R68 ;  /* 0x0000000459447825 */ /* 0x000fe400078e0044 */
        /* <DEDUP_REMOVED lines=18> */
.L_x_820:
[----:B------:R-:W-:Y:S05]  /*3010*/  BSYNC B0 ;  /* 0x0000000000007941 */ /* 0x000fea0003800000 */
.L_x_819:
        /* <DEDUP_REMOVED lines=21> */
[----:B------:R-:W-:Y:S01]  /*3170*/  SHF.R.U32.HI R56, RZ, 0x1, R2 ;  /* 0x00000001ff387819 */ /* 0x000fe20000011602 */
[----:B------:R-:W-:Y:S01]  /*3180*/  UIADD3 UR5, UR5, 0x5280, URZ ;  /* 0x0000528005057890 */ /* 0x000fe2000fffe03f */
[----:B------:R-:W-:Y:S01]  /*3190*/  FMUL.FTZ R43, R43, 1.6276042515528388321e-05 ;  /* 0x378888892b2b7820 */ /* 0x000fe20000410000 */
[----:B------:R-:W-:Y:S01]  /*31a0*/  FMUL.FTZ R42, R60, 1.6276042515528388321e-05 ;  /* 0x378888893c2a7820 */ /* 0x000fe20000410000 */
[----:B------:R-:W-:Y:S01]  /*31b0*/  LOP3.LUT R56, R56, 0x7ffffff8, RZ, 0xc0, !PT ;  /* 0x7ffffff838387812 */ /* 0x000fe200078ec0ff */
[----:B0-----:R-:W-:-:S09]  /*31c0*/  ULEA UR5, UR6, UR5, 0x18 ;  /* 0x0000000506057291 */ /* 0x001fd2000f8ec03f */
[----:B------:R0:W-:Y:S03]  /*31d0*/  STS.64 [R56+UR5], R42 ;  /* 0x0000002a38007988 */ /* 0x0001e60008000a05 */
.L_x_822:
[----:B------:R-:W-:Y:S05]  /*31e0*/  BSYNC B0 ;  /* 0x0000000000007941 */ /* 0x000fea0003800000 */
.L_x_821:
[----:B0-----:R-:W-:Y:S01]  /*31f0*/  SHF.L.U32 R43, R72, 0x10, RZ ;  /* 0x00000010482b7819 */ /* 0x001fe200000006ff */
[----:B------:R-:W-:Y:S01]  /*3200*/  IMAD.U32 R73, R73, 0x10000, RZ ;  /* 0x0001000049497824 */ /* 0x000fe200078e00ff */
[----:B------:R-:W-:Y:S01]  /*3210*/  SHF.L.U32 R85, R85, 0x10, RZ ;  /* 0x0000001055557819 */ /* 0x000fe200000006ff */
[----:B------:R-:W0:Y:S01]  /*3220*/  S2UR UR6, SR_CgaCtaId ;  /* 0x00000000000679c3 */ /* 0x000e220000008800 */
[----:B------:R-:W-:Y:S01]  /*3230*/  SHF.L.U32 R61, R84, 0x10, RZ ;  /* 0x00000010543d7819 */ /* 0x000fe200000006ff */
[C---:B------:R-:W-:Y:S01]  /*3240*/  FADD.FTZ R56, -R54.reuse, R43 ;  /* 0x0000002b36387221 */ /* 0x040fe20000010100 */
[C---:B------:R-:W-:Y:S01]  /*3250*/  FADD.FTZ R58, -R54.reuse, R73 ;  /* 0x00000049363a7221 */ /* 0x040fe20000010100 */
[C---:B------:R-:W-:Y:S01]  /*3260*/  FADD.FTZ R60, -R54.reuse, R85 ;  /* 0x00000055363c7221 */ /* 0x040fe20000010100 */
[----:B------:R-:W-:Y:S01]  /*3270*/  SHF.L.U32 R83, R83, 0x10, RZ ;  /* 0x0000001053537819 */ /* 0x000fe200000006ff */
[C---:B------:R-:W-:Y:S01]  /*3280*/  FMUL.FTZ R56, R31.reuse, R56 ;  /* 0x000000381f387220 */ /* 0x040fe20000410000 */
[C---:B------:R-:W-:Y:S01]  /*3290*/  FMUL.FTZ R58, R31.reuse, R58 ;  /* 0x0000003a1f3a7220 */ /* 0x040fe20000410000 */
[----:B------:R-:W-:Y:S01]  /*32a0*/  FMUL.FTZ R60, R31, R60 ;  /* 0x0000003c1f3c7220 */ /* 0x000fe20000410000 */
[C---:B------:R-:W-:Y:S01]  /*32b0*/  FADD.FTZ R64, -R54.reuse, R61 ;  /* 0x0000003d36407221 */ /* 0x040fe20000010100 */
[----:B------:R-:W-:Y:S01]  /*32c0*/  FFMA.FTZ R57, R19, R56, R20 ;  /* 0x0000003813397223 */ /* 0x000fe20000010014 */
[----:B------:R-:W-:Y:S01]  /*32d0*/  FFMA.FTZ R59, R21, R58, R22 ;  /* 0x0000003a153b7223 */ /* 0x000fe20000010016 */
[----:B------:R-:W-:Y:S01]  /*32e0*/  FADD.FTZ R66, -R54, R83 ;  /* 0x0000005336427221 */ /* 0x000fe20000010100 */
[----:B------:R-:W-:Y:S01]  /*32f0*/  BAR.SYNC.DEFER_BLOCKING 0x0 ;  /* 0x0000000000007b1d */ /* 0x000fe20000010000 */
[----:B------:R-:W-:Y:S01]  /*3300*/  FMUL.FTZ R42, R57, -1.4426950216293334961 ;  /* 0xbfb8aa3b392a7820 */ /* 0x000fe20000410000 */
[----:B------:R-:W-:Y:S01]  /*3310*/  FMUL.FTZ R43, R59, -1.4426950216293334961 ;  /* 0xbfb8aa3b3b2b7820 */ /* 0x000fe20000410000 */
[----:B------:R-:W-:Y:S01]  /*3320*/  FFMA.FTZ R61, R19, R60, R20 ;  /* 0x0000003c133d7223 */ /* 0x000fe20000010014 */
[----:B------:R-:W-:Y:S01]  /*3330*/  SHF.L.U32 R65, R82, 0x10, RZ ;  /* 0x0000001052417819 */ /* 0x000fe200000006ff */
[----:B------:R-:W-:Y:S01]  /*3340*/  FMUL.FTZ R64, R31, R64 ;  /* 0x000000401f407220 */ /* 0x000fe20000410000 */
[----:B------:R-:W-:Y:S01]  /*3350*/  SHF.L.U32 R81, R81, 0x10, RZ ;  /* 0x0000001051517819 */ /* 0x000fe200000006ff */
[----:B------:R-:W1:Y:S01]  /*3360*/  MUFU.EX2 R42, R42 ;  /* 0x0000002a002a7308 */ /* 0x000e620000000800 */
[----:B------:R-:W-:Y:S01]  /*3370*/  FMUL.FTZ R66, R31, R66 ;  /* 0x000000421f427220 */ /* 0x000fe20000410000 */
[----:B------:R-:W-:Y:S01]  /*3380*/  SHF.L.U32 R69, R80, 0x10, RZ ;  /* 0x0000001050457819 */ /* 0x000fe200000006ff */
[----:B------:R-:W-:Y:S01]  /*3390*/  FMUL.FTZ R62, R61, -1.4426950216293334961 ;  /* 0xbfb8aa3b3d3e7820 */ /* 0x000fe20000410000 */
[C---:B------:R-:W-:Y:S01]  /*33a0*/  FADD.FTZ R68, -R54.reuse, R65 ;  /* 0x0000004136447221 */ /* 0x040fe20000010100 */
[C---:B------:R-:W-:Y:S01]  /*33b0*/  FADD.FTZ R86, -R54.reuse, R81 ;  /* 0x0000005136567221 */ /* 0x040fe20000010100 */
[----:B------:R-:W-:Y:S01]  /*33c0*/  UMOV UR5, 0x400 ;  /* 0x0000040000057882 */ /* 0x000fe20000000000 */
[----:B------:R-:W-:Y:S01]  /*33d0*/  FFMA.FTZ R63, R21, R64, R22 ;  /* 0x00000040153f7223 */ /* 0x000fe20000010016 */
[----:B------:R-:W2:Y:S01]  /*33e0*/  MUFU.EX2 R43, R43 ;  /* 0x0000002b002b7308 */ /* 0x000ea20000000800 */
[----:B------:R-:W-:Y:S01]  /*33f0*/  FFMA.FTZ R65, R19, R66, R20 ;  /* 0x0000004213417223 */ /* 0x000fe20000010014 */
[----:B------:R-:W-:Y:S01]  /*3400*/  FADD.FTZ R54, -R54, R69 ;  /* 0x0000004536367221 */ /* 0x000fe20000010100 */
[----:B------:R-:W-:Y:S01]  /*3410*/  UIADD3 UR5, UR5, 0x5280, URZ ;  /* 0x0000528005057890 */ /* 0x000fe2000fffe03f */
[----:B------:R-:W-:Y:S01]  /*3420*/  FMUL.FTZ R72, R63, -1.4426950216293334961 ;  /* 0xbfb8aa3b3f487820 */ /* 0x000fe20000410000 */
[----:B------:R-:W-:Y:S01]  /*3430*/  FMUL.FTZ R73, R65, -1.4426950216293334961 ;  /* 0xbfb8aa3b41497820 */ /* 0x000fe20000410000 */
[C---:B------:R-:W-:Y:S01]  /*3440*/  FMUL.FTZ R54, R31.reuse, R54 ;  /* 0x000000361f367220 */ /* 0x040fe20000410000 */
[----:B0-----:R-:W-:Y:S01]  /*3450*/  ULEA UR5, UR6, UR5, 0x18 ;  /* 0x0000000506057291 */ /* 0x001fe2000f8ec03f */
[----:B------:R0:W3:Y:S01]  /*3460*/  MUFU.EX2 R82, R62 ;  /* 0x0000003e00527308 */ /* 0x0000e20000000800 */
[----:B-1----:R-:W-:Y:S01]  /*3470*/  FADD.FTZ R42, R42, 1 ;  /* 0x3f8000002a2a7421 */ /* 0x002fe20000010000 */
[----:B------:R-:W-:Y:S01]  /*3480*/  FMUL.FTZ R68, R31, R68 ;  /* 0x000000441f447220 */ /* 0x000fe20000410000 */
[----:B------:R-:W-:Y:S01]  /*3490*/  SHF.L.U32 R70, R70, 0x10, RZ ;  /* 0x0000001046467819 */ /* 0x000fe200000006ff */
[----:B------:R-:W-:Y:S01]  /*34a0*/  IMAD.U32 R76, R76, 0x10000, RZ ;  /* 0x000100004c4c7824 */ /* 0x000fe200078e00ff */
[----:B------:R-:W-:Y:S01]  /*34b0*/  SHF.L.U32 R78, R78, 0x10, RZ ;  /* 0x000000104e4e7819 */ /* 0x000fe200000006ff */
[----:B------:R-:W-:Y:S01]  /*34c0*/  FFMA.FTZ R67, R21, R68, R22 ;  /* 0x0000004415437223 */ /* 0x000fe20000010016 */
[----:B------:R-:W-:Y:S01]  /*34d0*/  SHF.L.U32 R75, R75, 0x10, RZ ;  /* 0x000000104b4b7819 */ /* 0x000fe200000006ff */
[----:B------:R1:W4:Y:S01]  /*34e0*/  MUFU.EX2 R84, R72 ;  /* 0x0000004800547308 */ /* 0x0003220000000800 */
[----:B0-----:R-:W-:Y:S01]  /*34f0*/  FMUL.FTZ R62, R31, R86 ;  /* 0x000000561f3e7220 */ /* 0x001fe20000410000 */
[----:B--2---:R-:W-:Y:S01]  /*3500*/  FADD.FTZ R43, R43, 1 ;  /* 0x3f8000002b2b7421 */ /* 0x004fe20000010000 */
[----:B------:R-:W-:Y:S01]  /*3510*/  FMUL.FTZ R83, R67, -1.4426950216293334961 ;  /* 0xbfb8aa3b43537820 */ /* 0x000fe20000410000 */
[----:B------:R-:W-:Y:S01]  /*3520*/  SHF.L.U32 R77, R77, 0x10, RZ ;  /* 0x000000104d4d7819 */ /* 0x000fe200000006ff */
[----:B------:R-:W-:Y:S01]  /*3530*/  FFMA.FTZ R69, R19, R62, R20 ;  /* 0x0000003e13457223 */ /* 0x000fe20000010014 */
[----:B------:R-:W-:Y:S01]  /*3540*/  SHF.L.U32 R71, R71, 0x10, RZ ;  /* 0x0000001047477819 */ /* 0x000fe200000006ff */
[----:B------:R-:W-:Y:S01]  /*3550*/  ULDC.64 UR6, c[0x0][0x210] ;  /* 0x0000840000067ab9 */ /* 0x000fe20000000a00 */
[----:B------:R-:W0:Y:S01]  /*3560*/  MUFU.EX2 R80, R73 ;  /* 0x0000004900507308 */ /* 0x000e220000000800 */
[----:B-1----:R-:W-:Y:S01]  /*3570*/  FFMA.FTZ R72, R21, R54, R22 ;  /* 0x0000003615487223 */ /* 0x002fe20000010016 */
[----:B------:R-:W-:Y:S01]  /*3580*/  FMUL.FTZ R85, R69, -1.4426950216293334961 ;  /* 0xbfb8aa3b45557820 */ /* 0x000fe20000410000 */
[----:B---3--:R-:W-:Y:S01]  /*3590*/  FADD.FTZ R82, R82, 1 ;  /* 0x3f80000052527421 */ /* 0x008fe20000010000 */
[----:B------:R-:W-:Y:S01]  /*35a0*/  SHF.L.U32 R74, R74, 0x10, RZ ;  /* 0x000000104a4a7819 */ /* 0x000fe200000006ff */
[----:B------:R-:W-:Y:S01]  /*35b0*/  FMUL.FTZ R87, R72, -1.4426950216293334961 ;  /* 0xbfb8aa3b48577820 */ /* 0x000fe20000410000 */
[----:B------:R-:W-:Y:S01]  /*35c0*/  SHF.L.U32 R79, R79, 0x10, RZ ;  /* 0x000000104f4f7819 */ /* 0x000fe200000006ff */
[----:B------:R-:W-:Y:S01]  /*35d0*/  ULOP3.LUT UR4, UR4, 0x1, URZ, 0x3c, !UPT ;  /* 0x0000000104047892 */ /* 0x000fe2000f8e3c3f */
[----:B------:R1:W-:Y:S01]  /*35e0*/  MUFU.RCP R73, R42 ;  /* 0x0000002a00497308 */ /* 0x0003e20000001000 */
[----:B----4-:R-:W-:-:S07]  /*35f0*/  FADD.FTZ R84, R84, 1 ;  /* 0x3f80000054547421 */ /* 0x010fce0000010000 */
[----:B------:R-:W2:Y:S01]  /*3600*/  MUFU.EX2 R88, R85 ;  /* 0x0000005500587308 */ /* 0x000ea20000000800 */
[----:B-1----:R-:W-:Y:S01]  /*3610*/  LEA R42, R9, UR5, 0x3 ;  /* 0x00000005092a7c11 */ /* 0x002fe2000f8e18ff */
[----:B0-----:R-:W-:-:S06]  /*3620*/  FADD.FTZ R80, R80, 1 ;  /* 0x3f80000050507421 */ /* 0x001fcc0000010000 */
[----:B------:R0:W-:Y:S08]  /*3630*/  MUFU.RCP R81, R43 ;  /* 0x0000002b00517308 */ /* 0x0001f00000001000 */
[----:B------:R-:W1:Y:S01]  /*3640*/  MUFU.EX2 R90, R87 ;  /* 0x00000057005a7308 */ /* 0x000e620000000800 */
[----:B0-----:R-:W0:Y:S01]  /*3650*/  LDS.64 R42, [R42] ;  /* 0x000000002a2a7984 */ /* 0x001e220000000a00 */
[----:B--2---:R-:W-:-:S06]  /*3660*/  FADD.FTZ R88, R88, 1 ;  /* 0x3f80000058587421 */ /* 0x004fcc0000010000 */
[----:B------:R-:W2:Y:S08]  /*3670*/  MUFU.EX2 R86, R83 ;  /* 0x0000005300567308 */ /* 0x000eb00000000800 */
[----:B------:R-:W3:Y:S01]  /*3680*/  MUFU.RCP R91, R88 ;  /* 0x00000058005b7308 */ /* 0x000ee20000001000 */
[----:B-1----:R-:W-:-:S07]  /*3690*/  FADD.FTZ R90, R90, 1 ;  /* 0x3f8000005a5a7421 */ /* 0x002fce0000010000 */
[----:B------:R1:W4:Y:S01]  /*36a0*/  MUFU.RCP R83, R82 ;  /* 0x0000005200537308 */ /* 0x0003220000001000 */
[----:B--2---:R-:W-:-:S07]  /*36b0*/  FADD.FTZ R86, R86, 1 ;  /* 0x3f80000056567421 */ /* 0x004fce0000010000 */
[----:B------:R-:W2:Y:S01]  /*36c0*/  MUFU.RCP R95, R90 ;  /* 0x0000005a005f7308 */ /* 0x000ea20000001000 */
[----:B-1----:R-:W-:Y:S01]  /*36d0*/  FADD.FTZ R82, -R81, 1 ;  /* 0x3f80000051527421 */ /* 0x002fe20000010100 */
[----:B---3--:R-:W-:-:S03]  /*36e0*/  FADD.FTZ R104, -R91, 1 ;  /* 0x3f8000005b687421 */ /* 0x008fc60000010100 */
[----:B------:R-:W-:Y:S01]  /*36f0*/  FFMA.FTZ R82, R59, R82, 1 ;  /* 0x3f8000003b527423 */ /* 0x000fe20000010052 */
[----:B------:R-:W-:Y:S02]  /*3700*/  FFMA.FTZ R104, R69, R104, 1 ;  /* 0x3f80000045687423 */ /* 0x000fe40000010068 */
[----:B------:R4:W1:Y:S01]  /*3710*/  MUFU.RCP R85, R84 ;  /* 0x0000005400557308 */ /* 0x0008620000001000 */
[--C-:B0-----:R-:W-:Y:S01]  /*3720*/  FFMA.FTZ R94, R15, R94, -R42.reuse ;  /* 0x0000005e0f5e7223 */ /* 0x101fe2000001082a */
[----:B------:R-:W-:Y:S01]  /*3730*/  FMUL.FTZ R81, R81, R82 ;  /* 0x0000005251517220 */ /* 0x000fe20000410000 */
[----:B------:R-:W-:Y:S01]  /*3740*/  FMUL.FTZ R91, R91, R104 ;  /* 0x000000685b5b7220 */ /* 0x000fe20000410000 */
[----:B------:R-:W-:Y:S01]  /*3750*/  FFMA.FTZ R92, R3, R92, -R42 ;  /* 0x0000005c035c7223 */ /* 0x000fe2000001082a */
[----:B------:R-:W-:Y:S01]  /*3760*/  FFMA.FTZ R94, R33, -R43, R94 ;  /* 0x8000002b215e7223 */ /* 0x000fe2000001005e */
[--C-:B------:R-:W-:Y:S01]  /*3770*/  FFMA.FTZ R33, R3, R98, -R42.reuse ;  /* 0x0000006203217223 */ /* 0x100fe2000001082a */
[----:B------:R-:W-:Y:S01]  /*3780*/  FMUL.FTZ R76, R76, R81 ;  /* 0x000000514c4c7220 */ /* 0x000fe20000410000 */
[----:B------:R0:W3:Y:S01]  /*3790*/  MUFU.RCP R87, R80 ;  /* 0x0000005000577308 */ /* 0x0000e20000001000 */
[----:B----4-:R-:W-:Y:S01]  /*37a0*/  FADD.FTZ R84, -R83, 1 ;  /* 0x3f80000053547421 */ /* 0x010fe20000010100 */
[--C-:B------:R-:W-:Y:S01]  /*37b0*/  FFMA.FTZ R35, R3, R35, -R42.reuse ;  /* 0x0000002303237223 */ /* 0x100fe2000001082a */
[----:B------:R-:W-:Y:S01]  /*37c0*/  FMUL.FTZ R91, R78, R91 ;  /* 0x0000005b4e5b7220 */ /* 0x000fe20000410000 */
[-C--:B------:R-:W-:Y:S01]  /*37d0*/  FFMA.FTZ R36, R36, -R43.reuse, R33 ;  /* 0x8000002b24247223 */ /* 0x080fe20000010021 */
[----:B------:R-:W-:Y:S01]  /*37e0*/  FFMA.FTZ R84, R61, R84, 1 ;  /* 0x3f8000003d547423 */ /* 0x000fe20000010054 */
[----:B------:R-:W-:Y:S01]  /*37f0*/  FFMA.FTZ R33, R21, R76, -R42 ;  /* 0x0000004c15217223 */ /* 0x000fe2000001082a */
[----:B------:R-:W-:Y:S01]  /*3800*/  FFMA.FTZ R92, R93, -R43, R92 ;  /* 0x8000002b5d5c7223 */ /* 0x000fe2000001005c */
[----:B------:R1:W4:Y:S01]  /*3810*/  MUFU.RCP R89, R86 ;  /* 0x0000005600597308 */ /* 0x0003220000001000 */
[----:B0-----:R-:W-:Y:S01]  /*3820*/  FADD.FTZ R80, -R73, 1 ;  /* 0x3f80000049507421 */ /* 0x001fe20000010100 */
[----:B------:R-:W-:Y:S01]  /*3830*/  FMUL.FTZ R84, R83, R84 ;  /* 0x0000005453547220 */ /* 0x000fe20000410000 */
[----:B------:R-:W-:Y:S01]  /*3840*/  FFMA.FTZ R58, -R43, R58, R33 ;  /* 0x0000003a2b3a7223 */ /* 0x000fe20000010121 */
[----:B------:R-:W-:Y:S01]  /*3850*/  FMUL.FTZ R92, R31, R92 ;  /* 0x0000005c1f5c7220 */ /* 0x000fe20000410000 */
[----:B------:R-:W-:Y:S01]  /*3860*/  FFMA.FTZ R80, R57, R80, 1 ;  /* 0x3f80000039507423 */ /* 0x000fe20000010050 */
[----:B--2---:R-:W-:Y:S01]  /*3870*/  FADD.FTZ R57, -R95, 1 ;  /* 0x3f8000005f397421 */ /* 0x004fe20000010100 */
[----:B------:R-:W-:Y:S01]  /*3880*/  FMUL.FTZ R75, R75, R84 ;  /* 0x000000544b4b7220 */ /* 0x000fe20000410000 */
[--C-:B------:R-:W-:Y:S01]  /*3890*/  FFMA.FTZ R37, R15, R37, -R42.reuse ;  /* 0x000000250f257223 */ /* 0x100fe2000001082a */
[----:B------:R-:W-:Y:S01]  /*38a0*/  FMUL.FTZ R73, R73, R80 ;  /* 0x0000005049497220 */ /* 0x000fe20000410000 */
[----:B-1----:R-:W-:Y:S01]  /*38b0*/  FADD.FTZ R86, -R85, 1 ;  /* 0x3f80000055567421 */ /* 0x002fe20000010100 */
[----:B------:R-:W-:Y:S01]  /*38c0*/  FFMA.FTZ R72, R72, R57, 1 ;  /* 0x3f80000048487423 */ /* 0x000fe20000010039 */
[----:B---3--:R-:W-:Y:S01]  /*38d0*/  FADD.FTZ R88, -R87, 1 ;  /* 0x3f80000057587421 */ /* 0x008fe20000010100 */
[----:B------:R-:W-:Y:S01]  /*38e0*/  FMUL.FTZ R70, R70, R73 ;  /* 0x0000004946467220 */ /* 0x000fe20000410000 */
[----:B------:R-:W-:Y:S01]  /*38f0*/  FFMA.FTZ R86, R63, R86, 1 ;  /* 0x3f8000003f567423 */ /* 0x000fe20000010056 */
[----:B------:R-:W-:Y:S01]  /*3900*/  FMUL.FTZ R72, R95, R72 ;  /* 0x000000485f487220 */ /* 0x000fe20000410000 */
[----:B------:R-:W-:Y:S01]  /*3910*/  FFMA.FTZ R88, R65, R88, 1 ;  /* 0x3f80000041587423 */ /* 0x000fe20000010058 */
[----:B----4-:R-:W-:Y:S01]  /*3920*/  FADD.FTZ R90, -R89, 1 ;  /* 0x3f800000595a7421 */ /* 0x010fe20000010100 */
[----:B------:R-:W-:Y:S01]  /*3930*/  FFMA.FTZ R70, R19, R70, -R42 ;  /* 0x0000004613467223 */ /* 0x000fe2000001082a */
[----:B------:R-:W-:Y:S01]  /*3940*/  FMUL.FTZ R86, R85, R86 ;  /* 0x0000005655567220 */ /* 0x000fe20000410000 */
[----:B------:R-:W-:Y:S01]  /*3950*/  FMUL.FTZ R77, R77, R72 ;  /* 0x000000484d4d7220 */ /* 0x000fe20000410000 */
[----:B------:R-:W-:Y:S01]  /*3960*/  FFMA.FTZ R90, R67, R90, 1 ;  /* 0x3f800000435a7423 */ /* 0x000fe2000001005a */
[----:B------:R-:W-:Y:S01]  /*3970*/  FFMA.FTZ R72, R32, -R43, R35 ;  /* 0x8000002b20487223 */ /* 0x000fe20000010023 */
[----:B------:R-:W-:Y:S01]  /*3980*/  FFMA.FTZ R70, -R43, R56, R70 ;  /* 0x000000382b467223 */ /* 0x000fe20000010146 */
[--C-:B------:R-:W-:Y:S01]  /*3990*/  FFMA.FTZ R32, R19, R91, -R42.reuse ;  /* 0x0000005b13207223 */ /* 0x100fe2000001082a */
[----:B------:R-:W-:Y:S01]  /*39a0*/  FMUL.FTZ R71, R71, R86 ;  /* 0x0000005647477220 */ /* 0x000fe20000410000 */
[--C-:B------:R-:W-:Y:S01]  /*39b0*/  FFMA.FTZ R35, R15, R100, -R42.reuse ;  /* 0x000000640f237223 */ /* 0x100fe2000001082a */
[----:B------:R-:W-:Y:S01]  /*39c0*/  FFMA.FTZ R75, R19, R75, -R42 ;  /* 0x0000004b134b7223 */ /* 0x000fe2000001082a */
[----:B------:R-:W-:Y:S01]  /*39d0*/  FMUL.FTZ R87, R87, R88 ;  /* 0x0000005857577220 */ /* 0x000fe20000410000 */
[----:B------:R-:W-:Y:S01]  /*39e0*/  FMUL.FTZ R90, R89, R90 ;  /* 0x0000005a595a7220 */ /* 0x000fe20000410000 */
[----:B------:R-:W-:Y:S01]  /*39f0*/  FMUL.FTZ R33, R31, R70 ;  /* 0x000000461f217220 */ /* 0x000fe20000410000 */
[----:B------:R-:W-:Y:S01]  /*3a00*/  FFMA.FTZ R62, -R43, R62, R32 ;  /* 0x0000003e2b3e7223 */ /* 0x000fe20000010120 */
[--C-:B------:R-:W-:Y:S01]  /*3a10*/  FFMA.FTZ R71, R21, R71, -R42.reuse ;  /* 0x0000004715477223 */ /* 0x100fe2000001082a */
[----:B------:R-:W-:Y:S01]  /*3a20*/  IADD3 R32, P1, R24, UR6, RZ ;  /* 0x0000000618207c10 */ /* 0x000fe2000ff3e0ff */
[----:B------:R-:W-:Y:S01]  /*3a30*/  FFMA.FTZ R38, R38, -R43, R35 ;  /* 0x8000002b26267223 */ /* 0x000fe20000010023 */
[----:B------:R-:W-:Y:S01]  /*3a40*/  FFMA.FTZ R60, -R43, R60, R75 ;  /* 0x0000003c2b3c7223 */ /* 0x000fe2000001014b */
[----:B------:R-:W-:Y:S01]  /*3a50*/  FMUL.FTZ R87, R74, R87 ;  /* 0x000000574a577220 */ /* 0x000fe20000410000 */
[----:B------:R-:W-:Y:S01]  /*3a60*/  FMUL.FTZ R79, R79, R90 ;  /* 0x0000005a4f4f7220 */ /* 0x000fe20000410000 */
[C---:B------:R-:W-:Y:S01]  /*3a70*/  FMUL.FTZ R94, R31.reuse, R94 ;  /* 0x0000005e1f5e7220 */ /* 0x040fe20000410000 */
[----:B------:R-:W-:Y:S01]  /*3a80*/  FMUL.FTZ R35, R31, R58 ;  /* 0x0000003a1f237220 */ /* 0x000fe20000410000 */
[----:B------:R-:W-:Y:S01]  /*3a90*/  F2FP.BF16.F32.PACK_AB R92, R33, R92 ;  /* 0x0000005c215c723e */ /* 0x000fe200000010ff */
[----:B------:R-:W-:Y:S01]  /*3aa0*/  FFMA.FTZ R34, R34, -R43, R37 ;  /* 0x8000002b22227223 */ /* 0x000fe20000010025 */
[----:B------:R-:W-:Y:S01]  /*3ab0*/  FFMA.FTZ R64, -R43, R64, R71 ;  /* 0x000000402b407223 */ /* 0x000fe20000010147 */
[----:B------:R-:W-:Y:S01]  /*3ac0*/  IADD3.X R33, R23, UR7, RZ, P1, !PT ;  /* 0x0000000717217c10 */ /* 0x000fe20008ffe4ff */
[C---:B------:R-:W-:Y:S01]  /*3ad0*/  FMUL.FTZ R72, R31.reuse, R72 ;  /* 0x000000481f487220 */ /* 0x040fe20000410000 */
[----:B------:R-:W-:Y:S01]  /*3ae0*/  FMUL.FTZ R23, R31, R60 ;  /* 0x0000003c1f177220 */ /* 0x000fe20000410000 */
[--C-:B------:R-:W-:Y:S01]  /*3af0*/  FFMA.FTZ R87, R19, R87, -R42.reuse ;  /* 0x0000005713577223 */ /* 0x100fe2000001082a */
[--C-:B------:R-:W-:Y:S01]  /*3b00*/  FFMA.FTZ R79, R21, R79, -R42.reuse ;  /* 0x0000004f154f7223 */ /* 0x100fe2000001082a */
[----:B------:R-:W-:Y:S01]  /*3b10*/  F2FP.BF16.F32.PACK_AB R94, R35, R94 ;  /* 0x0000005e235e723e */ /* 0x000fe200000010ff */
[C---:B------:R-:W-:Y:S01]  /*3b20*/  FMUL.FTZ R34, R31.reuse, R34 ;  /* 0x000000221f227220 */ /* 0x040fe20000410000 */
[----:B------:R-:W-:Y:S01]  /*3b30*/  FMUL.FTZ R35, R31, R64 ;  /* 0x000000401f237220 */ /* 0x000fe20000410000 */
[--C-:B------:R-:W-:Y:S01]  /*3b40*/  FFMA.FTZ R39, R3, R39, -R42.reuse ;  /* 0x0000002703277223 */ /* 0x100fe2000001082a */
[--C-:B------:R-:W-:Y:S01]  /*3b50*/  FFMA.FTZ R41, R15, R41, -R42.reuse ;  /* 0x000000290f297223 */ /* 0x100fe2000001082a */
[--C-:B------:R-:W-:Y:S01]  /*3b60*/  FFMA.FTZ R77, R21, R77, -R42.reuse ;  /* 0x0000004d154d7223 */ /* 0x100fe2000001082a */
[C---:B------:R-:W-:Y:S01]  /*3b70*/  FFMA.FTZ R66, -R43.reuse, R66, R87 ;  /* 0x000000422b427223 */ /* 0x040fe20000010157 */
[----:B------:R-:W-:Y:S01]  /*3b80*/  FFMA.FTZ R68, -R43, R68, R79 ;  /* 0x000000442b447223 */ /* 0x000fe2000001014f */
[----:B------:R-:W-:Y:S01]  /*3b90*/  F2FP.BF16.F32.PACK_AB R72, R23, R72 ;  /* 0x000000481748723e */ /* 0x000fe200000010ff */
[-C--:B------:R-:W-:Y:S01]  /*3ba0*/  FFMA.FTZ R40, R40, -R43.reuse, R39 ;  /* 0x8000002b28287223 */ /* 0x080fe20000010027 */
[----:B------:R-:W-:Y:S01]  /*3bb0*/  PRMT R42, R92, 0x7632, R42 ;  /* 0x000076325c2a7816 */ /* 0x000fe2000000002a */
[C---:B------:R-:W-:Y:S01]  /*3bc0*/  FMUL.FTZ R36, R31.reuse, R36 ;  /* 0x000000241f247220 */ /* 0x040fe20000410000 */
[----:B------:R-:W-:Y:S01]  /*3bd0*/  PRMT R23, R94, 0x7632, R23 ;  /* 0x000076325e177816 */ /* 0x000fe20000000017 */
[----:B------:R-:W-:Y:S01]  /*3be0*/  FMUL.FTZ R38, R31, R38 ;  /* 0x000000261f267220 */ /* 0x000fe20000410000 */
[----:B------:R-:W-:Y:S01]  /*3bf0*/  IADD3 R24, P1, R25, UR6, RZ ;  /* 0x0000000619187c10 */ /* 0x000fe2000ff3e0ff */
[----:B------:R-:W-:Y:S01]  /*3c00*/  FMUL.FTZ R37, R31, R66 ;  /* 0x000000421f257220 */ /* 0x000fe20000410000 */
[----:B------:R-:W-:Y:S01]  /*3c10*/  F2FP.BF16.F32.PACK_AB R34, R35, R34 ;  /* 0x000000222322723e */ /* 0x000fe200000010ff */
[----:B------:R-:W-:Y:S01]  /*3c20*/  FMUL.FTZ R39, R31, R68 ;  /* 0x000000441f277220 */ /* 0x000fe20000410000 */
[----:B------:R-:W-:Y:S01]  /*3c30*/  FFMA.FTZ R96, R96, -R43, R41 ;  /* 0x8000002b60607223 */ /* 0x000fe20000010029 */
[----:B------:R-:W-:Y:S01]  /*3c40*/  FFMA.FTZ R54, -R43, R54, R77 ;  /* 0x000000362b367223 */ /* 0x000fe2000001014d */
[----:B------:R-:W-:Y:S01]  /*3c50*/  STG.E.U16 desc[UR8][R32.64], R92 ;  /* 0x0000005c20007986 */ /* 0x000fe2000c101508 */
[----:B------:R-:W-:Y:S01]  /*3c60*/  IADD3.X R25, R26, UR7, RZ, P1, !PT ;  /* 0x000000071a197c10 */ /* 0x000fe20008ffe4ff */
[C---:B------:R-:W-:Y:S01]  /*3c70*/  FMUL.FTZ R40, R31.reuse, R40 ;  /* 0x000000281f287220 */ /* 0x040fe20000410000 */
[----:B------:R-:W-:Y:S01]  /*3c80*/  PRMT R35, R72, 0x7632, R35 ;  /* 0x0000763248237816 */ /* 0x000fe20000000023 */
[----:B------:R-:W-:Y:S01]  /*3c90*/  STG.E.U16 desc[UR8][R32.64+0x2], R42 ;  /* 0x0000022a20007986 */ /* 0x000fe2000c101508 */
[C---:B------:R-:W-:Y:S01]  /*3ca0*/  FMUL.FTZ R96, R31.reuse, R96 ;  /* 0x000000601f607220 */ /* 0x040fe20000410000 */
[----:B------:R-:W-:Y:S01]  /*3cb0*/  FMUL.FTZ R41, R31, R62 ;  /* 0x0000003e1f297220 */ /* 0x000fe20000410000 */
[----:B------:R-:W-:Y:S01]  /*3cc0*/  F2FP.BF16.F32.PACK_AB R36, R37, R36 ;  /* 0x000000242524723e */ /* 0x000fe200000010ff */
[----:B------:R-:W-:Y:S01]  /*3cd0*/  STG.E.U16 desc[UR8][R32.64+0x4], R94 ;  /* 0x0000045e20007986 */ /* 0x000fe2000c101508 */
[----:B------:R-:W-:Y:S01]  /*3ce0*/  IADD3 R26, P1, R27, UR6, RZ ;  /* 0x000000061b1a7c10 */ /* 0x000fe2000ff3e0ff */
[----:B------:R-:W-:Y:S01]  /*3cf0*/  FMUL.FTZ R31, R31, R54 ;  /* 0x000000361f1f7220 */ /* 0x000fe20000410000 */
[----:B------:R-:W-:Y:S01]  /*3d00*/  F2FP.BF16.F32.PACK_AB R38, R39, R38 ;  /* 0x000000262726723e */ /* 0x000fe200000010ff */
[----:B------:R0:W-:Y:S01]  /*3d10*/  STG.E.U16 desc[UR8][R32.64+0x6], R23 ;  /* 0x0000061720007986 */ /* 0x0001e2000c101508 */
[----:B------:R-:W-:-:S02]  /*3d20*/  IADD3.X R27, R28, UR7, RZ, P1, !PT ;  /* 0x000000071c1b7c10 */ /* 0x000fc40008ffe4ff */
[----:B------:R-:W-:Y:S01]  /*3d30*/  IADD3 R28, P1, R29, UR6, RZ ;  /* 0x000000061d1c7c10 */ /* 0x000fe2000ff3e0ff */
[----:B------:R1:W-:Y:S01]  /*3d40*/  STG.E.U16 desc[UR8][R24.64], R72 ;  /* 0x0000004818007986 */ /* 0x0003e2000c101508 */
[----:B------:R-:W-:Y:S02]  /*3d50*/  F2FP.BF16.F32.PACK_AB R40, R41, R40 ;  /* 0x000000282928723e */ /* 0x000fe400000010ff */
[----:B------:R-:W-:Y:S01]  /*3d60*/  F2FP.BF16.F32.PACK_AB R96, R31, R96 ;  /* 0x000000601f60723e */ /* 0x000fe200000010ff */
[----:B------:R-:W-:Y:S01]  /*3d70*/  STG.E.U16 desc[UR8][R24.64+0x2], R35 ;  /* 0x0000022318007986 */ /* 0x000fe2000c101508 */
[----:B------:R-:W-:Y:S02]  /*3d80*/  IADD3.X R29, R30, UR7, RZ, P1, !PT ;  /* 0x000000071e1d7c10 */ /* 0x000fe40008ffe4ff */
[----:B0-----:R-:W-:Y:S01]  /*3d90*/  PRMT R33, R34, 0x7632, R33 ;  /* 0x0000763222217816 */ /* 0x001fe20000000021 */
[----:B------:R-:W-:Y:S01]  /*3da0*/  STG.E.U16 desc[UR8][R24.64+0x4], R34 ;  /* 0x0000042218007986 */ /* 0x000fe2000c101508 */
[----:B------:R-:W-:-:S02]  /*3db0*/  PRMT R23, R36, 0x7632, R23 ;  /* 0x0000763224177816 */ /* 0x000fc40000000017 */
[----:B-1----:R-:W-:Y:S01]  /*3dc0*/  MOV R72, R55 ;  /* 0x0000003700487202 */ /* 0x002fe20000000f00 */
[----:B------:R0:W-:Y:S04]  /*3dd0*/  STG.E.U16 desc[UR8][R24.64+0x6], R33 ;  /* 0x0000062118007986 */ /* 0x0001e8000c101508 */
[----:B------:R-:W-:Y:S04]  /*3de0*/  STG.E.U16 desc[UR8][R26.64], R36 ;  /* 0x000000241a007986 */ /* 0x000fe8000c101508 */
[----:B------:R-:W-:Y:S01]  /*3df0*/  STG.E.U16 desc[UR8][R26.64+0x2], R23 ;  /* 0x000002171a007986 */ /* 0x000fe2000c101508 */
[----:B0-----:R-:W-:-:S03]  /*3e00*/  PRMT R25, R38, 0x7632, R25 ;  /* 0x0000763226197816 */ /* 0x001fc60000000019 */
[----:B------:R-:W-:Y:S01]  /*3e10*/  STG.E.U16 desc[UR8][R26.64+0x4], R38 ;  /* 0x000004261a007986 */ /* 0x000fe2000c101508 */
[----:B------:R-:W-:-:S03]  /*3e20*/  PRMT R24, R40, 0x7632, R24 ;  /* 0x0000763228187816 */ /* 0x000fc60000000018 */
[----:B------:R0:W-:Y:S04]  /*3e30*/  STG.E.U16 desc[UR8][R26.64+0x6], R25 ;  /* 0x000006191a007986 */ /* 0x0001e8000c101508 */
[----:B------:R1:W-:Y:S04]  /*3e40*/  STG.E.U16 desc[UR8][R28.64], R40 ;  /* 0x000000281c007986 */ /* 0x0003e8000c101508 */
[----:B------:R1:W-:Y:S01]  /*3e50*/  STG.E.U16 desc[UR8][R28.64+0x2], R24 ;  /* 0x000002181c007986 */ /* 0x0003e2000c101508 */
[----:B0-----:R-:W-:-:S03]  /*3e60*/  PRMT R27, R96, 0x7632, R27 ;  /* 0x00007632601b7816 */ /* 0x001fc6000000001b */
[----:B------:R1:W-:Y:S04]  /*3e70*/  STG.E.U16 desc[UR8][R28.64+0x4], R96 ;  /* 0x000004601c007986 */ /* 0x0003e8000c101508 */
[----:B------:R1:W-:Y:S01]  /*3e80*/  STG.E.U16 desc[UR8][R28.64+0x6], R27 ;  /* 0x0000061b1c007986 */ /* 0x0003e2000c101508 */
[----:B------:R-:W-:Y:S05]  /*3e90*/  @!P0 BRA `(.L_x_823) ;  /* 0xffffffc400fc8947 */ /* 0x000fea000383ffff */
.L_x_807:
[----:B------:R-:W-:-:S05]  /*3ea0*/  IMAD R0, R5, 0x80, R0 ;  /* 0x0000008005007824 */ /* 0x000fca00078e0200 */
        /* <DEDUP_REMOVED lines=11> */
[----:B------:R-:W-:Y:S02]  /*3f60*/  SEL R5, R5, 0xffffffff, P0 ;  /* 0xffffffff05057807 */ /* 0x000fe40000000000 */
[C---:B0-----:R-:W-:Y:S02]  /*3f70*/  SHF.L.U32 R3, R4.reuse, 0x7, RZ ;  /* 0x0000000704037819 */ /* 0x041fe400000006ff */
[----:B------:R-:W-:Y:S02]  /*3f80*/  SHF.L.U64.HI R4, R4, 0x7, R5 ;  /* 0x0000000704047819 */ /* 0x000fe40000010205 */
[----:B------:R-:W-:Y:S01]  /*3f90*/  MOV R5, 0xffffffff ;  /* 0xffffffff00057802 */ /* 0x000fe20000000f00 */
[----:B---3--:R-:W-:Y:S01]  /*3fa0*/  ULEA UR4, UR5, UR4, 0x18 ;  /* 0x0000000405047291 */ /* 0x008fe2000f8ec03f */
[----:B--2---:R-:W-:-:S02]  /*3fb0*/  SHF.R.U32.HI R2, RZ, 0x5, R0 ;  /* 0x00000005ff027819 */ /* 0x004fc40000011600 */
[----:B------:R-:W-:Y:S02]  /*3fc0*/  LOP3.LUT R47, R0, 0xf, RZ, 0xc0, !PT ;  /* 0x0000000f002f7812 */ /* 0x000fe400078ec0ff */
[----:B------:R-:W-:Y:S02]  /*3fd0*/  IADD3 R3, P0, P1, -R3, -0x81, -R2 ;  /* 0xffffff7f03037810 */ /* 0x000fe4000791e902 */
[----:B------:R-:W-:Y:S02]  /*3fe0*/  SHF.L.U32 R7, R2, 0x1, RZ ;  /* 0x0000000102077819 */ /* 0x000fe400000006ff */
[----:B------:R-:W-:Y:S02]  /*3ff0*/  IADD3.X R4, ~R4, -0x1, R5, P0, P1 ;  /* 0xffffffff04047810 */ /* 0x000fe400007e2505 */
[----:B------:R-:W-:Y:S02]  /*4000*/  SHF.R.U32.HI R5, RZ, 0x4, R0 ;  /* 0x00000004ff057819 */ /* 0x000fe40000011600 */
[----:B------:R-:W-:Y:S01]  /*4010*/  LEA R12, R2, UR4, 0x7 ;  /* 0x00000004020c7c11 */ /* 0x000fe2000f8e38ff */
[----:B------:R-:W-:Y:S01]  /*4020*/  IMAD.WIDE.U32 R8, R4, -0x77777777, RZ ;  /* 0x8888888904087825 */ /* 0x000fe200078e00ff */
[----:B------:R-:W-:-:S02]  /*4030*/  IADD3 R6, R5, 0x1e, RZ ;  /* 0x0000001e05067810 */ /* 0x000fc40007ffe0ff */
[----:B------:R-:W-:Y:S02]  /*4040*/  LOP3.LUT R14, RZ, R5, RZ, 0x33, !PT ;  /* 0x00000005ff0e7212 */ /* 0x000fe400078e33ff */
[----:B------:R-:W-:Y:S01]  /*4050*/  VIMNMX.U32 R13, R6, 0x20, !PT ;  /* 0x00000020060d7848 */ /* 0x000fe20007fe0000 */
[----:B------:R-:W-:Y:S01]  /*4060*/  IMAD.WIDE.U32 R10, P0, R3, -0x77777778, R8 ;  /* 0x88888888030a7825 */ /* 0x000fe20007800008 */
[----:B------:R-:W-:Y:S02]  /*4070*/  LOP3.LUT R7, R7, 0x1f, R0, 0x78, !PT ;  /* 0x0000001f07077812 */ /* 0x000fe400078e7800 */
[----:B------:R-:W-:Y:S01]  /*4080*/  IADD3 R49, P2, R2, 0x2d, RZ ;  /* 0x0000002d02317810 */ /* 0x000fe20007f5e0ff */
[----:B------:R-:W-:Y:S01]  /*4090*/  IMAD.WIDE.U32 R8, R3, -0x77777777, RZ ;  /* 0x8888888903087825 */ /* 0x000fe200078e00ff */
[----:B------:R-:W-:Y:S02]  /*40a0*/  MOV R16, R11 ;  /* 0x0000000b00107202 */ /* 0x000fe40000000f00 */
[----:B------:R-:W-:Y:S01]  /*40b0*/  IADD3 R8, R13, R14, RZ ;  /* 0x0000000e0d087210 */ /* 0x000fe20007ffe0ff */
[----:B------:R-:W-:Y:S01]  /*40c0*/  IMAD.X R17, RZ, RZ, RZ, P0 ;  /* 0x000000ffff117224 */ /* 0x000fe200000e06ff */
[----:B------:R-:W-:-:S02]  /*40d0*/  IADD3 RZ, P1, R9, R10, RZ ;  /* 0x0000000a09ff7210 */ /* 0x000fc40007f3e0ff */
[----:B------:R-:W-:Y:S01]  /*40e0*/  SHF.L.U32 R9, R0, 0x7, RZ ;  /* 0x0000000700097819 */ /* 0x000fe200000006ff */
[----:B------:R-:W-:Y:S01]  /*40f0*/  IMAD.WIDE.U32 R14, R8, -0x77777777, RZ ;  /* 0x88888889080e7825 */ /* 0x000fe200078e00ff */
[----:B------:R-:W-:Y:S02]  /*4100*/  SHF.L.U32 R10, R0, 0x1, RZ ;  /* 0x00000001000a7819 */ /* 0x000fe400000006ff */
[----:B------:R-:W-:Y:S01]  /*4110*/  LOP3.LUT R11, R9, 0x780, RZ, 0xc0, !PT ;  /* 0x00000780090b7812 */ /* 0x000fe200078ec0ff */
[----:B------:R-:W-:Y:S01]  /*4120*/  IMAD.WIDE.U32.X R16, R4, -0x77777778, R16, P1 ;  /* 0x8888888804107825 */ /* 0x000fe200008e0410 */
[----:B------:R-:W-:Y:S02]  /*4130*/  LOP3.LUT R10, R10, 0x1e, RZ, 0xc0, !PT ;  /* 0x0000001e0a0a7812 */ /* 0x000fe400078ec0ff */
[----:B------:R-:W-:Y:S02]  /*4140*/  IADD3 R9, R5, 0x3c, RZ ;  /* 0x0000003c05097810 */ /* 0x000fe40007ffe0ff */
[----:B------:R-:W-:-:S02]  /*4150*/  ISETP.LT.U32.AND P0, PT, R44, 0x1, PT ;  /* 0x000000012c00780c */ /* 0x000fc40003f01070 */
[----:B------:R-:W-:Y:S02]  /*4160*/  IADD3 R20, R11, UR4, RZ ;  /* 0x000000040b147c10 */ /* 0x000fe4000fffe0ff */
[-C--:B------:R-:W-:Y:S02]  /*4170*/  LOP3.LUT R13, R6, R10.reuse, RZ, 0x3c, !PT ;  /* 0x0000000a060d7212 */ /* 0x080fe400078e3cff */
[-C--:B------:R-:W-:Y:S02]  /*4180*/  LOP3.LUT R19, R9, R10.reuse, RZ, 0x3c, !PT ;  /* 0x0000000a09137212 */ /* 0x080fe400078e3cff */
[----:B------:R-:W-:Y:S02]  /*4190*/  LOP3.LUT R11, R5, R10, RZ, 0x3c, !PT ;  /* 0x0000000a050b7212 */ /* 0x000fe400078e3cff */
[----:B------:R-:W-:Y:S02]  /*41a0*/  ISETP.LT.AND.EX P0, PT, R45, RZ, PT, P0 ;  /* 0x000000ff2d00720c */ /* 0x000fe40003f01300 */
[----:B------:R-:W-:-:S02]  /*41b0*/  LEA R7, R7, R12, 0x2 ;  /* 0x0000000c07077211 */ /* 0x000fc400078e10ff */
[----:B-1----:R-:W-:Y:S02]  /*41c0*/  SHF.R.U64 R24, R16, 0x3, R17 ;  /* 0x0000000310187819 */ /* 0x002fe40000001211 */
[-C--:B------:R-:W-:Y:S01]  /*41d0*/  LEA R12, R13, R20.reuse, 0x2 ;  /* 0x000000140d0c7211 */ /* 0x080fe200078e10ff */
[----:B------:R-:W-:Y:S01]  /*41e0*/  IMAD R13, R19, 0x4, R20 ;  /* 0x00000004130d7824 */ /* 0x000fe200078e0214 */
[----:B------:R-:W-:Y:S02]  /*41f0*/  LEA R11, R11, R20, 0x2 ;  /* 0x000000140b0b7211 */ /* 0x000fe400078e10ff */
[----:B------:R-:W-:Y:S02]  /*4200*/  SEL R21, R44, 0x1, P0 ;  /* 0x000000012c157807 */ /* 0x000fe40000000000 */
[----:B------:R-:W-:Y:S02]  /*4210*/  SEL R20, R45, RZ, P0 ;  /* 0x000000ff2d147207 */ /* 0x000fe40000000000 */
[----:B------:R-:W-:-:S02]  /*4220*/  LEA.HI R23, R15, 0x1, RZ, 0x1c ;  /* 0x000000010f177811 */ /* 0x000fc400078fe0ff */
[C---:B------:R-:W-:Y:S02]  /*4230*/  IADD3 R16, P0, R2.reuse, 0xf, RZ ;  /* 0x0000000f02107810 */ /* 0x040fe40007f1e0ff */
[----:B------:R-:W-:Y:S02]  /*4240*/  IADD3 R17, P1, R2, 0x1e, RZ ;  /* 0x0000001e02117810 */ /* 0x000fe40007f3e0ff */
[----:B------:R-:W-:Y:S02]  /*4250*/  IADD3 R24, R24, 0x1, RZ ;  /* 0x0000000118187810 */ /* 0x000fe40007ffe0ff */
[----:B------:R-:W-:Y:S02]  /*4260*/  MOV R14, R18 ;  /* 0x00000012000e7202 */ /* 0x000fe40000000f00 */
[----:B------:R-:W-:Y:S02]  /*4270*/  SHF.L.U64.HI R19, R21, 0x7, R20 ;  /* 0x0000000715137819 */ /* 0x000fe40000010214 */
[----:B------:R-:W-:-:S02]  /*4280*/  LOP3.LUT R15, R0, 0x1f, RZ, 0xc0, !PT ;  /* 0x0000001f000f7812 */ /* 0x000fc400078ec0ff */
[----:B------:R-:W-:Y:S02]  /*4290*/  IADD3 R18, R5, 0x5a, RZ ;  /* 0x0000005a05127810 */ /* 0x000fe40007ffe0ff */
[----:B------:R-:W-:Y:S02]  /*42a0*/  SHF.L.U32 R21, R21, 0x7, RZ ;  /* 0x0000000715157819 */ /* 0x000fe400000006ff */
[----:B------:R-:W-:Y:S02]  /*42b0*/  IADD3.X R20, RZ, RZ, RZ, P0, !PT ;  /* 0x000000ffff147210 */ /* 0x000fe400007fe4ff */
[----:B------:R-:W-:Y:S02]  /*42c0*/  IADD3.X R22, RZ, RZ, RZ, P1, !PT ;  /* 0x000000ffff167210 */ /* 0x000fe40000ffe4ff */
[----:B------:R-:W-:Y:S02]  /*42d0*/  IADD3.X R53, RZ, RZ, RZ, P2, !PT ;  /* 0x000000ffff357210 */ /* 0x000fe400017fe4ff */
[----:B------:R-:W-:-:S02]  /*42e0*/  LOP3.LUT R23, R23, 0x3, RZ, 0xc0, !PT ;  /* 0x0000000317177812 */ /* 0x000fc400078ec0ff */
[----:B------:R-:W-:-:S07]  /*42f0*/  LOP3.LUT R24, R24, 0x3, RZ, 0xc0, !PT ;  /* 0x0000000318187812 */ /* 0x000fce00078ec0ff */
.L_x_840:
[----:B------:R-:W-:Y:S01]  /*4300*/  ISETP.GT.U32.AND P0, PT, R21, R2, PT ;  /* 0x000000021500720c */ /* 0x000fe20003f04070 */
[----:B------:R-:W-:Y:S01]  /*4310*/  BSSY B0, `(.L_x_824) ;  /* 0x00000aa000007945 */ /* 0x000fe20003800000 */
[----:B0-----:R-:W-:Y:S01]  /*4320*/  HFMA2.MMA R52, -RZ, RZ, 0, 0 ;  /* 0x00000000ff347435 */ /* 0x001fe200000001ff */
[----:B--2-4-:R-:W-:Y:S01]  /*4330*/  IMAD.MOV.U32 R25, RZ, RZ, RZ ;  /* 0x000000ffff197224 */ /* 0x014fe200078e00ff */
[----:B------:R-:W-:-:S13]  /*4340*/  ISETP.GT.AND.EX P0, PT, R19, RZ, PT, P0 ;  /* 0x000000ff1300720c */ /* 0x000fda0003f04300 */
[----:B-1-3--:R-:W-:Y:S05]  /*4350*/  @!P0 BRA `(.L_x_825) ;  /* 0x0000000800948947 */ /* 0x00afea0003800000 */
[----:B------:R-:W-:Y:S01]  /*4360*/  ISETP.NE.U32.AND P1, PT, R24, RZ, PT ;  /* 0x000000ff1800720c */ /* 0x000fe20003f25070 */
[----:B------:R-:W-:Y:S01]  /*4370*/  BSSY B1, `(.L_x_826) ;  /* 0x0000023000017945 */ /* 0x000fe20003800000 */
[----:B------:R-:W-:Y:S02]  /*4380*/  ISETP.GE.U32.AND P0, PT, R3, 0x2d, PT ;  /* 0x0000002d0300780c */ /* 0x000fe40003f06070 */
[----:B------:R-:W-:Y:S02]  /*4390*/  ISETP.NE.AND.EX P1, PT, RZ, RZ, PT, P1 ;  /* 0x000000ffff00720c */ /* 0x000fe40003f25310 */
[----:B------:R-:W-:Y:S02]  /*43a0*/  IADD3 R26, P2, R15, R14, RZ ;  /* 0x0000000e0f1a7210 */ /* 0x000fe40007f5e0ff */
[----:B------:R-:W-:Y:S02]  /*43b0*/  ISETP.GE.U32.AND.EX P0, PT, R4, RZ, PT, P0 ;  /* 0x000000ff0400720c */ /* 0x000fe40003f06100 */
[----:B------:R-:W-:-:S02]  /*43c0*/  MOV R52, RZ ;  /* 0x000000ff00347202 */ /* 0x000fc40000000f00 */
[----:B------:R-:W-:Y:S02]  /*43d0*/  MOV R48, R2 ;  /* 0x0000000200307202 */ /* 0x000fe40000000f00 */
        /* <DEDUP_REMOVED lines=21> */
[----:B------:R-:W-:Y:S02]  /*4530*/  MOV R46, R22 ;  /* 0x00000016002e7202 */ /* 0x000fe40000000f00 */
[----:B------:R-:W-:Y:S02]  /*4540*/  @P1 MOV R48, R49 ;  /* 0x0000003100301202 */ /* 0x000fe40000000f00 */
[----:B------:R-:W-:Y:S01]  /*4550*/  @P1 MOV R46, R53 ;  /* 0x00000035002e1202 */ /* 0x000fe20000000f00 */
[----:B--2---:R-:W-:Y:S01]  /*4560*/  FADD.FTZ R25, R25, R30 ;  /* 0x0000001e19197221 */ /* 0x004fe20000010000 */
[----:B------:R-:W-:-:S03]  /*4570*/  FADD.FTZ R52, R52, R31 ;  /* 0x0000001f34347221 */ /* 0x000fc60000010000 */
[----:B---3--:R-:W-:Y:S01]  /*4580*/  @P1 FADD.FTZ R25, R25, R32 ;  /* 0x0000002019191221 */ /* 0x008fe20000010000 */
[----:B------:R-:W-:-:S07]  /*4590*/  @P1 FADD.FTZ R52, R52, R33 ;  /* 0x0000002134341221 */ /* 0x000fce0000010000 */
.L_x_827:
[----:B------:R-:W-:Y:S05]  /*45a0*/  BSYNC B1 ;  /* 0x0000000000017941 */ /* 0x000fea0003800000 */
.L_x_826:
[----:B------:R-:W-:Y:S05]  /*45b0*/  @!P0 BRA `(.L_x_825) ;  /* 0x0000000400fc8947 */ /* 0x000fea0003800000 */
[----:B------:R-:W-:Y:S01]  /*45c0*/  SHF.L.U64.HI R27, R26, 0x1, R27 ;  /* 0x000000011a1b7819 */ /* 0x000fe2000001021b */
[----:B------:R-:W-:Y:S01]  /*45d0*/  IMAD R29, R46, 0x780, RZ ;  /* 0x000007802e1d7824 */ /* 0x000fe200078e02ff */
[----:B------:R-:W-:Y:S01]  /*45e0*/  SHF.L.U32 R26, R26, 0x1, RZ ;  /* 0x000000011a1a7819 */ /* 0x000fe200000006ff */
[----:B------:R-:W-:Y:S01]  /*45f0*/  ULDC.64 UR6, c[0x0][0x260] ;  /* 0x0000980000067ab9 */ /* 0x000fe20000000a00 */
[C---:B------:R-:W-:Y:S01]  /*4600*/  IADD3 R28, P2, -R48.reuse, R21, RZ ;  /* 0x00000015301c7210 */ /* 0x040fe20007f5e1ff */
[----:B------:R-:W-:Y:S02]  /*4610*/  BSSY B1, `(.L_x_828) ;  /* 0x0000046000017945 */ /* 0x000fe40003800000 */
[----:B------:R-:W-:Y:S01]  /*4620*/  IMAD.WIDE.U32 R26, R48, 0x780, R26 ;  /* 0x00000780301a7825 */ /* 0x000fe200078e001a */
[----:B------:R-:W-:Y:S02]  /*4630*/  ISETP.GT.U32.AND P0, PT, R28, 0xb4, PT ;  /* 0x000000b41c00780c */ /* 0x000fe40003f04070 */
[----:B------:R-:W-:-:S02]  /*4640*/  IADD3.X R30, ~R46, R19, RZ, P2, !PT ;  /* 0x000000132e1e7210 */ /* 0x000fc400017fe5ff */
[----:B------:R-:W-:Y:S02]  /*4650*/  IADD3 R29, R27, R29, RZ ;  /* 0x0000001d1b1d7210 */ /* 0x000fe40007ffe0ff */
[----:B------:R-:W-:-:S04]  /*4660*/  LEA R27, P1, R26, UR6, 0x2 ;  /* 0x000000061a1b7c11 */ /* 0x000fc8000f8210ff */
[----:B------:R-:W-:Y:S02]  /*4670*/  LEA.HI.X R28, R26, UR7, R29, 0x2, P1 ;  /* 0x000000071a1c7c11 */ /* 0x000fe400088f141d */
[----:B------:R-:W-:Y:S02]  /*4680*/  ISETP.GT.AND.EX P1, PT, R30, RZ, PT, P0 ;  /* 0x000000ff1e00720c */ /* 0x000fe40003f24300 */
[----:B------:R-:W-:Y:S02]  /*4690*/  IADD3 R26, P2, R27, 0x40400, RZ ;  /* 0x000404001b1a7810 */ /* 0x000fe40007f5e0ff */
[----:B------:R-:W-:Y:S02]  /*46a0*/  PLOP3.LUT P0, PT, PT, PT, PT, 0x80, 0x0 ;  /* 0x000000000000781c */ /* 0x000fe40003f0f070 */
[----:B------:R-:W-:-:S07]  /*46b0*/  IADD3.X R27, RZ, R28, RZ, P2, !PT ;  /* 0x0000001cff1b7210 */ /* 0x000fce00017fe4ff */
[----:B------:R-:W-:Y:S05]  /*46c0*/  @!P1 BRA `(.L_x_829) ;  /* 0x0000000000e89947 */ /* 0x000fea0003800000 */
[----:B------:R-:W-:Y:S02]  /*46d0*/  IADD3 R67, P1, R21, -0xb4, RZ ;  /* 0xffffff4c15437810 */ /* 0x000fe40007f3e0ff */
[----:B------:R-:W-:Y:S02]  /*46e0*/  PLOP3.LUT P0, PT, PT, PT, PT, 0x8, 0x0 ;  /* 0x000000000000781c */ /* 0x000fe40003f0e170 */
[----:B------:R-:W-:-:S11]  /*46f0*/  IADD3.X R69, R19, -0x1, RZ, P1, !PT ;  /* 0xffffffff13457810 */ /* 0x000fd60000ffe4ff */
.L_x_830:
        /* <DEDUP_REMOVED lines=16> */
[----:B------:R-:W-:-:S05]  /*4800*/  IADD3 R48, P1, R48, 0xf0, RZ ;  /* 0x000000f030307810 */ /* 0x000fca0007f3e0ff */
[----:B------:R-:W-:Y:S01]  /*4810*/  IMAD.X R46, RZ, RZ, R46, P1 ;  /* 0x000000ffff2e7224 */ /* 0x000fe200008e062e */
        /* <DEDUP_REMOVED lines=37> */
.L_x_829:
[----:B------:R-:W-:Y:S05]  /*4a70*/  BSYNC B1 ;  /* 0x0000000000017941 */ /* 0x000fea0003800000 */
.L_x_828:
[----:B------:R-:W-:Y:S01]  /*4a80*/  IADD3 R28, P2, -R48, R21, RZ ;  /* 0x00000015301c7210 */ /* 0x000fe20007f5e1ff */
[----:B------:R-:W-:Y:S03]  /*4a90*/  BSSY B1, `(.L_x_831) ;  /* 0x0000022000017945 */ /* 0x000fe60003800000 */
[----:B------:R-:W-:Y:S02]  /*4aa0*/  ISETP.GT.U32.AND P1, PT, R28, 0x3c, PT ;  /* 0x0000003c1c00780c */ /* 0x000fe40003f24070 */
[----:B------:R-:W-:-:S04]  /*4ab0*/  IADD3.X R28, ~R46, R19, RZ, P2, !PT ;  /* 0x000000132e1c7210 */ /* 0x000fc800017fe5ff */
        /* <DEDUP_REMOVED lines=31> */
.L_x_832:
[----:B------:R-:W-:Y:S05]  /*4cb0*/  BSYNC B1 ;  /* 0x0000000000017941 */ /* 0x000fea0003800000 */
.L_x_831:
        /* <DEDUP_REMOVED lines=15> */
.L_x_825:
[----:B------:R-:W-:Y:S05]  /*4db0*/  BSYNC B0 ;  /* 0x0000000000007941 */ /* 0x000fea0003800000 */
.L_x_824:
        /* <DEDUP_REMOVED lines=23> */
[----:B------:R-:W-:Y:S01]  /*4f30*/  MOV R26, 0xffff ;  /* 0x0000ffff001a7802 */ /* 0x000fe20000000f00 */
[----:B--2---:R-:W-:-:S03]  /*4f40*/  FADD.FTZ R28, R28, R27 ;  /* 0x0000001b1c1c7221 */ /* 0x004fc60000010000 */
        /* <DEDUP_REMOVED lines=11> */
.L_x_849:
        /* <DEDUP_REMOVED lines=15> */
[----:B------:R-:W-:Y:S01]  /*50f0*/  MOV R35, RZ ;  /* 0x000000ff00237202 */ /* 0x000fe20000000f00 */
[----:B------:R-:W-:-:S05]  /*5100*/  UMOV UR5, 0xffff ;  /* 0x0000ffff00057882 */ /* 0x000fca0000000000 */
[----:B------:R0:W2:Y:S04]  /*5110*/  @P0 LDS R35, [R12+0x780] ;  /* 0x000780000c230984 */ /* 0x0000a80000000800 */
[----:B------:R0:W4:Y:S01]  /*5120*/  @P0 LDS R33, [R12] ;  /* 0x000000000c210984 */ /* 0x0001220000000800 */
[----:B------:R-:W-:Y:S05]  /*5130*/  BRA.DIV UR5, `(.L_x_837) ;  /* 0x0000001205447947 */ /* 0x000fea000b800000 */
[----:B---3--:R-:W-:Y:S01]  /*5140*/  IMAD.MOV.U32 R30, RZ, RZ, 0xffff ;  /* 0x0000ffffff1e7424 */ /* 0x008fe200078e00ff */
[----:B------:R-:W-:Y:S02]  /*5150*/  MOV R32, 0xffff ;  /* 0x0000ffff00207802 */ /* 0x000fe40000000f00 */
[----:B------:R-:W-:Y:S01]  /*5160*/  MOV R25, 0xffff ;  /* 0x0000ffff00197802 */ /* 0x000fe20000000f00 */
[----:B----4-:R-:W3:Y:S01]  /*5170*/  SHFL.BFLY PT, R36, R33, 0x8, 0x101f ;  /* 0x0d101f0021247f89 */ /* 0x010ee200000e0000 */
[----:B------:R-:W-:Y:S02]  /*5180*/  MOV R31, 0xffff ;  /* 0x0000ffff001f7802 */ /* 0x000fe40000000f00 */
[----:B------:R-:W-:Y:S01]  /*5190*/  MOV R34, 0xffff ;  /* 0x0000ffff00227802 */ /* 0x000fe20000000f00 */
[----:B--2---:R-:W2:Y:S01]  /*51a0*/  SHFL.BFLY PT, R38, R35, 0x8, 0x101f ;  /* 0x0d101f0023267f89 */ /* 0x004ea200000e0000 */
[----:B---3--:R-:W-:Y:S01]  /*51b0*/  FADD.FTZ R36, R36, R33 ;  /* 0x0000002124247221 */ /* 0x008fe20000010000 */
[----:B--2---:R-:W-:-:S04]  /*51c0*/  FADD.FTZ R38, R38, R35 ;  /* 0x0000002326267221 */ /* 0x004fc80000010000 */
        /* <DEDUP_REMOVED lines=12> */
.L_x_859:
        /* <DEDUP_REMOVED lines=11> */
[----:B------:R3:W4:Y:S04]  /*5340*/  @P0 LDS R35, [R13+0x780] ;  /* 0x000780000d230984 */ /* 0x0007280000000800 */
[----:B------:R3:W0:Y:S01]  /*5350*/  @P0 LDS R33, [R13] ;  /* 0x000000000d210984 */ /* 0x0006220000000800 */
[----:B------:R-:W-:Y:S05]  /*5360*/  BRA.DIV UR5, `(.L_x_838) ;  /* 0x0000001205a07947 */ /* 0x000fea000b800000 */
[----:B--2---:R-:W-:Y:S02]  /*5370*/  MOV R30, 0xffff ;  /* 0x0000ffff001e7802 */ /* 0x004fe40000000f00 */
[----:B------:R-:W-:Y:S02]  /*5380*/  MOV R32, 0xffff ;  /* 0x0000ffff00207802 */ /* 0x000fe40000000f00 */
[----:B------:R-:W-:Y:S01]  /*5390*/  MOV R25, 0xffff ;  /* 0x0000ffff00197802 */ /* 0x000fe20000000f00 */
[----:B0-----:R-:W0:Y:S01]  /*53a0*/  SHFL.BFLY PT, R36, R33, 0x8, 0x101f ;  /* 0x0d101f0021247f89 */ /* 0x001e2200000e0000 */
[----:B------:R-:W-:Y:S02]  /*53b0*/  MOV R31, 0xffff ;  /* 0x0000ffff001f7802 */ /* 0x000fe40000000f00 */
[----:B------:R-:W-:Y:S01]  /*53c0*/  MOV R34, 0xffff ;  /* 0x0000ffff00227802 */ /* 0x000fe20000000f00 */
        /* <DEDUP_REMOVED lines=15> */
.L_x_869:
[----:B----4-:R-:W-:Y:S01]  /*54c0*/  FADD.FTZ R30, R42, R32 ;  /* 0x000000202a1e7221 */ /* 0x010fe20000010000 */
[----:B------:R-:W-:Y:S02]  /*54d0*/  @!P1 F2FP.BF16.F32.PACK_AB R25, RZ, R33 ;  /* 0x00000021ff19923e */ /* 0x000fe400000010ff */
[----:B------:R-:W-:Y:S02]  /*54e0*/  MOV R33, R18 ;  /* 0x0000001200217202 */ /* 0x000fe40000000f00 */
[----:B------:R-:W-:Y:S01]  /*54f0*/  @!P1 F2FP.BF16.F32.PACK_AB R30, RZ, R30 ;  /* 0x0000001eff1e923e */ /* 0x000fe200000010ff */
[----:B------:R4:W-:Y:S04]  /*5500*/  @!P1 STG.E.U16 desc[UR8][R26.64+0x78], R25 ;  /* 0x000078191a009986 */ /* 0x0009e8000c101508 */
[----:B------:R4:W-:Y:S02]  /*5510*/  @!P1 STG.E.U16 desc[UR8][R28.64+0x78], R30 ;  /* 0x0000781e1c009986 */ /* 0x0009e4000c101508 */
.L_x_835:
[----:B------:R-:W-:Y:S05]  /*5520*/  BSYNC B0 ;  /* 0x0000000000007941 */ /* 0x000fea0003800000 */
.L_x_834:
        /* <DEDUP_REMOVED lines=12> */
[----:B------:R-:W-:Y:S01]  /*55f0*/  IMAD.MOV.U32 R40, RZ, RZ, RZ ;  /* 0x000000ffff287224 */ /* 0x000fe200078e00ff */
[----:B------:R-:W-:Y:S01]  /*5600*/  @P0 LEA R36, R47, UR4, 0x7 ;  /* 0x000000042f240c11 */ /* 0x000fe2000f8e38ff */
[----:B------:R-:W-:Y:S01]  /*5610*/  IMAD.MOV.U32 R31, RZ, RZ, 0xffff ;  /* 0x0000ffffff1f7424 */ /* 0x000fe200078e00ff */
[----:B------:R-:W-:Y:S02]  /*5620*/  @P0 LOP3.LUT R35, R35, R10, RZ, 0x3c, !PT ;  /* 0x0000000a23230212 */ /* 0x000fe400078e3cff */
[----:B------:R-:W-:Y:S02]  /*5630*/  CS2R R44, SRZ ;  /* 0x00000000002c7805 */ /* 0x000fe4000001ff00 */
[----:B------:R-:W-:Y:S02]  /*5640*/  @P0 IADD3 R29, R33, 0x3c, RZ ;  /* 0x0000003c211d0810 */ /* 0x000fe40007ffe0ff */
[----:B------:R-:W-:-:S02]  /*5650*/  @P0 LEA R35, R35, R36, 0x2 ;  /* 0x0000002423230211 */ /* 0x000fc400078e10ff */
[----:B------:R-:W-:Y:S02]  /*5660*/  @P0 LEA R28, R47, UR4, 0x7 ;  /* 0x000000042f1c0c11 */ /* 0x000fe4000f8e38ff */
[----:B------:R-:W-:Y:S01]  /*5670*/  @P0 LOP3.LUT R29, R29, R10, RZ, 0x3c, !PT ;  /* 0x0000000a1d1d0212 */ /* 0x000fe200078e3cff */
[----:B------:R-:W4:Y:S01]  /*5680*/  @P0 LDS R38, [R35+0x780] ;  /* 0x0007800023260984 */ /* 0x000f220000000800 */
[----:B------:R-:W-:Y:S02]  /*5690*/  @P0 IADD3 R39, R33, 0x5a, RZ ;  /* 0x0000005a21270810 */ /* 0x000fe40007ffe0ff */
[----:B------:R-:W-:Y:S01]  /*56a0*/  @P0 LEA R29, R29, R28, 0x2 ;  /* 0x0000001c1d1d0211 */ /* 0x000fe200078e10ff */
[----:B------:R5:W1:Y:S01]  /*56b0*/  @P0 LDS R37, [R35] ;  /* 0x0000000023250984 */ /* 0x000a620000000800 */
[----:B------:R-:W-:Y:S02]  /*56c0*/  @P0 LOP3.LUT R39, R39, R10, RZ, 0x3c, !PT ;  /* 0x0000000a27270212 */ /* 0x000fe400078e3cff */
[----:B------:R-:W-:Y:S01]  /*56d0*/  MOV R32, 0xffff ;  /* 0x0000ffff00207802 */ /* 0x000fe20000000f00 */
[----:B------:R-:W-:Y:S01]  /*56e0*/  @P0 LDS R48, [R29+0x780] ;  /* 0x000780001d300984 */ /* 0x000fe20000000800 */
[----:B------:R-:W-:Y:S01]  /*56f0*/  @P0 LEA R28, R39, R28, 0x2 ;  /* 0x0000001c271c0211 */ /* 0x000fe200078e10ff */
[----:B------:R-:W-:Y:S01]  /*5700*/  HFMA2.MMA R39, -RZ, RZ, 0, 0 ;  /* 0x00000000ff277435 */ /* 0x000fe200000001ff */
[----:B0-----:R-:W-:Y:S01]  /*5710*/  MOV R25, 0xffff ;  /* 0x0000ffff00197802 */ /* 0x001fe20000000f00 */
[----:B------:R-:W-:Y:S01]  /*5720*/  @P0 LDS R46, [R29] ;  /* 0x000000001d2e0984 */ /* 0x000fe20000000800 */
[----:B------:R-:W-:-:S02]  /*5730*/  MOV R30, 0xffff ;  /* 0x0000ffff001e7802 */ /* 0x000fc40000000f00 */
[----:B------:R-:W-:Y:S01]  /*5740*/  MOV R34, 0xffff ;  /* 0x0000ffff00227802 */ /* 0x000fe20000000f00 */
[----:B------:R-:W-:Y:S01]  /*5750*/  @P0 LDS R52, [R28] ;  /* 0x000000001c340984 */ /* 0x000fe20000000800 */
[----:B-----5:R-:W-:Y:S02]  /*5760*/  MOV R35, 0xffff ;  /* 0x0000ffff00237802 */ /* 0x020fe40000000f00 */
[----:B------:R-:W-:Y:S01]  /*5770*/  MOV R36, 0xffff ;  /* 0x0000ffff00247802 */ /* 0x000fe20000000f00 */
[----:B---3--:R-:W0:Y:S01]  /*5780*/  SHFL.BFLY PT, R32, R27, 0x8, 0x101f ;  /* 0x0d101f001b207f89 */ /* 0x008e2200000e0000 */
[----:B------:R-:W-:Y:S02]  /*5790*/  MOV R50, RZ ;  /* 0x000000ff00327202 */ /* 0x000fe40000000f00 */
[----:B------:R-:W-:Y:S01]  /*57a0*/  MOV R43, 0xffff ;  /* 0x0000ffff002b7802 */ /* 0x000fe20000000f00 */
[----:B------:R0:W-:Y:S04]  /*57b0*/  @P0 LDS R54, [R28+0x780] ;  /* 0x000780001c360984 */ /* 0x0001e80000000800 */
[----:B--2---:R-:W2:Y:S01]  /*57c0*/  SHFL.BFLY PT, R29, R26, 0x8, 0x101f ;  /* 0x0d101f001a1d7f89 */ /* 0x004ea200000e0000 */
[----:B----4-:R-:W-:Y:S01]  /*57d0*/  @P0 MOV R40, R38 ;  /* 0x0000002600280202 */ /* 0x010fe20000000f00 */
[----:B------:R-:W-:Y:S01]  /*57e0*/  IMAD.MOV.U32 R38, RZ, RZ, 0xffff ;  /* 0x0000ffffff267424 */ /* 0x000fe200078e00ff */
[----:B-1----:R-:W-:-:S03]  /*57f0*/  @P0 MOV R39, R37 ;  /* 0x0000002500270202 */ /* 0x002fc60000000f00 */
[----:B------:R-:W1:Y:S01]  /*5800*/  SHFL.BFLY PT, R41, R40, 0x8, 0x101f ;  /* 0x0d101f0028297f89 */ /* 0x000e6200000e0000 */
[----:B0-----:R-:W-:Y:S01]  /*5810*/  FADD.FTZ R28, R32, R27 ;  /* 0x0000001b201c7221 */ /* 0x001fe20000010000 */
[----:B------:R-:W-:Y:S01]  /*5820*/  IMAD.MOV.U32 R37, RZ, RZ, 0xffff ;  /* 0x0000ffffff257424 */ /* 0x000fe200078e00ff */
[----:B------:R-:W-:Y:S01]  /*5830*/  @P0 MOV R45, R48 ;  /* 0x00000030002d0202 */ /* 0x000fe20000000f00 */
[----:B------:R-:W0:Y:S01]  /*5840*/  SHFL.BFLY PT, R42, R39, 0x8, 0x101f ;  /* 0x0d101f00272a7f89 */ /* 0x000e2200000e0000 */
[----:B------:R-:W-:Y:S01]  /*5850*/  HFMA2.MMA R48, -RZ, RZ, 0, 0 ;  /* 0x00000000ff307435 */ /* 0x000fe200000001ff */
[----:B------:R-:W-:Y:S01]  /*5860*/  @P0 MOV R44, R46 ;  /* 0x0000002e002c0202 */ /* 0x000fe20000000f00 */
[----:B--2---:R-:W-:Y:S01]  /*5870*/  FADD.FTZ R29, R29, R26 ;  /* 0x0000001a1d1d7221 */ /* 0x004fe20000010000 */
[----:B------:R-:W2:Y:S03]  /*5880*/  SHFL.BFLY PT, R46, R45, 0x8, 0x101f ;  /* 0x0d101f002d2e7f89 */ /* 0x000ea600000e0000 */
[----:B------:R-:W-:Y:S01]  /*5890*/  @P0 MOV R48, R52 ;  /* 0x0000003400300202 */ /* 0x000fe20000000f00 */
        /* <DEDUP_REMOVED lines=15> */
[----:B------:R-:W-:Y:S01]  /*5990*/  MOV R32, 0xffff ;  /* 0x0000ffff00207802 */ /* 0x000fe20000000f00 */
[----:B-----5:R-:W-:Y:S02]  /*59a0*/  FADD.FTZ R26, R29, R26 ;  /* 0x0000001a1d1a7221 */ /* 0x020fe40000010000 */
[----:B------:R-:W5:Y:S01]  /*59b0*/  SHFL.BFLY PT, R57, R50, 0x8, 0x101f ;  /* 0x0d101f0032397f89 */ /* 0x000f6200000e0000 */
[----:B------:R-:W-:Y:S02]  /*59c0*/  MOV R29, 0xffff ;  /* 0x0000ffff001d7802 */ /* 0x000fe40000000f00 */
[----:B------:R-:W-:Y:S01]  /*59d0*/  MOV R28, 0xffff ;  /* 0x0000ffff001c7802 */ /* 0x000fe20000000f00 */
[----:B------:R-:W5:Y:S01]  /*59e0*/  SHFL.BFLY PT, R32, R27, 0x2, 0x101f ;  /* 0x0c501f001b207f89 */ /* 0x000f6200000e0000 */
[----:B-1----:R-:W-:Y:S01]  /*59f0*/  FADD.FTZ R55, R55, R48 ;  /* 0x0000003037377221 */ /* 0x002fe20000010000 */
[----:B------:R-:W-:Y:S01]  /*5a00*/  MOV R48, 0xffff ;  /* 0x0000ffff00307802 */ /* 0x000fe20000000f00 */
[----:B0-----:R-:W-:Y:S01]  /*5a10*/  FADD.FTZ R40, R41, R40 ;  /* 0x0000002829287221 */ /* 0x001fe20000010000 */
[----:B------:R-:W0:Y:S01]  /*5a20*/  SHFL.BFLY PT, R29, R26, 0x2, 0x101f ;  /* 0x0c501f001a1d7f89 */ /* 0x000e2200000e0000 */
[----:B--2---:R-:W-:-:S03]  /*5a30*/  FADD.FTZ R39, R42, R39 ;  /* 0x000000272a277221 */ /* 0x004fc60000010000 */
[----:B------:R-:W1:Y:S01]  /*5a40*/  SHFL.BFLY PT, R43, R40, 0x2, 0x101f ;  /* 0x0c501f00282b7f89 */ /* 0x000e6200000e0000 */
[----:B------:R-:W-:Y:S01]  /*5a50*/  MOV R42, 0xffff ;  /* 0x0000ffff002a7802 */ /* 0x000fe20000000f00 */
[----:B---3--:R-:W-:Y:S01]  /*5a60*/  FADD.FTZ R45, R46, R45 ;  /* 0x0000002d2e2d7221 */ /* 0x008fe20000010000 */
[----:B------:R-:W-:Y:S01]  /*5a70*/  MOV R46, 0xffff ;  /* 0x0000ffff002e7802 */ /* 0x000fe20000000f00 */
[----:B------:R-:W2:Y:S01]  /*5a80*/  SHFL.BFLY PT, R28, R39, 0x2, 0x101f ;  /* 0x0c501f00271c7f89 */ /* 0x000ea200000e0000 */
[----:B----4-:R-:W-:-:S03]  /*5a90*/  FADD.FTZ R44, R51, R44 ;  /* 0x0000002c332c7221 */ /* 0x010fc60000010000 */
[----:B------:R-:W3:Y:S01]  /*5aa0*/  SHFL.BFLY PT, R48, R55, 0x4, 0x101f ;  /* 0x0c901f0037307f89 */ /* 0x000ee200000e0000 */
[----:B------:R-:W-:Y:S01]  /*5ab0*/  IADD3 R25, R33, R14, RZ ;  /* 0x0000000e21197210 */ /* 0x000fe20007ffe0ff */
[----:B-----5:R-:W-:Y:S01]  /*5ac0*/  FADD.FTZ R57, R57, R50 ;  /* 0x0000003239397221 */ /* 0x020fe20000010000 */
[----:B------:R-:W-:Y:S01]  /*5ad0*/  MOV R50, 0xffff ;  /* 0x0000ffff00327802 */ /* 0x000fe20000000f00 */
[----:B------:R-:W4:Y:S01]  /*5ae0*/  SHFL.BFLY PT, R51, R44, 0x2, 0x101f ;  /* 0x0c501f002c337f89 */ /* 0x000f2200000e0000 */
        /* <DEDUP_REMOVED lines=12> */
[----:B---3--:R-:W-:Y:S01]  /*5bb0*/  FADD.FTZ R48, R55, R48 ;  /* 0x0000003037307221 */ /* 0x008fe20000010000 */
[----:B------:R-:W3:Y:S01]  /*5bc0*/  SHFL.BFLY PT, R40, R41, 0x1, 0x101f ;  /* 0x0c301f0029287f89 */ /* 0x000ee200000e0000 */
[----:B------:R-:W-:Y:S01]  /*5bd0*/  MOV R55, 0xffff ;  /* 0x0000ffff00377802 */ /* 0x000fe20000000f00 */
[----:B----4-:R-:W-:Y:S01]  /*5be0*/  FADD.FTZ R51, R44, R51 ;  /* 0x000000332c337221 */ /* 0x010fe20000010000 */
[----:B------:R-:W-:Y:S01]  /*5bf0*/  MOV R44, 0xffff ;  /* 0x0000ffff002c7802 */ /* 0x000fe20000000f00 */
[----:B------:R-:W4:Y:S01]  /*5c00*/  SHFL.BFLY PT, R42, R43, 0x1, 0x101f ;  /* 0x0c301f002b2a7f89 */ /* 0x000f2200000e0000 */
[----:B-----5:R-:W-:Y:S01]  /*5c10*/  FADD.FTZ R45, R45, R46 ;  /* 0x0000002e2d2d7221 */ /* 0x020fe20000010000 */
[----:B------:R-:W-:-:S02]  /*5c20*/  MOV R46, 0xffff ;  /* 0x0000ffff002e7802 */ /* 0x000fc40000000f00 */
        /* <DEDUP_REMOVED lines=10> */
[----:B---3--:R-:W-:Y:S01]  /*5cd0*/  FADD.FTZ R40, R41, R40 ;  /* 0x0000002829287221 */ /* 0x008fe20000010000 */
[----:B------:R-:W-:Y:S02]  /*5ce0*/  @!P0 F2FP.BF16.F32.PACK_AB R32, RZ, R35 ;  /* 0x00000023ff20823e */ /* 0x000fe400000010ff */
[----:B------:R-:W-:Y:S01]  /*5cf0*/  PRMT R34, R33, 0x7610, R34 ;  /* 0x0000761021227816 */ /* 0x000fe20000000022 */
[----:B------:R-:W-:Y:S02]  /*5d00*/  IMAD.MOV.U32 R36, RZ, RZ, 0xffff ;  /* 0x0000ffffff247424 */ /* 0x000fe400078e00ff */
[----:B----4-:R-:W-:Y:S01]  /*5d10*/  FADD.FTZ R30, R43, R42 ;  /* 0x0000002a2b1e7221 */ /* 0x010fe20000010000 */
[----:B------:R-:W-:Y:S01]  /*5d20*/  @!P0 F2FP.BF16.F32.PACK_AB R25, RZ, R40 ;  /* 0x00000028ff19823e */ /* 0x000fe200000010ff */
[----:B------:R-:W-:Y:S01]  /*5d30*/  @!P0 STG.E.U16 desc[UR8][R26.64], R32 ;  /* 0x000000201a008986 */ /* 0x000fe2000c101508 */
[----:B-----5:R-:W-:Y:S02]  /*5d40*/  FADD.FTZ R39, R48, R39 ;  /* 0x0000002730277221 */ /* 0x020fe40000010000 */
        /* <DEDUP_REMOVED lines=16> */
.L_x_903:
[----:B01----:R-:W-:Y:S01]  /*5e50*/  FADD.FTZ R30, R50, R32 ;  /* 0x00000020321e7221 */ /* 0x003fe20000010000 */
[----:B------:R-:W-:-:S04]  /*5e60*/  @!P0 F2FP.BF16.F32.PACK_AB R25, RZ, R36 ;  /* 0x00000024ff19823e */ /* 0x000fc800000010ff */
[----:B------:R-:W-:Y:S01]  /*5e70*/  @!P0 F2FP.BF16.F32.PACK_AB R30, RZ, R30 ;  /* 0x0000001eff1e823e */ /* 0x000fe200000010ff */
[----:B------:R0:W-:Y:S04]  /*5e80*/  @!P0 STG.E.U16 desc[UR8][R26.64+0xb4], R25 ;  /* 0x0000b4191a008986 */ /* 0x0001e8000c101508 */
[----:B------:R0:W-:Y:S02]  /*5e90*/  @!P0 STG.E.U16 desc[UR8][R28.64+0xb4], R30 ;  /* 0x0000b41e1c008986 */ /* 0x0001e4000c101508 */
.L_x_833:
[----:B------:R-:W-:Y:S05]  /*5ea0*/  WARPSYNC.ALL ;  /* 0x0000000000007948 */ /* 0x000fea0003800000 */
[----:B------:R-:W-:Y:S01]  /*5eb0*/  BAR.SYNC.DEFER_BLOCKING 0x0 ;  /* 0x0000000000007b1d */ /* 0x000fe20000010000 */
[C---:B------:R-:W-:Y:S02]  /*5ec0*/  ISETP.GE.AND P0, PT, R14.reuse, -0xc40, PT ;  /* 0xfffff3c00e00780c */ /* 0x040fe40003f06270 */
[----:B------:R-:W-:-:S11]  /*5ed0*/  IADD3 R14, R14, 0x1000, RZ ;  /* 0x000010000e0e7810 */ /* 0x000fd60007ffe0ff */
[----:B------:R-:W-:Y:S05]  /*5ee0*/  @!P0 BRA `(.L_x_840) ;  /* 0xffffffe400048947 */ /* 0x000fea000383ffff */
[----:B------:R-:W-:Y:S05]  /*5ef0*/  EXIT ;  /* 0x000000000000794d */ /* 0x000fea0003800000 */
.L_x_836:
[----:B------:R-:W-:Y:S01]  /*5f00*/  HFMA2.MMA R31, -RZ, RZ, 0, 4.76837158203125e-07 ;  /* 0x00000008ff1f7435 */ /* 0x000fe200000001ff */
[----:B--2---:R-:W-:Y:S02]  /*5f10*/  MOV R34, R26 ;  /* 0x0000001a00227202 */ /* 0x004fe40000000f00 */
[----:B------:R-:W-:Y:S02]  /*5f20*/  MOV R30, 0x101f ;  /* 0x0000101f001e7802 */ /* 0x000fe40000000f00 */
[----:B0-----:R-:W-:-:S07]  /*5f30*/  MOV R25, 0xffff ;  /* 0x0000ffff00197802 */ /* 0x001fce0000000f00 */
[----:B-1-3--:R-:W-:Y:S05]  /*5f40*/  WARPSYNC.COLLECTIVE R25, `(.L_x_841) ;  /* 0x0000000019087348 */ /* 0x00afea0003c00000 */
[----:B------:R0:W2:Y:S02]  /*5f50*/  SHFL.BFLY P2, R32, R34, R31, R30 ;  /* 0x0c00001f22207389 */ /* 0x0000a4000004001e */
[----:B0123--:R-:W-:Y:S01]  /*5f60*/  ENDCOLLECTIVE ;  /* 0x000000000000791b */ /* 0x00ffe20003800000 */
.L_x_841:
[----:B------:R-:W-:Y:S01]  /*5f70*/  IMAD.MOV.U32 R34, RZ, RZ, R27 ;  /* 0x000000ffff227224 */ /* 0x000fe200078e001b */
[----:B------:R-:W-:-:S07]  /*5f80*/  MOV R29, R32 ;  /* 0x00000020001d7202 */ /* 0x000fce0000000f00 */
[----:B------:R-:W-:Y:S05]  /*5f90*/  WARPSYNC.COLLECTIVE R25, `(.L_x_842) ;  /* 0x0000000019087348 */ /* 0x000fea0003c00000 */
[----:B------:R0:W1:Y:S02]  /*5fa0*/  SHFL.BFLY P2, R32, R34, R31, R30 ;  /* 0x0c00001f22207389 */ /* 0x000064000004001e */
[----:B01----:R-:W-:Y:S01]  /*5fb0*/  ENDCOLLECTIVE ;  /* 0x000000000000791b */ /* 0x003fe20003800000 */
.L_x_842:
[----:B------:R-:W-:Y:S01]  /*5fc0*/  FADD.FTZ R29, R29, R26 ;  /* 0x0000001a1d1d7221 */ /* 0x000fe20000010000 */
[----:B------:R-:W-:-:S04]  /*5fd0*/  HFMA2.MMA R31, -RZ, RZ, 0, 2.384185791015625e-07 ;  /* 0x00000004ff1f7435 */ /* 0x000fc800000001ff */
[----:B------:R-:W-:Y:S02]  /*5fe0*/  MOV R34, R29 ;  /* 0x0000001d00227202 */ /* 0x000fe40000000f00 */
[----:B------:R-:W-:-:S07]  /*5ff0*/  MOV R28, R32 ;  /* 0x00000020001c7202 */ /* 0x000fce0000000f00 */
[----:B------:R-:W-:Y:S05]  /*6000*/  WARPSYNC.COLLECTIVE R25, `(.L_x_843) ;  /* 0x0000000019087348 */ /* 0x000fea0003c00000 */
[----:B------:R0:W1:Y:S02]  /*6010*/  SHFL.BFLY P2, R32, R34, R31, R30 ;  /* 0x0c00001f22207389 */ /* 0x000064000004001e */
[----:B01----:R-:W-:Y:S01]  /*6020*/  ENDCOLLECTIVE ;  /* 0x000000000000791b */ /* 0x003fe20003800000 */
.L_x_843:
[----:B------:R-:W-:-:S05]  /*6030*/  FADD.FTZ R28, R28, R27 ;  /* 0x0000001b1c1c7221 */ /* 0x000fca0000010000 */
[----:B------:R-:W-:Y:S02]  /*6040*/  MOV R34, R28 ;  /* 0x0000001c00227202 */ /* 0x000fe40000000f00 */
[----:B------:R-:W-:-:S07]  /*6050*/  MOV R36, R32 ;  /* 0x0000002000247202 */ /* 0x000fce0000000f00 */
[----:B------:R-:W-:Y:S05]  /*6060*/  WARPSYNC.COLLECTIVE R25, `(.L_x_844) ;  /* 0x0000000019087348 */ /* 0x000fea0003c00000 */
[----:B------:R0:W1:Y:S02]  /*6070*/  SHFL.BFLY P2, R32, R34, R31, R30 ;  /* 0x0c00001f22207389 */ /* 0x000064000004001e */
[----:B01----:R-:W-:Y:S01]  /*6080*/  ENDCOLLECTIVE ;  /* 0x000000000000791b */ /* 0x003fe20003800000 */
.L_x_844:
[----:B------:R-:W-:-:S05]  /*6090*/  FADD.FTZ R36, R29, R36 ;  /* 0x000000241d247221 */ /* 0x000fca0000010000 */
[----:B------:R-:W-:Y:S01]  /*60a0*/  MOV R34, R36 ;  /* 0x0000002400227202 */ /* 0x000fe20000000f00 */
[----:B------:R-:W-:Y:S01]  /*60b0*/  IMAD.MOV.U32 R31, RZ, RZ, 0x2 ;  /* 0x00000002ff1f7424 */ /* 0x000fe200078e00ff */
[----:B------:R-:W-:-:S07]  /*60c0*/  MOV R33, R32 ;  /* 0x0000002000217202 */ /* 0x000fce0000000f00 */
[----:B------:R-:W-:Y:S05]  /*60d0*/  WARPSYNC.COLLECTIVE R25, `(.L_x_845) ;  /* 0x0000000019087348 */ /* 0x000fea0003c00000 */
[----:B------:R0:W1:Y:S02]  /*60e0*/  SHFL.BFLY P2, R32, R34, R31, R30 ;  /* 0x0c00001f22207389 */ /* 0x000064000004001e */
[----:B01----:R-:W-:Y:S01]  /*60f0*/  ENDCOLLECTIVE ;  /* 0x000000000000791b */ /* 0x003fe20003800000 */
.L_x_845:
[----:B------:R-:W-:-:S05]  /*6100*/  FADD.FTZ R33, R28, R33 ;  /* 0x000000211c217221 */ /* 0x000fca0000010000 */
[----:B------:R-:W-:Y:S02]  /*6110*/  MOV R34, R33 ;  /* 0x0000002100227202 */ /* 0x000fe40000000f00 */
[----:B------:R-:W-:-:S07]  /*6120*/  MOV R35, R32 ;  /* 0x0000002000237202 */ /* 0x000fce0000000f00 */
[----:B------:R-:W-:Y:S05]  /*6130*/  WARPSYNC.COLLECTIVE R25, `(.L_x_846) ;  /* 0x0000000019087348 */ /* 0x000fea0003c00000 */
[----:B------:R0:W1:Y:S02]  /*6140*/  SHFL.BFLY P2, R32, R34, R31, R30 ;  /* 0x0c00001f22207389 */ /* 0x000064000004001e */
[----:B01----:R-:W-:Y:S01]  /*6150*/  ENDCOLLECTIVE ;  /* 0x000000000000791b */ /* 0x003fe20003800000 */
.L_x_846:
[----:B------:R-:W-:Y:S01]  /*6160*/  FADD.FTZ R35, R36, R35 ;  /* 0x0000002324237221 */ /* 0x000fe20000010000 */
[----:B------:R-:W-:-:S04]  /*6170*/  HFMA2.MMA R31, -RZ, RZ, 0, 5.9604644775390625e-08 ;  /* 0x00000001ff1f7435 */ /* 0x000fc800000001ff */
[----:B------:R-:W-:Y:S02]  /*6180*/  MOV R34, R35 ;  /* 0x0000002300227202 */ /* 0x000fe40000000f00 */
[----:B------:R-:W-:-:S07]  /*6190*/  MOV R26, R32 ;  /* 0x00000020001a7202 */ /* 0x000fce0000000f00 */
[----:B------:R-:W-:Y:S05]  /*61a0*/  WARPSYNC.COLLECTIVE R25, `(.L_x_847) ;  /* 0x0000000019087348 */ /* 0x000fea0003c00000 */
[----:B------:R0:W1:Y:S02]  /*61b0*/  SHFL.BFLY P2, R32, R34, R31, R30 ;  /* 0x0c00001f22207389 */ /* 0x000064000004001e */
[----:B01----:R-:W-:Y:S01]  /*61c0*/  ENDCOLLECTIVE ;  /* 0x000000000000791b */ /* 0x003fe20003800000 */
.L_x_847:
[----:B------:R-:W-:-:S05]  /*61d0*/  FADD.FTZ R37, R33, R26 ;  /* 0x0000001a21257221 */ /* 0x000fca0000010000 */
[----:B------:R-:W-:Y:S02]  /*61e0*/  MOV R34, R37 ;  /* 0x0000002500227202 */ /* 0x000fe40000000f00 */
[----:B------:R-:W-:-:S07]  /*61f0*/  MOV R38, R32 ;  /* 0x0000002000267202 */ /* 0x000fce0000000f00 */
[----:B------:R-:W-:Y:S05]  /*6200*/  WARPSYNC.COLLECTIVE R25, `(.L_x_848) ;  /* 0x0000000019087348 */ /* 0x000fea0003c00000 */
[----:B------:R0:W1:Y:S02]  /*6210*/  SHFL.BFLY P2, R32, R34, R31, R30 ;  /* 0x0c00001f22207389 */ /* 0x000064000004001e */
[----:B01----:R-:W-:Y:S01]  /*6220*/  ENDCOLLECTIVE ;  /* 0x000000000000791b */ /* 0x003fe20003800000 */
.L_x_848:
[----:B------:R-:W-:Y:S01]  /*6230*/  FADD.FTZ R38, R35, R38 ;  /* 0x0000002623267221 */ /* 0x000fe20000010000 */
[----:B------:R-:W-:Y:S06]  /*6240*/  BRA `(.L_x_849) ;  /* 0xffffffec006c7947 */ /* 0x000fec000383ffff */
.L_x_837:
[----:B------:R-:W-:Y:S01]  /*6250*/  BSSY B1, `(.L_x_850) ;  /* 0x0000008000017945 */ /* 0x000fe20003800000 */
[----:B----4-:R-:W-:Y:S01]  /*6260*/  IMAD.MOV.U32 R34, RZ, RZ, R33 ;  /* 0x000000ffff227224 */ /* 0x010fe200078e0021 */
[----:B---3--:R-:W-:Y:S02]  /*6270*/  MOV R31, 0x8 ;  /* 0x00000008001f7802 */ /* 0x008fe40000000f00 */
[----:B------:R-:W-:Y:S02]  /*6280*/  MOV R30, 0x101f ;  /* 0x0000101f001e7802 */ /* 0x000fe40000000f00 */
[----:B------:R-:W-:-:S07]  /*6290*/  MOV R25, 0xffff ;  /* 0x0000ffff00197802 */ /* 0x000fce0000000f00 */
[----:B012---:R-:W-:Y:S05]  /*62a0*/  WARPSYNC.COLLECTIVE R25, `(.L_x_851) ;  /* 0x0000000019087348 */ /* 0x007fea0003c00000 */
[----:B------:R3:W4:Y:S02]  /*62b0*/  SHFL.BFLY P2, R32, R34, R31, R30 ;  /* 0x0c00001f22207389 */ /* 0x000724000004001e */
[----:B01234-:R-:W-:Y:S01]  /*62c0*/  ENDCOLLECTIVE ;  /* 0x000000000000791b */ /* 0x01ffe20003800000 */
.L_x_851:
[----:B------:R-:W-:Y:S05]  /*62d0*/  BSYNC B1 ;  /* 0x0000000000017941 */ /* 0x000fea0003800000 */
.L_x_850:
        /* <DEDUP_REMOVED lines=8> */
.L_x_852:
[----:B------:R-:W-:Y:S01]  /*6360*/  FADD.FTZ R36, R36, R33 ;  /* 0x0000002124247221 */ /* 0x000fe20000010000 */
[----:B------:R-:W-:-:S04]  /*6370*/  HFMA2.MMA R31, -RZ, RZ, 0, 2.384185791015625e-07 ;  /* 0x00000004ff1f7435 */ /* 0x000fc800000001ff */
[----:B------:R-:W-:Y:S02]  /*6380*/  MOV R34, R36 ;  /* 0x0000002400227202 */ /* 0x000fe40000000f00 */
[----:B------:R-:W-:-:S07]  /*6390*/  MOV R38, R32 ;  /* 0x0000002000267202 */ /* 0x000fce0000000f00 */
[----:B------:R-:W-:Y:S05]  /*63a0*/  WARPSYNC.COLLECTIVE R25, `(.L_x_853) ;  /* 0x0000000019087348 */ /* 0x000fea0003c00000 */
[----:B------:R0:W1:Y:S02]  /*63b0*/  SHFL.BFLY P2, R32, R34, R31, R30 ;  /* 0x0c00001f22207389 */ /* 0x000064000004001e */
[----:B01----:R-:W-:Y:S01]  /*63c0*/  ENDCOLLECTIVE ;  /* 0x000000000000791b */ /* 0x003fe20003800000 */
.L_x_853:
[----:B------:R-:W-:-:S05]  /*63d0*/  FADD.FTZ R38, R38, R35 ;  /* 0x0000002326267221 */ /* 0x000fca0000010000 */
[----:B------:R-:W-:Y:S02]  /*63e0*/  MOV R34, R38 ;  /* 0x0000002600227202 */ /* 0x000fe40000000f00 */
[----:B------:R-:W-:-:S07]  /*63f0*/  MOV R37, R32 ;  /* 0x0000002000257202 */ /* 0x000fce0000000f00 */
[----:B------:R-:W-:Y:S05]  /*6400*/  WARPSYNC.COLLECTIVE R25, `(.L_x_854) ;  /* 0x0000000019087348 */ /* 0x000fea0003c00000 */
[----:B------:R0:W1:Y:S02]  /*6410*/  SHFL.BFLY P2, R32, R34, R31, R30 ;  /* 0x0c00001f22207389 */ /* 0x000064000004001e */
[----:B01----:R-:W-:Y:S01]  /*6420*/  ENDCOLLECTIVE ;  /* 0x000000000000791b */ /* 0x003fe20003800000 */
.L_x_854:
[----:B------:R-:W-:-:S05]  /*6430*/  FADD.FTZ R37, R36, R37 ;  /* 0x0000002524257221 */ /* 0x000fca0000010000 */
[----:B------:R-:W-:Y:S01]  /*6440*/  MOV R34, R37 ;  /* 0x0000002500227202 */ /* 0x000fe20000000f00 */
[----:B------:R-:W-:Y:S01]  /*6450*/  IMAD.MOV.U32 R31, RZ, RZ, 0x2 ;  /* 0x00000002ff1f7424 */ /* 0x000fe200078e00ff */
[----:B------:R-:W-:-:S07]  /*6460*/  MOV R39, R32 ;  /* 0x0000002000277202 */ /* 0x000fce0000000f00 */
[----:B------:R-:W-:Y:S05]  /*6470*/  WARPSYNC.COLLECTIVE R25, `(.L_x_855) ;  /* 0x0000000019087348 */ /* 0x000fea0003c00000 */
[----:B------:R0:W1:Y:S02]  /*6480*/  SHFL.BFLY P2, R32, R34, R31, R30 ;  /* 0x0c00001f22207389 */ /* 0x000064000004001e */
[----:B01----:R-:W-:Y:S01]  /*6490*/  ENDCOLLECTIVE ;  /* 0x000000000000791b */ /* 0x003fe20003800000 */
.L_x_855:
[----:B------:R-:W-:-:S05]  /*64a0*/  FADD.FTZ R39, R38, R39 ;  /* 0x0000002726277221 */ /* 0x000fca0000010000 */
[----:B------:R-:W-:Y:S02]  /*64b0*/  MOV R34, R39 ;  /* 0x0000002700227202 */ /* 0x000fe40000000f00 */
[----:B------:R-:W-:-:S07]  /*64c0*/  MOV R40, R32 ;  /* 0x0000002000287202 */ /* 0x000fce0000000f00 */
[----:B------:R-:W-:Y:S05]  /*64d0*/  WARPSYNC.COLLECTIVE R25, `(.L_x_856) ;  /* 0x0000000019087348 */ /* 0x000fea0003c00000 */
[----:B------:R0:W1:Y:S02]  /*64e0*/  SHFL.BFLY P2, R32, R34, R31, R30 ;  /* 0x0c00001f22207389 */ /* 0x000064000004001e */
[----:B01----:R-:W-:Y:S01]  /*64f0*/  ENDCOLLECTIVE ;  /* 0x000000000000791b */ /* 0x003fe20003800000 */
.L_x_856:
[----:B------:R-:W-:Y:S01]  /*6500*/  FADD.FTZ R40, R37, R40 ;  /* 0x0000002825287221 */ /* 0x000fe20000010000 */
[----:B------:R-:W-:-:S04]  /*6510*/  HFMA2.MMA R31, -RZ, RZ, 0, 5.9604644775390625e-08 ;  /* 0x00000001ff1f7435 */ /* 0x000fc800000001ff */
[----:B------:R-:W-:Y:S02]  /*6520*/  MOV R34, R40 ;  /* 0x0000002800227202 */ /* 0x000fe40000000f00 */
[----:B------:R-:W-:-:S07]  /*6530*/  MOV R42, R32 ;  /* 0x00000020002a7202 */ /* 0x000fce0000000f00 */
[----:B------:R-:W-:Y:S05]  /*6540*/  WARPSYNC.COLLECTIVE R25, `(.L_x_857) ;  /* 0x0000000019087348 */ /* 0x000fea0003c00000 */
[----:B------:R0:W1:Y:S02]  /*6550*/  SHFL.BFLY P2, R32, R34, R31, R30 ;  /* 0x0c00001f22207389 */ /* 0x000064000004001e */
[----:B01----:R-:W-:Y:S01]  /*6560*/  ENDCOLLECTIVE ;  /* 0x000000000000791b */ /* 0x003fe20003800000 */
.L_x_857:
[----:B------:R-:W-:-:S05]  /*6570*/  FADD.FTZ R42, R39, R42 ;  /* 0x0000002a272a7221 */ /* 0x000fca0000010000 */
[----:B------:R-:W-:Y:S02]  /*6580*/  MOV R34, R42 ;  /* 0x0000002a00227202 */ /* 0x000fe40000000f00 */
[----:B------:R-:W-:-:S07]  /*6590*/  MOV R33, R32 ;  /* 0x0000002000217202 */ /* 0x000fce0000000f00 */
[----:B------:R-:W-:Y:S05]  /*65a0*/  WARPSYNC.COLLECTIVE R25, `(.L_x_858) ;  /* 0x0000000019087348 */ /* 0x000fea0003c00000 */
[----:B------:R0:W1:Y:S02]  /*65b0*/  SHFL.BFLY P2, R32, R34, R31, R30 ;  /* 0x0c00001f22207389 */ /* 0x000064000004001e */
[----:B01----:R-:W-:Y:S01]  /*65c0*/  ENDCOLLECTIVE ;  /* 0x000000000000791b */ /* 0x003fe20003800000 */
.L_x_858:
[----:B------:R-:W-:Y:S01]  /*65d0*/  FADD.FTZ R33, R40, R33 ;  /* 0x0000002128217221 */ /* 0x000fe20000010000 */
[----:B------:R-:W-:Y:S06]  /*65e0*/  BRA `(.L_x_859) ;  /* 0xffffffec00287947 */ /* 0x000fec000383ffff */
.L_x_838:
[----:B------:R-:W-:Y:S01]  /*65f0*/  BSSY B1, `(.L_x_860) ;  /* 0x0000008000017945 */ /* 0x000fe20003800000 */
[----:B0-----:R-:W-:Y:S01]  /*6600*/  IMAD.MOV.U32 R34, RZ, RZ, R33 ;  /* 0x000000ffff227224 */ /* 0x001fe200078e0021 */
[----:B------:R-:W-:Y:S02]  /*6610*/  MOV R31, 0x8 ;  /* 0x00000008001f7802 */ /* 0x000fe40000000f00 */
[----:B--2---:R-:W-:Y:S02]  /*6620*/  MOV R30, 0x101f ;  /* 0x0000101f001e7802 */ /* 0x004fe40000000f00 */
[----:B------:R-:W-:-:S07]  /*6630*/  MOV R25, 0xffff ;  /* 0x0000ffff00197802 */ /* 0x000fce0000000f00 */
[----:B-1-34-:R-:W-:Y:S05]  /*6640*/  WARPSYNC.COLLECTIVE R25, `(.L_x_861) ;  /* 0x0000000019087348 */ /* 0x01afea0003c00000 */
[----:B------:R0:W2:Y:S02]  /*6650*/  SHFL.BFLY P2, R32, R34, R31, R30 ;  /* 0x0c00001f22207389 */ /* 0x0000a4000004001e */
[----:B01234-:R-:W-:Y:S01]  /*6660*/  ENDCOLLECTIVE ;  /* 0x000000000000791b */ /* 0x01ffe20003800000 */
.L_x_861:
[----:B------:R-:W-:Y:S05]  /*6670*/  BSYNC B1 ;  /* 0x0000000000017941 */ /* 0x000fea0003800000 */
.L_x_860:
        /* <DEDUP_REMOVED lines=8> */
.L_x_862:
[----:B------:R-:W-:Y:S01]  /*6700*/  FADD.FTZ R36, R36, R33 ;  /* 0x0000002124247221 */ /* 0x000fe20000010000 */
[----:B------:R-:W-:-:S04]  /*6710*/  HFMA2.MMA R31, -RZ, RZ, 0, 2.384185791015625e-07 ;  /* 0x00000004ff1f7435 */ /* 0x000fc800000001ff */
[----:B------:R-:W-:Y:S02]  /*6720*/  MOV R34, R36 ;  /* 0x0000002400227202 */ /* 0x000fe40000000f00 */
[----:B------:R-:W-:-:S07]  /*6730*/  MOV R38, R32 ;  /* 0x0000002000267202 */ /* 0x000fce0000000f00 */
[----:B------:R-:W-:Y:S05]  /*6740*/  WARPSYNC.COLLECTIVE R25, `(.L_x_863) ;  /* 0x0000000019087348 */ /* 0x000fea0003c00000 */
[----:B------:R0:W1:Y:S02]  /*6750*/  SHFL.BFLY P2, R32, R34, R31, R30 ;  /* 0x0c00001f22207389 */ /* 0x000064000004001e */
[----:B01----:R-:W-:Y:S01]  /*6760*/  ENDCOLLECTIVE ;  /* 0x000000000000791b */ /* 0x003fe20003800000 */
.L_x_863:
[----:B------:R-:W-:-:S05]  /*6770*/  FADD.FTZ R38, R38, R35 ;  /* 0x0000002326267221 */ /* 0x000fca0000010000 */
[----:B------:R-:W-:Y:S02]  /*6780*/  MOV R34, R38 ;  /* 0x0000002600227202 */ /* 0x000fe40000000f00 */
[----:B------:R-:W-:-:S07]  /*6790*/  MOV R37, R32 ;  /* 0x0000002000257202 */ /* 0x000fce0000000f00 */
[----:B------:R-:W-:Y:S05]  /*67a0*/  WARPSYNC.COLLECTIVE R25, `(.L_x_864) ;  /* 0x0000000019087348 */ /* 0x000fea0003c00000 */
[----:B------:R0:W1:Y:S02]  /*67b0*/  SHFL.BFLY P2, R32, R34, R31, R30 ;  /* 0x0c00001f22207389 */ /* 0x000064000004001e */
[----:B01----:R-:W-:Y:S01]  /*67c0*/  ENDCOLLECTIVE ;  /* 0x000000000000791b */ /* 0x003fe20003800000 */
.L_x_864:
[----:B------:R-:W-:-:S05]  /*67d0*/  FADD.FTZ R37, R36, R37 ;  /* 0x0000002524257221 */ /* 0x000fca0000010000 */
[----:B------:R-:W-:Y:S01]  /*67e0*/  MOV R34, R37 ;  /* 0x0000002500227202 */ /* 0x000fe20000000f00 */
[----:B------:R-:W-:Y:S01]  /*67f0*/  IMAD.MOV.U32 R31, RZ, RZ, 0x2 ;  /* 0x00000002ff1f7424 */ /* 0x000fe200078e00ff */
[----:B------:R-:W-:-:S07]  /*6800*/  MOV R39, R32 ;  /* 0x0000002000277202 */ /* 0x000fce0000000f00 */
[----:B------:R-:W-:Y:S05]  /*6810*/  WARPSYNC.COLLECTIVE R25, `(.L_x_865) ;  /* 0x0000000019087348 */ /* 0x000fea0003c00000 */
[----:B------:R0:W1:Y:S02]  /*6820*/  SHFL.BFLY P2, R32, R34, R31, R30 ;  /* 0x0c00001f22207389 */ /* 0x000064000004001e */
[----:B01----:R-:W-:Y:S01]  /*6830*/  ENDCOLLECTIVE ;  /* 0x000000000000791b */ /* 0x003fe20003800000 */
.L_x_865:
[----:B------:R-:W-:-:S05]  /*6840*/  FADD.FTZ R39, R38, R39 ;  /* 0x0000002726277221 */ /* 0x000fca0000010000 */
[----:B------:R-:W-:Y:S02]  /*6850*/  MOV R34, R39 ;  /* 0x0000002700227202 */ /* 0x000fe40000000f00 */
[----:B------:R-:W-:-:S07]  /*6860*/  MOV R40, R32 ;  /* 0x0000002000287202 */ /* 0x000fce0000000f00 */
[----:B------:R-:W-:Y:S05]  /*6870*/  WARPSYNC.COLLECTIVE R25, `(.L_x_866) ;  /* 0x0000000019087348 */ /* 0x000fea0003c00000 */
[----:B------:R0:W1:Y:S02]  /*6880*/  SHFL.BFLY P2, R32, R34, R31, R30 ;  /* 0x0c00001f22207389 */ /* 0x000064000004001e */
[----:B01----:R-:W-:Y:S01]  /*6890*/  ENDCOLLECTIVE ;  /* 0x000000000000791b */ /* 0x003fe20003800000 */
.L_x_866:
[----:B------:R-:W-:Y:S01]  /*68a0*/  FADD.FTZ R40, R37, R40 ;  /* 0x0000002825287221 */ /* 0x000fe20000010000 */
[----:B------:R-:W-:-:S04]  /*68b0*/  HFMA2.MMA R31, -RZ, RZ, 0, 5.9604644775390625e-08 ;  /* 0x00000001ff1f7435 */ /* 0x000fc800000001ff */
[----:B------:R-:W-:Y:S02]  /*68c0*/  MOV R34, R40 ;  /* 0x0000002800227202 */ /* 0x000fe40000000f00 */
[----:B------:R-:W-:-:S07]  /*68d0*/  MOV R42, R32 ;  /* 0x00000020002a7202 */ /* 0x000fce0000000f00 */
[----:B------:R-:W-:Y:S05]  /*68e0*/  WARPSYNC.COLLECTIVE R25, `(.L_x_867) ;  /* 0x0000000019087348 */ /* 0x000fea0003c00000 */
[----:B------:R0:W1:Y:S02]  /*68f0*/  SHFL.BFLY P2, R32, R34, R31, R30 ;  /* 0x0c00001f22207389 */ /* 0x000064000004001e */
[----:B01----:R-:W-:Y:S01]  /*6900*/  ENDCOLLECTIVE ;  /* 0x000000000000791b */ /* 0x003fe20003800000 */
.L_x_867:
[----:B------:R-:W-:-:S05]  /*6910*/  FADD.FTZ R42, R39, R42 ;  /* 0x0000002a272a7221 */ /* 0x000fca0000010000 */
[----:B------:R-:W-:Y:S02]  /*6920*/  MOV R34, R42 ;  /* 0x0000002a00227202 */ /* 0x000fe40000000f00 */
[----:B------:R-:W-:-:S07]  /*6930*/  MOV R33, R32 ;  /* 0x0000002000217202 */ /* 0x000fce0000000f00 */
[----:B------:R-:W-:Y:S05]  /*6940*/  WARPSYNC.COLLECTIVE R25, `(.L_x_868) ;  /* 0x0000000019087348 */ /* 0x000fea0003c00000 */
[----:B------:R0:W1:Y:S02]  /*6950*/  SHFL.BFLY P2, R32, R34, R31, R30 ;  /* 0x0c00001f22207389 */ /* 0x000064000004001e */
[----:B01----:R-:W-:Y:S01]  /*6960*/  ENDCOLLECTIVE ;  /* 0x000000000000791b */ /* 0x003fe20003800000 */
.L_x_868:
[----:B------:R-:W-:Y:S01]  /*6970*/  FADD.FTZ R33, R40, R33 ;  /* 0x0000002128217221 */ /* 0x000fe20000010000 */
[----:B------:R-:W-:Y:S06]  /*6980*/  BRA `(.L_x_869) ;  /* 0xffffffe800cc7947 */ /* 0x000fec000383ffff */
.L_x_839:
        /* <DEDUP_REMOVED lines=8> */
.L_x_871:
[----:B------:R-:W-:Y:S05]  /*6a10*/  BSYNC B0 ;  /* 0x0000000000007941 */ /* 0x000fea0003800000 */
.L_x_870:
[----:B------:R-:W-:Y:S01]  /*6a20*/  HFMA2.MMA R31, -RZ, RZ, 0, 4.76837158203125e-07 ;  /* 0x00000008ff1f7435 */ /* 0x000fe200000001ff */
[----:B------:R-:W-:Y:S01]  /*6a30*/  MOV R34, R27 ;  /* 0x0000001b00227202 */ /* 0x000fe20000000f00 */
[----:B------:R-:W-:Y:S01]  /*6a40*/  IMAD.MOV.U32 R25, RZ, RZ, 0xffff ;  /* 0x0000ffffff197424 */ /* 0x000fe200078e00ff */
[----:B------:R-:W-:Y:S01]  /*6a50*/  MOV R30, 0x101f ;  /* 0x0000101f001e7802 */ /* 0x000fe20000000f00 */
[----:B------:R-:W-:Y:S01]  /*6a60*/  HFMA2.MMA R39, -RZ, RZ, 0, 0 ;  /* 0x00000000ff277435 */ /* 0x000fe200000001ff */
[----:B------:R-:W-:Y:S02]  /*6a70*/  MOV R29, R32 ;  /* 0x00000020001d7202 */ /* 0x000fe40000000f00 */
[----:B------:R-:W-:Y:S02]  /*6a80*/  CS2R R44, SRZ ;  /* 0x00000000002c7805 */ /* 0x000fe4000001ff00 */
[----:B------:R-:W-:-:S07]  /*6a90*/  @P0 IADD3 R35, R33, 0x1e, RZ ;  /* 0x0000001e21230810 */ /* 0x000fce0007ffe0ff */
[----:B------:R-:W-:Y:S05]  /*6aa0*/  WARPSYNC.COLLECTIVE R25, `(.L_x_872) ;  /* 0x0000000019087348 */ /* 0x000fea0003c00000 */
[----:B------:R0:W1:Y:S02]  /*6ab0*/  SHFL.BFLY P2, R32, R34, R31, R30 ;  /* 0x0c00001f22207389 */ /* 0x000064000004001e */
[----:B01----:R-:W-:Y:S01]  /*6ac0*/  ENDCOLLECTIVE ;  /* 0x000000000000791b */ /* 0x003fe20003800000 */
.L_x_872:
[----:B------:R-:W-:Y:S01]  /*6ad0*/  @P0 LEA R36, R47, UR4, 0x7 ;  /* 0x000000042f240c11 */ /* 0x000fe2000f8e38ff */
[----:B------:R-:W-:Y:S01]  /*6ae0*/  FADD.FTZ R29, R29, R26 ;  /* 0x0000001a1d1d7221 */ /* 0x000fe20000010000 */
[----:B------:R-:W-:Y:S01]  /*6af0*/  @P0 LOP3.LUT R35, R35, R10, RZ, 0x3c, !PT ;  /* 0x0000000a23230212 */ /* 0x000fe200078e3cff */
[----:B------:R-:W-:Y:S01]  /*6b00*/  HFMA2.MMA R50, -RZ, RZ, 0, 0 ;  /* 0x00000000ff327435 */ /* 0x000fe200000001ff */
[----:B------:R-:W-:Y:S02]  /*6b10*/  MOV R40, RZ ;  /* 0x000000ff00287202 */ /* 0x000fe40000000f00 */
        /* <DEDUP_REMOVED lines=9> */
.L_x_873:
[----:B------:R-:W-:Y:S02]  /*6bb0*/  MOV R34, R28 ;  /* 0x0000001c00227202 */ /* 0x000fe40000000f00 */
[----:B------:R-:W-:-:S07]  /*6bc0*/  MOV R26, R32 ;  /* 0x00000020001a7202 */ /* 0x000fce0000000f00 */
[----:B------:R-:W-:Y:S05]  /*6bd0*/  WARPSYNC.COLLECTIVE R25, `(.L_x_874) ;  /* 0x0000000019087348 */ /* 0x000fea0003c00000 */
[----:B------:R0:W1:Y:S02]  /*6be0*/  SHFL.BFLY P2, R32, R34, R31, R30 ;  /* 0x0c00001f22207389 */ /* 0x000064000004001e */
[----:B01----:R-:W-:Y:S01]  /*6bf0*/  ENDCOLLECTIVE ;  /* 0x000000000000791b */ /* 0x003fe20003800000 */
.L_x_874:
        /* <DEDUP_REMOVED lines=10> */
.L_x_875:
[----:B------:R-:W-:Y:S02]  /*6ca0*/  MOV R34, R27 ;  /* 0x0000001b00227202 */ /* 0x000fe40000000f00 */
[----:B------:R-:W-:-:S07]  /*6cb0*/  MOV R29, R32 ;  /* 0x00000020001d7202 */ /* 0x000fce0000000f00 */
[----:B------:R-:W-:Y:S05]  /*6cc0*/  WARPSYNC.COLLECTIVE R25, `(.L_x_876) ;  /* 0x0000000019087348 */ /* 0x000fea0003c00000 */
[----:B------:R0:W1:Y:S02]  /*6cd0*/  SHFL.BFLY P2, R32, R34, R31, R30 ;  /* 0x0c00001f22207389 */ /* 0x000064000004001e */
[----:B01----:R-:W-:Y:S01]  /*6ce0*/  ENDCOLLECTIVE ;  /* 0x000000000000791b */ /* 0x003fe20003800000 */
.L_x_876:
        /* <DEDUP_REMOVED lines=12> */
.L_x_877:
[----:B------:R-:W0:Y:S01]  /*6db0*/  LDC.64 R26, c[0x0][0x218] ;  /* 0x00008600ff1a7b82 */ /* 0x000e220000000a00 */
[----:B------:R-:W-:Y:S02]  /*6dc0*/  MOV R34, R36 ;  /* 0x0000002400227202 */ /* 0x000fe40000000f00 */
[----:B------:R-:W-:-:S07]  /*6dd0*/  MOV R38, R32 ;  /* 0x0000002000267202 */ /* 0x000fce0000000f00 */
[----:B0-----:R-:W-:Y:S05]  /*6de0*/  WARPSYNC.COLLECTIVE R25, `(.L_x_878) ;  /* 0x0000000019087348 */ /* 0x001fea0003c00000 */
[----:B------:R1:W2:Y:S02]  /*6df0*/  SHFL.BFLY P2, R32, R34, R31, R30 ;  /* 0x0c00001f22207389 */ /* 0x0002a4000004001e */
[----:B012---:R-:W-:Y:S01]  /*6e00*/  ENDCOLLECTIVE ;  /* 0x000000000000791b */ /* 0x007fe20003800000 */
.L_x_878:
[----:B------:R-:W-:Y:S01]  /*6e10*/  FADD.FTZ R35, R35, R38 ;  /* 0x0000002623237221 */ /* 0x000fe20000010000 */
[----:B------:R-:W-:Y:S02]  /*6e20*/  @P0 MOV R44, R46 ;  /* 0x0000002e002c0202 */ /* 0x000fe40000000f00 */
[----:B------:R-:W-:Y:S01]  /*6e30*/  @P0 MOV R45, R48 ;  /* 0x00000030002d0202 */ /* 0x000fe20000000f00 */
[----:B------:R-:W-:Y:S02]  /*6e40*/  HFMA2.MMA R48, -RZ, RZ, 0, 0 ;  /* 0x00000000ff307435 */ /* 0x000fe400000001ff */
[----:B------:R-:W-:Y:S01]  /*6e50*/  HFMA2.MMA R31, -RZ, RZ, 0, 4.76837158203125e-07 ;  /* 0x00000008ff1f7435 */ /* 0x000fe200000001ff */
[----:B------:R-:W-:Y:S02]  /*6e60*/  MOV R34, R39 ;  /* 0x0000002700227202 */ /* 0x000fe40000000f00 */
[----:B------:R-:W-:-:S08]  /*6e70*/  MOV R37, R32 ;  /* 0x0000002000257202 */ /* 0x000fd00000000f00 */
[----:B------:R-:W-:Y:S05]  /*6e80*/  WARPSYNC.COLLECTIVE R25, `(.L_x_879) ;  /* 0x0000000019087348 */ /* 0x000fea0003c00000 */
[----:B------:R0:W1:Y:S02]  /*6e90*/  SHFL.BFLY P2, R32, R34, R31, R30 ;  /* 0x0c00001f22207389 */ /* 0x000064000004001e */
[----:B01----:R-:W-:Y:S01]  /*6ea0*/  ENDCOLLECTIVE ;  /* 0x000000000000791b */ /* 0x003fe20003800000 */
.L_x_879:
[----:B------:R-:W-:Y:S01]  /*6eb0*/  FADD.FTZ R36, R36, R37 ;  /* 0x0000002524247221 */ /* 0x000fe20000010000 */
[----:B------:R-:W-:-:S04]  /*6ec0*/  IMAD.IADD R37, R33, 0x1, R14 ;  /* 0x0000000121257824 */ /* 0x000fc800078e020e */
[----:B------:R-:W-:Y:S01]  /*6ed0*/  IMAD.WIDE R26, R37, 0x2, R26 ;  /* 0x00000002251a7825 */ /* 0x000fe200078e021a */
[----:B------:R-:W-:Y:S02]  /*6ee0*/  MOV R34, R40 ;  /* 0x0000002800227202 */ /* 0x000fe40000000f00 */
[----:B------:R-:W-:-:S07]  /*6ef0*/  MOV R42, R32 ;  /* 0x00000020002a7202 */ /* 0x000fce0000000f00 */
[----:B------:R-:W-:Y:S05]  /*6f00*/  WARPSYNC.COLLECTIVE R25, `(.L_x_880) ;  /* 0x0000000019087348 */ /* 0x000fea0003c00000 */
[----:B------:R0:W1:Y:S02]  /*6f10*/  SHFL.BFLY P2, R32, R34, R31, R30 ;  /* 0x0c00001f22207389 */ /* 0x000064000004001e */
[----:B01----:R-:W-:Y:S01]  /*6f20*/  ENDCOLLECTIVE ;  /* 0x000000000000791b */ /* 0x003fe20003800000 */
.L_x_880:
[----:B------:R-:W-:Y:S01]  /*6f30*/  FADD.FTZ R42, R42, R39 ;  /* 0x000000272a2a7221 */ /* 0x000fe20000010000 */
[----:B------:R-:W-:-:S04]  /*6f40*/  HFMA2.MMA R31, -RZ, RZ, 0, 2.384185791015625e-07 ;  /* 0x00000004ff1f7435 */ /* 0x000fc800000001ff */
[----:B------:R-:W-:Y:S01]  /*6f50*/  MOV R34, R42 ;  /* 0x0000002a00227202 */ /* 0x000fe20000000f00 */
[----:B------:R-:W-:-:S07]  /*6f60*/  IMAD.MOV.U32 R41, RZ, RZ, R32 ;  /* 0x000000ffff297224 */ /* 0x000fce00078e0020 */
[----:B------:R-:W-:Y:S05]  /*6f70*/  WARPSYNC.COLLECTIVE R25, `(.L_x_881) ;  /* 0x0000000019087348 */ /* 0x000fea0003c00000 */
[----:B------:R0:W1:Y:S02]  /*6f80*/  SHFL.BFLY P2, R32, R34, R31, R30 ;  /* 0x0c00001f22207389 */ /* 0x000064000004001e */
[----:B01----:R-:W-:Y:S01]  /*6f90*/  ENDCOLLECTIVE ;  /* 0x000000000000791b */ /* 0x003fe20003800000 */
.L_x_881:
[----:B------:R-:W-:-:S05]  /*6fa0*/  FADD.FTZ R41, R41, R40 ;  /* 0x0000002829297221 */ /* 0x000fca0000010000 */
[----:B------:R-:W-:Y:S02]  /*6fb0*/  MOV R34, R41 ;  /* 0x0000002900227202 */ /* 0x000fe40000000f00 */
[----:B------:R-:W-:-:S07]  /*6fc0*/  MOV R39, R32 ;  /* 0x0000002000277202 */ /* 0x000fce0000000f00 */
[----:B------:R-:W-:Y:S05]  /*6fd0*/  WARPSYNC.COLLECTIVE R25, `(.L_x_882) ;  /* 0x0000000019087348 */ /* 0x000fea0003c00000 */
[----:B------:R0:W1:Y:S02]  /*6fe0*/  SHFL.BFLY P2, R32, R34, R31, R30 ;  /* 0x0c00001f22207389 */ /* 0x000064000004001e */
[----:B01----:R-:W-:Y:S01]  /*6ff0*/  ENDCOLLECTIVE ;  /* 0x000000000000791b */ /* 0x003fe20003800000 */
.L_x_882:
[----:B------:R-:W-:Y:S01]  /*7000*/  FADD.FTZ R39, R42, R39 ;  /* 0x000000272a277221 */ /* 0x000fe20000010000 */
[----:B------:R-:W-:-:S03]  /*7010*/  HFMA2.MMA R31, -RZ, RZ, 0, 1.1920928955078125e-07 ;  /* 0x00000002ff1f7435 */ /* 0x000fc600000001ff */
[----:B------:R-:W-:Y:S01]  /*7020*/  IMAD.MOV.U32 R34, RZ, RZ, R39 ;  /* 0x000000ffff227224 */ /* 0x000fe200078e0027 */
[----:B------:R-:W-:-:S07]  /*7030*/  MOV R40, R32 ;  /* 0x0000002000287202 */ /* 0x000fce0000000f00 */
[----:B------:R-:W-:Y:S05]  /*7040*/  WARPSYNC.COLLECTIVE R25, `(.L_x_883) ;  /* 0x0000000019087348 */ /* 0x000fea0003c00000 */
[----:B------:R0:W1:Y:S02]  /*7050*/  SHFL.BFLY P2, R32, R34, R31, R30 ;  /* 0x0c00001f22207389 */ /* 0x000064000004001e */
[----:B01----:R-:W-:Y:S01]  /*7060*/  ENDCOLLECTIVE ;  /* 0x000000000000791b */ /* 0x003fe20003800000 */
.L_x_883:
[----:B------:R-:W-:-:S05]  /*7070*/  FADD.FTZ R40, R41, R40 ;  /* 0x0000002829287221 */ /* 0x000fca0000010000 */
[----:B------:R-:W-:Y:S02]  /*7080*/  MOV R34, R40 ;  /* 0x0000002800227202 */ /* 0x000fe40000000f00 */
[----:B------:R-:W-:-:S07]  /*7090*/  MOV R28, R32 ;  /* 0x00000020001c7202 */ /* 0x000fce0000000f00 */
[----:B------:R-:W-:Y:S05]  /*70a0*/  WARPSYNC.COLLECTIVE R25, `(.L_x_884) ;  /* 0x0000000019087348 */ /* 0x000fea0003c00000 */
[----:B------:R0:W1:Y:S02]  /*70b0*/  SHFL.BFLY P2, R32, R34, R31, R30 ;  /* 0x0c00001f22207389 */ /* 0x000064000004001e */
[----:B01----:R-:W-:Y:S01]  /*70c0*/  ENDCOLLECTIVE ;  /* 0x000000000000791b */ /* 0x003fe20003800000 */
.L_x_884:
        /* <DEDUP_REMOVED lines=9> */
[----:B------:R-:W-:-:S07]  /*7160*/  MOV R43, R32 ;  /* 0x00000020002b7202 */ /* 0x000fce0000000f00 */
[----:B012---:R-:W-:Y:S05]  /*7170*/  WARPSYNC.COLLECTIVE R25, `(.L_x_885) ;  /* 0x0000000019087348 */ /* 0x007fea0003c00000 */
[----:B------:R3:W4:Y:S02]  /*7180*/  SHFL.BFLY P2, R32, R34, R31, R30 ;  /* 0x0c00001f22207389 */ /* 0x000724000004001e */
[----:B01234-:R-:W-:Y:S01]  /*7190*/  ENDCOLLECTIVE ;  /* 0x000000000000791b */ /* 0x01ffe20003800000 */
.L_x_885:
[----:B------:R-:W-:Y:S01]  /*71a0*/  FADD.FTZ R43, R40, R43 ;  /* 0x0000002b282b7221 */ /* 0x000fe20000010000 */
[----:B------:R-:W0:Y:S04]  /*71b0*/  LDC.64 R28, c[0x0][0x220] ;  /* 0x00008800ff1c7b82 */ /* 0x000e280000000a00 */
[----:B------:R-:W-:Y:S02]  /*71c0*/  MOV R34, R43 ;  /* 0x0000002b00227202 */ /* 0x000fe40000000f00 */
[----:B------:R-:W-:-:S07]  /*71d0*/  MOV R40, R32 ;  /* 0x0000002000287202 */ /* 0x000fce0000000f00 */
[----:B0-----:R-:W-:Y:S05]  /*71e0*/  WARPSYNC.COLLECTIVE R25, `(.L_x_886) ;  /* 0x0000000019087348 */ /* 0x001fea0003c00000 */
[----:B------:R1:W2:Y:S02]  /*71f0*/  SHFL.BFLY P2, R32, R34, R31, R30 ;  /* 0x0c00001f22207389 */ /* 0x0002a4000004001e */
[----:B012---:R-:W-:Y:S01]  /*7200*/  ENDCOLLECTIVE ;  /* 0x000000000000791b */ /* 0x007fe20003800000 */
.L_x_886:
[----:B------:R-:W-:-:S04]  /*7210*/  IMAD.WIDE R28, R37, 0x2, R28 ;  /* 0x00000002251c7825 */ /* 0x000fc800078e021c */
[----:B------:R-:W-:Y:S01]  /*7220*/  FADD.FTZ R40, R41, R40 ;  /* 0x0000002829287221 */ /* 0x000fe20000010000 */
[----:B------:R-:W-:Y:S02]  /*7230*/  @P0 MOV R48, R52 ;  /* 0x0000003400300202 */ /* 0x000fe40000000f00 */
[----:B------:R-:W-:Y:S02]  /*7240*/  @P0 MOV R50, R54 ;  /* 0x0000003600320202 */ /* 0x000fe40000000f00 */
[----:B------:R-:W-:Y:S01]  /*7250*/  ISETP.NE.AND P0, PT, R47, RZ, PT ;  /* 0x000000ff2f00720c */ /* 0x000fe20003f05270 */
[----:B------:R-:W-:Y:S01]  /*7260*/  HFMA2.MMA R31, -RZ, RZ, 0, 4.76837158203125e-07 ;  /* 0x00000008ff1f7435 */ /* 0x000fe200000001ff */
[----:B------:R-:W-:Y:S02]  /*7270*/  MOV R34, R44 ;  /* 0x0000002c00227202 */ /* 0x000fe40000000f00 */
[----:B------:R-:W-:-:S09]  /*7280*/  MOV R42, R32 ;  /* 0x00000020002a7202 */ /* 0x000fd20000000f00 */
[----:B------:R-:W-:Y:S05]  /*7290*/  WARPSYNC.COLLECTIVE R25, `(.L_x_887) ;  /* 0x0000000019087348 */ /* 0x000fea0003c00000 */
[----:B------:R0:W1:Y:S02]  /*72a0*/  SHFL.BFLY P2, R32, R34, R31, R30 ;  /* 0x0c00001f22207389 */ /* 0x000064000004001e */
[----:B01----:R-:W-:Y:S01]  /*72b0*/  ENDCOLLECTIVE ;  /* 0x000000000000791b */ /* 0x003fe20003800000 */
.L_x_887:
[----:B------:R-:W-:Y:S01]  /*72c0*/  @!P0 F2FP.BF16.F32.PACK_AB R33, RZ, R36 ;  /* 0x00000024ff21823e */ /* 0x000fe200000010ff */
[----:B------:R-:W-:Y:S01]  /*72d0*/  FADD.FTZ R42, R43, R42 ;  /* 0x0000002a2b2a7221 */ /* 0x000fe20000010000 */
[----:B------:R-:W-:Y:S02]  /*72e0*/  MOV R34, R45 ;  /* 0x0000002d00227202 */ /* 0x000fe40000000f00 */
[----:B------:R-:W-:-:S07]  /*72f0*/  MOV R51, R32 ;  /* 0x0000002000337202 */ /* 0x000fce0000000f00 */
[----:B------:R-:W-:Y:S05]  /*7300*/  WARPSYNC.COLLECTIVE R25, `(.L_x_888) ;  /* 0x0000000019087348 */ /* 0x000fea0003c00000 */
[----:B------:R0:W1:Y:S02]  /*7310*/  SHFL.BFLY P2, R32, R34, R31, R30 ;  /* 0x0c00001f22207389 */ /* 0x000064000004001e */
[----:B01----:R-:W-:Y:S01]  /*7320*/  ENDCOLLECTIVE ;  /* 0x000000000000791b */ /* 0x003fe20003800000 */
.L_x_888:
[----:B------:R-:W-:Y:S01]  /*7330*/  FADD.FTZ R51, R51, R44 ;  /* 0x0000002c33337221 */ /* 0x000fe20000010000 */
[----:B------:R-:W-:-:S04]  /*7340*/  HFMA2.MMA R31, -RZ, RZ, 0, 2.384185791015625e-07 ;  /* 0x00000004ff1f7435 */ /* 0x000fc800000001ff */
[----:B------:R-:W-:Y:S01]  /*7350*/  MOV R34, R51 ;  /* 0x0000003300227202 */ /* 0x000fe20000000f00 */
[----:B------:R-:W-:-:S07]  /*7360*/  IMAD.MOV.U32 R46, RZ, RZ, R32 ;  /* 0x000000ffff2e7224 */ /* 0x000fce00078e0020 */
[----:B------:R-:W-:Y:S05]  /*7370*/  WARPSYNC.COLLECTIVE R25, `(.L_x_889) ;  /* 0x0000000019087348 */ /* 0x000fea0003c00000 */
[----:B------:R0:W1:Y:S02]  /*7380*/  SHFL.BFLY P2, R32, R34, R31, R30 ;  /* 0x0c00001f22207389 */ /* 0x000064000004001e */
[----:B01----:R-:W-:Y:S01]  /*7390*/  ENDCOLLECTIVE ;  /* 0x000000000000791b */ /* 0x003fe20003800000 */
.L_x_889:
[----:B------:R-:W-:-:S05]  /*73a0*/  FADD.FTZ R46, R46, R45 ;  /* 0x0000002d2e2e7221 */ /* 0x000fca0000010000 */
[----:B------:R-:W-:Y:S02]  /*73b0*/  MOV R34, R46 ;  /* 0x0000002e00227202 */ /* 0x000fe40000000f00 */
[----:B------:R-:W-:-:S07]  /*73c0*/  MOV R44, R32 ;  /* 0x00000020002c7202 */ /* 0x000fce0000000f00 */
[----:B------:R-:W-:Y:S05]  /*73d0*/  WARPSYNC.COLLECTIVE R25, `(.L_x_890) ;  /* 0x0000000019087348 */ /* 0x000fea0003c00000 */
[----:B------:R0:W1:Y:S02]  /*73e0*/  SHFL.BFLY P2, R32, R34, R31, R30 ;  /* 0x0c00001f22207389 */ /* 0x000064000004001e */
[----:B01----:R-:W-:Y:S01]  /*73f0*/  ENDCOLLECTIVE ;  /* 0x000000000000791b */ /* 0x003fe20003800000 */
.L_x_890:
[----:B------:R-:W-:Y:S01]  /*7400*/  FADD.FTZ R44, R51, R44 ;  /* 0x0000002c332c7221 */ /* 0x000fe20000010000 */
[----:B------:R-:W-:-:S03]  /*7410*/  HFMA2.MMA R31, -RZ, RZ, 0, 1.1920928955078125e-07 ;  /* 0x00000002ff1f7435 */ /* 0x000fc600000001ff */
[----:B------:R-:W-:Y:S01]  /*7420*/  IMAD.MOV.U32 R34, RZ, RZ, R44 ;  /* 0x000000ffff227224 */ /* 0x000fe200078e002c */
[----:B------:R-:W-:-:S07]  /*7430*/  MOV R45, R32 ;  /* 0x00000020002d7202 */ /* 0x000fce0000000f00 */
[----:B------:R-:W-:Y:S05]  /*7440*/  WARPSYNC.COLLECTIVE R25, `(.L_x_891) ;  /* 0x0000000019087348 */ /* 0x000fea0003c00000 */
[----:B------:R0:W1:Y:S02]  /*7450*/  SHFL.BFLY P2, R32, R34, R31, R30 ;  /* 0x0c00001f22207389 */ /* 0x000064000004001e */
[----:B01----:R-:W-:Y:S01]  /*7460*/  ENDCOLLECTIVE ;  /* 0x000000000000791b */ /* 0x003fe20003800000 */
.L_x_891:
[----:B------:R-:W-:-:S05]  /*7470*/  FADD.FTZ R45, R46, R45 ;  /* 0x0000002d2e2d7221 */ /* 0x000fca0000010000 */
[----:B------:R-:W-:Y:S02]  /*7480*/  MOV R34, R45 ;  /* 0x0000002d00227202 */ /* 0x000fe40000000f00 */
[----:B------:R-:W-:-:S07]  /*7490*/  MOV R51, R32 ;  /* 0x0000002000337202 */ /* 0x000fce0000000f00 */
[----:B------:R-:W-:Y:S05]  /*74a0*/  WARPSYNC.COLLECTIVE R25, `(.L_x_892) ;  /* 0x0000000019087348 */ /* 0x000fea0003c00000 */
[----:B------:R0:W1:Y:S02]  /*74b0*/  SHFL.BFLY P2, R32, R34, R31, R30 ;  /* 0x0c00001f22207389 */ /* 0x000064000004001e */
[----:B01----:R-:W-:Y:S01]  /*74c0*/  ENDCOLLECTIVE ;  /* 0x000000000000791b */ /* 0x003fe20003800000 */
.L_x_892:
[----:B------:R-:W-:Y:S01]  /*74d0*/  FADD.FTZ R51, R44, R51 ;  /* 0x000000332c337221 */ /* 0x000fe20000010000 */
[----:B------:R-:W-:-:S04]  /*74e0*/  HFMA2.MMA R31, -RZ, RZ, 0, 5.9604644775390625e-08 ;  /* 0x00000001ff1f7435 */ /* 0x000fc800000001ff */
[----:B------:R-:W-:Y:S02]  /*74f0*/  MOV R34, R51 ;  /* 0x0000003300227202 */ /* 0x000fe40000000f00 */
[----:B------:R-:W-:-:S07]  /*7500*/  MOV R46, R32 ;  /* 0x00000020002e7202 */ /* 0x000fce0000000f00 */
[----:B------:R-:W-:Y:S05]  /*7510*/  WARPSYNC.COLLECTIVE R25, `(.L_x_893) ;  /* 0x0000000019087348 */ /* 0x000fea0003c00000 */
[----:B------:R0:W1:Y:S02]  /*7520*/  SHFL.BFLY P2, R32, R34, R31, R30 ;  /* 0x0c00001f22207389 */ /* 0x000064000004001e */
[----:B01----:R-:W-:Y:S01]  /*7530*/  ENDCOLLECTIVE ;  /* 0x000000000000791b */ /* 0x003fe20003800000 */
.L_x_893:
[----:B------:R-:W-:-:S05]  /*7540*/  FADD.FTZ R45, R45, R46 ;  /* 0x0000002e2d2d7221 */ /* 0x000fca0000010000 */
[----:B------:R-:W-:Y:S01]  /*7550*/  MOV R34, R45 ;  /* 0x0000002d00227202 */ /* 0x000fe20000000f00 */
[----:B------:R-:W-:-:S07]  /*7560*/  IMAD.MOV.U32 R44, RZ, RZ, R32 ;  /* 0x000000ffff2c7224 */ /* 0x000fce00078e0020 */
[----:B------:R-:W-:Y:S05]  /*7570*/  WARPSYNC.COLLECTIVE R25, `(.L_x_894) ;  /* 0x0000000019087348 */ /* 0x000fea0003c00000 */
[----:B------:R0:W1:Y:S02]  /*7580*/  SHFL.BFLY P2, R32, R34, R31, R30 ;  /* 0x0c00001f22207389 */ /* 0x000064000004001e */
[----:B01----:R-:W-:Y:S01]  /*7590*/  ENDCOLLECTIVE ;  /* 0x000000000000791b */ /* 0x003fe20003800000 */
.L_x_894:
[----:B------:R-:W-:Y:S01]  /*75a0*/  HFMA2.MMA R31, -RZ, RZ, 0, 4.76837158203125e-07 ;  /* 0x00000008ff1f7435 */ /* 0x000fe200000001ff */
[----:B------:R-:W-:Y:S02]  /*75b0*/  MOV R34, R48 ;  /* 0x0000003000227202 */ /* 0x000fe40000000f00 */
[----:B------:R-:W-:-:S08]  /*75c0*/  MOV R46, R32 ;  /* 0x00000020002e7202 */ /* 0x000fd00000000f00 */
[----:B------:R-:W-:Y:S05]  /*75d0*/  WARPSYNC.COLLECTIVE R25, `(.L_x_895) ;  /* 0x0000000019087348 */ /* 0x000fea0003c00000 */
[----:B------:R0:W1:Y:S02]  /*75e0*/  SHFL.BFLY P2, R32, R34, R31, R30 ;  /* 0x0c00001f22207389 */ /* 0x000064000004001e */
[----:B01----:R-:W-:Y:S01]  /*75f0*/  ENDCOLLECTIVE ;  /* 0x000000000000791b */ /* 0x003fe20003800000 */
.L_x_895:
[----:B------:R-:W-:Y:S02]  /*7600*/  MOV R34, R50 ;  /* 0x0000003200227202 */ /* 0x000fe40000000f00 */
[----:B------:R-:W-:-:S07]  /*7610*/  MOV R55, R32 ;  /* 0x0000002000377202 */ /* 0x000fce0000000f00 */
[----:B------:R-:W-:Y:S05]  /*7620*/  WARPSYNC.COLLECTIVE R25, `(.L_x_896) ;  /* 0x0000000019087348 */ /* 0x000fea0003c00000 */
[----:B------:R0:W1:Y:S02]  /*7630*/  SHFL.BFLY P2, R32, R34, R31, R30 ;  /* 0x0c00001f22207389 */ /* 0x000064000004001e */
[----:B01----:R-:W-:Y:S01]  /*7640*/  ENDCOLLECTIVE ;  /* 0x000000000000791b */ /* 0x003fe20003800000 */
.L_x_896:
[----:B------:R-:W-:Y:S01]  /*7650*/  FADD.FTZ R55, R55, R48 ;  /* 0x0000003037377221 */ /* 0x000fe20000010000 */
[----:B------:R-:W-:-:S04]  /*7660*/  HFMA2.MMA R31, -RZ, RZ, 0, 2.384185791015625e-07 ;  /* 0x00000004ff1f7435 */ /* 0x000fc800000001ff */
[----:B------:R-:W-:Y:S01]  /*7670*/  MOV R34, R55 ;  /* 0x0000003700227202 */ /* 0x000fe20000000f00 */
[----:B------:R-:W-:-:S07]  /*7680*/  IMAD.MOV.U32 R57, RZ, RZ, R32 ;  /* 0x000000ffff397224 */ /* 0x000fce00078e0020 */
[----:B------:R-:W-:Y:S05]  /*7690*/  WARPSYNC.COLLECTIVE R25, `(.L_x_897) ;  /* 0x0000000019087348 */ /* 0x000fea0003c00000 */
[----:B------:R0:W1:Y:S02]  /*76a0*/  SHFL.BFLY P2, R32, R34, R31, R30 ;  /* 0x0c00001f22207389 */ /* 0x000064000004001e */
[----:B01----:R-:W-:Y:S01]  /*76b0*/  ENDCOLLECTIVE ;  /* 0x000000000000791b */ /* 0x003fe20003800000 */
.L_x_897:
[----:B------:R-:W-:-:S05]  /*76c0*/  FADD.FTZ R57, R57, R50 ;  /* 0x0000003239397221 */ /* 0x000fca0000010000 */
[----:B------:R-:W-:Y:S02]  /*76d0*/  MOV R34, R57 ;  /* 0x0000003900227202 */ /* 0x000fe40000000f00 */
[----:B------:R-:W-:-:S07]  /*76e0*/  MOV R48, R32 ;  /* 0x0000002000307202 */ /* 0x000fce0000000f00 */
[----:B------:R-:W-:Y:S05]  /*76f0*/  WARPSYNC.COLLECTIVE R25, `(.L_x_898) ;  /* 0x0000000019087348 */ /* 0x000fea0003c00000 */
[----:B------:R0:W1:Y:S02]  /*7700*/  SHFL.BFLY P2, R32, R34, R31, R30 ;  /* 0x0c00001f22207389 */ /* 0x000064000004001e */
[----:B01----:R-:W-:Y:S01]  /*7710*/  ENDCOLLECTIVE ;  /* 0x000000000000791b */ /* 0x003fe20003800000 */
.L_x_898:
[----:B------:R-:W-:Y:S01]  /*7720*/  FADD.FTZ R48, R55, R48 ;  /* 0x0000003037307221 */ /* 0x000fe20000010000 */
[----:B------:R-:W-:-:S04]  /*7730*/  HFMA2.MMA R31, -RZ, RZ, 0, 1.1920928955078125e-07 ;  /* 0x00000002ff1f7435 */ /* 0x000fc800000001ff */
[----:B------:R-:W-:Y:S02]  /*7740*/  MOV R34, R48 ;  /* 0x0000003000227202 */ /* 0x000fe40000000f00 */
[----:B------:R-:W-:-:S07]  /*7750*/  MOV R50, R32 ;  /* 0x0000002000327202 */ /* 0x000fce0000000f00 */
[----:B------:R-:W-:Y:S05]  /*7760*/  WARPSYNC.COLLECTIVE R25, `(.L_x_899) ;  /* 0x0000000019087348 */ /* 0x000fea0003c00000 */
[----:B------:R0:W1:Y:S02]  /*7770*/  SHFL.BFLY P2, R32, R34, R31, R30 ;  /* 0x0c00001f22207389 */ /* 0x000064000004001e */
[----:B01----:R-:W-:Y:S01]  /*7780*/  ENDCOLLECTIVE ;  /* 0x000000000000791b */ /* 0x003fe20003800000 */
.L_x_899:
[----:B------:R-:W-:-:S05]  /*7790*/  FADD.FTZ R50, R57, R50 ;  /* 0x0000003239327221 */ /* 0x000fca0000010000 */
[----:B------:R-:W-:Y:S02]  /*77a0*/  MOV R34, R50 ;  /* 0x0000003200227202 */ /* 0x000fe40000000f00 */
[----:B------:R-:W-:-:S07]  /*77b0*/  MOV R39, R32 ;  /* 0x0000002000277202 */ /* 0x000fce0000000f00 */
[----:B------:R-:W-:Y:S05]  /*77c0*/  WARPSYNC.COLLECTIVE R25, `(.L_x_900) ;  /* 0x0000000019087348 */ /* 0x000fea0003c00000 */
[----:B------:R0:W1:Y:S02]  /*77d0*/  SHFL.BFLY P2, R32, R34, R31, R30 ;  /* 0x0c00001f22207389 */ /* 0x000064000004001e */
[----:B01----:R-:W-:Y:S01]  /*77e0*/  ENDCOLLECTIVE ;  /* 0x000000000000791b */ /* 0x003fe20003800000 */
.L_x_900:
        /* <DEDUP_REMOVED lines=21> */
.L_x_901:
        /* <DEDUP_REMOVED lines=11> */
.L_x_902:
[----:B------:R-:W-:Y:S01]  /*79f0*/  FADD.FTZ R36, R39, R36 ;  /* 0x0000002427247221 */ /* 0x000fe20000010000 */
[----:B------:R-:W-:Y:S06]  /*7a00*/  BRA `(.L_x_903) ;  /* 0xffffffe400107947 */ /* 0x000fec000383ffff */
.L_x_904:
        /* <DEDUP_REMOVED lines=15> */
.L_x_3192:


//--------------------- .text._ZN13group_norm_v218gn_bwd_cuda_kernelI13__nv_bfloat16Li480ELi3ELi16ELi60ELi1024ELb1ELb1ELi8ELi960ELi960ELi4ELb1ELi2ELb0ELb0ELNS_15WgradSyncMethodE3ENS_16CompileConditionILi900EEEEEvPT_S6_S6_PKS5_S8_S8_S8_PKfflPfPj --------------------------
	.section	.text._ZN13group_norm_v218gn_bwd_cuda_kernelI13__nv_bfloat16Li480ELi3ELi16ELi60ELi1024ELb1ELb1ELi8ELi960ELi960ELi4ELb1ELi2ELb0ELb0ELNS_15WgradSyncMethodE3ENS_16CompileConditionILi900EEEEEvPT_S6_S6_PKS5_S8_S8_S8_PKfflPfPj,"ax",@progbits
	.align	128
        .global         _ZN13group_norm_v218gn_bwd_cuda_kernelI13__nv_bfloat16Li480ELi3ELi16ELi60ELi1024ELb1ELb1ELi8ELi960ELi960ELi4ELb1ELi2ELb0ELb0ELNS_15WgradSyncMethodE3ENS_16CompileConditionILi900EEEEEvPT_S6_S6_PKS5_S8_S8_S8_PKfflPfPj
        .type           _ZN13group_norm_v218gn_bwd_cuda_kernelI13__nv_bfloat16Li480ELi3ELi16ELi60ELi1024ELb1ELb1ELi8ELi960ELi960ELi4ELb1ELi2ELb0ELb0ELNS_15WgradSyncMethodE3ENS_16CompileConditionILi900EEEEEvPT_S6_S6_PKS5_S8_S8_S8_PKfflPfPj,@function
        .size           _ZN13group_norm_v218gn_bwd_cuda_kernelI13__nv_bfloat16Li480ELi3ELi16ELi60ELi1024ELb1ELb1ELi8ELi960ELi960ELi4ELb1ELi2ELb0ELb0ELNS_15WgradSyncMethodE3ENS_16CompileConditionILi900EEEEEvPT_S6_S6_PKS5_S8_S8_S8_PKfflPfPj,(.L_x_3193 - _ZN13group_norm_v218gn_bwd_cuda_kernelI13__nv_bfloat16Li480ELi3ELi16ELi60ELi1024ELb1ELb1ELi8ELi960ELi960ELi4ELb1ELi2ELb0ELb0ELNS_15WgradSyncMethodE3ENS_16CompileConditionILi900EEEEEvPT_S6_S6_PKS5_S8_S8_S8_PKfflPfPj)
        .other          _ZN13group_norm_v218gn_bwd_cuda_kernelI13__nv_bfloat16Li480ELi3ELi16ELi60ELi1024ELb1ELb1ELi8ELi960ELi960ELi4ELb1ELi2ELb0ELb0ELNS_15WgradSyncMethodE3ENS_16CompileConditionILi900EEEEEvPT_S6_S6_PKS5_S8_S8_S8_PKfflPfPj,@"STO_CUDA_ENTRY STV_DEFAULT"
_ZN13group_norm_v218gn_bwd_cuda_kernelI13__nv_bfloat16Li480ELi3ELi16ELi60ELi1024ELb1ELb1ELi8ELi960ELi960ELi4ELb1ELi2ELb0ELb0ELNS_15WgradSyncMethodE3ENS_16CompileConditionILi900EEEEEvPT_S6_S6_PKS5_S8_S8_S8_PKfflPfPj:
.text._ZN13group_norm_v218gn_bwd_cuda_kernelI13__nv_bfloat16Li480ELi3ELi16ELi60ELi1024ELb1ELb1ELi8ELi960ELi960ELi4ELb1ELi2ELb0ELb0ELNS_15WgradSyncMethodE3ENS_16CompileConditionILi900EEEEEvPT_S6_S6_PKS5_S8_S8_S8_PKfflPfPj:
        /* <DEDUP_REMOVED lines=29> */
.L_x_907:
[----:B------:R-:W2:Y:S04]  /*01d0*/  LD.E.STRONG.GPU R0, desc[UR12][R2.64] ;  /* 0x0000000c02007980 */ /* 0x000ea8000c10f900 */
[----:B--2---:R-:W-:Y:S01]  /*01e0*/  CCTL.IVALL ;  /* 0x00000000ff00798f */ /* 0x004fe20002000000 */
[----:B------:R-:W-:Y:S05]  /*01f0*/  YIELD ;  /* 0x0000000000007946 */ /* 0x000fea0003800000 */
[----:B-----5:R-:W-:-:S04]  /*0200*/  LOP3.LUT R0, R0, R5, RZ, 0x3c, !PT ;  /* 0x0000000500007212 */ /* 0x020fc800078e3cff */
[----:B------:R-:W-:-:S13]  /*0210*/  ISETP.GT.AND P0, PT, R0, -0x1, PT ;  /* 0xffffffff0000780c */ /* 0x000fda0003f04270 */
[----:B------:R-:W-:Y:S05]  /*0220*/  @P0 BRA `(.L_x_907) ;  /* 0xfffffffc00e80947 */ /* 0x000fea000383ffff */
.L_x_906:
[----:B------:R-:W-:Y:S05]  /*0230*/  WARPSYNC.ALL ;  /* 0x0000000000007948 */ /* 0x000fea0003800000 */
[----:B------:R-:W-:Y:S06]  /*0240*/  BAR.SYNC.DEFER_BLOCKING 0x0 ;  /* 0x0000000000007b1d */ /* 0x000fec0000010000 */
[----:B------:R-:W-:Y:S05]  /*0250*/  BRA `(.L_x_908) ;  /* 0x0000004800187947 */ /* 0x000fea0003800000 */
.L_x_905:
        /* <DEDUP_REMOVED lines=11> */
[----:B------:R-:W-:Y:S01]  /*0310*/  VIADD R12, R14, 0x1e0 ;  /* 0x000001e00e0c7836 */ /* 0x000fe20000000000 */
[----:B------:R-:W-:Y:S01]  /*0320*/  SHF.R.S32.HI R8, RZ, 0x1f, R14 ;  /* 0x0000001fff087819 */ /* 0x000fe2000001140e */
[----:B------:R-:W0:Y:S01]  /*0330*/  S2UR UR6, SR_CgaCtaId ;  /* 0x00000000000679c3 */ /* 0x000e220000008800 */
[----:B------:R-:W-:-:S02]  /*0340*/  UMOV UR4, 0x400 ;  /* 0x0000040000047882 */ /* 0x000fc40000000000 */
[----:B------:R-:W-:Y:S01]  /*0350*/  SHF.R.S32.HI R11, RZ, 0x1f, R12 ;  /* 0x0000001fff0b7819 */ /* 0x000fe2000001140c */
[----:B------:R-:W-:Y:S01]  /*0360*/  UIADD3 UR4, UR4, 0x3c00, URZ ;  /* 0x00003c0004047890 */ /* 0x000fe2000fffe03f */
[----:B------:R-:W-:Y:S02]  /*0370*/  LEA.HI R9, R8, R14, RZ, 0x2 ;  /* 0x0000000e08097211 */ /* 0x000fe400078f10ff */
[CC--:B------:R-:W-:Y:S02]  /*0380*/  LEA.HI R6, R11.reuse, R12.reuse, RZ, 0x2 ;  /* 0x0000000c0b067211 */ /* 0x0c0fe400078f10ff */
[----:B------:R-:W-:Y:S02]  /*0390*/  SHF.R.S32.HI R10, RZ, 0x2, R9 ;  /* 0x00000002ff0a7819 */ /* 0x000fe40000011409 */
[----:B------:R-:W-:Y:S02]  /*03a0*/  SHF.R.S32.HI R15, RZ, 0x2, R6 ;  /* 0x00000002ff0f7819 */ /* 0x000fe40000011406 */
[----:B------:R-:W-:Y:S01]  /*03b0*/  LOP3.LUT R13, R6, 0xfffffffc, RZ, 0xc0, !PT ;  /* 0xfffffffc060d7812 */ /* 0x000fe200078ec0ff */
[----:B------:R-:W-:Y:S01]  /*03c0*/  IMAD.WIDE.U32 R6, R0, -0x77777777, RZ ;  /* 0x8888888900067825 */ /* 0x000fe200078e00ff */
[----:B------:R-:W-:Y:S01]  /*03d0*/  IADD3 R10, R10, 0xf0, RZ ;  /* 0x000000f00a0a7810 */ /* 0x000fe20007ffe0ff */
[----:B------:R-:W-:Y:S01]  /*03e0*/  STL [R1+0x98], R15 ;  /* 0x0000980f01007387 */ /* 0x000fe20000100800 */
[----:B------:R-:W-:-:S02]  /*03f0*/  LEA.HI R6, R11, R12, RZ, 0x4 ;  /* 0x0000000c0b067211 */ /* 0x000fc400078f20ff */
[----:B------:R-:W-:Y:S02]  /*0400*/  IADD3 R0, R15, 0xf0, RZ ;  /* 0x000000f00f007810 */ /* 0x000fe40007ffe0ff */
[----:B------:R-:W-:Y:S02]  /*0410*/  SHF.R.S32.HI R11, RZ, 0x1f, R10 ;  /* 0x0000001fff0b7819 */ /* 0x000fe4000001140a */
[----:B------:R-:W-:Y:S01]  /*0420*/  IADD3 R13, R12, -R13, RZ ;  /* 0x8000000d0c0d7210 */ /* 0x000fe20007ffe0ff */
[----:B0-----:R-:W-:Y:S01]  /*0430*/  ULEA UR6, UR6, UR4, 0x18 ;  /* 0x0000000406067291 */ /* 0x001fe2000f8ec03f */
[----:B------:R-:W-:Y:S02]  /*0440*/  LEA.HI R8, R8, R14, RZ, 0x4 ;  /* 0x0000000e08087211 */ /* 0x000fe400078f20ff */
[----:B------:R-:W-:Y:S01]  /*0450*/  LOP3.LUT R9, R9, 0xfffffffc, RZ, 0xc0, !PT ;  /* 0xfffffffc09097812 */ /* 0x000fe200078ec0ff */
[----:B------:R-:W-:Y:S01]  /*0460*/  UMOV UR4, URZ ;  /* 0x0000003f00047c82 */ /* 0x000fe20008000000 */
[----:B------:R-:W-:-:S02]  /*0470*/  SHF.R.U32.HI R12, RZ, 0x3, R7 ;  /* 0x00000003ff0c7819 */ /* 0x000fc40000011607 */
[----:B------:R-:W-:Y:S02]  /*0480*/  SHF.R.S32.HI R7, RZ, 0x1f, R0 ;  /* 0x0000001fff077819 */ /* 0x000fe40000011400 */
[----:B------:R-:W-:Y:S01]  /*0490*/  LEA.HI R11, R11, R10, RZ, 0x2 ;  /* 0x0000000a0b0b7211 */ /* 0x000fe200078f10ff */
[----:B------:R-:W-:Y:S01]  /*04a0*/  STL [R1+0x94], R12 ;  /* 0x0000940c01007387 */ /* 0x000fe20000100800 */
[----:B------:R-:W-:Y:S02]  /*04b0*/  SHF.R.U32.HI R8, RZ, 0x4, R8 ;  /* 0x00000004ff087819 */ /* 0x000fe40000011608 */
[----:B------:R-:W-:Y:S02]  /*04c0*/  IADD3 R9, -R9, R14, RZ ;  /* 0x0000000e09097210 */ /* 0x000fe40007ffe1ff */
[----:B------:R-:W-:Y:S02]  /*04d0*/  LEA.HI R7, R7, R0, RZ, 0x2 ;  /* 0x0000000007077211 */ /* 0x000fe400078f10ff */
[----:B------:R-:W-:-:S02]  /*04e0*/  SHF.R.U32.HI R0, RZ, 0x2, R11 ;  /* 0x00000002ff007819 */ /* 0x000fc4000001160b */
[----:B------:R-:W-:Y:S02]  /*04f0*/  SHF.R.U32.HI R6, RZ, 0x4, R6 ;  /* 0x00000004ff067819 */ /* 0x000fe40000011606 */
[C---:B------:R-:W-:Y:S02]  /*0500*/  LOP3.LUT R8, R9.reuse, 0x3, R8, 0x78, !PT ;  /* 0x0000000309087812 */ /* 0x040fe400078e7808 */
[----:B------:R-:W-:Y:S02]  /*0510*/  SHF.R.U32.HI R10, RZ, 0x2, R7 ;  /* 0x00000002ff0a7819 */ /* 0x000fe40000011607 */
[----:B------:R-:W-:Y:S01]  /*0520*/  LOP3.LUT R9, R9, 0x3, R0, 0x78, !PT ;  /* 0x0000000309097812 */ /* 0x000fe200078e7800 */
[----:B------:R0:W-:Y:S01]  /*0530*/  STL [R1+0xa8], R8 ;  /* 0x0000a80801007387 */ /* 0x0001e20000100800 */
[----:B------:R-:W-:-:S03]  /*0540*/  LOP3.LUT R0, R13, 0x3, R6, 0x78, !PT ;  /* 0x000000030d007812 */ /* 0x000fc600078e7806 */
[----:B------:R-:W-:Y:S04]  /*0550*/  STL [R1+0xa4], R9 ;  /* 0x0000a40901007387 */ /* 0x000fe80000100800 */
[----:B------:R1:W-:Y:S01]  /*0560*/  STL [R1+0xa0], R0 ;  /* 0x0000a00001007387 */ /* 0x0003e20000100800 */
[----:B0-----:R-:W-:-:S05]  /*0570*/  LOP3.LUT R8, R13, 0x3, R10, 0x78, !PT ;  /* 0x000000030d087812 */ /* 0x001fca00078e780a */
[----:B------:R0:W-:Y:S01]  /*0580*/  STL [R1+0x9c], R8 ;  /* 0x00009c0801007387 */ /* 0x0001e20000100800 */
[C---:B--2---:R-:W-:Y:S02]  /*0590*/  PRMT R6, R4.reuse, 0x7632, R6 ;  /* 0x0000763204067816 */ /* 0x044fe40000000006 */
[----:B-1----:R-:W-:Y:S01]  /*05a0*/  SHF.L.U32 R0, R4, 0x10, RZ ;  /* 0x0000001004007819 */ /* 0x002fe200000006ff */
[C---:B------:R-:W-:Y:S01]  /*05b0*/  IMAD.U32 R4, R5.reuse, 0x10000, RZ ;  /* 0x0001000005047824 */ /* 0x040fe200078e00ff */
[----:B------:R-:W-:Y:S02]  /*05c0*/  PRMT R7, R5, 0x7632, R7 ;  /* 0x0000763205077816 */ /* 0x000fe40000000007 */
[C---:B---3--:R-:W-:Y:S02]  /*05d0*/  PRMT R5, R2.reuse, 0x7632, R5 ;  /* 0x0000763202057816 */ /* 0x048fe40000000005 */
[----:B0-----:R-:W-:Y:S02]  /*05e0*/  SHF.L.U32 R8, R2, 0x10, RZ ;  /* 0x0000001002087819 */ /* 0x001fe400000006ff */
[----:B------:R-:W-:-:S02]  /*05f0*/  SHF.L.U32 R2, R3, 0x10, RZ ;  /* 0x0000001003027819 */ /* 0x000fc400000006ff */
[----:B------:R-:W-:Y:S01]  /*0600*/  PRMT R10, R3, 0x7632, R10 ;  /* 0x00007632030a7816 */ /* 0x000fe2000000000a */
[----:B------:R0:W-:Y:S01]  /*0610*/  STL [R1+0x80], R8 ;  /* 0x0000800801007387 */ /* 0x0001e20000100800 */
[----:B------:R-:W-:Y:S02]  /*0620*/  SHF.L.U32 R3, R6, 0x10, RZ ;  /* 0x0000001006037819 */ /* 0x000fe400000006ff */
[----:B------:R-:W-:Y:S01]  /*0630*/  SHF.L.U32 R6, R5, 0x10, RZ ;  /* 0x0000001005067819 */ /* 0x000fe200000006ff */
[----:B------:R1:W-:Y:S01]  /*0640*/  STL [R1+0x7c], R2 ;  /* 0x00007c0201007387 */ /* 0x0003e20000100800 */
[----:B------:R-:W-:-:S03]  /*0650*/  IMAD.U32 R5, R10, 0x10000, RZ ;  /* 0x000100000a057824 */ /* 0x000fc600078e00ff */
[----:B------:R2:W-:Y:S01]  /*0660*/  STL [R1+0x6c], RZ ;  /* 0x00006cff01007387 */ /* 0x0005e20000100800 */
[----:B0-----:R-:W-:-:S03]  /*0670*/  CS2R R8, SRZ ;  /* 0x0000000000087805 */ /* 0x001fc6000001ff00 */
[----:B------:R2:W-:Y:S01]  /*0680*/  STL [R1+0x38], RZ ;  /* 0x000038ff01007387 */ /* 0x0005e20000100800 */
[----:B-1----:R-:W-:-:S03]  /*0690*/  SHF.L.U32 R2, R7, 0x10, RZ ;  /* 0x0000001007027819 */ /* 0x002fc600000006ff */
[----:B------:R2:W-:Y:S04]  /*06a0*/  STL [R1+0x64], RZ ;  /* 0x000064ff01007387 */ /* 0x0005e80000100800 */
[----:B------:R2:W-:Y:S04]  /*06b0*/  STL [R1+0x68], RZ ;  /* 0x000068ff01007387 */ /* 0x0005e80000100800 */
[----:B------:R2:W-:Y:S04]  /*06c0*/  STL [R1+0x34], RZ ;  /* 0x000034ff01007387 */ /* 0x0005e80000100800 */
[----:B------:R2:W-:Y:S04]  /*06d0*/  STL [R1+0x60], RZ ;  /* 0x000060ff01007387 */ /* 0x0005e80000100800 */
[----:B------:R2:W-:Y:S04]  /*06e0*/  STL [R1+0x14], R6 ;  /* 0x0000140601007387 */ /* 0x0005e80000100800 */
[----:B------:R2:W-:Y:S02]  /*06f0*/  STL [R1+0x10], R5 ;  /* 0x0000100501007387 */ /* 0x0005e40000100800 */
.L_x_924:
[----:B------:R-:W3:Y:S01]  /*0700*/  LDL R10, [R1+0x94] ;  /* 0x00009400010a7983 */ /* 0x000ee20000100800 */
[----:B-12---:R-:W0:Y:S01]  /*0710*/  S2R R5, SR_TID.X ;  /* 0x0000000000057919 */ /* 0x006e220000002100 */
[----:B------:R-:W-:Y:S01]  /*0720*/  USHF.L.U32 UR7, UR11, 0x3, URZ ;  /* 0x000000030b077899 */ /* 0x000fe2000800063f */
[----:B------:R-:W-:Y:S01]  /*0730*/  HFMA2.MMA R7, -RZ, RZ, 0, 0 ;  /* 0x00000000ff077435 */ /* 0x000fe200000001ff */
[----:B------:R-:W-:Y:S01]  /*0740*/  MOV R13, UR9 ;  /* 0x00000009000d7c02 */ /* 0x000fe20008000f00 */
[----:B------:R-:W-:Y:S02]  /*0750*/  UIMAD UR10, UR5, 0xf0000, URZ ;  /* 0x000f0000050a78a4 */ /* 0x000fe4000f8e023f */
[----:B------:R-:W-:Y:S01]  /*0760*/  ULOP3.LUT UR7, UR7, 0x3f8, URZ, 0xc0, !UPT ;  /* 0x000003f807077892 */ /* 0x000fe2000f8ec03f */
[----:B------:R-:W-:Y:S01]  /*0770*/  MOV R11, UR9 ;  /* 0x00000009000b7c02 */ /* 0x000fe20008000f00 */
[----:B------:R-:W-:Y:S01]  /*0780*/  ULDC.64 UR14, c[0x0][0x248] ;  /* 0x00009200000e7ab9 */ /* 0x000fe20000000a00 */
[----:B------:R-:W-:Y:S01]  /*0790*/  MOV R14, UR9 ;  /* 0x00000009000e7c02 */ /* 0x000fe20008000f00 */
[----:B------:R-:W-:Y:S01]  /*07a0*/  ULDC.64 UR16, c[0x0][0x228] ;  /* 0x00008a0000107ab9 */ /* 0x000fe20000000a00 */
[----:B0-----:R-:W-:-:S05]  /*07b0*/  IMAD.WIDE.U32 R30, R5, -0x77777777, RZ ;  /* 0x88888889051e7825 */ /* 0x001fca00078e00ff */
[----:B------:R-:W-:-:S05]  /*07c0*/  SHF.R.U32.HI R30, RZ, 0x7, R31 ;  /* 0x00000007ff1e7819 */ /* 0x000fca000001161f */
[C---:B------:R-:W-:Y:S01]  /*07d0*/  IMAD R37, R30.reuse, -0xf0, R5 ;  /* 0xffffff101e257824 */ /* 0x040fe200078e0205 */
[----:B------:R-:W-:Y:S01]  /*07e0*/  IADD3 R21, R30, UR7, RZ ;  /* 0x000000071e157c10 */ /* 0x000fe2000fffe0ff */
[----:B------:R-:W-:Y:S01]  /*07f0*/  IMAD.U32 R5, RZ, RZ, UR5 ;  /* 0x00000005ff057e24 */ /* 0x000fe2000f8e00ff */
[----:B------:R0:W-:Y:S01]  /*0800*/  STL [R1+0xf4], R8 ;  /* 0x0000f40801007387 */ /* 0x0001e20000100800 */
[----:B------:R-:W-:Y:S01]  /*0810*/  ULDC UR7, c[0x0][0x250] ;  /* 0x0000940000077ab9 */ /* 0x000fe20000000800 */
[----:B------:R-:W-:Y:S01]  /*0820*/  SHF.L.U32 R6, R37, 0x2, RZ ;  /* 0x0000000225067819 */ /* 0x000fe200000006ff */
[----:B------:R-:W-:-:S04]  /*0830*/  IMAD R21, R21, 0x3c0, RZ ;  /* 0x000003c015157824 */ /* 0x000fc800078e02ff */
[----:B------:R-:W-:Y:S01]  /*0840*/  IMAD.WIDE.U32 R6, R13, 0xf0000, R6 ;  /* 0x000f00000d067825 */ /* 0x000fe200078e0006 */
[----:B------:R1:W-:Y:S01]  /*0850*/  STL [R1+0xf0], R9 ;  /* 0x0000f00901007387 */ /* 0x0003e20000100800 */
[----:B---3--:R-:W-:-:S04]  /*0860*/  LEA R11, P0, R11, R10, 0x4 ;  /* 0x0000000a0b0b7211 */ /* 0x008fc800078020ff */
[----:B------:R-:W-:Y:S02]  /*0870*/  LEA.HI.X R14, R14, RZ, R5, 0x4, P0 ;  /* 0x000000ff0e0e7211 */ /* 0x000fe400000f2405 */
[----:B------:R-:W-:Y:S02]  /*0880*/  IADD3 R5, R7, UR10, RZ ;  /* 0x0000000a07057c10 */ /* 0x000fe4000fffe0ff */
[----:B------:R-:W-:-:S04]  /*0890*/  IADD3 R7, P1, R21, R6, RZ ;  /* 0x0000000615077210 */ /* 0x000fc80007f3e0ff */
[----:B------:R-:W-:Y:S02]  /*08a0*/  IADD3.X R12, RZ, R5, RZ, P1, !PT ;  /* 0x00000005ff0c7210 */ /* 0x000fe40000ffe4ff */
[C---:B------:R-:W-:Y:S02]  /*08b0*/  SHF.L.U32 R16, R7.reuse, 0x1, RZ ;  /* 0x0000000107107819 */ /* 0x040fe400000006ff */
[----:B0-----:R-:W-:Y:S02]  /*08c0*/  SHF.L.U64.HI R8, R7, 0x1, R12 ;  /* 0x0000000107087819 */ /* 0x001fe4000001020c */
[----:B------:R-:W-:Y:S02]  /*08d0*/  IADD3 R7, R21, 0x780, RZ ;  /* 0x0000078015077810 */ /* 0x000fe40007ffe0ff */
[----:B------:R-:W-:Y:S02]  /*08e0*/  LEA R10, P0, R11, UR14, 0x3 ;  /* 0x0000000e0b0a7c11 */ /* 0x000fe4000f8018ff */
[----:B------:R-:W-:-:S02]  /*08f0*/  IADD3 R7, P1, R7, R6, RZ ;  /* 0x0000000607077210 */ /* 0x000fc40007f3e0ff */
[----:B------:R-:W-:Y:S01]  /*0900*/  LEA.HI.X R11, R11, UR15, R14, 0x3, P0 ;  /* 0x0000000f0b0b7c11 */ /* 0x000fe200080f1c0e */
[----:B------:R-:W-:Y:S01]  /*0910*/  ULDC.64 UR14, c[0x0][0x230] ;  /* 0x00008c00000e7ab9 */ /* 0x000fe20000000a00 */
[----:B------:R-:W-:Y:S01]  /*0920*/  IADD3.X R14, RZ, R5, RZ, P1, !PT ;  /* 0x00000005ff0e7210 */ /* 0x000fe20000ffe4ff */
[C---:B-1----:R-:W-:Y:S01]  /*0930*/  IMAD.SHL.U32 R9, R7.reuse, 0x2, RZ ;  /* 0x0000000207097824 */ /* 0x042fe200078e00ff */
[----:B------:R-:W-:Y:S02]  /*0940*/  IADD3 R12, P0, R16, UR14, RZ ;  /* 0x0000000e100c7c10 */ /* 0x000fe4000ff1e0ff */
[----:B------:R-:W-:Y:S01]  /*0950*/  SHF.L.U64.HI R22, R7, 0x1, R14 ;  /* 0x0000000107167819 */ /* 0x000fe2000001020e */
[----:B------:R-:W-:Y:S01]  /*0960*/  STL [R1+0x78], R8 ;  /* 0x0000780801007387 */ /* 0x000fe20000100800 */
[----:B------:R-:W-:Y:S02]  /*0970*/  IADD3.X R13, R8, UR15, RZ, P0, !PT ;  /* 0x0000000f080d7c10 */ /* 0x000fe400087fe4ff */
[----:B------:R-:W-:Y:S01]  /*0980*/  IADD3 R14, P0, R9, UR14, RZ ;  /* 0x0000000e090e7c10 */ /* 0x000fe2000ff1e0ff */
[----:B------:R0:W-:Y:S03]  /*0990*/  STL [R1+0x74], R16 ;  /* 0x0000741001007387 */ /* 0x0001e60000100800 */
[----:B------:R-:W-:Y:S01]  /*09a0*/  IADD3.X R15, R22, UR15, RZ, P0, !PT ;  /* 0x0000000f160f7c10 */ /* 0x000fe200087fe4ff */
[----:B------:R-:W2:Y:S01]  /*09b0*/  LDG.E.64.CONSTANT R10, desc[UR12][R10.64] ;  /* 0x0000000c0a0a7981 */ /* 0x000ea2000c1e9b00 */
[----:B------:R-:W-:-:S03]  /*09c0*/  IADD3 R7, R21, 0xf00, RZ ;  /* 0x00000f0015077810 */ /* 0x000fc60007ffe0ff */
[----:B------:R1:W-:Y:S01]  /*09d0*/  STL [R1+0x8c], R9 ;  /* 0x00008c0901007387 */ /* 0x0003e20000100800 */
[----:B0-----:R-:W-:-:S03]  /*09e0*/  IADD3 R16, P0, R16, UR16, RZ ;  /* 0x0000001010107c10 */ /* 0x001fc6000ff1e0ff */
[----:B------:R-:W3:Y:S01]  /*09f0*/  LDG.E.64.CONSTANT R12, desc[UR12][R12.64] ;  /* 0x0000000c0c0c7981 */ /* 0x000ee2000c1e9b00 */
[----:B------:R-:W-:-:S03]  /*0a00*/  IADD3.X R17, R8, UR17, RZ, P0, !PT ;  /* 0x0000001108117c10 */ /* 0x000fc600087fe4ff */
[----:B------:R-:W4:Y:S04]  /*0a10*/  LDG.E.64.CONSTANT R14, desc[UR12][R14.64] ;  /* 0x0000000c0e0e7981 */ /* 0x000f28000c1e9b00 */
[----:B------:R0:W2:Y:S01]  /*0a20*/  LDG.E.64.CONSTANT R18, desc[UR12][R16.64] ;  /* 0x0000000c10127981 */ /* 0x0000a2000c1e9b00 */
[----:B------:R-:W-:-:S04]  /*0a30*/  IADD3 R7, P0, R7, R6, RZ ;  /* 0x0000000607077210 */ /* 0x000fc80007f1e0ff */
[----:B------:R-:W-:Y:S01]  /*0a40*/  SHF.L.U32 R20, R7, 0x1, RZ ;  /* 0x0000000107147819 */ /* 0x000fe200000006ff */
[----:B------:R-:W-:Y:S01]  /*0a50*/  STL [R1+0x90], R22 ;  /* 0x0000901601007387 */ /* 0x000fe20000100800 */
[----:B0-----:R-:W-:Y:S02]  /*0a60*/  IADD3.X R17, RZ, R5, RZ, P0, !PT ;  /* 0x00000005ff117210 */ /* 0x001fe400007fe4ff */
[----:B------:R-:W-:Y:S02]  /*0a70*/  IADD3 R16, P0, R9, UR16, RZ ;  /* 0x0000001009107c10 */ /* 0x000fe4000ff1e0ff */
[----:B-1----:R-:W-:Y:S02]  /*0a80*/  SHF.L.U64.HI R9, R7, 0x1, R17 ;  /* 0x0000000107097819 */ /* 0x002fe40000010211 */
[----:B------:R-:W-:Y:S02]  /*0a90*/  IADD3.X R17, R22, UR17, RZ, P0, !PT ;  /* 0x0000001116117c10 */ /* 0x000fe400087fe4ff */
[----:B------:R-:W-:-:S04]  /*0aa0*/  IADD3 R7, R21, 0x1680, RZ ;  /* 0x0000168015077810 */ /* 0x000fc80007ffe0ff */
[----:B------:R-:W4:Y:S04]  /*0ab0*/  LDG.E.64.CONSTANT R16, desc[UR12][R16.64] ;  /* 0x0000000c10107981 */ /* 0x000f28000c1e9b00 */
[----:B--2---:R0:W-:Y:S04]  /*0ac0*/  STL.64 [R1+0x20], R18 ;  /* 0x0000201201007387 */ /* 0x0041e80000100a00 */
[----:B------:R1:W-:Y:S04]  /*0ad0*/  STL [R1+0x84], R20 ;  /* 0x0000841401007387 */ /* 0x0003e80000100800 */
[----:B------:R-:W2:Y:S01]  /*0ae0*/  LDL R31, [R1+0x80] ;  /* 0x00008000011f7983 */ /* 0x000ea20000100800 */
[----:B0-----:R-:W-:-:S02]  /*0af0*/  IADD3 R18, P1, R20, UR14, RZ ;  /* 0x0000000e14127c10 */ /* 0x001fc4000ff3e0ff */
[----:B-1----:R-:W-:-:S04]  /*0b00*/  IADD3 R20, P0, R20, UR16, RZ ;  /* 0x0000001014147c10 */ /* 0x002fc8000ff1e0ff */
[----:B------:R-:W-:Y:S02]  /*0b10*/  IADD3.X R21, R9, UR17, RZ, P0, !PT ;  /* 0x0000001109157c10 */ /* 0x000fe400087fe4ff */
[----:B------:R-:W-:-:S04]  /*0b20*/  IADD3 R6, P0, R7, R6, RZ ;  /* 0x0000000607067210 */ /* 0x000fc80007f1e0ff */
[----:B------:R-:W-:Y:S01]  /*0b30*/  IADD3.X R5, RZ, R5, RZ, P0, !PT ;  /* 0x00000005ff057210 */ /* 0x000fe200007fe4ff */
[C---:B------:R-:W-:Y:S01]  /*0b40*/  IMAD.SHL.U32 R25, R6.reuse, 0x2, RZ ;  /* 0x0000000206197824 */ /* 0x040fe200078e00ff */
[----:B------:R-:W2:Y:S02]  /*0b50*/  LDG.E.64.CONSTANT R20, desc[UR12][R20.64] ;  /* 0x0000000c14147981 */ /* 0x000ea4000c1e9b00 */
[----:B------:R-:W-:Y:S02]  /*0b60*/  SHF.L.U64.HI R36, R6, 0x1, R5 ;  /* 0x0000000106247819 */ /* 0x000fe40000010205 */
[----:B------:R-:W-:-:S04]  /*0b70*/  IADD3 R22, P0, R25, UR14, RZ ;  /* 0x0000000e19167c10 */ /* 0x000fc8000ff1e0ff */
[----:B------:R-:W-:-:S06]  /*0b80*/  IADD3.X R23, R36, UR15, RZ, P0, !PT ;  /* 0x0000000f24177c10 */ /* 0x000fcc00087fe4ff */
[----:B------:R-:W2:Y:S01]  /*0b90*/  LDG.E.64.CONSTANT R22, desc[UR12][R22.64] ;  /* 0x0000000c16167981 */ /* 0x000ea2000c1e9b00 */
[----:B------:R-:W-:-:S06]  /*0ba0*/  FADD.FTZ R5, R11, UR7 ;  /* 0x000000070b057e21 */ /* 0x000fcc0008010000 */
[----:B------:R-:W0:Y:S01]  /*0bb0*/  MUFU.RSQ R5, R5 ;  /* 0x0000000500057308 */ /* 0x000e220000001400 */
[----:B---3--:R-:W-:Y:S02]  /*0bc0*/  SHF.L.U32 R7, R12, 0x10, RZ ;  /* 0x000000100c077819 */ /* 0x008fe400000006ff */
[----:B------:R-:W-:Y:S01]  /*0bd0*/  SHF.L.U32 R6, R13, 0x10, RZ ;  /* 0x000000100d067819 */ /* 0x000fe200000006ff */
[----:B------:R0:W-:Y:S01]  /*0be0*/  STL [R1+0x88], R9 ;  /* 0x0000880901007387 */ /* 0x0001e20000100800 */
[----:B----4-:R-:W-:Y:S01]  /*0bf0*/  SHF.L.U32 R11, R14, 0x10, RZ ;  /* 0x000000100e0b7819 */ /* 0x010fe200000006ff */
[C---:B------:R-:W-:Y:S01]  /*0c00*/  FADD.FTZ R7, -R10.reuse, R7 ;  /* 0x000000070a077221 */ /* 0x040fe20000010100 */
[----:B------:R-:W-:Y:S01]  /*0c10*/  MOV R8, R19 ;  /* 0x0000001300087202 */ /* 0x000fe20000000f00 */
[----:B------:R-:W3:Y:S01]  /*0c20*/  LDL R27, [R1+0x7c] ;  /* 0x00007c00011b7983 */ /* 0x000ee20000100800 */
[C---:B------:R-:W-:Y:S01]  /*0c30*/  FADD.FTZ R6, -R10.reuse, R6 ;  /* 0x000000060a067221 */ /* 0x040fe20000010100 */
[----:B------:R-:W-:Y:S01]  /*0c40*/  IADD3.X R19, R9, UR15, RZ, P1, !PT ;  /* 0x0000000f09137c10 */ /* 0x000fe20008ffe4ff */
[----:B------:R-:W-:Y:S01]  /*0c50*/  FADD.FTZ R11, -R10, R11 ;  /* 0x0000000b0a0b7221 */ /* 0x000fe20000010100 */
[----:B------:R-:W-:-:S02]  /*0c60*/  SHF.L.U32 R24, R15, 0x10, RZ ;  /* 0x000000100f187819 */ /* 0x000fc400000006ff */
[----:B------:R-:W-:Y:S02]  /*0c70*/  PRMT R35, R14, 0x7632, R35 ;  /* 0x000076320e237816 */ /* 0x000fe40000000023 */
[----:B------:R-:W4:Y:S01]  /*0c80*/  LDG.E.64.CONSTANT R18, desc[UR12][R18.64] ;  /* 0x0000000c12127981 */ /* 0x000f22000c1e9b00 */
[C---:B0-----:R-:W-:Y:S01]  /*0c90*/  FMUL.FTZ R9, R5.reuse, R7 ;  /* 0x0000000705097220 */ /* 0x041fe20000410000 */
[----:B------:R-:W-:Y:S01]  /*0ca0*/  PRMT R7, R12, 0x7632, R7 ;  /* 0x000076320c077816 */ /* 0x000fe20000000007 */
[----:B------:R-:W-:Y:S01]  /*0cb0*/  FADD.FTZ R24, -R10, R24 ;  /* 0x000000180a187221 */ /* 0x000fe20000010100 */
[----:B--2---:R0:W-:Y:S04]  /*0cc0*/  STL [R1+0xe4], R20 ;  /* 0x0000e41401007387 */ /* 0x0041e80000100800 */
[----:B------:R1:W-:Y:S01]  /*0cd0*/  STL [R1+0xe0], R21 ;  /* 0x0000e01501007387 */ /* 0x0003e20000100800 */
[----:B0-----:R-:W-:-:S03]  /*0ce0*/  FMUL.FTZ R20, R5, R6 ;  /* 0x0000000605147220 */ /* 0x001fc60000410000 */
[----:B-1----:R-:W2:Y:S04]  /*0cf0*/  LDL R21, [R1+0x14] ;  /* 0x0000140001157983 */ /* 0x002ea80000100800 */
[----:B------:R-:W-:Y:S04]  /*0d00*/  STL [R1+0x58], R25 ;  /* 0x0000581901007387 */ /* 0x000fe80000100800 */
[----:B------:R-:W-:Y:S04]  /*0d10*/  STL [R1+0x70], R36 ;  /* 0x0000702401007387 */ /* 0x000fe80000100800 */
[----:B------:R0:W-:Y:S04]  /*0d20*/  STL [R1+0xec], R22 ;  /* 0x0000ec1601007387 */ /* 0x0001e80000100800 */
[----:B------:R-:W-:Y:S04]  /*0d30*/  STL [R1+0xe8], R23 ;  /* 0x0000e81701007387 */ /* 0x000fe80000100800 */
[----:B------:R-:W-:Y:S01]  /*0d40*/  STL [R1+0x3c], R9 ;  /* 0x00003c0901007387 */ /* 0x000fe20000100800 */
[----:B0-----:R-:W-:-:S03]  /*0d50*/  FMUL.FTZ R22, R5, R11 ;  /* 0x0000000b05167220 */ /* 0x001fc60000410000 */
[----:B------:R-:W-:Y:S04]  /*0d60*/  STL [R1+0x48], R20 ;  /* 0x0000481401007387 */ /* 0x000fe80000100800 */
[----:B------:R0:W-:Y:S01]  /*0d70*/  STL [R1+0xac], R12 ;  /* 0x0000ac0c01007387 */ /* 0x0001e20000100800 */
[----:B------:R-:W-:-:S03]  /*0d80*/  FFMA.FTZ R11, R0, R22, R31 ;  /* 0x00000016000b7223 */ /* 0x000fc6000001001f */
[----:B0-----:R-:W4:Y:S04]  /*0d90*/  LDL R12, [R1+0x10] ;  /* 0x00001000010c7983 */ /* 0x001f280000100800 */
[----:B------:R-:W-:Y:S04]  /*0da0*/  STL [R1+0xb0], R13 ;  /* 0x0000b00d01007387 */ /* 0x000fe80000100800 */
[----:B------:R0:W-:Y:S02]  /*0db0*/  STL [R1+0x4c], R22 ;  /* 0x00004c1601007387 */ /* 0x0001e40000100800 */
[----:B0-----:R-:W-:Y:S01]  /*0dc0*/  FMUL.FTZ R22, R5, R24 ;  /* 0x0000001805167220 */ /* 0x001fe20000410000 */
[----:B------:R-:W-:-:S04]  /*0dd0*/  IADD3 R24, P0, R25, UR16, RZ ;  /* 0x0000001019187c10 */ /* 0x000fc8000ff1e0ff */
[----:B------:R-:W-:Y:S01]  /*0de0*/  IADD3.X R25, R36, UR17, RZ, P0, !PT ;  /* 0x0000001124197c10 */ /* 0x000fe200087fe4ff */
[----:B------:R0:W-:Y:S01]  /*0df0*/  STL [R1+0x50], R22 ;  /* 0x0000501601007387 */ /* 0x0001e20000100800 */
[----:B------:R-:W-:Y:S01]  /*0e00*/  FFMA.FTZ R29, R0, R9, R31 ;  /* 0x00000009001d7223 */ /* 0x000fe2000001001f */
[----:B------:R-:W-:Y:S02]  /*0e10*/  PRMT R6, R13, 0x7632, R6 ;  /* 0x000076320d067816 */ /* 0x000fe40000000006 */
[----:B------:R-:W-:Y:S01]  /*0e20*/  SHF.L.U32 R7, R7, 0x10, RZ ;  /* 0x0000001007077819 */ /* 0x000fe200000006ff */
[----:B------:R-:W2:Y:S01]  /*0e30*/  LDG.E.64.CONSTANT R24, desc[UR12][R24.64] ;  /* 0x0000000c18187981 */ /* 0x000ea2000c1e9b00 */
[----:B------:R-:W-:Y:S01]  /*0e40*/  FMUL.FTZ R32, R29, -1.4426950216293334961 ;  /* 0xbfb8aa3b1d207820 */ /* 0x000fe20000410000 */
[----:B------:R-:W-:Y:S01]  /*0e50*/  SHF.L.U32 R6, R6, 0x10, RZ ;  /* 0x0000001006067819 */ /* 0x000fe200000006ff */
[----:B---3--:R-:W-:Y:S01]  /*0e60*/  FFMA.FTZ R26, R4, R20, R27 ;  /* 0x00000014041a7223 */ /* 0x008fe2000001001b */
[----:B------:R-:W-:Y:S01]  /*0e70*/  FADD.FTZ R7, -R10, R7 ;  /* 0x000000070a077221 */ /* 0x000fe20000010100 */
[----:B------:R-:W-:Y:S01]  /*0e80*/  FFMA.FTZ R34, R4, R22, R27 ;  /* 0x0000001604227223 */ /* 0x000fe2000001001b */
[----:B------:R-:W-:-:S02]  /*0e90*/  IMAD.U32 R35, R35, 0x10000, RZ ;  /* 0x0001000023237824 */ /* 0x000fc400078e00ff */
[----:B------:R-:W-:Y:S01]  /*0ea0*/  FADD.FTZ R6, -R10, R6 ;  /* 0x000000060a067221 */ /* 0x000fe20000010100 */
[----:B------:R-:W1:Y:S01]  /*0eb0*/  MUFU.EX2 R32, R32 ;  /* 0x0000002000207308 */ /* 0x000e620000000800 */
[----:B------:R-:W-:Y:S01]  /*0ec0*/  FMUL.FTZ R28, R26, -1.4426950216293334961 ;  /* 0xbfb8aa3b1a1c7820 */ /* 0x000fe20000410000 */
[C---:B------:R-:W-:Y:S01]  /*0ed0*/  FMUL.FTZ R7, R5.reuse, R7 ;  /* 0x0000000705077220 */ /* 0x040fe20000410000 */
[----:B------:R-:W-:Y:S01]  /*0ee0*/  FMUL.FTZ R23, R5, R6 ;  /* 0x0000000605177220 */ /* 0x000fe20000410000 */
[----:B------:R-:W-:Y:S01]  /*0ef0*/  UIADD3 UR9, UP0, UR9, 0x2, URZ ;  /* 0x0000000209097890 */ /* 0x000fe2000ff1e03f */
[----:B------:R-:W-:-:S03]  /*0f00*/  ULDC.64 UR16, c[0x0][0x258] ;  /* 0x0000960000107ab9 */ /* 0x000fc60000000a00 */
[----:B------:R-:W3:Y:S01]  /*0f10*/  MUFU.EX2 R28, R28 ;  /* 0x0000001c001c7308 */ /* 0x000ee20000000800 */
[----:B-1----:R-:W-:-:S07]  /*0f20*/  FADD.FTZ R32, R32, 1 ;  /* 0x3f80000020207421 */ /* 0x002fce0000010000 */
[----:B------:R1:W4:Y:S01]  /*0f30*/  MUFU.RCP R36, R32 ;  /* 0x0000002000247308 */ /* 0x0003220000001000 */
[----:B0-----:R-:W-:Y:S01]  /*0f40*/  HFMA2.MMA R22, -RZ, RZ, 0, 1.430511474609375e-06 ;  /* 0x00000018ff167435 */ /* 0x001fe200000001ff */
[----:B---3--:R-:W-:Y:S01]  /*0f50*/  FADD.FTZ R28, R28, 1 ;  /* 0x3f8000001c1c7421 */ /* 0x008fe20000010000 */
[----:B------:R-:W-:Y:S01]  /*0f60*/  FADD.FTZ R35, -R10, R35 ;  /* 0x000000230a237221 */ /* 0x000fe20000010100 */
[----:B-1----:R-:W-:-:S04]  /*0f70*/  PRMT R32, R15, 0x7632, R32 ;  /* 0x000076320f207816 */ /* 0x002fc80000000020 */
[----:B------:R-:W-:Y:S03]  /*0f80*/  MUFU.RCP R28, R28 ;  /* 0x0000001c001c7308 */ /* 0x000fe60000001000 */
[----:B------:R-:W-:Y:S01]  /*0f90*/  IMAD R37, R37, R22, UR6 ;  /* 0x0000000625257e24 */ /* 0x000fe2000f8e0216 */
[----:B------:R-:W-:Y:S01]  /*0fa0*/  SHF.L.U32 R32, R32, 0x10, RZ ;  /* 0x0000001020207819 */ /* 0x000fe200000006ff */
[----:B--2---:R-:W-:Y:S04]  /*0fb0*/  STL [R1+0xdc], R24 ;  /* 0x0000dc1801007387 */ /* 0x004fe80000100800 */
[----:B------:R0:W-:Y:S04]  /*0fc0*/  STL [R1+0xd8], R25 ;  /* 0x0000d81901007387 */ /* 0x0001e80000100800 */
[----:B------:R1:W-:Y:S04]  /*0fd0*/  STL [R1+0xb4], R14 ;  /* 0x0000b40e01007387 */ /* 0x0003e80000100800 */
[----:B------:R2:W-:Y:S04]  /*0fe0*/  STL [R1+0xb8], R15 ;  /* 0x0000b80f01007387 */ /* 0x0005e80000100800 */
[----:B0-----:R-:W3:Y:S01]  /*0ff0*/  LDL R25, [R1+0x20] ;  /* 0x0000200001197983 */ /* 0x001ee20000100800 */
[----:B------:R-:W-:Y:S01]  /*1000*/  FFMA.FTZ R27, R3, R7, R21 ;  /* 0x00000007031b7223 */ /* 0x000fe20000010015 */
[----:B----4-:R-:W-:-:S03]  /*1010*/  FFMA.FTZ R6, R2, R23, R12 ;  /* 0x0000001702067223 */ /* 0x010fc6000001000c */
[----:B------:R-:W-:Y:S01]  /*1020*/  FMUL.FTZ R33, R27, -1.4426950216293334961 ;  /* 0xbfb8aa3b1b217820 */ /* 0x000fe20000410000 */
[----:B------:R-:W-:-:S05]  /*1030*/  FMUL.FTZ R31, R6, -1.4426950216293334961 ;  /* 0xbfb8aa3b061f7820 */ /* 0x000fca0000410000 */
[----:B------:R-:W0:Y:S08]  /*1040*/  MUFU.EX2 R33, R33 ;  /* 0x0000002100217308 */ /* 0x000e300000000800 */
[----:B------:R-:W4:Y:S01]  /*1050*/  MUFU.EX2 R31, R31 ;  /* 0x0000001f001f7308 */ /* 0x000f220000000800 */
[----:B------:R-:W-:Y:S01]  /*1060*/  FMUL.FTZ R22, R5, R35 ;  /* 0x0000002305167220 */ /* 0x000fe20000410000 */
[----:B------:R-:W-:Y:S01]  /*1070*/  FADD.FTZ R35, -R36, 1 ;  /* 0x3f80000024237421 */ /* 0x000fe20000010100 */
[----:B------:R-:W-:Y:S01]  /*1080*/  FMUL.FTZ R24, R11, -1.4426950216293334961 ;  /* 0xbfb8aa3b0b187820 */ /* 0x000fe20000410000 */
[----:B0-----:R-:W-:Y:S01]  /*1090*/  FADD.FTZ R33, R33, 1 ;  /* 0x3f80000021217421 */ /* 0x001fe20000010000 */
[----:B------:R-:W-:Y:S01]  /*10a0*/  FADD.FTZ R32, -R10, R32 ;  /* 0x000000200a207221 */ /* 0x000fe20000010100 */
[----:B----4-:R-:W-:-:S04]  /*10b0*/  FADD.FTZ R31, R31, 1 ;  /* 0x3f8000001f1f7421 */ /* 0x010fc80000010000 */
[----:B------:R-:W0:Y:S01]  /*10c0*/  MUFU.RCP R33, R33 ;  /* 0x0000002100217308 */ /* 0x000e220000001000 */
[----:B-1----:R-:W-:Y:S01]  /*10d0*/  LEA R14, R30, R37, 0x3 ;  /* 0x000000251e0e7211 */ /* 0x002fe200078e18ff */
[----:B------:R-:W-:Y:S01]  /*10e0*/  FFMA.FTZ R35, R29, R35, 1 ;  /* 0x3f8000001d237423 */ /* 0x000fe20000010023 */
[----:B------:R-:W-:Y:S01]  /*10f0*/  FFMA.FTZ R30, R3, R22, R21 ;  /* 0x00000016031e7223 */ /* 0x000fe20000010015 */
[----:B------:R-:W-:-:S04]  /*1100*/  FMUL.FTZ R21, R5, R32 ;  /* 0x0000002005157220 */ /* 0x000fc80000410000 */
[----:B------:R-:W1:Y:S01]  /*1110*/  MUFU.RCP R31, R31 ;  /* 0x0000001f001f7308 */ /* 0x000e620000001000 */
[----:B------:R-:W-:Y:S01]  /*1120*/  FMUL.FTZ R36, R36, R35 ;  /* 0x0000002324247220 */ /* 0x000fe20000410000 */
[----:B------:R-:W-:Y:S01]  /*1130*/  FADD.FTZ R35, -R28, 1 ;  /* 0x3f8000001c237421 */ /* 0x000fe20000010100 */
[----:B------:R-:W-:-:S05]  /*1140*/  FFMA.FTZ R32, R2, R21, R12 ;  /* 0x0000001502207223 */ /* 0x000fca000001000c */
[----:B------:R-:W4:Y:S01]  /*1150*/  MUFU.EX2 R24, R24 ;  /* 0x0000001800187308 */ /* 0x000f220000000800 */
[----:B------:R-:W-:Y:S01]  /*1160*/  FFMA.FTZ R26, R26, R35, 1 ;  /* 0x3f8000001a1a7423 */ /* 0x000fe20000010023 */
[----:B------:R-:W-:Y:S01]  /*1170*/  FMUL.FTZ R35, R32, -1.4426950216293334961 ;  /* 0xbfb8aa3b20237820 */ /* 0x000fe20000410000 */
[----:B0-----:R-:W-:Y:S02]  /*1180*/  FADD.FTZ R37, -R33, 1 ;  /* 0x3f80000021257421 */ /* 0x001fe40000010100 */
[----:B------:R-:W-:-:S03]  /*1190*/  FMUL.FTZ R26, R28, R26 ;  /* 0x0000001a1c1a7220 */ /* 0x000fc60000410000 */
[----:B------:R1:W-:Y:S01]  /*11a0*/  MUFU.EX2 R28, R35 ;  /* 0x00000023001c7308 */ /* 0x0003e20000000800 */
[----:B------:R-:W-:Y:S01]  /*11b0*/  FFMA.FTZ R27, R27, R37, 1 ;  /* 0x3f8000001b1b7423 */ /* 0x000fe20000010025 */
[----:B-1----:R-:W-:-:S04]  /*11c0*/  FADD.FTZ R35, -R31, 1 ;  /* 0x3f8000001f237421 */ /* 0x002fc80000010100 */
[----:B------:R-:W-:Y:S01]  /*11d0*/  FFMA.FTZ R37, R6, R35, 1 ;  /* 0x3f80000006257423 */ /* 0x000fe20000010023 */
[----:B----4-:R-:W-:Y:S01]  /*11e0*/  FADD.FTZ R35, R24, 1 ;  /* 0x3f80000018237421 */ /* 0x010fe20000010000 */
[----:B------:R-:W-:-:S06]  /*11f0*/  FMUL.FTZ R24, R34, -1.4426950216293334961 ;  /* 0xbfb8aa3b22187820 */ /* 0x000fcc0000410000 */
[----:B------:R-:W0:Y:S01]  /*1200*/  MUFU.EX2 R24, R24 ;  /* 0x0000001800187308 */ /* 0x000e220000000800 */
[----:B------:R-:W-:Y:S01]  /*1210*/  FMUL.FTZ R6, R33, R27 ;  /* 0x0000001b21067220 */ /* 0x000fe20000410000 */
[----:B------:R1:W-:Y:S01]  /*1220*/  STL [R1+0x54], R14 ;  /* 0x0000540e01007387 */ /* 0x0003e20000100800 */
[----:B------:R-:W-:Y:S01]  /*1230*/  FMUL.FTZ R31, R31, R37 ;  /* 0x000000251f1f7220 */ /* 0x000fe20000410000 */
[----:B------:R-:W-:Y:S02]  /*1240*/  PRMT R13, R8, 0x7632, R13 ;  /* 0x00007632080d7816 */ /* 0x000fe4000000000d */
[----:B--2---:R-:W2:Y:S02]  /*1250*/  LDL.LU R15, [R1+0x34] ;  /* 0x00003400010f7983 */ /* 0x004ea40000300800 */
[----:B------:R3:W-:Y:S02]  /*1260*/  MUFU.RCP R33, R35 ;  /* 0x0000002300217308 */ /* 0x0007e40000001000 */
[----:B-1----:R-:W4:Y:S01]  /*1270*/  LDL.LU R14, [R1+0x38] ;  /* 0x00003800010e7983 */ /* 0x002f220000300800 */
[----:B0-----:R-:W-:Y:S01]  /*1280*/  FADD.FTZ R27, R24, 1 ;  /* 0x3f800000181b7421 */ /* 0x001fe20000010000 */
[----:B---3--:R-:W-:-:S02]  /*1290*/  SHF.L.U32 R35, R25, 0x10, RZ ;  /* 0x0000001019237819 */ /* 0x008fc400000006ff */
[----:B------:R-:W-:-:S03]  /*12a0*/  PRMT R37, R25, 0x7632, R37 ;  /* 0x0000763219257816 */ /* 0x000fc60000000025 */
[----:B------:R-:W-:Y:S01]  /*12b0*/  FMUL.FTZ R24, R35, R36 ;  /* 0x0000002423187220 */ /* 0x000fe20000410000 */
[----:B------:R-:W-:Y:S02]  /*12c0*/  SHF.L.U32 R35, R13, 0x10, RZ ;  /* 0x000000100d237819 */ /* 0x000fe400000006ff */
[----:B------:R-:W-:Y:S01]  /*12d0*/  SHF.L.U32 R37, R37, 0x10, RZ ;  /* 0x0000001025257819 */ /* 0x000fe200000006ff */
[----:B------:R-:W-:Y:S01]  /*12e0*/  FMUL.FTZ R36, R0, R24 ;  /* 0x0000001800247220 */ /* 0x000fe20000410000 */
[----:B------:R0:W-:Y:S01]  /*12f0*/  STL [R1+0x30], R24 ;  /* 0x0000301801007387 */ /* 0x0001e20000100800 */
[----:B------:R-:W-:Y:S01]  /*1300*/  FMUL.FTZ R31, R35, R31 ;  /* 0x0000001f231f7220 */ /* 0x000fe20000410000 */
[----:B------:R-:W-:Y:S02]  /*1310*/  IMAD.U32 R35, R8, 0x10000, RZ ;  /* 0x0001000008237824 */ /* 0x000fe400078e00ff */
[----:B------:R-:W-:Y:S01]  /*1320*/  FMUL.FTZ R6, R37, R6 ;  /* 0x0000000625067220 */ /* 0x000fe20000410000 */
[----:B------:R-:W3:Y:S01]  /*1330*/  LDL.LU R8, [R1+0xf4] ;  /* 0x0000f40001087983 */ /* 0x000ee20000300800 */
[----:B------:R-:W-:-:S03]  /*1340*/  FFMA.FTZ R37, R9, R36, RZ ;  /* 0x0000002409257223 */ /* 0x000fc600000100ff */
[----:B------:R-:W3:Y:S01]  /*1350*/  LDL.LU R9, [R1+0xf0] ;  /* 0x0000f00001097983 */ /* 0x000ee20000300800 */
[----:B------:R-:W-:-:S06]  /*1360*/  FMUL.FTZ R29, R30, -1.4426950216293334961 ;  /* 0xbfb8aa3b1e1d7820 */ /* 0x000fcc0000410000 */
[----:B------:R-:W1:Y:S01]  /*1370*/  MUFU.EX2 R29, R29 ;  /* 0x0000001d001d7308 */ /* 0x000e620000000800 */
[----:B------:R-:W-:Y:S01]  /*1380*/  FMUL.FTZ R13, R35, R26 ;  /* 0x0000001a230d7220 */ /* 0x000fe20000410000 */
[----:B------:R-:W-:Y:S01]  /*1390*/  FADD.FTZ R28, R28, 1 ;  /* 0x3f8000001c1c7421 */ /* 0x000fe20000010000 */
[----:B------:R-:W-:Y:S01]  /*13a0*/  FFMA.FTZ R26, R0, R24, RZ ;  /* 0x00000018001a7223 */ /* 0x000fe200000100ff */
[----:B------:R-:W-:-:S04]  /*13b0*/  FMUL.FTZ R36, R3, R6 ;  /* 0x0000000603247220 */ /* 0x000fc80000410000 */
[----:B------:R-:W4:Y:S01]  /*13c0*/  MUFU.RCP R27, R27 ;  /* 0x0000001b001b7308 */ /* 0x000f220000001000 */
[----:B-1----:R-:W-:-:S07]  /*13d0*/  FADD.FTZ R29, R29, 1 ;  /* 0x3f8000001d1d7421 */ /* 0x002fce0000010000 */
[----:B------:R-:W1:Y:S01]  /*13e0*/  MUFU.RCP R29, R29 ;  /* 0x0000001d001d7308 */ /* 0x000e620000001000 */
[----:B------:R3:W-:Y:S01]  /*13f0*/  STL [R1+0x2c], R13 ;  /* 0x00002c0d01007387 */ /* 0x0007e20000100800 */
[----:B------:R-:W-:Y:S01]  /*1400*/  FFMA.FTZ R26, R3, R6, R26 ;  /* 0x00000006031a7223 */ /* 0x000fe2000001001a */
[C---:B------:R-:W-:Y:S01]  /*1410*/  FFMA.FTZ R36, R7.reuse, R36, R37 ;  /* 0x0000002407247223 */ /* 0x040fe20000010025 */
[----:B------:R-:W-:Y:S01]  /*1420*/  FMUL.FTZ R35, R4, R13 ;  /* 0x0000000d04237220 */ /* 0x000fe20000410000 */
[----:B0-----:R-:W3:Y:S03]  /*1430*/  LDL R24, [R1+0x7c] ;  /* 0x00007c0001187983 */ /* 0x001ee60000100800 */
[----:B------:R-:W0:Y:S01]  /*1440*/  MUFU.RCP R28, R28 ;  /* 0x0000001c001c7308 */ /* 0x000e220000001000 */
[----:B------:R-:W-:Y:S01]  /*1450*/  FFMA.FTZ R35, R20, R35, R36 ;  /* 0x0000002314237223 */ /* 0x000fe20000010024 */
[----:B------:R-:W3:Y:S04]  /*1460*/  LDL R37, [R1+0x14] ;  /* 0x0000140001257983 */ /* 0x000ee80000100800 */
[----:B------:R-:W3:Y:S01]  /*1470*/  LDL R36, [R1+0x4c] ;  /* 0x00004c0001247983 */ /* 0x000ee20000100800 */
[----:B--2---:R-:W-:Y:S01]  /*1480*/  FFMA.FTZ R7, R7, R6, R15 ;  /* 0x0000000607077223 */ /* 0x004fe2000001000f */
[----:B----4-:R-:W-:-:S02]  /*1490*/  FADD.FTZ R25, R6, R14 ;  /* 0x0000000e06197221 */ /* 0x010fc40000010000 */
[----:B------:R-:W2:Y:S01]  /*14a0*/  LDL R14, [R1+0x80] ;  /* 0x00008000010e7983 */ /* 0x000ea20000100800 */
[----:B------:R-:W-:Y:S01]  /*14b0*/  FFMA.FTZ R6, R4, R13, R26 ;  /* 0x0000000d04067223 */ /* 0x000fe2000001001a */
[----:B------:R-:W-:-:S03]  /*14c0*/  FADD.FTZ R26, -R27, 1 ;  /* 0x3f8000001b1a7421 */ /* 0x000fc60000010100 */
[----:B------:R-:W-:Y:S01]  /*14d0*/  FFMA.FTZ R6, R2, R31, R6 ;  /* 0x0000001f02067223 */ /* 0x000fe20000010006 */
[----:B------:R-:W-:-:S04]  /*14e0*/  FFMA.FTZ R26, R34, R26, 1 ;  /* 0x3f800000221a7423 */ /* 0x000fc8000001001a */
[----:B------:R-:W-:Y:S01]  /*14f0*/  FMUL.FTZ R26, R27, R26 ;  /* 0x0000001a1b1a7220 */ /* 0x000fe20000410000 */
[----:B------:R-:W-:-:S04]  /*1500*/  PRMT R27, R17, 0x7632, R27 ;  /* 0x00007632111b7816 */ /* 0x000fc8000000001b */
[----:B------:R-:W-:Y:S01]  /*1510*/  SHF.L.U32 R27, R27, 0x10, RZ ;  /* 0x000000101b1b7819 */ /* 0x000fe200000006ff */
[----:B------:R-:W-:Y:S01]  /*1520*/  STL [R1+0xbc], R16 ;  /* 0x0000bc1001007387 */ /* 0x000fe20000100800 */
[-C--:B---3--:R-:W-:Y:S01]  /*1530*/  FFMA.FTZ R20, R23, R31.reuse, R8 ;  /* 0x0000001f17147223 */ /* 0x088fe20000010008 */
[----:B------:R-:W-:Y:S01]  /*1540*/  FMUL.FTZ R8, R2, R31 ;  /* 0x0000001f02087220 */ /* 0x000fe20000410000 */
[----:B------:R-:W-:Y:S01]  /*1550*/  FADD.FTZ R13, R31, R9 ;  /* 0x000000091f0d7221 */ /* 0x000fe20000010000 */
[----:B-1----:R-:W-:Y:S01]  /*1560*/  FADD.FTZ R31, -R29, 1 ;  /* 0x3f8000001d1f7421 */ /* 0x002fe20000010100 */
[----:B------:R-:W-:-:S03]  /*1570*/  FADD.FTZ R9, -R33, 1 ;  /* 0x3f80000021097421 */ /* 0x000fc60000010100 */
[----:B------:R-:W-:Y:S01]  /*1580*/  FFMA.FTZ R31, R30, R31, 1 ;  /* 0x3f8000001e1f7423 */ /* 0x000fe2000001001f */
[----:B------:R-:W-:Y:S01]  /*1590*/  FFMA.FTZ R9, R11, R9, 1 ;  /* 0x3f8000000b097423 */ /* 0x000fe20000010009 */
[----:B0-----:R-:W-:Y:S01]  /*15a0*/  FADD.FTZ R11, -R28, 1 ;  /* 0x3f8000001c0b7421 */ /* 0x001fe20000010100 */
[----:B------:R-:W-:Y:S01]  /*15b0*/  SHF.L.U32 R30, R16, 0x10, RZ ;  /* 0x00000010101e7819 */ /* 0x000fe200000006ff */
[----:B------:R-:W-:Y:S01]  /*15c0*/  FMUL.FTZ R31, R29, R31 ;  /* 0x0000001f1d1f7220 */ /* 0x000fe20000410000 */
[----:B------:R-:W-:Y:S01]  /*15d0*/  SHF.L.U32 R29, R18, 0x10, RZ ;  /* 0x00000010121d7819 */ /* 0x000fe200000006ff */
[----:B------:R-:W-:Y:S01]  /*15e0*/  FMUL.FTZ R9, R33, R9 ;  /* 0x0000000921097220 */ /* 0x000fe20000410000 */
[----:B------:R-:W-:Y:S01]  /*15f0*/  FFMA.FTZ R11, R32, R11, 1 ;  /* 0x3f800000200b7423 */ /* 0x000fe2000001000b */
[----:B------:R-:W-:Y:S02]  /*1600*/  FFMA.FTZ R8, R23, R8, R35 ;  /* 0x0000000817087223 */ /* 0x000fe40000010023 */
[----:B------:R-:W-:Y:S01]  /*1610*/  FADD.FTZ R29, -R10, R29 ;  /* 0x0000001d0a1d7221 */ /* 0x000fe20000010100 */
[----:B------:R-:W-:Y:S01]  /*1620*/  FMUL.FTZ R23, R30, R9 ;  /* 0x000000091e177220 */ /* 0x000fe20000410000 */
[----:B------:R-:W-:-:S02]  /*1630*/  FMUL.FTZ R11, R28, R11 ;  /* 0x0000000b1c0b7220 */ /* 0x000fc40000410000 */
[----:B------:R-:W-:Y:S02]  /*1640*/  FMUL.FTZ R15, R5, R29 ;  /* 0x0000001d050f7220 */ /* 0x000fe40000410000 */
[----:B------:R-:W-:Y:S01]  /*1650*/  STL [R1+0x28], R23 ;  /* 0x0000281701007387 */ /* 0x000fe20000100800 */
[----:B------:R-:W-:Y:S01]  /*1660*/  FMUL.FTZ R29, R27, R11 ;  /* 0x0000000b1b1d7220 */ /* 0x000fe20000410000 */
[----:B------:R-:W-:Y:S02]  /*1670*/  PRMT R11, R18, 0x7632, R11 ;  /* 0x00007632120b7816 */ /* 0x000fe4000000000b */
[----:B------:R0:W-:Y:S04]  /*1680*/  STL [R1+0xc0], R18 ;  /* 0x0000c01201007387 */ /* 0x0001e80000100800 */
[----:B0-----:R-:W3:Y:S01]  /*1690*/  LDL R18, [R1+0x50] ;  /* 0x0000500001127983 */ /* 0x001ee20000100800 */
[----:B------:R-:W-:-:S02]  /*16a0*/  SHF.L.U32 R9, R19, 0x10, RZ ;  /* 0x0000001013097819 */ /* 0x000fc400000006ff */
[----:B------:R-:W-:-:S03]  /*16b0*/  PRMT R32, R16, 0x7632, R32 ;  /* 0x0000763210207816 */ /* 0x000fc60000000020 */
[----:B------:R-:W-:Y:S01]  /*16c0*/  FADD.FTZ R27, -R10, R9 ;  /* 0x000000090a1b7221 */ /* 0x000fe20000010100 */
[----:B------:R-:W-:Y:S01]  /*16d0*/  SHF.L.U32 R32, R32, 0x10, RZ ;  /* 0x0000001020207819 */ /* 0x000fe200000006ff */
[----:B------:R-:W-:Y:S01]  /*16e0*/  FMUL.FTZ R34, R0, R23 ;  /* 0x0000001700227220 */ /* 0x000fe20000410000 */
[----:B------:R-:W-:Y:S02]  /*16f0*/  SHF.L.U32 R11, R11, 0x10, RZ ;  /* 0x000000100b0b7819 */ /* 0x000fe400000006ff */
[----:B------:R-:W-:Y:S01]  /*1700*/  PRMT R28, R19, 0x7632, R28 ;  /* 0x00007632131c7816 */ /* 0x000fe2000000001c */
[----:B------:R-:W-:Y:S01]  /*1710*/  FMUL.FTZ R35, R32, R31 ;  /* 0x0000001f20237220 */ /* 0x000fe20000410000 */
[----:B------:R-:W-:Y:S01]  /*1720*/  FFMA.FTZ R34, R36, R34, R8 ;  /* 0x0000002224227223 */ /* 0x000fe20000010008 */
[----:B------:R-:W-:Y:S02]  /*1730*/  FADD.FTZ R8, -R10, R11 ;  /* 0x0000000b0a087221 */ /* 0x000fe40000010100 */
[----:B------:R-:W-:-:S02]  /*1740*/  IMAD.U32 R11, R28, 0x10000, RZ ;  /* 0x000100001c0b7824 */ /* 0x000fc400078e00ff */
[----:B------:R-:W-:Y:S01]  /*1750*/  FMUL.FTZ R28, R3, R35 ;  /* 0x00000023031c7220 */ /* 0x000fe20000410000 */
[----:B------:R-:W-:-:S03]  /*1760*/  FMUL.FTZ R8, R5, R8 ;  /* 0x0000000805087220 */ /* 0x000fc60000410000 */
[----:B------:R-:W-:Y:S01]  /*1770*/  FFMA.FTZ R34, R22, R28, R34 ;  /* 0x0000001c16227223 */ /* 0x000fe20000010022 */
[----:B------:R-:W-:Y:S01]  /*1780*/  FFMA.FTZ R28, R3, R8, R37 ;  /* 0x00000008031c7223 */ /* 0x000fe20000010025 */
[----:B------:R-:W-:Y:S01]  /*1790*/  SHF.L.U32 R37, R17, 0x10, RZ ;  /* 0x0000001011257819 */ /* 0x000fe200000006ff */
[----:B--2---:R-:W-:Y:S01]  /*17a0*/  FFMA.FTZ R9, R0, R15, R14 ;  /* 0x0000000f00097223 */ /* 0x004fe2000001000e */
[----:B------:R-:W-:-:S04]  /*17b0*/  FMUL.FTZ R14, R5, R27 ;  /* 0x0000001b050e7220 */ /* 0x000fc80000410000 */
[----:B------:R-:W-:-:S04]  /*17c0*/  FFMA.FTZ R27, R4, R14, R24 ;  /* 0x0000000e041b7223 */ /* 0x000fc80000010018 */
[----:B------:R-:W-:-:S06]  /*17d0*/  FMUL.FTZ R33, R27, -1.4426950216293334961 ;  /* 0xbfb8aa3b1b217820 */ /* 0x000fcc0000410000 */
[----:B------:R-:W0:Y:S01]  /*17e0*/  MUFU.EX2 R33, R33 ;  /* 0x0000002100217308 */ /* 0x000e220000000800 */
[----:B------:R-:W-:-:S04]  /*17f0*/  FMUL.FTZ R16, R37, R26 ;  /* 0x0000001a25107220 */ /* 0x000fc80000410000 */
[----:B------:R-:W-:Y:S01]  /*1800*/  FMUL.FTZ R26, R4, R16 ;  /* 0x00000010041a7220 */ /* 0x000fe20000410000 */
[----:B------:R-:W-:Y:S01]  /*1810*/  STL [R1+0x44], R15 ;  /* 0x0000440f01007387 */ /* 0x000fe20000100800 */
[----:B------:R-:W-:-:S03]  /*1820*/  FFMA.FTZ R7, R22, R35, R7 ;  /* 0x0000002316077223 */ /* 0x000fc60000010007 */
[----:B------:R1:W-:Y:S01]  /*1830*/  STL [R1+0xc4], R19 ;  /* 0x0000c41301007387 */ /* 0x0003e20000100800 */
[----:B------:R-:W-:-:S03]  /*1840*/  FFMA.FTZ R6, R0, R23, R6 ;  /* 0x0000001700067223 */ /* 0x000fc60000010006 */
[----:B------:R-:W-:Y:S04]  /*1850*/  STL [R1+0x40], R14 ;  /* 0x0000400e01007387 */ /* 0x000fe80000100800 */
[----:B------:R-:W2:Y:S04]  /*1860*/  LDL.LU R22, [R1+0xec] ;  /* 0x0000ec0001167983 */ /* 0x000ea80000300800 */
[----:B------:R-:W-:Y:S04]  /*1870*/  STL [R1+0xc8], R17 ;  /* 0x0000c81101007387 */ /* 0x000fe80000100800 */
[----:B------:R-:W4:Y:S04]  /*1880*/  LDL.LU R23, [R1+0xe8] ;  /* 0x0000e80001177983 */ /* 0x000f280000300800 */
[----:B------:R-:W-:Y:S01]  /*1890*/  STL [R1+0x4], R16 ;  /* 0x0000041001007387 */ /* 0x000fe20000100800 */
[----:B---3--:R-:W-:Y:S01]  /*18a0*/  FFMA.FTZ R26, R18, R26, R34 ;  /* 0x0000001a121a7223 */ /* 0x008fe20000010022 */
[----:B0-----:R-:W-:Y:S01]  /*18b0*/  FADD.FTZ R34, R33, 1 ;  /* 0x3f80000021227421 */ /* 0x001fe20000010000 */
[----:B------:R-:W-:Y:S01]  /*18c0*/  FMUL.FTZ R33, R2, R29 ;  /* 0x0000001d02217220 */ /* 0x000fe20000410000 */
[----:B------:R-:W-:Y:S03]  /*18d0*/  STL [R1+0xcc], R18 ;  /* 0x0000cc1201007387 */ /* 0x000fe60000100800 */
[C---:B------:R-:W-:Y:S01]  /*18e0*/  FFMA.FTZ R33, R21.reuse, R33, R26 ;  /* 0x0000002115217223 */ /* 0x040fe2000001001a */
[----:B------:R-:W-:-:S02]  /*18f0*/  FFMA.FTZ R26, R21, R29, R20 ;  /* 0x0000001d151a7223 */ /* 0x000fc40000010014 */
[----:B------:R-:W3:Y:S04]  /*1900*/  LDL.LU R20, [R1+0xe4] ;  /* 0x0000e40001147983 */ /* 0x000ee80000300800 */
[----:B------:R-:W4:Y:S04]  /*1910*/  LDL.LU R21, [R1+0xe0] ;  /* 0x0000e00001157983 */ /* 0x000f280000300800 */
[----:B------:R-:W-:Y:S04]  /*1920*/  STL [R1+0xd0], R16 ;  /* 0x0000d01001007387 */ /* 0x000fe80000100800 */
[----:B-1----:R-:W4:Y:S04]  /*1930*/  LDL R19, [R1+0x80] ;  /* 0x0000800001137983 */ /* 0x002f280000100800 */
[----:B------:R-:W4:Y:S01]  /*1940*/  LDL R37, [R1+0x14] ;  /* 0x0000140001257983 */ /* 0x000f220000100800 */
[----:B------:R-:W-:Y:S01]  /*1950*/  FMUL.FTZ R31, R9, -1.4426950216293334961 ;  /* 0xbfb8aa3b091f7820 */ /* 0x000fe20000410000 */
[----:B------:R-:W-:Y:S01]  /*1960*/  FMUL.FTZ R36, R28, -1.4426950216293334961 ;  /* 0xbfb8aa3b1c247820 */ /* 0x000fe20000410000 */
[----:B------:R-:W-:-:S04]  /*1970*/  FADD.FTZ R11, -R10, R11 ;  /* 0x0000000b0a0b7221 */ /* 0x000fc80000010100 */
[----:B------:R-:W0:Y:S01]  /*1980*/  MUFU.EX2 R31, R31 ;  /* 0x0000001f001f7308 */ /* 0x000e220000000800 */
[----:B------:R-:W-:-:S04]  /*1990*/  FMUL.FTZ R11, R5, R11 ;  /* 0x0000000b050b7220 */ /* 0x000fc80000410000 */
[----:B------:R-:W-:-:S03]  /*19a0*/  FFMA.FTZ R30, R2, R11, R12 ;  /* 0x0000000b021e7223 */ /* 0x000fc6000001000c */
[----:B------:R-:W1:Y:S01]  /*19b0*/  MUFU.EX2 R36, R36 ;  /* 0x0000002400247308 */ /* 0x000e620000000800 */
[----:B------:R-:W-:Y:S01]  /*19c0*/  FMUL.FTZ R32, R30, -1.4426950216293334961 ;  /* 0xbfb8aa3b1e207820 */ /* 0x000fe20000410000 */
[----:B------:R-:W-:-:S06]  /*19d0*/  FADD.FTZ R25, R25, R35 ;  /* 0x0000002319197221 */ /* 0x000fcc0000010000 */
[----:B------:R-:W2:Y:S01]  /*19e0*/  MUFU.EX2 R32, R32 ;  /* 0x0000002000207308 */ /* 0x000ea20000000800 */
[----:B0-----:R-:W-:Y:S01]  /*19f0*/  FADD.FTZ R31, R31, 1 ;  /* 0x3f8000001f1f7421 */ /* 0x001fe20000010000 */
[----:B------:R-:W-:Y:S01]  /*1a00*/  FFMA.FTZ R35, R3, R35, R6 ;  /* 0x0000002303237223 */ /* 0x000fe20000010006 */
[----:B-1----:R-:W-:-:S05]  /*1a10*/  FADD.FTZ R36, R36, 1 ;  /* 0x3f80000024247421 */ /* 0x002fca0000010000 */
[----:B------:R-:W0:Y:S08]  /*1a20*/  MUFU.RCP R31, R31 ;  /* 0x0000001f001f7308 */ /* 0x000e300000001000 */
[----:B------:R1:W0:Y:S01]  /*1a30*/  MUFU.RCP R6, R36 ;  /* 0x0000002400067308 */ /* 0x0002220000001000 */
[----:B--2---:R-:W-:Y:S01]  /*1a40*/  FADD.FTZ R32, R32, 1 ;  /* 0x3f80000020207421 */ /* 0x004fe20000010000 */
[----:B------:R-:W-:-:S06]  /*1a50*/  FADD.FTZ R13, R13, R29 ;  /* 0x0000001d0d0d7221 */ /* 0x000fcc0000010000 */
[----:B------:R-:W2:Y:S01]  /*1a60*/  MUFU.RCP R34, R34 ;  /* 0x0000002200227308 */ /* 0x000ea20000001000 */
[----:B-1----:R-:W-:-:S04]  /*1a70*/  FFMA.FTZ R36, R4, R16, R35 ;  /* 0x0000001004247223 */ /* 0x002fc80000010023 */
[----:B------:R-:W-:Y:S01]  /*1a80*/  FFMA.FTZ R29, R2, R29, R36 ;  /* 0x0000001d021d7223 */ /* 0x000fe20000010024 */
[----:B0-----:R-:W-:Y:S02]  /*1a90*/  FADD.FTZ R36, -R31, 1 ;  /* 0x3f8000001f247421 */ /* 0x001fe40000010100 */
[----:B------:R0:W1:Y:S02]  /*1aa0*/  MUFU.RCP R35, R32 ;  /* 0x0000002000237308 */ /* 0x0000640000001000 */
[----:B------:R-:W-:Y:S01]  /*1ab0*/  FFMA.FTZ R9, R9, R36, 1 ;  /* 0x3f80000009097423 */ /* 0x000fe20000010024 */
[----:B0-----:R-:W-:-:S03]  /*1ac0*/  FADD.FTZ R32, -R6, 1 ;  /* 0x3f80000006207421 */ /* 0x001fc60000010100 */
[----:B------:R-:W-:Y:S01]  /*1ad0*/  FMUL.FTZ R9, R31, R9 ;  /* 0x000000091f097220 */ /* 0x000fe20000410000 */
[----:B------:R-:W-:Y:S01]  /*1ae0*/  FFMA.FTZ R32, R28, R32, 1 ;  /* 0x3f8000001c207423 */ /* 0x000fe20000010020 */
[----:B--2---:R-:W-:-:S03]  /*1af0*/  FADD.FTZ R28, -R34, 1 ;  /* 0x3f800000221c7421 */ /* 0x004fc60000010100 */
[----:B------:R-:W-:Y:S01]  /*1b00*/  FMUL.FTZ R6, R6, R32 ;  /* 0x0000002006067220 */ /* 0x000fe20000410000 */
[----:B------:R-:W-:Y:S01]  /*1b10*/  FFMA.FTZ R28, R27, R28, 1 ;  /* 0x3f8000001b1c7423 */ /* 0x000fe2000001001c */
[----:B-1----:R-:W-:-:S04]  /*1b20*/  FADD.FTZ R27, -R35, 1 ;  /* 0x3f800000231b7421 */ /* 0x002fc80000010100 */
[----:B------:R-:W-:Y:S01]  /*1b30*/  FFMA.FTZ R27, R30, R27, 1 ;  /* 0x3f8000001e1b7423 */ /* 0x000fe2000001001b */
[----:B------:R-:W-:-:S03]  /*1b40*/  FMUL.FTZ R28, R34, R28 ;  /* 0x0000001c221c7220 */ /* 0x000fc60000410000 */
[----:B------:R-:W-:Y:S01]  /*1b50*/  FMUL.FTZ R27, R35, R27 ;  /* 0x0000001b231b7220 */ /* 0x000fe20000410000 */
[----:B------:R-:W-:Y:S01]  /*1b60*/  SHF.L.U32 R34, R22, 0x10, RZ ;  /* 0x0000001016227819 */ /* 0x000fe200000006ff */
[----:B------:R0:W-:Y:S04]  /*1b70*/  STL [R1+0x1c], R13 ;  /* 0x00001c0d01007387 */ /* 0x0001e80000100800 */
[----:B------:R-:W-:-:S04]  /*1b80*/  FADD.FTZ R34, -R10, R34 ;  /* 0x000000220a227221 */ /* 0x000fc80000010100 */
[----:B0-----:R-:W-:Y:S01]  /*1b90*/  FMUL.FTZ R13, R5, R34 ;  /* 0x00000022050d7220 */ /* 0x001fe20000410000 */
[C---:B---3--:R-:W-:Y:S02]  /*1ba0*/  PRMT R31, R20.reuse, 0x7632, R31 ;  /* 0x00007632141f7816 */ /* 0x048fe4000000001f */
[----:B------:R-:W-:Y:S02]  /*1bb0*/  SHF.L.U32 R32, R20, 0x10, RZ ;  /* 0x0000001014207819 */ /* 0x000fe400000006ff */
[----:B------:R-:W-:-:S03]  /*1bc0*/  SHF.L.U32 R31, R31, 0x10, RZ ;  /* 0x000000101f1f7819 */ /* 0x000fc600000006ff */
[----:B------:R-:W-:Y:S02]  /*1bd0*/  FMUL.FTZ R32, R32, R9 ;  /* 0x0000000920207220 */ /* 0x000fe40000410000 */
[----:B------:R-:W-:Y:S01]  /*1be0*/  FMUL.FTZ R9, R31, R6 ;  /* 0x000000061f097220 */ /* 0x000fe20000410000 */
[C---:B----4-:R-:W-:Y:S01]  /*1bf0*/  PRMT R31, R21.reuse, 0x7632, R31 ;  /* 0x00007632151f7816 */ /* 0x050fe2000000001f */
[----:B------:R-:W-:Y:S01]  /*1c00*/  FMUL.FTZ R30, R0, R32 ;  /* 0x00000020001e7220 */ /* 0x000fe20000410000 */
[----:B------:R-:W-:Y:S02]  /*1c10*/  SHF.L.U32 R6, R21, 0x10, RZ ;  /* 0x0000001015067819 */ /* 0x000fe400000006ff */
[----:B------:R-:W-:Y:S01]  /*1c20*/  SHF.L.U32 R31, R31, 0x10, RZ ;  /* 0x000000101f1f7819 */ /* 0x000fe200000006ff */
[----:B------:R-:W-:Y:S01]  /*1c30*/  FFMA.FTZ R30, R15, R30, R33 ;  /* 0x0000001e0f1e7223 */ /* 0x000fe20000010021 */
[----:B------:R-:W-:Y:S01]  /*1c40*/  FMUL.FTZ R33, R3, R9 ;  /* 0x0000000903217220 */ /* 0x000fe20000410000 */
[----:B------:R-:W-:-:S02]  /*1c50*/  FMUL.FTZ R6, R6, R28 ;  /* 0x0000001c06067220 */ /* 0x000fc40000410000 */
[----:B------:R-:W-:Y:S01]  /*1c60*/  FMUL.FTZ R28, R31, R27 ;  /* 0x0000001b1f1c7220 */ /* 0x000fe20000410000 */
[----:B------:R-:W-:Y:S01]  /*1c70*/  FFMA.FTZ R30, R8, R33, R30 ;  /* 0x00000021081e7223 */ /* 0x000fe2000001001e */
[----:B------:R-:W-:Y:S01]  /*1c80*/  PRMT R31, R22, 0x7632, R31 ;  /* 0x00007632161f7816 */ /* 0x000fe2000000001f */
[----:B------:R-:W-:Y:S01]  /*1c90*/  FMUL.FTZ R27, R4, R6 ;  /* 0x00000006041b7220 */ /* 0x000fe20000410000 */
[----:B------:R-:W-:-:S03]  /*1ca0*/  FFMA.FTZ R17, R8, R9, R7 ;  /* 0x0000000908117223 */ /* 0x000fc60000010007 */
[--C-:B------:R-:W-:Y:S01]  /*1cb0*/  FFMA.FTZ R8, R14, R27, R30.reuse ;  /* 0x0000001b0e087223 */ /* 0x100fe2000001001e */
[----:B------:R-:W-:Y:S01]  /*1cc0*/  IMAD.U32 R7, R31, 0x10000, RZ ;  /* 0x000100001f077824 */ /* 0x000fe200078e00ff */
[----:B------:R-:W-:Y:S01]  /*1cd0*/  PRMT R30, R23, 0x7632, R30 ;  /* 0x00007632171e7816 */ /* 0x000fe2000000001e */
[-C--:B------:R-:W-:Y:S02]  /*1ce0*/  FMUL.FTZ R27, R2, R28.reuse ;  /* 0x0000001c021b7220 */ /* 0x080fe40000410000 */
[----:B------:R-:W-:Y:S01]  /*1cf0*/  FADD.FTZ R31, -R10, R7 ;  /* 0x000000070a1f7221 */ /* 0x000fe20000010100 */
[----:B------:R-:W-:Y:S01]  /*1d00*/  SHF.L.U32 R30, R30, 0x10, RZ ;  /* 0x000000101e1e7819 */ /* 0x000fe200000006ff */
[----:B------:R-:W-:Y:S01]  /*1d10*/  FFMA.FTZ R7, R0, R13, R19 ;  /* 0x0000000d00077223 */ /* 0x000fe20000010013 */
[----:B------:R-:W-:Y:S01]  /*1d20*/  FFMA.FTZ R8, R11, R27, R8 ;  /* 0x0000001b0b087223 */ /* 0x000fe20000010008 */
[----:B------:R-:W-:Y:S01]  /*1d30*/  FMUL.FTZ R27, R5, R31 ;  /* 0x0000001f051b7220 */ /* 0x000fe20000410000 */
[----:B------:R-:W-:Y:S01]  /*1d40*/  FFMA.FTZ R19, R11, R28, R26 ;  /* 0x0000001c0b137223 */ /* 0x000fe2000001001a */
[----:B------:R-:W-:Y:S01]  /*1d50*/  FADD.FTZ R26, -R10, R30 ;  /* 0x0000001e0a1a7221 */ /* 0x000fe20000010100 */
[----:B------:R-:W-:-:S03]  /*1d60*/  SHF.L.U32 R31, R23, 0x10, RZ ;  /* 0x00000010171f7819 */ /* 0x000fc600000006ff */
[C---:B------:R-:W-:Y:S02]  /*1d70*/  FMUL.FTZ R26, R5.reuse, R26 ;  /* 0x0000001a051a7220 */ /* 0x040fe40000410000 */
[----:B------:R-:W-:Y:S02]  /*1d80*/  FADD.FTZ R31, -R10, R31 ;  /* 0x0000001f0a1f7221 */ /* 0x000fe40000010100 */
[----:B------:R-:W-:Y:S02]  /*1d90*/  FFMA.FTZ R30, R2, R26, R12 ;  /* 0x0000001a021e7223 */ /* 0x000fe4000001000c */
[----:B------:R-:W-:Y:S01]  /*1da0*/  FMUL.FTZ R12, R5, R31 ;  /* 0x0000001f050c7220 */ /* 0x000fe20000410000 */
[----:B------:R0:W-:Y:S03]  /*1db0*/  STL [R1+0xd4], R20 ;  /* 0x0000d41401007387 */ /* 0x0001e60000100800 */
[----:B------:R-:W-:Y:S01]  /*1dc0*/  FFMA.FTZ R31, R4, R12, R24 ;  /* 0x0000000c041f7223 */ /* 0x000fe20000010018 */
[----:B------:R-:W-:Y:S04]  /*1dd0*/  STL [R1+0x8], R13 ;  /* 0x0000080d01007387 */ /* 0x000fe80000100800 */
[----:B------:R-:W-:Y:S04]  /*1de0*/  STL [R1], R12 ;  /* 0x0000000c01007387 */ /* 0x000fe80000100800 */
[----:B------:R-:W2:Y:S01]  /*1df0*/  LDL.LU R24, [R1+0xdc] ;  /* 0x0000dc0001187983 */ /* 0x000ea20000300800 */
[----:B------:R-:W-:Y:S01]  /*1e00*/  FFMA.FTZ R11, R3, R27, R37 ;  /* 0x0000001b030b7223 */ /* 0x000fe20000010025 */
[----:B------:R-:W-:Y:S01]  /*1e10*/  FFMA.FTZ R37, R0, R32, R29 ;  /* 0x0000002000257223 */ /* 0x000fe2000001001d */
[----:B------:R-:W-:-:S02]  /*1e20*/  FADD.FTZ R29, R25, R9 ;  /* 0x00000009191d7221 */ /* 0x000fc40000010000 */
[----:B------:R-:W3:Y:S04]  /*1e30*/  LDL.LU R25, [R1+0xd8] ;  /* 0x0000d80001197983 */ /* 0x000ee80000300800 */
[----:B0-----:R-:W4:Y:S04]  /*1e40*/  LDL.LU R20, [R1+0x1c] ;  /* 0x00001c0001147983 */ /* 0x001f280000300800 */
[----:B------:R-:W4:Y:S01]  /*1e50*/  LDL.LU R16, [R1+0x54] ;  /* 0x0000540001107983 */ /* 0x000f220000300800 */
[----:B------:R-:W-:Y:S01]  /*1e60*/  FMUL.FTZ R34, R7, -1.4426950216293334961 ;  /* 0xbfb8aa3b07227820 */ /* 0x000fe20000410000 */
[----:B------:R-:W-:Y:S01]  /*1e70*/  FMUL.FTZ R33, R31, -1.4426950216293334961 ;  /* 0xbfb8aa3b1f217820 */ /* 0x000fe20000410000 */
[----:B------:R-:W-:Y:S01]  /*1e80*/  FMUL.FTZ R35, R11, -1.4426950216293334961 ;  /* 0xbfb8aa3b0b237820 */ /* 0x000fe20000410000 */
[----:B------:R-:W-:Y:S01]  /*1e90*/  FMUL.FTZ R36, R30, -1.4426950216293334961 ;  /* 0xbfb8aa3b1e247820 */ /* 0x000fe20000410000 */
[----:B------:R-:W-:Y:S01]  /*1ea0*/  FFMA.FTZ R9, R3, R9, R37 ;  /* 0x0000000903097223 */ /* 0x000fe20000010025 */
[----:B------:R-:W4:Y:S01]  /*1eb0*/  LDL.LU R18, [R1+0x68] ;  /* 0x0000680001127983 */ /* 0x000f220000300800 */
[----:B------:R-:W0:Y:S08]  /*1ec0*/  MUFU.EX2 R34, R34 ;  /* 0x0000002200227308 */ /* 0x000e300000000800 */
[----:B------:R-:W1:Y:S08]  /*1ed0*/  MUFU.EX2 R33, R33 ;  /* 0x0000002100217308 */ /* 0x000e700000000800 */
[----:B------:R-:W1:Y:S01]  /*1ee0*/  MUFU.EX2 R35, R35 ;  /* 0x0000002300237308 */ /* 0x000e620000000800 */
[----:B0-----:R-:W-:-:S07]  /*1ef0*/  FADD.FTZ R34, R34, 1 ;  /* 0x3f80000022227421 */ /* 0x001fce0000010000 */
[----:B------:R-:W0:Y:S01]  /*1f00*/  MUFU.EX2 R36, R36 ;  /* 0x0000002400247308 */ /* 0x000e220000000800 */
[----:B-1----:R-:W-:-:S07]  /*1f10*/  FADD.FTZ R37, R33, 1 ;  /* 0x3f80000021257421 */ /* 0x002fce0000010000 */
[----:B------:R-:W1:Y:S01]  /*1f20*/  MUFU.RCP R34, R34 ;  /* 0x0000002200227308 */ /* 0x000e620000001000 */
[----:B------:R-:W-:-:S07]  /*1f30*/  FADD.FTZ R35, R35, 1 ;  /* 0x3f80000023237421 */ /* 0x000fce0000010000 */
[----:B------:R-:W1:Y:S01]  /*1f40*/  MUFU.RCP R37, R37 ;  /* 0x0000002500257308 */ /* 0x000e620000001000 */
[----:B0-----:R-:W-:-:S07]  /*1f50*/  FADD.FTZ R36, R36, 1 ;  /* 0x3f80000024247421 */ /* 0x001fce0000010000 */
[----:B------:R-:W0:Y:S01]  /*1f60*/  MUFU.RCP R35, R35 ;  /* 0x0000002300237308 */ /* 0x000e220000001000 */
[----:B-1----:R-:W-:-:S04]  /*1f70*/  FADD.FTZ R33, -R34, 1 ;  /* 0x3f80000022217421 */ /* 0x002fc80000010100 */
[----:B------:R-:W-:-:S03]  /*1f80*/  FFMA.FTZ R33, R7, R33, 1 ;  /* 0x3f80000007217423 */ /* 0x000fc60000010021 */
[----:B------:R-:W1:Y:S01]  /*1f90*/  MUFU.RCP R36, R36 ;  /* 0x0000002400247308 */ /* 0x000e620000001000 */
[----:B------:R-:W-:Y:S01]  /*1fa0*/  FMUL.FTZ R33, R34, R33 ;  /* 0x0000002122217220 */ /* 0x000fe20000410000 */
[----:B------:R-:W-:-:S04]  /*1fb0*/  FADD.FTZ R34, -R37, 1 ;  /* 0x3f80000025227421 */ /* 0x000fc80000010100 */
[----:B------:R-:W-:Y:S01]  /*1fc0*/  FFMA.FTZ R34, R31, R34, 1 ;  /* 0x3f8000001f227423 */ /* 0x000fe20000010022 */
[----:B0-----:R-:W-:-:S04]  /*1fd0*/  FADD.FTZ R7, -R35, 1 ;  /* 0x3f80000023077421 */ /* 0x001fc80000010100 */
[----:B------:R-:W-:-:S04]  /*1fe0*/  FFMA.FTZ R7, R11, R7, 1 ;  /* 0x3f8000000b077423 */ /* 0x000fc80000010007 */
[----:B------:R-:W-:Y:S01]  /*1ff0*/  FMUL.FTZ R7, R35, R7 ;  /* 0x0000000723077220 */ /* 0x000fe20000410000 */
[----:B-1----:R-:W-:Y:S01]  /*2000*/  FADD.FTZ R11, -R36, 1 ;  /* 0x3f800000240b7421 */ /* 0x002fe20000010100 */
[----:B------:R-:W-:Y:S01]  /*2010*/  FFMA.FTZ R9, R4, R6, R9 ;  /* 0x0000000604097223 */ /* 0x000fe20000010009 */
[----:B------:R-:W-:Y:S01]  /*2020*/  FMUL.FTZ R37, R37, R34 ;  /* 0x0000002225257220 */ /* 0x000fe20000410000 */
[----:B------:R-:W4:Y:S01]  /*2030*/  LDL R35, [R1+0x48] ;  /* 0x0000480001237983 */ /* 0x000f220000100800 */
[----:B------:R-:W-:Y:S01]  /*2040*/  FFMA.FTZ R11, R30, R11, 1 ;  /* 0x3f8000001e0b7423 */ /* 0x000fe2000001000b */
[----:B------:R-:W-:Y:S02]  /*2050*/  FFMA.FTZ R9, R2, R28, R9 ;  /* 0x0000001c02097223 */ /* 0x000fe40000010009 */
[----:B------:R-:W4:Y:S01]  /*2060*/  LDL R34, [R1+0x30] ;  /* 0x0000300001227983 */ /* 0x000f220000100800 */
[----:B------:R-:W-:-:S03]  /*2070*/  FMUL.FTZ R11, R36, R11 ;  /* 0x0000000b240b7220 */ /* 0x000fc60000410000 */
[----:B------:R-:W4:Y:S01]  /*2080*/  LDL R36, [R1+0x2c] ;  /* 0x00002c0001247983 */ /* 0x000f220000100800 */
[----:B--2---:R-:W-:-:S04]  /*2090*/  PRMT R31, R24, 0x7632, R31 ;  /* 0x00007632181f7816 */ /* 0x004fc8000000001f */
[----:B------:R-:W-:-:S05]  /*20a0*/  SHF.L.U32 R31, R31, 0x10, RZ ;  /* 0x000000101f1f7819 */ /* 0x000fca00000006ff */
[----:B------:R-:W-:Y:S01]  /*20b0*/  FMUL.FTZ R31, R31, R7 ;  /* 0x000000071f1f7220 */ /* 0x000fe20000410000 */
[----:B------:R-:W-:Y:S02]  /*20c0*/  SHF.L.U32 R7, R24, 0x10, RZ ;  /* 0x0000001018077819 */ /* 0x000fe400000006ff */
[----:B---3--:R-:W-:-:S03]  /*20d0*/  PRMT R30, R25, 0x7632, R30 ;  /* 0x00007632191e7816 */ /* 0x008fc6000000001e */
[----:B------:R-:W-:Y:S01]  /*20e0*/  FMUL.FTZ R7, R7, R33 ;  /* 0x0000002107077220 */ /* 0x000fe20000410000 */
[----:B------:R-:W-:-:S03]  /*20f0*/  SHF.L.U32 R30, R30, 0x10, RZ ;  /* 0x000000101e1e7819 */ /* 0x000fc600000006ff */
[----:B------:R-:W-:Y:S02]  /*2100*/  FMUL.FTZ R33, R0, R7 ;  /* 0x0000000700217220 */ /* 0x000fe40000410000 */
[----:B------:R-:W-:Y:S01]  /*2110*/  FMUL.FTZ R30, R30, R11 ;  /* 0x0000000b1e1e7220 */ /* 0x000fe20000410000 */
[----:B------:R-:W-:Y:S01]  /*2120*/  SHF.L.U32 R11, R25, 0x10, RZ ;  /* 0x00000010190b7819 */ /* 0x000fe200000006ff */
[----:B------:R-:W-:Y:S01]  /*2130*/  FFMA.FTZ R8, R13, R33, R8 ;  /* 0x000000210d087223 */ /* 0x000fe20000010008 */
[----:B------:R-:W-:-:S03]  /*2140*/  FMUL.FTZ R33, R3, R31 ;  /* 0x0000001f03217220 */ /* 0x000fc60000410000 */
[----:B------:R-:W-:Y:S01]  /*2150*/  FMUL.FTZ R11, R11, R37 ;  /* 0x000000250b0b7220 */ /* 0x000fe20000410000 */
[----:B------:R-:W-:Y:S01]  /*2160*/  FFMA.FTZ R33, R27, R33, R8 ;  /* 0x000000211b217223 */ /* 0x000fe20000010008 */
[----:B------:R-:W-:Y:S01]  /*2170*/  FFMA.FTZ R8, R0, R7, R9 ;  /* 0x0000000700087223 */ /* 0x000fe20000010009 */
[----:B------:R-:W2:Y:S01]  /*2180*/  LDL.LU R37, [R1+0x64] ;  /* 0x0000640001257983 */ /* 0x000ea20000300800 */
[----:B------:R-:W-:Y:S02]  /*2190*/  FMUL.FTZ R9, R4, R11 ;  /* 0x0000000b04097220 */ /* 0x000fe40000410000 */
[----:B------:R-:W-:Y:S02]  /*21a0*/  FFMA.FTZ R8, R3, R31, R8 ;  /* 0x0000001f03087223 */ /* 0x000fe40000010008 */
[----:B------:R-:W-:Y:S01]  /*21b0*/  FFMA.FTZ R9, R12, R9, R33 ;  /* 0x000000090c097223 */ /* 0x000fe20000010021 */
[----:B------:R-:W-:Y:S01]  /*21c0*/  FMUL.FTZ R33, R2, R30 ;  /* 0x0000001e02217220 */ /* 0x000fe20000410000 */
[----:B------:R-:W-:-:S03]  /*21d0*/  FFMA.FTZ R8, R4, R11, R8 ;  /* 0x0000000b04087223 */ /* 0x000fc60000010008 */
[----:B------:R-:W-:Y:S01]  /*21e0*/  FFMA.FTZ R9, R26, R33, R9 ;  /* 0x000000211a097223 */ /* 0x000fe20000010009 */
[----:B------:R-:W-:Y:S01]  /*21f0*/  FFMA.FTZ R8, R2, R30, R8 ;  /* 0x0000001e02087223 */ /* 0x000fe20000010008 */
[----:B------:R-:W3:Y:S01]  /*2200*/  LDL R33, [R1+0x3c] ;  /* 0x00003c0001217983 */ /* 0x000ee20000100800 */
[----:B----4-:R-:W-:-:S03]  /*2210*/  FADD.FTZ R28, R20, R28 ;  /* 0x0000001c141c7221 */ /* 0x010fc60000010000 */
[----:B------:R0:W5:Y:S04]  /*2220*/  LDL.LU R20, [R1+0xd4] ;  /* 0x0000d40001147983 */ /* 0x0001680000300800 */
[----:B------:R1:W-:Y:S04]  /*2230*/  STS.64 [R16], R8 ;  /* 0x0000000810007388 */ /* 0x0003e80000000a00 */
[----:B-1----:R-:W4:Y:S04]  /*2240*/  LDL.LU R16, [R1+0xd0] ;  /* 0x0000d00001107983 */ /* 0x002f280000300800 */
[----:B------:R-:W2:Y:S01]  /*2250*/  LDL.LU R8, [R1+0x6c] ;  /* 0x00006c0001087983 */ /* 0x000ea20000300800 */
[----:B------:R-:W-:Y:S01]  /*2260*/  FFMA.FTZ R27, R27, R31, R17 ;  /* 0x0000001f1b1b7223 */ /* 0x000fe20000010011 */
[----:B------:R-:W-:-:S02]  /*2270*/  FADD.FTZ R29, R29, R31 ;  /* 0x0000001f1d1d7221 */ /* 0x000fc40000010000 */
[----:B------:R-:W4:Y:S01]  /*2280*/  LDL.LU R9, [R1+0x60] ;  /* 0x0000600001097983 */ /* 0x000f220000300800 */
[----:B------:R-:W-:Y:S01]  /*2290*/  UIADD3.X UR10, URZ, UR5, URZ, UP0, !UPT ;  /* 0x000000053f0a7290 */ /* 0x000fe200087fe43f */
[----:B---3--:R-:W-:Y:S02]  /*22a0*/  FFMA.FTZ R33, R33, R34, R18 ;  /* 0x0000002221217223 */ /* 0x008fe40000010012 */
[----:B------:R-:W3:Y:S04]  /*22b0*/  LDL.LU R18, [R1+0xcc] ;  /* 0x0000cc0001127983 */ /* 0x000ee80000300800 */
[----:B------:R0:W5:Y:S04]  /*22c0*/  LDL.LU R17, [R1+0xc8] ;  /* 0x0000c80001117983 */ /* 0x0001680000300800 */
[----:B------:R-:W3:Y:S01]  /*22d0*/  LDL R31, [R1+0x28] ;  /* 0x00002800011f7983 */ /* 0x000ee20000100800 */
[----:B--2---:R-:W-:Y:S01]  /*22e0*/  FADD.FTZ R34, R34, R8 ;  /* 0x0000000822227221 */ /* 0x004fe20000010000 */
[----:B------:R-:W-:-:S02]  /*22f0*/  FFMA.FTZ R8, R26, R30, R19 ;  /* 0x0000001e1a087223 */ /* 0x000fc40000010013 */
[----:B------:R0:W5:Y:S04]  /*2300*/  LDL.LU R19, [R1+0xc4] ;  /* 0x0000c40001137983 */ /* 0x0001680000300800 */
[----:B------:R-:W2:Y:S01]  /*2310*/  LDL R26, [R1+0x4c] ;  /* 0x00004c00011a7983 */ /* 0x000ea20000100800 */
[----:B----4-:R-:W-:Y:S01]  /*2320*/  FFMA.FTZ R35, R35, R36, R9 ;  /* 0x0000002423237223 */ /* 0x010fe20000010009 */
[----:B------:R-:W-:Y:S02]  /*2330*/  FADD.FTZ R36, R36, R37 ;  /* 0x0000002524247221 */ /* 0x000fe40000010000 */
[----:B------:R-:W1:Y:S02]  /*2340*/  S2R R37, SR_TID.X ;  /* 0x0000000000257919 */ /* 0x000e640000002100 */
[----:B------:R-:W-:Y:S01]  /*2350*/  FADD.FTZ R36, R36, R16 ;  /* 0x0000001024247221 */ /* 0x000fe20000010000 */
[----:B------:R0:W-:Y:S01]  /*2360*/  STL [R1+0x34], R27 ;  /* 0x0000341b01007387 */ /* 0x0001e20000100800 */
[----:B------:R-:W-:-:S02]  /*2370*/  FADD.FTZ R9, R28, R30 ;  /* 0x0000001e1c097221 */ /* 0x000fc40000010000 */
[----:B------:R-:W-:Y:S01]  /*2380*/  FADD.FTZ R36, R36, R6 ;  /* 0x0000000624247221 */ /* 0x000fe20000010000 */
[----:B------:R0:W-:Y:S01]  /*2390*/  STL [R1+0x38], R29 ;  /* 0x0000381d01007387 */ /* 0x0001e20000100800 */
[----:B------:R-:W-:-:S04]  /*23a0*/  UISETP.GE.U32.AND UP0, UPT, UR9, UR16, UPT ;  /* 0x000000100900728c */ /* 0x000fc8000bf06070 */
[----:B------:R-:W-:Y:S01]  /*23b0*/  UISETP.GE.AND.EX UP0, UPT, UR10, UR17, UPT, UP0 ;  /* 0x000000110a00728c */ /* 0x000fe2000bf06300 */
[----:B------:R-:W-:Y:S05]  /*23c0*/  BAR.SYNC.DEFER_BLOCKING 0x0 ;  /* 0x0000000000007b1d */ /* 0x000fea0000010000 */
[----:B------:R-:W-:Y:S02]  /*23d0*/  PLOP3.LUT P0, PT, PT, PT, UP0, 0x80, 0x0 ;  /* 0x000000000000781c */ /* 0x000fe40003f0f008 */
[----:B-1----:R-:W-:Y:S01]  /*23e0*/  ISETP.GT.U32.AND P1, PT, R37, 0x1f, PT ;  /* 0x0000001f2500780c */ /* 0x002fe20003f24070 */
[----:B---3--:R-:W-:Y:S02]  /*23f0*/  FFMA.FTZ R35, R18, R16, R35 ;  /* 0x0000001012237223 */ /* 0x008fe40000010023 */
[----:B------:R0:W5:Y:S01]  /*2400*/  LDL.LU R18, [R1+0xc0] ;  /* 0x0000c00001127983 */ /* 0x0001620000300800 */
[----:B------:R-:W-:Y:S01]  /*2410*/  FADD.FTZ R34, R34, R31 ;  /* 0x0000001f22227221 */ /* 0x000fe20000010000 */
[----:B------:R-:W-:-:S02]  /*2420*/  FFMA.FTZ R35, R14, R6, R35 ;  /* 0x000000060e237223 */ /* 0x000fc40000010023 */
[----:B------:R0:W5:Y:S01]  /*2430*/  LDL.LU R16, [R1+0xbc] ;  /* 0x0000bc0001107983 */ /* 0x0001620000300800 */
[----:B------:R-:W-:Y:S01]  /*2440*/  FADD.FTZ R34, R34, R32 ;  /* 0x0000002022227221 */ /* 0x000fe20000010000 */
[----:B--2---:R-:W-:-:S04]  /*2450*/  FFMA.FTZ R33, R26, R31, R33 ;  /* 0x0000001f1a217223 */ /* 0x004fc80000010021 */
[----:B------:R-:W-:Y:S01]  /*2460*/  FFMA.FTZ R33, R15, R32, R33 ;  /* 0x000000200f217223 */ /* 0x000fe20000010021 */
[----:B------:R-:W-:Y:S01]  /*2470*/  FADD.FTZ R26, R34, R7 ;  /* 0x00000007221a7221 */ /* 0x000fe20000010000 */
[----:B------:R0:W5:Y:S01]  /*2480*/  LDL.LU R15, [R1+0xb8] ;  /* 0x0000b800010f7983 */ /* 0x0001620000300800 */
[----:B------:R-:W-:Y:S01]  /*2490*/  FFMA.FTZ R34, R12, R11, R35 ;  /* 0x0000000b0c227223 */ /* 0x000fe20000010023 */
[----:B------:R-:W-:Y:S01]  /*24a0*/  FFMA.FTZ R28, R13, R7, R33 ;  /* 0x000000070d1c7223 */ /* 0x000fe20000010021 */
[----:B------:R-:W-:Y:S01]  /*24b0*/  FADD.FTZ R35, R36, R11 ;  /* 0x0000000b24237221 */ /* 0x000fe20000010000 */
[----:B------:R0:W5:Y:S04]  /*24c0*/  LDL.LU R14, [R1+0xb4] ;  /* 0x0000b400010e7983 */ /* 0x0001680000300800 */
[----:B------:R0:W5:Y:S04]  /*24d0*/  LDL.LU R13, [R1+0xb0] ;  /* 0x0000b000010d7983 */ /* 0x0001680000300800 */
[----:B------:R0:W5:Y:S04]  /*24e0*/  LDL.LU R12, [R1+0xac] ;  /* 0x0000ac00010c7983 */ /* 0x0001680000300800 */
[----:B------:R0:W-:Y:S04]  /*24f0*/  STL [R1+0x68], R28 ;  /* 0x0000681c01007387 */ /* 0x0001e80000100800 */
[----:B------:R0:W-:Y:S04]  /*2500*/  STL [R1+0x6c], R26 ;  /* 0x00006c1a01007387 */ /* 0x0001e80000100800 */
[----:B------:R0:W-:Y:S01]  /*2510*/  STL.64 [R1+0x60], R34 ;  /* 0x0000602201007387 */ /* 0x0001e20000100a00 */
[----:B------:R-:W-:Y:S05]  /*2520*/  @!P0 BRA `(.L_x_909) ;  /* 0x0000000400008947 */ /* 0x000fea0003800000 */
[----:B------:R1:W-:Y:S04]  /*2530*/  STL.64 [R1+0xb8], R4 ;  /* 0x0000b80401007387 */ /* 0x0003e80000100a00 */
[----:B------:R2:W-:Y:S04]  /*2540*/  STL.64 [R1+0xb0], R2 ;  /* 0x0000b00201007387 */ /* 0x0005e80000100a00 */
[----:B------:R-:W3:Y:S04]  /*2550*/  LDL R31, [R1+0xa8] ;  /* 0x0000a800011f7983 */ /* 0x000ee80000100800 */
[----:B------:R-:W4:Y:S01]  /*2560*/  LDL R30, [R1+0xa4] ;  /* 0x0000a400011e7983 */ /* 0x000f220000100800 */
[----:B------:R-:W2:Y:S01]  /*2570*/  S2UR UR7, SR_CgaCtaId ;  /* 0x00000000000779c3 */ /* 0x000ea20000008800 */
[----:B------:R-:W-:Y:S01]  /*2580*/  UMOV UR5, 0x400 ;  /* 0x0000040000057882 */ /* 0x000fe20000000000 */
[----:B-1----:R-:W-:Y:S01]  /*2590*/  MOV R5, R26 ;  /* 0x0000001a00057202 */ /* 0x002fe20000000f00 */
[----:B------:R-:W1:Y:S01]  /*25a0*/  S2R R36, SR_TID.X ;  /* 0x0000000000247919 */ /* 0x000e620000002100 */
[----:B0-----:R-:W-:Y:S01]  /*25b0*/  SHF.L.U32 R26, R37, 0x1, RZ ;  /* 0x00000001251a7819 */ /* 0x001fe200000006ff */
[----:B------:R-:W-:Y:S01]  /*25c0*/  IMAD.MOV.U32 R4, RZ, RZ, R28 ;  /* 0x000000ffff047224 */ /* 0x000fe200078e001c */
[----:B--2---:R-:W-:-:S02]  /*25d0*/  MOV R2, R27 ;  /* 0x0000001b00027202 */ /* 0x004fc40000000f00 */
[----:B------:R-:W-:Y:S02]  /*25e0*/  LOP3.LUT R26, R26, 0x18, RZ, 0xc0, !PT ;  /* 0x000000181a1a7812 */ /* 0x000fe400078ec0ff */
[----:B------:R-:W-:Y:S01]  /*25f0*/  MOV R3, R29 ;  /* 0x0000001d00037202 */ /* 0x000fe20000000f00 */
[----:B------:R-:W-:-:S06]  /*2600*/  ULEA UR5, UR7, UR5, 0x18 ;  /* 0x0000000507057291 */ /* 0x000fcc000f8ec03f */
[----:B------:R-:W-:-:S04]  /*2610*/  LEA R27, R37, UR5, 0x5 ;  /* 0x00000005251b7c11 */ /* 0x000fc8000f8e28ff */
[----:B------:R-:W-:Y:S02]  /*2620*/  IADD3 R28, R27, R26, RZ ;  /* 0x0000001a1b1c7210 */ /* 0x000fe40007ffe0ff */
[----:B------:R-:W-:-:S03]  /*2630*/  LOP3.LUT R29, R26, 0x8, RZ, 0x3c, !PT ;  /* 0x000000081a1d7812 */ /* 0x000fc600078e3cff */
[----:B------:R0:W-:Y:S01]  /*2640*/  STS.64 [R28], R4 ;  /* 0x000000041c007388 */ /* 0x0001e20000000a00 */
[C---:B------:R-:W-:Y:S02]  /*2650*/  IADD3 R29, R27.reuse, R29, RZ ;  /* 0x0000001d1b1d7210 */ /* 0x040fe40007ffe0ff */
[C---:B0-----:R-:W-:Y:S02]  /*2660*/  LOP3.LUT R28, R26.reuse, 0x10, RZ, 0x3c, !PT ;  /* 0x000000101a1c7812 */ /* 0x041fe400078e3cff */
[----:B-1----:R-:W-:Y:S01]  /*2670*/  SHF.R.S32.HI R33, RZ, 0x1f, R36 ;  /* 0x0000001fff217819 */ /* 0x002fe20000011424 */
[----:B------:R-:W-:Y:S01]  /*2680*/  USHF.L.U32 UR7, UR8, 0x7, URZ ;  /* 0x0000000708077899 */ /* 0x000fe2000800063f */
[----:B------:R-:W-:Y:S01]  /*2690*/  LOP3.LUT R26, R26, 0x18, RZ, 0x3c, !PT ;  /* 0x000000181a1a7812 */ /* 0x000fe200078e3cff */
[C---:B------:R-:W-:Y:S01]  /*26a0*/  IMAD.IADD R28, R27.reuse, 0x1, R28 ;  /* 0x000000011b1c7824 */ /* 0x040fe200078e021c */
[----:B------:R1:W5:Y:S02]  /*26b0*/  LDL.LU.64 R4, [R1+0xb8] ;  /* 0x0000b80001047983 */ /* 0x0003640000300a00 */
[----:B------:R-:W-:-:S02]  /*26c0*/  IADD3 R26, R27, R26, RZ ;  /* 0x0000001a1b1a7210 */ /* 0x000fc40007ffe0ff */
[----:B------:R0:W-:Y:S04]  /*26d0*/  STS.64 [R29], R2 ;  /* 0x000000021d007388 */ /* 0x0001e80000000a00 */
[----:B------:R2:W-:Y:S04]  /*26e0*/  STS.64 [R28], R34 ;  /* 0x000000221c007388 */ /* 0x0005e80000000a00 */
[----:B------:R3:W-:Y:S01]  /*26f0*/  STS.64 [R26], R8 ;  /* 0x000000081a007388 */ /* 0x0007e20000000a00 */
[----:B------:R-:W-:Y:S01]  /*2700*/  LEA.HI R33, R33, R36, RZ, 0x2 ;  /* 0x0000002421217211 */ /* 0x000fe200078f10ff */
[----:B------:R-:W-:-:S02]  /*2710*/  ULOP3.LUT UR7, UR7, 0xffffff80, UR11, 0xe2, !UPT ;  /* 0xffffff8007077892 */ /* 0x000fc4000f8ee20b */
[----:B0-----:R1:W5:Y:S01]  /*2720*/  LDL.LU.64 R2, [R1+0xb0] ;  /* 0x0000b00001027983 */ /* 0x0013620000300a00 */
[----:B------:R-:W-:Y:S01]  /*2730*/  SHF.R.S32.HI R33, RZ, 0x2, R33 ;  /* 0x00000002ff217819 */ /* 0x000fe20000011421 */
[----:B--2---:R-:W0:Y:S03]  /*2740*/  LDC.64 R34, c[0x0][0x260] ;  /* 0x00009800ff227b82 */ /* 0x004e260000000a00 */
[----:B------:R-:W-:Y:S01]  /*2750*/  LEA R28, R33, UR5, 0x5 ;  /* 0x00000005211c7c11 */ /* 0x000fe2000f8e28ff */
[----:B------:R-:W2:Y:S04]  /*2760*/  LDL R36, [R1+0xa0] ;  /* 0x0000a00001247983 */ /* 0x000ea80000100800 */
[----:B------:R-:W2:Y:S01]  /*2770*/  LDL R33, [R1+0x9c] ;  /* 0x00009c0001217983 */ /* 0x000ea20000100800 */
[----:B------:R-:W-:Y:S01]  /*2780*/  BAR.SYNC.DEFER_BLOCKING 0x0 ;  /* 0x0000000000007b1d */ /* 0x000fe20000010000 */
[----:B---3--:R-:W-:-:S02]  /*2790*/  LEA R26, R31, R28, 0x3 ;  /* 0x0000001c1f1a7211 */ /* 0x008fc400078e18ff */
[----:B----4-:R-:W-:-:S04]  /*27a0*/  LEA R28, R30, R28, 0x3 ;  /* 0x0000001c1e1c7211 */ /* 0x010fc800078e18ff */
[----:B------:R-:W3:Y:S04]  /*27b0*/  LDS.64 R26, [R26] ;  /* 0x000000001a1a7984 */ /* 0x000ee80000000a00 */
[----:B------:R-:W4:Y:S01]  /*27c0*/  LDS.64 R28, [R28+0x1e00] ;  /* 0x001e00001c1c7984 */ /* 0x000f220000000a00 */
[----:B---3--:R-:W-:-:S04]  /*27d0*/  FADD.FTZ R26, RZ, R26 ;  /* 0x0000001aff1a7221 */ /* 0x008fc80000010000 */
[----:B----4-:R-:W-:Y:S01]  /*27e0*/  FADD.FTZ R28, R26, R28 ;  /* 0x0000001c1a1c7221 */ /* 0x010fe20000010000 */
[----:B------:R-:W-:-:S05]  /*27f0*/  MOV R26, UR7 ;  /* 0x00000007001a7c02 */ /* 0x000fca0008000f00 */
[----:B------:R-:W-:Y:S02]  /*2800*/  IMAD R26, R26, 0x3c0, R37 ;  /* 0x000003c01a1a7824 */ /* 0x000fe400078e0225 */
[----:B------:R-:W-:-:S03]  /*2810*/  FADD.FTZ R27, RZ, R27 ;  /* 0x0000001bff1b7221 */ /* 0x000fc60000010000 */
[----:B------:R-:W-:Y:S01]  /*2820*/  SHF.L.U32 R30, R26, 0x1, RZ ;  /* 0x000000011a1e7819 */ /* 0x000fe200000006ff */
[----:B------:R-:W-:-:S04]  /*2830*/  FADD.FTZ R29, R27, R29 ;  /* 0x0000001d1b1d7221 */ /* 0x000fc80000010000 */
[----:B0-----:R-:W-:-:S05]  /*2840*/  IMAD.WIDE.U32 R26, R30, 0x4, R34 ;  /* 0x000000041e1a7825 */ /* 0x001fca00078e0022 */
[----:B------:R0:W-:Y:S04]  /*2850*/  STG.E.64 desc[UR12][R26.64+0x10000], R28 ;  /* 0x0100001c1a007986 */ /* 0x0001e8000c101b0c */
[----:B0-----:R-:W3:Y:S01]  /*2860*/  LDL R27, [R1+0x98] ;  /* 0x00009800011b7983 */ /* 0x001ee20000100800 */
[----:B------:R-:W-:-:S05]  /*2870*/  IADD3 R30, R30, 0x3c0, RZ ;  /* 0x000003c01e1e7810 */ /* 0x000fca0007ffe0ff */
[----:B------:R-:W-:Y:S01]  /*2880*/  IMAD.WIDE.U32 R30, R30, 0x4, R34 ;  /* 0x000000041e1e7825 */ /* 0x000fe200078e0022 */
[----:B---3--:R-:W-:-:S05]  /*2890*/  LEA R28, R27, UR5, 0x5 ;  /* 0x000000051b1c7c11 */ /* 0x008fca000f8e28ff */
[----:B--2---:R-:W-:Y:S01]  /*28a0*/  IMAD R26, R36, 0x8, R28 ;  /* 0x00000008241a7824 */ /* 0x004fe200078e021c */
[----:B------:R-:W-:-:S05]  /*28b0*/  LEA R28, R33, R28, 0x3 ;  /* 0x0000001c211c7211 */ /* 0x000fca00078e18ff */
[----:B------:R-:W0:Y:S04]  /*28c0*/  LDS.64 R26, [R26] ;  /* 0x000000001a1a7984 */ /* 0x000e280000000a00 */
[----:B------:R-:W2:Y:S01]  /*28d0*/  LDS.64 R28, [R28+0x1e00] ;  /* 0x001e00001c1c7984 */ /* 0x000ea20000000a00 */
[----:B0-----:R-:W-:Y:S01]  /*28e0*/  FADD.FTZ R27, RZ, R27 ;  /* 0x0000001bff1b7221 */ /* 0x001fe20000010000 */
[----:B------:R-:W-:-:S03]  /*28f0*/  FADD.FTZ R26, RZ, R26 ;  /* 0x0000001aff1a7221 */ /* 0x000fc60000010000 */
[----:B--2---:R-:W-:Y:S01]  /*2900*/  FADD.FTZ R29, R27, R29 ;  /* 0x0000001d1b1d7221 */ /* 0x004fe20000010000 */
[----:B------:R-:W-:-:S05]  /*2910*/  FADD.FTZ R28, R26, R28 ;  /* 0x0000001c1a1c7221 */ /* 0x000fca0000010000 */
[----:B------:R1:W-:Y:S02]  /*2920*/  STG.E.64 desc[UR12][R30.64+0x10000], R28 ;  /* 0x0100001c1e007986 */ /* 0x0003e4000c101b0c */
.L_x_909:
[----:B------:R-:W-:Y:S01]  /*2930*/  BSSY B0, `(.L_x_910) ;  /* 0x000007e000007945 */ /* 0x000fe20003800000 */
[----:B0-----:R-:W-:-:S03]  /*2940*/  CS2R R26, SRZ ;  /* 0x00000000001a7805 */ /* 0x001fc6000001ff00 */
[----:B------:R-:W-:Y:S05]  /*2950*/  @P1 BRA `(.L_x_911) ;  /* 0x0000000400ec1947 */ /* 0x000fea0003800000 */
[----:B-1----:R-:W-:Y:S01]  /*2960*/  SHF.R.U32.HI R30, RZ, 0x1, R37 ;  /* 0x00000001ff1e7819 */ /* 0x002fe20000011625 */
[----:B------:R-:W-:Y:S01]  /*2970*/  HFMA2.MMA R27, -RZ, RZ, 0, 1.430511474609375e-06 ;  /* 0x00000018ff1b7435 */ /* 0x000fe200000001ff */
[----:B------:R-:W-:Y:S02]  /*2980*/  MOV R28, 0x18 ;  /* 0x00000018001c7802 */ /* 0x000fe40000000f00 */
[----:B------:R-:W-:Y:S01]  /*2990*/  SHF.L.U32 R31, R37, 0x3, RZ ;  /* 0x00000003251f7819 */ /* 0x000fe200000006ff */
[----:B------:R-:W-:-:S03]  /*29a0*/  IMAD R30, R30, 0x3c, RZ ;  /* 0x0000003c1e1e7824 */ /* 0x000fc600078e02ff */
[----:B------:R-:W-:Y:S02]  /*29b0*/  LOP3.LUT R31, R31, 0x8, RZ, 0xc0, !PT ;  /* 0x000000081f1f7812 */ /* 0x000fe400078ec0ff */
[----:B------:R-:W-:-:S04]  /*29c0*/  IADD3 R26, R30, 0x4, RZ ;  /* 0x000000041e1a7810 */ /* 0x000fc80007ffe0ff */
[----:B------:R-:W-:-:S05]  /*29d0*/  SHF.R.U32.HI R26, RZ, 0x2, R26 ;  /* 0x00000002ff1a7819 */ /* 0x000fca000001161a */
[----:B------:R-:W-:Y:S01]  /*29e0*/  IMAD R28, R26, R28, UR6 ;  /* 0x000000061a1c7e24 */ /* 0x000fe2000f8e021c */
[----:B------:R-:W-:-:S03]  /*29f0*/  SHF.R.U32.HI R26, RZ, 0x2, R30 ;  /* 0x00000002ff1a7819 */ /* 0x000fc6000001161e */
[----:B------:R-:W-:Y:S02]  /*2a00*/  IMAD.IADD R28, R31, 0x1, R28 ;  /* 0x000000011f1c7824 */ /* 0x000fe400078e021c */
[----:B------:R-:W-:-:S04]  /*2a10*/  IMAD R26, R26, R27, UR6 ;  /* 0x000000061a1a7e24 */ /* 0x000fc8000f8e021b */
[----:B------:R-:W-:Y:S01]  /*2a20*/  LDS.64 R28, [R28] ;  /* 0x000000001c1c7984 */ /* 0x000fe20000000a00 */
[----:B------:R-:W-:-:S06]  /*2a30*/  IADD3 R26, R26, R31, RZ ;  /* 0x0000001f1a1a7210 */ /* 0x000fcc0007ffe0ff */
[----:B------:R-:W0:Y:S02]  /*2a40*/  LDS.64 R26, [R26] ;  /* 0x000000001a1a7984 */ /* 0x000e240000000a00 */
[----:B0-----:R-:W-:Y:S01]  /*2a50*/  FADD.FTZ R26, RZ, R26 ;  /* 0x0000001aff1a7221 */ /* 0x001fe20000010000 */
[----:B------:R-:W-:-:S03]  /*2a60*/  FADD.FTZ R27, RZ, R27 ;  /* 0x0000001bff1b7221 */ /* 0x000fc60000010000 */
[----:B------:R-:W-:Y:S01]  /*2a70*/  FADD.FTZ R28, R26, R28 ;  /* 0x0000001c1a1c7221 */ /* 0x000fe20000010000 */
        /* <DEDUP_REMOVED lines=88> */
[C---:B------:R-:W-:Y:S01]  /*3000*/  IADD3 R26, R30.reuse, 0x34, RZ ;  /* 0x000000341e1a7810 */ /* 0x040fe20007ffe0ff */
[----:B------:R-:W-:Y:S01]  /*3010*/  FADD.FTZ R29, R29, R27 ;  /* 0x0000001b1d1d7221 */ /* 0x000fe20000010000 */
[----:B------:R-:W-:Y:S01]  /*3020*/  IMAD.MOV.U32 R27, RZ, RZ, 0x18 ;  /* 0x00000018ff1b7424 */ /* 0x000fe200078e00ff */
[----:B------:R-:W-:Y:S02]  /*3030*/  IADD3 R30, R30, 0x38, RZ ;  /* 0x000000381e1e7810 */ /* 0x000fe40007ffe0ff */
[----:B------:R-:W-:Y:S02]  /*3040*/  SHF.R.U32.HI R26, RZ, 0x2, R26 ;  /* 0x00000002ff1a7819 */ /* 0x000fe4000001161a */
[----:B------:R-:W-:-:S03]  /*3050*/  SHF.R.U32.HI R30, RZ, 0x2, R30 ;  /* 0x00000002ff1e7819 */ /* 0x000fc6000001161e */
[----:B------:R-:W-:-:S05]  /*3060*/  IMAD R26, R26, R27, UR6 ;  /* 0x000000061a1a7e24 */ /* 0x000fca000f8e021b */
[----:B------:R-:W-:-:S06]  /*3070*/  IADD3 R26, R31, R26, RZ ;  /* 0x0000001a1f1a7210 */ /* 0x000fcc0007ffe0ff */
[----:B------:R-:W0:Y:S02]  /*3080*/  LDS.64 R26, [R26] ;  /* 0x000000001a1a7984 */ /* 0x000e240000000a00 */
[----:B0-----:R-:W-:Y:S01]  /*3090*/  FADD.FTZ R28, R28, R26 ;  /* 0x0000001a1c1c7221 */ /* 0x001fe20000010000 */
[----:B------:R-:W-:Y:S01]  /*30a0*/  MOV R26, 0x18 ;  /* 0x00000018001a7802 */ /* 0x000fe20000000f00 */
[----:B------:R-:W-:-:S04]  /*30b0*/  FADD.FTZ R29, R29, R27 ;  /* 0x0000001b1d1d7221 */ /* 0x000fc80000010000 */
[----:B------:R-:W-:-:S05]  /*30c0*/  IMAD R30, R30, R26, UR6 ;  /* 0x000000061e1e7e24 */ /* 0x000fca000f8e021a */
[----:B------:R-:W-:-:S06]  /*30d0*/  IADD3 R26, R31, R30, RZ ;  /* 0x0000001e1f1a7210 */ /* 0x000fcc0007ffe0ff */
[----:B------:R-:W0:Y:S02]  /*30e0*/  LDS.64 R26, [R26] ;  /* 0x000000001a1a7984 */ /* 0x000e240000000a00 */
[----:B0-----:R-:W-:Y:S01]  /*30f0*/  FADD.FTZ R26, R28, R26 ;  /* 0x0000001a1c1a7221 */ /* 0x001fe20000010000 */
[----:B------:R-:W-:-:S07]  /*3100*/  FADD.FTZ R27, R29, R27 ;  /* 0x0000001b1d1b7221 */ /* 0x000fce0000010000 */
.L_x_911:
[----:B------:R-:W-:Y:S05]  /*3110*/  BSYNC B0 ;  /* 0x0000000000007941 */ /* 0x000fea0003800000 */
.L_x_910:
[----:B-1----:R-:W0:Y:S01]  /*3120*/  SHFL.BFLY PT, R29, R26, 0x1, 0x1f ;  /* 0x0c201f001a1d7f89 */ /* 0x002e2200000e0000 */
[----:B------:R-:W-:Y:S01]  /*3130*/  LOP3.LUT P1, RZ, R37, 0xffffffe1, RZ, 0xc0, !PT ;  /* 0xffffffe125ff7812 */ /* 0x000fe2000782c0ff */
[----:B------:R-:W-:Y:S01]  /*3140*/  BSSY B0, `(.L_x_912) ;  /* 0x0000013000007945 */ /* 0x000fe20003800000 */
[----:B-----5:R-:W-:Y:S01]  /*3150*/  PRMT R35, R12, 0x7632, R35 ;  /* 0x000076320c237816 */ /* 0x020fe20000000023 */
[----:B------:R-:W1:Y:S01]  /*3160*/  SHFL.BFLY PT, R28, R27, 0x1, 0x1f ;  /* 0x0c201f001b1c7f89 */ /* 0x000e6200000e0000 */
[----:B------:R-:W-:Y:S01]  /*3170*/  PRMT R36, R13, 0x7632, R36 ;  /* 0x000076320d247816 */ /* 0x000fe20000000024 */
[----:B0-----:R-:W-:Y:S01]  /*3180*/  FADD.FTZ R12, R29, R26 ;  /* 0x0000001a1d0c7221 */ /* 0x001fe20000010000 */
[----:B-1----:R-:W-:-:S07]  /*3190*/  FADD.FTZ R13, R28, R27 ;  /* 0x0000001b1c0d7221 */ /* 0x002fce0000010000 */
[----:B------:R-:W-:Y:S05]  /*31a0*/  @P1 BRA `(.L_x_913) ;  /* 0x0000000000301947 */ /* 0x000fea0003800000 */
[----:B------:R-:W0:Y:S01]  /*31b0*/  LDC.64 R28, c[0x0][0x260] ;  /* 0x00009800ff1c7b82 */ /* 0x000e220000000a00 */
[----:B------:R-:W-:Y:S01]  /*31c0*/  SHF.R.U32.HI R27, RZ, 0x1, R37 ;  /* 0x00000001ff1b7819 */ /* 0x000fe20000011625 */
[----:B------:R-:W-:Y:S01]  /*31d0*/  ULDC UR5, c[0x0][0x10] ;  /* 0x0000040000057ab9 */ /* 0x000fe20000000800 */
[----:B------:R-:W-:Y:S01]  /*31e0*/  MOV R26, UR11 ;  /* 0x0000000b001a7c02 */ /* 0x000fe20008000f00 */
[----:B------:R-:W-:Y:S01]  /*31f0*/  UIMAD UR5, UR5, UR4, UR8 ;  /* 0x00000004050572a4 */ /* 0x000fe2000f8e0208 */
[----:B------:R-:W-:-:S04]  /*3200*/  SHF.L.U32 R27, R27, 0x7, RZ ;  /* 0x000000071b1b7819 */ /* 0x000fc800000006ff */
[----:B------:R-:W-:Y:S01]  /*3210*/  LOP3.LUT R26, R27, 0xffffff80, R26, 0xe2, !PT ;  /* 0xffffff801b1a7812 */ /* 0x000fe200078ee21a */
[----:B------:R-:W-:-:S05]  /*3220*/  IMAD.U32 R27, RZ, RZ, UR5 ;  /* 0x00000005ff1b7e24 */ /* 0x000fca000f8e00ff */
[----:B------:R-:W-:-:S04]  /*3230*/  LEA R26, R27, R26, 0xb ;  /* 0x0000001a1b1a7211 */ /* 0x000fc800078e58ff */
[----:B------:R-:W-:-:S05]  /*3240*/  SHF.L.U32 R26, R26, 0x1, RZ ;  /* 0x000000011a1a7819 */ /* 0x000fca00000006ff */
[----:B0-----:R-:W-:-:S05]  /*3250*/  IMAD.WIDE.U32 R26, R26, 0x4, R28 ;  /* 0x000000041a1a7825 */ /* 0x001fca00078e001c */
[----:B------:R0:W-:Y:S02]  /*3260*/  STG.E.64 desc[UR12][R26.64], R12 ;  /* 0x0000000c1a007986 */ /* 0x0001e4000c101b0c */
.L_x_913:
[----:B------:R-:W-:Y:S05]  /*3270*/  BSYNC B0 ;  /* 0x0000000000007941 */ /* 0x000fea0003800000 */
.L_x_912:
[----:B------:R1:W-:Y:S04]  /*3280*/  STL [R1+0xac], R0 ;  /* 0x0000ac0001007387 */ /* 0x0003e80000100800 */
[----:B-1----:R-:W2:Y:S04]  /*3290*/  LDL.LU R0, [R1+0x20] ;  /* 0x0000200001007983 */ /* 0x002ea80000300800 */
[----:B0-----:R-:W3:Y:S01]  /*32a0*/  LDL.LU R27, [R1+0x24] ;  /* 0x00002400011b7983 */ /* 0x001ee20000300800 */
[----:B------:R-:W-:Y:S01]  /*32b0*/  PRMT R12, R25, 0x7632, R12 ;  /* 0x00007632190c7816 */ /* 0x000fe2000000000c */
[----:B------:R-:W-:Y:S01]  /*32c0*/  UISETP.GE.U32.AND UP0, UPT, UR9, UR16, UPT ;  /* 0x000000100900728c */ /* 0x000fe2000bf06070 */
[----:B------:R-:W-:-:S03]  /*32d0*/  PRMT R13, R24, 0x7632, R13 ;  /* 0x00007632180d7816 */ /* 0x000fc6000000000d */
[----:B------:R-:W-:-:S06]  /*32e0*/  UISETP.GE.AND.EX UP0, UPT, UR10, UR17, UPT, UP0 ;  /* 0x000000110a00728c */ /* 0x000fcc000bf06300 */
        /* <DEDUP_REMOVED lines=11> */
[----:B--2---:R-:W-:-:S02]  /*33a0*/  PRMT R28, R0, 0x7632, R28 ;  /* 0x00007632001c7816 */ /* 0x004fc4000000001c */
[----:B------:R0:W5:Y:S01]  /*33b0*/  LDL.LU R0, [R1+0xac] ;  /* 0x0000ac0001007983 */ /* 0x0001620000300800 */
[----:B---3--:R-:W-:-:S03]  /*33c0*/  PRMT R34, R27, 0x7632, R34 ;  /* 0x000076321b227816 */ /* 0x008fc60000000022 */
[----:B------:R0:W-:Y:S04]  /*33d0*/  STL.S16 [R1+0x18], R12 ;  /* 0x0000180c01007387 */ /* 0x0001e80000100600 */
[----:B------:R0:W-:Y:S01]  /*33e0*/  STL.S16 [R1+0xc], R13 ;  /* 0x00000c0d01007387 */ /* 0x0001e20000100600 */
[----:B------:R-:W-:Y:S05]  /*33f0*/  @P1 BRA `(.L_x_914) ;  /* 0x00000000005c1947 */ /* 0x000fea0003800000 */
[----:B0-----:R-:W0:Y:S01]  /*3400*/  S2R R12, SR_TID.X ;  /* 0x00000000000c7919 */ /* 0x001e220000002100 */
        /* <DEDUP_REMOVED lines=13> */
.L_x_916:
[----:B------:R-:W2:Y:S04]  /*34e0*/  LD.E.STRONG.GPU R15, desc[UR12][R12.64] ;  /* 0x0000000c0c0f7980 */ /* 0x000ea8000c10f900 */
[----:B--2---:R-:W-:Y:S01]  /*34f0*/  CCTL.IVALL ;  /* 0x00000000ff00798f */ /* 0x004fe20002000000 */
[----:B------:R-:W-:Y:S05]  /*3500*/  YIELD ;  /* 0x0000000000007946 */ /* 0x000fea0003800000 */
[----:B-----5:R-:W-:-:S04]  /*3510*/  LOP3.LUT R15, R15, R14, RZ, 0x3c, !PT ;  /* 0x0000000e0f0f7212 */ /* 0x020fc800078e3cff */
[----:B------:R-:W-:-:S13]  /*3520*/  ISETP.GT.AND P1, PT, R15, -0x1, PT ;  /* 0xffffffff0f00780c */ /* 0x000fda0003f24270 */
[----:B------:R-:W-:Y:S05]  /*3530*/  @P1 BRA `(.L_x_916) ;  /* 0xfffffffc00e81947 */ /* 0x000fea000383ffff */
.L_x_915:
[----:B------:R-:W-:Y:S05]  /*3540*/  WARPSYNC.ALL ;  /* 0x0000000000007948 */ /* 0x000fea0003800000 */
[----:B------:R-:W-:Y:S06]  /*3550*/  BAR.SYNC.DEFER_BLOCKING 0x0 ;  /* 0x0000000000007b1d */ /* 0x000fec0000010000 */
[----:B------:R-:W-:Y:S05]  /*3560*/  BRA `(.L_x_917) ;  /* 0x0000000000647947 */ /* 0x000fea0003800000 */
.L_x_914:
[----:B0-----:R-:W0:Y:S01]  /*3570*/  S2R R12, SR_TID.X ;  /* 0x00000000000c7919 */ /* 0x001e220000002100 */
        /* <DEDUP_REMOVED lines=16> */
.L_x_919:
[----:B------:R-:W2:Y:S04]  /*3680*/  LD.E.STRONG.GPU R15, desc[UR12][R12.64] ;  /* 0x0000000c0c0f7980 */ /* 0x000ea8000c10f900 */
[----:B--2---:R-:W-:Y:S01]  /*3690*/  CCTL.IVALL ;  /* 0x00000000ff00798f */ /* 0x004fe20002000000 */
[----:B------:R-:W-:Y:S05]  /*36a0*/  YIELD ;  /* 0x0000000000007946 */ /* 0x000fea0003800000 */
[----:B-----5:R-:W-:-:S04]  /*36b0*/  LOP3.LUT R15, R15, R14, RZ, 0x3c, !PT ;  /* 0x0000000e0f0f7212 */ /* 0x020fc800078e3cff */
[----:B------:R-:W-:-:S13]  /*36c0*/  ISETP.GT.AND P1, PT, R15, -0x1, PT ;  /* 0xffffffff0f00780c */ /* 0x000fda0003f24270 */
[----:B------:R-:W-:Y:S05]  /*36d0*/  @P1 BRA `(.L_x_919) ;  /* 0xfffffffc00e81947 */ /* 0x000fea000383ffff */
.L_x_918:
[----:B------:R-:W-:Y:S05]  /*36e0*/  WARPSYNC.ALL ;  /* 0x0000000000007948 */ /* 0x000fea0003800000 */
[----:B------:R-:W-:Y:S06]  /*36f0*/  BAR.SYNC.DEFER_BLOCKING 0x0 ;  /* 0x0000000000007b1d */ /* 0x000fec0000010000 */
.L_x_917:
[----:B------:R-:W1:Y:S01]  /*3700*/  S2R R14, SR_TID.X ;  /* 0x00000000000e7919 */ /* 0x000e620000002100 */
[----:B------:R-:W-:Y:S01]  /*3710*/  BSSY B0, `(.L_x_920) ;  /* 0x0000037000007945 */ /* 0x000fe20003800000 */
[----:B0-----:R-:W-:Y:S02]  /*3720*/  CS2R R12, SRZ ;  /* 0x00000000000c7805 */ /* 0x001fe4000001ff00 */
[----:B-1----:R-:W-:-:S13]  /*3730*/  ISETP.GT.U32.AND P1, PT, R14, 0xff, PT ;  /* 0x000000ff0e00780c */ /* 0x002fda0003f24070 */
[----:B------:R-:W-:Y:S05]  /*3740*/  @P1 BRA `(.L_x_921) ;  /* 0x0000000000cc1947 */ /* 0x000fea0003800000 */
[----:B------:R0:W-:Y:S01]  /*3750*/  STL.64 [R1+0xb0], R2 ;  /* 0x0000b00201007387 */ /* 0x0001e20000100a00 */
[----:B------:R-:W-:Y:S01]  /*3760*/  ULDC UR5, c[0x0][0x10] ;  /* 0x0000040000057ab9 */ /* 0x000fe20000000800 */
[C---:B------:R-:W-:Y:S01]  /*3770*/  SHF.L.U32 R13, R14.reuse, 0x3, RZ ;  /* 0x000000030e0d7819 */ /* 0x040fe200000006ff */
[----:B------:R-:W-:Y:S01]  /*3780*/  UIMAD UR5, UR5, UR4, UR8 ;  /* 0x00000004050572a4 */ /* 0x000fe2000f8e0208 */
[----:B------:R-:W-:Y:S02]  /*3790*/  LOP3.LUT R14, R14, 0xf, RZ, 0xc0, !PT ;  /* 0x0000000f0e0e7812 */ /* 0x000fe400078ec0ff */
[----:B------:R-:W-:-:S03]  /*37a0*/  LOP3.LUT R13, R13, 0x7fffff80, RZ, 0xc0, !PT ;  /* 0x7fffff800d0d7812 */ /* 0x000fc600078ec0ff */
[----:B------:R-:W-:Y:S01]  /*37b0*/  MOV R12, UR5 ;  /* 0x00000005000c7c02 */ /* 0x000fe20008000f00 */
[----:B0-----:R-:W0:Y:S03]  /*37c0*/  LDC.64 R2, c[0x0][0x260] ;  /* 0x00009800ff027b82 */ /* 0x001e260000000a00 */
[----:B------:R-:W-:-:S04]  /*37d0*/  LEA R12, R12, R13, 0xb ;  /* 0x0000000d0c0c7211 */ /* 0x000fc800078e58ff */
[----:B------:R-:W-:-:S04]  /*37e0*/  IADD3 R12, R12, R14, RZ ;  /* 0x0000000e0c0c7210 */ /* 0x000fc80007ffe0ff */
[----:B------:R-:W-:-:S04]  /*37f0*/  SHF.L.U32 R24, R12, 0x1, RZ ;  /* 0x000000010c187819 */ /* 0x000fc800000006ff */
[C---:B------:R-:W-:Y:S01]  /*3800*/  IADD3 R16, R24.reuse, 0x40, RZ ;  /* 0x0000004018107810 */ /* 0x040fe20007ffe0ff */
[C---:B------:R-:W-:Y:S01]  /*3810*/  VIADD R18, R24.reuse, 0x20 ;  /* 0x0000002018127836 */ /* 0x040fe20000000000 */
[C---:B------:R-:W-:Y:S01]  /*3820*/  IADD3 R12, R24.reuse, 0x60, RZ ;  /* 0x00000060180c7810 */ /* 0x040fe20007ffe0ff */
[----:B0-----:R-:W-:-:S04]  /*3830*/  IMAD.WIDE.U32 R14, R24, 0x4, R2 ;  /* 0x00000004180e7825 */ /* 0x001fc800078e0002 */
[--C-:B------:R-:W-:Y:S02]  /*3840*/  IMAD.WIDE.U32 R18, R18, 0x4, R2.reuse ;  /* 0x0000000412127825 */ /* 0x100fe400078e0002 */
[----:B------:R-:W2:Y:S02]  /*3850*/  LDG.E.64 R14, desc[UR12][R14.64] ;  /* 0x0000000c0e0e7981 */ /* 0x000ea4000c1e1b00 */
[--C-:B------:R-:W-:Y:S02]  /*3860*/  IMAD.WIDE.U32 R16, R16, 0x4, R2.reuse ;  /* 0x0000000410107825 */ /* 0x100fe400078e0002 */
[----:B------:R-:W3:Y:S02]  /*3870*/  LDG.E.64 R18, desc[UR12][R18.64] ;  /* 0x0000000c12127981 */ /* 0x000ee4000c1e1b00 */
[----:B------:R-:W-:Y:S02]  /*3880*/  IMAD.WIDE.U32 R12, R12, 0x4, R2 ;  /* 0x000000040c0c7825 */ /* 0x000fe400078e0002 */
[----:B------:R-:W4:Y:S04]  /*3890*/  LDG.E.64 R16, desc[UR12][R16.64] ;  /* 0x0000000c10107981 */ /* 0x000f28000c1e1b00 */
[----:B------:R-:W4:Y:S01]  /*38a0*/  LDG.E.64 R12, desc[UR12][R12.64] ;  /* 0x0000000c0c0c7981 */ /* 0x000f22000c1e1b00 */
        /* <DEDUP_REMOVED lines=8> */
[----:B------:R-:W-:Y:S01]  /*3930*/  FADD.FTZ R12, R12, R14 ;  /* 0x0000000e0c0c7221 */ /* 0x000fe20000010000 */
[----:B------:R-:W-:Y:S01]  /*3940*/  IADD3 R14, R24, 0xa0, RZ ;  /* 0x000000a0180e7810 */ /* 0x000fe20007ffe0ff */
        /* <DEDUP_REMOVED lines=10> */
[----:B------:R-:W-:Y:S01]  /*39f0*/  FADD.FTZ R13, R13, R27 ;  /* 0x0000001b0d0d7221 */ /* 0x000fe20000010000 */
[----:B--2---:R-:W-:-:S03]  /*3a00*/  FADD.FTZ R12, R16, R12 ;  /* 0x0000000c100c7221 */ /* 0x004fc60000010000 */
[----:B------:R-:W-:Y:S01]  /*3a10*/  FADD.FTZ R13, R17, R13 ;  /* 0x0000000d110d7221 */ /* 0x000fe20000010000 */
[----:B---3--:R-:W-:-:S03]  /*3a20*/  FADD.FTZ R12, R14, R12 ;  /* 0x0000000c0e0c7221 */ /* 0x008fc60000010000 */
[----:B------:R-:W-:Y:S01]  /*3a30*/  FADD.FTZ R13, R15, R13 ;  /* 0x0000000d0f0d7221 */ /* 0x000fe20000010000 */
[----:B----4-:R-:W-:-:S03]  /*3a40*/  FADD.FTZ R12, R24, R12 ;  /* 0x0000000c180c7221 */ /* 0x010fc60000010000 */
[----:B------:R-:W-:Y:S01]  /*3a50*/  FADD.FTZ R13, R25, R13 ;  /* 0x0000000d190d7221 */ /* 0x000fe20000010000 */
[----:B------:R-:W-:-:S03]  /*3a60*/  FADD.FTZ R12, R18, R12 ;  /* 0x0000000c120c7221 */ /* 0x000fc60000010000 */
[----:B0-----:R-:W-:-:S07]  /*3a70*/  FADD.FTZ R13, R19, R13 ;  /* 0x0000000d130d7221 */ /* 0x001fce0000010000 */
.L_x_921:
[----:B------:R-:W-:Y:S05]  /*3a80*/  BSYNC B0 ;  /* 0x0000000000007941 */ /* 0x000fea0003800000 */
.L_x_920:
        /* <DEDUP_REMOVED lines=18> */
[----:B0-----:R-:W-:Y:S01]  /*3bb0*/  FADD.FTZ R13, R13, R14 ;  /* 0x0000000e0d0d7221 */ /* 0x001fe20000010000 */
        /* <DEDUP_REMOVED lines=10> */
.L_x_923:
[----:B------:R-:W-:Y:S05]  /*3c60*/  BSYNC B0 ;  /* 0x0000000000007941 */ /* 0x000fea0003800000 */
.L_x_922:
[----:B0-----:R-:W2:Y:S04]  /*3c70*/  LDL R12, [R1+0x14] ;  /* 0x00001400010c7983 */ /* 0x001ea80000100800 */
[----:B------:R-:W3:Y:S01]  /*3c80*/  LDL R24, [R1+0x94] ;  /* 0x0000940001187983 */ /* 0x000ee20000100800 */
[----:B------:R-:W-:Y:S01]  /*3c90*/  IMAD.U32 R35, R35, 0x10000, RZ ;  /* 0x0001000023237824 */ /* 0x000fe200078e00ff */
[----:B------:R-:W0:Y:S01]  /*3ca0*/  S2UR UR7, SR_CgaCtaId ;  /* 0x00000000000779c3 */ /* 0x000e220000008800 */
[----:B------:R-:W-:Y:S01]  /*3cb0*/  UMOV UR5, 0x400 ;  /* 0x0000040000057882 */ /* 0x000fe20000000000 */
[----:B------:R-:W4:Y:S01]  /*3cc0*/  LDL.LU R16, [R1+0x30] ;  /* 0x0000300001107983 */ /* 0x000f220000300800 */
[----:B------:R-:W-:-:S05]  /*3cd0*/  SHF.L.U32 R28, R28, 0x10, RZ ;  /* 0x000000101c1c7819 */ /* 0x000fca00000006ff */
[----:B------:R-:W-:Y:S01]  /*3ce0*/  BAR.SYNC.DEFER_BLOCKING 0x0 ;  /* 0x0000000000007b1d */ /* 0x000fe20000010000 */
[----:B------:R-:W-:Y:S02]  /*3cf0*/  SHF.L.U32 R33, R33, 0x10, RZ ;  /* 0x0000001021217819 */ /* 0x000fe400000006ff */
[----:B------:R-:W-:Y:S02]  /*3d00*/  SHF.L.U32 R31, R31, 0x10, RZ ;  /* 0x000000101f1f7819 */ /* 0x000fe400000006ff */
[----:B------:R-:W-:Y:S01]  /*3d10*/  SHF.L.U32 R30, R30, 0x10, RZ ;  /* 0x000000101e1e7819 */ /* 0x000fe200000006ff */
[----:B------:R-:W-:Y:S01]  /*3d20*/  IMAD.U32 R26, R26, 0x10000, RZ ;  /* 0x000100001a1a7824 */ /* 0x000fe200078e00ff */
[----:B------:R-:W-:Y:S01]  /*3d30*/  SHF.L.U32 R29, R29, 0x10, RZ ;  /* 0x000000101d1d7819 */ /* 0x000fe200000006ff */
[----:B------:R-:W4:Y:S01]  /*3d40*/  LDL.LU R18, [R1+0x3c] ;  /* 0x00003c0001127983 */ /* 0x000f220000300800 */
[----:B------:R-:W-:Y:S01]  /*3d50*/  FADD.FTZ R14, -R10, R35 ;  /* 0x000000230a0e7221 */ /* 0x000fe20000010100 */
[----:B------:R-:W-:Y:S01]  /*3d60*/  SHF.L.U32 R22, R22, 0x10, RZ ;  /* 0x0000001016167819 */ /* 0x000fe200000006ff */
[----:B------:R-:W-:Y:S01]  /*3d70*/  ULDC.64 UR14, c[0x0][0x210] ;  /* 0x00008400000e7ab9 */ /* 0x000fe20000000a00 */
[----:B------:R-:W4:Y:S01]  /*3d80*/  LDL R35, [R1+0x10] ;  /* 0x0000100001237983 */ /* 0x000f220000100800 */
[----:B------:R-:W-:-:S03]  /*3d90*/  FMUL.FTZ R14, R5, R14 ;  /* 0x0000000e050e7220 */ /* 0x000fc60000410000 */
[----:B------:R-:W4:Y:S04]  /*3da0*/  LDL.LU R19, [R1+0x2c] ;  /* 0x00002c0001137983 */ /* 0x000f280000300800 */
[----:B------:R-:W4:Y:S01]  /*3db0*/  LDL.LU R17, [R1+0x48] ;  /* 0x0000480001117983 */ /* 0x000f220000300800 */
[----:B------:R-:W-:-:S04]  /*3dc0*/  UIADD3 UR5, UR5, 0x5280, URZ ;  /* 0x0000528005057890 */ /* 0x000fc8000fffe03f */
[----:B0-----:R-:W-:Y:S01]  /*3dd0*/  ULEA UR5, UR7, UR5, 0x18 ;  /* 0x0000000507057291 */ /* 0x001fe2000f8ec03f */
[----:B--2--5:R-:W-:-:S04]  /*3de0*/  FFMA.FTZ R12, R3, R14, R12 ;  /* 0x0000000e030c7223 */ /* 0x024fc8000001000c */
[----:B------:R-:W-:-:S06]  /*3df0*/  FMUL.FTZ R13, R12, -1.4426950216293334961 ;  /* 0xbfb8aa3b0c0d7820 */ /* 0x000fcc0000410000 */
[----:B------:R-:W0:Y:S02]  /*3e00*/  MUFU.EX2 R13, R13 ;  /* 0x0000000d000d7308 */ /* 0x000e240000000800 */
[----:B0-----:R-:W-:-:S06]  /*3e10*/  FADD.FTZ R13, R13, 1 ;  /* 0x3f8000000d0d7421 */ /* 0x001fcc0000010000 */
[----:B------:R-:W0:Y:S02]  /*3e20*/  MUFU.RCP R13, R13 ;  /* 0x0000000d000d7308 */ /* 0x000e240000001000 */
[----:B0-----:R-:W-:-:S04]  /*3e30*/  FADD.FTZ R15, -R13, 1 ;  /* 0x3f8000000d0f7421 */ /* 0x001fc80000010100 */
[----:B------:R-:W-:Y:S01]  /*3e40*/  FFMA.FTZ R15, R12, R15, 1 ;  /* 0x3f8000000c0f7423 */ /* 0x000fe2000001000f */
[----:B---3--:R-:W-:-:S03]  /*3e50*/  LEA R12, R24, UR5, 0x3 ;  /* 0x00000005180c7c11 */ /* 0x008fc6000f8e18ff */
[----:B------:R-:W-:-:S03]  /*3e60*/  FMUL.FTZ R15, R13, R15 ;  /* 0x0000000f0d0f7220 */ /* 0x000fc60000410000 */
[----:B------:R-:W4:Y:S02]  /*3e70*/  LDS.64 R12, [R12] ;  /* 0x000000000c0c7984 */ /* 0x000f240000000a00 */
[----:B----4-:R-:W-:-:S04]  /*3e80*/  FFMA.FTZ R16, R0, R16, -R12 ;  /* 0x0000001000107223 */ /* 0x010fc8000001080c */
[----:B------:R-:W-:Y:S01]  /*3e90*/  FFMA.FTZ R16, R18, -R13, R16 ;  /* 0x8000000d12107223 */ /* 0x000fe20000010010 */
[----:B------:R-:W-:Y:S02]  /*3ea0*/  SHF.L.U32 R18, R36, 0x10, RZ ;  /* 0x0000001024127819 */ /* 0x000fe400000006ff */
[----:B------:R-:W2:Y:S01]  /*3eb0*/  LDL R36, [R1+0x14] ;  /* 0x0000140001247983 */ /* 0x000ea20000100800 */
[----:B------:R-:W-:-:S03]  /*3ec0*/  FMUL.FTZ R15, R28, R15 ;  /* 0x0000000f1c0f7220 */ /* 0x000fc60000410000 */
[----:B------:R-:W3:Y:S04]  /*3ed0*/  LDL.LU R28, [R1+0x28] ;  /* 0x00002800011c7983 */ /* 0x000ee80000300800 */
[----:B------:R-:W4:Y:S01]  /*3ee0*/  LDL.LU R27, [R1+0x4c] ;  /* 0x00004c00011b7983 */ /* 0x000f220000300800 */
[----:B------:R-:W-:-:S04]  /*3ef0*/  FFMA.FTZ R15, R3, R15, -R12 ;  /* 0x0000000f030f7223 */ /* 0x000fc8000001080c */
[----:B------:R-:W-:Y:S01]  /*3f00*/  FFMA.FTZ R15, -R13, R14, R15 ;  /* 0x0000000e0d0f7223 */ /* 0x000fe2000001010f */
[----:B------:R-:W-:Y:S01]  /*3f10*/  FFMA.FTZ R14, R4, R19, -R12 ;  /* 0x00000013040e7223 */ /* 0x000fe2000001080c */
[----:B------:R-:W-:Y:S02]  /*3f20*/  FADD.FTZ R18, -R10, R18 ;  /* 0x000000120a127221 */ /* 0x000fe40000010100 */
[----:B------:R-:W-:Y:S01]  /*3f30*/  FMUL.FTZ R15, R5, R15 ;  /* 0x0000000f050f7220 */ /* 0x000fe20000410000 */
[----:B------:R-:W-:Y:S01]  /*3f40*/  FFMA.FTZ R14, R17, -R13, R14 ;  /* 0x8000000d110e7223 */ /* 0x000fe2000001000e */
[C---:B------:R-:W-:Y:S01]  /*3f50*/  FMUL.FTZ R17, R5.reuse, R16 ;  /* 0x0000001005117220 */ /* 0x040fe20000410000 */
[----:B------:R-:W-:-:S04]  /*3f60*/  FMUL.FTZ R16, R5, R18 ;  /* 0x0000001205107220 */ /* 0x000fc80000410000 */
[----:B------:R-:W-:Y:S01]  /*3f70*/  F2FP.BF16.F32.PACK_AB R15, R15, R17 ;  /* 0x000000110f0f723e */ /* 0x000fe200000010ff */
[----:B------:R-:W-:-:S04]  /*3f80*/  FFMA.FTZ R17, R2, R16, R35 ;  /* 0x0000001002117223 */ /* 0x000fc80000010023 */
[----:B------:R-:W-:-:S06]  /*3f90*/  FMUL.FTZ R18, R17, -1.4426950216293334961 ;  /* 0xbfb8aa3b11127820 */ /* 0x000fcc0000410000 */
[----:B------:R-:W0:Y:S02]  /*3fa0*/  MUFU.EX2 R18, R18 ;  /* 0x0000001200127308 */ /* 0x000e240000000800 */
[----:B0-----:R-:W-:-:S06]  /*3fb0*/  FADD.FTZ R18, R18, 1 ;  /* 0x3f80000012127421 */ /* 0x001fcc0000010000 */
[----:B------:R-:W0:Y:S02]  /*3fc0*/  MUFU.RCP R18, R18 ;  /* 0x0000001200127308 */ /* 0x000e240000001000 */
[----:B0-----:R-:W-:-:S04]  /*3fd0*/  FADD.FTZ R19, -R18, 1 ;  /* 0x3f80000012137421 */ /* 0x001fc80000010100 */
[----:B------:R-:W-:-:S04]  /*3fe0*/  FFMA.FTZ R19, R17, R19, 1 ;  /* 0x3f80000011137423 */ /* 0x000fc80000010013 */
[----:B------:R-:W-:Y:S01]  /*3ff0*/  FMUL.FTZ R17, R18, R19 ;  /* 0x0000001312117220 */ /* 0x000fe20000410000 */
[----:B------:R-:W-:-:S04]  /*4000*/  FADD.FTZ R18, -R10, R33 ;  /* 0x000000210a127221 */ /* 0x000fc80000010100 */
[----:B------:R-:W-:Y:S01]  /*4010*/  FMUL.FTZ R18, R5, R18 ;  /* 0x0000001205127220 */ /* 0x000fe20000410000 */
[C---:B------:R-:W-:Y:S01]  /*4020*/  FADD.FTZ R31, -R10.reuse, R31 ;  /* 0x0000001f0a1f7221 */ /* 0x040fe20000010100 */
[----:B------:R-:W-:-:S04]  /*4030*/  FADD.FTZ R26, -R10, R26 ;  /* 0x0000001a0a1a7221 */ /* 0x000fc80000010100 */
[----:B------:R-:W-:Y:S01]  /*4040*/  FMUL.FTZ R26, R5, R26 ;  /* 0x0000001a051a7220 */ /* 0x000fe20000410000 */
[----:B--2---:R-:W-:-:S04]  /*4050*/  FFMA.FTZ R24, R3, R18, R36 ;  /* 0x0000001203187223 */ /* 0x004fc80000010024 */
[----:B------:R-:W-:-:S06]  /*4060*/  FMUL.FTZ R19, R24, -1.4426950216293334961 ;  /* 0xbfb8aa3b18137820 */ /* 0x000fcc0000410000 */
[----:B------:R-:W0:Y:S02]  /*4070*/  MUFU.EX2 R19, R19 ;  /* 0x0000001300137308 */ /* 0x000e240000000800 */
[----:B0-----:R-:W-:-:S06]  /*4080*/  FADD.FTZ R19, R19, 1 ;  /* 0x3f80000013137421 */ /* 0x001fcc0000010000 */
[----:B------:R3:W0:Y:S02]  /*4090*/  MUFU.RCP R25, R19 ;  /* 0x0000001300197308 */ /* 0x0006240000001000 */
[----:B---3--:R-:W-:-:S04]  /*40a0*/  FFMA.FTZ R19, R0, R28, -R12 ;  /* 0x0000001c00137223 */ /* 0x008fc8000001080c */
[----:B----4-:R-:W-:Y:S01]  /*40b0*/  FFMA.FTZ R19, R27, -R13, R19 ;  /* 0x8000000d1b137223 */ /* 0x010fe20000010013 */
[----:B0-----:R-:W-:-:S04]  /*40c0*/  FADD.FTZ R27, -R25, 1 ;  /* 0x3f800000191b7421 */ /* 0x001fc80000010100 */
[----:B------:R-:W-:Y:S01]  /*40d0*/  FFMA.FTZ R27, R24, R27, 1 ;  /* 0x3f800000181b7423 */ /* 0x000fe2000001001b */
[----:B------:R-:W-:-:S04]  /*40e0*/  FMUL.FTZ R24, R5, R31 ;  /* 0x0000001f05187220 */ /* 0x000fc80000410000 */
[----:B------:R-:W-:Y:S01]  /*40f0*/  FFMA.FTZ R28, R2, R24, R35 ;  /* 0x00000018021c7223 */ /* 0x000fe20000010023 */
[----:B------:R-:W-:-:S03]  /*4100*/  FMUL.FTZ R25, R25, R27 ;  /* 0x0000001b19197220 */ /* 0x000fc60000410000 */
        /* <DEDUP_REMOVED lines=8> */
[----:B------:R-:W-:-:S04]  /*4190*/  FFMA.FTZ R27, R3, R26, R36 ;  /* 0x0000001a031b7223 */ /* 0x000fc80000010024 */
[----:B------:R-:W-:-:S06]  /*41a0*/  FMUL.FTZ R28, R27, -1.4426950216293334961 ;  /* 0xbfb8aa3b1b1c7820 */ /* 0x000fcc0000410000 */
[----:B------:R-:W0:Y:S02]  /*41b0*/  MUFU.EX2 R28, R28 ;  /* 0x0000001c001c7308 */ /* 0x000e240000000800 */
[----:B0-----:R-:W-:-:S06]  /*41c0*/  FADD.FTZ R28, R28, 1 ;  /* 0x3f8000001c1c7421 */ /* 0x001fcc0000010000 */
[----:B------:R-:W0:Y:S01]  /*41d0*/  MUFU.RCP R28, R28 ;  /* 0x0000001c001c7308 */ /* 0x000e220000001000 */
[----:B------:R-:W-:Y:S01]  /*41e0*/  SHF.L.U32 R31, R21, 0x10, RZ ;  /* 0x00000010151f7819 */ /* 0x000fe200000006ff */
[----:B------:R-:W-:-:S04]  /*41f0*/  FMUL.FTZ R21, R29, R30 ;  /* 0x0000001e1d157220 */ /* 0x000fc80000410000 */
[----:B------:R-:W-:Y:S01]  /*4200*/  FADD.FTZ R31, -R10, R31 ;  /* 0x0000001f0a1f7221 */ /* 0x000fe20000010100 */
[----:B0-----:R-:W-:-:S04]  /*4210*/  FADD.FTZ R29, -R28, 1 ;  /* 0x3f8000001c1d7421 */ /* 0x001fc80000010100 */
[----:B------:R-:W-:Y:S01]  /*4220*/  FFMA.FTZ R29, R27, R29, 1 ;  /* 0x3f8000001b1d7423 */ /* 0x000fe2000001001d */
[----:B------:R-:W-:-:S03]  /*4230*/  FMUL.FTZ R27, R5, R31 ;  /* 0x0000001f051b7220 */ /* 0x000fc60000410000 */
[----:B------:R-:W-:Y:S01]  /*4240*/  FMUL.FTZ R30, R28, R29 ;  /* 0x0000001d1c1e7220 */ /* 0x000fe20000410000 */
[----:B------:R-:W-:-:S04]  /*4250*/  FFMA.FTZ R29, R2, R27, R35 ;  /* 0x0000001b021d7223 */ /* 0x000fc80000010023 */
[----:B------:R-:W-:-:S06]  /*4260*/  FMUL.FTZ R28, R29, -1.4426950216293334961 ;  /* 0xbfb8aa3b1d1c7820 */ /* 0x000fcc0000410000 */
[----:B------:R-:W0:Y:S02]  /*4270*/  MUFU.EX2 R28, R28 ;  /* 0x0000001c001c7308 */ /* 0x000e240000000800 */
[----:B0-----:R-:W-:-:S06]  /*4280*/  FADD.FTZ R28, R28, 1 ;  /* 0x3f8000001c1c7421 */ /* 0x001fcc0000010000 */
[----:B------:R-:W0:Y:S01]  /*4290*/  MUFU.RCP R28, R28 ;  /* 0x0000001c001c7308 */ /* 0x000e220000001000 */
[----:B------:R-:W-:Y:S01]  /*42a0*/  SHF.L.U32 R20, R20, 0x10, RZ ;  /* 0x0000001014147819 */ /* 0x000fe200000006ff */
[----:B------:R-:W-:-:S04]  /*42b0*/  FADD.FTZ R22, -R10, R22 ;  /* 0x000000160a167221 */ /* 0x000fc80000010100 */
[----:B------:R-:W-:Y:S01]  /*42c0*/  FMUL.FTZ R20, R20, R30 ;  /* 0x0000001e14147220 */ /* 0x000fe20000410000 */
[----:B------:R-:W-:Y:S01]  /*42d0*/  FMUL.FTZ R22, R5, R22 ;  /* 0x0000001605167220 */ /* 0x000fe20000410000 */
[----:B0-----:R-:W-:-:S04]  /*42e0*/  FADD.FTZ R30, -R28, 1 ;  /* 0x3f8000001c1e7421 */ /* 0x001fc80000010100 */
[----:B------:R-:W-:Y:S01]  /*42f0*/  FFMA.FTZ R29, R29, R30, 1 ;  /* 0x3f8000001d1d7423 */ /* 0x000fe2000001001e */
[----:B------:R-:W-:-:S03]  /*4300*/  FFMA.FTZ R30, R3, R22, R36 ;  /* 0x00000016031e7223 */ /* 0x000fc60000010024 */
[----:B------:R-:W-:Y:S01]  /*4310*/  FMUL.FTZ R29, R28, R29 ;  /* 0x0000001d1c1d7220 */ /* 0x000fe20000410000 */
[----:B------:R-:W-:-:S06]  /*4320*/  FMUL.FTZ R28, R30, -1.4426950216293334961 ;  /* 0xbfb8aa3b1e1c7820 */ /* 0x000fcc0000410000 */
[----:B------:R-:W0:Y:S01]  /*4330*/  MUFU.EX2 R28, R28 ;  /* 0x0000001c001c7308 */ /* 0x000e220000000800 */
[----:B------:R-:W-:Y:S01]  /*4340*/  SHF.L.U32 R23, R23, 0x10, RZ ;  /* 0x0000001017177819 */ /* 0x000fe200000006ff */
[----:B0-----:R-:W-:-:S06]  /*4350*/  FADD.FTZ R28, R28, 1 ;  /* 0x3f8000001c1c7421 */ /* 0x001fcc0000010000 */
[----:B------:R-:W0:Y:S01]  /*4360*/  MUFU.RCP R28, R28 ;  /* 0x0000001c001c7308 */ /* 0x000e220000001000 */
[----:B------:R-:W-:Y:S01]  /*4370*/  FADD.FTZ R23, -R10, R23 ;  /* 0x000000170a177221 */ /* 0x000fe20000010100 */
[----:B------:R-:W-:Y:S02]  /*4380*/  SHF.L.U32 R10, R37, 0x10, RZ ;  /* 0x00000010250a7819 */ /* 0x000fe400000006ff */
[----:B------:R-:W-:Y:S01]  /*4390*/  SHF.L.U32 R34, R34, 0x10, RZ ;  /* 0x0000001022227819 */ /* 0x000fe200000006ff */
[----:B------:R-:W-:Y:S01]  /*43a0*/  FMUL.FTZ R23, R5, R23 ;  /* 0x0000001705177220 */ /* 0x000fe20000410000 */
[----:B------:R-:W2:Y:S01]  /*43b0*/  LDL.LU R37, [R1+0x50] ;  /* 0x0000500001257983 */ /* 0x000ea20000300800 */
[----:B------:R-:W-:Y:S02]  /*43c0*/  FMUL.FTZ R10, R10, R29 ;  /* 0x0000001d0a0a7220 */ /* 0x000fe40000410000 */
[----:B------:R-:W-:Y:S01]  /*43d0*/  FMUL.FTZ R17, R34, R17 ;  /* 0x0000001122117220 */ /* 0x000fe20000410000 */
[----:B------:R-:W3:Y:S01]  /*43e0*/  LDL.LU R36, [R1+0x44] ;  /* 0x0000440001247983 */ /* 0x000ee20000300800 */
[----:B0-----:R-:W-:-:S04]  /*43f0*/  FADD.FTZ R29, -R28, 1 ;  /* 0x3f8000001c1d7421 */ /* 0x001fc80000010100 */
[----:B------:R-:W-:Y:S01]  /*4400*/  FFMA.FTZ R30, R30, R29, 1 ;  /* 0x3f8000001e1e7423 */ /* 0x000fe2000001001d */
[----:B------:R-:W-:Y:S02]  /*4410*/  FFMA.FTZ R29, R2, R23, R35 ;  /* 0x00000017021d7223 */ /* 0x000fe40000010023 */
[----:B------:R-:W4:Y:S02]  /*4420*/  LDL.LU R35, [R1+0x40] ;  /* 0x0000400001237983 */ /* 0x000f240000300800 */
[----:B------:R-:W-:Y:S01]  /*4430*/  FMUL.FTZ R31, R29, -1.4426950216293334961 ;  /* 0xbfb8aa3b1d1f7820 */ /* 0x000fe20000410000 */
[----:B------:R-:W-:Y:S01]  /*4440*/  FMUL.FTZ R30, R28, R30 ;  /* 0x0000001e1c1e7220 */ /* 0x000fe20000410000 */
[----:B------:R-:W2:Y:S04]  /*4450*/  LDL.LU R34, [R1+0x8] ;  /* 0x0000080001227983 */ /* 0x000ea80000300800 */
[----:B------:R-:W0:Y:S01]  /*4460*/  MUFU.EX2 R31, R31 ;  /* 0x0000001f001f7308 */ /* 0x000e220000000800 */
[----:B------:R-:W2:Y:S01]  /*4470*/  LDL.LU R33, [R1] ;  /* 0x0000000001217983 */ /* 0x000ea20000300800 */
[----:B0-----:R-:W-:-:S06]  /*4480*/  FADD.FTZ R31, R31, 1 ;  /* 0x3f8000001f1f7421 */ /* 0x001fcc0000010000 */
[----:B------:R-:W0:Y:S02]  /*4490*/  MUFU.RCP R31, R31 ;  /* 0x0000001f001f7308 */ /* 0x000e240000001000 */
[----:B0-----:R-:W-:-:S04]  /*44a0*/  FADD.FTZ R28, -R31, 1 ;  /* 0x3f8000001f1c7421 */ /* 0x001fc80000010100 */
[----:B------:R-:W-:Y:S02]  /*44b0*/  FFMA.FTZ R29, R29, R28, 1 ;  /* 0x3f8000001d1d7423 */ /* 0x000fe4000001001c */
[----:B------:R-:W3:Y:S02]  /*44c0*/  LDL.LU R28, [R1+0xc] ;  /* 0x00000c00011c7983 */ /* 0x000ee40000300800 */
[----:B------:R-:W-:Y:S02]  /*44d0*/  FMUL.FTZ R29, R31, R29 ;  /* 0x0000001d1f1d7220 */ /* 0x000fe40000410000 */
[----:B------:R-:W2:Y:S01]  /*44e0*/  LDL.LU R31, [R1+0x4] ;  /* 0x00000400011f7983 */ /* 0x000ea20000300800 */
[----:B------:R-:W-:Y:S01]  /*44f0*/  FFMA.FTZ R32, R0, R32, -R12 ;  /* 0x0000002000207223 */ /* 0x000fe2000001080c */
[----:B---3--:R-:W-:-:S04]  /*4500*/  IMAD.U32 R28, R28, 0x10000, RZ ;  /* 0x000100001c1c7824 */ /* 0x008fc800078e00ff */
[----:B------:R-:W-:Y:S02]  /*4510*/  FMUL.FTZ R28, R28, R30 ;  /* 0x0000001e1c1c7220 */ /* 0x000fe40000410000 */
[----:B------:R-:W3:Y:S01]  /*4520*/  LDL.LU R30, [R1+0x18] ;  /* 0x00001800011e7983 */ /* 0x000ee20000300800 */
[----:B------:R-:W-:Y:S01]  /*4530*/  FFMA.FTZ R6, R4, R6, -R12 ;  /* 0x0000000604067223 */ /* 0x000fe2000001080c */
[-C--:B------:R-:W-:Y:S02]  /*4540*/  FFMA.FTZ R32, R36, -R13.reuse, R32 ;  /* 0x8000000d24207223 */ /* 0x080fe40000010020 */
[----:B------:R-:W3:Y:S01]  /*4550*/  LDL.LU R36, [R1+0x74] ;  /* 0x0000740001247983 */ /* 0x000ee20000300800 */
[----:B----4-:R-:W-:Y:S01]  /*4560*/  FFMA.FTZ R6, R35, -R13, R6 ;  /* 0x8000000d23067223 */ /* 0x010fe20000010006 */
[--C-:B------:R-:W-:Y:S02]  /*4570*/  FFMA.FTZ R7, R0, R7, -R12.reuse ;  /* 0x0000000700077223 */ /* 0x100fe4000001080c */
[----:B------:R-:W4:Y:S01]  /*4580*/  LDL.LU R35, [R1+0x78] ;  /* 0x0000780001237983 */ /* 0x000f220000300800 */
[--C-:B------:R-:W-:Y:S01]  /*4590*/  FFMA.FTZ R17, R2, R17, -R12.reuse ;  /* 0x0000001102117223 */ /* 0x100fe2000001080c */
[--C-:B------:R-:W-:Y:S01]  /*45a0*/  FFMA.FTZ R11, R4, R11, -R12.reuse ;  /* 0x0000000b040b7223 */ /* 0x100fe2000001080c */
[----:B--2---:R-:W-:Y:S01]  /*45b0*/  FFMA.FTZ R7, R34, -R13, R7 ;  /* 0x8000000d22077223 */ /* 0x004fe20000010007 */
[--C-:B------:R-:W-:Y:S01]  /*45c0*/  FFMA.FTZ R28, R3, R28, -R12.reuse ;  /* 0x0000001c031c7223 */ /* 0x100fe2000001080c */
[----:B------:R-:W2:Y:S01]  /*45d0*/  LDL.LU R34, [R1+0x8c] ;  /* 0x00008c0001227983 */ /* 0x000ea20000300800 */
[----:B------:R-:W-:Y:S01]  /*45e0*/  FFMA.FTZ R17, -R13, R16, R17 ;  /* 0x000000100d117223 */ /* 0x000fe20000010111 */
[----:B------:R-:W-:Y:S01]  /*45f0*/  FFMA.FTZ R25, R3, R25, -R12 ;  /* 0x0000001903197223 */ /* 0x000fe2000001080c */
[----:B------:R-:W-:Y:S01]  /*4600*/  FFMA.FTZ R28, -R13, R22, R28 ;  /* 0x000000160d1c7223 */ /* 0x000fe2000001011c */
[C---:B------:R-:W-:Y:S01]  /*4610*/  FMUL.FTZ R14, R5.reuse, R14 ;  /* 0x0000000e050e7220 */ /* 0x040fe20000410000 */
[----:B------:R-:W-:Y:S01]  /*4620*/  FMUL.FTZ R17, R5, R17 ;  /* 0x0000001105117220 */ /* 0x000fe20000410000 */
[----:B------:R-:W-:-:S04]  /*4630*/  FFMA.FTZ R25, -R13, R18, R25 ;  /* 0x000000120d197223 */ /* 0x000fc80000010119 */
[----:B------:R-:W-:Y:S02]  /*4640*/  F2FP.BF16.F32.PACK_AB R14, R17, R14 ;  /* 0x0000000e110e723e */ /* 0x000fe400000010ff */
[----:B---3--:R-:W-:-:S05]  /*4650*/  SHF.L.U32 R30, R30, 0x10, RZ ;  /* 0x000000101e1e7819 */ /* 0x008fca00000006ff */
[----:B------:R-:W-:Y:S01]  /*4660*/  FMUL.FTZ R29, R30, R29 ;  /* 0x0000001d1e1d7220 */ /* 0x000fe20000410000 */
[----:B------:R-:W-:Y:S02]  /*4670*/  FFMA.FTZ R30, R33, -R13, R11 ;  /* 0x8000000d211e7223 */ /* 0x000fe4000001000b */
[----:B------:R-:W3:Y:S04]  /*4680*/  LDL.LU R33, [R1+0x90] ;  /* 0x0000900001217983 */ /* 0x000ee80000300800 */
[----:B------:R-:W3:Y:S04]  /*4690*/  LDL.LU R22, [R1+0x84] ;  /* 0x0000840001167983 */ /* 0x000ee80000300800 */
[----:B------:R-:W3:Y:S04]  /*46a0*/  LDL.LU R18, [R1+0x88] ;  /* 0x0000880001127983 */ /* 0x000ee80000300800 */
[----:B------:R-:W3:Y:S04]  /*46b0*/  LDL.LU R17, [R1+0x58] ;  /* 0x0000580001117983 */ /* 0x000ee80000300800 */
[----:B------:R-:W3:Y:S01]  /*46c0*/  LDL.LU R16, [R1+0x70] ;  /* 0x0000700001107983 */ /* 0x000ee20000300800 */
[--C-:B------:R-:W-:Y:S01]  /*46d0*/  FFMA.FTZ R10, R2, R10, -R12.reuse ;  /* 0x0000000a020a7223 */ /* 0x100fe2000001080c */
[--C-:B------:R-:W-:Y:S01]  /*46e0*/  FFMA.FTZ R31, R4, R31, -R12.reuse ;  /* 0x0000001f041f7223 */ /* 0x100fe2000001080c */
[C-C-:B------:R-:W-:Y:S01]  /*46f0*/  FFMA.FTZ R21, R2.reuse, R21, -R12.reuse ;  /* 0x0000001502157223 */ /* 0x140fe2000001080c */
[--C-:B------:R-:W-:Y:S01]  /*4700*/  FFMA.FTZ R20, R3, R20, -R12.reuse ;  /* 0x0000001403147223 */ /* 0x100fe2000001080c */
[----:B------:R-:W-:Y:S01]  /*4710*/  FFMA.FTZ R29, R2, R29, -R12 ;  /* 0x0000001d021d7223 */ /* 0x000fe2000001080c */
[----:B------:R-:W-:Y:S01]  /*4720*/  FFMA.FTZ R27, -R13, R27, R10 ;  /* 0x0000001b0d1b7223 */ /* 0x000fe2000001010a */
[----:B------:R-:W-:Y:S01]  /*4730*/  IADD3 R10, P1, R36, UR14, RZ ;  /* 0x0000000e240a7c10 */ /* 0x000fe2000ff3e0ff */
[----:B------:R-:W-:Y:S01]  /*4740*/  FFMA.FTZ R31, R37, -R13, R31 ;  /* 0x8000000d251f7223 */ /* 0x000fe2000001001f */
[C---:B------:R-:W-:Y:S01]  /*4750*/  FFMA.FTZ R21, -R13.reuse, R24, R21 ;  /* 0x000000180d157223 */ /* 0x040fe20000010115 */
[C---:B------:R-:W-:Y:S01]  /*4760*/  FFMA.FTZ R20, -R13.reuse, R26, R20 ;  /* 0x0000001a0d147223 */ /* 0x040fe20000010114 */
[----:B------:R-:W-:Y:S01]  /*4770*/  FFMA.FTZ R29, -R13, R23, R29 ;  /* 0x000000170d1d7223 */ /* 0x000fe2000001011d */
[----:B------:R-:W-:Y:S01]  /*4780*/  FMUL.FTZ R12, R5, R6 ;  /* 0x00000006050c7220 */ /* 0x000fe20000410000 */
[----:B----4-:R-:W-:Y:S01]  /*4790*/  IADD3.X R11, R35, UR15, RZ, P1, !PT ;  /* 0x0000000f230b7c10 */ /* 0x010fe20008ffe4ff */
[----:B------:R-:W-:Y:S01]  /*47a0*/  FMUL.FTZ R19, R5, R19 ;  /* 0x0000001305137220 */ /* 0x000fe20000410000 */
[----:B------:R-:W-:Y:S01]  /*47b0*/  PRMT R6, R15, 0x7632, R6 ;  /* 0x000076320f067816 */ /* 0x000fe20000000006 */
        /* <DEDUP_REMOVED lines=10> */
[----:B------:R-:W-:Y:S01]  /*4860*/  PRMT R5, R14, 0x7632, R5 ;  /* 0x000076320e057816 */ /* 0x000fe20000000005 */
[----:B------:R2:W-:Y:S01]  /*4870*/  STG.E.U16 desc[UR12][R10.64+0x2], R6 ;  /* 0x000002060a007986 */ /* 0x0005e2000c10150c */
[----:B------:R-:W-:-:S02]  /*4880*/  F2FP.BF16.F32.PACK_AB R19, R25, R19 ;  /* 0x000000131913723e */ /* 0x000fc400000010ff */
[----:B------:R-:W-:Y:S01]  /*4890*/  F2FP.BF16.F32.PACK_AB R21, R21, R31 ;  /* 0x0000001f1515723e */ /* 0x000fe200000010ff */
[----:B------:R0:W-:Y:S01]  /*48a0*/  STG.E.U16 desc[UR12][R10.64+0x4], R14 ;  /* 0x0000040e0a007986 */ /* 0x0001e2000c10150c */
[----:B------:R-:W-:-:S03]  /*48b0*/  F2FP.BF16.F32.PACK_AB R20, R20, R32 ;  /* 0x000000201414723e */ /* 0x000fc600000010ff */
[----:B------:R1:W-:Y:S01]  /*48c0*/  STG.E.U16 desc[UR12][R10.64+0x6], R5 ;  /* 0x000006050a007986 */ /* 0x0003e2000c10150c */
[----:B--2---:R-:W-:-:S03]  /*48d0*/  IADD3 R6, P1, R34, UR14, RZ ;  /* 0x0000000e22067c10 */ /* 0x004fc6000ff3e0ff */
[----:B------:R2:W-:Y:S01]  /*48e0*/  STG.E.U16 desc[UR12][R10.64], R15 ;  /* 0x0000000f0a007986 */ /* 0x0005e2000c10150c */
[----:B------:R-:W-:Y:S02]  /*48f0*/  F2FP.BF16.F32.PACK_AB R12, R27, R12 ;  /* 0x0000000c1b0c723e */ /* 0x000fe400000010ff */
[----:B0-----:R-:W-:Y:S02]  /*4900*/  PRMT R14, R19, 0x7632, R14 ;  /* 0x00007632130e7816 */ /* 0x001fe4000000000e */
[----:B-1----:R-:W-:Y:S02]  /*4910*/  PRMT R5, R21, 0x7632, R5 ;  /* 0x0000763215057816 */ /* 0x002fe40000000005 */
[----:B------:R-:W-:Y:S02]  /*4920*/  F2FP.BF16.F32.PACK_AB R13, R28, R13 ;  /* 0x0000000d1c0d723e */ /* 0x000fe400000010ff */
[----:B--2---:R-:W-:Y:S02]  /*4930*/  PRMT R15, R20, 0x7632, R15 ;  /* 0x00007632140f7816 */ /* 0x004fe4000000000f */
[----:B------:R-:W-:Y:S01]  /*4940*/  F2FP.BF16.F32.PACK_AB R29, R29, R30 ;  /* 0x0000001e1d1d723e */ /* 0x000fe200000010ff */
[----:B------:R-:W-:Y:S01]  /*4950*/  ULOP3.LUT UR4, UR4, 0x1, URZ, 0x3c, !UPT ;  /* 0x0000000104047892 */ /* 0x000fe2000f8e3c3f */
[----:B------:R-:W-:Y:S01]  /*4960*/  UMOV UR5, UR10 ;  /* 0x0000000a00057c82 */ /* 0x000fe20008000000 */
[----:B---3--:R-:W-:-:S02]  /*4970*/  IADD3.X R7, R33, UR15, RZ, P1, !PT ;  /* 0x0000000f21077c10 */ /* 0x008fc40008ffe4ff */
[----:B------:R-:W-:-:S03]  /*4980*/  IADD3 R10, P1, R22, UR14, RZ ;  /* 0x0000000e160a7c10 */ /* 0x000fc6000ff3e0ff */
[----:B------:R-:W-:Y:S01]  /*4990*/  STG.E.U16 desc[UR12][R6.64], R19 ;  /* 0x0000001306007986 */ /* 0x000fe2000c10150c */
[----:B------:R-:W-:-:S03]  /*49a0*/  IADD3.X R11, R18, UR15, RZ, P1, !PT ;  /* 0x0000000f120b7c10 */ /* 0x000fc60008ffe4ff */
[----:B------:R-:W-:Y:S04]  /*49b0*/  STG.E.U16 desc[UR12][R6.64+0x2], R14 ;  /* 0x0000020e06007986 */ /* 0x000fe8000c10150c */
[----:B------:R-:W-:Y:S04]  /*49c0*/  STG.E.U16 desc[UR12][R6.64+0x4], R21 ;  /* 0x0000041506007986 */ /* 0x000fe8000c10150c */
[----:B------:R0:W-:Y:S04]  /*49d0*/  STG.E.U16 desc[UR12][R6.64+0x6], R5 ;  /* 0x0000060506007986 */ /* 0x0001e8000c10150c */
[----:B------:R-:W-:Y:S01]  /*49e0*/  STG.E.U16 desc[UR12][R10.64], R20 ;  /* 0x000000140a007986 */ /* 0x000fe2000c10150c */
[----:B0-----:R-:W-:-:S02]  /*49f0*/  PRMT R7, R12, 0x7632, R7 ;  /* 0x000076320c077816 */ /* 0x001fc40000000007 */
[----:B------:R-:W-:Y:S01]  /*4a00*/  IADD3 R6, P1, R17, UR14, RZ ;  /* 0x0000000e11067c10 */ /* 0x000fe2000ff3e0ff */
[----:B------:R-:W-:Y:S01]  /*4a10*/  STG.E.U16 desc[UR12][R10.64+0x2], R15 ;  /* 0x0000020f0a007986 */ /* 0x000fe2000c10150c */
[----:B------:R-:W-:-:S03]  /*4a20*/  PRMT R5, R13, 0x7632, R5 ;  /* 0x000076320d057816 */ /* 0x000fc60000000005 */
[----:B------:R-:W-:Y:S04]  /*4a30*/  STG.E.U16 desc[UR12][R10.64+0x4], R12 ;  /* 0x0000040c0a007986 */ /* 0x000fe8000c10150c */
[----:B------:R0:W-:Y:S02]  /*4a40*/  STG.E.U16 desc[UR12][R10.64+0x6], R7 ;  /* 0x000006070a007986 */ /* 0x0001e4000c10150c */
[----:B0-----:R-:W-:Y:S02]  /*4a50*/  IADD3.X R7, R16, UR15, RZ, P1, !PT ;  /* 0x0000000f10077c10 */ /* 0x001fe40008ffe4ff */
[----:B------:R-:W-:-:S03]  /*4a60*/  PRMT R11, R29, 0x7632, R11 ;  /* 0x000076321d0b7816 */ /* 0x000fc6000000000b */
[----:B------:R1:W-:Y:S04]  /*4a70*/  STG.E.U16 desc[UR12][R6.64], R13 ;  /* 0x0000000d06007986 */ /* 0x0003e8000c10150c */
[----:B------:R1:W-:Y:S04]  /*4a80*/  STG.E.U16 desc[UR12][R6.64+0x2], R5 ;  /* 0x0000020506007986 */ /* 0x0003e8000c10150c */
[----:B------:R1:W-:Y:S04]  /*4a90*/  STG.E.U16 desc[UR12][R6.64+0x4], R29 ;  /* 0x0000041d06007986 */ /* 0x0003e8000c10150c */
[----:B------:R1:W-:Y:S01]  /*4aa0*/  STG.E.U16 desc[UR12][R6.64+0x6], R11 ;  /* 0x0000060b06007986 */ /* 0x0003e2000c10150c */
[----:B------:R-:W-:Y:S05]  /*4ab0*/  @!P0 BRA `(.L_x_924) ;  /* 0xffffffbc00108947 */ /* 0x000fea000383ffff */
.L_x_908:
        /* <DEDUP_REMOVED lines=46> */
[----:B------:R-:W-:Y:S02]  /*4da0*/  IADD3 R9, R9, 0x1, RZ ;  /* 0x0000000109097810 */ /* 0x000fe40007ffe0ff */
[----:B------:R-:W-:-:S02]  /*4db0*/  IADD3.X R13, RZ, RZ, RZ, P0, !PT ;  /* 0x000000ffff0d7210 */ /* 0x000fc400007fe4ff */
[----:B------:R-:W-:Y:S02]  /*4dc0*/  LOP3.LUT R8, R0, 0x3, RZ, 0xc0, !PT ;  /* 0x0000000300087812 */ /* 0x000fe400078ec0ff */
[----:B------:R-:W-:-:S07]  /*4dd0*/  LOP3.LUT R9, R9, 0x3, RZ, 0xc0, !PT ;  /* 0x0000000309097812 */ /* 0x000fce00078ec0ff */
.L_x_941:
        /* <DEDUP_REMOVED lines=18> */
[----:B------:R-:W-:Y:S02]  /*4f00*/  ISETP.GE.U32.AND.EX P0, PT, R0, RZ, PT, P0 ;  /* 0x000000ff0000720c */ /* 0x000fe40003f06100 */
        /* <DEDUP_REMOVED lines=21> */
[----:B------:R-:W-:Y:S02]  /*5060*/  MOV R12, R28 ;  /* 0x0000001c000c7202 */ /* 0x000fe40000000f00 */
[----:B------:R-:W-:Y:S02]  /*5070*/  @P1 MOV R0, R33 ;  /* 0x0000002100001202 */ /* 0x000fe40000000f00 */
[----:B------:R-:W-:Y:S01]  /*5080*/  @P1 MOV R12, R32 ;  /* 0x00000020000c1202 */ /* 0x000fe20000000f00 */
[----:B--2---:R-:W-:Y:S01]  /*5090*/  FADD.FTZ R27, R27, R16 ;  /* 0x000000101b1b7221 */ /* 0x004fe20000010000 */
[----:B------:R-:W-:-:S03]  /*50a0*/  FADD.FTZ R29, R29, R17 ;  /* 0x000000111d1d7221 */ /* 0x000fc60000010000 */
[----:B---3--:R-:W-:Y:S01]  /*50b0*/  @P1 FADD.FTZ R27, R27, R14 ;  /* 0x0000000e1b1b1221 */ /* 0x008fe20000010000 */
[----:B------:R-:W-:-:S07]  /*50c0*/  @P1 FADD.FTZ R29, R29, R15 ;  /* 0x0000000f1d1d1221 */ /* 0x000fce0000010000 */
.L_x_928:
[----:B------:R-:W-:Y:S05]  /*50d0*/  BSYNC B1 ;  /* 0x0000000000017941 */ /* 0x000fea0003800000 */
.L_x_927:
        /* <DEDUP_REMOVED lines=18> */
[----:B------:R-:W-:Y:S02]  /*5200*/  MOV R11, UR4 ;  /* 0x00000004000b7c02 */ /* 0x000fe40008000f00 */
[----:B------:R-:W-:Y:S02]  /*5210*/  MOV R10, UR5 ;  /* 0x00000005000a7c02 */ /* 0x000fe40008000f00 */
[----:B------:R-:W-:Y:S02]  /*5220*/  IADD3 R11, P1, R11, -0xb4, RZ ;  /* 0xffffff4c0b0b7810 */ /* 0x000fe40007f3e0ff */
[----:B------:R-:W-:Y:S02]  /*5230*/  PLOP3.LUT P0, PT, PT, PT, PT, 0x8, 0x0 ;  /* 0x000000000000781c */ /* 0x000fe40003f0e170 */
[----:B------:R-:W-:-:S11]  /*5240*/  IADD3.X R10, R10, -0x1, RZ, P1, !PT ;  /* 0xffffffff0a0a7810 */ /* 0x000fd60000ffe4ff */
.L_x_931:
        /* <DEDUP_REMOVED lines=55> */
.L_x_930:
[----:B------:R-:W-:Y:S05]  /*55c0*/  BSYNC B1 ;  /* 0x0000000000017941 */ /* 0x000fea0003800000 */
.L_x_929:
        /* <DEDUP_REMOVED lines=26> */
[----:B------:R-:W-:Y:S02]  /*5770*/  IADD3 R0, P2, R0, 0x78, RZ ;  /* 0x0000007800007810 */ /* 0x000fe40007f5e0ff */
[----:B0-----:R-:W-:Y:S02]  /*5780*/  IADD3 R14, P1, R14, 0xe1000, RZ ;  /* 0x000e10000e0e7810 */ /* 0x001fe40007f3e0ff */
[----:B------:R-:W-:Y:S01]  /*5790*/  PLOP3.LUT P0, PT, PT, PT, PT, 0x8, 0x0 ;  /* 0x000000000000781c */ /* 0x000fe20003f0e170 */
[----:B------:R-:W-:Y:S01]  /*57a0*/  IMAD.X R12, RZ, RZ, R12, P2 ;  /* 0x000000ffff0c7224 */ /* 0x000fe200010e060c */
[----:B------:R-:W-:Y:S01]  /*57b0*/  IADD3.X R15, RZ, R15, RZ, P1, !PT ;  /* 0x0000000fff0f7210 */ /* 0x000fe20000ffe4ff */
[----:B--2---:R-:W-:Y:S01]  /*57c0*/  FADD.FTZ R27, R27, R10 ;  /* 0x0000000a1b1b7221 */ /* 0x004fe20000010000 */
[----:B------:R-:W-:-:S03]  /*57d0*/  FADD.FTZ R34, R34, R11 ;  /* 0x0000000b22227221 */ /* 0x000fc60000010000 */
[----:B---3--:R-:W-:Y:S01]  /*57e0*/  FADD.FTZ R27, R27, R24 ;  /* 0x000000181b1b7221 */ /* 0x008fe20000010000 */
[----:B------:R-:W-:-:S07]  /*57f0*/  FADD.FTZ R29, R34, R25 ;  /* 0x00000019221d7221 */ /* 0x000fce0000010000 */
.L_x_933:
[----:B------:R-:W-:Y:S05]  /*5800*/  BSYNC B1 ;  /* 0x0000000000017941 */ /* 0x000fea0003800000 */
.L_x_932:
        /* <DEDUP_REMOVED lines=15> */
.L_x_926:
[----:B------:R-:W-:Y:S05]  /*5900*/  BSYNC B0 ;  /* 0x0000000000007941 */ /* 0x000fea0003800000 */
.L_x_925:
        /* <DEDUP_REMOVED lines=28> */
[----:B------:R-:W-:Y:S02]  /*5ad0*/  MOV R17, 0xffff ;  /* 0x0000ffff00117802 */ /* 0x000fe40000000f00 */
[----:B------:R-:W-:Y:S02]  /*5ae0*/  MOV R19, 0xffff ;  /* 0x0000ffff00137802 */ /* 0x000fe40000000f00 */
[----:B------:R-:W-:Y:S01]  /*5af0*/  MOV R16, 0xffff ;  /* 0x0000ffff00107802 */ /* 0x000fe20000000f00 */
[----:B01----:R-:W0:Y:S01]  /*5b00*/  SHFL.BFLY PT, R11, R0, 0x8, 0x101f ;  /* 0x0d101f00000b7f89 */ /* 0x003e2200000e0000 */
[----:B------:R-:W-:Y:S02]  /*5b10*/  MOV R18, 0xffff ;  /* 0x0000ffff00127802 */ /* 0x000fe40000000f00 */
[----:B------:R-:W-:Y:S01]  /*5b20*/  MOV R21, 0xffff ;  /* 0x0000ffff00157802 */ /* 0x000fe20000000f00 */
[----:B--2---:R-:W1:Y:S01]  /*5b30*/  SHFL.BFLY PT, R15, R10, 0x8, 0x101f ;  /* 0x0d101f000a0f7f89 */ /* 0x004e6200000e0000 */
[----:B------:R-:W-:Y:S01]  /*5b40*/  MOV R23, 0xffff ;  /* 0x0000ffff00177802 */ /* 0x000fe20000000f00 */
        /* <DEDUP_REMOVED lines=14> */
.L_x_950:
        /* <DEDUP_REMOVED lines=19> */
[----:B------:R-:W-:-:S04]  /*5d60*/  @P0 LOP3.LUT R12, R12, R17, RZ, 0x3c, !PT ;  /* 0x000000110c0c0212 */ /* 0x000fc800078e3cff */
[----:B------:R-:W-:Y:S02]  /*5d70*/  @P0 LEA R16, R12, R19, 0x2 ;  /* 0x000000130c100211 */ /* 0x000fe400078e10ff */
[----:B------:R-:W-:-:S03]  /*5d80*/  MOV R12, RZ ;  /* 0x000000ff000c7202 */ /* 0x000fc60000000f00 */
[----:B------:R0:W1:Y:S04]  /*5d90*/  @P0 LDS R0, [R16] ;  /* 0x0000000010000984 */ /* 0x0000680000000800 */
[----:B------:R0:W2:Y:S01]  /*5da0*/  @P0 LDS R12, [R16+0x780] ;  /* 0x00078000100c0984 */ /* 0x0000a20000000800 */
[----:B------:R-:W-:Y:S05]  /*5db0*/  BRA.DIV UR7, `(.L_x_938) ;  /* 0x0000001207b07947 */ /* 0x000fea000b800000 */
[----:B------:R-:W-:Y:S01]  /*5dc0*/  MOV R21, 0xffff ;  /* 0x0000ffff00157802 */ /* 0x000fe20000000f00 */
[----:B0-----:R-:W-:Y:S01]  /*5dd0*/  IMAD.MOV.U32 R16, RZ, RZ, 0xffff ;  /* 0x0000ffffff107424 */ /* 0x001fe200078e00ff */
[----:B------:R-:W-:Y:S02]  /*5de0*/  MOV R23, 0xffff ;  /* 0x0000ffff00177802 */ /* 0x000fe40000000f00 */
[----:B------:R-:W-:Y:S01]  /*5df0*/  MOV R22, 0xffff ;  /* 0x0000ffff00167802 */ /* 0x000fe20000000f00 */
        /* <DEDUP_REMOVED lines=18> */
.L_x_960:
        /* <DEDUP_REMOVED lines=21> */
[----:B------:R-:W-:Y:S02]  /*6070*/  MOV R23, 0xffff ;  /* 0x0000ffff00177802 */ /* 0x000fe40000000f00 */
        /* <DEDUP_REMOVED lines=19> */
.L_x_970:
[----:B--2---:R-:W-:Y:S01]  /*61b0*/  FADD.FTZ R12, R29, R27 ;  /* 0x0000001b1d0c7221 */ /* 0x004fe20000010000 */
[----:B------:R-:W-:-:S04]  /*61c0*/  @!P1 F2FP.BF16.F32.PACK_AB R0, RZ, R0 ;  /* 0x00000000ff00923e */ /* 0x000fc800000010ff */
[----:B------:R-:W-:Y:S01]  /*61d0*/  @!P1 F2FP.BF16.F32.PACK_AB R12, RZ, R12 ;  /* 0x0000000cff0c923e */ /* 0x000fe200000010ff */
[----:B------:R3:W-:Y:S03]  /*61e0*/  @!P1 STG.E.U16 desc[UR12][R10.64+0x78], R0 ;  /* 0x000078000a009986 */ /* 0x0007e6000c10150c */
[----:B------:R-:W-:Y:S02]  /*61f0*/  PRMT R16, R12, 0x7610, R16 ;  /* 0x000076100c107816 */ /* 0x000fe40000000010 */
[----:B------:R-:W-:-:S03]  /*6200*/  LEA.HI R12, R36, 0x5a, RZ, 0x1c ;  /* 0x0000005a240c7811 */ /* 0x000fc600078fe0ff */
[----:B------:R3:W-:Y:S04]  /*6210*/  @!P1 STG.E.U16 desc[UR12][R14.64+0x78], R16 ;  /* 0x000078100e009986 */ /* 0x0007e8000c10150c */
.L_x_936:
[----:B------:R-:W-:Y:S05]  /*6220*/  BSYNC B0 ;  /* 0x0000000000007941 */ /* 0x000fea0003800000 */
.L_x_935:
        /* <DEDUP_REMOVED lines=13> */
[----:B------:R-:W-:Y:S01]  /*6300*/  MOV R21, 0xffff ;  /* 0x0000ffff00157802 */ /* 0x000fe20000000f00 */
[----:B0-----:R-:W-:Y:S01]  /*6310*/  IMAD.MOV.U32 R0, RZ, RZ, 0xffff ;  /* 0x0000ffffff007424 */ /* 0x001fe200078e00ff */
[C---:B------:R-:W-:Y:S01]  /*6320*/  @P0 SHF.L.U32 R15, R7.reuse, 0x1, RZ ;  /* 0x00000001070f0819 */ /* 0x040fe200000006ff */
[----:B------:R-:W-:Y:S01]  /*6330*/  IMAD.MOV.U32 R23, RZ, RZ, 0xffff ;  /* 0x0000ffffff177424 */ /* 0x000fe200078e00ff */
[C---:B------:R-:W-:Y:S01]  /*6340*/  @P0 IADD3 R14, R12.reuse, 0x1e, RZ ;  /* 0x0000001e0c0e0810 */ /* 0x040fe20007ffe0ff */
[----:B-1----:R-:W0:Y:S01]  /*6350*/  SHFL.BFLY PT, R11, R10, 0x8, 0x101f ;  /* 0x0d101f000a0b7f89 */ /* 0x002e2200000e0000 */
[----:B------:R-:W-:Y:S02]  /*6360*/  @P0 SHF.L.U32 R22, R7, 0x1, RZ ;  /* 0x0000000107160819 */ /* 0x000fe400000006ff */
[----:B------:R-:W-:Y:S01]  /*6370*/  @P0 IADD3 R17, R12, 0x3c, RZ ;  /* 0x0000003c0c110810 */ /* 0x000fe20007ffe0ff */
[----:B--2---:R-:W1:Y:S01]  /*6380*/  SHFL.BFLY PT, R29, R18, 0x8, 0x101f ;  /* 0x0d101f00121d7f89 */ /* 0x004e6200000e0000 */
[----:B------:R-:W-:-:S02]  /*6390*/  @P0 LOP3.LUT R14, R14, R15, RZ, 0x3c, !PT ;  /* 0x0000000f0e0e0212 */ /* 0x000fc400078e3cff */
[----:B------:R-:W-:Y:S02]  /*63a0*/  @P0 LEA R19, R7, UR6, 0x7 ;  /* 0x0000000607130c11 */ /* 0x000fe4000f8e38ff */
[----:B------:R-:W-:Y:S01]  /*63b0*/  @P0 LOP3.LUT R17, R17, R22, RZ, 0x3c, !PT ;  /* 0x0000001611110212 */ /* 0x000fe200078e3cff */
[----:B------:R-:W-:Y:S01]  /*63c0*/  IMAD.MOV.U32 R22, RZ, RZ, RZ ;  /* 0x000000ffff167224 */ /* 0x000fe200078e00ff */
[----:B------:R-:W-:Y:S02]  /*63d0*/  @P0 LEA R34, R7, UR6, 0x7 ;  /* 0x0000000607220c11 */ /* 0x000fe4000f8e38ff */
[----:B------:R-:W-:Y:S02]  /*63e0*/  @P0 LEA R19, R14, R19, 0x2 ;  /* 0x000000130e130211 */ /* 0x000fe400078e10ff */
[----:B------:R-:W-:Y:S02]  /*63f0*/  @P0 LEA R34, R17, R34, 0x2 ;  /* 0x0000002211220211 */ /* 0x000fe400078e10ff */
[----:B------:R-:W-:Y:S01]  /*6400*/  MOV R17, 0xffff ;  /* 0x0000ffff00117802 */ /* 0x000fe20000000f00 */
[----:B------:R-:W-:Y:S01]  /*6410*/  @P0 LDS R15, [R19] ;  /* 0x00000000130f0984 */ /* 0x000fe20000000800 */
[----:B------:R-:W-:-:S02]  /*6420*/  @P0 SHF.L.U32 R20, R7, 0x1, RZ ;  /* 0x0000000107140819 */ /* 0x000fc400000006ff */
[----:B------:R-:W-:Y:S01]  /*6430*/  MOV R25, 0xffff ;  /* 0x0000ffff00197802 */ /* 0x000fe20000000f00 */
[----:B------:R2:W-:Y:S01]  /*6440*/  @P0 LDS R14, [R19+0x780] ;  /* 0x00078000130e0984 */ /* 0x0005e20000000800 */
[----:B------:R-:W-:Y:S01]  /*6450*/  MOV R31, RZ ;  /* 0x000000ff001f7202 */ /* 0x000fe20000000f00 */
[----:B0-----:R-:W-:Y:S01]  /*6460*/  FADD.FTZ R11, R11, R10 ;  /* 0x0000000a0b0b7221 */ /* 0x001fe20000010000 */
[----:B------:R-:W-:Y:S01]  /*6470*/  ISETP.NE.AND P1, PT, R7, RZ, PT ;  /* 0x000000ff0700720c */ /* 0x000fe20003f25270 */
[----:B------:R-:W-:Y:S01]  /*6480*/  @P0 LDS R10, [R34] ;  /* 0x00000000220a0984 */ /* 0x000fe20000000800 */
[----:B------:R-:W-:Y:S01]  /*6490*/  MOV R27, 0xffff ;  /* 0x0000ffff001b7802 */ /* 0x000fe20000000f00 */
[----:B-1----:R-:W-:Y:S02]  /*64a0*/  FADD.FTZ R29, R29, R18 ;  /* 0x000000121d1d7221 */ /* 0x002fe40000010000 */
[----:B------:R-:W0:Y:S01]  /*64b0*/  SHFL.BFLY PT, R0, R11, 0x4, 0x101f ;  /* 0x0c901f000b007f89 */ /* 0x000e2200000e0000 */
[----:B--2---:R-:W-:-:S03]  /*64c0*/  MOV R19, RZ ;  /* 0x000000ff00137202 */ /* 0x004fc60000000f00 */
[----:B------:R1:W2:Y:S02]  /*64d0*/  @P0 LDS R21, [R34+0x780] ;  /* 0x0007800022150984 */ /* 0x0002a40000000800 */
[----:B-1----:R-:W-:-:S06]  /*64e0*/  MOV R34, 0xffff ;  /* 0x0000ffff00227802 */ /* 0x002fcc0000000f00 */
[----:B------:R-:W1:Y:S01]  /*64f0*/  SHFL.BFLY PT, R34, R29, 0x4, 0x101f ;  /* 0x0c901f001d227f89 */ /* 0x000e6200000e0000 */
[----:B0-----:R-:W-:Y:S01]  /*6500*/  FADD.FTZ R0, R11, R0 ;  /* 0x000000000b007221 */ /* 0x001fe20000010000 */
[----:B------:R-:W-:Y:S02]  /*6510*/  @P0 IADD3 R11, R12, 0x5a, RZ ;  /* 0x0000005a0c0b0810 */ /* 0x000fe40007ffe0ff */
[----:B------:R-:W-:Y:S02]  /*6520*/  @P0 MOV R31, R15 ;  /* 0x0000000f001f0202 */ /* 0x000fe40000000f00 */
[----:B------:R-:W0:Y:S01]  /*6530*/  SHFL.BFLY PT, R17, R0, 0x2, 0x101f ;  /* 0x0c501f0000117f89 */ /* 0x000e2200000e0000 */
[----:B------:R-:W-:Y:S01]  /*6540*/  @P0 LOP3.LUT R11, R11, R20, RZ, 0x3c, !PT ;  /* 0x000000140b0b0212 */ /* 0x000fe200078e3cff */
[----:B------:R-:W-:Y:S01]  /*6550*/  IMAD.MOV.U32 R15, RZ, RZ, 0xffff ;  /* 0x0000ffffff0f7424 */ /* 0x000fe200078e00ff */
[----:B------:R-:W-:Y:S01]  /*6560*/  @P0 LEA R20, R7, UR6, 0x7 ;  /* 0x0000000607140c11 */ /* 0x000fe2000f8e38ff */
[----:B------:R-:W3:Y:S01]  /*6570*/  SHFL.BFLY PT, R23, R31, 0x8, 0x101f ;  /* 0x0d101f001f177f89 */ /* 0x000ee200000e0000 */
[----:B------:R-:W-:-:S02]  /*6580*/  @P0 MOV R19, R14 ;  /* 0x0000000e00130202 */ /* 0x000fc40000000f00 */
[----:B------:R-:W-:Y:S02]  /*6590*/  @P0 LEA R11, R11, R20, 0x2 ;  /* 0x000000140b0b0211 */ /* 0x000fe400078e10ff */
[----:B------:R-:W-:Y:S02]  /*65a0*/  @P0 MOV R22, R10 ;  /* 0x0000000a00160202 */ /* 0x000fe40000000f00 */
[----:B------:R-:W-:Y:S01]  /*65b0*/  MOV R20, 0xffff ;  /* 0x0000ffff00147802 */ /* 0x000fe20000000f00 */
[----:B------:R-:W-:Y:S01]  /*65c0*/  @P0 LDS R18, [R11] ;  /* 0x000000000b120984 */ /* 0x000fe20000000800 */
[----:B------:R-:W-:Y:S02]  /*65d0*/  MOV R14, RZ ;  /* 0x000000ff000e7202 */ /* 0x000fe40000000f00 */
[----:B--2---:R-:W-:Y:S01]  /*65e0*/  @P0 MOV R14, R21 ;  /* 0x00000015000e0202 */ /* 0x004fe20000000f00 */
[----:B------:R-:W2:Y:S01]  /*65f0*/  SHFL.BFLY PT, R15, R22, 0x8, 0x101f ;  /* 0x0d101f00160f7f89 */ /* 0x000ea200000e0000 */
[----:B-1----:R-:W-:Y:S01]  /*6600*/  FADD.FTZ R21, R29, R34 ;  /* 0x000000221d157221 */ /* 0x002fe20000010000 */
[----:B------:R-:W-:-:S02]  /*6610*/  MOV R34, 0xffff ;  /* 0x0000ffff00227802 */ /* 0x000fc40000000f00 */
[----:B------:R-:W1:Y:S01]  /*6620*/  SHFL.BFLY PT, R20, R19, 0x8, 0x101f ;  /* 0x0d101f0013147f89 */ /* 0x000e6200000e0000 */
[----:B0-----:R-:W-:-:S03]  /*6630*/  FADD.FTZ R0, R0, R17 ;  /* 0x0000001100007221 */ /* 0x001fc60000010000 */
[----:B------:R-:W-:Y:S01]  /*6640*/  SHFL.BFLY PT, R16, R14, 0x8, 0x101f ;  /* 0x0d101f000e107f89 */ /* 0x000fe200000e0000 */
[----:B---3--:R-:W-:-:S03]  /*6650*/  FADD.FTZ R31, R23, R31 ;  /* 0x0000001f171f7221 */ /* 0x008fc60000010000 */
[----:B------:R-:W0:Y:S04]  /*6660*/  SHFL.BFLY PT, R24, R0, 0x1, 0x101f ;  /* 0x0c301f0000187f89 */ /* 0x000e2800000e0000 */
[----:B------:R3:W-:Y:S04]  /*6670*/  @P0 LDS R17, [R11+0x780] ;  /* 0x000780000b110984 */ /* 0x0007e80000000800 */
[----:B------:R-:W4:Y:S01]  /*6680*/  SHFL.BFLY PT, R23, R31, 0x4, 0x101f ;  /* 0x0c901f001f177f89 */ /* 0x000f2200000e0000 */
[----:B--2---:R-:W-:Y:S01]  /*6690*/  FADD.FTZ R22, R15, R22 ;  /* 0x000000160f167221 */ /* 0x004fe20000010000 */
[----:B---3--:R-:W2:Y:S01]  /*66a0*/  @!P1 LDC.64 R10, c[0x0][0x218] ;  /* 0x00008600ff0a9b82 */ /* 0x008ea20000000a00 */
[----:B-1----:R-:W-:Y:S01]  /*66b0*/  FADD.FTZ R20, R20, R19 ;  /* 0x0000001314147221 */ /* 0x002fe20000010000 */
[----:B------:R-:W-:-:S06]  /*66c0*/  IMAD.MOV.U32 R19, RZ, RZ, 0xffff ;  /* 0x0000ffffff137424 */ /* 0x000fcc00078e00ff */
[----:B------:R-:W1:Y:S01]  /*66d0*/  SHFL.BFLY PT, R19, R20, 0x4, 0x101f ;  /* 0x0c901f0014137f89 */ /* 0x000e6200000e0000 */
[----:B0-----:R-:W-:Y:S01]  /*66e0*/  FADD.FTZ R29, R0, R24 ;  /* 0x00000018001d7221 */ /* 0x001fe20000010000 */
[----:B------:R-:W-:Y:S02]  /*66f0*/  MOV R24, 0xffff ;  /* 0x0000ffff00187802 */ /* 0x000fe40000000f00 */
[----:B------:R-:W-:Y:S02]  /*6700*/  IADD3 R0, R12, R6, RZ ;  /* 0x000000060c007210 */ /* 0x000fe40007ffe0ff */
[----:B------:R-:W-:Y:S02]  /*6710*/  @!P1 F2FP.BF16.F32.PACK_AB R15, RZ, R29 ;  /* 0x0000001dff0f923e */ /* 0x000fe400000010ff */
[----:B------:R-:W0:Y:S01]  /*6720*/  SHFL.BFLY PT, R29, R21, 0x2, 0x101f ;  /* 0x0c501f00151d7f89 */ /* 0x000e2200000e0000 */
[----:B------:R-:W-:Y:S01]  /*6730*/  MOV R12, RZ ;  /* 0x000000ff000c7202 */ /* 0x000fe20000000f00 */
[----:B----4-:R-:W-:Y:S01]  /*6740*/  FADD.FTZ R31, R31, R23 ;  /* 0x000000171f1f7221 */ /* 0x010fe20000010000 */
[----:B------:R-:W-:-:S02]  /*6750*/  PRMT R37, R15, 0x7610, R37 ;  /* 0x000076100f257816 */ /* 0x000fc40000000025 */
[----:B------:R-:W-:Y:S01]  /*6760*/  MOV R15, 0xffff ;  /* 0x0000ffff000f7802 */ /* 0x000fe20000000f00 */
[----:B--2---:R-:W-:Y:S01]  /*6770*/  @!P1 IMAD.WIDE R10, R0, 0x2, R10 ;  /* 0x00000002000a9825 */ /* 0x004fe200078e020a */
[----:B------:R-:W-:Y:S04]  /*6780*/  SHFL.BFLY PT, R23, R31, 0x2, 0x101f ;  /* 0x0c501f001f177f89 */ /* 0x000fe800000e0000 */
[----:B------:R-:W2:Y:S01]  /*6790*/  SHFL.BFLY PT, R15, R22, 0x4, 0x101f ;  /* 0x0c901f00160f7f89 */ /* 0x000ea200000e0000 */
[----:B------:R-:W-:Y:S01]  /*67a0*/  @P0 MOV R12, R17 ;  /* 0x00000011000c0202 */ /* 0x000fe20000000f00 */
[----:B------:R-:W-:Y:S02]  /*67b0*/  IMAD.MOV.U32 R17, RZ, RZ, 0xffff ;  /* 0x0000ffffff117424 */ /* 0x000fe400078e00ff */
[----:B------:R3:W-:Y:S01]  /*67c0*/  @!P1 STG.E.U16 desc[UR12][R10.64], R37 ;  /* 0x000000250a009986 */ /* 0x0007e2000c10150c */
        /* <DEDUP_REMOVED lines=10> */
[----:B------:R-:W-:Y:S01]  /*6870*/  MOV R21, 0xffff ;  /* 0x0000ffff00157802 */ /* 0x000fe20000000f00 */
        /* <DEDUP_REMOVED lines=16> */
[----:B------:R-:W-:Y:S01]  /*6980*/  MOV R23, 0xffff ;  /* 0x0000ffff00177802 */ /* 0x000fe20000000f00 */
[----:B-----5:R-:W-:Y:S01]  /*6990*/  FADD.FTZ R20, R22, R21 ;  /* 0x0000001516147221 */ /* 0x020fe20000010000 */
[----:B------:R-:W-:Y:S01]  /*69a0*/  MOV R21, 0xffff ;  /* 0x0000ffff00157802 */ /* 0x000fe20000000f00 */
[----:B------:R-:W4:Y:S01]  /*69b0*/  SHFL.BFLY PT, R17, R19, 0x1, 0x101f ;  /* 0x0c301f0013117f89 */ /* 0x000f2200000e0000 */
[----:B------:R-:W-:Y:S02]  /*69c0*/  @!P1 F2FP.BF16.F32.PACK_AB R25, RZ, R25 ;  /* 0x00000019ff19923e */ /* 0x000fe400000010ff */
[----:B------:R-:W-:Y:S01]  /*69d0*/  MOV R31, 0xffff ;  /* 0x0000ffff001f7802 */ /* 0x000fe20000000f00 */
        /* <DEDUP_REMOVED lines=9> */
[----:B------:R-:W-:Y:S02]  /*6a70*/  IMAD.MOV.U32 R24, RZ, RZ, 0xffff ;  /* 0x0000ffffff187424 */ /* 0x000fe400078e00ff */
        /* <DEDUP_REMOVED lines=28> */
.L_x_1004:
        /* <DEDUP_REMOVED lines=9> */
.L_x_934:
[----:B------:R-:W-:Y:S05]  /*6cd0*/  WARPSYNC.ALL ;  /* 0x0000000000007948 */ /* 0x000fea0003800000 */
[----:B------:R-:W-:Y:S01]  /*6ce0*/  BAR.SYNC.DEFER_BLOCKING 0x0 ;  /* 0x0000000000007b1d */ /* 0x000fe20000010000 */
[C---:B------:R-:W-:Y:S02]  /*6cf0*/  ISETP.GE.AND P0, PT, R6.reuse, -0x1c40, PT ;  /* 0xffffe3c00600780c */ /* 0x040fe40003f06270 */
[----:B------:R-:W-:-:S11]  /*6d00*/  IADD3 R6, R6, 0x2000, RZ ;  /* 0x0000200006067810 */ /* 0x000fd60007ffe0ff */
[----:B------:R-:W-:Y:S05]  /*6d10*/  @!P0 BRA `(.L_x_941) ;  /* 0xffffffe000308947 */ /* 0x000fea000383ffff */
[----:B------:R-:W-:Y:S05]  /*6d20*/  EXIT ;  /* 0x000000000000794d */ /* 0x000fea0003800000 */
.L_x_937:
[----:B-1----:R-:W-:Y:S01]  /*6d30*/  MOV R25, R0 ;  /* 0x0000000000197202 */ /* 0x002fe20000000f00 */
[----:B------:R-:W-:Y:S01]  /*6d40*/  IMAD.MOV.U32 R16, RZ, RZ, 0xffff ;  /* 0x0000ffffff107424 */ /* 0x000fe200078e00ff */
[----:B------:R-:W-:Y:S02]  /*6d50*/  MOV R24, 0x8 ;  /* 0x0000000800187802 */ /* 0x000fe40000000f00 */
[----:B------:R-:W-:-:S07]  /*6d60*/  MOV R23, 0x101f ;  /* 0x0000101f00177802 */ /* 0x000fce0000000f00 */
[----:B0-2---:R-:W-:Y:S05]  /*6d70*/  WARPSYNC.COLLECTIVE R16, `(.L_x_942) ;  /* 0x0000000010087348 */ /* 0x005fea0003c00000 */
[----:B------:R1:W3:Y:S02]  /*6d80*/  SHFL.BFLY P2, R27, R25, R24, R23 ;  /* 0x0c000018191b7389 */ /* 0x0002e40000040017 */
[----:B0123--:R-:W-:Y:S01]  /*6d90*/  ENDCOLLECTIVE ;  /* 0x000000000000791b */ /* 0x00ffe20003800000 */
.L_x_942:
[----:B------:R-:W-:Y:S02]  /*6da0*/  MOV R25, R10 ;  /* 0x0000000a00197202 */ /* 0x000fe40000000f00 */
[----:B------:R-:W-:-:S07]  /*6db0*/  MOV R11, R27 ;  /* 0x0000001b000b7202 */ /* 0x000fce0000000f00 */
[----:B------:R-:W-:Y:S05]  /*6dc0*/  WARPSYNC.COLLECTIVE R16, `(.L_x_943) ;  /* 0x0000000010087348 */ /* 0x000fea0003c00000 */
[----:B------:R0:W1:Y:S02]  /*6dd0*/  SHFL.BFLY P2, R27, R25, R24, R23 ;  /* 0x0c000018191b7389 */ /* 0x0000640000040017 */
[----:B01----:R-:W-:Y:S01]  /*6de0*/  ENDCOLLECTIVE ;  /* 0x000000000000791b */ /* 0x003fe20003800000 */
.L_x_943:
[----:B------:R-:W-:-:S05]  /*6df0*/  FADD.FTZ R11, R11, R0 ;  /* 0x000000000b0b7221 */ /* 0x000fca0000010000 */
[----:B------:R-:W-:Y:S02]  /*6e00*/  MOV R25, R11 ;  /* 0x0000000b00197202 */ /* 0x000fe40000000f00 */
[----:B------:R-:W-:Y:S02]  /*6e10*/  MOV R24, 0x4 ;  /* 0x0000000400187802 */ /* 0x000fe40000000f00 */
[----:B------:R-:W-:-:S07]  /*6e20*/  MOV R15, R27 ;  /* 0x0000001b000f7202 */ /* 0x000fce0000000f00 */
[----:B------:R-:W-:Y:S05]  /*6e30*/  WARPSYNC.COLLECTIVE R16, `(.L_x_944) ;  /* 0x0000000010087348 */ /* 0x000fea0003c00000 */
[----:B------:R0:W1:Y:S02]  /*6e40*/  SHFL.BFLY P2, R27, R25, R24, R23 ;  /* 0x0c000018191b7389 */ /* 0x0000640000040017 */
[----:B01----:R-:W-:Y:S01]  /*6e50*/  ENDCOLLECTIVE ;  /* 0x000000000000791b */ /* 0x003fe20003800000 */
.L_x_944:
[----:B------:R-:W-:-:S04]  /*6e60*/  FADD.FTZ R15, R15, R10 ;  /* 0x0000000a0f0f7221 */ /* 0x000fc80000010000 */
[----:B------:R-:W-:Y:S01]  /*6e70*/  IMAD.MOV.U32 R25, RZ, RZ, R15 ;  /* 0x000000ffff197224 */ /* 0x000fe200078e000f */
[----:B------:R-:W-:-:S07]  /*6e80*/  MOV R12, R27 ;  /* 0x0000001b000c7202 */ /* 0x000fce0000000f00 */
[----:B------:R-:W-:Y:S05]  /*6e90*/  WARPSYNC.COLLECTIVE R16, `(.L_x_945) ;  /* 0x0000000010087348 */ /* 0x000fea0003c00000 */
[----:B------:R0:W1:Y:S02]  /*6ea0*/  SHFL.BFLY P2, R27, R25, R24, R23 ;  /* 0x0c000018191b7389 */ /* 0x0000640000040017 */
[----:B01----:R-:W-:Y:S01]  /*6eb0*/  ENDCOLLECTIVE ;  /* 0x000000000000791b */ /* 0x003fe20003800000 */
.L_x_945:
[----:B------:R-:W-:-:S05]  /*6ec0*/  FADD.FTZ R12, R11, R12 ;  /* 0x0000000c0b0c7221 */ /* 0x000fca0000010000 */
[----:B------:R-:W-:Y:S02]  /*6ed0*/  MOV R25, R12 ;  /* 0x0000000c00197202 */ /* 0x000fe40000000f00 */
[----:B------:R-:W-:Y:S02]  /*6ee0*/  MOV R24, 0x2 ;  /* 0x0000000200187802 */ /* 0x000fe40000000f00 */
[----:B------:R-:W-:-:S07]  /*6ef0*/  MOV R14, R27 ;  /* 0x0000001b000e7202 */ /* 0x000fce0000000f00 */
[----:B------:R-:W-:Y:S05]  /*6f00*/  WARPSYNC.COLLECTIVE R16, `(.L_x_946) ;  /* 0x0000000010087348 */ /* 0x000fea0003c00000 */
[----:B------:R0:W1:Y:S02]  /*6f10*/  SHFL.BFLY P2, R27, R25, R24, R23 ;  /* 0x0c000018191b7389 */ /* 0x0000640000040017 */
[----:B01----:R-:W-:Y:S01]  /*6f20*/  ENDCOLLECTIVE ;  /* 0x000000000000791b */ /* 0x003fe20003800000 */
.L_x_946:
[----:B------:R-:W-:-:S05]  /*6f30*/  FADD.FTZ R14, R15, R14 ;  /* 0x0000000e0f0e7221 */ /* 0x000fca0000010000 */
[----:B------:R-:W-:Y:S02]  /*6f40*/  MOV R25, R14 ;  /* 0x0000000e00197202 */ /* 0x000fe40000000f00 */
[----:B------:R-:W-:-:S07]  /*6f50*/  MOV R17, R27 ;  /* 0x0000001b00117202 */ /* 0x000fce0000000f00 */
[----:B------:R-:W-:Y:S05]  /*6f60*/  WARPSYNC.COLLECTIVE R16, `(.L_x_947) ;  /* 0x0000000010087348 */ /* 0x000fea0003c00000 */
[----:B------:R0:W1:Y:S02]  /*6f70*/  SHFL.BFLY P2, R27, R25, R24, R23 ;  /* 0x0c000018191b7389 */ /* 0x0000640000040017 */
[----:B01----:R-:W-:Y:S01]  /*6f80*/  ENDCOLLECTIVE ;  /* 0x000000000000791b */ /* 0x003fe20003800000 */
.L_x_947:
[----:B------:R-:W-:-:S04]  /*6f90*/  FADD.FTZ R17, R12, R17 ;  /* 0x000000110c117221 */ /* 0x000fc80000010000 */
[----:B------:R-:W-:Y:S01]  /*6fa0*/  IMAD.MOV.U32 R25, RZ, RZ, R17 ;  /* 0x000000ffff197224 */ /* 0x000fe200078e0011 */
[----:B------:R-:W-:Y:S02]  /*6fb0*/  MOV R24, 0x1 ;  /* 0x0000000100187802 */ /* 0x000fe40000000f00 */
[----:B------:R-:W-:-:S07]  /*6fc0*/  MOV R19, R27 ;  /* 0x0000001b00137202 */ /* 0x000fce0000000f00 */
[----:B------:R-:W-:Y:S05]  /*6fd0*/  WARPSYNC.COLLECTIVE R16, `(.L_x_948) ;  /* 0x0000000010087348 */ /* 0x000fea0003c00000 */
[----:B------:R0:W1:Y:S02]  /*6fe0*/  SHFL.BFLY P2, R27, R25, R24, R23 ;  /* 0x0c000018191b7389 */ /* 0x0000640000040017 */
[----:B01----:R-:W-:Y:S01]  /*6ff0*/  ENDCOLLECTIVE ;  /* 0x000000000000791b */ /* 0x003fe20003800000 */
.L_x_948:
[----:B------:R-:W-:-:S05]  /*7000*/  FADD.FTZ R19, R14, R19 ;  /* 0x000000130e137221 */ /* 0x000fca0000010000 */
[----:B------:R-:W-:Y:S02]  /*7010*/  MOV R25, R19 ;  /* 0x0000001300197202 */ /* 0x000fe40000000f00 */
[----:B------:R-:W-:-:S07]  /*7020*/  MOV R0, R27 ;  /* 0x0000001b00007202 */ /* 0x000fce0000000f00 */
[----:B------:R-:W-:Y:S05]  /*7030*/  WARPSYNC.COLLECTIVE R16, `(.L_x_949) ;  /* 0x0000000010087348 */ /* 0x000fea0003c00000 */
[----:B------:R0:W1:Y:S02]  /*7040*/  SHFL.BFLY P2, R27, R25, R24, R23 ;  /* 0x0c000018191b7389 */ /* 0x0000640000040017 */
[----:B01----:R-:W-:Y:S01]  /*7050*/  ENDCOLLECTIVE ;  /* 0x000000000000791b */ /* 0x003fe20003800000 */
.L_x_949:
[----:B------:R-:W-:Y:S01]  /*7060*/  FADD.FTZ R0, R17, R0 ;  /* 0x0000000011007221 */ /* 0x000fe20000010000 */
[----:B------:R-:W-:Y:S06]  /*7070*/  BRA `(.L_x_950) ;  /* 0xffffffe800ec7947 */ /* 0x000fec000383ffff */
.L_x_938:
[----:B------:R-:W-:Y:S01]  /*7080*/  BSSY B1, `(.L_x_951) ;  /* 0x0000008000017945 */ /* 0x000fe20003800000 */
[----:B-1----:R-:W-:Y:S01]  /*7090*/  MOV R25, R0 ;  /* 0x0000000000197202 */ /* 0x002fe20000000f00 */
[----:B0-----:R-:W-:Y:S01]  /*70a0*/  IMAD.MOV.U32 R16, RZ, RZ, 0xffff ;  /* 0x0000ffffff107424 */ /* 0x001fe200078e00ff */
[----:B------:R-:W-:Y:S02]  /*70b0*/  MOV R24, 0x8 ;  /* 0x0000000800187802 */ /* 0x000fe40000000f00 */
[----:B------:R-:W-:-:S07]  /*70c0*/  MOV R23, 0x101f ;  /* 0x0000101f00177802 */ /* 0x000fce0000000f00 */
[----:B--2---:R-:W-:Y:S05]  /*70d0*/  WARPSYNC.COLLECTIVE R16, `(.L_x_952) ;  /* 0x0000000010087348 */ /* 0x004fea0003c00000 */
[----:B------:R0:W1:Y:S02]  /*70e0*/  SHFL.BFLY P2, R27, R25, R24, R23 ;  /* 0x0c000018191b7389 */ /* 0x0000640000040017 */
[----:B012---:R-:W-:Y:S01]  /*70f0*/  ENDCOLLECTIVE ;  /* 0x000000000000791b */ /* 0x007fe20003800000 */
.L_x_952:
[----:B------:R-:W-:Y:S05]  /*7100*/  BSYNC B1 ;  /* 0x0000000000017941 */ /* 0x000fea0003800000 */
.L_x_951:
[----:B------:R-:W-:Y:S01]  /*7110*/  HFMA2.MMA R24, -RZ, RZ, 0, 4.76837158203125e-07 ;  /* 0x00000008ff187435 */ /* 0x000fe200000001ff */
[----:B------:R-:W-:Y:S02]  /*7120*/  MOV R25, R12 ;  /* 0x0000000c00197202 */ /* 0x000fe40000000f00 */
[----:B------:R-:W-:Y:S02]  /*7130*/  MOV R23, 0x101f ;  /* 0x0000101f00177802 */ /* 0x000fe40000000f00 */
[----:B------:R-:W-:Y:S02]  /*7140*/  MOV R16, 0xffff ;  /* 0x0000ffff00107802 */ /* 0x000fe40000000f00 */
[----:B------:R-:W-:-:S07]  /*7150*/  MOV R17, R27 ;  /* 0x0000001b00117202 */ /* 0x000fce0000000f00 */
[----:B------:R-:W-:Y:S05]  /*7160*/  WARPSYNC.COLLECTIVE R16, `(.L_x_953) ;  /* 0x0000000010087348 */ /* 0x000fea0003c00000 */
[----:B------:R0:W1:Y:S02]  /*7170*/  SHFL.BFLY P2, R27, R25, R24, R23 ;  /* 0x0c000018191b7389 */ /* 0x0000640000040017 */
[----:B01----:R-:W-:Y:S01]  /*7180*/  ENDCOLLECTIVE ;  /* 0x000000000000791b */ /* 0x003fe20003800000 */
.L_x_953:
[----:B------:R-:W-:Y:S01]  /*7190*/  FADD.FTZ R17, R17, R0 ;  /* 0x0000000011117221 */ /* 0x000fe20000010000 */
[----:B------:R-:W-:-:S03]  /*71a0*/  HFMA2.MMA R24, -RZ, RZ, 0, 2.384185791015625e-07 ;  /* 0x00000004ff187435 */ /* 0x000fc600000001ff */
[----:B------:R-:W-:Y:S01]  /*71b0*/  IMAD.MOV.U32 R25, RZ, RZ, R17 ;  /* 0x000000ffff197224 */ /* 0x000fe200078e0011 */
[----:B------:R-:W-:-:S07]  /*71c0*/  MOV R19, R27 ;  /* 0x0000001b00137202 */ /* 0x000fce0000000f00 */
[----:B------:R-:W-:Y:S05]  /*71d0*/  WARPSYNC.COLLECTIVE R16, `(.L_x_954) ;  /* 0x0000000010087348 */ /* 0x000fea0003c00000 */
[----:B------:R0:W1:Y:S02]  /*71e0*/  SHFL.BFLY P2, R27, R25, R24, R23 ;  /* 0x0c000018191b7389 */ /* 0x0000640000040017 */
[----:B01----:R-:W-:Y:S01]  /*71f0*/  ENDCOLLECTIVE ;  /* 0x000000000000791b */ /* 0x003fe20003800000 */
.L_x_954:
[----:B------:R-:W-:-:S05]  /*7200*/  FADD.FTZ R19, R19, R12 ;  /* 0x0000000c13137221 */ /* 0x000fca0000010000 */
[----:B------:R-:W-:Y:S02]  /*7210*/  MOV R25, R19 ;  /* 0x0000001300197202 */ /* 0x000fe40000000f00 */
[----:B------:R-:W-:-:S07]  /*7220*/  MOV R18, R27 ;  /* 0x0000001b00127202 */ /* 0x000fce0000000f00 */
[----:B------:R-:W-:Y:S05]  /*7230*/  WARPSYNC.COLLECTIVE R16, `(.L_x_955) ;  /* 0x0000000010087348 */ /* 0x000fea0003c00000 */
[----:B------:R0:W1:Y:S02]  /*7240*/  SHFL.BFLY P2, R27, R25, R24, R23 ;  /* 0x0c000018191b7389 */ /* 0x0000640000040017 */
[----:B01----:R-:W-:Y:S01]  /*7250*/  ENDCOLLECTIVE ;  /* 0x000000000000791b */ /* 0x003fe20003800000 */
.L_x_955:
[----:B------:R-:W-:Y:S01]  /*7260*/  FADD.FTZ R18, R17, R18 ;  /* 0x0000001211127221 */ /* 0x000fe20000010000 */
[----:B------:R-:W-:-:S04]  /*7270*/  HFMA2.MMA R24, -RZ, RZ, 0, 1.1920928955078125e-07 ;  /* 0x00000002ff187435 */ /* 0x000fc800000001ff */
[----:B------:R-:W-:Y:S02]  /*7280*/  MOV R25, R18 ;  /* 0x0000001200197202 */ /* 0x000fe40000000f00 */
[----:B------:R-:W-:-:S07]  /*7290*/  MOV R20, R27 ;  /* 0x0000001b00147202 */ /* 0x000fce0000000f00 */
[----:B------:R-:W-:Y:S05]  /*72a0*/  WARPSYNC.COLLECTIVE R16, `(.L_x_956) ;  /* 0x0000000010087348 */ /* 0x000fea0003c00000 */
[----:B------:R0:W1:Y:S02]  /*72b0*/  SHFL.BFLY P2, R27, R25, R24, R23 ;  /* 0x0c000018191b7389 */ /* 0x0000640000040017 */
[----:B01----:R-:W-:Y:S01]  /*72c0*/  ENDCOLLECTIVE ;  /* 0x000000000000791b */ /* 0x003fe20003800000 */
.L_x_956:
[----:B------:R-:W-:-:S05]  /*72d0*/  FADD.FTZ R20, R19, R20 ;  /* 0x0000001413147221 */ /* 0x000fca0000010000 */
[----:B------:R-:W-:Y:S01]  /*72e0*/  MOV R25, R20 ;  /* 0x0000001400197202 */ /* 0x000fe20000000f00 */
[----:B------:R-:W-:-:S07]  /*72f0*/  IMAD.MOV.U32 R21, RZ, RZ, R27 ;  /* 0x000000ffff157224 */ /* 0x000fce00078e001b */
[----:B------:R-:W-:Y:S05]  /*7300*/  WARPSYNC.COLLECTIVE R16, `(.L_x_957) ;  /* 0x0000000010087348 */ /* 0x000fea0003c00000 */
[----:B------:R0:W1:Y:S02]  /*7310*/  SHFL.BFLY P2, R27, R25, R24, R23 ;  /* 0x0c000018191b7389 */ /* 0x0000640000040017 */
[----:B01----:R-:W-:Y:S01]  /*7320*/  ENDCOLLECTIVE ;  /* 0x000000000000791b */ /* 0x003fe20003800000 */
.L_x_957:
[----:B------:R-:W-:Y:S01]  /*7330*/  FADD.FTZ R21, R18, R21 ;  /* 0x0000001512157221 */ /* 0x000fe20000010000 */
[----:B------:R-:W-:-:S04]  /*7340*/  HFMA2.MMA R24, -RZ, RZ, 0, 5.9604644775390625e-08 ;  /* 0x00000001ff187435 */ /* 0x000fc800000001ff */
[----:B------:R-:W-:Y:S02]  /*7350*/  MOV R25, R21 ;  /* 0x0000001500197202 */ /* 0x000fe40000000f00 */
[----:B------:R-:W-:-:S07]  /*7360*/  MOV R29, R27 ;  /* 0x0000001b001d7202 */ /* 0x000fce0000000f00 */
[----:B------:R-:W-:Y:S05]  /*7370*/  WARPSYNC.COLLECTIVE R16, `(.L_x_958) ;  /* 0x0000000010087348 */ /* 0x000fea0003c00000 */
[----:B------:R0:W1:Y:S02]  /*7380*/  SHFL.BFLY P2, R27, R25, R24, R23 ;  /* 0x0c000018191b7389 */ /* 0x0000640000040017 */
[----:B01----:R-:W-:Y:S01]  /*7390*/  ENDCOLLECTIVE ;  /* 0x000000000000791b */ /* 0x003fe20003800000 */
.L_x_958:
[----:B------:R-:W-:-:S05]  /*73a0*/  FADD.FTZ R29, R20, R29 ;  /* 0x0000001d141d7221 */ /* 0x000fca0000010000 */
[----:B------:R-:W-:Y:S02]  /*73b0*/  MOV R25, R29 ;  /* 0x0000001d00197202 */ /* 0x000fe40000000f00 */
[----:B------:R-:W-:-:S07]  /*73c0*/  MOV R0, R27 ;  /* 0x0000001b00007202 */ /* 0x000fce0000000f00 */
[----:B------:R-:W-:Y:S05]  /*73d0*/  WARPSYNC.COLLECTIVE R16, `(.L_x_959) ;  /* 0x0000000010087348 */ /* 0x000fea0003c00000 */
[----:B------:R0:W1:Y:S02]  /*73e0*/  SHFL.BFLY P2, R27, R25, R24, R23 ;  /* 0x0c000018191b7389 */ /* 0x0000640000040017 */
[----:B01----:R-:W-:Y:S01]  /*73f0*/  ENDCOLLECTIVE ;  /* 0x000000000000791b */ /* 0x003fe20003800000 */
.L_x_959:
[----:B------:R-:W-:Y:S01]  /*7400*/  FADD.FTZ R0, R21, R0 ;  /* 0x0000000015007221 */ /* 0x000fe20000010000 */
[----:B------:R-:W-:Y:S06]  /*7410*/  BRA `(.L_x_960) ;  /* 0xffffffe800c07947 */ /* 0x000fec000383ffff */
.L_x_939:
        /* <DEDUP_REMOVED lines=8> */
.L_x_962:
[----:B------:R-:W-:Y:S05]  /*74a0*/  BSYNC B1 ;  /* 0x0000000000017941 */ /* 0x000fea0003800000 */
.L_x_961:
        /* <DEDUP_REMOVED lines=8> */
.L_x_963:
[----:B------:R-:W-:Y:S01]  /*7530*/  FADD.FTZ R17, R17, R0 ;  /* 0x0000000011117221 */ /* 0x000fe20000010000 */
[----:B------:R-:W-:-:S04]  /*7540*/  HFMA2.MMA R24, -RZ, RZ, 0, 2.384185791015625e-07 ;  /* 0x00000004ff187435 */ /* 0x000fc800000001ff */
[----:B------:R-:W-:Y:S02]  /*7550*/  MOV R25, R17 ;  /* 0x0000001100197202 */ /* 0x000fe40000000f00 */
[----:B------:R-:W-:-:S07]  /*7560*/  MOV R19, R27 ;  /* 0x0000001b00137202 */ /* 0x000fce0000000f00 */
[----:B------:R-:W-:Y:S05]  /*7570*/  WARPSYNC.COLLECTIVE R16, `(.L_x_964) ;  /* 0x0000000010087348 */ /* 0x000fea0003c00000 */
[----:B------:R0:W1:Y:S02]  /*7580*/  SHFL.BFLY P2, R27, R25, R24, R23 ;  /* 0x0c000018191b7389 */ /* 0x0000640000040017 */
[----:B01----:R-:W-:Y:S01]  /*7590*/  ENDCOLLECTIVE ;  /* 0x000000000000791b */ /* 0x003fe20003800000 */
.L_x_964:
[----:B------:R-:W-:-:S05]  /*75a0*/  FADD.FTZ R19, R19, R12 ;  /* 0x0000000c13137221 */ /* 0x000fca0000010000 */
[----:B------:R-:W-:Y:S02]  /*75b0*/  MOV R25, R19 ;  /* 0x0000001300197202 */ /* 0x000fe40000000f00 */
[----:B------:R-:W-:-:S07]  /*75c0*/  MOV R18, R27 ;  /* 0x0000001b00127202 */ /* 0x000fce0000000f00 */
[----:B------:R-:W-:Y:S05]  /*75d0*/  WARPSYNC.COLLECTIVE R16, `(.L_x_965) ;  /* 0x0000000010087348 */ /* 0x000fea0003c00000 */
[----:B------:R0:W1:Y:S02]  /*75e0*/  SHFL.BFLY P2, R27, R25, R24, R23 ;  /* 0x0c000018191b7389 */ /* 0x0000640000040017 */
[----:B01----:R-:W-:Y:S01]  /*75f0*/  ENDCOLLECTIVE ;  /* 0x000000000000791b */ /* 0x003fe20003800000 */
.L_x_965:
[----:B------:R-:W-:Y:S01]  /*7600*/  FADD.FTZ R18, R17, R18 ;  /* 0x0000001211127221 */ /* 0x000fe20000010000 */
[----:B------:R-:W-:-:S04]  /*7610*/  HFMA2.MMA R24, -RZ, RZ, 0, 1.1920928955078125e-07 ;  /* 0x00000002ff187435 */ /* 0x000fc800000001ff */
[----:B------:R-:W-:Y:S01]  /*7620*/  MOV R25, R18 ;  /* 0x0000001200197202 */ /* 0x000fe20000000f00 */
[----:B------:R-:W-:-:S07]  /*7630*/  IMAD.MOV.U32 R20, RZ, RZ, R27 ;  /* 0x000000ffff147224 */ /* 0x000fce00078e001b */
[----:B------:R-:W-:Y:S05]  /*7640*/  WARPSYNC.COLLECTIVE R16, `(.L_x_966) ;  /* 0x0000000010087348 */ /* 0x000fea0003c00000 */
[----:B------:R0:W1:Y:S02]  /*7650*/  SHFL.BFLY P2, R27, R25, R24, R23 ;  /* 0x0c000018191b7389 */ /* 0x0000640000040017 */
[----:B01----:R-:W-:Y:S01]  /*7660*/  ENDCOLLECTIVE ;  /* 0x000000000000791b */ /* 0x003fe20003800000 */
.L_x_966:
[----:B------:R-:W-:-:S05]  /*7670*/  FADD.FTZ R20, R19, R20 ;  /* 0x0000001413147221 */ /* 0x000fca0000010000 */
[----:B------:R-:W-:Y:S02]  /*7680*/  MOV R25, R20 ;  /* 0x0000001400197202 */ /* 0x000fe40000000f00 */
[----:B------:R-:W-:-:S07]  /*7690*/  MOV R21, R27 ;  /* 0x0000001b00157202 */ /* 0x000fce0000000f00 */
[----:B------:R-:W-:Y:S05]  /*76a0*/  WARPSYNC.COLLECTIVE R16, `(.L_x_967) ;  /* 0x0000000010087348 */ /* 0x000fea0003c00000 */
[----:B------:R0:W1:Y:S02]  /*76b0*/  SHFL.BFLY P2, R27, R25, R24, R23 ;  /* 0x0c000018191b7389 */ /* 0x0000640000040017 */
[----:B01----:R-:W-:Y:S01]  /*76c0*/  ENDCOLLECTIVE ;  /* 0x000000000000791b */ /* 0x003fe20003800000 */
.L_x_967:
[----:B------:R-:W-:-:S05]  /*76d0*/  FADD.FTZ R21, R18, R21 ;  /* 0x0000001512157221 */ /* 0x000fca0000010000 */
[----:B------:R-:W-:Y:S01]  /*76e0*/  MOV R25, R21 ;  /* 0x0000001500197202 */ /* 0x000fe20000000f00 */
[----:B------:R-:W-:Y:S01]  /*76f0*/  IMAD.MOV.U32 R24, RZ, RZ, 0x1 ;  /* 0x00000001ff187424 */ /* 0x000fe200078e00ff */
[----:B------:R-:W-:-:S07]  /*7700*/  MOV R29, R27 ;  /* 0x0000001b001d7202 */ /* 0x000fce0000000f00 */
[----:B------:R-:W-:Y:S05]  /*7710*/  WARPSYNC.COLLECTIVE R16, `(.L_x_968) ;  /* 0x0000000010087348 */ /* 0x000fea0003c00000 */
[----:B------:R0:W1:Y:S02]  /*7720*/  SHFL.BFLY P2, R27, R25, R24, R23 ;  /* 0x0c000018191b7389 */ /* 0x0000640000040017 */
[----:B01----:R-:W-:Y:S01]  /*7730*/  ENDCOLLECTIVE ;  /* 0x000000000000791b */ /* 0x003fe20003800000 */
.L_x_968:
[----:B------:R-:W-:-:S05]  /*7740*/  FADD.FTZ R29, R20, R29 ;  /* 0x0000001d141d7221 */ /* 0x000fca0000010000 */
[----:B------:R-:W-:Y:S02]  /*7750*/  MOV R25, R29 ;  /* 0x0000001d00197202 */ /* 0x000fe40000000f00 */
[----:B------:R-:W-:-:S07]  /*7760*/  MOV R0, R27 ;  /* 0x0000001b00007202 */ /* 0x000fce0000000f00 */
[----:B------:R-:W-:Y:S05]  /*7770*/  WARPSYNC.COLLECTIVE R16, `(.L_x_969) ;  /* 0x0000000010087348 */ /* 0x000fea0003c00000 */
[----:B------:R0:W1:Y:S02]  /*7780*/  SHFL.BFLY P2, R27, R25, R24, R23 ;  /* 0x0c000018191b7389 */ /* 0x0000640000040017 */
[----:B01----:R-:W-:Y:S01]  /*7790*/  ENDCOLLECTIVE ;  /* 0x000000000000791b */ /* 0x003fe20003800000 */
.L_x_969:
[----:B------:R-:W-:Y:S01]  /*77a0*/  FADD.FTZ R0, R21, R0 ;  /* 0x0000000015007221 */ /* 0x000fe20000010000 */
[----:B------:R-:W-:Y:S06]  /*77b0*/  BRA `(.L_x_970) ;  /* 0xffffffe8007c7947 */ /* 0x000fec000383ffff */
.L_x_940:
[----:B------:R-:W-:Y:S01]  /*77c0*/  BSSY B0, `(.L_x_971) ;  /* 0x0000008000007945 */ /* 0x000fe20003800000 */
[----:B-1----:R-:W-:Y:S02]  /*77d0*/  MOV R25, R10 ;  /* 0x0000000a00197202 */ /* 0x002fe40000000f00 */
[----:B------:R-:W-:Y:S02]  /*77e0*/  MOV R24, 0x8 ;  /* 0x0000000800187802 */ /* 0x000fe40000000f00 */
[----:B------:R-:W-:Y:S02]  /*77f0*/  MOV R23, 0x101f ;  /* 0x0000101f00177802 */ /* 0x000fe40000000f00 */
[----:B------:R-:W-:-:S07]  /*7800*/  MOV R16, 0xffff ;  /* 0x0000ffff00107802 */ /* 0x000fce0000000f00 */
[----:B0-2---:R-:W-:Y:S05]  /*7810*/  WARPSYNC.COLLECTIVE R16, `(.L_x_972) ;  /* 0x0000000010087348 */ /* 0x005fea0003c00000 */
[----:B------:R1:W3:Y:S02]  /*7820*/  SHFL.BFLY P2, R27, R25, R24, R23 ;  /* 0x0c000018191b7389 */ /* 0x0002e40000040017 */
[----:B0123--:R-:W-:Y:S01]  /*7830*/  ENDCOLLECTIVE ;  /* 0x000000000000791b */ /* 0x00ffe20003800000 */
.L_x_972:
[----:B------:R-:W-:Y:S05]  /*7840*/  BSYNC B0 ;  /* 0x0000000000007941 */ /* 0x000fea0003800000 */
.L_x_971:
[----:B------:R-:W-:Y:S01]  /*7850*/  HFMA2.MMA R24, -RZ, RZ, 0, 4.76837158203125e-07 ;  /* 0x00000008ff187435 */ /* 0x000fe200000001ff */
[----:B------:R-:W-:Y:S01]  /*7860*/  MOV R25, R18 ;  /* 0x0000001200197202 */ /* 0x000fe20000000f00 */
[----:B------:R-:W-:Y:S01]  /*7870*/  IMAD.MOV.U32 R11, RZ, RZ, R27 ;  /* 0x000000ffff0b7224 */ /* 0x000fe200078e001b */
[----:B------:R-:W-:Y:S02]  /*7880*/  MOV R23, 0x101f ;  /* 0x0000101f00177802 */ /* 0x000fe40000000f00 */
[----:B------:R-:W-:Y:S01]  /*7890*/  MOV R16, 0xffff ;  /* 0x0000ffff00107802 */ /* 0x000fe20000000f00 */
[----:B------:R-:W-:Y:S01]  /*78a0*/  FADD.FTZ R11, R11, R10 ;  /* 0x0000000a0b0b7221 */ /* 0x000fe20000010000 */
[----:B------:R-:W-:Y:S02]  /*78b0*/  @P0 SHF.L.U32 R15, R7, 0x1, RZ ;  /* 0x00000001070f0819 */ /* 0x000fe400000006ff */
[----:B------:R-:W-:-:S07]  /*78c0*/  @P0 IADD3 R14, R12, 0x1e, RZ ;  /* 0x0000001e0c0e0810 */ /* 0x000fce0007ffe0ff */
[----:B------:R-:W-:Y:S05]  /*78d0*/  WARPSYNC.COLLECTIVE R16, `(.L_x_973) ;  /* 0x0000000010087348 */ /* 0x000fea0003c00000 */
[----:B------:R0:W1:Y:S02]  /*78e0*/  SHFL.BFLY P2, R27, R25, R24, R23 ;  /* 0x0c000018191b7389 */ /* 0x0000640000040017 */
[----:B01----:R-:W-:Y:S01]  /*78f0*/  ENDCOLLECTIVE ;  /* 0x000000000000791b */ /* 0x003fe20003800000 */
.L_x_973:
[C---:B------:R-:W-:Y:S02]  /*7900*/  @P0 LEA R19, R7.reuse, UR6, 0x7 ;  /* 0x0000000607130c11 */ /* 0x040fe4000f8e38ff */
[----:B------:R-:W-:Y:S02]  /*7910*/  @P0 LOP3.LUT R14, R14, R15, RZ, 0x3c, !PT ;  /* 0x0000000f0e0e0212 */ /* 0x000fe400078e3cff */
[----:B------:R-:W-:Y:S02]  /*7920*/  MOV R31, RZ ;  /* 0x000000ff001f7202 */ /* 0x000fe40000000f00 */
[----:B------:R-:W-:Y:S02]  /*7930*/  @P0 LEA R19, R14, R19, 0x2 ;  /* 0x000000130e130211 */ /* 0x000fe400078e10ff */
[C---:B------:R-:W-:Y:S02]  /*7940*/  ISETP.NE.AND P1, PT, R7.reuse, RZ, PT ;  /* 0x000000ff0700720c */ /* 0x040fe40003f25270 */
[----:B------:R-:W-:Y:S01]  /*7950*/  @P0 SHF.L.U32 R22, R7, 0x1, RZ ;  /* 0x0000000107160819 */ /* 0x000fe200000006ff */
[----:B------:R-:W0:Y:S01]  /*7960*/  @P0 LDS R15, [R19] ;  /* 0x00000000130f0984 */ /* 0x000e220000000800 */
[----:B------:R-:W-:Y:S01]  /*7970*/  MOV R25, R11 ;  /* 0x0000000b00197202 */ /* 0x000fe20000000f00 */
[----:B------:R-:W-:-:S02]  /*7980*/  IMAD.MOV.U32 R24, RZ, RZ, 0x4 ;  /* 0x00000004ff187424 */ /* 0x000fc400078e00ff */
[----:B------:R1:W2:Y:S01]  /*7990*/  @P0 LDS R14, [R19+0x780] ;  /* 0x00078000130e0984 */ /* 0x0002a20000000800 */
[----:B------:R-:W-:Y:S01]  /*79a0*/  MOV R29, R27 ;  /* 0x0000001b001d7202 */ /* 0x000fe20000000f00 */
[----:B-1----:R-:W-:-:S11]  /*79b0*/  HFMA2.MMA R19, -RZ, RZ, 0, 0 ;  /* 0x00000000ff137435 */ /* 0x002fd600000001ff */
[----:B0-2---:R-:W-:Y:S05]  /*79c0*/  WARPSYNC.COLLECTIVE R16, `(.L_x_974) ;  /* 0x0000000010087348 */ /* 0x005fea0003c00000 */
[----:B------:R1:W3:Y:S02]  /*79d0*/  SHFL.BFLY P2, R27, R25, R24, R23 ;  /* 0x0c000018191b7389 */ /* 0x0002e40000040017 */
[----:B0123--:R-:W-:Y:S01]  /*79e0*/  ENDCOLLECTIVE ;  /* 0x000000000000791b */ /* 0x00ffe20003800000 */
.L_x_974:
[----:B------:R-:W-:-:S05]  /*79f0*/  FADD.FTZ R29, R29, R18 ;  /* 0x000000121d1d7221 */ /* 0x000fca0000010000 */
[----:B------:R-:W-:Y:S02]  /*7a00*/  MOV R25, R29 ;  /* 0x0000001d00197202 */ /* 0x000fe40000000f00 */
[----:B------:R-:W-:-:S07]  /*7a10*/  MOV R0, R27 ;  /* 0x0000001b00007202 */ /* 0x000fce0000000f00 */
[----:B------:R-:W-:Y:S05]  /*7a20*/  WARPSYNC.COLLECTIVE R16, `(.L_x_975) ;  /* 0x0000000010087348 */ /* 0x000fea0003c00000 */
[----:B------:R0:W1:Y:S02]  /*7a30*/  SHFL.BFLY P2, R27, R25, R24, R23 ;  /* 0x0c000018191b7389 */ /* 0x0000640000040017 */
[----:B01----:R-:W-:Y:S01]  /*7a40*/  ENDCOLLECTIVE ;  /* 0x000000000000791b */ /* 0x003fe20003800000 */
.L_x_975:
[----:B------:R-:W-:Y:S01]  /*7a50*/  @P0 MOV R31, R15 ;  /* 0x0000000f001f0202 */ /* 0x000fe20000000f00 */
[----:B------:R-:W-:Y:S01]  /*7a60*/  FADD.FTZ R0, R11, R0 ;  /* 0x000000000b007221 */ /* 0x000fe20000010000 */
[----:B------:R-:W-:Y:S01]  /*7a70*/  @P0 MOV R19, R14 ;  /* 0x0000000e00130202 */ /* 0x000fe20000000f00 */
[----:B------:R-:W0:Y:S03]  /*7a80*/  @!P1 LDC.64 R10, c[0x0][0x218] ;  /* 0x00008600ff0a9b82 */ /* 0x000e260000000a00 */
[----:B------:R-:W-:Y:S01]  /*7a90*/  MOV R25, R0 ;  /* 0x0000000000197202 */ /* 0x000fe20000000f00 */
[----:B------:R-:W-:Y:S01]  /*7aa0*/  IMAD.MOV.U32 R24, RZ, RZ, 0x2 ;  /* 0x00000002ff187424 */ /* 0x000fe200078e00ff */
[----:B------:R-:W-:-:S07]  /*7ab0*/  MOV R34, R27 ;  /* 0x0000001b00227202 */ /* 0x000fce0000000f00 */
[----:B0-----:R-:W-:Y:S05]  /*7ac0*/  WARPSYNC.COLLECTIVE R16, `(.L_x_976) ;  /* 0x0000000010087348 */ /* 0x001fea0003c00000 */
[----:B------:R1:W2:Y:S02]  /*7ad0*/  SHFL.BFLY P2, R27, R25, R24, R23 ;  /* 0x0c000018191b7389 */ /* 0x0002a40000040017 */
[----:B012---:R-:W-:Y:S01]  /*7ae0*/  ENDCOLLECTIVE ;  /* 0x000000000000791b */ /* 0x007fe20003800000 */
.L_x_976:
[----:B------:R-:W-:Y:S01]  /*7af0*/  FADD.FTZ R21, R29, R34 ;  /* 0x000000221d157221 */ /* 0x000fe20000010000 */
[----:B------:R-:W-:-:S04]  /*7b00*/  @P0 LEA R34, R7, UR6, 0x7 ;  /* 0x0000000607220c11 */ /* 0x000fc8000f8e38ff */
[----:B------:R-:W-:Y:S02]  /*7b10*/  MOV R25, R21 ;  /* 0x0000001500197202 */ /* 0x000fe40000000f00 */
[----:B------:R-:W-:-:S07]  /*7b20*/  MOV R17, R27 ;  /* 0x0000001b00117202 */ /* 0x000fce0000000f00 */
[----:B------:R-:W-:Y:S05]  /*7b30*/  WARPSYNC.COLLECTIVE R16, `(.L_x_977) ;  /* 0x0000000010087348 */ /* 0x000fea0003c00000 */
[----:B------:R0:W1:Y:S02]  /*7b40*/  SHFL.BFLY P2, R27, R25, R24, R23 ;  /* 0x0c000018191b7389 */ /* 0x0000640000040017 */
[----:B01----:R-:W-:Y:S01]  /*7b50*/  ENDCOLLECTIVE ;  /* 0x000000000000791b */ /* 0x003fe20003800000 */
.L_x_977:
[----:B------:R-:W-:Y:S01]  /*7b60*/  FADD.FTZ R0, R0, R17 ;  /* 0x0000001100007221 */ /* 0x000fe20000010000 */
[----:B------:R-:W-:-:S04]  /*7b70*/  HFMA2.MMA R24, -RZ, RZ, 0, 5.9604644775390625e-08 ;  /* 0x00000001ff187435 */ /* 0x000fc800000001ff */
[----:B------:R-:W-:Y:S02]  /*7b80*/  MOV R25, R0 ;  /* 0x0000000000197202 */ /* 0x000fe40000000f00 */
[----:B------:R-:W-:-:S07]  /*7b90*/  MOV R29, R27 ;  /* 0x0000001b001d7202 */ /* 0x000fce0000000f00 */
[----:B------:R-:W-:Y:S05]  /*7ba0*/  WARPSYNC.COLLECTIVE R16, `(.L_x_978) ;  /* 0x0000000010087348 */ /* 0x000fea0003c00000 */
[----:B------:R0:W1:Y:S02]  /*7bb0*/  SHFL.BFLY P2, R27, R25, R24, R23 ;  /* 0x0c000018191b7389 */ /* 0x0000640000040017 */
[----:B01----:R-:W-:Y:S01]  /*7bc0*/  ENDCOLLECTIVE ;  /* 0x000000000000791b */ /* 0x003fe20003800000 */
.L_x_978:
[----:B------:R-:W-:-:S05]  /*7bd0*/  FADD.FTZ R18, R21, R29 ;  /* 0x0000001d15127221 */ /* 0x000fca0000010000 */
[----:B------:R-:W-:Y:S01]  /*7be0*/  MOV R25, R18 ;  /* 0x0000001200197202 */ /* 0x000fe20000000f00 */
[----:B------:R-:W-:-:S04]  /*7bf0*/  IMAD.MOV.U32 R24, RZ, RZ, R27 ;  /* 0x000000ffff187224 */ /* 0x000fc800078e001b */
        /* <DEDUP_REMOVED lines=8> */
.L_x_979:
        /* <DEDUP_REMOVED lines=8> */
.L_x_980:
        /* <DEDUP_REMOVED lines=9> */
.L_x_981:
[----:B------:R-:W-:Y:S01]  /*7d90*/  HFMA2.MMA R24, -RZ, RZ, 0, 2.384185791015625e-07 ;  /* 0x00000004ff187435 */ /* 0x000fe200000001ff */
[----:B------:R-:W-:Y:S01]  /*7da0*/  MOV R25, R31 ;  /* 0x0000001f00197202 */ /* 0x000fe20000000f00 */
[----:B------:R-:W-:-:S09]  /*7db0*/  IMAD.MOV.U32 R20, RZ, RZ, R27 ;  /* 0x000000ffff147224 */ /* 0x000fd200078e001b */
[----:B------:R-:W-:Y:S05]  /*7dc0*/  WARPSYNC.COLLECTIVE R16, `(.L_x_982) ;  /* 0x0000000010087348 */ /* 0x000fea0003c00000 */
[----:B------:R0:W1:Y:S02]  /*7dd0*/  SHFL.BFLY P2, R27, R25, R24, R23 ;  /* 0x0c000018191b7389 */ /* 0x0000640000040017 */
[----:B01----:R-:W-:Y:S01]  /*7de0*/  ENDCOLLECTIVE ;  /* 0x000000000000791b */ /* 0x003fe20003800000 */
.L_x_982:
[----:B------:R-:W-:-:S05]  /*7df0*/  FADD.FTZ R20, R20, R19 ;  /* 0x0000001314147221 */ /* 0x000fca0000010000 */
[----:B------:R-:W-:Y:S02]  /*7e00*/  MOV R25, R20 ;  /* 0x0000001400197202 */ /* 0x000fe40000000f00 */
[----:B------:R-:W-:-:S05]  /*7e10*/  MOV R23, R27 ;  /* 0x0000001b00177202 */ /* 0x000fca0000000f00 */
[----:B------:R-:W-:Y:S01]  /*7e20*/  FADD.FTZ R31, R31, R23 ;  /* 0x000000171f1f7221 */ /* 0x000fe20000010000 */
[----:B------:R-:W-:-:S11]  /*7e30*/  HFMA2.MMA R23, -RZ, RZ, 0, 0.000503063201904296875 ;  /* 0x0000101fff177435 */ /* 0x000fd600000001ff */
[----:B------:R-:W-:Y:S05]  /*7e40*/  WARPSYNC.COLLECTIVE R16, `(.L_x_983) ;  /* 0x0000000010087348 */ /* 0x000fea0003c00000 */
[----:B------:R0:W1:Y:S02]  /*7e50*/  SHFL.BFLY P2, R27, R25, R24, R23 ;  /* 0x0c000018191b7389 */ /* 0x0000640000040017 */
[----:B01----:R-:W-:Y:S01]  /*7e60*/  ENDCOLLECTIVE ;  /* 0x000000000000791b */ /* 0x003fe20003800000 */
.L_x_983:
[----:B------:R-:W-:Y:S01]  /*7e70*/  HFMA2.MMA R24, -RZ, RZ, 0, 1.1920928955078125e-07 ;  /* 0x00000002ff187435 */ /* 0x000fe200000001ff */
[----:B------:R-:W-:Y:S01]  /*7e80*/  IMAD.MOV.U32 R25, RZ, RZ, R31 ;  /* 0x000000ffff197224 */ /* 0x000fe200078e001f */
[----:B------:R-:W-:-:S09]  /*7e90*/  MOV R19, R27 ;  /* 0x0000001b00137202 */ /* 0x000fd20000000f00 */
[----:B------:R-:W-:Y:S05]  /*7ea0*/  WARPSYNC.COLLECTIVE R16, `(.L_x_984) ;  /* 0x0000000010087348 */ /* 0x000fea0003c00000 */
[----:B------:R0:W1:Y:S02]  /*7eb0*/  SHFL.BFLY P2, R27, R25, R24, R23 ;  /* 0x0c000018191b7389 */ /* 0x0000640000040017 */
[----:B01----:R-:W-:Y:S01]  /*7ec0*/  ENDCOLLECTIVE ;  /* 0x000000000000791b */ /* 0x003fe20003800000 */
.L_x_984:
[----:B------:R-:W-:Y:S01]  /*7ed0*/  FADD.FTZ R20, R20, R19 ;  /* 0x0000001314147221 */ /* 0x000fe20000010000 */
[----:B------:R-:W-:Y:S02]  /*7ee0*/  @!P1 F2FP.BF16.F32.PACK_AB R25, RZ, R17 ;  /* 0x00000011ff19923e */ /* 0x000fe400000010ff */
[----:B------:R-:W-:Y:S02]  /*7ef0*/  @P0 IADD3 R17, R12, 0x3c, RZ ;  /* 0x0000003c0c110810 */ /* 0x000fe40007ffe0ff */
[----:B------:R-:W-:Y:S02]  /*7f00*/  PRMT R10, R25, 0x7610, R10 ;  /* 0x00007610190a7816 */ /* 0x000fe4000000000a */
[----:B------:R-:W-:Y:S02]  /*7f10*/  MOV R25, R20 ;  /* 0x0000001400197202 */ /* 0x000fe40000000f00 */
[----:B------:R-:W-:Y:S01]  /*7f20*/  @P0 LOP3.LUT R17, R17, R22, RZ, 0x3c, !PT ;  /* 0x0000001611110212 */ /* 0x000fe200078e3cff */
[----:B------:R0:W-:Y:S01]  /*7f30*/  @!P1 STG.E.U16 desc[UR12][R14.64], R10 ;  /* 0x0000000a0e009986 */ /* 0x0001e2000c10150c */
[----:B------:R-:W-:Y:S01]  /*7f40*/  MOV R23, R27 ;  /* 0x0000001b00177202 */ /* 0x000fe20000000f00 */
[----:B------:R-:W-:Y:S01]  /*7f50*/  HFMA2.MMA R22, -RZ, RZ, 0, 0 ;  /* 0x00000000ff167435 */ /* 0x000fe200000001ff */
[----:B------:R-:W-:-:S03]  /*7f60*/  @P0 LEA R34, R17, R34, 0x2 ;  /* 0x0000002211220211 */ /* 0x000fc600078e10ff */
[----:B------:R-:W-:Y:S01]  /*7f70*/  FADD.FTZ R18, R31, R23 ;  /* 0x000000171f127221 */ /* 0x000fe20000010000 */
[----:B------:R-:W-:Y:S01]  /*7f80*/  IMAD.MOV.U32 R23, RZ, RZ, 0x101f ;  /* 0x0000101fff177424 */ /* 0x000fe200078e00ff */
[----:B------:R0:W1:Y:S06]  /*7f90*/  @P0 LDS R10, [R34] ;  /* 0x00000000220a0984 */ /* 0x00006c0000000800 */
[----:B01----:R-:W-:Y:S05]  /*7fa0*/  WARPSYNC.COLLECTIVE R16, `(.L_x_985) ;  /* 0x0000000010087348 */ /* 0x003fea0003c00000 */
[----:B------:R2:W3:Y:S02]  /*7fb0*/  SHFL.BFLY P2, R27, R25, R24, R23 ;  /* 0x0c000018191b7389 */ /* 0x0004e40000040017 */
[----:B0123--:R-:W-:Y:S01]  /*7fc0*/  ENDCOLLECTIVE ;  /* 0x000000000000791b */ /* 0x00ffe20003800000 */
.L_x_985:
[----:B------:R-:W-:Y:S01]  /*7fd0*/  MOV R14, RZ ;  /* 0x000000ff000e7202 */ /* 0x000fe20000000f00 */
[----:B------:R0:W1:Y:S01]  /*7fe0*/  @P0 LDS R21, [R34+0x780] ;  /* 0x0007800022150984 */ /* 0x0000620000000800 */
[----:B------:R-:W-:Y:S01]  /*7ff0*/  HFMA2.MMA R24, -RZ, RZ, 0, 5.9604644775390625e-08 ;  /* 0x00000001ff187435 */ /* 0x000fe200000001ff */
[----:B------:R-:W-:Y:S02]  /*8000*/  MOV R25, R18 ;  /* 0x0000001200197202 */ /* 0x000fe40000000f00 */
[----:B------:R-:W-:-:S08]  /*8010*/  MOV R19, R27 ;  /* 0x0000001b00137202 */ /* 0x000fd00000000f00 */
[----:B01----:R-:W-:Y:S05]  /*8020*/  WARPSYNC.COLLECTIVE R16, `(.L_x_986) ;  /* 0x0000000010087348 */ /* 0x003fea0003c00000 */
[----:B------:R2:W3:Y:S02]  /*8030*/  SHFL.BFLY P2, R27, R25, R24, R23 ;  /* 0x0c000018191b7389 */ /* 0x0004e40000040017 */
[----:B0123--:R-:W-:Y:S01]  /*8040*/  ENDCOLLECTIVE ;  /* 0x000000000000791b */ /* 0x00ffe20003800000 */
.L_x_986:
        /* <DEDUP_REMOVED lines=14> */
[----:B------:R-:W-:Y:S02]  /*8130*/  @P0 IADD3 R11, R12, 0x5a, RZ ;  /* 0x0000005a0c0b0810 */ /* 0x000fe40007ffe0ff */
[----:B------:R-:W-:-:S07]  /*8140*/  MOV R12, RZ ;  /* 0x000000ff000c7202 */ /* 0x000fce0000000f00 */
[----:B------:R-:W-:Y:S05]  /*8150*/  WARPSYNC.COLLECTIVE R16, `(.L_x_987) ;  /* 0x0000000010087348 */ /* 0x000fea0003c00000 */
[----:B------:R0:W1:Y:S02]  /*8160*/  SHFL.BFLY P2, R27, R25, R24, R23 ;  /* 0x0c000018191b7389 */ /* 0x0000640000040017 */
[----:B01----:R-:W-:Y:S01]  /*8170*/  ENDCOLLECTIVE ;  /* 0x000000000000791b */ /* 0x003fe20003800000 */
.L_x_987:
[----:B------:R-:W-:Y:S02]  /*8180*/  @P0 LOP3.LUT R11, R11, R20, RZ, 0x3c, !PT ;  /* 0x000000140b0b0212 */ /* 0x000fe400078e3cff */
[----:B------:R-:W-:-:S04]  /*8190*/  @P0 LEA R20, R7, UR6, 0x7 ;  /* 0x0000000607140c11 */ /* 0x000fc8000f8e38ff */
[----:B------:R-:W-:-:S05]  /*81a0*/  @P0 LEA R11, R11, R20, 0x2 ;  /* 0x000000140b0b0211 */ /* 0x000fca00078e10ff */
[----:B------:R0:W1:Y:S01]  /*81b0*/  @P0 LDS R18, [R11] ;  /* 0x000000000b120984 */ /* 0x0000620000000800 */
[----:B------:R-:W-:Y:S01]  /*81c0*/  MOV R25, R22 ;  /* 0x0000001600197202 */ /* 0x000fe20000000f00 */
[----:B------:R-:W-:Y:S01]  /*81d0*/  IMAD.MOV.U32 R24, RZ, RZ, 0x8 ;  /* 0x00000008ff187424 */ /* 0x000fe200078e00ff */
[----:B------:R-:W-:-:S07]  /*81e0*/  MOV R17, R27 ;  /* 0x0000001b00117202 */ /* 0x000fce0000000f00 */
[----:B01----:R-:W-:Y:S05]  /*81f0*/  WARPSYNC.COLLECTIVE R16, `(.L_x_988) ;  /* 0x0000000010087348 */ /* 0x003fea0003c00000 */
[----:B------:R2:W3:Y:S02]  /*8200*/  SHFL.BFLY P2, R27, R25, R24, R23 ;  /* 0x0c000018191b7389 */ /* 0x0004e40000040017 */
[----:B0123--:R-:W-:Y:S01]  /*8210*/  ENDCOLLECTIVE ;  /* 0x000000000000791b */ /* 0x00ffe20003800000 */
.L_x_988:
        /* <DEDUP_REMOVED lines=8> */
.L_x_989:
[----:B------:R-:W-:Y:S01]  /*82a0*/  @P0 MOV R11, R18 ;  /* 0x00000012000b0202 */ /* 0x000fe20000000f00 */
[----:B------:R-:W-:Y:S01]  /*82b0*/  FADD.FTZ R22, R15, R22 ;  /* 0x000000160f167221 */ /* 0x000fe20000010000 */
[----:B------:R-:W-:-:S04]  /*82c0*/  HFMA2.MMA R24, -RZ, RZ, 0, 2.384185791015625e-07 ;  /* 0x00000004ff187435 */ /* 0x000fc800000001ff */
[----:B------:R-:W-:Y:S02]  /*82d0*/  MOV R25, R22 ;  /* 0x0000001600197202 */ /* 0x000fe40000000f00 */
[----:B------:R-:W-:Y:S02]  /*82e0*/  @P0 MOV R12, R17 ;  /* 0x00000011000c0202 */ /* 0x000fe40000000f00 */
[----:B------:R-:W-:-:S05]  /*82f0*/  MOV R16, R27 ;  /* 0x0000001b00107202 */ /* 0x000fca0000000f00 */
[----:B------:R-:W-:Y:S01]  /*8300*/  FADD.FTZ R10, R16, R14 ;  /* 0x0000000e100a7221 */ /* 0x000fe20000010000 */
[----:B------:R-:W-:-:S07]  /*8310*/  MOV R16, 0xffff ;  /* 0x0000ffff00107802 */ /* 0x000fce0000000f00 */
[----:B------:R-:W-:Y:S05]  /*8320*/  WARPSYNC.COLLECTIVE R16, `(.L_x_990) ;  /* 0x0000000010087348 */ /* 0x000fea0003c00000 */
[----:B------:R0:W1:Y:S02]  /*8330*/  SHFL.BFLY P2, R27, R25, R24, R23 ;  /* 0x0c000018191b7389 */ /* 0x0000640000040017 */
[----:B01----:R-:W-:Y:S01]  /*8340*/  ENDCOLLECTIVE ;  /* 0x000000000000791b */ /* 0x003fe20003800000 */
.L_x_990:
[----:B------:R-:W-:Y:S01]  /*8350*/  MOV R25, R10 ;  /* 0x0000000a00197202 */ /* 0x000fe20000000f00 */
[----:B------:R-:W-:-:S07]  /*8360*/  IMAD.MOV.U32 R15, RZ, RZ, R27 ;  /* 0x000000ffff0f7224 */ /* 0x000fce00078e001b */
[----:B------:R-:W-:Y:S05]  /*8370*/  WARPSYNC.COLLECTIVE R16, `(.L_x_991) ;  /* 0x0000000010087348 */ /* 0x000fea0003c00000 */
[----:B------:R0:W1:Y:S02]  /*8380*/  SHFL.BFLY P2, R27, R25, R24, R23 ;  /* 0x0c000018191b7389 */ /* 0x0000640000040017 */
[----:B01----:R-:W-:Y:S01]  /*8390*/  ENDCOLLECTIVE ;  /* 0x000000000000791b */ /* 0x003fe20003800000 */
.L_x_991:
[----:B------:R-:W-:Y:S02]  /*83a0*/  FADD.FTZ R22, R22, R15 ;  /* 0x0000000f16167221 */ /* 0x000fe40000010000 */
[----:B------:R-:W0:Y:S03]  /*83b0*/  @!P1 LDC.64 R14, c[0x0][0x220] ;  /* 0x00008800ff0e9b82 */ /* 0x000e260000000a00 */
[----:B------:R-:W-:Y:S02]  /*83c0*/  MOV R25, R22 ;  /* 0x0000001600197202 */ /* 0x000fe40000000f00 */
[----:B------:R-:W-:Y:S01]  /*83d0*/  MOV R24, R27 ;  /* 0x0000001b00187202 */ /* 0x000fe20000000f00 */
[----:B0-----:R-:W-:-:S04]  /*83e0*/  @!P1 IMAD.WIDE R14, R0, 0x2, R14 ;  /* 0x00000002000e9825 */ /* 0x001fc800078e020e */
[----:B------:R-:W-:Y:S01]  /*83f0*/  FADD.FTZ R10, R10, R24 ;  /* 0x000000180a0a7221 */ /* 0x000fe20000010000 */
[----:B------:R-:W-:-:S07]  /*8400*/  IMAD.MOV.U32 R24, RZ, RZ, 0x2 ;  /* 0x00000002ff187424 */ /* 0x000fce00078e00ff */
[----:B------:R-:W-:Y:S05]  /*8410*/  WARPSYNC.COLLECTIVE R16, `(.L_x_992) ;  /* 0x0000000010087348 */ /* 0x000fea0003c00000 */
[----:B------:R0:W1:Y:S02]  /*8420*/  SHFL.BFLY P2, R27, R25, R24, R23 ;  /* 0x0c000018191b7389 */ /* 0x0000640000040017 */
[----:B01----:R-:W-:Y:S01]  /*8430*/  ENDCOLLECTIVE ;  /* 0x000000000000791b */ /* 0x003fe20003800000 */
.L_x_992:
[----:B------:R-:W-:Y:S02]  /*8440*/  MOV R25, R10 ;  /* 0x0000000a00197202 */ /* 0x000fe40000000f00 */
[----:B------:R-:W-:-:S07]  /*8450*/  MOV R21, R27 ;  /* 0x0000001b00157202 */ /* 0x000fce0000000f00 */
[----:B------:R-:W-:Y:S05]  /*8460*/  WARPSYNC.COLLECTIVE R16, `(.L_x_993) ;  /* 0x0000000010087348 */ /* 0x000fea0003c00000 */
[----:B------:R0:W1:Y:S02]  /*8470*/  SHFL.BFLY P2, R27, R25, R24, R23 ;  /* 0x0c000018191b7389 */ /* 0x0000640000040017 */
[----:B01----:R-:W-:Y:S01]  /*8480*/  ENDCOLLECTIVE ;  /* 0x000000000000791b */ /* 0x003fe20003800000 */
.L_x_993:
[----:B------:R-:W-:Y:S01]  /*8490*/  FADD.FTZ R20, R22, R21 ;  /* 0x0000001516147221 */ /* 0x000fe20000010000 */
[----:B------:R-:W-:Y:S02]  /*84a0*/  @!P1 F2FP.BF16.F32.PACK_AB R22, RZ, R19 ;  /* 0x00000013ff16923e */ /* 0x000fe400000010ff */
[----:B------:R-:W0:Y:S03]  /*84b0*/  @!P1 LDC.64 R18, c[0x0][0x218] ;  /* 0x00008600ff129b82 */ /* 0x000e260000000a00 */
[----:B------:R1:W-:Y:S01]  /*84c0*/  @!P1 STG.E.U16 desc[UR12][R14.64+0x3c], R22 ;  /* 0x00003c160e009986 */ /* 0x0003e2000c10150c */
[----:B------:R-:W-:Y:S01]  /*84d0*/  MOV R25, R20 ;  /* 0x0000001400197202 */ /* 0x000fe20000000f00 */
[----:B------:R-:W-:Y:S01]  /*84e0*/  IMAD.MOV.U32 R24, RZ, RZ, 0x1 ;  /* 0x00000001ff187424 */ /* 0x000fe200078e00ff */
[----:B------:R-:W-:-:S05]  /*84f0*/  MOV R16, R27 ;  /* 0x0000001b00107202 */ /* 0x000fca0000000f00 */
[----:B------:R-:W-:Y:S01]  /*8500*/  FADD.FTZ R10, R10, R16 ;  /* 0x000000100a0a7221 */ /* 0x000fe20000010000 */
[----:B------:R-:W-:Y:S01]  /*8510*/  MOV R16, 0xffff ;  /* 0x0000ffff00107802 */ /* 0x000fe20000000f00 */
[----:B01----:R-:W-:-:S07]  /*8520*/  @!P1 IMAD.WIDE R18, R0, 0x2, R18 ;  /* 0x0000000200129825 */ /* 0x003fce00078e0212 */
[----:B------:R-:W-:Y:S05]  /*8530*/  WARPSYNC.COLLECTIVE R16, `(.L_x_994) ;  /* 0x0000000010087348 */ /* 0x000fea0003c00000 */
[----:B------:R0:W1:Y:S02]  /*8540*/  SHFL.BFLY P2, R27, R25, R24, R23 ;  /* 0x0c000018191b7389 */ /* 0x0000640000040017 */
[----:B01----:R-:W-:Y:S01]  /*8550*/  ENDCOLLECTIVE ;  /* 0x000000000000791b */ /* 0x003fe20003800000 */
.L_x_994:
[----:B------:R-:W-:Y:S02]  /*8560*/  MOV R25, R10 ;  /* 0x0000000a00197202 */ /* 0x000fe40000000f00 */
[----:B------:R-:W-:-:S07]  /*8570*/  MOV R21, R27 ;  /* 0x0000001b00157202 */ /* 0x000fce0000000f00 */
[----:B------:R-:W-:Y:S05]  /*8580*/  WARPSYNC.COLLECTIVE R16, `(.L_x_995) ;  /* 0x0000000010087348 */ /* 0x000fea0003c00000 */
[----:B------:R0:W1:Y:S02]  /*8590*/  SHFL.BFLY P2, R27, R25, R24, R23 ;  /* 0x0c000018191b7389 */ /* 0x0000640000040017 */
[----:B01----:R-:W-:Y:S01]  /*85a0*/  ENDCOLLECTIVE ;  /* 0x000000000000791b */ /* 0x003fe20003800000 */
.L_x_995:
[----:B------:R-:W-:Y:S01]  /*85b0*/  HFMA2.MMA R24, -RZ, RZ, 0, 4.76837158203125e-07 ;  /* 0x00000008ff187435 */ /* 0x000fe200000001ff */
[----:B------:R-:W-:Y:S02]  /*85c0*/  MOV R25, R11 ;  /* 0x0000000b00197202 */ /* 0x000fe40000000f00 */
[----:B------:R-:W-:-:S08]  /*85d0*/  MOV R22, R27 ;  /* 0x0000001b00167202 */ /* 0x000fd00000000f00 */
[----:B------:R-:W-:Y:S05]  /*85e0*/  WARPSYNC.COLLECTIVE R16, `(.L_x_996) ;  /* 0x0000000010087348 */ /* 0x000fea0003c00000 */
[----:B------:R0:W1:Y:S02]  /*85f0*/  SHFL.BFLY P2, R27, R25, R24, R23 ;  /* 0x0c000018191b7389 */ /* 0x0000640000040017 */
[----:B01----:R-:W-:Y:S01]  /*8600*/  ENDCOLLECTIVE ;  /* 0x000000000000791b */ /* 0x003fe20003800000 */
.L_x_996:
[----:B------:R-:W-:-:S05]  /*8610*/  FADD.FTZ R10, R10, R22 ;  /* 0x000000160a0a7221 */ /* 0x000fca0000010000 */
[----:B------:R-:W-:Y:S02]  /*8620*/  @!P1 F2FP.BF16.F32.PACK_AB R10, RZ, R10 ;  /* 0x0000000aff0a923e */ /* 0x000fe400000010ff */
[----:B------:R-:W-:Y:S01]  /*8630*/  MOV R25, R12 ;  /* 0x0000000c00197202 */ /* 0x000fe20000000f00 */
[----:B------:R-:W-:-:S04]  /*8640*/  IMAD.MOV.U32 R16, RZ, RZ, R27 ;  /* 0x000000ffff107224 */ /* 0x000fc800078e001b */
[----:B------:R-:W-:Y:S01]  /*8650*/  FADD.FTZ R11, R16, R11 ;  /* 0x0000000b100b7221 */ /* 0x000fe20000010000 */
[----:B------:R-:W-:-:S07]  /*8660*/  MOV R16, 0xffff ;  /* 0x0000ffff00107802 */ /* 0x000fce0000000f00 */
[----:B------:R-:W-:Y:S05]  /*8670*/  WARPSYNC.COLLECTIVE R16, `(.L_x_997) ;  /* 0x0000000010087348 */ /* 0x000fea0003c00000 */
[----:B------:R0:W1:Y:S02]  /*8680*/  SHFL.BFLY P2, R27, R25, R24, R23 ;  /* 0x0c000018191b7389 */ /* 0x0000640000040017 */
[----:B01----:R-:W-:Y:S01]  /*8690*/  ENDCOLLECTIVE ;  /* 0x000000000000791b */ /* 0x003fe20003800000 */
.L_x_997:
[----:B------:R-:W-:Y:S01]  /*86a0*/  MOV R25, R11 ;  /* 0x0000000b00197202 */ /* 0x000fe20000000f00 */
[----:B------:R-:W-:Y:S01]  /*86b0*/  IMAD.MOV.U32 R24, RZ, RZ, 0x4 ;  /* 0x00000004ff187424 */ /* 0x000fe200078e00ff */
[----:B------:R-:W-:-:S07]  /*86c0*/  MOV R14, R27 ;  /* 0x0000001b000e7202 */ /* 0x000fce0000000f00 */
[----:B------:R-:W-:Y:S05]  /*86d0*/  WARPSYNC.COLLECTIVE R16, `(.L_x_998) ;  /* 0x0000000010087348 */ /* 0x000fea0003c00000 */
[----:B------:R0:W1:Y:S02]  /*86e0*/  SHFL.BFLY P2, R27, R25, R24, R23 ;  /* 0x0c000018191b7389 */ /* 0x0000640000040017 */
[----:B01----:R-:W-:Y:S01]  /*86f0*/  ENDCOLLECTIVE ;  /* 0x000000000000791b */ /* 0x003fe20003800000 */
.L_x_998:
        /* <DEDUP_REMOVED lines=8> */
.L_x_999:
[----:B------:R-:W-:Y:S01]  /*8780*/  HFMA2.MMA R24, -RZ, RZ, 0, 1.1920928955078125e-07 ;  /* 0x00000002ff187435 */ /* 0x000fe200000001ff */
[----:B------:R-:W-:Y:S02]  /*8790*/  MOV R25, R11 ;  /* 0x0000000b00197202 */ /* 0x000fe40000000f00 */
[----:B------:R-:W-:-:S08]  /*87a0*/  MOV R29, R27 ;  /* 0x0000001b001d7202 */ /* 0x000fd00000000f00 */
[----:B------:R-:W-:Y:S05]  /*87b0*/  WARPSYNC.COLLECTIVE R16, `(.L_x_1000) ;  /* 0x0000000010087348 */ /* 0x000fea0003c00000 */
[----:B------:R0:W1:Y:S02]  /*87c0*/  SHFL.BFLY P2, R27, R25, R24, R23 ;  /* 0x0c000018191b7389 */ /* 0x0000640000040017 */
[----:B01----:R-:W-:Y:S01]  /*87d0*/  ENDCOLLECTIVE ;  /* 0x000000000000791b */ /* 0x003fe20003800000 */
.L_x_1000:
[----:B------:R-:W-:Y:S01]  /*87e0*/  FADD.FTZ R12, R12, R29 ;  /* 0x0000001d0c0c7221 */ /* 0x000fe20000010000 */
[----:B------:R-:W-:Y:S02]  /*87f0*/  FADD.FTZ R29, R20, R21 ;  /* 0x00000015141d7221 */ /* 0x000fe40000010000 */
[----:B------:R-:W0:Y:S03]  /*8800*/  @!P1 LDC.64 R20, c[0x0][0x220] ;  /* 0x00008800ff149b82 */ /* 0x000e260000000a00 */
[----:B------:R-:W-:Y:S02]  /*8810*/  @!P1 F2FP.BF16.F32.PACK_AB R29, RZ, R29 ;  /* 0x0000001dff1d923e */ /* 0x000fe400000010ff */
[----:B------:R-:W-:-:S03]  /*8820*/  MOV R25, R12 ;  /* 0x0000000c00197202 */ /* 0x000fc60000000f00 */
[----:B------:R1:W-:Y:S01]  /*8830*/  @!P1 STG.E.U16 desc[UR12][R18.64+0x78], R29 ;  /* 0x0000781d12009986 */ /* 0x0003e2000c10150c */
[----:B------:R-:W-:-:S04]  /*8840*/  IMAD.MOV.U32 R24, RZ, RZ, R27 ;  /* 0x000000ffff187224 */ /* 0x000fc800078e001b */
[----:B------:R-:W-:Y:S01]  /*8850*/  FADD.FTZ R11, R11, R24 ;  /* 0x000000180b0b7221 */ /* 0x000fe20000010000 */
[----:B------:R-:W-:Y:S01]  /*8860*/  HFMA2.MMA R24, -RZ, RZ, 0, 1.1920928955078125e-07 ;  /* 0x00000002ff187435 */ /* 0x000fe200000001ff */
[----:B0-----:R-:W-:-:S05]  /*8870*/  @!P1 IMAD.WIDE R20, R0, 0x2, R20 ;  /* 0x0000000200149825 */ /* 0x001fca00078e0214 */
[----:B------:R1:W-:Y:S05]  /*8880*/  @!P1 STG.E.U16 desc[UR12][R20.64+0x78], R10 ;  /* 0x0000780a14009986 */ /* 0x0003ea000c10150c */
[----:B-1----:R-:W-:Y:S05]  /*8890*/  WARPSYNC.COLLECTIVE R16, `(.L_x_1001) ;  /* 0x0000000010087348 */ /* 0x002fea0003c00000 */
[----:B------:R0:W2:Y:S02]  /*88a0*/  SHFL.BFLY P2, R27, R25, R24, R23 ;  /* 0x0c000018191b7389 */ /* 0x0000a40000040017 */
[----:B012---:R-:W-:Y:S01]  /*88b0*/  ENDCOLLECTIVE ;  /* 0x000000000000791b */ /* 0x007fe20003800000 */
.L_x_1001:
[----:B------:R-:W-:Y:S01]  /*88c0*/  HFMA2.MMA R24, -RZ, RZ, 0, 5.9604644775390625e-08 ;  /* 0x00000001ff187435 */ /* 0x000fe200000001ff */
[----:B------:R-:W-:Y:S01]  /*88d0*/  MOV R25, R11 ;  /* 0x0000000b00197202 */ /* 0x000fe20000000f00 */
[----:B------:R-:W-:-:S09]  /*88e0*/  FADD.FTZ R12, R12, R27 ;  /* 0x0000001b0c0c7221 */ /* 0x000fd20000010000 */
[----:B------:R-:W-:Y:S05]  /*88f0*/  WARPSYNC.COLLECTIVE R16, `(.L_x_1002) ;  /* 0x0000000010087348 */ /* 0x000fea0003c00000 */
[----:B------:R0:W1:Y:S02]  /*8900*/  SHFL.BFLY P2, R27, R25, R24, R23 ;  /* 0x0c000018191b7389 */ /* 0x0000640000040017 */
[----:B01----:R-:W-:Y:S01]  /*8910*/  ENDCOLLECTIVE ;  /* 0x000000000000791b */ /* 0x003fe20003800000 */
.L_x_1002:
[----:B------:R-:W-:Y:S02]  /*8920*/  MOV R25, R12 ;  /* 0x0000000c00197202 */ /* 0x000fe40000000f00 */
[----:B------:R-:W-:-:S07]  /*8930*/  MOV R31, R27 ;  /* 0x0000001b001f7202 */ /* 0x000fce0000000f00 */
[----:B------:R-:W-:Y:S05]  /*8940*/  WARPSYNC.COLLECTIVE R16, `(.L_x_1003) ;  /* 0x0000000010087348 */ /* 0x000fea0003c00000 */
[----:B------:R0:W1:Y:S02]  /*8950*/  SHFL.BFLY P2, R27, R25, R24, R23 ;  /* 0x0c000018191b7389 */ /* 0x0000640000040017 */
[----:B01----:R-:W-:Y:S01]  /*8960*/  ENDCOLLECTIVE ;  /* 0x000000000000791b */ /* 0x003fe20003800000 */
.L_x_1003:
[----:B------:R-:W-:Y:S01]  /*8970*/  FADD.FTZ R31, R11, R31 ;  /* 0x0000001f0b1f7221 */ /* 0x000fe20000010000 */
[----:B------:R-:W-:Y:S06]  /*8980*/  BRA `(.L_x_1004) ;  /* 0xffffffe000ac7947 */ /* 0x000fec000383ffff */
.L_x_1005:
        /* <DEDUP_REMOVED lines=15> */
.L_x_3193:


//--------------------- .text._ZN13group_norm_v218gn_bwd_cuda_kernelI13__nv_bfloat16Li480ELi1ELi16ELi60ELi1024ELb1ELb1ELi16ELi960ELi960ELi4ELb1ELi2ELb0ELb0ELNS_15WgradSyncMethodE3ENS_16CompileConditionILi900EEEEEvPT_S6_S6_PKS5_S8_S8_S8_PKfflPfPj --------------------------
	.section	.text._ZN13group_norm_v218gn_bwd_cuda_kernelI13__nv_bfloat16Li480ELi1ELi16ELi60ELi1024ELb1ELb1ELi16ELi960ELi960ELi4ELb1ELi2ELb0ELb0ELNS_15WgradSyncMethodE3ENS_16CompileConditionILi900EEEEEvPT_S6_S6_PKS5_S8_S8_S8_PKfflPfPj,"ax",@progbits
	.align	128
        .global         _ZN13group_norm_v218gn_bwd_cuda_kernelI13__nv_bfloat16Li480ELi1ELi16ELi60ELi1024ELb1ELb1ELi16ELi960ELi960ELi4ELb1ELi2ELb0ELb0ELNS_15WgradSyncMethodE3ENS_16CompileConditionILi900EEEEEvPT_S6_S6_PKS5_S8_S8_S8_PKfflPfPj
        .type           _ZN13group_norm_v218gn_bwd_cuda_kernelI13__nv_bfloat16Li480ELi1ELi16ELi60ELi1024ELb1ELb1ELi16ELi960ELi960ELi4ELb1ELi2ELb0ELb0ELNS_15WgradSyncMethodE3ENS_16CompileConditionILi900EEEEEvPT_S6_S6_PKS5_S8_S8_S8_PKfflPfPj,@function
        .size           _ZN13group_norm_v218gn_bwd_cuda_kernelI13__nv_bfloat16Li480ELi1ELi16ELi60ELi1024ELb1ELb1ELi16ELi960ELi960ELi4ELb1ELi2ELb0ELb0ELNS_15WgradSyncMethodE3ENS_16CompileConditionILi900EEEEEvPT_S6_S6_PKS5_S8_S8_S8_PKfflPfPj,(.L_x_3194 - _ZN13group_norm_v218gn_bwd_cuda_kernelI13__nv_bfloat16Li480ELi1ELi16ELi60ELi1024ELb1ELb1ELi16ELi960ELi960ELi4ELb1ELi2ELb0ELb0ELNS_15WgradSyncMethodE3ENS_16CompileConditionILi900EEEEEvPT_S6_S6_PKS5_S8_S8_S8_PKfflPfPj)
        .other          _ZN13group_norm_v218gn_bwd_cuda_kernelI13__nv_bfloat16Li480ELi1ELi16ELi60ELi1024ELb1ELb1ELi16ELi960ELi960ELi4ELb1ELi2ELb0ELb0ELNS_15WgradSyncMethodE3ENS_16CompileConditionILi900EEEEEvPT_S6_S6_PKS5_S8_S8_S8_PKfflPfPj,@"STO_CUDA_ENTRY STV_DEFAULT"
_ZN13group_norm_v218gn_bwd_cuda_kernelI13__nv_bfloat16Li480ELi1ELi16ELi60ELi1024ELb1ELb1ELi16ELi960ELi960ELi4ELb1ELi2ELb0ELb0ELNS_15WgradSyncMethodE3ENS_16CompileConditionILi900EEEEEvPT_S6_S6_PKS5_S8_S8_S8_PKfflPfPj:
.text._ZN13group_norm_v218gn_bwd_cuda_kernelI13__nv_bfloat16Li480ELi1ELi16ELi60ELi1024ELb1ELb1ELi16ELi960ELi960ELi4ELb1ELi2ELb0ELb0ELNS_15WgradSyncMethodE3ENS_16CompileConditionILi900EEEEEvPT_S6_S6_PKS5_S8_S8_S8_PKfflPfPj:
        /* <DEDUP_REMOVED lines=29> */
.L_x_1008:
        /* <DEDUP_REMOVED lines=8> */
.L_x_1007:
[----:B------:R-:W-:Y:S05]  /*0250*/  WARPSYNC.ALL ;  /* 0x0000000000007948 */ /* 0x000fea0003800000 */
[----:B------:R-:W-:Y:S06]  /*0260*/  BAR.SYNC.DEFER_BLOCKING 0x0 ;  /* 0x0000000000007b1d */ /* 0x000fec0000010000 */
[----:B------:R-:W-:Y:S05]  /*0270*/  BRA `(.L_x_1009) ;  /* 0x0000006000747947 */ /* 0x000fea0003800000 */
.L_x_1006:
[----:B------:R-:W0:Y:S01]  /*0280*/  S2R R117, SR_TID.X ;  /* 0x0000000000757919 */ /* 0x000e220000002100 */
[----:B------:R-:W1:Y:S08]  /*0290*/  LDC.64 R4, c[0x0][0x238] ;  /* 0x00008e00ff047b82 */ /* 0x000e700000000a00 */
[----:B------:R-:W2:Y:S01]  /*02a0*/  LDC.64 R6, c[0x0][0x240] ;  /* 0x00009000ff067b82 */ /* 0x000ea20000000a00 */
[----:B------:R-:W3:Y:S01]  /*02b0*/  S2R R11, SR_CgaCtaId ;  /* 0x00000000000b7919 */ /* 0x000ee20000008800 */
[----:B------:R-:W-:Y:S01]  /*02c0*/  MOV R0, 0x400 ;  /* 0x0000040000007802 */ /* 0x000fe20000000f00 */
[----:B------:R-:W-:-:S02]  /*02d0*/  ULOP3.LUT UR18, UR19, 0x3f, URZ, 0xc0, !UPT ;  /* 0x0000003f13127892 */ /* 0x000fc4000f8ec03f */
[----:B------:R-:W-:-:S03]  /*02e0*/  USHF.L.U32 UR4, UR8, 0x6, URZ ;  /* 0x0000000608047899 */ /* 0x000fc6000800063f */
[----:B------:R-:W4:Y:S01]  /*02f0*/  LDC.64 R112, c[0x0][0x260] ;  /* 0x00009800ff707b82 */ /* 0x000f220000000a00 */
[----:B0-----:R-:W-:-:S05]  /*0300*/  IMAD.WIDE.U32 R2, R117, -0x77777777, RZ ;  /* 0x8888888975027825 */ /* 0x001fca00078e00ff */
[----:B------:R-:W-:-:S05]  /*0310*/  SHF.R.U32.HI R2, RZ, 0x7, R3 ;  /* 0x00000007ff027819 */ /* 0x000fca0000011603 */
[----:B------:R-:W-:-:S05]  /*0320*/  IMAD R106, R2, -0xf0, R117 ;  /* 0xffffff10026a7824 */ /* 0x000fca00078e0275 */
[----:B------:R-:W-:-:S05]  /*0330*/  SHF.L.U32 R9, R106, 0x2, RZ ;  /* 0x000000026a097819 */ /* 0x000fca00000006ff */
[----:B-1----:R-:W-:-:S04]  /*0340*/  IMAD.WIDE R2, R9, 0x2, R4 ;  /* 0x0000000209027825 */ /* 0x002fc800078e0204 */
[----:B--2---:R-:W-:Y:S01]  /*0350*/  IMAD.WIDE R4, R9, 0x2, R6 ;  /* 0x0000000209047825 */ /* 0x004fe200078e0206 */
[----:B------:R3:W2:Y:S04]  /*0360*/  LDG.E.64.CONSTANT R12, desc[UR12][R2.64] ;  /* 0x0000000c020c7981 */ /* 0x0006a8000c1e9b00 */
[----:B------:R0:W5:Y:S01]  /*0370*/  LDG.E.64.CONSTANT R14, desc[UR12][R4.64] ;  /* 0x0000000c040e7981 */ /* 0x000162000c1e9b00 */
[----:B------:R-:W-:Y:S01]  /*0380*/  IADD3 R8, R117, 0x1e0, RZ ;  /* 0x000001e075087810 */ /* 0x000fe20007ffe0ff */
[----:B------:R-:W-:Y:S01]  /*0390*/  ULOP3.LUT UR4, UR4, 0xffffffc0, UR18, 0xe2, !UPT ;  /* 0xffffffc004047892 */ /* 0x000fe2000f8ee212 */
[----:B------:R-:W-:Y:S01]  /*03a0*/  SHF.R.S32.HI R6, RZ, 0x1f, R117 ;  /* 0x0000001fff067819 */ /* 0x000fe20000011475 */
[----:B------:R-:W-:Y:S01]  /*03b0*/  IMAD.WIDE.U32 R106, R106, -0x77777777, RZ ;  /* 0x888888896a6a7825 */ /* 0x000fe200078e00ff */
[----:B------:R-:W-:-:S02]  /*03c0*/  SHF.R.S32.HI R9, RZ, 0x1f, R8 ;  /* 0x0000001fff097819 */ /* 0x000fc40000011408 */
[----:B------:R-:W-:Y:S02]  /*03d0*/  CS2R R40, SRZ ;  /* 0x0000000000287805 */ /* 0x000fe4000001ff00 */
[----:B------:R-:W-:Y:S02]  /*03e0*/  LEA.HI R7, R6, R117, RZ, 0x2 ;  /* 0x0000007506077211 */ /* 0x000fe400078f10ff */
[----:B------:R-:W-:Y:S02]  /*03f0*/  CS2R R42, SRZ ;  /* 0x00000000002a7805 */ /* 0x000fe4000001ff00 */
[----:B------:R-:W-:Y:S02]  /*0400*/  IADD3 R0, R0, 0x3c00, RZ ;  /* 0x00003c0000007810 */ /* 0x000fe40007ffe0ff */
[----:B------:R-:W-:Y:S02]  /*0410*/  CS2R R44, SRZ ;  /* 0x00000000002c7805 */ /* 0x000fe4000001ff00 */
[----:B------:R-:W-:-:S02]  /*0420*/  LEA.HI R118, R9, R8, RZ, 0x2 ;  /* 0x0000000809767211 */ /* 0x000fc400078f10ff */
[----:B------:R-:W-:Y:S02]  /*0430*/  CS2R R46, SRZ ;  /* 0x00000000002e7805 */ /* 0x000fe4000001ff00 */
[----:B------:R-:W-:Y:S01]  /*0440*/  SHF.R.S32.HI R110, RZ, 0x2, R7 ;  /* 0x00000002ff6e7819 */ /* 0x000fe20000011407 */
[----:B------:R-:W-:Y:S01]  /*0450*/  UMOV UR9, 0x7fffff81 ;  /* 0x7fffff8100097882 */ /* 0x000fe20000000000 */
[----:B---3--:R-:W-:Y:S02]  /*0460*/  LEA R2, R11, R0, 0x18 ;  /* 0x000000000b027211 */ /* 0x008fe400078ec0ff */
[----:B------:R-:W-:Y:S02]  /*0470*/  LOP3.LUT R3, R118, 0xfffffffc, RZ, 0xc0, !PT ;  /* 0xfffffffc76037812 */ /* 0x000fe400078ec0ff */
[----:B------:R-:W-:Y:S02]  /*0480*/  IADD3 R0, R110, 0xf0, RZ ;  /* 0x000000f06e007810 */ /* 0x000fe40007ffe0ff */
[----:B------:R-:W-:-:S02]  /*0490*/  LEA.HI R9, R9, R8, RZ, 0x4 ;  /* 0x0000000809097211 */ /* 0x000fc400078f20ff */
[----:B------:R-:W-:Y:S02]  /*04a0*/  IADD3 R8, R8, -R3, RZ ;  /* 0x8000000308087210 */ /* 0x000fe40007ffe0ff */
[----:B------:R-:W-:Y:S02]  /*04b0*/  SHF.R.S32.HI R3, RZ, 0x1f, R0 ;  /* 0x0000001fff037819 */ /* 0x000fe40000011400 */
[----:B------:R-:W-:Y:S02]  /*04c0*/  SHF.R.S32.HI R118, RZ, 0x2, R118 ;  /* 0x00000002ff767819 */ /* 0x000fe40000011476 */
[----:B0-----:R-:W-:Y:S02]  /*04d0*/  LEA.HI R4, R3, R0, RZ, 0x2 ;  /* 0x0000000003047211 */ /* 0x001fe400078f10ff */
[----:B------:R-:W-:Y:S02]  /*04e0*/  IADD3 R10, R118, 0xf0, RZ ;  /* 0x000000f0760a7810 */ /* 0x000fe40007ffe0ff */
[----:B------:R-:W-:-:S02]  /*04f0*/  LEA.HI R6, R6, R117, RZ, 0x4 ;  /* 0x0000007506067211 */ /* 0x000fc400078f20ff */
[----:B------:R-:W-:Y:S02]  /*0500*/  LOP3.LUT R0, R7, 0xfffffffc, RZ, 0xc0, !PT ;  /* 0xfffffffc07007812 */ /* 0x000fe400078ec0ff */
[----:B------:R-:W-:Y:S02]  /*0510*/  SHF.R.S32.HI R11, RZ, 0x1f, R10 ;  /* 0x0000001fff0b7819 */ /* 0x000fe4000001140a */
[----:B------:R-:W-:Y:S02]  /*0520*/  SHF.R.U32.HI R3, RZ, 0x4, R6 ;  /* 0x00000004ff037819 */ /* 0x000fe40000011606 */
[----:B------:R-:W-:Y:S02]  /*0530*/  IADD3 R0, -R0, R117, RZ ;  /* 0x0000007500007210 */ /* 0x000fe40007ffe1ff */
[----:B------:R-:W-:Y:S01]  /*0540*/  MOV R16, UR4 ;  /* 0x0000000400107c02 */ /* 0x000fe20008000f00 */
[----:B------:R-:W-:Y:S01]  /*0550*/  ULEA UR4, UP0, UR8, UR10, 0x2 ;  /* 0x0000000a08047291 */ /* 0x000fe2000f80103f */
[----:B------:R-:W-:Y:S01]  /*0560*/  SHF.R.U32.HI R5, RZ, 0x2, R4 ;  /* 0x00000002ff057819 */ /* 0x000fe20000011604 */
[----:B------:R-:W-:Y:S01]  /*0570*/  UIADD3 UR10, -UR8, URZ, URZ ;  /* 0x0000003f080a7290 */ /* 0x000fe2000fffe13f */
[----:B------:R-:W-:Y:S01]  /*0580*/  LEA.HI R11, R11, R10, RZ, 0x2 ;  /* 0x0000000a0b0b7211 */ /* 0x000fe200078f10ff */
[----:B------:R-:W-:Y:S01]  /*0590*/  IMAD R7, R16, 0x3c0, R117 ;  /* 0x000003c010077824 */ /* 0x000fe200078e0275 */
[C---:B------:R-:W-:Y:S01]  /*05a0*/  LOP3.LUT R3, R0.reuse, 0x3, R3, 0x78, !PT ;  /* 0x0000000300037812 */ /* 0x040fe200078e7803 */
[----:B------:R-:W-:Y:S01]  /*05b0*/  ULEA.HI.X UR6, UR8, UR11, UR5, 0x2, UP0 ;  /* 0x0000000b08067291 */ /* 0x000fe200080f1405 */
[----:B------:R-:W-:Y:S01]  /*05c0*/  LOP3.LUT R0, R0, 0x3, R5, 0x78, !PT ;  /* 0x0000000300007812 */ /* 0x000fe200078e7805 */
[----:B------:R-:W-:Y:S01]  /*05d0*/  UISETP.NE.AND UP0, UPT, UR19, UR10, UPT ;  /* 0x0000000a1300728c */ /* 0x000fe2000bf05270 */
[----:B------:R-:W-:Y:S01]  /*05e0*/  SHF.R.U32.HI R9, RZ, 0x4, R9 ;  /* 0x00000004ff097819 */ /* 0x000fe20000011609 */
[----:B------:R0:W-:Y:S01]  /*05f0*/  STL [R1+0xc], R3 ;  /* 0x00000c0301007387 */ /* 0x0001e20000100800 */
[----:B------:R-:W-:Y:S01]  /*0600*/  SHF.R.U32.HI R11, RZ, 0x2, R11 ;  /* 0x00000002ff0b7819 */ /* 0x000fe2000001160b */
[----:B------:R-:W-:Y:S01]  /*0610*/  USEL UR9, UR9, 0x1, !UP0 ;  /* 0x0000000109097887 */ /* 0x000fe2000c000000 */
[----:B------:R-:W-:Y:S01]  /*0620*/  SHF.R.U32.HI R16, RZ, 0x1, R117 ;  /* 0x00000001ff107819 */ /* 0x000fe20000011675 */
[----:B------:R1:W-:Y:S01]  /*0630*/  STL [R1+0x8], R0 ;  /* 0x0000080001007387 */ /* 0x0003e20000100800 */
[----:B------:R-:W-:-:S02]  /*0640*/  LOP3.LUT R4, R8, 0x3, R9, 0x78, !PT ;  /* 0x0000000308047812 */ /* 0x000fc400078e7809 */
[----:B------:R-:W-:Y:S01]  /*0650*/  SHF.L.U32 R7, R7, 0x1, RZ ;  /* 0x0000000107077819 */ /* 0x000fe200000006ff */
[----:B------:R-:W-:Y:S01]  /*0660*/  IMAD R116, R16, 0x3c, RZ ;  /* 0x0000003c10747824 */ /* 0x000fe200078e02ff */
[----:B------:R-:W-:Y:S01]  /*0670*/  SHF.L.U32 R10, R117, 0x3, RZ ;  /* 0x00000003750a7819 */ /* 0x000fe200000006ff */
[----:B------:R-:W-:Y:S01]  /*0680*/  STL [R1+0x4], R4 ;  /* 0x0000040401007387 */ /* 0x000fe20000100800 */
[C---:B0-----:R-:W-:Y:S01]  /*0690*/  IADD3 R3, R7.reuse, 0x3c0, RZ ;  /* 0x000003c007037810 */ /* 0x041fe20007ffe0ff */
[----:B----4-:R-:W-:Y:S01]  /*06a0*/  IMAD.WIDE.U32 R114, R7, 0x4, R112 ;  /* 0x0000000407727825 */ /* 0x010fe200078e0070 */
[----:B------:R-:W-:Y:S02]  /*06b0*/  LOP3.LUT R28, R10, 0x8, RZ, 0xc0, !PT ;  /* 0x000000080a1c7812 */ /* 0x000fe400078ec0ff */
[----:B-1----:R-:W-:Y:S01]  /*06c0*/  LOP3.LUT R0, R8, 0x3, R11, 0x78, !PT ;  /* 0x0000000308007812 */ /* 0x002fe200078e780b */
[----:B------:R-:W-:Y:S01]  /*06d0*/  IMAD.WIDE.U32 R112, R3, 0x4, R112 ;  /* 0x0000000403707825 */ /* 0x000fe200078e0070 */
[----:B------:R-:W-:-:S02]  /*06e0*/  IADD3 R10, R116, 0xc, RZ ;  /* 0x0000000c740a7810 */ /* 0x000fc40007ffe0ff */
[C---:B------:R-:W-:Y:S01]  /*06f0*/  IADD3 R16, R116.reuse, 0x18, RZ ;  /* 0x0000001874107810 */ /* 0x040fe20007ffe0ff */
[----:B------:R0:W-:Y:S01]  /*0700*/  STL [R1], R0 ;  /* 0x0000000001007387 */ /* 0x0001e20000100800 */
[C---:B------:R-:W-:Y:S02]  /*0710*/  IADD3 R18, R116.reuse, 0x1c, RZ ;  /* 0x0000001c74127810 */ /* 0x040fe40007ffe0ff */
[C---:B------:R-:W-:Y:S02]  /*0720*/  IADD3 R20, R116.reuse, 0x20, RZ ;  /* 0x0000002074147810 */ /* 0x040fe40007ffe0ff */
[C---:B------:R-:W-:Y:S02]  /*0730*/  IADD3 R22, R116.reuse, 0x24, RZ ;  /* 0x0000002474167810 */ /* 0x040fe40007ffe0ff */
[C---:B------:R-:W-:Y:S02]  /*0740*/  IADD3 R24, R116.reuse, 0x34, RZ ;  /* 0x0000003474187810 */ /* 0x040fe40007ffe0ff */
[----:B------:R-:W-:-:S02]  /*0750*/  IADD3 R26, R116, 0x38, RZ ;  /* 0x00000038741a7810 */ /* 0x000fc40007ffe0ff */
[----:B------:R-:W-:Y:S02]  /*0760*/  SHF.R.U32.HI R11, RZ, 0x2, R10 ;  /* 0x00000002ff0b7819 */ /* 0x000fe4000001160a */
[----:B------:R-:W-:Y:S02]  /*0770*/  SHF.R.U32.HI R17, RZ, 0x2, R16 ;  /* 0x00000002ff117819 */ /* 0x000fe40000011610 */
[----:B------:R-:W-:Y:S01]  /*0780*/  SHF.R.U32.HI R19, RZ, 0x2, R18 ;  /* 0x00000002ff137819 */ /* 0x000fe20000011612 */
[----:B------:R-:W-:Y:S01]  /*0790*/  IMAD R11, R11, 0x18, R2 ;  /* 0x000000180b0b7824 */ /* 0x000fe200078e0202 */
[----:B------:R-:W-:Y:S01]  /*07a0*/  SHF.R.U32.HI R21, RZ, 0x2, R20 ;  /* 0x00000002ff157819 */ /* 0x000fe20000011614 */
[----:B------:R-:W-:Y:S01]  /*07b0*/  IMAD R17, R17, 0x18, R2 ;  /* 0x0000001811117824 */ /* 0x000fe200078e0202 */
[----:B------:R-:W-:Y:S01]  /*07c0*/  SHF.R.U32.HI R23, RZ, 0x2, R22 ;  /* 0x00000002ff177819 */ /* 0x000fe20000011616 */
[----:B------:R-:W-:Y:S01]  /*07d0*/  IMAD R19, R19, 0x18, R2 ;  /* 0x0000001813137824 */ /* 0x000fe200078e0202 */
[----:B------:R-:W-:Y:S01]  /*07e0*/  SHF.R.U32.HI R25, RZ, 0x2, R24 ;  /* 0x00000002ff197819 */ /* 0x000fe20000011618 */
[----:B------:R-:W-:Y:S01]  /*07f0*/  IMAD R21, R21, 0x18, R2 ;  /* 0x0000001815157824 */ /* 0x000fe200078e0202 */
[----:B------:R-:W-:Y:S01]  /*0800*/  SHF.R.U32.HI R27, RZ, 0x2, R26 ;  /* 0x00000002ff1b7819 */ /* 0x000fe2000001161a */
[--C-:B------:R-:W-:Y:S01]  /*0810*/  IMAD R23, R23, 0x18, R2.reuse ;  /* 0x0000001817177824 */ /* 0x100fe200078e0202 */
[----:B------:R-:W-:Y:S01]  /*0820*/  IADD3 R11, R11, R28, RZ ;  /* 0x0000001c0b0b7210 */ /* 0x000fe20007ffe0ff */
[--C-:B------:R-:W-:Y:S01]  /*0830*/  IMAD R25, R25, 0x18, R2.reuse ;  /* 0x0000001819197824 */ /* 0x100fe200078e0202 */
[----:B------:R-:W-:Y:S01]  /*0840*/  IADD3 R11, R28, R17, RZ ;  /* 0x000000111c0b7210 */ /* 0x000fe20007ffe0ff */
[----:B------:R-:W-:Y:S01]  /*0850*/  IMAD R27, R27, 0x18, R2 ;  /* 0x000000181b1b7824 */ /* 0x000fe200078e0202 */
[----:B------:R-:W-:-:S02]  /*0860*/  SHF.R.U32.HI R106, RZ, 0x3, R107 ;  /* 0x00000003ff6a7819 */ /* 0x000fc4000001166b */
[----:B------:R-:W-:Y:S02]  /*0870*/  MOV R49, UR6 ;  /* 0x0000000600317c02 */ /* 0x000fe40008000f00 */
[C---:B------:R-:W-:Y:S02]  /*0880*/  IADD3 R11, R28.reuse, R23, RZ ;  /* 0x000000171c0b7210 */ /* 0x040fe40007ffe0ff */
[----:B------:R-:W-:Y:S02]  /*0890*/  IADD3 R119, R28, R27, RZ ;  /* 0x0000001b1c777210 */ /* 0x000fe40007ffe0ff */
[----:B------:R-:W-:Y:S01]  /*08a0*/  MOV R48, UR4 ;  /* 0x0000000400307c02 */ /* 0x000fe20008000f00 */
[----:B------:R-:W-:Y:S01]  /*08b0*/  UMOV UR4, URZ ;  /* 0x0000003f00047c82 */ /* 0x000fe20008000000 */
[C---:B--2---:R-:W-:Y:S02]  /*08c0*/  PRMT R6, R12.reuse, 0x7632, R6 ;  /* 0x000076320c067816 */ /* 0x044fe40000000006 */
[----:B0-----:R-:W-:-:S02]  /*08d0*/  SHF.L.U32 R0, R12, 0x10, RZ ;  /* 0x000000100c007819 */ /* 0x001fc400000006ff */
[C---:B-----5:R-:W-:Y:S02]  /*08e0*/  PRMT R8, R14.reuse, 0x7632, R8 ;  /* 0x000076320e087816 */ /* 0x060fe40000000008 */
[----:B------:R-:W-:Y:S02]  /*08f0*/  SHF.L.U32 R4, R14, 0x10, RZ ;  /* 0x000000100e047819 */ /* 0x000fe400000006ff */
[C---:B------:R-:W-:Y:S02]  /*0900*/  IADD3 R12, R116.reuse, 0x10, RZ ;  /* 0x00000010740c7810 */ /* 0x040fe40007ffe0ff */
[----:B------:R-:W-:Y:S02]  /*0910*/  IADD3 R14, R116, 0x14, RZ ;  /* 0x00000014740e7810 */ /* 0x000fe40007ffe0ff */
[C---:B------:R-:W-:Y:S02]  /*0920*/  PRMT R7, R13.reuse, 0x7632, R7 ;  /* 0x000076320d077816 */ /* 0x040fe40000000007 */
[----:B------:R-:W-:-:S02]  /*0930*/  SHF.L.U32 R3, R13, 0x10, RZ ;  /* 0x000000100d037819 */ /* 0x000fc400000006ff */
[C---:B------:R-:W-:Y:S02]  /*0940*/  PRMT R9, R15.reuse, 0x7632, R9 ;  /* 0x000076320f097816 */ /* 0x040fe40000000009 */
[----:B------:R-:W-:Y:S02]  /*0950*/  SHF.L.U32 R5, R15, 0x10, RZ ;  /* 0x000000100f057819 */ /* 0x000fe400000006ff */
[----:B------:R-:W-:Y:S02]  /*0960*/  SHF.R.U32.HI R13, RZ, 0x2, R12 ;  /* 0x00000002ff0d7819 */ /* 0x000fe4000001160c */
[----:B------:R-:W-:Y:S02]  /*0970*/  SHF.R.U32.HI R15, RZ, 0x2, R14 ;  /* 0x00000002ff0f7819 */ /* 0x000fe4000001160e */
[----:B------:R-:W-:Y:S01]  /*0980*/  SHF.L.U32 R6, R6, 0x10, RZ ;  /* 0x0000001006067819 */ /* 0x000fe200000006ff */
[--C-:B------:R-:W-:Y:S01]  /*0990*/  IMAD R13, R13, 0x18, R2.reuse ;  /* 0x000000180d0d7824 */ /* 0x100fe200078e0202 */
[----:B------:R-:W-:Y:S01]  /*09a0*/  SHF.L.U32 R7, R7, 0x10, RZ ;  /* 0x0000001007077819 */ /* 0x000fe200000006ff */
[----:B------:R-:W-:Y:S01]  /*09b0*/  IMAD R15, R15, 0x18, R2 ;  /* 0x000000180f0f7824 */ /* 0x000fe200078e0202 */
[----:B------:R-:W-:-:S02]  /*09c0*/  SHF.L.U32 R8, R8, 0x10, RZ ;  /* 0x0000001008087819 */ /* 0x000fc400000006ff */
[C---:B------:R-:W-:Y:S02]  /*09d0*/  IADD3 R10, R28.reuse, R13, RZ ;  /* 0x0000000d1c0a7210 */ /* 0x040fe40007ffe0ff */
[C---:B------:R-:W-:Y:S02]  /*09e0*/  IADD3 R12, R28.reuse, R15, RZ ;  /* 0x0000000f1c0c7210 */ /* 0x040fe40007ffe0ff */
[C---:B------:R-:W-:Y:S02]  /*09f0*/  IADD3 R10, R28.reuse, R19, RZ ;  /* 0x000000131c0a7210 */ /* 0x040fe40007ffe0ff */
[C---:B------:R-:W-:Y:S02]  /*0a00*/  IADD3 R12, R28.reuse, R21, RZ ;  /* 0x000000151c0c7210 */ /* 0x040fe40007ffe0ff */
[----:B------:R-:W-:Y:S02]  /*0a10*/  IADD3 R10, R28, R25, RZ ;  /* 0x000000191c0a7210 */ /* 0x000fe40007ffe0ff */
[----:B------:R-:W-:-:S07]  /*0a20*/  SHF.L.U32 R9, R9, 0x10, RZ ;  /* 0x0000001009097819 */ /* 0x000fce00000006ff */
.L_x_1023:
[----:B------:R-:W-:Y:S01]  /*0a30*/  IMAD.WIDE.U32 R84, R117, -0x77777777, RZ ;  /* 0x8888888975547825 */ /* 0x000fe200078e00ff */
[----:B-1----:R-:W-:Y:S01]  /*0a40*/  HFMA2.MMA R91, -RZ, RZ, 0, 0 ;  /* 0x00000000ff5b7435 */ /* 0x002fe200000001ff */
[----:B------:R-:W-:Y:S01]  /*0a50*/  USHF.L.U32 UR6, UR19, 0x4, URZ ;  /* 0x0000000413067899 */ /* 0x000fe2000800063f */
[----:B------:R-:W-:Y:S01]  /*0a60*/  MOV R11, UR8 ;  /* 0x00000008000b7c02 */ /* 0x000fe20008000f00 */
[----:B------:R-:W-:Y:S01]  /*0a70*/  ULDC.64 UR10, c[0x0][0x248] ;  /* 0x00009200000a7ab9 */ /* 0x000fe20000000a00 */
[----:B------:R-:W-:Y:S01]  /*0a80*/  SHF.R.U32.HI R84, RZ, 0x7, R85 ;  /* 0x00000007ff547819 */ /* 0x000fe20000011655 */
[----:B------:R-:W-:Y:S01]  /*0a90*/  ULOP3.LUT UR6, UR6, 0x3f0, URZ, 0xc0, !UPT ;  /* 0x000003f006067892 */ /* 0x000fe2000f8ec03f */
[----:B------:R-:W-:Y:S01]  /*0aa0*/  MOV R15, UR8 ;  /* 0x00000008000f7c02 */ /* 0x000fe20008000f00 */
[----:B------:R-:W-:Y:S01]  /*0ab0*/  ULDC.64 UR14, c[0x0][0x228] ;  /* 0x00008a00000e7ab9 */ /* 0x000fe20000000a00 */
[----:B------:R-:W-:Y:S01]  /*0ac0*/  MOV R12, UR8 ;  /* 0x00000008000c7c02 */ /* 0x000fe20008000f00 */
[----:B------:R-:W-:Y:S01]  /*0ad0*/  IMAD R13, R84, -0xf0, R117 ;  /* 0xffffff10540d7824 */ /* 0x000fe200078e0275 */
[----:B------:R-:W-:-:S02]  /*0ae0*/  MOV R17, UR5 ;  /* 0x0000000500117c02 */ /* 0x000fc40008000f00 */
[----:B------:R-:W-:Y:S02]  /*0af0*/  LEA R10, P0, R15, R106, 0x4 ;  /* 0x0000006a0f0a7211 */ /* 0x000fe400078020ff */
[----:B------:R-:W-:Y:S02]  /*0b00*/  SHF.L.U32 R90, R13, 0x2, RZ ;  /* 0x000000020d5a7819 */ /* 0x000fe400000006ff */
[----:B------:R-:W-:Y:S02]  /*0b10*/  LEA.HI.X R15, R12, RZ, R17, 0x4, P0 ;  /* 0x000000ff0c0f7211 */ /* 0x000fe400000f2411 */
[----:B------:R-:W-:Y:S01]  /*0b20*/  LEA R50, P0, R10, UR10, 0x3 ;  /* 0x0000000a0a327c11 */ /* 0x000fe2000f8018ff */
[----:B------:R-:W-:Y:S01]  /*0b30*/  IMAD.WIDE.U32 R90, R11, 0xf0000, R90 ;  /* 0x000f00000b5a7825 */ /* 0x000fe200078e005a */
[----:B------:R-:W-:Y:S01]  /*0b40*/  IADD3 R11, R84, UR6, RZ ;  /* 0x00000006540b7c10 */ /* 0x000fe2000fffe0ff */
[----:B------:R-:W-:Y:S01]  /*0b50*/  UIMAD UR6, UR5, 0xf0000, URZ ;  /* 0x000f0000050678a4 */ /* 0x000fe2000f8e023f */
[----:B------:R-:W-:Y:S01]  /*0b60*/  LEA.HI.X R51, R10, UR11, R15, 0x3, P0 ;  /* 0x0000000b0a337c11 */ /* 0x000fe200080f1c0f */
[----:B------:R-:W-:-:S02]  /*0b70*/  ULDC.64 UR10, c[0x0][0x230] ;  /* 0x00008c00000a7ab9 */ /* 0x000fc40000000a00 */
[----:B------:R-:W-:Y:S02]  /*0b80*/  IMAD R11, R11, 0x3c0, RZ ;  /* 0x000003c00b0b7824 */ /* 0x000fe400078e02ff */
[----:B------:R-:W-:Y:S01]  /*0b90*/  IADD3 R19, R91, UR6, RZ ;  /* 0x000000065b137c10 */ /* 0x000fe2000fffe0ff */
[----:B------:R-:W2:Y:S01]  /*0ba0*/  LDG.E.64.CONSTANT R50, desc[UR12][R50.64] ;  /* 0x0000000c32327981 */ /* 0x000ea2000c1e9b00 */
[----:B------:R-:W-:Y:S01]  /*0bb0*/  ULDC UR6, c[0x0][0x250] ;  /* 0x0000940000067ab9 */ /* 0x000fe20000000800 */
[----:B------:R-:W-:-:S04]  /*0bc0*/  IADD3 R105, P1, R11, R90, RZ ;  /* 0x0000005a0b697210 */ /* 0x000fc80007f3e0ff */
[----:B------:R-:W-:Y:S02]  /*0bd0*/  IADD3.X R10, RZ, R19, RZ, P1, !PT ;  /* 0x00000013ff0a7210 */ /* 0x000fe40000ffe4ff */
[C---:B------:R-:W-:Y:S02]  /*0be0*/  SHF.L.U32 R104, R105.reuse, 0x1, RZ ;  /* 0x0000000169687819 */ /* 0x040fe400000006ff */
[----:B------:R-:W-:Y:S02]  /*0bf0*/  SHF.L.U64.HI R105, R105, 0x1, R10 ;  /* 0x0000000169697819 */ /* 0x000fe4000001020a */
[----:B------:R-:W-:-:S04]  /*0c00*/  IADD3 R52, P0, R104, UR10, RZ ;  /* 0x0000000a68347c10 */ /* 0x000fc8000ff1e0ff */
[----:B------:R-:W-:-:S06]  /*0c10*/  IADD3.X R53, R105, UR11, RZ, P0, !PT ;  /* 0x0000000b69357c10 */ /* 0x000fcc00087fe4ff */
[----:B------:R-:W3:Y:S01]  /*0c20*/  LDG.E.64.CONSTANT R52, desc[UR12][R52.64] ;  /* 0x0000000c34347981 */ /* 0x000ee2000c1e9b00 */
[----:B------:R-:W-:-:S04]  /*0c30*/  IADD3 R15, R11, 0x780, RZ ;  /* 0x000007800b0f7810 */ /* 0x000fc80007ffe0ff */
[----:B------:R-:W-:-:S04]  /*0c40*/  IADD3 R15, P0, R15, R90, RZ ;  /* 0x0000005a0f0f7210 */ /* 0x000fc80007f1e0ff */
[----:B------:R-:W-:Y:S02]  /*0c50*/  IADD3.X R10, RZ, R19, RZ, P0, !PT ;  /* 0x00000013ff0a7210 */ /* 0x000fe400007fe4ff */
[C---:B------:R-:W-:Y:S02]  /*0c60*/  SHF.L.U32 R102, R15.reuse, 0x1, RZ ;  /* 0x000000010f667819 */ /* 0x040fe400000006ff */
[----:B------:R-:W-:Y:S02]  /*0c70*/  SHF.L.U64.HI R103, R15, 0x1, R10 ;  /* 0x000000010f677819 */ /* 0x000fe4000001020a */
[----:B------:R-:W-:Y:S02]  /*0c80*/  IADD3 R54, P0, R102, UR10, RZ ;  /* 0x0000000a66367c10 */ /* 0x000fe4000ff1e0ff */
[----:B------:R-:W-:Y:S02]  /*0c90*/  IADD3 R15, R11, 0xf00, RZ ;  /* 0x00000f000b0f7810 */ /* 0x000fe40007ffe0ff */
[----:B------:R-:W-:-:S02]  /*0ca0*/  IADD3.X R55, R103, UR11, RZ, P0, !PT ;  /* 0x0000000b67377c10 */ /* 0x000fc400087fe4ff */
[----:B------:R-:W-:-:S04]  /*0cb0*/  IADD3 R15, P1, R15, R90, RZ ;  /* 0x0000005a0f0f7210 */ /* 0x000fc80007f3e0ff */
[----:B------:R-:W4:Y:S01]  /*0cc0*/  LDG.E.64.CONSTANT R54, desc[UR12][R54.64] ;  /* 0x0000000c36367981 */ /* 0x000f22000c1e9b00 */
[----:B------:R-:W-:Y:S02]  /*0cd0*/  IADD3.X R10, RZ, R19, RZ, P1, !PT ;  /* 0x00000013ff0a7210 */ /* 0x000fe40000ffe4ff */
[C---:B------:R-:W-:Y:S02]  /*0ce0*/  SHF.L.U32 R100, R15.reuse, 0x1, RZ ;  /* 0x000000010f647819 */ /* 0x040fe400000006ff */
[----:B------:R-:W-:Y:S02]  /*0cf0*/  SHF.L.U64.HI R101, R15, 0x1, R10 ;  /* 0x000000010f657819 */ /* 0x000fe4000001020a */
[----:B------:R-:W-:-:S04]  /*0d00*/  IADD3 R56, P0, R100, UR10, RZ ;  /* 0x0000000a64387c10 */ /* 0x000fc8000ff1e0ff */
[----:B------:R-:W-:Y:S02]  /*0d10*/  IADD3.X R57, R101, UR11, RZ, P0, !PT ;  /* 0x0000000b65397c10 */ /* 0x000fe400087fe4ff */
[----:B------:R-:W-:-:S04]  /*0d20*/  IADD3 R58, P0, R104, UR14, RZ ;  /* 0x0000000e683a7c10 */ /* 0x000fc8000ff1e0ff */
[----:B------:R-:W5:Y:S01]  /*0d30*/  LDG.E.64.CONSTANT R56, desc[UR12][R56.64] ;  /* 0x0000000c38387981 */ /* 0x000f62000c1e9b00 */
[----:B------:R-:W-:-:S06]  /*0d40*/  IADD3.X R59, R105, UR15, RZ, P0, !PT ;  /* 0x0000000f693b7c10 */ /* 0x000fcc00087fe4ff */
[----:B------:R-:W5:Y:S01]  /*0d50*/  LDG.E.64.CONSTANT R58, desc[UR12][R58.64] ;  /* 0x0000000c3a3a7981 */ /* 0x000f62000c1e9b00 */
[----:B------:R-:W-:-:S04]  /*0d60*/  IADD3 R60, P0, R102, UR14, RZ ;  /* 0x0000000e663c7c10 */ /* 0x000fc8000ff1e0ff */
[----:B------:R-:W-:Y:S02]  /*0d70*/  IADD3.X R61, R103, UR15, RZ, P0, !PT ;  /* 0x0000000f673d7c10 */ /* 0x000fe400087fe4ff */
[----:B------:R-:W-:-:S04]  /*0d80*/  IADD3 R15, R11, 0x1680, RZ ;  /* 0x000016800b0f7810 */ /* 0x000fc80007ffe0ff */
[----:B------:R-:W5:Y:S01]  /*0d90*/  LDG.E.64.CONSTANT R60, desc[UR12][R60.64] ;  /* 0x0000000c3c3c7981 */ /* 0x000f62000c1e9b00 */
[----:B------:R-:W-:-:S04]  /*0da0*/  IADD3 R15, P0, R15, R90, RZ ;  /* 0x0000005a0f0f7210 */ /* 0x000fc80007f1e0ff */
[----:B------:R-:W-:Y:S02]  /*0db0*/  IADD3.X R10, RZ, R19, RZ, P0, !PT ;  /* 0x00000013ff0a7210 */ /* 0x000fe400007fe4ff */
[C---:B------:R-:W-:Y:S02]  /*0dc0*/  SHF.L.U32 R98, R15.reuse, 0x1, RZ ;  /* 0x000000010f627819 */ /* 0x040fe400000006ff */
[----:B------:R-:W-:Y:S02]  /*0dd0*/  SHF.L.U64.HI R99, R15, 0x1, R10 ;  /* 0x000000010f637819 */ /* 0x000fe4000001020a */
[----:B------:R-:W-:-:S04]  /*0de0*/  IADD3 R15, R11, 0x1e00, RZ ;  /* 0x00001e000b0f7810 */ /* 0x000fc80007ffe0ff */
[----:B------:R-:W-:Y:S02]  /*0df0*/  IADD3 R15, P1, R15, R90, RZ ;  /* 0x0000005a0f0f7210 */ /* 0x000fe40007f3e0ff */
[----:B------:R-:W-:Y:S02]  /*0e00*/  IADD3 R62, P0, R98, UR10, RZ ;  /* 0x0000000a623e7c10 */ /* 0x000fe4000ff1e0ff */
[----:B------:R-:W-:Y:S02]  /*0e10*/  IADD3.X R10, RZ, R19, RZ, P1, !PT ;  /* 0x00000013ff0a7210 */ /* 0x000fe40000ffe4ff */
[----:B------:R-:W-:Y:S02]  /*0e20*/  SHF.L.U32 R96, R15, 0x1, RZ ;  /* 0x000000010f607819 */ /* 0x000fe400000006ff */
[----:B------:R-:W-:Y:S02]  /*0e30*/  IADD3.X R63, R99, UR11, RZ, P0, !PT ;  /* 0x0000000b633f7c10 */ /* 0x000fe400087fe4ff */
[----:B------:R-:W-:-:S02]  /*0e40*/  SHF.L.U64.HI R97, R15, 0x1, R10 ;  /* 0x000000010f617819 */ /* 0x000fc4000001020a */
[----:B------:R-:W-:Y:S02]  /*0e50*/  IADD3 R64, P0, R96, UR10, RZ ;  /* 0x0000000a60407c10 */ /* 0x000fe4000ff1e0ff */
[----:B------:R-:W5:Y:S02]  /*0e60*/  LDG.E.64.CONSTANT R62, desc[UR12][R62.64] ;  /* 0x0000000c3e3e7981 */ /* 0x000f64000c1e9b00 */
        /* <DEDUP_REMOVED lines=9> */
[----:B0-----:R-:W0:Y:S01]  /*0f00*/  MUFU.RSQ R10, R10 ;  /* 0x0000000a000a7308 */ /* 0x001e220000001400 */
[----:B---3--:R-:W-:-:S05]  /*0f10*/  SHF.L.U32 R17, R53, 0x10, RZ ;  /* 0x0000001035117819 */ /* 0x008fca00000006ff */
[----:B------:R-:W-:-:S04]  /*0f20*/  FADD.FTZ R17, -R50, R17 ;  /* 0x0000001132117221 */ /* 0x000fc80000010100 */
[----:B0-----:R-:W-:-:S04]  /*0f30*/  FMUL.FTZ R88, R10, R17 ;  /* 0x000000110a587220 */ /* 0x001fc80000410000 */
[----:B------:R-:W-:-:S04]  /*0f40*/  FFMA.FTZ R22, R3, R88, R5 ;  /* 0x0000005803167223 */ /* 0x000fc80000010005 */
[----:B------:R-:W-:-:S06]  /*0f50*/  FMUL.FTZ R17, R22, -1.4426950216293334961 ;  /* 0xbfb8aa3b16117820 */ /* 0x000fcc0000410000 */
[----:B------:R-:W0:Y:S01]  /*0f60*/  MUFU.EX2 R17, R17 ;  /* 0x0000001100117308 */ /* 0x000e220000000800 */
[C---:B------:R-:W-:Y:S02]  /*0f70*/  SHF.L.U32 R15, R52.reuse, 0x10, RZ ;  /* 0x00000010340f7819 */ /* 0x040fe400000006ff */
[----:B------:R-:W-:-:S03]  /*0f80*/  PRMT R12, R52, 0x7632, R12 ;  /* 0x00007632340c7816 */ /* 0x000fc6000000000c */
[----:B------:R-:W-:Y:S01]  /*0f90*/  FADD.FTZ R15, -R50, R15 ;  /* 0x0000000f320f7221 */ /* 0x000fe20000010100 */
[----:B------:R-:W-:-:S03]  /*0fa0*/  PRMT R14, R53, 0x7632, R14 ;  /* 0x00007632350e7816 */ /* 0x000fc6000000000e */
[----:B------:R-:W-:Y:S01]  /*0fb0*/  FMUL.FTZ R89, R10, R15 ;  /* 0x0000000f0a597220 */ /* 0x000fe20000410000 */
[----:B0-----:R-:W-:Y:S01]  /*0fc0*/  FADD.FTZ R24, R17, 1 ;  /* 0x3f80000011187421 */ /* 0x001fe20000010000 */
[----:B------:R-:W-:Y:S01]  /*0fd0*/  IMAD R17, R13, 0x18, R2 ;  /* 0x000000180d117824 */ /* 0x000fe200078e0202 */
[----:B------:R-:W-:Y:S01]  /*0fe0*/  SHF.L.U32 R15, R12, 0x10, RZ ;  /* 0x000000100c0f7819 */ /* 0x000fe200000006ff */
[----:B------:R-:W-:-:S03]  /*0ff0*/  FFMA.FTZ R12, R0, R89, R4 ;  /* 0x00000059000c7223 */ /* 0x000fc60000010004 */
[----:B------:R-:W-:Y:S02]  /*1000*/  LEA R84, R84, R17, 0x3 ;  /* 0x0000001154547211 */ /* 0x000fe400078e18ff */
[----:B------:R-:W-:Y:S02]  /*1010*/  IADD3 R17, R11, 0x2580, RZ ;  /* 0x000025800b117810 */ /* 0x000fe40007ffe0ff */
[----:B------:R-:W-:Y:S02]  /*1020*/  SHF.L.U32 R21, R14, 0x10, RZ ;  /* 0x000000100e157819 */ /* 0x000fe400000006ff */
[----:B------:R-:W-:Y:S01]  /*1030*/  IADD3 R94, P2, R17, R90, RZ ;  /* 0x0000005a115e7210 */ /* 0x000fe20007f5e0ff */
[----:B------:R-:W-:Y:S01]  /*1040*/  FMUL.FTZ R14, R12, -1.4426950216293334961 ;  /* 0xbfb8aa3b0c0e7820 */ /* 0x000fe20000410000 */
[C---:B------:R-:W-:Y:S02]  /*1050*/  FADD.FTZ R15, -R50.reuse, R15 ;  /* 0x0000000f320f7221 */ /* 0x040fe40000010100 */
[----:B------:R-:W-:Y:S01]  /*1060*/  IADD3.X R95, RZ, R19, RZ, P2, !PT ;  /* 0x00000013ff5f7210 */ /* 0x000fe200017fe4ff */
[----:B------:R-:W-:Y:S01]  /*1070*/  FADD.FTZ R21, -R50, R21 ;  /* 0x0000001532157221 */ /* 0x000fe20000010100 */
[----:B------:R-:W-:Y:S01]  /*1080*/  FMUL.FTZ R15, R10, R15 ;  /* 0x0000000f0a0f7220 */ /* 0x000fe20000410000 */
[----:B------:R-:W0:Y:S01]  /*1090*/  MUFU.EX2 R14, R14 ;  /* 0x0000000e000e7308 */ /* 0x000e220000000800 */
[----:B------:R-:W-:Y:S01]  /*10a0*/  SHF.L.U64.HI R95, R94, 0x1, R95 ;  /* 0x000000015e5f7819 */ /* 0x000fe2000001025f */
[----:B------:R-:W-:Y:S01]  /*10b0*/  FMUL.FTZ R21, R10, R21 ;  /* 0x000000150a157220 */ /* 0x000fe20000410000 */
[----:B------:R-:W-:Y:S01]  /*10c0*/  SHF.L.U32 R94, R94, 0x1, RZ ;  /* 0x000000015e5e7819 */ /* 0x000fe200000006ff */
[----:B------:R-:W-:-:S02]  /*10d0*/  FFMA.FTZ R18, R6, R15, R8 ;  /* 0x0000000f06127223 */ /* 0x000fc40000010008 */
[----:B------:R-:W-:Y:S01]  /*10e0*/  FFMA.FTZ R26, R7, R21, R9 ;  /* 0x00000015071a7223 */ /* 0x000fe20000010009 */
[----:B------:R-:W-:Y:S01]  /*10f0*/  IADD3 R70, P3, R94, UR10, RZ ;  /* 0x0000000a5e467c10 */ /* 0x000fe2000ff7e0ff */
[----:B------:R-:W-:Y:S02]  /*1100*/  FMUL.FTZ R16, R18, -1.4426950216293334961 ;  /* 0xbfb8aa3b12107820 */ /* 0x000fe40000410000 */
[----:B------:R-:W-:Y:S01]  /*1110*/  FMUL.FTZ R23, R26, -1.4426950216293334961 ;  /* 0xbfb8aa3b1a177820 */ /* 0x000fe20000410000 */
[----:B------:R-:W-:Y:S02]  /*1120*/  IADD3.X R71, R95, UR11, RZ, P3, !PT ;  /* 0x0000000b5f477c10 */ /* 0x000fe40009ffe4ff */
[----:B------:R-:W-:Y:S01]  /*1130*/  IADD3 R72, P2, R96, UR14, RZ ;  /* 0x0000000e60487c10 */ /* 0x000fe2000ff5e0ff */
[----:B------:R-:W1:Y:S03]  /*1140*/  MUFU.EX2 R16, R16 ;  /* 0x0000001000107308 */ /* 0x000e660000000800 */
[----:B------:R-:W2:Y:S01]  /*1150*/  LDG.E.64.CONSTANT R70, desc[UR12][R70.64] ;  /* 0x0000000c46467981 */ /* 0x000ea2000c1e9b00 */
[----:B0-----:R-:W-:-:S04]  /*1160*/  FADD.FTZ R14, R14, 1 ;  /* 0x3f8000000e0e7421 */ /* 0x001fc80000010000 */
[----:B------:R-:W0:Y:S01]  /*1170*/  MUFU.EX2 R23, R23 ;  /* 0x0000001700177308 */ /* 0x000e220000000800 */
[----:B------:R-:W-:-:S06]  /*1180*/  IADD3.X R73, R97, UR15, RZ, P2, !PT ;  /* 0x0000000f61497c10 */ /* 0x000fcc00097fe4ff */
[----:B------:R-:W3:Y:S01]  /*1190*/  LDG.E.64.CONSTANT R72, desc[UR12][R72.64] ;  /* 0x0000000c48487981 */ /* 0x000ee2000c1e9b00 */
[----:B------:R-:W4:Y:S01]  /*11a0*/  MUFU.RCP R14, R14 ;  /* 0x0000000e000e7308 */ /* 0x000f220000001000 */
[----:B-1----:R-:W-:Y:S01]  /*11b0*/  FADD.FTZ R20, R16, 1 ;  /* 0x3f80000010147421 */ /* 0x002fe20000010000 */
[----:B0-----:R-:W-:-:S06]  /*11c0*/  FADD.FTZ R16, R23, 1 ;  /* 0x3f80000017107421 */ /* 0x001fcc0000010000 */
[----:B------:R-:W0:Y:S01]  /*11d0*/  MUFU.RCP R13, R16 ;  /* 0x00000010000d7308 */ /* 0x000e220000001000 */
[----:B----4-:R-:W-:-:S07]  /*11e0*/  FADD.FTZ R23, -R14, 1 ;  /* 0x3f8000000e177421 */ /* 0x010fce0000010100 */
[----:B------:R-:W1:Y:S01]  /*11f0*/  MUFU.RCP R24, R24 ;  /* 0x0000001800187308 */ /* 0x000e620000001000 */
[----:B------:R-:W-:Y:S01]  /*1200*/  FFMA.FTZ R25, R12, R23, 1 ;  /* 0x3f8000000c197423 */ /* 0x000fe20000010017 */
[----:B------:R-:W-:-:S06]  /*1210*/  IADD3 R23, R11, 0x2d00, RZ ;  /* 0x00002d000b177810 */ /* 0x000fcc0007ffe0ff */
[----:B------:R-:W4:Y:S01]  /*1220*/  MUFU.RCP R20, R20 ;  /* 0x0000001400147308 */ /* 0x000f220000001000 */
[----:B------:R-:W-:Y:S02]  /*1230*/  IADD3 R11, R11, 0x3480, RZ ;  /* 0x000034800b0b7810 */ /* 0x000fe40007ffe0ff */
[-C--:B------:R-:W-:Y:S02]  /*1240*/  IADD3 R92, P1, R23, R90.reuse, RZ ;  /* 0x0000005a175c7210 */ /* 0x080fe40007f3e0ff */
[----:B------:R-:W-:Y:S02]  /*1250*/  SHF.L.U32 R23, R54, 0x10, RZ ;  /* 0x0000001036177819 */ /* 0x000fe400000006ff */
[----:B------:R-:W-:Y:S01]  /*1260*/  IADD3 R90, P0, R11, R90, RZ ;  /* 0x0000005a0b5a7210 */ /* 0x000fe20007f1e0ff */
[----:B0-----:R-:W-:Y:S02]  /*1270*/  FADD.FTZ R11, -R13, 1 ;  /* 0x3f8000000d0b7421 */ /* 0x001fe40000010100 */
[----:B------:R-:W-:Y:S01]  /*1280*/  FADD.FTZ R23, -R50, R23 ;  /* 0x0000001732177221 */ /* 0x000fe20000010100 */
[----:B-1----:R-:W-:Y:S01]  /*1290*/  FADD.FTZ R27, -R24, 1 ;  /* 0x3f800000181b7421 */ /* 0x002fe20000010100 */
[----:B------:R-:W-:Y:S01]  /*12a0*/  FFMA.FTZ R26, R26, R11, 1 ;  /* 0x3f8000001a1a7423 */ /* 0x000fe2000001000b */
[----:B------:R-:W-:Y:S01]  /*12b0*/  SHF.L.U32 R11, R55, 0x10, RZ ;  /* 0x00000010370b7819 */ /* 0x000fe200000006ff */
[----:B------:R-:W-:Y:S01]  /*12c0*/  FMUL.FTZ R51, R10, R23 ;  /* 0x000000170a337220 */ /* 0x000fe20000410000 */
[----:B----4-:R-:W-:Y:S01]  /*12d0*/  FADD.FTZ R17, -R20, 1 ;  /* 0x3f80000014117421 */ /* 0x010fe20000010100 */
[----:B------:R-:W-:-:S02]  /*12e0*/  FFMA.FTZ R27, R22, R27, 1 ;  /* 0x3f800000161b7423 */ /* 0x000fc4000001001b */
[----:B------:R-:W-:Y:S01]  /*12f0*/  FFMA.FTZ R28, R0, R51, R4 ;  /* 0x00000033001c7223 */ /* 0x000fe20000010004 */
[----:B------:R-:W-:Y:S01]  /*1300*/  FADD.FTZ R11, -R50, R11 ;  /* 0x0000000b320b7221 */ /* 0x000fe20000010100 */
[----:B------:R-:W-:Y:S01]  /*1310*/  FFMA.FTZ R17, R18, R17, 1 ;  /* 0x3f80000012117423 */ /* 0x000fe20000010011 */
[----:B------:R-:W-:Y:S01]  /*1320*/  FMUL.FTZ R16, R14, R25 ;  /* 0x000000190e107220 */ /* 0x000fe20000410000 */
[----:B------:R-:W-:Y:S01]  /*1330*/  FMUL.FTZ R14, R24, R27 ;  /* 0x0000001b180e7220 */ /* 0x000fe20000410000 */
[----:B------:R-:W-:Y:S01]  /*1340*/  FMUL.FTZ R24, R28, -1.4426950216293334961 ;  /* 0xbfb8aa3b1c187820 */ /* 0x000fe20000410000 */
[----:B------:R-:W-:Y:S01]  /*1350*/  FMUL.FTZ R18, R20, R17 ;  /* 0x0000001114127220 */ /* 0x000fe20000410000 */
[----:B-----5:R-:W-:Y:S01]  /*1360*/  SHF.L.U32 R17, R56, 0x10, RZ ;  /* 0x0000001038117819 */ /* 0x020fe200000006ff */
[----:B------:R-:W-:Y:S01]  /*1370*/  FMUL.FTZ R11, R10, R11 ;  /* 0x0000000b0a0b7220 */ /* 0x000fe20000410000 */
[----:B------:R-:W-:Y:S02]  /*1380*/  PRMT R12, R54, 0x7632, R12 ;  /* 0x00007632360c7816 */ /* 0x000fe4000000000c */
[----:B------:R-:W0:Y:S01]  /*1390*/  MUFU.EX2 R24, R24 ;  /* 0x0000001800187308 */ /* 0x000e220000000800 */
[----:B------:R-:W-:Y:S01]  /*13a0*/  FFMA.FTZ R29, R3, R11, R5 ;  /* 0x0000000b031d7223 */ /* 0x000fe20000010005 */
[----:B------:R-:W-:Y:S01]  /*13b0*/  FADD.FTZ R23, -R50, R17 ;  /* 0x0000001132177221 */ /* 0x000fe20000010100 */
[----:B------:R-:W-:-:S02]  /*13c0*/  SHF.L.U32 R17, R12, 0x10, RZ ;  /* 0x000000100c117819 */ /* 0x000fc400000006ff */
[----:B------:R-:W-:Y:S01]  /*13d0*/  IADD3.X R93, RZ, R19, RZ, P1, !PT ;  /* 0x00000013ff5d7210 */ /* 0x000fe20000ffe4ff */
[----:B------:R-:W-:Y:S01]  /*13e0*/  FMUL.FTZ R31, R29, -1.4426950216293334961 ;  /* 0xbfb8aa3b1d1f7820 */ /* 0x000fe20000410000 */
[----:B------:R-:W-:Y:S01]  /*13f0*/  SHF.L.U32 R25, R58, 0x10, RZ ;  /* 0x000000103a197819 */ /* 0x000fe200000006ff */
[----:B------:R-:W-:Y:S01]  /*1400*/  FMUL.FTZ R12, R10, R23 ;  /* 0x000000170a0c7220 */ /* 0x000fe20000410000 */
[----:B------:R-:W-:Y:S01]  /*1410*/  PRMT R22, R58, 0x7632, R22 ;  /* 0x000076323a167816 */ /* 0x000fe20000000016 */
[----:B------:R-:W-:Y:S01]  /*1420*/  FADD.FTZ R23, -R50, R17 ;  /* 0x0000001132177221 */ /* 0x000fe20000010100 */
[C---:B------:R-:W-:Y:S01]  /*1430*/  SHF.L.U64.HI R93, R92.reuse, 0x1, R93 ;  /* 0x000000015c5d7819 */ /* 0x040fe2000001025d */
[----:B------:R1:W4:Y:S01]  /*1440*/  MUFU.EX2 R17, R31 ;  /* 0x0000001f00117308 */ /* 0x0003220000000800 */
[----:B------:R-:W-:Y:S01]  /*1450*/  SHF.L.U32 R92, R92, 0x1, RZ ;  /* 0x000000015c5c7819 */ /* 0x000fe200000006ff */
[----:B------:R-:W-:Y:S01]  /*1460*/  FMUL.FTZ R30, R13, R26 ;  /* 0x0000001a0d1e7220 */ /* 0x000fe20000410000 */
[----:B------:R-:W-:Y:S01]  /*1470*/  FMUL.FTZ R13, R25, R16 ;  /* 0x00000010190d7220 */ /* 0x000fe20000410000 */
[----:B------:R-:W-:-:S02]  /*1480*/  PRMT R26, R55, 0x7632, R26 ;  /* 0x00007632371a7816 */ /* 0x000fc4000000001a */
[C---:B------:R-:W-:Y:S02]  /*1490*/  PRMT R25, R59.reuse, 0x7632, R25 ;  /* 0x000076323b197816 */ /* 0x040fe40000000019 */
[----:B------:R-:W-:Y:S02]  /*14a0*/  IADD3 R74, P2, R92, UR10, RZ ;  /* 0x0000000a5c4a7c10 */ /* 0x000fe4000ff5e0ff */
[----:B-1----:R-:W-:Y:S02]  /*14b0*/  SHF.L.U32 R31, R22, 0x10, RZ ;  /* 0x00000010161f7819 */ /* 0x002fe400000006ff */
[----:B------:R-:W-:Y:S02]  /*14c0*/  SHF.L.U32 R33, R59, 0x10, RZ ;  /* 0x000000103b217819 */ /* 0x000fe400000006ff */
[----:B------:R-:W-:Y:S01]  /*14d0*/  SHF.L.U32 R35, R26, 0x10, RZ ;  /* 0x000000101a237819 */ /* 0x000fe200000006ff */
[----:B------:R-:W-:Y:S01]  /*14e0*/  FMUL.FTZ R31, R31, R18 ;  /* 0x000000121f1f7220 */ /* 0x000fe20000410000 */
[----:B------:R-:W-:-:S02]  /*14f0*/  SHF.L.U32 R25, R25, 0x10, RZ ;  /* 0x0000001019197819 */ /* 0x000fc400000006ff */
[----:B------:R-:W-:Y:S01]  /*1500*/  IADD3 R76, P1, R94, UR14, RZ ;  /* 0x0000000e5e4c7c10 */ /* 0x000fe2000ff3e0ff */
[----:B------:R-:W-:Y:S01]  /*1510*/  FMUL.FTZ R18, R0, R13 ;  /* 0x0000000d00127220 */ /* 0x000fe20000410000 */
[----:B------:R-:W-:Y:S01]  /*1520*/  IADD3.X R75, R93, UR11, RZ, P2, !PT ;  /* 0x0000000b5d4b7c10 */ /* 0x000fe200097fe4ff */
[----:B------:R-:W-:Y:S01]  /*1530*/  FMUL.FTZ R14, R33, R14 ;  /* 0x0000000e210e7220 */ /* 0x000fe20000410000 */
[----:B0-----:R-:W-:Y:S01]  /*1540*/  FADD.FTZ R33, R24, 1 ;  /* 0x3f80000018217421 */ /* 0x001fe20000010000 */
[----:B------:R-:W-:Y:S01]  /*1550*/  FADD.FTZ R35, -R50, R35 ;  /* 0x0000002332237221 */ /* 0x000fe20000010100 */
[----:B------:R-:W-:Y:S01]  /*1560*/  IADD3.X R77, R95, UR15, RZ, P1, !PT ;  /* 0x0000000f5f4d7c10 */ /* 0x000fe20008ffe4ff */
[----:B------:R-:W-:Y:S01]  /*1570*/  FMUL.FTZ R24, R25, R30 ;  /* 0x0000001e19187220 */ /* 0x000fe20000410000 */
[----:B------:R-:W-:Y:S01]  /*1580*/  FFMA.FTZ R26, R89, R18, RZ ;  /* 0x00000012591a7223 */ /* 0x000fe200000100ff */
[----:B------:R-:W-:Y:S01]  /*1590*/  FMUL.FTZ R25, R6, R31 ;  /* 0x0000001f06197220 */ /* 0x000fe20000410000 */
[C---:B------:R-:W-:Y:S01]  /*15a0*/  FMUL.FTZ R23, R10.reuse, R23 ;  /* 0x000000170a177220 */ /* 0x040fe20000410000 */
[----:B------:R-:W5:Y:S01]  /*15b0*/  LDG.E.64.CONSTANT R74, desc[UR12][R74.64] ;  /* 0x0000000c4a4a7981 */ /* 0x000f62000c1e9b00 */
[----:B------:R-:W-:Y:S01]  /*15c0*/  FMUL.FTZ R18, R10, R35 ;  /* 0x000000230a127220 */ /* 0x000fe20000410000 */
[C---:B------:R-:W-:Y:S01]  /*15d0*/  FFMA.FTZ R42, R15.reuse, R31, R42 ;  /* 0x0000001f0f2a7223 */ /* 0x040fe2000001002a */
[----:B------:R-:W-:Y:S01]  /*15e0*/  FFMA.FTZ R25, R15, R25, R26 ;  /* 0x000000190f197223 */ /* 0x000fe2000001001a */
[----:B------:R-:W5:Y:S01]  /*15f0*/  LDG.E.64.CONSTANT R76, desc[UR12][R76.64] ;  /* 0x0000000c4c4c7981 */ /* 0x000f62000c1e9b00 */
[----:B------:R-:W-:Y:S01]  /*1600*/  FFMA.FTZ R27, R6, R23, R8 ;  /* 0x00000017061b7223 */ /* 0x000fe20000010008 */
[----:B----4-:R-:W-:Y:S01]  /*1610*/  FADD.FTZ R30, R17, 1 ;  /* 0x3f800000111e7421 */ /* 0x010fe20000010000 */
[----:B------:R-:W-:Y:S01]  /*1620*/  FFMA.FTZ R15, R0, R13, RZ ;  /* 0x0000000d000f7223 */ /* 0x000fe200000100ff */
[----:B------:R-:W-:Y:S01]  /*1630*/  FFMA.FTZ R17, R7, R18, R9 ;  /* 0x0000001207117223 */ /* 0x000fe20000010009 */
[----:B------:R-:W-:Y:S01]  /*1640*/  FMUL.FTZ R32, R27, -1.4426950216293334961 ;  /* 0xbfb8aa3b1b207820 */ /* 0x000fe20000410000 */
[----:B------:R-:W-:Y:S01]  /*1650*/  FADD.FTZ R107, R31, R43 ;  /* 0x0000002b1f6b7221 */ /* 0x000fe20000010000 */
[----:B------:R-:W-:Y:S01]  /*1660*/  FFMA.FTZ R26, R6, R31, R15 ;  /* 0x0000001f061a7223 */ /* 0x000fe2000001000f */
[----:B------:R-:W0:Y:S01]  /*1670*/  MUFU.RCP R33, R33 ;  /* 0x0000002100217308 */ /* 0x000e220000001000 */
[----:B------:R-:W-:Y:S01]  /*1680*/  FMUL.FTZ R31, R17, -1.4426950216293334961 ;  /* 0xbfb8aa3b111f7820 */ /* 0x000fe20000410000 */
[----:B------:R-:W-:-:S06]  /*1690*/  FFMA.FTZ R20, R0, R12, R4 ;  /* 0x0000000c00147223 */ /* 0x000fcc0000010004 */
[----:B------:R-:W1:Y:S01]  /*16a0*/  MUFU.RCP R30, R30 ;  /* 0x0000001e001e7308 */ /* 0x000e620000001000 */
[----:B------:R-:W-:Y:S01]  /*16b0*/  FMUL.FTZ R34, R20, -1.4426950216293334961 ;  /* 0xbfb8aa3b14227820 */ /* 0x000fe20000410000 */
[----:B------:R-:W-:-:S06]  /*16c0*/  FFMA.FTZ R26, R3, R14, R26 ;  /* 0x0000000e031a7223 */ /* 0x000fcc000001001a */
[----:B------:R4:W1:Y:S01]  /*16d0*/  MUFU.EX2 R22, R32 ;  /* 0x0000002000167308 */ /* 0x0008620000000800 */
[----:B------:R-:W-:Y:S01]  /*16e0*/  FFMA.FTZ R39, R21, R24, R46 ;  /* 0x0000001815277223 */ /* 0x000fe2000001002e */
[----:B------:R-:W-:-:S06]  /*16f0*/  FADD.FTZ R86, R24, R47 ;  /* 0x0000002f18567221 */ /* 0x000fcc0000010000 */
[----:B------:R-:W1:Y:S01]  /*1700*/  MUFU.EX2 R31, R31 ;  /* 0x0000001f001f7308 */ /* 0x000e620000000800 */
[----:B----4-:R-:W-:Y:S01]  /*1710*/  FMUL.FTZ R32, R3, R14 ;  /* 0x0000000e03207220 */ /* 0x010fe20000410000 */
[----:B------:R-:W-:-:S06]  /*1720*/  SHF.L.U32 R15, R57, 0x10, RZ ;  /* 0x00000010390f7819 */ /* 0x000fcc00000006ff */
[----:B------:R4:W-:Y:S01]  /*1730*/  MUFU.EX2 R16, R34 ;  /* 0x0000002200107308 */ /* 0x0009e20000000800 */
[----:B0-----:R-:W-:Y:S01]  /*1740*/  FADD.FTZ R35, -R33, 1 ;  /* 0x3f80000021237421 */ /* 0x001fe20000010100 */
[----:B----4-:R-:W-:Y:S01]  /*1750*/  FFMA.FTZ R34, R88, R32, R25 ;  /* 0x0000002058227223 */ /* 0x010fe20000010019 */
[CC--:B------:R-:W-:Y:S01]  /*1760*/  FFMA.FTZ R25, R7.reuse, R24.reuse, R26 ;  /* 0x0000001807197223 */ /* 0x0c0fe2000001001a */
[----:B------:R-:W-:Y:S01]  /*1770*/  FMUL.FTZ R24, R7, R24 ;  /* 0x0000001807187220 */ /* 0x000fe20000410000 */
[----:B------:R-:W-:-:S03]  /*1780*/  PRMT R32, R56, 0x7632, R32 ;  /* 0x0000763238207816 */ /* 0x000fc60000000020 */
[----:B------:R-:W-:Y:S01]  /*1790*/  FFMA.FTZ R24, R21, R24, R34 ;  /* 0x0000001815187223 */ /* 0x000fe20000010022 */
[----:B-1----:R-:W-:Y:S01]  /*17a0*/  FADD.FTZ R34, -R30, 1 ;  /* 0x3f8000001e227421 */ /* 0x002fe20000010100 */
[----:B------:R-:W-:Y:S01]  /*17b0*/  SHF.L.U32 R37, R32, 0x10, RZ ;  /* 0x0000001020257819 */ /* 0x000fe200000006ff */
[----:B------:R-:W-:Y:S01]  /*17c0*/  FADD.FTZ R15, -R50, R15 ;  /* 0x0000000f320f7221 */ /* 0x000fe20000010100 */
[----:B------:R-:W-:Y:S01]  /*17d0*/  FADD.FTZ R36, R22, 1 ;  /* 0x3f80000016247421 */ /* 0x000fe20000010000 */
[----:B------:R-:W-:Y:S01]  /*17e0*/  FFMA.FTZ R32, R28, R35, 1 ;  /* 0x3f8000001c207423 */ /* 0x000fe20000010023 */
[----:B------:R-:W-:Y:S01]  /*17f0*/  PRMT R21, R57, 0x7632, R21 ;  /* 0x0000763239157816 */ /* 0x000fe20000000015 */
[----:B------:R-:W-:Y:S01]  /*1800*/  FFMA.FTZ R35, R29, R34, 1 ;  /* 0x3f8000001d237423 */ /* 0x000fe20000010022 */
[----:B------:R-:W-:Y:S01]  /*1810*/  FADD.FTZ R34, R31, 1 ;  /* 0x3f8000001f227421 */ /* 0x000fe20000010000 */
[----:B------:R-:W-:Y:S01]  /*1820*/  FMUL.FTZ R15, R10, R15 ;  /* 0x0000000f0a0f7220 */ /* 0x000fe20000410000 */
[----:B------:R-:W0:Y:S01]  /*1830*/  MUFU.RCP R26, R36 ;  /* 0x00000024001a7308 */ /* 0x000e220000001000 */
[----:B------:R-:W-:Y:S01]  /*1840*/  FADD.FTZ R37, -R50, R37 ;  /* 0x0000002532257221 */ /* 0x000fe20000010100 */
[----:B------:R-:W-:Y:S01]  /*1850*/  SHF.L.U32 R21, R21, 0x10, RZ ;  /* 0x0000001015157819 */ /* 0x000fe200000006ff */
[----:B------:R-:W-:-:S02]  /*1860*/  FFMA.FTZ R22, R3, R15, R5 ;  /* 0x0000000f03167223 */ /* 0x000fc40000010005 */
[----:B------:R-:W-:-:S03]  /*1870*/  FMUL.FTZ R29, R10, R37 ;  /* 0x000000250a1d7220 */ /* 0x000fc60000410000 */
[----:B------:R-:W1:Y:S01]  /*1880*/  MUFU.RCP R34, R34 ;  /* 0x0000002200227308 */ /* 0x000e620000001000 */
[----:B------:R-:W-:Y:S01]  /*1890*/  FADD.FTZ R31, -R50, R21 ;  /* 0x00000015321f7221 */ /* 0x000fe20000010100 */
[----:B------:R-:W-:Y:S01]  /*18a0*/  FMUL.FTZ R28, R22, -1.4426950216293334961 ;  /* 0xbfb8aa3b161c7820 */ /* 0x000fe20000410000 */
[----:B------:R-:W-:Y:S01]  /*18b0*/  FFMA.FTZ R21, R6, R29, R8 ;  /* 0x0000001d06157223 */ /* 0x000fe20000010008 */
[----:B------:R-:W-:Y:S01]  /*18c0*/  FMUL.FTZ R33, R33, R32 ;  /* 0x0000002021217220 */ /* 0x000fe20000410000 */
[----:B------:R-:W-:Y:S02]  /*18d0*/  FMUL.FTZ R31, R10, R31 ;  /* 0x0000001f0a1f7220 */ /* 0x000fe40000410000 */
[----:B------:R-:W-:Y:S01]  /*18e0*/  FMUL.FTZ R32, R21, -1.4426950216293334961 ;  /* 0xbfb8aa3b15207820 */ /* 0x000fe20000410000 */
[----:B------:R-:W4:Y:S01]  /*18f0*/  MUFU.EX2 R28, R28 ;  /* 0x0000001c001c7308 */ /* 0x000f220000000800 */
[----:B0-----:R-:W-:Y:S01]  /*1900*/  FADD.FTZ R36, -R26, 1 ;  /* 0x3f8000001a247421 */ /* 0x001fe20000010100 */
[----:B------:R-:W-:-:S03]  /*1910*/  FFMA.FTZ R81, R7, R31, R9 ;  /* 0x0000001f07517223 */ /* 0x000fc60000010009 */
[----:B------:R-:W-:-:S03]  /*1920*/  FFMA.FTZ R37, R27, R36, 1 ;  /* 0x3f8000001b257423 */ /* 0x000fc60000010024 */
[----:B------:R-:W0:Y:S01]  /*1930*/  MUFU.EX2 R32, R32 ;  /* 0x0000002000207308 */ /* 0x000e220000000800 */
[----:B------:R-:W-:Y:S01]  /*1940*/  FMUL.FTZ R38, R81, -1.4426950216293334961 ;  /* 0xbfb8aa3b51267820 */ /* 0x000fe20000410000 */
[----:B-1----:R-:W-:Y:S01]  /*1950*/  FADD.FTZ R36, -R34, 1 ;  /* 0x3f80000022247421 */ /* 0x002fe20000010100 */
[----:B------:R-:W-:Y:S01]  /*1960*/  FMUL.FTZ R35, R30, R35 ;  /* 0x000000231e237220 */ /* 0x000fe20000410000 */
[----:B------:R-:W-:Y:S02]  /*1970*/  FADD.FTZ R27, R16, 1 ;  /* 0x3f800000101b7421 */ /* 0x000fe40000010000 */
[----:B------:R-:W-:Y:S02]  /*1980*/  FFMA.FTZ R17, R17, R36, 1 ;  /* 0x3f80000011117423 */ /* 0x000fe40000010024 */
[----:B------:R1:W1:Y:S01]  /*1990*/  MUFU.EX2 R30, R38 ;  /* 0x00000026001e7308 */ /* 0x0002620000000800 */
[----:B------:R-:W-:Y:S01]  /*19a0*/  SHF.L.U32 R16, R60, 0x10, RZ ;  /* 0x000000103c107819 */ /* 0x000fe200000006ff */
[----:B------:R-:W-:Y:S01]  /*19b0*/  FMUL.FTZ R36, R26, R37 ;  /* 0x000000251a247220 */ /* 0x000fe20000410000 */
[----:B------:R-:W-:Y:S01]  /*19c0*/  FMUL.FTZ R34, R34, R17 ;  /* 0x0000001122227220 */ /* 0x000fe20000410000 */
[----:B----4-:R-:W-:Y:S01]  /*19d0*/  FADD.FTZ R26, R28, 1 ;  /* 0x3f8000001c1a7421 */ /* 0x010fe20000010000 */
[----:B------:R-:W-:Y:S01]  /*19e0*/  PRMT R17, R60, 0x7632, R17 ;  /* 0x000076323c117816 */ /* 0x000fe20000000011 */
[----:B------:R-:W-:Y:S01]  /*19f0*/  FMUL.FTZ R16, R16, R33 ;  /* 0x0000002110107220 */ /* 0x000fe20000410000 */
[----:B------:R-:W-:Y:S01]  /*1a00*/  PRMT R28, R61, 0x7632, R28 ;  /* 0x000076323d1c7816 */ /* 0x000fe2000000001c */
[----:B------:R-:W4:Y:S01]  /*1a10*/  MUFU.RCP R27, R27 ;  /* 0x0000001b001b7308 */ /* 0x000f220000001000 */
[----:B------:R-:W-:Y:S01]  /*1a20*/  SHF.L.U32 R33, R17, 0x10, RZ ;  /* 0x0000001011217819 */ /* 0x000fe200000006ff */
[----:B0-----:R-:W-:Y:S01]  /*1a30*/  FADD.FTZ R46, R32, 1 ;  /* 0x3f800000202e7421 */ /* 0x001fe20000010000 */
[----:B------:R-:W-:Y:S01]  /*1a40*/  SHF.L.U32 R37, R28, 0x10, RZ ;  /* 0x000000101c257819 */ /* 0x000fe200000006ff */
[----:B------:R-:W-:Y:S01]  /*1a50*/  FMUL.FTZ R28, R0, R16 ;  /* 0x00000010001c7220 */ /* 0x000fe20000410000 */
[----:B-1----:R-:W-:Y:S01]  /*1a60*/  SHF.L.U32 R38, R61, 0x10, RZ ;  /* 0x000000103d267819 */ /* 0x002fe200000006ff */
[----:B------:R-:W-:-:S02]  /*1a70*/  FMUL.FTZ R33, R33, R36 ;  /* 0x0000002421217220 */ /* 0x000fc40000410000 */
[----:B------:R-:W0:Y:S01]  /*1a80*/  MUFU.RCP R26, R26 ;  /* 0x0000001a001a7308 */ /* 0x000e220000001000 */
[----:B------:R-:W-:Y:S01]  /*1a90*/  FFMA.FTZ R24, R51, R28, R24 ;  /* 0x0000001c33187223 */ /* 0x000fe20000010018 */
[----:B------:R-:W-:Y:S01]  /*1aa0*/  FADD.FTZ R28, R30, 1 ;  /* 0x3f8000001e1c7421 */ /* 0x000fe20000010000 */
[----:B------:R-:W-:Y:S01]  /*1ab0*/  FMUL.FTZ R32, R37, R34 ;  /* 0x0000002225207220 */ /* 0x000fe20000410000 */
[----:B------:R-:W-:-:S04]  /*1ac0*/  FMUL.FTZ R37, R6, R33 ;  /* 0x0000002106257220 */ /* 0x000fc80000410000 */
[----:B------:R-:W1:Y:S01]  /*1ad0*/  MUFU.RCP R46, R46 ;  /* 0x0000002e002e7308 */ /* 0x000e620000001000 */
[----:B------:R-:W-:Y:S01]  /*1ae0*/  FFMA.FTZ R25, R0, R16, R25 ;  /* 0x0000001000197223 */ /* 0x000fe20000010019 */
[----:B------:R-:W-:Y:S01]  /*1af0*/  FMUL.FTZ R17, R38, R35 ;  /* 0x0000002326117220 */ /* 0x000fe20000410000 */
[C---:B------:R-:W-:Y:S01]  /*1b00*/  FFMA.FTZ R30, R23.reuse, R37, R24 ;  /* 0x00000025171e7223 */ /* 0x040fe20000010018 */
[-C--:B------:R-:W-:Y:S01]  /*1b10*/  FFMA.FTZ R35, R23, R33.reuse, R42 ;  /* 0x0000002117237223 */ /* 0x080fe2000001002a */
[----:B------:R-:W-:Y:S01]  /*1b20*/  FFMA.FTZ R24, R6, R33, R25 ;  /* 0x0000002106187223 */ /* 0x000fe20000010019 */
[-C--:B------:R-:W-:Y:S02]  /*1b30*/  FMUL.FTZ R23, R3, R17.reuse ;  /* 0x0000001103177220 */ /* 0x080fe40000410000 */
[----:B------:R-:W1:Y:S01]  /*1b40*/  MUFU.RCP R28, R28 ;  /* 0x0000001c001c7308 */ /* 0x000e620000001000 */
[----:B----4-:R-:W-:Y:S01]  /*1b50*/  FADD.FTZ R25, -R27, 1 ;  /* 0x3f8000001b197421 */ /* 0x010fe20000010100 */
[----:B------:R-:W-:Y:S01]  /*1b60*/  FFMA.FTZ R24, R3, R17, R24 ;  /* 0x0000001103187223 */ /* 0x000fe20000010018 */
[----:B------:R-:W-:Y:S01]  /*1b70*/  FFMA.FTZ R23, R11, R23, R30 ;  /* 0x000000170b177223 */ /* 0x000fe2000001001e */
[-C--:B------:R-:W-:Y:S01]  /*1b80*/  FMUL.FTZ R37, R7, R32.reuse ;  /* 0x0000002007257220 */ /* 0x080fe20000410000 */
[----:B------:R-:W-:Y:S01]  /*1b90*/  FFMA.FTZ R20, R20, R25, 1 ;  /* 0x3f80000014147423 */ /* 0x000fe20000010019 */
[----:B------:R-:W-:Y:S01]  /*1ba0*/  FADD.FTZ R107, R107, R33 ;  /* 0x000000216b6b7221 */ /* 0x000fe20000010000 */
[----:B0-----:R-:W-:Y:S01]  /*1bb0*/  FADD.FTZ R25, -R26, 1 ;  /* 0x3f8000001a197421 */ /* 0x001fe20000010100 */
[----:B------:R-:W-:Y:S01]  /*1bc0*/  IADD3.X R91, RZ, R19, RZ, P0, !PT ;  /* 0x00000013ff5b7210 */ /* 0x000fe200007fe4ff */
[----:B------:R-:W-:Y:S01]  /*1bd0*/  FFMA.FTZ R42, R7, R32, R24 ;  /* 0x00000020072a7223 */ /* 0x000fe20000010018 */
[----:B------:R-:W-:Y:S01]  /*1be0*/  SHF.L.U32 R33, R62, 0x10, RZ ;  /* 0x000000103e217819 */ /* 0x000fe200000006ff */
[----:B-1----:R-:W-:Y:S01]  /*1bf0*/  FADD.FTZ R24, -R46, 1 ;  /* 0x3f8000002e187421 */ /* 0x002fe20000010100 */
[----:B------:R-:W-:Y:S01]  /*1c00*/  FFMA.FTZ R37, R18, R37, R23 ;  /* 0x0000002512257223 */ /* 0x000fe20000010017 */
[----:B------:R-:W-:Y:S01]  /*1c10*/  FFMA.FTZ R23, R22, R25, 1 ;  /* 0x3f80000016177423 */ /* 0x000fe20000010019 */
[C---:B------:R-:W-:Y:S01]  /*1c20*/  SHF.L.U64.HI R91, R90.reuse, 0x1, R91 ;  /* 0x000000015a5b7819 */ /* 0x040fe2000001025b */
[----:B------:R-:W-:Y:S01]  /*1c30*/  FMUL.FTZ R22, R27, R20 ;  /* 0x000000141b167220 */ /* 0x000fe20000410000 */
[----:B------:R-:W-:Y:S01]  /*1c40*/  SHF.L.U32 R90, R90, 0x1, RZ ;  /* 0x000000015a5a7819 */ /* 0x000fe200000006ff */
[----:B------:R-:W-:Y:S01]  /*1c50*/  FADD.FTZ R33, -R50, R33 ;  /* 0x0000002132217221 */ /* 0x000fe20000010100 */
[----:B------:R-:W-:Y:S01]  /*1c60*/  SHF.L.U32 R27, R64, 0x10, RZ ;  /* 0x00000010401b7819 */ /* 0x000fe200000006ff */
[----:B------:R-:W-:Y:S01]  /*1c70*/  FFMA.FTZ R21, R21, R24, 1 ;  /* 0x3f80000015157423 */ /* 0x000fe20000010018 */
[----:B------:R-:W-:Y:S01]  /*1c80*/  FFMA.FTZ R39, R18, R32, R39 ;  /* 0x0000002012277223 */ /* 0x000fe20000010027 */
[----:B------:R-:W-:Y:S01]  /*1c90*/  IADD3 R78, P0, R90, UR10, RZ ;  /* 0x0000000a5a4e7c10 */ /* 0x000fe2000ff1e0ff */
[----:B------:R-:W-:Y:S01]  /*1ca0*/  FADD.FTZ R20, -R28, 1 ;  /* 0x3f8000001c147421 */ /* 0x000fe20000010100 */
[----:B------:R-:W-:Y:S01]  /*1cb0*/  FMUL.FTZ R18, R10, R33 ;  /* 0x000000210a127220 */ /* 0x000fe20000410000 */
[----:B------:R-:W-:Y:S01]  /*1cc0*/  SHF.L.U32 R25, R63, 0x10, RZ ;  /* 0x000000103f197819 */ /* 0x000fe200000006ff */
[----:B------:R-:W-:Y:S01]  /*1cd0*/  FMUL.FTZ R46, R46, R21 ;  /* 0x000000152e2e7220 */ /* 0x000fe20000410000 */
[----:B------:R-:W-:Y:S01]  /*1ce0*/  FADD.FTZ R27, -R50, R27 ;  /* 0x0000001b321b7221 */ /* 0x000fe20000010100 */
[----:B------:R-:W-:-:S02]  /*1cf0*/  SHF.L.U32 R33, R65, 0x10, RZ ;  /* 0x0000001041217819 */ /* 0x000fc400000006ff */
[----:B------:R-:W-:Y:S01]  /*1d00*/  PRMT R21, R62, 0x7632, R21 ;  /* 0x000076323e157816 */ /* 0x000fe20000000015 */
[----:B------:R-:W-:Y:S01]  /*1d10*/  FFMA.FTZ R81, R81, R20, 1 ;  /* 0x3f80000051517423 */ /* 0x000fe20000010014 */
[----:B------:R-:W-:Y:S01]  /*1d20*/  IADD3.X R79, R91, UR11, RZ, P0, !PT ;  /* 0x0000000b5b4f7c10 */ /* 0x000fe200087fe4ff */
[----:B------:R-:W-:Y:S01]  /*1d30*/  FMUL.FTZ R20, R10, R27 ;  /* 0x0000001b0a147220 */ /* 0x000fe20000410000 */
[----:B------:R-:W-:Y:S01]  /*1d40*/  PRMT R24, R63, 0x7632, R24 ;  /* 0x000076323f187816 */ /* 0x000fe20000000018 */
[C---:B------:R-:W-:Y:S01]  /*1d50*/  FADD.FTZ R19, -R50.reuse, R25 ;  /* 0x0000001932137221 */ /* 0x040fe20000010100 */
[----:B------:R-:W-:Y:S01]  /*1d60*/  FADD.FTZ R33, -R50, R33 ;  /* 0x0000002132217221 */ /* 0x000fe20000010100 */
[----:B------:R-:W-:Y:S01]  /*1d70*/  SHF.L.U32 R27, R21, 0x10, RZ ;  /* 0x00000010151b7819 */ /* 0x000fe200000006ff */
[----:B------:R-:W4:Y:S01]  /*1d80*/  LDG.E.64.CONSTANT R78, desc[UR12][R78.64] ;  /* 0x0000000c4e4e7981 */ /* 0x000f22000c1e9b00 */
[----:B------:R-:W-:Y:S01]  /*1d90*/  SHF.L.U32 R47, R24, 0x10, RZ ;  /* 0x00000010182f7819 */ /* 0x000fe200000006ff */
[----:B------:R-:W-:Y:S01]  /*1da0*/  FFMA.FTZ R25, R0, R18, R4 ;  /* 0x0000001200197223 */ /* 0x000fe20000010004 */
[C---:B------:R-:W-:Y:S01]  /*1db0*/  FMUL.FTZ R19, R10.reuse, R19 ;  /* 0x000000130a137220 */ /* 0x040fe20000410000 */
[----:B------:R-:W-:Y:S01]  /*1dc0*/  FMUL.FTZ R21, R10, R33 ;  /* 0x000000210a157220 */ /* 0x000fe20000410000 */
[C---:B------:R-:W-:Y:S01]  /*1dd0*/  FADD.FTZ R33, -R50.reuse, R27 ;  /* 0x0000001b32217221 */ /* 0x040fe20000010100 */
[----:B------:R-:W-:Y:S01]  /*1de0*/  FMUL.FTZ R80, R25, -1.4426950216293334961 ;  /* 0xbfb8aa3b19507820 */ /* 0x000fe20000410000 */
[----:B------:R-:W-:Y:S01]  /*1df0*/  FFMA.FTZ R83, R3, R19, R5 ;  /* 0x0000001303537223 */ /* 0x000fe20000010005 */
[----:B------:R-:W-:Y:S01]  /*1e00*/  FADD.FTZ R47, -R50, R47 ;  /* 0x0000002f322f7221 */ /* 0x000fe20000010100 */
[----:B------:R-:W-:Y:S01]  /*1e10*/  FMUL.FTZ R36, R10, R33 ;  /* 0x000000210a247220 */ /* 0x000fe20000410000 */
[----:B------:R-:W-:Y:S01]  /*1e20*/  SHF.L.U32 R33, R66, 0x10, RZ ;  /* 0x0000001042217819 */ /* 0x000fe200000006ff */
[----:B------:R-:W-:Y:S01]  /*1e30*/  FMUL.FTZ R43, R83, -1.4426950216293334961 ;  /* 0xbfb8aa3b532b7820 */ /* 0x000fe20000410000 */
[----:B------:R-:W-:Y:S01]  /*1e40*/  FMUL.FTZ R47, R10, R47 ;  /* 0x0000002f0a2f7220 */ /* 0x000fe20000410000 */
[----:B------:R-:W-:Y:S01]  /*1e50*/  FFMA.FTZ R34, R6, R36, R8 ;  /* 0x0000002406227223 */ /* 0x000fe20000010008 */
[----:B------:R-:W0:Y:S01]  /*1e60*/  MUFU.EX2 R80, R80 ;  /* 0x0000005000507308 */ /* 0x000e220000000800 */
[----:B------:R-:W-:Y:S01]  /*1e70*/  FMUL.FTZ R22, R33, R22 ;  /* 0x0000001621167220 */ /* 0x000fe20000410000 */
[----:B------:R-:W-:Y:S01]  /*1e80*/  FFMA.FTZ R30, R7, R47, R9 ;  /* 0x0000002f071e7223 */ /* 0x000fe20000010009 */
[----:B------:R-:W-:Y:S01]  /*1e90*/  FMUL.FTZ R33, R34, -1.4426950216293334961 ;  /* 0xbfb8aa3b22217820 */ /* 0x000fe20000410000 */
[----:B------:R-:W-:Y:S01]  /*1ea0*/  PRMT R82, R66, 0x7632, R82 ;  /* 0x0000763242527816 */ /* 0x000fe20000000052 */
[----:B------:R-:W-:Y:S01]  /*1eb0*/  FMUL.FTZ R23, R26, R23 ;  /* 0x000000171a177220 */ /* 0x000fe20000410000 */
[----:B------:R-:W-:-:S02]  /*1ec0*/  SHF.L.U32 R38, R67, 0x10, RZ ;  /* 0x0000001043267819 */ /* 0x000fc400000006ff */
[----:B------:R-:W1:Y:S01]  /*1ed0*/  MUFU.EX2 R43, R43 ;  /* 0x0000002b002b7308 */ /* 0x000e620000000800 */
[----:B------:R-:W-:Y:S01]  /*1ee0*/  FMUL.FTZ R28, R28, R81 ;  /* 0x000000511c1c7220 */ /* 0x000fe20000410000 */
[----:B------:R-:W-:Y:S01]  /*1ef0*/  FMUL.FTZ R85, R30, -1.4426950216293334961 ;  /* 0xbfb8aa3b1e557820 */ /* 0x000fe20000410000 */
[----:B------:R-:W-:Y:S01]  /*1f00*/  PRMT R81, R67, 0x7632, R81 ;  /* 0x0000763243517816 */ /* 0x000fe20000000051 */
[----:B------:R-:W-:Y:S01]  /*1f10*/  FMUL.FTZ R23, R38, R23 ;  /* 0x0000001726177220 */ /* 0x000fe20000410000 */
[----:B------:R-:W-:-:S03]  /*1f20*/  SHF.L.U32 R82, R82, 0x10, RZ ;  /* 0x0000001052527819 */ /* 0x000fc600000006ff */
[----:B------:R-:W2:Y:S01]  /*1f30*/  MUFU.EX2 R33, R33 ;  /* 0x0000002100217308 */ /* 0x000ea20000000800 */
[----:B------:R-:W-:Y:S01]  /*1f40*/  SHF.L.U32 R81, R81, 0x10, RZ ;  /* 0x0000001051517819 */ /* 0x000fe200000006ff */
[----:B------:R-:W-:-:S06]  /*1f50*/  FMUL.FTZ R46, R82, R46 ;  /* 0x0000002e522e7220 */ /* 0x000fcc0000410000 */
[----:B------:R3:W2:Y:S01]  /*1f60*/  MUFU.EX2 R38, R85 ;  /* 0x0000005500267308 */ /* 0x0006a20000000800 */
[----:B------:R-:W-:Y:S01]  /*1f70*/  FMUL.FTZ R28, R81, R28 ;  /* 0x0000001c511c7220 */ /* 0x000fe20000410000 */
[----:B0-----:R-:W-:Y:S01]  /*1f80*/  FADD.FTZ R81, R80, 1 ;  /* 0x3f80000050517421 */ /* 0x001fe20000010000 */
[----:B------:R-:W-:Y:S01]  /*1f90*/  FMUL.FTZ R82, R6, R46 ;  /* 0x0000002e06527220 */ /* 0x000fe20000410000 */
[----:B------:R-:W-:Y:S01]  /*1fa0*/  PRMT R80, R64, 0x7632, R80 ;  /* 0x0000763240507816 */ /* 0x000fe20000000050 */
[----:B---3--:R-:W-:Y:S01]  /*1fb0*/  FMUL.FTZ R85, R0, R22 ;  /* 0x0000001600557220 */ /* 0x008fe20000410000 */
[----:B------:R-:W-:-:S03]  /*1fc0*/  FFMA.FTZ R35, R29, R46, R35 ;  /* 0x0000002e1d237223 */ /* 0x000fc60000010023 */
[----:B------:R-:W-:Y:S01]  /*1fd0*/  FFMA.FTZ R85, R12, R85, R37 ;  /* 0x000000550c557223 */ /* 0x000fe20000010025 */
[----:B-1----:R-:W-:Y:S01]  /*1fe0*/  FADD.FTZ R43, R43, 1 ;  /* 0x3f8000002b2b7421 */ /* 0x002fe20000010000 */
[----:B------:R-:W-:Y:S01]  /*1ff0*/  FFMA.FTZ R42, R0, R22, R42 ;  /* 0x00000016002a7223 */ /* 0x000fe2000001002a */
[----:B------:R-:W-:Y:S01]  /*2000*/  SHF.L.U32 R80, R80, 0x10, RZ ;  /* 0x0000001050507819 */ /* 0x000fe200000006ff */
[----:B------:R-:W-:Y:S01]  /*2010*/  FFMA.FTZ R29, R29, R82, R85 ;  /* 0x000000521d1d7223 */ /* 0x000fe20000010055 */
[----:B------:R-:W-:Y:S01]  /*2020*/  FMUL.FTZ R82, R3, R23 ;  /* 0x0000001703527220 */ /* 0x000fe20000410000 */
[----:B------:R0:W1:Y:S01]  /*2030*/  MUFU.RCP R37, R81 ;  /* 0x0000005100257308 */ /* 0x0000620000001000 */
[----:B------:R-:W-:Y:S01]  /*2040*/  FADD.FTZ R107, R107, R46 ;  /* 0x0000002e6b6b7221 */ /* 0x000fe20000010000 */
[----:B------:R-:W-:Y:S01]  /*2050*/  FFMA.FTZ R42, R6, R46, R42 ;  /* 0x0000002e062a7223 */ /* 0x000fe2000001002a */
[----:B--2---:R-:W-:Y:S01]  /*2060*/  FADD.FTZ R46, R33, 1 ;  /* 0x3f800000212e7421 */ /* 0x004fe20000010000 */
[----:B------:R-:W-:Y:S01]  /*2070*/  FFMA.FTZ R29, R15, R82, R29 ;  /* 0x000000520f1d7223 */ /* 0x000fe2000001001d */
[----:B------:R-:W-:Y:S01]  /*2080*/  FADD.FTZ R80, -R50, R80 ;  /* 0x0000005032507221 */ /* 0x000fe20000010100 */
[----:B------:R-:W-:Y:S01]  /*2090*/  FADD.FTZ R82, R38, 1 ;  /* 0x3f80000026527421 */ /* 0x000fe20000010000 */
[----:B------:R-:W-:Y:S01]  /*20a0*/  FFMA.FTZ R27, R3, R21, R5 ;  /* 0x00000015031b7223 */ /* 0x000fe20000010005 */
[----:B------:R-:W2:Y:S01]  /*20b0*/  MUFU.RCP R43, R43 ;  /* 0x0000002b002b7308 */ /* 0x000ea20000001000 */
[----:B0-----:R-:W-:Y:S01]  /*20c0*/  PRMT R81, R65, 0x7632, R81 ;  /* 0x0000763241517816 */ /* 0x001fe20000000051 */
[----:B------:R-:W-:Y:S01]  /*20d0*/  FMUL.FTZ R33, R10, R80 ;  /* 0x000000500a217220 */ /* 0x000fe20000410000 */
[----:B------:R-:W-:-:S02]  /*20e0*/  FMUL.FTZ R24, R27, -1.4426950216293334961 ;  /* 0xbfb8aa3b1b187820 */ /* 0x000fc40000410000 */
[----:B------:R-:W-:Y:S01]  /*20f0*/  SHF.L.U32 R81, R81, 0x10, RZ ;  /* 0x0000001051517819 */ /* 0x000fe200000006ff */
[----:B------:R-:W-:Y:S01]  /*2100*/  FFMA.FTZ R42, R3, R23, R42 ;  /* 0x00000017032a7223 */ /* 0x000fe2000001002a */
[----:B------:R-:W-:Y:S01]  /*2110*/  IADD3 R80, P0, R92, UR14, RZ ;  /* 0x0000000e5c507c10 */ /* 0x000fe2000ff1e0ff */
[----:B------:R-:W0:Y:S01]  /*2120*/  MUFU.RCP R46, R46 ;  /* 0x0000002e002e7308 */ /* 0x000e220000001000 */
[----:B------:R-:W-:Y:S01]  /*2130*/  FADD.FTZ R86, R86, R32 ;  /* 0x0000002056567221 */ /* 0x000fe20000010000 */
[----:B------:R-:W-:Y:S01]  /*2140*/  FADD.FTZ R109, -R50, R81 ;  /* 0x00000051326d7221 */ /* 0x000fe20000010100 */
[----:B------:R-:W-:Y:S01]  /*2150*/  FFMA.FTZ R38, R7, R28, R42 ;  /* 0x0000001c07267223 */ /* 0x000fe2000001002a */
[----:B------:R-:W-:-:S04]  /*2160*/  IADD3.X R81, R93, UR15, RZ, P0, !PT ;  /* 0x0000000f5d517c10 */ /* 0x000fc800087fe4ff */
[----:B------:R-:W3:Y:S01]  /*2170*/  MUFU.RCP R82, R82 ;  /* 0x0000005200527308 */ /* 0x000ee20000001000 */
[-C--:B------:R-:W-:Y:S01]  /*2180*/  FFMA.FTZ R39, R31, R28.reuse, R39 ;  /* 0x0000001c1f277223 */ /* 0x080fe20000010027 */
[----:B------:R-:W-:Y:S01]  /*2190*/  FADD.FTZ R86, R86, R28 ;  /* 0x0000001c56567221 */ /* 0x000fe20000010000 */
[----:B------:R-:W-:Y:S01]  /*21a0*/  FMUL.FTZ R42, R7, R28 ;  /* 0x0000001c072a7220 */ /* 0x000fe20000410000 */
[----:B------:R-:W-:Y:S01]  /*21b0*/  FFMA.FTZ R28, R6, R33, R8 ;  /* 0x00000021061c7223 */ /* 0x000fe20000010008 */
[----:B-1----:R-:W-:Y:S01]  /*21c0*/  FADD.FTZ R85, -R37, 1 ;  /* 0x3f80000025557421 */ /* 0x002fe20000010100 */
[----:B------:R-:W4:Y:S02]  /*21d0*/  LDG.E.64.CONSTANT R80, desc[UR12][R80.64] ;  /* 0x0000000c50507981 */ /* 0x000f24000c1e9b00 */
[----:B------:R-:W1:Y:S01]  /*21e0*/  MUFU.EX2 R24, R24 ;  /* 0x0000001800187308 */ /* 0x000e620000000800 */
[----:B------:R-:W-:Y:S01]  /*21f0*/  FFMA.FTZ R31, R31, R42, R29 ;  /* 0x0000002a1f1f7223 */ /* 0x000fe2000001001d */
[----:B------:R-:W-:Y:S01]  /*2200*/  FMUL.FTZ R42, R28, -1.4426950216293334961 ;  /* 0xbfb8aa3b1c2a7820 */ /* 0x000fe20000410000 */
[----:B--2---:R-:W-:Y:S01]  /*2210*/  FADD.FTZ R87, -R43, 1 ;  /* 0x3f8000002b577421 */ /* 0x004fe20000010100 */
[----:B------:R-:W-:Y:S01]  /*2220*/  FFMA.FTZ R85, R25, R85, 1 ;  /* 0x3f80000019557423 */ /* 0x000fe20000010055 */
[----:B------:R-:W-:Y:S01]  /*2230*/  FFMA.FTZ R26, R0, R20, R4 ;  /* 0x00000014001a7223 */ /* 0x000fe20000010004 */
[----:B------:R-:W-:-:S02]  /*2240*/  FMUL.FTZ R109, R10, R109 ;  /* 0x0000006d0a6d7220 */ /* 0x000fc40000410000 */
[----:B------:R2:W2:Y:S01]  /*2250*/  MUFU.EX2 R25, R42 ;  /* 0x0000002a00197308 */ /* 0x0004a20000000800 */
[----:B------:R-:W-:Y:S01]  /*2260*/  FFMA.FTZ R83, R83, R87, 1 ;  /* 0x3f80000053537423 */ /* 0x000fe20000010057 */
[----:B------:R-:W-:Y:S01]  /*2270*/  FMUL.FTZ R37, R37, R85 ;  /* 0x0000005525257220 */ /* 0x000fe20000410000 */
[----:B0-----:R-:W-:Y:S01]  /*2280*/  FADD.FTZ R87, -R46, 1 ;  /* 0x3f8000002e577421 */ /* 0x001fe20000010100 */
[----:B---3--:R-:W-:Y:S01]  /*2290*/  FADD.FTZ R85, -R82, 1 ;  /* 0x3f80000052557421 */ /* 0x008fe20000010100 */
[----:B------:R-:W-:Y:S01]  /*22a0*/  FMUL.FTZ R32, R26, -1.4426950216293334961 ;  /* 0xbfb8aa3b1a207820 */ /* 0x000fe20000410000 */
[----:B------:R-:W-:Y:S01]  /*22b0*/  FFMA.FTZ R29, R7, R109, R9 ;  /* 0x0000006d071d7223 */ /* 0x000fe20000010009 */
[----:B------:R-:W-:Y:S01]  /*22c0*/  FFMA.FTZ R87, R34, R87, 1 ;  /* 0x3f80000022577423 */ /* 0x000fe20000010057 */
[----:B------:R-:W-:Y:S01]  /*22d0*/  FFMA.FTZ R85, R30, R85, 1 ;  /* 0x3f8000001e557423 */ /* 0x000fe20000010055 */
[----:B-1----:R-:W-:Y:S01]  /*22e0*/  FADD.FTZ R34, R24, 1 ;  /* 0x3f80000018227421 */ /* 0x002fe20000010000 */
[----:B--2---:R-:W-:Y:S01]  /*22f0*/  FMUL.FTZ R42, R29, -1.4426950216293334961 ;  /* 0xbfb8aa3b1d2a7820 */ /* 0x004fe20000410000 */
[----:B------:R-:W-:Y:S01]  /*2300*/  FMUL.FTZ R83, R43, R83 ;  /* 0x000000532b537220 */ /* 0x000fe20000410000 */
[----:B------:R-:W-:Y:S01]  /*2310*/  SHF.L.U32 R24, R68, 0x10, RZ ;  /* 0x0000001044187819 */ /* 0x000fe200000006ff */
[----:B------:R-:W-:Y:S01]  /*2320*/  FMUL.FTZ R43, R46, R87 ;  /* 0x000000572e2b7220 */ /* 0x000fe20000410000 */
[----:B------:R-:W0:Y:S01]  /*2330*/  MUFU.EX2 R32, R32 ;  /* 0x0000002000207308 */ /* 0x000e220000000800 */
[----:B------:R-:W-:Y:S01]  /*2340*/  FMUL.FTZ R46, R82, R85 ;  /* 0x00000055522e7220 */ /* 0x000fe20000410000 */
[----:B------:R-:W-:-:S02]  /*2350*/  SHF.L.U32 R87, R69, 0x10, RZ ;  /* 0x0000001045577819 */ /* 0x000fc400000006ff */
[----:B------:R-:W-:Y:S01]  /*2360*/  PRMT R82, R69, 0x7632, R82 ;  /* 0x0000763245527816 */ /* 0x000fe20000000052 */
[----:B------:R-:W-:Y:S01]  /*2370*/  FMUL.FTZ R24, R24, R37 ;  /* 0x0000002518187220 */ /* 0x000fe20000410000 */
[----:B------:R-:W-:Y:S02]  /*2380*/  FADD.FTZ R85, R25, 1 ;  /* 0x3f80000019557421 */ /* 0x000fe40000010000 */
[----:B------:R-:W1:Y:S01]  /*2390*/  MUFU.EX2 R42, R42 ;  /* 0x0000002a002a7308 */ /* 0x000e620000000800 */
[----:B------:R-:W-:Y:S01]  /*23a0*/  SHF.L.U32 R37, R82, 0x10, RZ ;  /* 0x0000001052257819 */ /* 0x000fe200000006ff */
[----:B------:R-:W-:Y:S01]  /*23b0*/  FMUL.FTZ R25, R87, R83 ;  /* 0x0000005357197220 */ /* 0x000fe20000410000 */
[----:B------:R-:W-:Y:S01]  /*23c0*/  FMUL.FTZ R83, R0, R24 ;  /* 0x0000001800537220 */ /* 0x000fe20000410000 */
[----:B------:R-:W-:Y:S02]  /*23d0*/  IADD3 R82, P0, R90, UR14, RZ ;  /* 0x0000000e5a527c10 */ /* 0x000fe4000ff1e0ff */
[----:B------:R-:W-:Y:S01]  /*23e0*/  PRMT R30, R68, 0x7632, R30 ;  /* 0x00007632441e7816 */ /* 0x000fe2000000001e */
[----:B------:R-:W-:Y:S01]  /*23f0*/  FMUL.FTZ R37, R37, R46 ;  /* 0x0000002e25257220 */ /* 0x000fe20000410000 */
[----:B------:R-:W-:Y:S01]  /*2400*/  FFMA.FTZ R46, R18, R83, R31 ;  /* 0x00000053122e7223 */ /* 0x000fe2000001001f */
[----:B------:R-:W-:Y:S01]  /*2410*/  IADD3.X R83, R91, UR15, RZ, P0, !PT ;  /* 0x0000000f5b537c10 */ /* 0x000fe200087fe4ff */
[----:B0-----:R-:W-:Y:S01]  /*2420*/  FADD.FTZ R32, R32, 1 ;  /* 0x3f80000020207421 */ /* 0x001fe20000010000 */
[----:B------:R-:W-:Y:S01]  /*2430*/  SHF.L.U32 R30, R30, 0x10, RZ ;  /* 0x000000101e1e7819 */ /* 0x000fe200000006ff */
[----:B------:R-:W-:Y:S01]  /*2440*/  MUFU.RCP R34, R34 ;  /* 0x0000002200227308 */ /* 0x000fe20000001000 */
[----:B------:R-:W-:Y:S01]  /*2450*/  FFMA.FTZ R38, R0, R24, R38 ;  /* 0x0000001800267223 */ /* 0x000fe20000010026 */
[----:B------:R-:W-:Y:S01]  /*2460*/  FFMA.FTZ R39, R47, R37, R39 ;  /* 0x000000252f277223 */ /* 0x000fe20000010027 */
[----:B------:R-:W2:Y:S01]  /*2470*/  LDG.E.64.CONSTANT R82, desc[UR12][R82.64] ;  /* 0x0000000c52527981 */ /* 0x000ea2000c1e9b00 */
[----:B------:R-:W-:Y:S01]  /*2480*/  FMUL.FTZ R43, R30, R43 ;  /* 0x0000002b1e2b7220 */ /* 0x000fe20000410000 */
[----:B------:R-:W-:Y:S01]  /*2490*/  FADD.FTZ R86, R86, R37 ;  /* 0x0000002556567221 */ /* 0x000fe20000010000 */
[----:B------:R-:W-:Y:S01]  /*24a0*/  PRMT R120, R70, 0x7632, R120 ;  /* 0x0000763246787816 */ /* 0x000fe20000000078 */
[----:B------:R-:W-:Y:S01]  /*24b0*/  UIADD3 UR6, UP0, UR8, 0x2, URZ ;  /* 0x0000000208067890 */ /* 0x000fe2000ff1e03f */
[----:B------:R1:W-:Y:S01]  /*24c0*/  MUFU.RCP R30, R85 ;  /* 0x00000055001e7308 */ /* 0x0003e20000001000 */
[----:B------:R-:W-:Y:S01]  /*24d0*/  FFMA.FTZ R35, R36, R43, R35 ;  /* 0x0000002b24237223 */ /* 0x000fe20000010023 */
[----:B------:R-:W-:Y:S01]  /*24e0*/  FFMA.FTZ R40, R89, R13, R40 ;  /* 0x0000000d59287223 */ /* 0x000fe20000010028 */
[----:B------:R-:W-:Y:S01]  /*24f0*/  FADD.FTZ R41, R13, R41 ;  /* 0x000000290d297221 */ /* 0x000fe20000010000 */
[----:B------:R-:W-:Y:S01]  /*2500*/  FFMA.FTZ R44, R88, R14, R44 ;  /* 0x0000000e582c7223 */ /* 0x000fe2000001002c */
[----:B------:R-:W-:Y:S01]  /*2510*/  FADD.FTZ R45, R14, R45 ;  /* 0x0000002d0e2d7221 */ /* 0x000fe20000010000 */
[----:B------:R-:W-:Y:S01]  /*2520*/  ULDC.64 UR14, c[0x0][0x258] ;  /* 0x00009600000e7ab9 */ /* 0x000fe20000000a00 */
[----:B-1----:R-:W-:Y:S01]  /*2530*/  FADD.FTZ R85, R42, 1 ;  /* 0x3f8000002a557421 */ /* 0x002fe20000010000 */
[----:B------:R-:W0:Y:S01]  /*2540*/  MUFU.RCP R32, R32 ;  /* 0x0000002000207308 */ /* 0x000e220000001000 */
[CC--:B------:R-:W-:Y:S01]  /*2550*/  FMUL.FTZ R42, R6.reuse, R43.reuse ;  /* 0x0000002b062a7220 */ /* 0x0c0fe20000410000 */
[----:B------:R-:W-:-:S06]  /*2560*/  FFMA.FTZ R38, R6, R43, R38 ;  /* 0x0000002b06267223 */ /* 0x000fcc0000010026 */
[----:B------:R-:W1:Y:S01]  /*2570*/  MUFU.RCP R31, R85 ;  /* 0x00000055001f7308 */ /* 0x000e620000001000 */
[----:B------:R-:W-:Y:S01]  /*2580*/  FFMA.FTZ R42, R36, R42, R46 ;  /* 0x0000002a242a7223 */ /* 0x000fe2000001002e */
[----:B------:R-:W-:-:S04]  /*2590*/  FMUL.FTZ R36, R3, R25 ;  /* 0x0000001903247220 */ /* 0x000fc80000410000 */
[----:B------:R-:W-:Y:S01]  /*25a0*/  FFMA.FTZ R36, R19, R36, R42 ;  /* 0x0000002413247223 */ /* 0x000fe2000001002a */
[----:B------:R-:W-:Y:S01]  /*25b0*/  FFMA.FTZ R42, R3, R25, R38 ;  /* 0x00000019032a7223 */ /* 0x000fe20000010026 */
[-C--:B------:R-:W-:Y:S01]  /*25c0*/  FMUL.FTZ R38, R7, R37.reuse ;  /* 0x0000002507267220 */ /* 0x080fe20000410000 */
[----:B------:R-:W-:Y:S01]  /*25d0*/  FADD.FTZ R107, R107, R43 ;  /* 0x0000002b6b6b7221 */ /* 0x000fe20000010000 */
[----:B0-----:R-:W-:Y:S01]  /*25e0*/  FADD.FTZ R43, -R32, 1 ;  /* 0x3f800000202b7421 */ /* 0x001fe20000010100 */
[----:B------:R-:W-:Y:S01]  /*25f0*/  FFMA.FTZ R37, R7, R37, R42 ;  /* 0x0000002507257223 */ /* 0x000fe2000001002a */
[----:B------:R-:W-:Y:S01]  /*2600*/  FFMA.FTZ R47, R47, R38, R36 ;  /* 0x000000262f2f7223 */ /* 0x000fe20000010024 */
[----:B------:R-:W-:Y:S01]  /*2610*/  FADD.FTZ R42, -R34, 1 ;  /* 0x3f800000222a7421 */ /* 0x000fe20000010100 */
[----:B------:R-:W-:Y:S01]  /*2620*/  FADD.FTZ R38, -R30, 1 ;  /* 0x3f8000001e267421 */ /* 0x000fe20000010100 */
[----:B------:R-:W-:Y:S01]  /*2630*/  FFMA.FTZ R26, R26, R43, 1 ;  /* 0x3f8000001a1a7423 */ /* 0x000fe2000001002b */
[----:B-1----:R-:W-:Y:S01]  /*2640*/  FADD.FTZ R36, -R31, 1 ;  /* 0x3f8000001f247421 */ /* 0x002fe20000010100 */
[----:B------:R-:W-:Y:S01]  /*2650*/  FFMA.FTZ R42, R27, R42, 1 ;  /* 0x3f8000001b2a7423 */ /* 0x000fe2000001002a */
[----:B------:R-:W-:Y:S01]  /*2660*/  FFMA.FTZ R38, R28, R38, 1 ;  /* 0x3f8000001c267423 */ /* 0x000fe20000010026 */
[----:B------:R-:W-:Y:S01]  /*2670*/  SHF.L.U32 R27, R70, 0x10, RZ ;  /* 0x00000010461b7819 */ /* 0x000fe200000006ff */
[----:B------:R-:W-:Y:S01]  /*2680*/  FFMA.FTZ R36, R29, R36, 1 ;  /* 0x3f8000001d247423 */ /* 0x000fe20000010024 */
[----:B------:R-:W-:Y:S01]  /*2690*/  FMUL.FTZ R28, R32, R26 ;  /* 0x0000001a201c7220 */ /* 0x000fe20000410000 */
[----:B------:R-:W-:-:S02]  /*26a0*/  FMUL.FTZ R32, R30, R38 ;  /* 0x000000261e207220 */ /* 0x000fc40000410000 */
[----:B------:R-:W-:Y:S01]  /*26b0*/  FMUL.FTZ R30, R31, R36 ;  /* 0x000000241f1e7220 */ /* 0x000fe20000410000 */
[----:B------:R-:W-:Y:S01]  /*26c0*/  FADD.FTZ R31, -R50, R27 ;  /* 0x0000001b321f7221 */ /* 0x000fe20000010100 */
[----:B------:R-:W-:Y:S01]  /*26d0*/  SHF.L.U32 R27, R71, 0x10, RZ ;  /* 0x00000010471b7819 */ /* 0x000fe200000006ff */
[----:B------:R-:W-:Y:S02]  /*26e0*/  FMUL.FTZ R29, R34, R42 ;  /* 0x0000002a221d7220 */ /* 0x000fe40000410000 */
[----:B------:R-:W-:Y:S01]  /*26f0*/  FMUL.FTZ R26, R10, R31 ;  /* 0x0000001f0a1a7220 */ /* 0x000fe20000410000 */
[----:B------:R-:W-:Y:S02]  /*2700*/  PRMT R34, R72, 0x7632, R34 ;  /* 0x0000763248227816 */ /* 0x000fe40000000022 */
[----:B------:R-:W-:Y:S01]  /*2710*/  SHF.L.U32 R120, R120, 0x10, RZ ;  /* 0x0000001078787819 */ /* 0x000fe200000006ff */
[----:B------:R-:W-:Y:S01]  /*2720*/  FFMA.FTZ R38, R0, R26, R4 ;  /* 0x0000001a00267223 */ /* 0x000fe20000010004 */
[----:B------:R-:W-:Y:S01]  /*2730*/  PRMT R42, R73, 0x7632, R42 ;  /* 0x00007632492a7816 */ /* 0x000fe2000000002a */
[C---:B------:R-:W-:Y:S01]  /*2740*/  FADD.FTZ R27, -R50.reuse, R27 ;  /* 0x0000001b321b7221 */ /* 0x040fe20000010100 */
[----:B------:R-:W-:Y:S01]  /*2750*/  PRMT R46, R71, 0x7632, R46 ;  /* 0x00007632472e7816 */ /* 0x000fe2000000002e */
[----:B------:R-:W-:Y:S01]  /*2760*/  FADD.FTZ R120, -R50, R120 ;  /* 0x0000007832787221 */ /* 0x000fe20000010100 */
[----:B------:R-:W-:Y:S01]  /*2770*/  SHF.L.U32 R34, R34, 0x10, RZ ;  /* 0x0000001022227819 */ /* 0x000fe200000006ff */
[----:B------:R-:W-:Y:S01]  /*2780*/  FMUL.FTZ R87, R38, -1.4426950216293334961 ;  /* 0xbfb8aa3b26577820 */ /* 0x000fe20000410000 */
[----:B------:R-:W-:Y:S01]  /*2790*/  FMUL.FTZ R27, R10, R27 ;  /* 0x0000001b0a1b7220 */ /* 0x000fe20000410000 */
[----:B------:R-:W-:-:S02]  /*27a0*/  SHF.L.U32 R42, R42, 0x10, RZ ;  /* 0x000000102a2a7819 */ /* 0x000fc400000006ff */
[----:B------:R-:W-:Y:S01]  /*27b0*/  SHF.L.U32 R46, R46, 0x10, RZ ;  /* 0x000000102e2e7819 */ /* 0x000fe200000006ff */
[----:B------:R-:W-:Y:S01]  /*27c0*/  FMUL.FTZ R32, R34, R32 ;  /* 0x0000002022207220 */ /* 0x000fe20000410000 */
[----:B------:R-:W-:Y:S01]  /*27d0*/  FMUL.FTZ R120, R10, R120 ;  /* 0x000000780a787220 */ /* 0x000fe20000410000 */
[----:B------:R-:W-:Y:S01]  /*27e0*/  SHF.L.U32 R34, R72, 0x10, RZ ;  /* 0x0000001048227819 */ /* 0x000fe200000006ff */
[----:B------:R-:W-:Y:S01]  /*27f0*/  FFMA.FTZ R31, R3, R27, R5 ;  /* 0x0000001b031f7223 */ /* 0x000fe20000010005 */
[----:B------:R-:W0:Y:S01]  /*2800*/  MUFU.EX2 R87, R87 ;  /* 0x0000005700577308 */ /* 0x000e220000000800 */
[----:B------:R-:W-:Y:S01]  /*2810*/  FMUL.FTZ R42, R42, R30 ;  /* 0x0000001e2a2a7220 */ /* 0x000fe20000410000 */
[----:B------:R-:W-:Y:S01]  /*2820*/  FADD.FTZ R46, -R50, R46 ;  /* 0x0000002e322e7221 */ /* 0x000fe20000010100 */
[----:B------:R-:W-:Y:S01]  /*2830*/  FFMA.FTZ R30, R6, R120, R8 ;  /* 0x00000078061e7223 */ /* 0x000fe20000010008 */
[----:B------:R-:W-:Y:S01]  /*2840*/  FMUL.FTZ R36, R31, -1.4426950216293334961 ;  /* 0xbfb8aa3b1f247820 */ /* 0x000fe20000410000 */
[----:B------:R-:W-:Y:S01]  /*2850*/  FMUL.FTZ R28, R34, R28 ;  /* 0x0000001c221c7220 */ /* 0x000fe20000410000 */
[----:B------:R-:W-:Y:S01]  /*2860*/  FMUL.FTZ R46, R10, R46 ;  /* 0x0000002e0a2e7220 */ /* 0x000fe20000410000 */
[----:B------:R-:W-:-:S02]  /*2870*/  FMUL.FTZ R85, R30, -1.4426950216293334961 ;  /* 0xbfb8aa3b1e557820 */ /* 0x000fc40000410000 */
[----:B------:R-:W-:Y:S01]  /*2880*/  FMUL.FTZ R43, R0, R28 ;  /* 0x0000001c002b7220 */ /* 0x000fe20000410000 */
[----:B------:R-:W-:Y:S01]  /*2890*/  FFMA.FTZ R34, R7, R46, R9 ;  /* 0x0000002e07227223 */ /* 0x000fe20000010009 */
[----:B------:R-:W1:Y:S02]  /*28a0*/  MUFU.EX2 R36, R36 ;  /* 0x0000002400247308 */ /* 0x000e640000000800 */
[----:B------:R-:W-:Y:S01]  /*28b0*/  FFMA.FTZ R47, R20, R43, R47 ;  /* 0x0000002b142f7223 */ /* 0x000fe2000001002f */
[----:B------:R-:W-:Y:S01]  /*28c0*/  FMUL.FTZ R43, R34, -1.4426950216293334961 ;  /* 0xbfb8aa3b222b7820 */ /* 0x000fe20000410000 */
[----:B------:R-:W-:-:S04]  /*28d0*/  FMUL.FTZ R108, R6, R32 ;  /* 0x00000020066c7220 */ /* 0x000fc80000410000 */
[----:B------:R-:W3:Y:S01]  /*28e0*/  MUFU.EX2 R85, R85 ;  /* 0x0000005500557308 */ /* 0x000ee20000000800 */
[----:B0-----:R-:W-:Y:S01]  /*28f0*/  FADD.FTZ R87, R87, 1 ;  /* 0x3f80000057577421 */ /* 0x001fe20000010000 */
[C---:B------:R-:W-:Y:S01]  /*2900*/  FFMA.FTZ R47, R33.reuse, R108, R47 ;  /* 0x0000006c212f7223 */ /* 0x040fe2000001002f */
[----:B------:R-:W-:-:S05]  /*2910*/  FFMA.FTZ R33, R33, R32, R35 ;  /* 0x0000002021217223 */ /* 0x000fca0000010023 */
[----:B------:R-:W0:Y:S01]  /*2920*/  MUFU.EX2 R43, R43 ;  /* 0x0000002b002b7308 */ /* 0x000e220000000800 */
[----:B-1----:R-:W-:-:S07]  /*2930*/  FADD.FTZ R36, R36, 1 ;  /* 0x3f80000024247421 */ /* 0x002fce0000010000 */
[----:B------:R1:W5:Y:S02]  /*2940*/  MUFU.RCP R35, R87 ;  /* 0x0000005700237308 */ /* 0x0003640000001000 */
[----:B-1----:R-:W-:-:S05]  /*2950*/  SHF.L.U32 R87, R73, 0x10, RZ ;  /* 0x0000001049577819 */ /* 0x002fca00000006ff */
[----:B------:R-:W-:Y:S01]  /*2960*/  FMUL.FTZ R29, R87, R29 ;  /* 0x0000001d571d7220 */ /* 0x000fe20000410000 */
[----:B---3--:R-:W-:Y:S01]  /*2970*/  FADD.FTZ R87, R85, 1 ;  /* 0x3f80000055577421 */ /* 0x008fe20000010000 */
[----:B------:R-:W-:Y:S01]  /*2980*/  FFMA.FTZ R85, R0, R28, R37 ;  /* 0x0000001c00557223 */ /* 0x000fe20000010025 */
[----:B------:R-:W1:Y:S01]  /*2990*/  MUFU.RCP R36, R36 ;  /* 0x0000002400247308 */ /* 0x000e620000001000 */
[----:B------:R-:W-:Y:S02]  /*29a0*/  FADD.FTZ R107, R107, R32 ;  /* 0x000000206b6b7221 */ /* 0x000fe40000010000 */
[----:B------:R-:W-:Y:S01]  /*29b0*/  FFMA.FTZ R85, R6, R32, R85 ;  /* 0x0000002006557223 */ /* 0x000fe20000010055 */
[----:B------:R-:W-:Y:S01]  /*29c0*/  FMUL.FTZ R32, R3, R29 ;  /* 0x0000001d03207220 */ /* 0x000fe20000410000 */
[----:B0-----:R-:W-:-:S03]  /*29d0*/  FADD.FTZ R43, R43, 1 ;  /* 0x3f8000002b2b7421 */ /* 0x001fc60000010000 */
[----:B------:R-:W0:Y:S01]  /*29e0*/  MUFU.RCP R37, R87 ;  /* 0x0000005700257308 */ /* 0x000e220000001000 */
[----:B------:R-:W-:Y:S01]  /*29f0*/  FFMA.FTZ R32, R21, R32, R47 ;  /* 0x0000002015207223 */ /* 0x000fe2000001002f */
[----:B------:R-:W-:-:S04]  /*2a00*/  FMUL.FTZ R47, R7, R42 ;  /* 0x0000002a072f7220 */ /* 0x000fc80000410000 */
[----:B------:R-:W-:Y:S02]  /*2a10*/  FFMA.FTZ R32, R109, R47, R32 ;  /* 0x0000002f6d207223 */ /* 0x000fe40000010020 */
[----:B------:R-:W3:Y:S01]  /*2a20*/  MUFU.RCP R43, R43 ;  /* 0x0000002b002b7308 */ /* 0x000ee20000001000 */
[----:B-----5:R-:W-:Y:S01]  /*2a30*/  FADD.FTZ R47, -R35, 1 ;  /* 0x3f800000232f7421 */ /* 0x020fe20000010100 */
[----:B------:R-:W-:-:S03]  /*2a40*/  FFMA.FTZ R109, R109, R42, R39 ;  /* 0x0000002a6d6d7223 */ /* 0x000fc60000010027 */
[----:B------:R-:W-:Y:S01]  /*2a50*/  FFMA.FTZ R47, R38, R47, 1 ;  /* 0x3f800000262f7423 */ /* 0x000fe2000001002f */
[----:B-1----:R-:W-:Y:S01]  /*2a60*/  FADD.FTZ R38, -R36, 1 ;  /* 0x3f80000024267421 */ /* 0x002fe20000010100 */
[----:B0-----:R-:W-:-:S03]  /*2a70*/  FADD.FTZ R39, -R37, 1 ;  /* 0x3f80000025277421 */ /* 0x001fc60000010100 */
[----:B------:R-:W-:Y:S01]  /*2a80*/  FFMA.FTZ R38, R31, R38, 1 ;  /* 0x3f8000001f267423 */ /* 0x000fe20000010026 */
[----:B------:R-:W-:Y:S01]  /*2a90*/  FFMA.FTZ R39, R30, R39, 1 ;  /* 0x3f8000001e277423 */ /* 0x000fe20000010027 */
[----:B------:R-:W-:Y:S01]  /*2aa0*/  SHF.L.U32 R30, R74, 0x10, RZ ;  /* 0x000000104a1e7819 */ /* 0x000fe200000006ff */
[----:B------:R-:W-:Y:S01]  /*2ab0*/  FMUL.FTZ R31, R35, R47 ;  /* 0x0000002f231f7220 */ /* 0x000fe20000410000 */
[----:B------:R-:W-:Y:S01]  /*2ac0*/  FMUL.FTZ R36, R36, R38 ;  /* 0x0000002624247220 */ /* 0x000fe20000410000 */
[----:B---3--:R-:W-:Y:S01]  /*2ad0*/  FADD.FTZ R35, -R43, 1 ;  /* 0x3f8000002b237421 */ /* 0x008fe20000010100 */
[----:B------:R-:W-:Y:S01]  /*2ae0*/  PRMT R38, R76, 0x7632, R38 ;  /* 0x000076324c267816 */ /* 0x000fe20000000026 */
[----:B------:R-:W-:Y:S01]  /*2af0*/  FADD.FTZ R30, -R50, R30 ;  /* 0x0000001e321e7221 */ /* 0x000fe20000010100 */
[----:B------:R-:W-:Y:S01]  /*2b00*/  FMUL.FTZ R39, R37, R39 ;  /* 0x0000002725277220 */ /* 0x000fe20000410000 */
[----:B------:R-:W-:Y:S01]  /*2b10*/  FFMA.FTZ R35, R34, R35, 1 ;  /* 0x3f80000022237423 */ /* 0x000fe20000010023 */
[----:B------:R-:W-:Y:S01]  /*2b20*/  SHF.L.U32 R37, R38, 0x10, RZ ;  /* 0x0000001026257819 */ /* 0x000fe200000006ff */
[----:B------:R-:W-:Y:S01]  /*2b30*/  FMUL.FTZ R30, R10, R30 ;  /* 0x0000001e0a1e7220 */ /* 0x000fe20000410000 */
[----:B------:R-:W-:Y:S01]  /*2b40*/  SHF.L.U32 R34, R76, 0x10, RZ ;  /* 0x000000104c227819 */ /* 0x000fe200000006ff */
[----:B------:R-:W-:-:S02]  /*2b50*/  FMUL.FTZ R87, R43, R35 ;  /* 0x000000232b577220 */ /* 0x000fc40000410000 */
[----:B------:R-:W-:Y:S01]  /*2b60*/  FMUL.FTZ R43, R37, R39 ;  /* 0x00000027252b7220 */ /* 0x000fe20000410000 */
[----:B------:R-:W-:Y:S01]  /*2b70*/  FFMA.FTZ R39, R0, R30, R4 ;  /* 0x0000001e00277223 */ /* 0x000fe20000010004 */
[----:B------:R-:W-:Y:S01]  /*2b80*/  FMUL.FTZ R31, R34, R31 ;  /* 0x0000001f221f7220 */ /* 0x000fe20000410000 */
[----:B------:R-:W-:Y:S02]  /*2b90*/  SHF.L.U32 R35, R75, 0x10, RZ ;  /* 0x000000104b237819 */ /* 0x000fe400000006ff */
[----:B------:R-:W-:Y:S01]  /*2ba0*/  FMUL.FTZ R34, R39, -1.4426950216293334961 ;  /* 0xbfb8aa3b27227820 */ /* 0x000fe20000410000 */
[----:B------:R-:W-:Y:S01]  /*2bb0*/  FMUL.FTZ R47, R0, R31 ;  /* 0x0000001f002f7220 */ /* 0x000fe20000410000 */
[----:B------:R-:W-:Y:S01]  /*2bc0*/  PRMT R37, R77, 0x7632, R37 ;  /* 0x000076324d257816 */ /* 0x000fe20000000025 */
[----:B------:R-:W-:Y:S02]  /*2bd0*/  FADD.FTZ R35, -R50, R35 ;  /* 0x0000002332237221 */ /* 0x000fe40000010100 */
[----:B------:R-:W-:Y:S01]  /*2be0*/  FFMA.FTZ R47, R26, R47, R32 ;  /* 0x0000002f1a2f7223 */ /* 0x000fe20000010020 */
[----:B------:R-:W-:Y:S01]  /*2bf0*/  SHF.L.U32 R37, R37, 0x10, RZ ;  /* 0x0000001025257819 */ /* 0x000fe200000006ff */
[----:B------:R-:W-:Y:S01]  /*2c00*/  FMUL.FTZ R32, R10, R35 ;  /* 0x000000230a207220 */ /* 0x000fe20000410000 */
[----:B------:R-:W0:Y:S01]  /*2c10*/  MUFU.EX2 R34, R34 ;  /* 0x0000002200227308 */ /* 0x000e220000000800 */
[----:B------:R-:W-:-:S02]  /*2c20*/  FMUL.FTZ R35, R6, R43 ;  /* 0x0000002b06237220 */ /* 0x000fc40000410000 */
[----:B------:R-:W-:Y:S01]  /*2c30*/  FMUL.FTZ R87, R37, R87 ;  /* 0x0000005725577220 */ /* 0x000fe20000410000 */
[----:B------:R-:W-:Y:S01]  /*2c40*/  FFMA.FTZ R37, R3, R32, R5 ;  /* 0x0000002003257223 */ /* 0x000fe20000010005 */
[----:B------:R-:W-:Y:S01]  /*2c50*/  FFMA.FTZ R47, R120, R35, R47 ;  /* 0x00000023782f7223 */ /* 0x000fe2000001002f */
[----:B------:R-:W-:Y:S02]  /*2c60*/  PRMT R35, R74, 0x7632, R35 ;  /* 0x000076324a237816 */ /* 0x000fe40000000023 */
[----:B------:R-:W-:Y:S02]  /*2c70*/  FMUL.FTZ R38, R37, -1.4426950216293334961 ;  /* 0xbfb8aa3b25267820 */ /* 0x000fe40000410000 */
[----:B------:R-:W-:Y:S01]  /*2c80*/  SHF.L.U32 R35, R35, 0x10, RZ ;  /* 0x0000001023237819 */ /* 0x000fe200000006ff */
[----:B------:R-:W-:Y:S01]  /*2c90*/  FFMA.FTZ R120, R120, R43, R33 ;  /* 0x0000002b78787223 */ /* 0x000fe20000010021 */
[----:B------:R-:W-:Y:S02]  /*2ca0*/  SHF.L.U32 R33, R77, 0x10, RZ ;  /* 0x000000104d217819 */ /* 0x000fe400000006ff */
[----:B------:R-:W1:Y:S01]  /*2cb0*/  MUFU.EX2 R38, R38 ;  /* 0x0000002600267308 */ /* 0x000e620000000800 */
[----:B------:R-:W-:Y:S01]  /*2cc0*/  FADD.FTZ R111, -R50, R35 ;  /* 0x00000023326f7221 */ /* 0x000fe20000010100 */
[----:B0-----:R-:W-:Y:S01]  /*2cd0*/  FADD.FTZ R34, R34, 1 ;  /* 0x3f80000022227421 */ /* 0x001fe20000010000 */
[----:B------:R-:W-:-:S02]  /*2ce0*/  FMUL.FTZ R33, R33, R36 ;  /* 0x0000002421217220 */ /* 0x000fc40000410000 */
[----:B------:R-:W-:-:S03]  /*2cf0*/  FMUL.FTZ R111, R10, R111 ;  /* 0x0000006f0a6f7220 */ /* 0x000fc60000410000 */
[----:B------:R0:W-:Y:S01]  /*2d00*/  MUFU.RCP R36, R34 ;  /* 0x0000002200247308 */ /* 0x0001e20000001000 */
[----:B------:R-:W-:Y:S01]  /*2d10*/  FFMA.FTZ R35, R6, R111, R8 ;  /* 0x0000006f06237223 */ /* 0x000fe20000010008 */
[C---:B------:R-:W-:Y:S01]  /*2d20*/  FFMA.FTZ R85, R3.reuse, R29, R85 ;  /* 0x0000001d03557223 */ /* 0x040fe20000010055 */
[----:B0-----:R-:W-:-:S04]  /*2d30*/  FMUL.FTZ R34, R3, R33 ;  /* 0x0000002103227220 */ /* 0x001fc80000410000 */
[----:B------:R-:W-:Y:S01]  /*2d40*/  FFMA.FTZ R47, R27, R34, R47 ;  /* 0x000000221b2f7223 */ /* 0x000fe2000001002f */
[----:B------:R-:W-:Y:S01]  /*2d50*/  FMUL.FTZ R34, R35, -1.4426950216293334961 ;  /* 0xbfb8aa3b23227820 */ /* 0x000fe20000410000 */
[----:B------:R-:W-:Y:S01]  /*2d60*/  FADD.FTZ R86, R86, R42 ;  /* 0x0000002a56567221 */ /* 0x000fe20000010000 */
[----:B-1----:R-:W-:Y:S01]  /*2d70*/  FADD.FTZ R38, R38, 1 ;  /* 0x3f80000026267421 */ /* 0x002fe20000010000 */
[C---:B------:R-:W-:Y:S01]  /*2d80*/  FFMA.FTZ R42, R7.reuse, R42, R85 ;  /* 0x0000002a072a7223 */ /* 0x040fe20000010055 */
[-C--:B------:R-:W-:Y:S02]  /*2d90*/  FMUL.FTZ R85, R7, R87.reuse ;  /* 0x0000005707557220 */ /* 0x080fe40000410000 */
[----:B------:R-:W0:Y:S01]  /*2da0*/  MUFU.EX2 R34, R34 ;  /* 0x0000002200227308 */ /* 0x000e220000000800 */
[C---:B------:R-:W-:Y:S01]  /*2db0*/  FFMA.FTZ R109, R46.reuse, R87, R109 ;  /* 0x000000572e6d7223 */ /* 0x040fe2000001006d */
[----:B------:R-:W-:Y:S01]  /*2dc0*/  FFMA.FTZ R47, R46, R85, R47 ;  /* 0x000000552e2f7223 */ /* 0x000fe2000001002f */
[----:B------:R-:W-:-:S05]  /*2dd0*/  PRMT R46, R75, 0x7632, R46 ;  /* 0x000076324b2e7816 */ /* 0x000fca000000002e */
[----:B------:R-:W1:Y:S01]  /*2de0*/  MUFU.RCP R38, R38 ;  /* 0x0000002600267308 */ /* 0x000e620000001000 */
[----:B------:R-:W-:-:S05]  /*2df0*/  SHF.L.U32 R46, R46, 0x10, RZ ;  /* 0x000000102e2e7819 */ /* 0x000fca00000006ff */
[----:B------:R-:W-:Y:S01]  /*2e00*/  FADD.FTZ R46, -R50, R46 ;  /* 0x0000002e322e7221 */ /* 0x000fe20000010100 */
[----:B0-----:R-:W-:-:S03]  /*2e10*/  FADD.FTZ R34, R34, 1 ;  /* 0x3f80000022227421 */ /* 0x001fc60000010000 */
[----:B------:R-:W-:Y:S01]  /*2e20*/  FMUL.FTZ R108, R10, R46 ;  /* 0x0000002e0a6c7220 */ /* 0x000fe20000410000 */
[----:B------:R1:W0:Y:S03]  /*2e30*/  MUFU.RCP R122, R34 ;  /* 0x00000022007a7308 */ /* 0x0002260000001000 */
[----:B------:R-:W-:Y:S01]  /*2e40*/  FFMA.FTZ R125, R7, R108, R9 ;  /* 0x0000006c077d7223 */ /* 0x000fe20000010009 */
[----:B-1----:R-:W-:-:S04]  /*2e50*/  FADD.FTZ R34, -R38, 1 ;  /* 0x3f80000026227421 */ /* 0x002fc80000010100 */
[----:B------:R-:W-:Y:S01]  /*2e60*/  FFMA.FTZ R37, R37, R34, 1 ;  /* 0x3f80000025257423 */ /* 0x000fe20000010022 */
[----:B------:R-:W-:-:S06]  /*2e70*/  FMUL.FTZ R34, R125, -1.4426950216293334961 ;  /* 0xbfb8aa3b7d227820 */ /* 0x000fcc0000410000 */
[----:B------:R-:W1:Y:S01]  /*2e80*/  MUFU.EX2 R34, R34 ;  /* 0x0000002200227308 */ /* 0x000e620000000800 */
[----:B0-----:R-:W-:-:S04]  /*2e90*/  FADD.FTZ R46, -R122, 1 ;  /* 0x3f8000007a2e7421 */ /* 0x001fc80000010100 */
[----:B------:R-:W-:Y:S01]  /*2ea0*/  FFMA.FTZ R35, R35, R46, 1 ;  /* 0x3f80000023237423 */ /* 0x000fe2000001002e */
[----:B----4-:R-:W-:-:S03]  /*2eb0*/  PRMT R121, R78, 0x7632, R121 ;  /* 0x000076324e797816 */ /* 0x010fc60000000079 */
[----:B------:R-:W-:Y:S01]  /*2ec0*/  FMUL.FTZ R122, R122, R35 ;  /* 0x000000237a7a7220 */ /* 0x000fe20000410000 */
[----:B------:R-:W-:Y:S01]  /*2ed0*/  SHF.L.U32 R35, R78, 0x10, RZ ;  /* 0x000000104e237819 */ /* 0x000fe200000006ff */
[----:B-1----:R-:W-:Y:S01]  /*2ee0*/  FADD.FTZ R123, R34, 1 ;  /* 0x3f800000227b7421 */ /* 0x002fe20000010000 */
[----:B------:R-:W-:-:S03]  /*2ef0*/  SHF.L.U32 R121, R121, 0x10, RZ ;  /* 0x0000001079797819 */ /* 0x000fc600000006ff */
[----:B------:R-:W-:Y:S02]  /*2f00*/  FADD.FTZ R35, -R50, R35 ;  /* 0x0000002332237221 */ /* 0x000fe40000010100 */
[----:B------:R-:W0:Y:S02]  /*2f10*/  MUFU.RCP R123, R123 ;  /* 0x0000007b007b7308 */ /* 0x000e240000001000 */
[----:B------:R-:W-:Y:S01]  /*2f20*/  FMUL.FTZ R34, R10, R35 ;  /* 0x000000230a227220 */ /* 0x000fe20000410000 */
[----:B------:R-:W-:Y:S01]  /*2f30*/  FADD.FTZ R121, -R50, R121 ;  /* 0x0000007932797221 */ /* 0x000fe20000010100 */
[----:B------:R-:W-:Y:S01]  /*2f40*/  FADD.FTZ R85, -R36, 1 ;  /* 0x3f80000024557421 */ /* 0x000fe20000010100 */
[----:B------:R-:W-:Y:S01]  /*2f50*/  SHF.L.U32 R35, R79, 0x10, RZ ;  /* 0x000000104f237819 */ /* 0x000fe200000006ff */
[----:B------:R-:W-:Y:S01]  /*2f60*/  FFMA.FTZ R124, R0, R34, R4 ;  /* 0x00000022007c7223 */ /* 0x000fe20000010004 */
[----:B------:R-:W-:Y:S01]  /*2f70*/  FMUL.FTZ R121, R10, R121 ;  /* 0x000000790a797220 */ /* 0x000fe20000410000 */
[----:B------:R-:W-:Y:S01]  /*2f80*/  FMUL.FTZ R37, R38, R37 ;  /* 0x0000002526257220 */ /* 0x000fe20000410000 */
[----:B------:R-:W-:Y:S01]  /*2f90*/  FFMA.FTZ R39, R39, R85, 1 ;  /* 0x3f80000027277423 */ /* 0x000fe20000010055 */
[----:B------:R-:W-:Y:S01]  /*2fa0*/  FFMA.FTZ R42, R0, R31, R42 ;  /* 0x0000001f002a7223 */ /* 0x000fe2000001002a */
[----:B------:R-:W-:Y:S01]  /*2fb0*/  FMUL.FTZ R38, R124, -1.4426950216293334961 ;  /* 0xbfb8aa3b7c267820 */ /* 0x000fe20000410000 */
[----:B------:R-:W-:Y:S01]  /*2fc0*/  FFMA.FTZ R85, R6, R121, R8 ;  /* 0x0000007906557223 */ /* 0x000fe20000010008 */
[----:B------:R-:W-:Y:S01]  /*2fd0*/  FADD.FTZ R35, -R50, R35 ;  /* 0x0000002332237221 */ /* 0x000fe20000010100 */
[----:B------:R-:W-:Y:S01]  /*2fe0*/  FADD.FTZ R107, R107, R43 ;  /* 0x0000002b6b6b7221 */ /* 0x000fe20000010000 */
[----:B------:R-:W-:Y:S01]  /*2ff0*/  FFMA.FTZ R43, R6, R43, R42 ;  /* 0x0000002b062b7223 */ /* 0x000fe2000001002a */
[----:B------:R-:W-:Y:S01]  /*3000*/  FMUL.FTZ R36, R36, R39 ;  /* 0x0000002724247220 */ /* 0x000fe20000410000 */
[----:B------:R-:W-:Y:S01]  /*3010*/  FMUL.FTZ R42, R85, -1.4426950216293334961 ;  /* 0xbfb8aa3b552a7820 */ /* 0x000fe20000410000 */
[----:B0-----:R-:W-:Y:S01]  /*3020*/  FADD.FTZ R39, -R123, 1 ;  /* 0x3f8000007b277421 */ /* 0x001fe20000010100 */
[----:B------:R-:W0:Y:S01]  /*3030*/  MUFU.EX2 R38, R38 ;  /* 0x0000002600267308 */ /* 0x000e220000000800 */
[----:B------:R-:W-:-:S02]  /*3040*/  FMUL.FTZ R35, R10, R35 ;  /* 0x000000230a237220 */ /* 0x000fc40000410000 */
[----:B------:R-:W-:Y:S02]  /*3050*/  FFMA.FTZ R125, R125, R39, 1 ;  /* 0x3f8000007d7d7423 */ /* 0x000fe40000010027 */
[----:B------:R-:W-:-:S03]  /*3060*/  FFMA.FTZ R39, R3, R35, R5 ;  /* 0x0000002303277223 */ /* 0x000fc60000010005 */
[----:B------:R-:W1:Y:S01]  /*3070*/  MUFU.EX2 R42, R42 ;  /* 0x0000002a002a7308 */ /* 0x000e620000000800 */
[----:B------:R-:W-:-:S07]  /*3080*/  FMUL.FTZ R46, R39, -1.4426950216293334961 ;  /* 0xbfb8aa3b272e7820 */ /* 0x000fce0000410000 */
[----:B------:R-:W3:Y:S01]  /*3090*/  MUFU.EX2 R46, R46 ;  /* 0x0000002e002e7308 */ /* 0x000ee20000000800 */
[----:B0-----:R-:W-:Y:S01]  /*30a0*/  FADD.FTZ R38, R38, 1 ;  /* 0x3f80000026267421 */ /* 0x001fe20000010000 */
[----:B------:R-:W-:-:S06]  /*30b0*/  FMUL.FTZ R123, R123, R125 ;  /* 0x0000007d7b7b7220 */ /* 0x000fcc0000410000 */
[----:B------:R-:W0:Y:S01]  /*30c0*/  MUFU.RCP R38, R38 ;  /* 0x0000002600267308 */ /* 0x000e220000001000 */
[----:B-1----:R-:W-:Y:S01]  /*30d0*/  FADD.FTZ R42, R42, 1 ;  /* 0x3f8000002a2a7421 */ /* 0x002fe20000010000 */
[----:B------:R-:W-:-:S06]  /*30e0*/  PRMT R125, R80, 0x7632, R125 ;  /* 0x00007632507d7816 */ /* 0x000fcc000000007d */
[----:B------:R-:W1:Y:S01]  /*30f0*/  MUFU.RCP R42, R42 ;  /* 0x0000002a002a7308 */ /* 0x000e620000001000 */
[----:B---3--:R-:W-:Y:S01]  /*3100*/  FADD.FTZ R46, R46, 1 ;  /* 0x3f8000002e2e7421 */ /* 0x008fe20000010000 */
[----:B------:R-:W-:-:S06]  /*3110*/  SHF.L.U32 R125, R125, 0x10, RZ ;  /* 0x000000107d7d7819 */ /* 0x000fcc00000006ff */
[----:B------:R-:W3:Y:S01]  /*3120*/  MUFU.RCP R46, R46 ;  /* 0x0000002e002e7308 */ /* 0x000ee20000001000 */
[----:B------:R-:W-:Y:S01]  /*3130*/  FMUL.FTZ R122, R125, R122 ;  /* 0x0000007a7d7a7220 */ /* 0x000fe20000410000 */
[----:B0-----:R-:W-:-:S04]  /*3140*/  FADD.FTZ R125, -R38, 1 ;  /* 0x3f800000267d7421 */ /* 0x001fc80000010100 */
[----:B------:R-:W-:Y:S01]  /*3150*/  FFMA.FTZ R124, R124, R125, 1 ;  /* 0x3f8000007c7c7423 */ /* 0x000fe2000001007d */
[----:B-1----:R-:W-:-:S04]  /*3160*/  FADD.FTZ R125, -R42, 1 ;  /* 0x3f8000002a7d7421 */ /* 0x002fc80000010100 */
[----:B------:R-:W-:-:S04]  /*3170*/  FFMA.FTZ R85, R85, R125, 1 ;  /* 0x3f80000055557423 */ /* 0x000fc8000001007d */
[----:B------:R-:W-:Y:S01]  /*3180*/  FMUL.FTZ R85, R42, R85 ;  /* 0x000000552a557220 */ /* 0x000fe20000410000 */
[----:B---3--:R-:W-:-:S04]  /*3190*/  FADD.FTZ R42, -R46, 1 ;  /* 0x3f8000002e2a7421 */ /* 0x008fc80000010100 */
[----:B------:R-:W-:Y:S01]  /*31a0*/  FFMA.FTZ R39, R39, R42, 1 ;  /* 0x3f80000027277423 */ /* 0x000fe2000001002a */
[----:B------:R-:W-:Y:S01]  /*31b0*/  PRMT R42, R79, 0x7632, R42 ;  /* 0x000076324f2a7816 */ /* 0x000fe2000000002a */
[----:B------:R-:W-:Y:S01]  /*31c0*/  FMUL.FTZ R38, R38, R124 ;  /* 0x0000007c26267220 */ /* 0x000fe20000410000 */
[----:B--2---:R-:W-:Y:S02]  /*31d0*/  PRMT R124, R82, 0x7632, R124 ;  /* 0x00007632527c7816 */ /* 0x004fe4000000007c */
[----:B------:R-:W-:Y:S01]  /*31e0*/  SHF.L.U32 R42, R42, 0x10, RZ ;  /* 0x000000102a2a7819 */ /* 0x000fe200000006ff */
[----:B------:R-:W-:Y:S01]  /*31f0*/  FMUL.FTZ R39, R46, R39 ;  /* 0x000000272e277220 */ /* 0x000fe20000410000 */
[----:B------:R-:W-:-:S03]  /*3200*/  SHF.L.U32 R124, R124, 0x10, RZ ;  /* 0x000000107c7c7819 */ /* 0x000fc600000006ff */
[----:B------:R-:W-:Y:S01]  /*3210*/  FADD.FTZ R46, -R50, R42 ;  /* 0x0000002a322e7221 */ /* 0x000fe20000010100 */
[C---:B------:R-:W-:Y:S01]  /*3220*/  SHF.L.U32 R42, R81.reuse, 0x10, RZ ;  /* 0x00000010512a7819 */ /* 0x040fe200000006ff */
[----:B------:R-:W-:Y:S02]  /*3230*/  FMUL.FTZ R85, R124, R85 ;  /* 0x000000557c557220 */ /* 0x000fe40000410000 */
[----:B------:R-:W-:Y:S01]  /*3240*/  FMUL.FTZ R46, R10, R46 ;  /* 0x0000002e0a2e7220 */ /* 0x000fe20000410000 */
[----:B------:R-:W-:Y:S01]  /*3250*/  SHF.L.U32 R124, R80, 0x10, RZ ;  /* 0x00000010507c7819 */ /* 0x000fe200000006ff */
[----:B------:R-:W-:Y:S01]  /*3260*/  FMUL.FTZ R37, R42, R37 ;  /* 0x000000252a257220 */ /* 0x000fe20000410000 */
[----:B------:R-:W-:Y:S01]  /*3270*/  PRMT R125, R81, 0x7632, R125 ;  /* 0x00007632517d7816 */ /* 0x000fe2000000007d */
[----:B------:R-:W-:Y:S02]  /*3280*/  FFMA.FTZ R42, R7, R46, R9 ;  /* 0x0000002e072a7223 */ /* 0x000fe40000010009 */
[----:B------:R-:W-:Y:S01]  /*3290*/  FMUL.FTZ R36, R124, R36 ;  /* 0x000000247c247220 */ /* 0x000fe20000410000 */
[----:B------:R-:W-:Y:S01]  /*32a0*/  SHF.L.U32 R125, R125, 0x10, RZ ;  /* 0x000000107d7d7819 */ /* 0x000fe200000006ff */
[----:B------:R-:W-:-:S04]  /*32b0*/  FMUL.FTZ R124, R42, -1.4426950216293334961 ;  /* 0xbfb8aa3b2a7c7820 */ /* 0x000fc80000410000 */
[----:B------:R-:W-:Y:S01]  /*32c0*/  FMUL.FTZ R123, R125, R123 ;  /* 0x0000007b7d7b7220 */ /* 0x000fe20000410000 */
[----:B------:R-:W-:Y:S01]  /*32d0*/  FMUL.FTZ R125, R0, R36 ;  /* 0x00000024007d7220 */ /* 0x000fe20000410000 */
[----:B------:R-:W0:Y:S03]  /*32e0*/  MUFU.EX2 R124, R124 ;  /* 0x0000007c007c7308 */ /* 0x000e260000000800 */
[----:B------:R-:W-:Y:S01]  /*32f0*/  FFMA.FTZ R47, R30, R125, R47 ;  /* 0x0000007d1e2f7223 */ /* 0x000fe2000001002f */
[----:B------:R-:W-:-:S04]  /*3300*/  FMUL.FTZ R125, R6, R122 ;  /* 0x0000007a067d7220 */ /* 0x000fc80000410000 */
[----:B------:R-:W-:Y:S01]  /*3310*/  FFMA.FTZ R47, R111, R125, R47 ;  /* 0x0000007d6f2f7223 */ /* 0x000fe2000001002f */
[----:B------:R-:W-:-:S04]  /*3320*/  FMUL.FTZ R125, R3, R37 ;  /* 0x00000025037d7220 */ /* 0x000fc80000410000 */
[----:B------:R-:W-:Y:S01]  /*3330*/  FFMA.FTZ R47, R32, R125, R47 ;  /* 0x0000007d202f7223 */ /* 0x000fe2000001002f */
[----:B------:R-:W-:Y:S01]  /*3340*/  SHF.L.U32 R125, R82, 0x10, RZ ;  /* 0x00000010527d7819 */ /* 0x000fe200000006ff */
[----:B0-----:R-:W-:-:S04]  /*3350*/  FADD.FTZ R124, R124, 1 ;  /* 0x3f8000007c7c7421 */ /* 0x001fc80000010000 */
[----:B------:R-:W-:Y:S02]  /*3360*/  FMUL.FTZ R38, R125, R38 ;  /* 0x000000267d267220 */ /* 0x000fe40000410000 */
[----:B------:R0:W1:Y:S02]  /*3370*/  MUFU.RCP R125, R124 ;  /* 0x0000007c007d7308 */ /* 0x0000640000001000 */
[----:B0-----:R-:W-:-:S04]  /*3380*/  FMUL.FTZ R124, R7, R123 ;  /* 0x0000007b077c7220 */ /* 0x001fc80000410000 */
[----:B------:R-:W-:Y:S01]  /*3390*/  FFMA.FTZ R47, R108, R124, R47 ;  /* 0x0000007c6c2f7223 */ /* 0x000fe2000001002f */
[----:B------:R-:W-:Y:S01]  /*33a0*/  FMUL.FTZ R124, R0, R38 ;  /* 0x00000026007c7220 */ /* 0x000fe20000410000 */
[----:B------:R-:W-:-:S03]  /*33b0*/  FFMA.FTZ R43, R3, R33, R43 ;  /* 0x00000021032b7223 */ /* 0x000fc6000001002b */
[----:B------:R-:W-:Y:S01]  /*33c0*/  FFMA.FTZ R124, R34, R124, R47 ;  /* 0x0000007c227c7223 */ /* 0x000fe2000001002f */
[----:B------:R-:W-:Y:S01]  /*33d0*/  FMUL.FTZ R47, R6, R85 ;  /* 0x00000055062f7220 */ /* 0x000fe20000410000 */
[----:B------:R-:W-:-:S03]  /*33e0*/  FFMA.FTZ R43, R7, R87, R43 ;  /* 0x00000057072b7223 */ /* 0x000fc6000001002b */
[----:B------:R-:W-:Y:S01]  /*33f0*/  FFMA.FTZ R124, R121, R47, R124 ;  /* 0x0000002f797c7223 */ /* 0x000fe2000001007c */
[----:B-1----:R-:W-:-:S04]  /*3400*/  FADD.FTZ R47, -R125, 1 ;  /* 0x3f8000007d2f7421 */ /* 0x002fc80000010100 */
[----:B------:R-:W-:Y:S01]  /*3410*/  FFMA.FTZ R47, R42, R47, 1 ;  /* 0x3f8000002a2f7423 */ /* 0x000fe2000001002f */
[----:B------:R-:W-:Y:S01]  /*3420*/  FFMA.FTZ R42, R0, R36, R43 ;  /* 0x00000024002a7223 */ /* 0x000fe2000001002b */
[----:B------:R-:W-:-:S03]  /*3430*/  SHF.L.U32 R43, R83, 0x10, RZ ;  /* 0x00000010532b7819 */ /* 0x000fc600000006ff */
[----:B------:R-:W-:Y:S02]  /*3440*/  FFMA.FTZ R42, R6, R122, R42 ;  /* 0x0000007a062a7223 */ /* 0x000fe4000001002a */
[----:B------:R-:W-:Y:S01]  /*3450*/  FMUL.FTZ R39, R43, R39 ;  /* 0x000000272b277220 */ /* 0x000fe20000410000 */
[----:B------:R-:W-:Y:S01]  /*3460*/  PRMT R43, R83, 0x7632, R43 ;  /* 0x00007632532b7816 */ /* 0x000fe2000000002b */
[----:B------:R-:W-:Y:S01]  /*3470*/  FFMA.FTZ R42, R3, R37, R42 ;  /* 0x00000025032a7223 */ /* 0x000fe2000001002a */
[----:B------:R-:W-:Y:S01]  /*3480*/  UIADD3.X UR8, URZ, UR5, URZ, UP0, !UPT ;  /* 0x000000053f087290 */ /* 0x000fe200087fe43f */
[----:B------:R-:W-:Y:S01]  /*3490*/  FFMA.FTZ R40, R51, R16, R40 ;  /* 0x0000001033287223 */ /* 0x000fe20000010028 */
[----:B------:R-:W-:Y:S01]  /*34a0*/  UISETP.GE.U32.AND UP0, UPT, UR6, UR14, UPT ;  /* 0x0000000e0600728c */ /* 0x000fe2000bf06070 */
[----:B------:R-:W-:Y:S01]  /*34b0*/  FFMA.FTZ R42, R7, R123, R42 ;  /* 0x0000007b072a7223 */ /* 0x000fe2000001002a */
[----:B------:R-:W-:Y:S01]  /*34c0*/  SHF.L.U32 R43, R43, 0x10, RZ ;  /* 0x000000102b2b7819 */ /* 0x000fe200000006ff */
[----:B------:R-:W-:Y:S01]  /*34d0*/  FADD.FTZ R41, R41, R16 ;  /* 0x0000001029297221 */ /* 0x000fe20000010000 */
[----:B------:R-:W-:Y:S01]  /*34e0*/  FFMA.FTZ R44, R11, R17, R44 ;  /* 0x000000110b2c7223 */ /* 0x000fe2000001002c */
[----:B------:R-:W-:Y:S01]  /*34f0*/  FADD.FTZ R45, R45, R17 ;  /* 0x000000112d2d7221 */ /* 0x000fe20000010000 */
[----:B------:R-:W-:Y:S01]  /*3500*/  FMUL.FTZ R47, R125, R47 ;  /* 0x0000002f7d2f7220 */ /* 0x000fe20000410000 */
[----:B------:R-:W-:Y:S01]  /*3510*/  FFMA.FTZ R42, R0, R38, R42 ;  /* 0x00000026002a7223 */ /* 0x000fe2000001002a */
[----:B------:R-:W-:Y:S01]  /*3520*/  UISETP.GE.AND.EX UP0, UPT, UR8, UR15, UPT, UP0 ;  /* 0x0000000f0800728c */ /* 0x000fe2000bf06300 */
[----:B------:R-:W-:Y:S01]  /*3530*/  FFMA.FTZ R40, R12, R22, R40 ;  /* 0x000000160c287223 */ /* 0x000fe20000010028 */
[----:B------:R-:W-:Y:S01]  /*3540*/  FADD.FTZ R41, R41, R22 ;  /* 0x0000001629297221 */ /* 0x000fe20000010000 */
[----:B------:R-:W-:Y:S01]  /*3550*/  FFMA.FTZ R44, R15, R23, R44 ;  /* 0x000000170f2c7223 */ /* 0x000fe2000001002c */
[----:B------:R-:W-:Y:S01]  /*3560*/  FADD.FTZ R45, R45, R23 ;  /* 0x000000172d2d7221 */ /* 0x000fe20000010000 */
[----:B------:R-:W-:Y:S01]  /*3570*/  FMUL.FTZ R47, R43, R47 ;  /* 0x0000002f2b2f7220 */ /* 0x000fe20000410000 */
[----:B------:R-:W-:Y:S01]  /*3580*/  FMUL.FTZ R43, R3, R39 ;  /* 0x00000027032b7220 */ /* 0x000fe20000410000 */
[----:B------:R-:W-:Y:S01]  /*3590*/  FFMA.FTZ R42, R6, R85, R42 ;  /* 0x00000055062a7223 */ /* 0x000fe2000001002a */
[----:B------:R-:W-:Y:S01]  /*35a0*/  FFMA.FTZ R40, R18, R24, R40 ;  /* 0x0000001812287223 */ /* 0x000fe20000010028 */
[----:B------:R-:W-:Y:S01]  /*35b0*/  FADD.FTZ R41, R41, R24 ;  /* 0x0000001829297221 */ /* 0x000fe20000010000 */
[----:B------:R-:W-:Y:S01]  /*35c0*/  FFMA.FTZ R44, R19, R25, R44 ;  /* 0x00000019132c7223 */ /* 0x000fe2000001002c */
[----:B------:R-:W-:Y:S01]  /*35d0*/  FADD.FTZ R45, R45, R25 ;  /* 0x000000192d2d7221 */ /* 0x000fe20000010000 */
[----:B------:R-:W-:Y:S01]  /*35e0*/  PLOP3.LUT P0, PT, PT, PT, UP0, 0x80, 0x0 ;  /* 0x000000000000781c */ /* 0x000fe20003f0f008 */
[----:B------:R-:W-:Y:S01]  /*35f0*/  FFMA.FTZ R43, R35, R43, R124 ;  /* 0x0000002b232b7223 */ /* 0x000fe2000001007c */
[----:B------:R-:W-:Y:S01]  /*3600*/  FFMA.FTZ R42, R3, R39, R42 ;  /* 0x00000027032a7223 */ /* 0x000fe2000001002a */
[----:B------:R-:W-:Y:S01]  /*3610*/  FMUL.FTZ R124, R7, R47 ;  /* 0x0000002f077c7220 */ /* 0x000fe20000410000 */
[----:B------:R-:W-:Y:S01]  /*3620*/  FFMA.FTZ R40, R20, R28, R40 ;  /* 0x0000001c14287223 */ /* 0x000fe20000010028 */
[----:B------:R-:W-:Y:S01]  /*3630*/  FADD.FTZ R41, R41, R28 ;  /* 0x0000001c29297221 */ /* 0x000fe20000010000 */
[----:B------:R-:W-:Y:S01]  /*3640*/  FFMA.FTZ R44, R21, R29, R44 ;  /* 0x0000001d152c7223 */ /* 0x000fe2000001002c */
[----:B------:R-:W-:Y:S01]  /*3650*/  FADD.FTZ R45, R45, R29 ;  /* 0x0000001d2d2d7221 */ /* 0x000fe20000010000 */
[----:B------:R-:W-:Y:S01]  /*3660*/  FFMA.FTZ R43, R46, R124, R43 ;  /* 0x0000007c2e2b7223 */ /* 0x000fe2000001002b */
[----:B------:R-:W-:Y:S01]  /*3670*/  FFMA.FTZ R42, R7, R47, R42 ;  /* 0x0000002f072a7223 */ /* 0x000fe2000001002a */
[----:B------:R-:W-:Y:S01]  /*3680*/  FADD.FTZ R86, R86, R87 ;  /* 0x0000005756567221 */ /* 0x000fe20000010000 */
[----:B------:R-:W-:Y:S01]  /*3690*/  FFMA.FTZ R40, R26, R31, R40 ;  /* 0x0000001f1a287223 */ /* 0x000fe20000010028 */
[----:B------:R-:W-:Y:S01]  /*36a0*/  FADD.FTZ R41, R41, R31 ;  /* 0x0000001f29297221 */ /* 0x000fe20000010000 */
[----:B------:R-:W-:Y:S01]  /*36b0*/  FFMA.FTZ R44, R27, R33, R44 ;  /* 0x000000211b2c7223 */ /* 0x000fe2000001002c */
[----:B------:R-:W-:Y:S01]  /*36c0*/  FADD.FTZ R45, R45, R33 ;  /* 0x000000212d2d7221 */ /* 0x000fe20000010000 */
[----:B------:R-:W-:Y:S01]  /*36d0*/  FADD.FTZ R107, R107, R122 ;  /* 0x0000007a6b6b7221 */ /* 0x000fe20000010000 */
[----:B------:R-:W-:Y:S01]  /*36e0*/  FFMA.FTZ R109, R108, R123, R109 ;  /* 0x0000007b6c6d7223 */ /* 0x000fe2000001006d */
[----:B------:R0:W-:Y:S01]  /*36f0*/  STS.64 [R84], R42 ;  /* 0x0000002a54007388 */ /* 0x0001e20000000a00 */
[----:B------:R-:W-:Y:S01]  /*3700*/  FFMA.FTZ R120, R111, R122, R120 ;  /* 0x0000007a6f787223 */ /* 0x000fe20000010078 */
[----:B------:R-:W-:Y:S01]  /*3710*/  FADD.FTZ R86, R86, R123 ;  /* 0x0000007b56567221 */ /* 0x000fe20000010000 */
[----:B------:R-:W-:Y:S01]  /*3720*/  FFMA.FTZ R40, R30, R36, R40 ;  /* 0x000000241e287223 */ /* 0x000fe20000010028 */
[----:B------:R-:W-:Y:S01]  /*3730*/  FADD.FTZ R41, R41, R36 ;  /* 0x0000002429297221 */ /* 0x000fe20000010000 */
[----:B------:R-:W-:Y:S01]  /*3740*/  FFMA.FTZ R44, R32, R37, R44 ;  /* 0x00000025202c7223 */ /* 0x000fe2000001002c */
[----:B------:R-:W-:Y:S01]  /*3750*/  FADD.FTZ R45, R45, R37 ;  /* 0x000000252d2d7221 */ /* 0x000fe20000010000 */
[----:B------:R-:W-:Y:S01]  /*3760*/  HFMA2.MMA R108, -RZ, RZ, 0, 0 ;  /* 0x00000000ff6c7435 */ /* 0x000fe200000001ff */
[----:B------:R-:W-:Y:S01]  /*3770*/  FFMA.FTZ R46, R46, R47, R109 ;  /* 0x0000002f2e2e7223 */ /* 0x000fe2000001006d */
[----:B------:R-:W-:Y:S01]  /*3780*/  FADD.FTZ R47, R86, R47 ;  /* 0x0000002f562f7221 */ /* 0x000fe20000010000 */
[----:B------:R-:W-:Y:S01]  /*3790*/  ISETP.GT.U32.AND P2, PT, R117, 0x1f, PT ;  /* 0x0000001f7500780c */ /* 0x000fe20003f44070 */
[----:B------:R-:W-:Y:S01]  /*37a0*/  FFMA.FTZ R40, R34, R38, R40 ;  /* 0x0000002622287223 */ /* 0x000fe20000010028 */
[----:B0-----:R-:W-:Y:S01]  /*37b0*/  FADD.FTZ R43, R107, R85 ;  /* 0x000000556b2b7221 */ /* 0x001fe20000010000 */
[----:B------:R-:W-:Y:S01]  /*37c0*/  FFMA.FTZ R42, R121, R85, R120 ;  /* 0x00000055792a7223 */ /* 0x000fe20000010078 */
[----:B------:R-:W-:Y:S01]  /*37d0*/  BAR.SYNC.DEFER_BLOCKING 0x0 ;  /* 0x0000000000007b1d */ /* 0x000fe20000010000 */
[----:B------:R-:W-:Y:S01]  /*37e0*/  LOP3.LUT P1, RZ, R117, 0xffffffe1, RZ, 0xc0, !PT ;  /* 0xffffffe175ff7812 */ /* 0x000fe2000782c0ff */
[----:B------:R-:W-:Y:S01]  /*37f0*/  FADD.FTZ R41, R41, R38 ;  /* 0x0000002629297221 */ /* 0x000fe20000010000 */
[----:B------:R-:W-:Y:S01]  /*3800*/  MOV R107, RZ ;  /* 0x000000ff006b7202 */ /* 0x000fe20000000f00 */
[----:B------:R-:W-:Y:S01]  /*3810*/  FFMA.FTZ R44, R35, R39, R44 ;  /* 0x00000027232c7223 */ /* 0x000fe2000001002c */
[----:B------:R-:W-:Y:S01]  /*3820*/  FADD.FTZ R45, R45, R39 ;  /* 0x000000272d2d7221 */ /* 0x000fe20000010000 */
[----:B------:R-:W-:Y:S08]  /*3830*/  @!P0 BRA `(.L_x_1010) ;  /* 0x0000000000a88947 */ /* 0x000ff00003800000 */
[----:B------:R-:W2:Y:S04]  /*3840*/  LDL R111, [R1+0xc] ;  /* 0x00000c00016f7983 */ /* 0x000ea80000100800 */
[----:B------:R-:W3:Y:S04]  /*3850*/  LDL R87, [R1+0x8] ;  /* 0x0000080001577983 */ /* 0x000ee80000100800 */
[----:B------:R-:W4:Y:S04]  /*3860*/  LDL R124, [R1+0x4] ;  /* 0x00000400017c7983 */ /* 0x000f280000100800 */
[----:B------:R-:W5:Y:S01]  /*3870*/  LDL R125, [R1] ;  /* 0x00000000017d7983 */ /* 0x000f620000100800 */
[----:B------:R-:W0:Y:S01]  /*3880*/  S2UR UR10, SR_CgaCtaId ;  /* 0x00000000000a79c3 */ /* 0x000e220000008800 */
[----:B------:R-:W-:Y:S01]  /*3890*/  UMOV UR5, 0x400 ;  /* 0x0000040000057882 */ /* 0x000fe20000000000 */
[----:B------:R-:W-:-:S04]  /*38a0*/  SHF.L.U32 R85, R117, 0x1, RZ ;  /* 0x0000000175557819 */ /* 0x000fc800000006ff */
[----:B------:R-:W-:Y:S01]  /*38b0*/  LOP3.LUT R85, R85, 0x18, RZ, 0xc0, !PT ;  /* 0x0000001855557812 */ /* 0x000fe200078ec0ff */
[----:B0-----:R-:W-:-:S06]  /*38c0*/  ULEA UR5, UR10, UR5, 0x18 ;  /* 0x000000050a057291 */ /* 0x001fcc000f8ec03f */
[----:B------:R-:W-:-:S04]  /*38d0*/  LEA R84, R117, UR5, 0x5 ;  /* 0x0000000575547c11 */ /* 0x000fc8000f8e28ff */
[----:B------:R-:W-:-:S05]  /*38e0*/  IADD3 R86, R84, R85, RZ ;  /* 0x0000005554567210 */ /* 0x000fca0007ffe0ff */
[----:B------:R0:W-:Y:S02]  /*38f0*/  STS.64 [R86], R40 ;  /* 0x0000002856007388 */ /* 0x0001e40000000a00 */
[----:B0-----:R-:W-:-:S04]  /*3900*/  LOP3.LUT R86, R85, 0x8, RZ, 0x3c, !PT ;  /* 0x0000000855567812 */ /* 0x001fc800078e3cff */
[----:B------:R-:W-:-:S05]  /*3910*/  IADD3 R86, R84, R86, RZ ;  /* 0x0000005654567210 */ /* 0x000fca0007ffe0ff */
[----:B------:R0:W-:Y:S02]  /*3920*/  STS.64 [R86], R42 ;  /* 0x0000002a56007388 */ /* 0x0001e40000000a00 */
[C---:B0-----:R-:W-:Y:S02]  /*3930*/  LOP3.LUT R86, R85.reuse, 0x10, RZ, 0x3c, !PT ;  /* 0x0000001055567812 */ /* 0x041fe400078e3cff */
[----:B------:R-:W-:Y:S02]  /*3940*/  LOP3.LUT R85, R85, 0x18, RZ, 0x3c, !PT ;  /* 0x0000001855557812 */ /* 0x000fe400078e3cff */
[C---:B------:R-:W-:Y:S02]  /*3950*/  IADD3 R86, R84.reuse, R86, RZ ;  /* 0x0000005654567210 */ /* 0x040fe40007ffe0ff */
[----:B------:R-:W-:-:S03]  /*3960*/  IADD3 R85, R84, R85, RZ ;  /* 0x0000005554557210 */ /* 0x000fc60007ffe0ff */
[----:B------:R0:W-:Y:S04]  /*3970*/  STS.64 [R86], R44 ;  /* 0x0000002c56007388 */ /* 0x0001e80000000a00 */
[----:B------:R-:W-:Y:S01]  /*3980*/  STS.64 [R85], R46 ;  /* 0x0000002e55007388 */ /* 0x000fe20000000a00 */
[----:B0-----:R-:W-:-:S04]  /*3990*/  LEA R86, R110, UR5, 0x5 ;  /* 0x000000056e567c11 */ /* 0x001fc8000f8e28ff */
        /* <DEDUP_REMOVED lines=11> */
[-C--:B----4-:R-:W-:Y:S02]  /*3a50*/  LEA R84, R124, R86.reuse, 0x3 ;  /* 0x000000567c547211 */ /* 0x090fe400078e18ff */
[----:B-----5:R-:W-:-:S04]  /*3a60*/  LEA R86, R125, R86, 0x3 ;  /* 0x000000567d567211 */ /* 0x020fc800078e18ff */
[----:B------:R-:W0:Y:S04]  /*3a70*/  LDS.64 R84, [R84] ;  /* 0x0000000054547984 */ /* 0x000e280000000a00 */
[----:B------:R-:W1:Y:S01]  /*3a80*/  LDS.64 R86, [R86+0x1e00] ;  /* 0x001e000056567984 */ /* 0x000e620000000a00 */
[----:B0-----:R-:W-:Y:S01]  /*3a90*/  FADD.FTZ R85, RZ, R85 ;  /* 0x00000055ff557221 */ /* 0x001fe20000010000 */
[----:B------:R-:W-:-:S03]  /*3aa0*/  FADD.FTZ R84, RZ, R84 ;  /* 0x00000054ff547221 */ /* 0x000fc60000010000 */
[----:B-1----:R-:W-:Y:S01]  /*3ab0*/  FADD.FTZ R87, R85, R87 ;  /* 0x0000005755577221 */ /* 0x002fe20000010000 */
[----:B------:R-:W-:-:S05]  /*3ac0*/  FADD.FTZ R86, R84, R86 ;  /* 0x0000005654567221 */ /* 0x000fca0000010000 */
[----:B------:R0:W-:Y:S02]  /*3ad0*/  STG.E.64 desc[UR12][R112.64+0x8000], R86 ;  /* 0x0080005670007986 */ /* 0x0001e4000c101b0c */
.L_x_1010:
[----:B------:R-:W-:Y:S04]  /*3ae0*/  BSSY B0, `(.L_x_1011) ;  /* 0x0000070000007945 */ /* 0x000fe80003800000 */
[----:B------:R-:W-:Y:S05]  /*3af0*/  @P2 BRA `(.L_x_1012) ;  /* 0x0000000400b82947 */ /* 0x000fea0003800000 */
[----:B------:R-:W-:Y:S02]  /*3b00*/  SHF.R.U32.HI R84, RZ, 0x2, R116 ;  /* 0x00000002ff547819 */ /* 0x000fe40000011674 */
[----:B0-----:R-:W-:Y:S02]  /*3b10*/  IADD3 R86, R116, 0x4, RZ ;  /* 0x0000000474567810 */ /* 0x001fe40007ffe0ff */
[----:B------:R-:W-:Y:S01]  /*3b20*/  SHF.L.U32 R109, R117, 0x3, RZ ;  /* 0x00000003756d7819 */ /* 0x000fe200000006ff */
[----:B------:R-:W-:Y:S01]  /*3b30*/  IMAD R84, R84, 0x18, R2 ;  /* 0x0000001854547824 */ /* 0x000fe200078e0202 */
[----:B------:R-:W-:Y:S02]  /*3b40*/  SHF.R.U32.HI R86, RZ, 0x2, R86 ;  /* 0x00000002ff567819 */ /* 0x000fe40000011656 */
[----:B------:R-:W-:Y:S02]  /*3b50*/  LOP3.LUT R109, R109, 0x8, RZ, 0xc0, !PT ;  /* 0x000000086d6d7812 */ /* 0x000fe400078ec0ff */
[----:B------:R-:W-:Y:S01]  /*3b60*/  IADD3 R111, R116, 0xc, RZ ;  /* 0x0000000c746f7810 */ /* 0x000fe20007ffe0ff */
[----:B------:R-:W-:Y:S01]  /*3b70*/  IMAD R86, R86, 0x18, R2 ;  /* 0x0000001856567824 */ /* 0x000fe200078e0202 */
[----:B------:R-:W-:-:S02]  /*3b80*/  IADD3 R84, R109, R84, RZ ;  /* 0x000000546d547210 */ /* 0x000fc40007ffe0ff */
[----:B------:R-:W-:Y:S02]  /*3b90*/  SHF.R.U32.HI R111, RZ, 0x2, R111 ;  /* 0x00000002ff6f7819 */ /* 0x000fe4000001166f */
[----:B------:R-:W-:Y:S02]  /*3ba0*/  IADD3 R86, R109, R86, RZ ;  /* 0x000000566d567210 */ /* 0x000fe40007ffe0ff */
[----:B------:R-:W0:Y:S01]  /*3bb0*/  LDS.64 R84, [R84] ;  /* 0x0000000054547984 */ /* 0x000e220000000a00 */
[----:B------:R-:W-:Y:S01]  /*3bc0*/  SHF.L.U32 R120, R117, 0x3, RZ ;  /* 0x0000000375787819 */ /* 0x000fe200000006ff */
[----:B------:R-:W-:Y:S01]  /*3bd0*/  IMAD R111, R111, 0x18, R2 ;  /* 0x000000186f6f7824 */ /* 0x000fe200078e0202 */
[----:B------:R-:W-:Y:S01]  /*3be0*/  SHF.L.U32 R121, R117, 0x3, RZ ;  /* 0x0000000375797819 */ /* 0x000fe200000006ff */
[----:B------:R-:W1:Y:S01]  /*3bf0*/  LDS.64 R86, [R86] ;  /* 0x0000000056567984 */ /* 0x000e620000000a00 */
[----:B------:R-:W-:Y:S02]  /*3c00*/  LOP3.LUT R120, R120, 0x8, RZ, 0xc0, !PT ;  /* 0x0000000878787812 */ /* 0x000fe400078ec0ff */
[----:B------:R-:W-:-:S02]  /*3c10*/  LOP3.LUT R121, R121, 0x8, RZ, 0xc0, !PT ;  /* 0x0000000879797812 */ /* 0x000fc400078ec0ff */
[----:B------:R-:W-:Y:S02]  /*3c20*/  IADD3 R111, R111, R120, RZ ;  /* 0x000000786f6f7210 */ /* 0x000fe40007ffe0ff */
[C---:B------:R-:W-:Y:S02]  /*3c30*/  IADD3 R120, R116.reuse, 0x10, RZ ;  /* 0x0000001074787810 */ /* 0x040fe40007ffe0ff */
[----:B------:R-:W-:Y:S02]  /*3c40*/  IADD3 R107, R116, 0x34, RZ ;  /* 0x00000034746b7810 */ /* 0x000fe40007ffe0ff */
[----:B------:R-:W-:Y:S02]  /*3c50*/  SHF.R.U32.HI R120, RZ, 0x2, R120 ;  /* 0x00000002ff787819 */ /* 0x000fe40000011678 */
[----:B------:R-:W-:-:S03]  /*3c60*/  SHF.R.U32.HI R107, RZ, 0x2, R107 ;  /* 0x00000002ff6b7819 */ /* 0x000fc6000001166b */
[--C-:B------:R-:W-:Y:S02]  /*3c70*/  IMAD R120, R120, 0x18, R2.reuse ;  /* 0x0000001878787824 */ /* 0x100fe400078e0202 */
[----:B------:R-:W-:-:S03]  /*3c80*/  IMAD R107, R107, 0x18, R2 ;  /* 0x000000186b6b7824 */ /* 0x000fc600078e0202 */
[----:B------:R-:W-:Y:S02]  /*3c90*/  IADD3 R120, R121, R120, RZ ;  /* 0x0000007879787210 */ /* 0x000fe40007ffe0ff */
[----:B------:R-:W-:Y:S01]  /*3ca0*/  IADD3 R107, R109, R107, RZ ;  /* 0x0000006b6d6b7210 */ /* 0x000fe20007ffe0ff */
[----:B0-----:R-:W-:Y:S01]  /*3cb0*/  FADD.FTZ R84, RZ, R84 ;  /* 0x00000054ff547221 */ /* 0x001fe20000010000 */
[----:B------:R-:W-:-:S03]  /*3cc0*/  FADD.FTZ R85, RZ, R85 ;  /* 0x00000055ff557221 */ /* 0x000fc60000010000 */
[----:B-1----:R-:W-:Y:S01]  /*3cd0*/  FADD.FTZ R86, R84, R86 ;  /* 0x0000005654567221 */ /* 0x002fe20000010000 */
[----:B------:R-:W-:Y:S01]  /*3ce0*/  IADD3 R84, R116, 0x8, RZ ;  /* 0x0000000874547810 */ /* 0x000fe20007ffe0ff */
[----:B------:R-:W-:-:S03]  /*3cf0*/  FADD.FTZ R87, R85, R87 ;  /* 0x0000005755577221 */ /* 0x000fc60000010000 */
[----:B------:R-:W-:-:S05]  /*3d00*/  SHF.R.U32.HI R84, RZ, 0x2, R84 ;  /* 0x00000002ff547819 */ /* 0x000fca0000011654 */
[----:B------:R-:W-:-:S05]  /*3d10*/  IMAD R84, R84, 0x18, R2 ;  /* 0x0000001854547824 */ /* 0x000fca00078e0202 */
[----:B------:R-:W-:-:S06]  /*3d20*/  IADD3 R84, R109, R84, RZ ;  /* 0x000000546d547210 */ /* 0x000fcc0007ffe0ff */
[----:B------:R-:W0:Y:S02]  /*3d30*/  LDS.64 R84, [R84] ;  /* 0x0000000054547984 */ /* 0x000e240000000a00 */
[----:B0-----:R-:W-:Y:S01]  /*3d40*/  FADD.FTZ R86, R86, R84 ;  /* 0x0000005456567221 */ /* 0x001fe20000010000 */
[----:B------:R-:W-:Y:S02]  /*3d50*/  FADD.FTZ R87, R87, R85 ;  /* 0x0000005557577221 */ /* 0x000fe40000010000 */
[----:B------:R0:W1:Y:S02]  /*3d60*/  LDS.64 R84, [R111] ;  /* 0x000000006f547984 */ /* 0x0000640000000a00 */
[----:B0-----:R-:W-:-:S04]  /*3d70*/  IADD3 R111, R116, 0x14, RZ ;  /* 0x00000014746f7810 */ /* 0x001fc80007ffe0ff */
[----:B------:R-:W-:-:S05]  /*3d80*/  SHF.R.U32.HI R111, RZ, 0x2, R111 ;  /* 0x00000002ff6f7819 */ /* 0x000fca000001166f */
[----:B------:R-:W-:-:S05]  /*3d90*/  IMAD R111, R111, 0x18, R2 ;  /* 0x000000186f6f7824 */ /* 0x000fca00078e0202 */
[----:B------:R-:W-:Y:S02]  /*3da0*/  IADD3 R111, R121, R111, RZ ;  /* 0x0000006f796f7210 */ /* 0x000fe40007ffe0ff */
[----:B------:R-:W-:-:S04]  /*3db0*/  SHF.L.U32 R121, R117, 0x3, RZ ;  /* 0x0000000375797819 */ /* 0x000fc800000006ff */
[----:B------:R-:W-:Y:S01]  /*3dc0*/  LOP3.LUT R121, R121, 0x8, RZ, 0xc0, !PT ;  /* 0x0000000879797812 */ /* 0x000fe200078ec0ff */
[----:B-1----:R-:W-:Y:S01]  /*3dd0*/  FADD.FTZ R86, R86, R84 ;  /* 0x0000005456567221 */ /* 0x002fe20000010000 */
[----:B------:R-:W-:Y:S02]  /*3de0*/  FADD.FTZ R87, R87, R85 ;  /* 0x0000005557577221 */ /* 0x000fe40000010000 */
[----:B------:R0:W1:Y:S02]  /*3df0*/  LDS.64 R84, [R120] ;  /* 0x0000000078547984 */ /* 0x0000640000000a00 */
[----:B0-----:R-:W-:-:S04]  /*3e00*/  IADD3 R120, R116, 0x18, RZ ;  /* 0x0000001874787810 */ /* 0x001fc80007ffe0ff */
[----:B------:R-:W-:-:S05]  /*3e10*/  SHF.R.U32.HI R120, RZ, 0x2, R120 ;  /* 0x00000002ff787819 */ /* 0x000fca0000011678 */
[----:B------:R-:W-:-:S05]  /*3e20*/  IMAD R120, R120, 0x18, R2 ;  /* 0x0000001878787824 */ /* 0x000fca00078e0202 */
[----:B------:R-:W-:Y:S01]  /*3e30*/  IADD3 R120, R121, R120, RZ ;  /* 0x0000007879787210 */ /* 0x000fe20007ffe0ff */
[----:B-1----:R-:W-:Y:S01]  /*3e40*/  FADD.FTZ R86, R86, R84 ;  /* 0x0000005456567221 */ /* 0x002fe20000010000 */
        /* <DEDUP_REMOVED lines=24> */
[----:B------:R-:W0:Y:S02]  /*3fd0*/  LDS.64 R84, [R120] ;  /* 0x0000000078547984 */ /* 0x000e240000000a00 */
[----:B0-----:R-:W-:Y:S01]  /*3fe0*/  FADD.FTZ R86, R86, R84 ;  /* 0x0000005456567221 */ /* 0x001fe20000010000 */
[----:B------:R-:W-:Y:S02]  /*3ff0*/  FADD.FTZ R87, R87, R85 ;  /* 0x0000005557577221 */ /* 0x000fe40000010000 */
[----:B------:R-:W0:Y:S02]  /*4000*/  LDS.64 R84, [R111] ;  /* 0x000000006f547984 */ /* 0x000e240000000a00 */
[----:B0-----:R-:W-:Y:S01]  /*4010*/  FADD.FTZ R86, R86, R84 ;  /* 0x0000005456567221 */ /* 0x001fe20000010000 */
[----:B------:R-:W-:Y:S01]  /*4020*/  IADD3 R84, R116, 0x28, RZ ;  /* 0x0000002874547810 */ /* 0x000fe20007ffe0ff */
[----:B------:R-:W-:-:S03]  /*4030*/  FADD.FTZ R87, R87, R85 ;  /* 0x0000005557577221 */ /* 0x000fc60000010000 */
[----:B------:R-:W-:-:S05]  /*4040*/  SHF.R.U32.HI R84, RZ, 0x2, R84 ;  /* 0x00000002ff547819 */ /* 0x000fca0000011654 */
[----:B------:R-:W-:-:S05]  /*4050*/  IMAD R84, R84, 0x18, R2 ;  /* 0x0000001854547824 */ /* 0x000fca00078e0202 */
[----:B------:R-:W-:-:S06]  /*4060*/  IADD3 R84, R109, R84, RZ ;  /* 0x000000546d547210 */ /* 0x000fcc0007ffe0ff */
        /* <DEDUP_REMOVED lines=17> */
[----:B------:R-:W0:Y:S02]  /*4180*/  LDS.64 R84, [R107] ;  /* 0x000000006b547984 */ /* 0x000e240000000a00 */
[----:B0-----:R-:W-:Y:S01]  /*4190*/  FADD.FTZ R86, R86, R84 ;  /* 0x0000005456567221 */ /* 0x001fe20000010000 */
[----:B------:R-:W-:Y:S02]  /*41a0*/  FADD.FTZ R87, R87, R85 ;  /* 0x0000005557577221 */ /* 0x000fe40000010000 */
[----:B------:R-:W0:Y:S02]  /*41b0*/  LDS.64 R84, [R119] ;  /* 0x0000000077547984 */ /* 0x000e240000000a00 */
[----:B0-----:R-:W-:Y:S01]  /*41c0*/  FADD.FTZ R107, R86, R84 ;  /* 0x00000054566b7221 */ /* 0x001fe20000010000 */
[----:B------:R-:W-:-:S07]  /*41d0*/  FADD.FTZ R108, R87, R85 ;  /* 0x00000055576c7221 */ /* 0x000fce0000010000 */
.L_x_1012:
[----:B------:R-:W-:Y:S05]  /*41e0*/  BSYNC B0 ;  /* 0x0000000000007941 */ /* 0x000fea0003800000 */
.L_x_1011:
        /* <DEDUP_REMOVED lines=20> */
[----:B------:R-:W-:-:S02]  /*4330*/  PRMT R68, R57, 0x7632, R68 ;  /* 0x0000763239447816 */ /* 0x000fc40000000044 */
[----:B------:R-:W-:Y:S02]  /*4340*/  @!P1 LEA R86, R86, R87, 0xa ;  /* 0x0000005756569211 */ /* 0x000fe400078e50ff */
[----:B------:R-:W-:Y:S02]  /*4350*/  PRMT R69, R66, 0x7632, R69 ;  /* 0x0000763242457816 */ /* 0x000fe40000000045 */
[----:B------:R-:W-:Y:S02]  /*4360*/  @!P1 SHF.L.U32 R86, R86, 0x1, RZ ;  /* 0x0000000156569819 */ /* 0x000fe400000006ff */
[----:B------:R-:W-:Y:S02]  /*4370*/  PRMT R72, R63, 0x7632, R72 ;  /* 0x000076323f487816 */ /* 0x000fe40000000048 */
[----:B------:R-:W-:Y:S01]  /*4380*/  PRMT R64, R55, 0x7632, R64 ;  /* 0x0000763237407816 */ /* 0x000fe20000000040 */
[----:B--2---:R-:W-:Y:S01]  /*4390*/  @!P1 IMAD.WIDE.U32 R86, R86, 0x4, R120 ;  /* 0x0000000456569825 */ /* 0x004fe200078e0078 */
        /* <DEDUP_REMOVED lines=17> */
[----:B0-----:R-:W-:Y:S02]  /*44b0*/  PRMT R84, R75, 0x7632, R84 ;  /* 0x000076324b547816 */ /* 0x001fe40000000054 */
[----:B------:R-:W-:Y:S02]  /*44c0*/  PRMT R85, R80, 0x7632, R85 ;  /* 0x0000763250557816 */ /* 0x000fe40000000055 */
[----:B------:R-:W-:Y:S02]  /*44d0*/  PRMT R86, R81, 0x7632, R86 ;  /* 0x0000763251567816 */ /* 0x000fe40000000056 */
[----:B------:R-:W-:-:S02]  /*44e0*/  PRMT R87, R78, 0x7632, R87 ;  /* 0x000076324e577816 */ /* 0x000fc40000000057 */
[----:B------:R-:W-:Y:S02]  /*44f0*/  PRMT R107, R79, 0x7632, R107 ;  /* 0x000076324f6b7816 */ /* 0x000fe4000000006b */
[----:B------:R-:W-:Y:S02]  /*4500*/  PRMT R108, R82, 0x7632, R108 ;  /* 0x00007632526c7816 */ /* 0x000fe4000000006c */
[----:B------:R-:W-:Y:S01]  /*4510*/  PRMT R109, R83, 0x7632, R109 ;  /* 0x00007632536d7816 */ /* 0x000fe2000000006d */
[----:B------:R-:W-:Y:S06]  /*4520*/  @P1 BRA `(.L_x_1013) ;  /* 0x00000000004c1947 */ /* 0x000fec0003800000 */
[----:B------:R-:W-:Y:S01]  /*4530*/  BAR.SYNC.DEFER_BLOCKING 0x0 ;  /* 0x0000000000007b1d */ /* 0x000fe20000010000 */
[----:B------:R-:W-:-:S13]  /*4540*/  ISETP.NE.AND P1, PT, R117, RZ, PT ;  /* 0x000000ff7500720c */ /* 0x000fda0003f25270 */
[----:B------:R-:W-:Y:S05]  /*4550*/  @P1 BRA `(.L_x_1014) ;  /* 0x0000000000341947 */ /* 0x000fea0003800000 */
[----:B------:R-:W-:Y:S02]  /*4560*/  ISETP.NE.AND P1, PT, RZ, UR19, PT ;  /* 0x00000013ff007c0c */ /* 0x000fe4000bf25270 */
[----:B------:R-:W-:-:S04]  /*4570*/  MOV R52, 0x7fffffc1 ;  /* 0x7fffffc100347802 */ /* 0x000fc80000000f00 */
[----:B------:R-:W-:Y:S01]  /*4580*/  SEL R52, R52, 0x1, !P1 ;  /* 0x0000000134347807 */ /* 0x000fe20004800000 */
[----:B------:R-:W-:Y:S06]  /*4590*/  MEMBAR.ALL.GPU ;  /* 0x0000000000007992 */ /* 0x000fec000000a000 */
[----:B------:R-:W-:-:S00]  /*45a0*/  ERRBAR ;  /* 0x00000000000079ab */ /* 0x000fc00000000000 */
[----:B------:R-:W-:Y:S06]  /*45b0*/  CGAERRBAR ;  /* 0x00000000000075ab */ /* 0x000fec0000000000 */
[----:B------:R0:W5:Y:S02]  /*45c0*/  ATOM.E.ADD.STRONG.GPU PT, R52, desc[UR12][R48.64], R52 ;  /* 0x000000343034798a */ /* 0x00016400081ee1cc */
.L_x_1015:
[----:B------:R-:W2:Y:S04]  /*45d0*/  LD.E.STRONG.GPU R53, desc[UR12][R48.64] ;  /* 0x0000000c30357980 */ /* 0x000ea8000c10f900 */
[----:B--2---:R-:W-:Y:S01]  /*45e0*/  CCTL.IVALL ;  /* 0x00000000ff00798f */ /* 0x004fe20002000000 */
[----:B------:R-:W-:Y:S05]  /*45f0*/  YIELD ;  /* 0x0000000000007946 */ /* 0x000fea0003800000 */
[----:B-----5:R-:W-:-:S04]  /*4600*/  LOP3.LUT R53, R53, R52, RZ, 0x3c, !PT ;  /* 0x0000003435357212 */ /* 0x020fc800078e3cff */
[----:B------:R-:W-:-:S13]  /*4610*/  ISETP.GT.AND P1, PT, R53, -0x1, PT ;  /* 0xffffffff3500780c */ /* 0x000fda0003f24270 */
[----:B------:R-:W-:Y:S05]  /*4620*/  @P1 BRA `(.L_x_1015) ;  /* 0xfffffffc00e81947 */ /* 0x000fea000383ffff */
.L_x_1014:
[----:B------:R-:W-:Y:S05]  /*4630*/  WARPSYNC.ALL ;  /* 0x0000000000007948 */ /* 0x000fea0003800000 */
[----:B------:R-:W-:Y:S06]  /*4640*/  BAR.SYNC.DEFER_BLOCKING 0x0 ;  /* 0x0000000000007b1d */ /* 0x000fec0000010000 */
[----:B------:R-:W-:Y:S05]  /*4650*/  BRA `(.L_x_1016) ;  /* 0x0000000000507947 */ /* 0x000fea0003800000 */
.L_x_1013:
[----:B------:R-:W-:Y:S01]  /*4660*/  BAR.SYNC.DEFER_BLOCKING 0x0 ;  /* 0x0000000000007b1d */ /* 0x000fe20000010000 */
[----:B------:R-:W-:-:S13]  /*4670*/  ISETP.NE.AND P1, PT, R117, RZ, PT ;  /* 0x000000ff7500720c */ /* 0x000fda0003f25270 */
        /* <DEDUP_REMOVED lines=8> */
.L_x_1018:
        /* <DEDUP_REMOVED lines=8> */
.L_x_1017:
[----:B------:R-:W-:Y:S05]  /*4780*/  WARPSYNC.ALL ;  /* 0x0000000000007948 */ /* 0x000fea0003800000 */
[----:B------:R-:W-:Y:S06]  /*4790*/  BAR.SYNC.DEFER_BLOCKING 0x0 ;  /* 0x0000000000007b1d */ /* 0x000fec0000010000 */
.L_x_1016:
[----:B------:R-:W-:Y:S01]  /*47a0*/  ISETP.GT.U32.AND P1, PT, R117, 0xff, PT ;  /* 0x000000ff7500780c */ /* 0x000fe20003f24070 */
[----:B------:R-:W-:Y:S01]  /*47b0*/  BSSY B0, `(.L_x_1019) ;  /* 0x0000020000007945 */ /* 0x000fe20003800000 */
[----:B------:R-:W-:-:S11]  /*47c0*/  CS2R R52, SRZ ;  /* 0x0000000000347805 */ /* 0x000fd6000001ff00 */
[----:B------:R-:W-:Y:S05]  /*47d0*/  @P1 BRA `(.L_x_1020) ;  /* 0x0000000000741947 */ /* 0x000fea0003800000 */
[----:B------:R-:W-:Y:S01]  /*47e0*/  ULDC UR5, c[0x0][0x10] ;  /* 0x0000040000057ab9 */ /* 0x000fe20000000800 */
[----:B------:R-:W1:Y:S01]  /*47f0*/  LDC.64 R120, c[0x0][0x260] ;  /* 0x00009800ff787b82 */ /* 0x000e620000000a00 */
[----:B------:R-:W-:Y:S01]  /*4800*/  UIMAD UR5, UR5, UR4, UR7 ;  /* 0x00000004050572a4 */ /* 0x000fe2000f8e0207 */
[----:B------:R-:W-:-:S04]  /*4810*/  SHF.L.U32 R53, R117, 0x2, RZ ;  /* 0x0000000275357819 */ /* 0x000fc800000006ff */
[----:B------:R-:W-:Y:S02]  /*4820*/  LOP3.LUT R53, R53, 0x7fffffc0, RZ, 0xc0, !PT ;  /* 0x7fffffc035357812 */ /* 0x000fe400078ec0ff */
[----:B------:R-:W-:-:S04]  /*4830*/  MOV R52, UR5 ;  /* 0x0000000500347c02 */ /* 0x000fc80008000f00 */
[----:B------:R-:W-:Y:S02]  /*4840*/  LEA R52, R52, R53, 0xa ;  /* 0x0000003534347211 */ /* 0x000fe400078e50ff */
[----:B------:R-:W-:-:S04]  /*4850*/  LOP3.LUT R53, R117, 0xf, RZ, 0xc0, !PT ;  /* 0x0000000f75357812 */ /* 0x000fc800078ec0ff */
[----:B------:R-:W-:-:S04]  /*4860*/  IADD3 R52, R52, R53, RZ ;  /* 0x0000003534347210 */ /* 0x000fc80007ffe0ff */
[----:B------:R-:W-:-:S04]  /*4870*/  SHF.L.U32 R56, R52, 0x1, RZ ;  /* 0x0000000134387819 */ /* 0x000fc800000006ff */
[C---:B------:R-:W-:Y:S01]  /*4880*/  IADD3 R52, R56.reuse, 0x20, RZ ;  /* 0x0000002038347810 */ /* 0x040fe20007ffe0ff */
[C---:B-1----:R-:W-:Y:S01]  /*4890*/  IMAD.WIDE.U32 R54, R56.reuse, 0x4, R120 ;  /* 0x0000000438367825 */ /* 0x042fe200078e0078 */
[----:B------:R-:W-:-:S03]  /*48a0*/  IADD3 R58, R56, 0x40, RZ ;  /* 0x00000040383a7810 */ /* 0x000fc60007ffe0ff */
[--C-:B------:R-:W-:Y:S01]  /*48b0*/  IMAD.WIDE.U32 R52, R52, 0x4, R120.reuse ;  /* 0x0000000434347825 */ /* 0x100fe200078e0078 */
[----:B------:R-:W-:Y:S01]  /*48c0*/  IADD3 R56, R56, 0x60, RZ ;  /* 0x0000006038387810 */ /* 0x000fe20007ffe0ff */
[----:B------:R-:W2:Y:S02]  /*48d0*/  LDG.E.64 R54, desc[UR12][R54.64] ;  /* 0x0000000c36367981 */ /* 0x000ea4000c1e1b00 */
[--C-:B------:R-:W-:Y:S02]  /*48e0*/  IMAD.WIDE.U32 R58, R58, 0x4, R120.reuse ;  /* 0x000000043a3a7825 */ /* 0x100fe400078e0078 */
[----:B------:R-:W3:Y:S02]  /*48f0*/  LDG.E.64 R52, desc[UR12][R52.64] ;  /* 0x0000000c34347981 */ /* 0x000ee4000c1e1b00 */
[----:B------:R-:W-:Y:S02]  /*4900*/  IMAD.WIDE.U32 R56, R56, 0x4, R120 ;  /* 0x0000000438387825 */ /* 0x000fe400078e0078 */
[----:B------:R-:W4:Y:S04]  /*4910*/  LDG.E.64 R58, desc[UR12][R58.64] ;  /* 0x0000000c3a3a7981 */ /* 0x000f28000c1e1b00 */
        /* <DEDUP_REMOVED lines=8> */
[----:B------:R-:W-:-:S07]  /*49a0*/  FADD.FTZ R53, R57, R53 ;  /* 0x0000003539357221 */ /* 0x000fce0000010000 */
.L_x_1020:
[----:B------:R-:W-:Y:S05]  /*49b0*/  BSYNC B0 ;  /* 0x0000000000007941 */ /* 0x000fea0003800000 */
.L_x_1019:
[----:B------:R-:W1:Y:S01]  /*49c0*/  SHFL.BFLY PT, R54, R52, 0x8, 0x1f ;  /* 0x0d001f0034367f89 */ /* 0x000e6200000e0000 */
[----:B------:R-:W-:Y:S01]  /*49d0*/  LOP3.LUT P1, RZ, R117, 0xffffff0f, RZ, 0xc0, !PT ;  /* 0xffffff0f75ff7812 */ /* 0x000fe2000782c0ff */
[----:B------:R-:W-:Y:S01]  /*49e0*/  BSSY B0, `(.L_x_1021) ;  /* 0x000001a000007945 */ /* 0x000fe20003800000 */
        /* <DEDUP_REMOVED lines=25> */
.L_x_1022:
[----:B------:R-:W-:Y:S05]  /*4b80*/  BSYNC B0 ;  /* 0x0000000000007941 */ /* 0x000fea0003800000 */
.L_x_1021:
[----:B------:R-:W-:Y:S01]  /*4b90*/  SHF.L.U32 R61, R61, 0x10, RZ ;  /* 0x000000103d3d7819 */ /* 0x000fe200000006ff */
[----:B------:R-:W2:Y:S08]  /*4ba0*/  S2UR UR10, SR_CgaCtaId ;  /* 0x00000000000a79c3 */ /* 0x000eb00000008800 */
[----:B------:R-:W-:Y:S01]  /*4bb0*/  BAR.SYNC.DEFER_BLOCKING 0x0 ;  /* 0x0000000000007b1d */ /* 0x000fe20000010000 */
[----:B------:R-:W-:Y:S01]  /*4bc0*/  SHF.L.U32 R111, R111, 0x10, RZ ;  /* 0x000000106f6f7819 */ /* 0x000fe200000006ff */
[----:B------:R-:W-:Y:S01]  /*4bd0*/  ULOP3.LUT UR4, UR4, 0x1, URZ, 0x3c, !UPT ;  /* 0x0000000104047892 */ /* 0x000fe2000f8e3c3f */
[----:B------:R-:W-:Y:S01]  /*4be0*/  FADD.FTZ R61, -R50, R61 ;  /* 0x0000003d323d7221 */ /* 0x000fe20000010100 */
[----:B------:R-:W-:-:S02]  /*4bf0*/  SHF.L.U32 R60, R60, 0x10, RZ ;  /* 0x000000103c3c7819 */ /* 0x000fc400000006ff */
[----:B------:R-:W-:Y:S01]  /*4c00*/  UMOV UR5, 0x400 ;  /* 0x0000040000057882 */ /* 0x000fe20000000000 */
[----:B-1----:R-:W-:Y:S01]  /*4c10*/  FMUL.FTZ R54, R10, R61 ;  /* 0x0000003d0a367220 */ /* 0x002fe20000410000 */
[----:B------:R-:W-:Y:S01]  /*4c20*/  UIADD3 UR5, UR5, 0x5280, URZ ;  /* 0x0000528005057890 */ /* 0x000fe2000fffe03f */
[----:B------:R-:W-:Y:S02]  /*4c30*/  SHF.L.U32 R63, R63, 0x10, RZ ;  /* 0x000000103f3f7819 */ /* 0x000fe400000006ff */
[----:B------:R-:W-:Y:S01]  /*4c40*/  FFMA.FTZ R52, R6, R54, R8 ;  /* 0x0000003606347223 */ /* 0x000fe20000010008 */
[----:B------:R-:W-:Y:S02]  /*4c50*/  SHF.L.U32 R65, R65, 0x10, RZ ;  /* 0x0000001041417819 */ /* 0x000fe400000006ff */
[----:B------:R-:W-:Y:S01]  /*4c60*/  SHF.L.U32 R67, R67, 0x10, RZ ;  /* 0x0000001043437819 */ /* 0x000fe200000006ff */
[----:B------:R-:W-:Y:S01]  /*4c70*/  FMUL.FTZ R53, R52, -1.4426950216293334961 ;  /* 0xbfb8aa3b34357820 */ /* 0x000fe20000410000 */
[----:B------:R-:W-:-:S02]  /*4c80*/  SHF.L.U32 R71, R71, 0x10, RZ ;  /* 0x0000001047477819 */ /* 0x000fc400000006ff */
[----:B------:R-:W-:Y:S01]  /*4c90*/  SHF.L.U32 R75, R75, 0x10, RZ ;  /* 0x000000104b4b7819 */ /* 0x000fe200000006ff */
[----:B------:R-:W-:Y:S01]  /*4ca0*/  FADD.FTZ R67, -R50, R67 ;  /* 0x0000004332437221 */ /* 0x000fe20000010100 */
[----:B------:R-:W-:Y:S01]  /*4cb0*/  SHF.L.U32 R73, R73, 0x10, RZ ;  /* 0x0000001049497819 */ /* 0x000fe200000006ff */
[----:B------:R-:W1:Y:S01]  /*4cc0*/  MUFU.EX2 R53, R53 ;  /* 0x0000003500357308 */ /* 0x000e620000000800 */
[----:B------:R-:W-:Y:S01]  /*4cd0*/  SHF.L.U32 R79, R79, 0x10, RZ ;  /* 0x000000104f4f7819 */ /* 0x000fe200000006ff */
[----:B--2---:R-:W-:Y:S01]  /*4ce0*/  ULEA UR5, UR10, UR5, 0x18 ;  /* 0x000000050a057291 */ /* 0x004fe2000f8ec03f */
[----:B------:R-:W-:Y:S02]  /*4cf0*/  SHF.L.U32 R77, R77, 0x10, RZ ;  /* 0x000000104d4d7819 */ /* 0x000fe400000006ff */
[----:B------:R-:W-:Y:S01]  /*4d00*/  SHF.L.U32 R83, R83, 0x10, RZ ;  /* 0x0000001053537819 */ /* 0x000fe200000006ff */
[----:B------:R-:W-:Y:S01]  /*4d10*/  ULDC.64 UR10, c[0x0][0x210] ;  /* 0x00008400000a7ab9 */ /* 0x000fe20000000a00 */
[----:B------:R-:W-:-:S02]  /*4d20*/  SHF.L.U32 R81, R81, 0x10, RZ ;  /* 0x0000001051517819 */ /* 0x000fc400000006ff */
[----:B------:R-:W-:Y:S01]  /*4d30*/  SHF.L.U32 R87, R87, 0x10, RZ ;  /* 0x0000001057577819 */ /* 0x000fe200000006ff */
[----:B------:R-:W-:Y:S01]  /*4d40*/  FADD.FTZ R83, -R50, R83 ;  /* 0x0000005332537221 */ /* 0x000fe20000010100 */
[----:B------:R-:W-:Y:S02]  /*4d50*/  SHF.L.U32 R85, R85, 0x10, RZ ;  /* 0x0000001055557819 */ /* 0x000fe400000006ff */
[----:B------:R-:W-:Y:S01]  /*4d60*/  SHF.L.U32 R107, R107, 0x10, RZ ;  /* 0x000000106b6b7819 */ /* 0x000fe200000006ff */
[----:B------:R-:W-:Y:S01]  /*4d70*/  FMUL.FTZ R83, R10, R83 ;  /* 0x000000530a537220 */ /* 0x000fe20000410000 */
[----:B------:R-:W-:Y:S01]  /*4d80*/  FADD.FTZ R87, -R50, R87 ;  /* 0x0000005732577221 */ /* 0x000fe20000010100 */
[----:B------:R-:W-:Y:S01]  /*4d90*/  SHF.L.U32 R109, R109, 0x10, RZ ;  /* 0x000000106d6d7819 */ /* 0x000fe200000006ff */
[----:B-1----:R-:W-:Y:S01]  /*4da0*/  FADD.FTZ R53, R53, 1 ;  /* 0x3f80000035357421 */ /* 0x002fe20000010000 */
[----:B------:R-:W-:Y:S01]  /*4db0*/  IADD3 R104, P1, R104, UR10, RZ ;  /* 0x0000000a68687c10 */ /* 0x000fe2000ff3e0ff */
[----:B------:R-:W-:Y:S01]  /*4dc0*/  FMUL.FTZ R87, R10, R87 ;  /* 0x000000570a577220 */ /* 0x000fe20000410000 */
[----:B------:R-:W-:-:S02]  /*4dd0*/  SHF.L.U32 R108, R108, 0x10, RZ ;  /* 0x000000106c6c7819 */ /* 0x000fc400000006ff */
[----:B------:R-:W-:Y:S01]  /*4de0*/  IADD3.X R105, R105, UR11, RZ, P1, !PT ;  /* 0x0000000b69697c10 */ /* 0x000fe20008ffe4ff */
[----:B------:R-:W1:Y:S01]  /*4df0*/  MUFU.RCP R53, R53 ;  /* 0x0000003500357308 */ /* 0x000e620000001000 */
[----:B------:R-:W-:-:S04]  /*4e00*/  IADD3 R102, P1, R102, UR10, RZ ;  /* 0x0000000a66667c10 */ /* 0x000fc8000ff3e0ff */
[----:B------:R-:W-:Y:S02]  /*4e10*/  IADD3.X R103, R103, UR11, RZ, P1, !PT ;  /* 0x0000000b67677c10 */ /* 0x000fe40008ffe4ff */
[----:B------:R-:W-:-:S04]  /*4e20*/  IADD3 R100, P1, R100, UR10, RZ ;  /* 0x0000000a64647c10 */ /* 0x000fc8000ff3e0ff */
[----:B------:R-:W-:Y:S02]  /*4e30*/  IADD3.X R101, R101, UR11, RZ, P1, !PT ;  /* 0x0000000b65657c10 */ /* 0x000fe40008ffe4ff */
[----:B------:R-:W-:Y:S01]  /*4e40*/  IADD3 R98, P1, R98, UR10, RZ ;  /* 0x0000000a62627c10 */ /* 0x000fe2000ff3e0ff */
[----:B-1----:R-:W-:-:S03]  /*4e50*/  FADD.FTZ R55, -R53, 1 ;  /* 0x3f80000035377421 */ /* 0x002fc60000010100 */
[----:B------:R-:W-:Y:S02]  /*4e60*/  IADD3.X R99, R99, UR11, RZ, P1, !PT ;  /* 0x0000000b63637c10 */ /* 0x000fe40008ffe4ff */
[----:B------:R-:W-:Y:S01]  /*4e70*/  IADD3 R96, P1, R96, UR10, RZ ;  /* 0x0000000a60607c10 */ /* 0x000fe2000ff3e0ff */
[----:B------:R-:W-:Y:S01]  /*4e80*/  FFMA.FTZ R55, R52, R55, 1 ;  /* 0x3f80000034377423 */ /* 0x000fe20000010037 */
[----:B------:R-:W-:Y:S01]  /*4e90*/  LEA R52, R106, UR5, 0x3 ;  /* 0x000000056a347c11 */ /* 0x000fe2000f8e18ff */
[----:B------:R-:W-:Y:S01]  /*4ea0*/  UMOV UR5, UR8 ;  /* 0x0000000800057c82 */ /* 0x000fe20008000000 */
[----:B------:R-:W-:Y:S01]  /*4eb0*/  IADD3.X R97, R97, UR11, RZ, P1, !PT ;  /* 0x0000000b61617c10 */ /* 0x000fe20008ffe4ff */
[----:B------:R-:W-:Y:S01]  /*4ec0*/  FMUL.FTZ R55, R53, R55 ;  /* 0x0000003735377220 */ /* 0x000fe20000410000 */
[----:B------:R-:W-:Y:S01]  /*4ed0*/  IADD3 R94, P1, R94, UR10, RZ ;  /* 0x0000000a5e5e7c10 */ /* 0x000fe2000ff3e0ff */
[----:B------:R-:W-:Y:S01]  /*4ee0*/  UMOV UR8, UR6 ;  /* 0x0000000600087c82 */ /* 0x000fe20008000000 */
[----:B------:R-:W1:Y:S01]  /*4ef0*/  LDS.64 R52, [R52] ;  /* 0x0000000034347984 */ /* 0x000e620000000a00 */
[----:B------:R-:W-:Y:S01]  /*4f00*/  FMUL.FTZ R55, R111, R55 ;  /* 0x000000376f377220 */ /* 0x000fe20000410000 */
[----:B------:R-:W-:-:S02]  /*4f10*/  IADD3.X R95, R95, UR11, RZ, P1, !PT ;  /* 0x0000000b5f5f7c10 */ /* 0x000fc40008ffe4ff */
[----:B------:R-:W-:-:S04]  /*4f20*/  IADD3 R92, P1, R92, UR10, RZ ;  /* 0x0000000a5c5c7c10 */ /* 0x000fc8000ff3e0ff */
[----:B------:R-:W-:Y:S02]  /*4f30*/  IADD3.X R93, R93, UR11, RZ, P1, !PT ;  /* 0x0000000b5d5d7c10 */ /* 0x000fe40008ffe4ff */
[----:B------:R-:W-:-:S04]  /*4f40*/  IADD3 R90, P1, R90, UR10, RZ ;  /* 0x0000000a5a5a7c10 */ /* 0x000fc8000ff3e0ff */
[----:B------:R-:W-:Y:S01]  /*4f50*/  IADD3.X R91, R91, UR11, RZ, P1, !PT ;  /* 0x0000000b5b5b7c10 */ /* 0x000fe20008ffe4ff */
[--C-:B-1----:R-:W-:Y:S01]  /*4f60*/  FFMA.FTZ R13, R0, R13, -R52.reuse ;  /* 0x0000000d000d7223 */ /* 0x102fe20000010834 */
[--C-:B------:R-:W-:Y:S01]  /*4f70*/  FFMA.FTZ R57, R3, R14, -R52.reuse ;  /* 0x0000000e03397223 */ /* 0x100fe20000010834 */
[--C-:B------:R-:W-:Y:S01]  /*4f80*/  FFMA.FTZ R55, R6, R55, -R52.reuse ;  /* 0x0000003706377223 */ /* 0x100fe20000010834 */
[----:B------:R-:W-:Y:S01]  /*4f90*/  FFMA.FTZ R16, R0, R16, -R52 ;  /* 0x0000001000107223 */ /* 0x000fe20000010834 */
[-C--:B------:R-:W-:Y:S01]  /*4fa0*/  FFMA.FTZ R13, R89, -R53.reuse, R13 ;  /* 0x80000035590d7223 */ /* 0x080fe2000001000d */
[----:B------:R-:W-:Y:S01]  /*4fb0*/  FFMA.FTZ R88, R88, -R53, R57 ;  /* 0x8000003558587223 */ /* 0x000fe20000010039 */
[----:B------:R-:W-:Y:S01]  /*4fc0*/  FADD.FTZ R57, -R50, R60 ;  /* 0x0000003c32397221 */ /* 0x000fe20000010100 */
[----:B------:R-:W-:Y:S01]  /*4fd0*/  FFMA.FTZ R55, -R53, R54, R55 ;  /* 0x0000003635377223 */ /* 0x000fe20000010137 */
[C---:B------:R-:W-:Y:S01]  /*4fe0*/  FMUL.FTZ R14, R10.reuse, R13 ;  /* 0x0000000d0a0e7220 */ /* 0x040fe20000410000 */
[----:B------:R-:W-:Y:S01]  /*4ff0*/  FFMA.FTZ R51, R51, -R53, R16 ;  /* 0x8000003533337223 */ /* 0x000fe20000010010 */
[C---:B------:R-:W-:Y:S01]  /*5000*/  FMUL.FTZ R13, R10.reuse, R57 ;  /* 0x000000390a0d7220 */ /* 0x040fe20000410000 */
[----:B------:R-:W-:Y:S01]  /*5010*/  FMUL.FTZ R55, R10, R55 ;  /* 0x000000370a377220 */ /* 0x000fe20000410000 */
[----:B------:R-:W-:Y:S01]  /*5020*/  FADD.FTZ R57, -R50, R63 ;  /* 0x0000003f32397221 */ /* 0x000fe20000010100 */
[----:B------:R-:W-:Y:S01]  /*5030*/  SHF.L.U32 R63, R68, 0x10, RZ ;  /* 0x00000010443f7819 */ /* 0x000fe200000006ff */
[----:B------:R-:W-:Y:S01]  /*5040*/  FFMA.FTZ R54, R7, R13, R9 ;  /* 0x0000000d07367223 */ /* 0x000fe20000010009 */
[C---:B------:R-:W-:Y:S01]  /*5050*/  FMUL.FTZ R88, R10.reuse, R88 ;  /* 0x000000580a587220 */ /* 0x040fe20000410000 */
[----:B------:R-:W-:Y:S01]  /*5060*/  F2FP.BF16.F32.PACK_AB R14, R55, R14 ;  /* 0x0000000e370e723e */ /* 0x000fe200000010ff */
[----:B------:R-:W-:Y:S01]  /*5070*/  FMUL.FTZ R57, R10, R57 ;  /* 0x000000390a397220 */ /* 0x000fe20000410000 */
[----:B------:R-:W-:Y:S01]  /*5080*/  FMUL.FTZ R58, R54, -1.4426950216293334961 ;  /* 0xbfb8aa3b363a7820 */ /* 0x000fe20000410000 */
[----:B------:R-:W-:Y:S01]  /*5090*/  FADD.FTZ R63, -R50, R63 ;  /* 0x0000003f323f7221 */ /* 0x000fe20000010100 */
[--C-:B------:R-:W-:Y:S01]  /*50a0*/  FFMA.FTZ R31, R0, R31, -R52.reuse ;  /* 0x0000001f001f7223 */ /* 0x100fe20000010834 */
[----:B------:R-:W-:Y:S01]  /*50b0*/  FFMA.FTZ R37, R3, R37, -R52 ;  /* 0x0000002503257223 */ /* 0x000fe20000010834 */
[----:B------:R-:W-:Y:S01]  /*50c0*/  FMUL.FTZ R51, R10, R51 ;  /* 0x000000330a337220 */ /* 0x000fe20000410000 */
[----:B------:R1:W-:Y:S01]  /*50d0*/  STG.E.U16 desc[UR12][R104.64], R14 ;  /* 0x0000000e68007986 */ /* 0x0003e2000c10150c */
[----:B------:R-:W2:Y:S01]  /*50e0*/  MUFU.EX2 R58, R58 ;  /* 0x0000003a003a7308 */ /* 0x000ea20000000800 */
[-C--:B------:R-:W-:Y:S01]  /*50f0*/  FFMA.FTZ R31, R26, -R53.reuse, R31 ;  /* 0x800000351a1f7223 */ /* 0x080fe2000001001f */
[----:B------:R-:W-:-:S03]  /*5100*/  FFMA.FTZ R37, R32, -R53, R37 ;  /* 0x8000003520257223 */ /* 0x000fc60000010025 */
[C---:B------:R-:W-:Y:S01]  /*5110*/  FMUL.FTZ R31, R10.reuse, R31 ;  /* 0x0000001f0a1f7220 */ /* 0x040fe20000410000 */
[----:B------:R-:W-:Y:S01]  /*5120*/  FMUL.FTZ R37, R10, R37 ;  /* 0x000000250a257220 */ /* 0x000fe20000410000 */
[----:B--2---:R-:W-:-:S04]  /*5130*/  FADD.FTZ R59, R58, 1 ;  /* 0x3f8000003a3b7421 */ /* 0x004fc80000010000 */
[----:B------:R2:W3:Y:S02]  /*5140*/  MUFU.RCP R55, R59 ;  /* 0x0000003b00377308 */ /* 0x0004e40000001000 */
[----:B--2---:R-:W-:-:S05]  /*5150*/  SHF.L.U32 R59, R64, 0x10, RZ ;  /* 0x00000010403b7819 */ /* 0x004fca00000006ff */
[----:B------:R-:W-:Y:S01]  /*5160*/  FADD.FTZ R59, -R50, R59 ;  /* 0x0000003b323b7221 */ /* 0x000fe20000010100 */
[----:B---3--:R-:W-:-:S04]  /*5170*/  FADD.FTZ R56, -R55, 1 ;  /* 0x3f80000037387421 */ /* 0x008fc80000010100 */
[----:B------:R-:W-:-:S04]  /*5180*/  FFMA.FTZ R56, R54, R56, 1 ;  /* 0x3f80000036387423 */ /* 0x000fc80000010038 */
[----:B------:R-:W-:Y:S01]  /*5190*/  FMUL.FTZ R54, R55, R56 ;  /* 0x0000003837367220 */ /* 0x000fe20000410000 */
[----:B------:R-:W-:-:S05]  /*51a0*/  SHF.L.U32 R55, R62, 0x10, RZ ;  /* 0x000000103e377819 */ /* 0x000fca00000006ff */
[----:B------:R-:W-:Y:S01]  /*51b0*/  FMUL.FTZ R54, R55, R54 ;  /* 0x0000003637367220 */ /* 0x000fe20000410000 */
[----:B------:R-:W-:-:S03]  /*51c0*/  FFMA.FTZ R55, R6, R57, R8 ;  /* 0x0000003906377223 */ /* 0x000fc60000010008 */
[----:B------:R-:W-:Y:S01]  /*51d0*/  FFMA.FTZ R54, R7, R54, -R52 ;  /* 0x0000003607367223 */ /* 0x000fe20000010834 */
[----:B------:R-:W-:-:S06]  /*51e0*/  FMUL.FTZ R58, R55, -1.4426950216293334961 ;  /* 0xbfb8aa3b373a7820 */ /* 0x000fcc0000410000 */
[----:B------:R-:W2:Y:S02]  /*51f0*/  MUFU.EX2 R58, R58 ;  /* 0x0000003a003a7308 */ /* 0x000ea40000000800 */
[----:B--2---:R-:W-:-:S06]  /*5200*/  FADD.FTZ R60, R58, 1 ;  /* 0x3f8000003a3c7421 */ /* 0x004fcc0000010000 */
[----:B------:R-:W2:Y:S02]  /*5210*/  MUFU.RCP R56, R60 ;  /* 0x0000003c00387308 */ /* 0x000ea40000001000 */
[----:B--2---:R-:W-:-:S04]  /*5220*/  FADD.FTZ R16, -R56, 1 ;  /* 0x3f80000038107421 */ /* 0x004fc80000010100 */
[----:B------:R-:W-:Y:S01]  /*5230*/  FFMA.FTZ R55, R55, R16, 1 ;  /* 0x3f80000037377423 */ /* 0x000fe20000010010 */
[----:B------:R-:W-:-:S03]  /*5240*/  FMUL.FTZ R16, R10, R59 ;  /* 0x0000003b0a107220 */ /* 0x000fc60000410000 */
[----:B------:R-:W-:Y:S01]  /*5250*/  FMUL.FTZ R56, R56, R55 ;  /* 0x0000003738387220 */ /* 0x000fe20000410000 */
[----:B------:R-:W-:-:S03]  /*5260*/  FFMA.FTZ R55, R7, R16, R9 ;  /* 0x0000001007377223 */ /* 0x000fc60000010009 */
[----:B------:R-:W-:Y:S01]  /*5270*/  FMUL.FTZ R65, R65, R56 ;  /* 0x0000003841417220 */ /* 0x000fe20000410000 */
        /* <DEDUP_REMOVED lines=8> */
[----:B------:R-:W-:Y:S01]  /*5300*/  FFMA.FTZ R56, R6, R55, R8 ;  /* 0x0000003706387223 */ /* 0x000fe20000010008 */
[----:B------:R-:W-:-:S03]  /*5310*/  SHF.L.U32 R61, R66, 0x10, RZ ;  /* 0x00000010423d7819 */ /* 0x000fc600000006ff */
[----:B------:R-:W-:Y:S02]  /*5320*/  FMUL.FTZ R62, R56, -1.4426950216293334961 ;  /* 0xbfb8aa3b383e7820 */ /* 0x000fe40000410000 */
[----:B------:R-:W-:-:S04]  /*5330*/  FMUL.FTZ R61, R61, R58 ;  /* 0x0000003a3d3d7220 */ /* 0x000fc80000410000 */
[----:B------:R-:W2:Y:S01]  /*5340*/  MUFU.EX2 R62, R62 ;  /* 0x0000003e003e7308 */ /* 0x000ea20000000800 */
[----:B------:R-:W-:Y:S01]  /*5350*/  FFMA.FTZ R61, R7, R61, -R52 ;  /* 0x0000003d073d7223 */ /* 0x000fe20000010834 */
[----:B--2---:R-:W-:Y:S01]  /*5360*/  FADD.FTZ R60, R62, 1 ;  /* 0x3f8000003e3c7421 */ /* 0x004fe20000010000 */
[----:B------:R-:W-:Y:S02]  /*5370*/  SHF.L.U32 R62, R69, 0x10, RZ ;  /* 0x00000010453e7819 */ /* 0x000fe400000006ff */
[----:B------:R-:W-:-:S03]  /*5380*/  SHF.L.U32 R69, R72, 0x10, RZ ;  /* 0x0000001048457819 */ /* 0x000fc600000006ff */
[----:B------:R-:W2:Y:S02]  /*5390*/  MUFU.RCP R59, R60 ;  /* 0x0000003c003b7308 */ /* 0x000ea40000001000 */
[----:B------:R-:W-:Y:S01]  /*53a0*/  FADD.FTZ R69, -R50, R69 ;  /* 0x0000004532457221 */ /* 0x000fe20000010100 */
[----:B--2---:R-:W-:-:S04]  /*53b0*/  FADD.FTZ R67, -R59, 1 ;  /* 0x3f8000003b437421 */ /* 0x004fc80000010100 */
[----:B------:R-:W-:Y:S01]  /*53c0*/  FFMA.FTZ R58, R56, R67, 1 ;  /* 0x3f800000383a7423 */ /* 0x000fe20000010043 */
[----:B------:R-:W-:Y:S01]  /*53d0*/  FMUL.FTZ R56, R10, R63 ;  /* 0x0000003f0a387220 */ /* 0x000fe20000410000 */
[----:B------:R-:W-:Y:S02]  /*53e0*/  FADD.FTZ R63, -R50, R71 ;  /* 0x00000047323f7221 */ /* 0x000fe40000010100 */
[----:B------:R-:W-:Y:S01]  /*53f0*/  FMUL.FTZ R59, R59, R58 ;  /* 0x0000003a3b3b7220 */ /* 0x000fe20000410000 */
[----:B------:R-:W-:Y:S01]  /*5400*/  FFMA.FTZ R58, R7, R56, R9 ;  /* 0x00000038073a7223 */ /* 0x000fe20000010009 */
[----:B------:R-:W-:Y:S02]  /*5410*/  FMUL.FTZ R63, R10, R63 ;  /* 0x0000003f0a3f7220 */ /* 0x000fe40000410000 */
[----:B------:R-:W-:Y:S01]  /*5420*/  FMUL.FTZ R59, R62, R59 ;  /* 0x0000003b3e3b7220 */ /* 0x000fe20000410000 */
[----:B------:R-:W-:-:S06]  /*5430*/  FMUL.FTZ R64, R58, -1.4426950216293334961 ;  /* 0xbfb8aa3b3a407820 */ /* 0x000fcc0000410000 */
[----:B------:R-:W2:Y:S02]  /*5440*/  MUFU.EX2 R64, R64 ;  /* 0x0000004000407308 */ /* 0x000ea40000000800 */
[----:B--2---:R-:W-:-:S06]  /*5450*/  FADD.FTZ R66, R64, 1 ;  /* 0x3f80000040427421 */ /* 0x004fcc0000010000 */
[----:B------:R-:W2:Y:S02]  /*5460*/  MUFU.RCP R60, R66 ;  /* 0x00000042003c7308 */ /* 0x000ea40000001000 */
[----:B--2---:R-:W-:-:S04]  /*5470*/  FADD.FTZ R67, -R60, 1 ;  /* 0x3f8000003c437421 */ /* 0x004fc80000010100 */
[----:B------:R-:W-:Y:S01]  /*5480*/  FFMA.FTZ R67, R58, R67, 1 ;  /* 0x3f8000003a437423 */ /* 0x000fe20000010043 */
[----:B------:R-:W-:-:S03]  /*5490*/  FFMA.FTZ R58, R6, R63, R8 ;  /* 0x0000003f063a7223 */ /* 0x000fc60000010008 */
[----:B------:R-:W-:Y:S01]  /*54a0*/  FMUL.FTZ R60, R60, R67 ;  /* 0x000000433c3c7220 */ /* 0x000fe20000410000 */
[----:B------:R-:W-:Y:S01]  /*54b0*/  FMUL.FTZ R64, R58, -1.4426950216293334961 ;  /* 0xbfb8aa3b3a407820 */ /* 0x000fe20000410000 */
[----:B------:R-:W-:-:S05]  /*54c0*/  SHF.L.U32 R67, R70, 0x10, RZ ;  /* 0x0000001046437819 */ /* 0x000fca00000006ff */
[----:B------:R-:W2:Y:S01]  /*54d0*/  MUFU.EX2 R64, R64 ;  /* 0x0000004000407308 */ /* 0x000ea20000000800 */
[----:B------:R-:W-:Y:S01]  /*54e0*/  FMUL.FTZ R67, R67, R60 ;  /* 0x0000003c43437220 */ /* 0x000fe20000410000 */
[----:B--2---:R-:W-:-:S06]  /*54f0*/  FADD.FTZ R66, R64, 1 ;  /* 0x3f80000040427421 */ /* 0x004fcc0000010000 */
[----:B------:R-:W2:Y:S02]  /*5500*/  MUFU.RCP R62, R66 ;  /* 0x00000042003e7308 */ /* 0x000ea40000001000 */
[----:B--2---:R-:W-:-:S04]  /*5510*/  FADD.FTZ R71, -R62, 1 ;  /* 0x3f8000003e477421 */ /* 0x004fc80000010100 */
[----:B------:R-:W-:Y:S01]  /*5520*/  FFMA.FTZ R71, R58, R71, 1 ;  /* 0x3f8000003a477423 */ /* 0x000fe20000010047 */
[----:B------:R-:W-:Y:S01]  /*5530*/  FMUL.FTZ R58, R10, R69 ;  /* 0x000000450a3a7220 */ /* 0x000fe20000410000 */
[----:B------:R-:W-:Y:S01]  /*5540*/  FADD.FTZ R69, -R50, R75 ;  /* 0x0000004b32457221 */ /* 0x000fe20000010100 */
[----:B------:R-:W-:Y:S01]  /*5550*/  SHF.L.U32 R75, R76, 0x10, RZ ;  /* 0x000000104c4b7819 */ /* 0x000fe200000006ff */
[----:B------:R-:W-:Y:S01]  /*5560*/  FMUL.FTZ R62, R62, R71 ;  /* 0x000000473e3e7220 */ /* 0x000fe20000410000 */
[----:B------:R-:W-:Y:S01]  /*5570*/  FFMA.FTZ R60, R7, R58, R9 ;  /* 0x0000003a073c7223 */ /* 0x000fe20000010009 */
[----:B------:R-:W-:Y:S02]  /*5580*/  FMUL.FTZ R69, R10, R69 ;  /* 0x000000450a457220 */ /* 0x000fe40000410000 */
[----:B------:R-:W-:Y:S01]  /*5590*/  FMUL.FTZ R73, R73, R62 ;  /* 0x0000003e49497220 */ /* 0x000fe20000410000 */
[----:B------:R-:W-:Y:S01]  /*55a0*/  FMUL.FTZ R68, R60, -1.4426950216293334961 ;  /* 0xbfb8aa3b3c447820 */ /* 0x000fe20000410000 */
[----:B------:R-:W-:-:S05]  /*55b0*/  FADD.FTZ R75, -R50, R75 ;  /* 0x0000004b324b7221 */ /* 0x000fca0000010100 */
        /* <DEDUP_REMOVED lines=10> */
[----:B------:R-:W-:-:S04]  /*5660*/  FMUL.FTZ R71, R71, R64 ;  /* 0x0000004047477220 */ /* 0x000fc80000410000 */
[----:B------:R-:W-:Y:S01]  /*5670*/  FFMA.FTZ R71, R7, R71, -R52 ;  /* 0x0000004707477223 */ /* 0x000fe20000010834 */
[----:B--2---:R-:W-:-:S04]  /*5680*/  FADD.FTZ R66, R68, 1 ;  /* 0x3f80000044427421 */ /* 0x004fc80000010000 */
[----:B------:R-:W2:Y:S02]  /*5690*/  MUFU.RCP R62, R66 ;  /* 0x00000042003e7308 */ /* 0x000ea40000001000 */
[----:B--2---:R-:W-:-:S04]  /*56a0*/  FADD.FTZ R89, -R62, 1 ;  /* 0x3f8000003e597421 */ /* 0x004fc80000010100 */
[----:B------:R-:W-:Y:S01]  /*56b0*/  FFMA.FTZ R89, R60, R89, 1 ;  /* 0x3f8000003c597423 */ /* 0x000fe20000010059 */
[----:B------:R-:W-:Y:S01]  /*56c0*/  FMUL.FTZ R60, R10, R75 ;  /* 0x0000004b0a3c7220 */ /* 0x000fe20000410000 */
[----:B------:R-:W-:Y:S02]  /*56d0*/  FADD.FTZ R75, -R50, R79 ;  /* 0x0000004f324b7221 */ /* 0x000fe40000010100 */
[----:B------:R-:W-:Y:S01]  /*56e0*/  FMUL.FTZ R62, R62, R89 ;  /* 0x000000593e3e7220 */ /* 0x000fe20000410000 */
[----:B------:R-:W-:Y:S01]  /*56f0*/  FFMA.FTZ R64, R7, R60, R9 ;  /* 0x0000003c07407223 */ /* 0x000fe20000010009 */
[----:B------:R-:W-:Y:S01]  /*5700*/  FMUL.FTZ R75, R10, R75 ;  /* 0x0000004b0a4b7220 */ /* 0x000fe20000410000 */
[----:B------:R-:W-:Y:S01]  /*5710*/  SHF.L.U32 R89, R80, 0x10, RZ ;  /* 0x0000001050597819 */ /* 0x000fe200000006ff */
[----:B------:R-:W-:Y:S01]  /*5720*/  FMUL.FTZ R77, R77, R62 ;  /* 0x0000003e4d4d7220 */ /* 0x000fe20000410000 */
[----:B------:R-:W-:Y:S01]  /*5730*/  FMUL.FTZ R68, R64, -1.4426950216293334961 ;  /* 0xbfb8aa3b40447820 */ /* 0x000fe20000410000 */
[----:B------:R-:W-:-:S02]  /*5740*/  FFMA.FTZ R62, R6, R75, R8 ;  /* 0x0000004b063e7223 */ /* 0x000fc40000010008 */
[----:B------:R-:W-:-:S03]  /*5750*/  FADD.FTZ R89, -R50, R89 ;  /* 0x0000005932597221 */ /* 0x000fc60000010100 */
[----:B------:R-:W2:Y:S02]  /*5760*/  MUFU.EX2 R68, R68 ;  /* 0x0000004400447308 */ /* 0x000ea40000000800 */
[----:B--2---:R-:W-:Y:S01]  /*5770*/  FADD.FTZ R70, R68, 1 ;  /* 0x3f80000044467421 */ /* 0x004fe20000010000 */
[----:B------:R-:W-:-:S05]  /*5780*/  FMUL.FTZ R68, R62, -1.4426950216293334961 ;  /* 0xbfb8aa3b3e447820 */ /* 0x000fca0000410000 */
[----:B------:R-:W2:Y:S08]  /*5790*/  MUFU.RCP R66, R70 ;  /* 0x0000004600427308 */ /* 0x000eb00000001000 */
[----:B------:R-:W3:Y:S01]  /*57a0*/  MUFU.EX2 R68, R68 ;  /* 0x0000004400447308 */ /* 0x000ee20000000800 */
[----:B--2---:R-:W-:-:S04]  /*57b0*/  FADD.FTZ R79, -R66, 1 ;  /* 0x3f800000424f7421 */ /* 0x004fc80000010100 */
[----:B------:R-:W-:Y:S01]  /*57c0*/  FFMA.FTZ R79, R64, R79, 1 ;  /* 0x3f800000404f7423 */ /* 0x000fe2000001004f */
[----:B---3--:R-:W-:-:S03]  /*57d0*/  FADD.FTZ R70, R68, 1 ;  /* 0x3f80000044467421 */ /* 0x008fc60000010000 */
[----:B------:R-:W-:Y:S01]  /*57e0*/  FMUL.FTZ R66, R66, R79 ;  /* 0x0000004f42427220 */ /* 0x000fe20000410000 */
[----:B------:R-:W-:Y:S01]  /*57f0*/  SHF.L.U32 R79, R78, 0x10, RZ ;  /* 0x000000104e4f7819 */ /* 0x000fe200000006ff */
[----:B------:R-:W2:Y:S04]  /*5800*/  MUFU.RCP R64, R70 ;  /* 0x0000004600407308 */ /* 0x000ea80000001000 */
[----:B------:R-:W-:-:S04]  /*5810*/  FMUL.FTZ R79, R79, R66 ;  /* 0x000000424f4f7220 */ /* 0x000fc80000410000 */
[----:B------:R-:W-:Y:S01]  /*5820*/  FFMA.FTZ R79, R7, R79, -R52 ;  /* 0x0000004f074f7223 */ /* 0x000fe20000010834 */
[----:B--2---:R-:W-:-:S04]  /*5830*/  FADD.FTZ R111, -R64, 1 ;  /* 0x3f800000406f7421 */ /* 0x004fc80000010100 */
[----:B------:R-:W-:Y:S01]  /*5840*/  FFMA.FTZ R111, R62, R111, 1 ;  /* 0x3f8000003e6f7423 */ /* 0x000fe2000001006f */
[----:B------:R-:W-:-:S03]  /*5850*/  FMUL.FTZ R62, R10, R89 ;  /* 0x000000590a3e7220 */ /* 0x000fc60000410000 */
[----:B------:R-:W-:Y:S01]  /*5860*/  FMUL.FTZ R64, R64, R111 ;  /* 0x0000006f40407220 */ /* 0x000fe20000410000 */
[----:B------:R-:W-:Y:S01]  /*5870*/  FFMA.FTZ R66, R7, R62, R9 ;  /* 0x0000003e07427223 */ /* 0x000fe20000010009 */
[----:B------:R-:W-:Y:S02]  /*5880*/  SHF.L.U32 R111, R84, 0x10, RZ ;  /* 0x00000010546f7819 */ /* 0x000fe400000006ff */
[----:B------:R-:W-:Y:S01]  /*5890*/  FMUL.FTZ R81, R81, R64 ;  /* 0x0000004051517220 */ /* 0x000fe20000410000 */
[----:B------:R-:W-:Y:S01]  /*58a0*/  FMUL.FTZ R72, R66, -1.4426950216293334961 ;  /* 0xbfb8aa3b42487820 */ /* 0x000fe20000410000 */
[----:B------:R-:W-:Y:S01]  /*58b0*/  FFMA.FTZ R64, R6, R83, R8 ;  /* 0x0000005306407223 */ /* 0x000fe20000010008 */
[----:B------:R-:W-:Y:S01]  /*58c0*/  FADD.FTZ R111, -R50, R111 ;  /* 0x0000006f326f7221 */ /* 0x000fe20000010100 */
[----:B------:R-:W-:-:S03]  /*58d0*/  FFMA.FTZ R26, R6, R81, -R52 ;  /* 0x00000051061a7223 */ /* 0x000fc60000010834 */
[----:B------:R-:W2:Y:S01]  /*58e0*/  MUFU.EX2 R72, R72 ;  /* 0x0000004800487308 */ /* 0x000ea20000000800 */
[----:B------:R-:W-:Y:S01]  /*58f0*/  FFMA.FTZ R75, -R53, R75, R26 ;  /* 0x0000004b354b7223 */ /* 0x000fe2000001011a */
        /* <DEDUP_REMOVED lines=10> */
[----:B------:R-:W-:Y:S01]  /*59a0*/  FMUL.FTZ R89, R89, R68 ;  /* 0x0000004459597220 */ /* 0x000fe20000410000 */
[----:B--2---:R-:W-:-:S04]  /*59b0*/  FADD.FTZ R121, -R66, 1 ;  /* 0x3f80000042797421 */ /* 0x004fc80000010100 */
[----:B------:R-:W-:Y:S01]  /*59c0*/  FFMA.FTZ R121, R64, R121, 1 ;  /* 0x3f80000040797423 */ /* 0x000fe20000010079 */
[----:B------:R-:W-:-:S03]  /*59d0*/  FMUL.FTZ R64, R10, R111 ;  /* 0x0000006f0a407220 */ /* 0x000fc60000410000 */
[----:B------:R-:W-:Y:S01]  /*59e0*/  FMUL.FTZ R66, R66, R121 ;  /* 0x0000007942427220 */ /* 0x000fe20000410000 */
[----:B------:R-:W-:-:S03]  /*59f0*/  FFMA.FTZ R68, R7, R64, R9 ;  /* 0x0000004007447223 */ /* 0x000fc60000010009 */
[----:B------:R-:W-:Y:S01]  /*5a00*/  FMUL.FTZ R85, R85, R66 ;  /* 0x0000004255557220 */ /* 0x000fe20000410000 */
[----:B------:R-:W-:Y:S01]  /*5a10*/  FMUL.FTZ R72, R68, -1.4426950216293334961 ;  /* 0xbfb8aa3b44487820 */ /* 0x000fe20000410000 */
[----:B------:R-:W-:-:S05]  /*5a20*/  FFMA.FTZ R66, R6, R87, R8 ;  /* 0x0000005706427223 */ /* 0x000fca0000010008 */
        /* <DEDUP_REMOVED lines=9> */
[----:B------:R-:W-:Y:S01]  /*5ac0*/  FADD.FTZ R111, -R50, R107 ;  /* 0x0000006b326f7221 */ /* 0x000fe20000010100 */
[----:B------:R-:W-:Y:S01]  /*5ad0*/  SHF.L.U32 R107, R86, 0x10, RZ ;  /* 0x00000010566b7819 */ /* 0x000fe200000006ff */
[----:B------:R-:W2:Y:S02]  /*5ae0*/  MUFU.RCP R68, R68 ;  /* 0x0000004400447308 */ /* 0x000ea40000001000 */
[----:B------:R-:W-:Y:S02]  /*5af0*/  FMUL.FTZ R50, R10, R111 ;  /* 0x0000006f0a327220 */ /* 0x000fe40000410000 */
[----:B------:R-:W-:Y:S01]  /*5b00*/  FMUL.FTZ R107, R107, R70 ;  /* 0x000000466b6b7220 */ /* 0x000fe20000410000 */
[----:B--2---:R-:W-:-:S04]  /*5b10*/  FADD.FTZ R111, -R68, 1 ;  /* 0x3f800000446f7421 */ /* 0x004fc80000010100 */
[----:B------:R-:W-:Y:S01]  /*5b20*/  FFMA.FTZ R111, R66, R111, 1 ;  /* 0x3f800000426f7423 */ /* 0x000fe2000001006f */
[----:B------:R-:W-:-:S03]  /*5b30*/  FFMA.FTZ R66, R7, R50, R9 ;  /* 0x0000003207427223 */ /* 0x000fc60000010009 */
[----:B------:R-:W-:Y:S01]  /*5b40*/  FMUL.FTZ R111, R68, R111 ;  /* 0x0000006f446f7220 */ /* 0x000fe20000410000 */
[----:B------:R-:W-:-:S03]  /*5b50*/  FMUL.FTZ R72, R66, -1.4426950216293334961 ;  /* 0xbfb8aa3b42487820 */ /* 0x000fc60000410000 */
[----:B------:R-:W-:-:S03]  /*5b60*/  FMUL.FTZ R111, R108, R111 ;  /* 0x0000006f6c6f7220 */ /* 0x000fc60000410000 */
[----:B------:R-:W2:Y:S02]  /*5b70*/  MUFU.EX2 R72, R72 ;  /* 0x0000004800487308 */ /* 0x000ea40000000800 */
[----:B--2---:R-:W-:-:S06]  /*5b80*/  FADD.FTZ R74, R72, 1 ;  /* 0x3f800000484a7421 */ /* 0x004fcc0000010000 */
[----:B------:R-:W2:Y:S02]  /*5b90*/  MUFU.RCP R70, R74 ;  /* 0x0000004a00467308 */ /* 0x000ea40000001000 */
[----:B--2---:R-:W-:-:S04]  /*5ba0*/  FADD.FTZ R121, -R70, 1 ;  /* 0x3f80000046797421 */ /* 0x004fc80000010100 */
[----:B------:R-:W-:Y:S01]  /*5bb0*/  FFMA.FTZ R121, R66, R121, 1 ;  /* 0x3f80000042797423 */ /* 0x000fe20000010079 */
[----:B------:R-:W-:-:S03]  /*5bc0*/  FFMA.FTZ R66, R3, R17, -R52 ;  /* 0x0000001103427223 */ /* 0x000fc60000010834 */
[----:B------:R-:W-:Y:S01]  /*5bd0*/  FMUL.FTZ R70, R70, R121 ;  /* 0x0000007946467220 */ /* 0x000fe20000410000 */
[----:B------:R-:W-:-:S03]  /*5be0*/  FFMA.FTZ R11, R11, -R53, R66 ;  /* 0x800000350b0b7223 */ /* 0x000fc60000010042 */
[----:B------:R-:W-:Y:S01]  /*5bf0*/  FMUL.FTZ R17, R109, R70 ;  /* 0x000000466d117220 */ /* 0x000fe20000410000 */
[--C-:B------:R-:W-:Y:S01]  /*5c00*/  FFMA.FTZ R109, R0, R22, -R52.reuse ;  /* 0x00000016006d7223 */ /* 0x100fe20000010834 */
[C-C-:B------:R-:W-:Y:S01]  /*5c10*/  FFMA.FTZ R22, R3.reuse, R23, -R52.reuse ;  /* 0x0000001703167223 */ /* 0x140fe20000010834 */
[----:B------:R-:W-:Y:S02]  /*5c20*/  FMUL.FTZ R11, R10, R11 ;  /* 0x0000000b0a0b7220 */ /* 0x000fe40000410000 */
[----:B------:R-:W-:Y:S01]  /*5c30*/  FFMA.FTZ R23, R12, -R53, R109 ;  /* 0x800000350c177223 */ /* 0x000fe2000001006d */
[--C-:B------:R-:W-:Y:S01]  /*5c40*/  FFMA.FTZ R109, R0, R24, -R52.reuse ;  /* 0x00000018006d7223 */ /* 0x100fe20000010834 */
[----:B------:R-:W-:Y:S01]  /*5c50*/  FFMA.FTZ R12, R3, R25, -R52 ;  /* 0x00000019030c7223 */ /* 0x000fe20000010834 */
[----:B------:R-:W-:Y:S01]  /*5c60*/  FFMA.FTZ R15, R15, -R53, R22 ;  /* 0x800000350f0f7223 */ /* 0x000fe20000010016 */
[--C-:B------:R-:W-:Y:S01]  /*5c70*/  FFMA.FTZ R22, R6, R73, -R52.reuse ;  /* 0x0000004906167223 */ /* 0x100fe20000010834 */
[-C--:B------:R-:W-:Y:S01]  /*5c80*/  FFMA.FTZ R25, R18, -R53.reuse, R109 ;  /* 0x8000003512197223 */ /* 0x080fe2000001006d */
[----:B------:R-:W-:Y:S01]  /*5c90*/  FFMA.FTZ R109, R0, R28, -R52 ;  /* 0x0000001c006d7223 */ /* 0x000fe20000010834 */
[----:B------:R-:W-:Y:S01]  /*5ca0*/  FFMA.FTZ R19, R19, -R53, R12 ;  /* 0x8000003513137223 */ /* 0x000fe2000001000c */
[C-C-:B------:R-:W-:Y:S01]  /*5cb0*/  FFMA.FTZ R12, R3.reuse, R29, -R52.reuse ;  /* 0x0000001d030c7223 */ /* 0x140fe20000010834 */
[--C-:B------:R-:W-:Y:S01]  /*5cc0*/  FFMA.FTZ R18, R3, R33, -R52.reuse ;  /* 0x0000002103127223 */ /* 0x100fe20000010834 */
[----:B------:R-:W-:Y:S01]  /*5cd0*/  FFMA.FTZ R29, R20, -R53, R109 ;  /* 0x80000035141d7223 */ /* 0x000fe2000001006d */
[--C-:B------:R-:W-:Y:S01]  /*5ce0*/  FFMA.FTZ R20, R6, R59, -R52.reuse ;  /* 0x0000003b06147223 */ /* 0x100fe20000010834 */
[--C-:B------:R-:W-:Y:S01]  /*5cf0*/  FFMA.FTZ R33, R0, R36, -R52.reuse ;  /* 0x0000002400217223 */ /* 0x100fe20000010834 */
[----:B------:R-:W-:Y:S01]  /*5d00*/  FFMA.FTZ R59, R7, R67, -R52 ;  /* 0x00000043073b7223 */ /* 0x000fe20000010834 */
[----:B------:R-:W-:Y:S01]  /*5d10*/  FFMA.FTZ R67, -R53, R13, R54 ;  /* 0x0000000d35437223 */ /* 0x000fe20000010136 */
[-C--:B------:R-:W-:Y:S01]  /*5d20*/  FFMA.FTZ R21, R21, -R53.reuse, R12 ;  /* 0x8000003515157223 */ /* 0x080fe2000001000c */
[----:B------:R-:W-:Y:S01]  /*5d30*/  FFMA.FTZ R27, R27, -R53, R18 ;  /* 0x800000351b1b7223 */ /* 0x000fe20000010012 */
[--C-:B------:R-:W-:Y:S01]  /*5d40*/  FFMA.FTZ R12, R3, R39, -R52.reuse ;  /* 0x00000027030c7223 */ /* 0x100fe20000010834 */
[--C-:B------:R-:W-:Y:S01]  /*5d50*/  FFMA.FTZ R18, R6, R65, -R52.reuse ;  /* 0x0000004106127223 */ /* 0x100fe20000010834 */
[----:B------:R-:W-:Y:S01]  /*5d60*/  FFMA.FTZ R39, R30, -R53, R33 ;  /* 0x800000351e277223 */ /* 0x000fe20000010021 */
[C-C-:B------:R-:W-:Y:S01]  /*5d70*/  FFMA.FTZ R30, R7.reuse, R107, -R52.reuse ;  /* 0x0000006b071e7223 */ /* 0x140fe20000010834 */
[----:B------:R-:W-:Y:S01]  /*5d80*/  FMUL.FTZ R67, R10, R67 ;  /* 0x000000430a437220 */ /* 0x000fe20000410000 */
[--C-:B------:R-:W-:Y:S01]  /*5d90*/  FFMA.FTZ R28, R6, R85, -R52.reuse ;  /* 0x00000055061c7223 */ /* 0x100fe20000010834 */
[--C-:B------:R-:W-:Y:S01]  /*5da0*/  FFMA.FTZ R73, R7, R17, -R52.reuse ;  /* 0x0000001107497223 */ /* 0x100fe20000010834 */
[C---:B------:R-:W-:Y:S01]  /*5db0*/  FFMA.FTZ R13, -R53.reuse, R16, R61 ;  /* 0x00000010350d7223 */ /* 0x040fe2000001013d */
[----:B------:R-:W-:Y:S01]  /*5dc0*/  FFMA.FTZ R109, R0, R38, -R52 ;  /* 0x00000026006d7223 */ /* 0x000fe20000010834 */
[C---:B------:R-:W-:Y:S01]  /*5dd0*/  FFMA.FTZ R57, -R53.reuse, R57, R18 ;  /* 0x0000003935397223 */ /* 0x040fe20000010112 */
[C---:B------:R-:W-:Y:S01]  /*5de0*/  FFMA.FTZ R17, -R53.reuse, R56, R59 ;  /* 0x0000003835117223 */ /* 0x040fe2000001013b */
[C---:B------:R-:W-:Y:S01]  /*5df0*/  FFMA.FTZ R59, -R53.reuse, R58, R71 ;  /* 0x0000003a353b7223 */ /* 0x040fe20000010147 */
[C---:B------:R-:W-:Y:S01]  /*5e00*/  FFMA.FTZ R71, -R53.reuse, R64, R30 ;  /* 0x0000004035477223 */ /* 0x040fe2000001011e */
[----:B------:R-:W-:Y:S01]  /*5e10*/  FFMA.FTZ R24, R6, R77, -R52 ;  /* 0x0000004d06187223 */ /* 0x000fe20000010834 */
[----:B------:R-:W-:Y:S01]  /*5e20*/  FFMA.FTZ R83, -R53, R83, R28 ;  /* 0x0000005335537223 */ /* 0x000fe2000001011c */
[----:B------:R-:W-:Y:S01]  /*5e30*/  F2FP.BF16.F32.PACK_AB R88, R67, R88 ;  /* 0x000000584358723e */ /* 0x000fe200000010ff */
[----:B------:R-:W-:Y:S01]  /*5e40*/  FMUL.FTZ R30, R10, R13 ;  /* 0x0000000d0a1e7220 */ /* 0x000fe20000410000 */
[----:B------:R-:W-:Y:S01]  /*5e50*/  FFMA.FTZ R33, R34, -R53, R109 ;  /* 0x8000003522217223 */ /* 0x000fe2000001006d */
[----:B------:R-:W-:Y:S01]  /*5e60*/  FFMA.FTZ R55, -R53, R55, R20 ;  /* 0x0000003735377223 */ /* 0x000fe20000010114 */
[C---:B------:R-:W-:Y:S01]  /*5e70*/  FMUL.FTZ R28, R10.reuse, R57 ;  /* 0x000000390a1c7220 */ /* 0x040fe20000410000 */
[----:B------:R-:W-:Y:S01]  /*5e80*/  FFMA.FTZ R35, R35, -R53, R12 ;  /* 0x8000003523237223 */ /* 0x000fe2000001000c */
[----:B------:R-:W-:Y:S01]  /*5e90*/  FFMA.FTZ R63, -R53, R63, R22 ;  /* 0x0000003f353f7223 */ /* 0x000fe20000010116 */
[C---:B------:R-:W-:Y:S01]  /*5ea0*/  FMUL.FTZ R15, R10.reuse, R15 ;  /* 0x0000000f0a0f7220 */ /* 0x040fe20000410000 */
[----:B------:R-:W-:Y:S01]  /*5eb0*/  FMUL.FTZ R34, R10, R17 ;  /* 0x000000110a227220 */ /* 0x000fe20000410000 */
[--C-:B------:R-:W-:Y:S01]  /*5ec0*/  FFMA.FTZ R65, R7, R89, -R52.reuse ;  /* 0x0000005907417223 */ /* 0x100fe20000010834 */
[----:B------:R-:W-:Y:S01]  /*5ed0*/  FFMA.FTZ R12, R6, R111, -R52 ;  /* 0x0000006f060c7223 */ /* 0x000fe20000010834 */
[C---:B------:R-:W-:Y:S01]  /*5ee0*/  FFMA.FTZ R69, -R53.reuse, R69, R24 ;  /* 0x0000004535457223 */ /* 0x040fe20000010118 */
[----:B------:R-:W-:Y:S01]  /*5ef0*/  PRMT R52, R14, 0x7632, R52 ;  /* 0x000076320e347816 */ /* 0x000fe20000000034 */
[----:B------:R-:W-:Y:S01]  /*5f00*/  FMUL.FTZ R23, R10, R23 ;  /* 0x000000170a177220 */ /* 0x000fe20000410000 */
[----:B------:R-:W-:Y:S01]  /*5f10*/  PRMT R13, R88, 0x7632, R13 ;  /* 0x00007632580d7816 */ /* 0x000fe2000000000d */
[----:B------:R-:W-:Y:S01]  /*5f20*/  FMUL.FTZ R32, R10, R55 ;  /* 0x000000370a207220 */ /* 0x000fe20000410000 */
[----:B------:R-:W-:Y:S01]  /*5f30*/  F2FP.BF16.F32.PACK_AB R11, R30, R11 ;  /* 0x0000000b1e0b723e */ /* 0x000fe200000010ff */
[C---:B------:R-:W-:Y:S01]  /*5f40*/  FMUL.FTZ R25, R10.reuse, R25 ;  /* 0x000000190a197220 */ /* 0x040fe20000410000 */
[----:B------:R-:W-:Y:S01]  /*5f50*/  FMUL.FTZ R36, R10, R63 ;  /* 0x0000003f0a247220 */ /* 0x000fe20000410000 */
[----:B------:R-:W-:Y:S01]  /*5f60*/  F2FP.BF16.F32.PACK_AB R51, R28, R51 ;  /* 0x000000331c33723e */ /* 0x000fe200000010ff */
[C---:B------:R-:W-:Y:S01]  /*5f70*/  FMUL.FTZ R19, R10.reuse, R19 ;  /* 0x000000130a137220 */ /* 0x040fe20000410000 */
[----:B------:R-:W-:Y:S01]  /*5f80*/  FMUL.FTZ R38, R10, R59 ;  /* 0x0000003b0a267220 */ /* 0x000fe20000410000 */
[----:B------:R-:W-:Y:S01]  /*5f90*/  F2FP.BF16.F32.PACK_AB R15, R34, R15 ;  /* 0x0000000f220f723e */ /* 0x000fe200000010ff */
[C---:B------:R-:W-:Y:S01]  /*5fa0*/  FFMA.FTZ R61, -R53.reuse, R60, R79 ;  /* 0x0000003c353d7223 */ /* 0x040fe2000001014f */
[C---:B------:R-:W-:Y:S01]  /*5fb0*/  FMUL.FTZ R29, R10.reuse, R29 ;  /* 0x0000001d0a1d7220 */ /* 0x040fe20000410000 */
[C---:B------:R-:W-:Y:S01]  /*5fc0*/  FMUL.FTZ R26, R10.reuse, R69 ;  /* 0x000000450a1a7220 */ /* 0x040fe20000410000 */
[----:B------:R-:W-:Y:S01]  /*5fd0*/  STG.E.U16 desc[UR12][R104.64+0x2], R52 ;  /* 0x0000023468007986 */ /* 0x000fe2000c10150c */
[----:B------:R-:W-:Y:S01]  /*5fe0*/  FFMA.FTZ R65, -R53, R62, R65 ;  /* 0x0000003e35417223 */ /* 0x000fe20000010141 */
[----:B------:R-:W-:Y:S01]  /*5ff0*/  PRMT R17, R51, 0x7632, R17 ;  /* 0x0000763233117816 */ /* 0x000fe20000000011 */
[----:B------:R-:W-:Y:S01]  /*6000*/  FMUL.FTZ R21, R10, R21 ;  /* 0x000000150a157220 */ /* 0x000fe20000410000 */
[----:B------:R-:W-:Y:S01]  /*6010*/  STG.E.U16 desc[UR12][R104.64+0x4], R88 ;  /* 0x0000045868007986 */ /* 0x000fe2000c10150c */
[----:B------:R-:W-:Y:S01]  /*6020*/  F2FP.BF16.F32.PACK_AB R23, R32, R23 ;  /* 0x000000172017723e */ /* 0x000fe200000010ff */
[----:B------:R-:W-:Y:S01]  /*6030*/  FMUL.FTZ R24, R10, R61 ;  /* 0x0000003d0a187220 */ /* 0x000fe20000410000 */
[----:B-1----:R-:W-:Y:S01]  /*6040*/  PRMT R14, R11, 0x7632, R14 ;  /* 0x000076320b0e7816 */ /* 0x002fe2000000000e */
[----:B------:R1:W-:Y:S01]  /*6050*/  STG.E.U16 desc[UR12][R104.64+0x6], R13 ;  /* 0x0000060d68007986 */ /* 0x0003e2000c10150c */
[----:B------:R-:W-:Y:S01]  /*6060*/  F2FP.BF16.F32.PACK_AB R25, R36, R25 ;  /* 0x000000192419723e */ /* 0x000fe200000010ff */
[----:B------:R-:W-:Y:S01]  /*6070*/  FFMA.FTZ R73, -R53, R50, R73 ;  /* 0x0000003235497223 */ /* 0x000fe20000010149 */
[----:B------:R-:W-:Y:S01]  /*6080*/  F2FP.BF16.F32.PACK_AB R19, R38, R19 ;  /* 0x000000132613723e */ /* 0x000fe200000010ff */
[----:B------:R2:W-:Y:S01]  /*6090*/  STG.E.U16 desc[UR12][R102.64+0x4], R11 ;  /* 0x0000040b66007986 */ /* 0x0005e2000c10150c */
[----:B------:R-:W-:Y:S01]  /*60a0*/  FMUL.FTZ R18, R10, R75 ;  /* 0x0000004b0a127220 */ /* 0x000fe20000410000 */
[----:B------:R-:W-:Y:S01]  /*60b0*/  F2FP.BF16.F32.PACK_AB R26, R26, R29 ;  /* 0x0000001d1a1a723e */ /* 0x000fe200000010ff */
[C---:B------:R-:W-:Y:S01]  /*60c0*/  FMUL.FTZ R27, R10.reuse, R27 ;  /* 0x0000001b0a1b7220 */ /* 0x040fe20000410000 */
[C---:B------:R-:W-:Y:S01]  /*60d0*/  FMUL.FTZ R22, R10.reuse, R65 ;  /* 0x000000410a167220 */ /* 0x040fe20000410000 */
[----:B------:R-:W-:Y:S01]  /*60e0*/  PRMT R50, R23, 0x7632, R50 ;  /* 0x0000763217327816 */ /* 0x000fe20000000032 */
[----:B------:R-:W-:Y:S01]  /*60f0*/  FFMA.FTZ R87, -R53, R87, R12 ;  /* 0x0000005735577223 */ /* 0x000fe2000001010c */
[----:B------:R-:W-:Y:S01]  /*6100*/  STG.E.U16 desc[UR12][R102.64], R51 ;  /* 0x0000003366007986 */ /* 0x000fe2000c10150c */
[----:B-1----:R-:W-:Y:S01]  /*6110*/  PRMT R13, R25, 0x7632, R13 ;  /* 0x00007632190d7816 */ /* 0x002fe2000000000d */
[----:B------:R-:W-:Y:S01]  /*6120*/  FMUL.FTZ R39, R10, R39 ;  /* 0x000000270a277220 */ /* 0x000fe20000410000 */
[----:B------:R-:W-:Y:S01]  /*6130*/  F2FP.BF16.F32.PACK_AB R21, R24, R21 ;  /* 0x000000151815723e */ /* 0x000fe200000010ff */
[----:B------:R-:W-:Y:S01]  /*6140*/  STG.E.U16 desc[UR12][R102.64+0x2], R17 ;  /* 0x0000021166007986 */ /* 0x000fe2000c10150c */
[----:B--2---:R-:W-:Y:S01]  /*6150*/  PRMT R11, R15, 0x7632, R11 ;  /* 0x000076320f0b7816 */ /* 0x004fe2000000000b */
[----:B------:R-:W-:Y:S01]  /*6160*/  FMUL.FTZ R33, R10, R33 ;  /* 0x000000210a217220 */ /* 0x000fe20000410000 */
[----:B------:R-:W-:Y:S01]  /*6170*/  F2FP.BF16.F32.PACK_AB R18, R18, R31 ;  /* 0x0000001f1212723e */ /* 0x000fe200000010ff */
[----:B------:R1:W-:Y:S01]  /*6180*/  STG.E.U16 desc[UR12][R102.64+0x6], R14 ;  /* 0x0000060e66007986 */ /* 0x0003e2000c10150c */
[C---:B------:R-:W-:Y:S01]  /*6190*/  FMUL.FTZ R35, R10.reuse, R35 ;  /* 0x000000230a237220 */ /* 0x040fe20000410000 */
[C---:B------:R-:W-:Y:S01]  /*61a0*/  FMUL.FTZ R20, R10.reuse, R83 ;  /* 0x000000530a147220 */ /* 0x040fe20000410000 */
[C---:B------:R-:W-:Y:S01]  /*61b0*/  FMUL.FTZ R16, R10.reuse, R71 ;  /* 0x000000470a107220 */ /* 0x040fe20000410000 */
[----:B------:R2:W-:Y:S01]  /*61c0*/  STG.E.U16 desc[UR12][R100.64+0x6], R11 ;  /* 0x0000060b64007986 */ /* 0x0005e2000c10150c */
[----:B------:R-:W-:Y:S01]  /*61d0*/  FMUL.FTZ R12, R10, R87 ;  /* 0x000000570a0c7220 */ /* 0x000fe20000410000 */
[----:B------:R-:W-:Y:S01]  /*61e0*/  F2FP.BF16.F32.PACK_AB R22, R22, R27 ;  /* 0x0000001b1616723e */ /* 0x000fe200000010ff */
[----:B------:R-:W-:Y:S01]  /*61f0*/  FMUL.FTZ R10, R10, R73 ;  /* 0x000000490a0a7220 */ /* 0x000fe20000410000 */
[----:B------:R-:W-:Y:S01]  /*6200*/  STG.E.U16 desc[UR12][R100.64], R23 ;  /* 0x0000001764007986 */ /* 0x000fe2000c10150c */
[----:B------:R-:W-:-:S02]  /*6210*/  F2FP.BF16.F32.PACK_AB R20, R20, R39 ;  /* 0x000000271414723e */ /* 0x000fc400000010ff */
[----:B------:R-:W-:Y:S01]  /*6220*/  F2FP.BF16.F32.PACK_AB R16, R16, R37 ;  /* 0x000000251010723e */ /* 0x000fe200000010ff */
[----:B------:R-:W-:Y:S01]  /*6230*/  STG.E.U16 desc[UR12][R100.64+0x2], R50 ;  /* 0x0000023264007986 */ /* 0x000fe2000c10150c */
[----:B-1----:R-:W-:Y:S02]  /*6240*/  PRMT R14, R19, 0x7632, R14 ;  /* 0x00007632130e7816 */ /* 0x002fe4000000000e */
[----:B------:R-:W-:Y:S01]  /*6250*/  F2FP.BF16.F32.PACK_AB R12, R12, R33 ;  /* 0x000000210c0c723e */ /* 0x000fe200000010ff */
[----:B------:R1:W-:Y:S01]  /*6260*/  STG.E.U16 desc[UR12][R100.64+0x4], R15 ;  /* 0x0000040f64007986 */ /* 0x0003e2000c10150c */
[----:B--2---:R-:W-:Y:S02]  /*6270*/  PRMT R11, R26, 0x7632, R11 ;  /* 0x000076321a0b7816 */ /* 0x004fe4000000000b */
[----:B------:R-:W-:Y:S01]  /*6280*/  F2FP.BF16.F32.PACK_AB R10, R10, R35 ;  /* 0x000000230a0a723e */ /* 0x000fe200000010ff */
[----:B------:R2:W-:Y:S04]  /*6290*/  STG.E.U16 desc[UR12][R98.64+0x2], R13 ;  /* 0x0000020d62007986 */ /* 0x0005e8000c10150c */
[----:B------:R-:W-:Y:S04]  /*62a0*/  STG.E.U16 desc[UR12][R98.64], R25 ;  /* 0x0000001962007986 */ /* 0x000fe8000c10150c */
[----:B------:R-:W-:Y:S01]  /*62b0*/  STG.E.U16 desc[UR12][R98.64+0x4], R19 ;  /* 0x0000041362007986 */ /* 0x000fe2000c10150c */
[----:B-1----:R-:W-:-:S03]  /*62c0*/  PRMT R15, R10, 0x7632, R15 ;  /* 0x000076320a0f7816 */ /* 0x002fc6000000000f */
[----:B------:R1:W-:Y:S01]  /*62d0*/  STG.E.U16 desc[UR12][R98.64+0x6], R14 ;  /* 0x0000060e62007986 */ /* 0x0003e2000c10150c */
[----:B--2---:R-:W-:-:S03]  /*62e0*/  PRMT R13, R21, 0x7632, R13 ;  /* 0x00007632150d7816 */ /* 0x004fc6000000000d */
[----:B------:R2:W-:Y:S04]  /*62f0*/  STG.E.U16 desc[UR12][R96.64+0x2], R11 ;  /* 0x0000020b60007986 */ /* 0x0005e8000c10150c */
[----:B------:R-:W-:Y:S01]  /*6300*/  STG.E.U16 desc[UR12][R96.64], R26 ;  /* 0x0000001a60007986 */ /* 0x000fe2000c10150c */
[----:B-1----:R-:W-:-:S03]  /*6310*/  PRMT R14, R18, 0x7632, R14 ;  /* 0x00007632120e7816 */ /* 0x002fc6000000000e */
[----:B------:R-:W-:Y:S01]  /*6320*/  STG.E.U16 desc[UR12][R96.64+0x4], R21 ;  /* 0x0000041560007986 */ /* 0x000fe2000c10150c */
[----:B--2---:R-:W-:-:S03]  /*6330*/  PRMT R11, R22, 0x7632, R11 ;  /* 0x00007632160b7816 */ /* 0x004fc6000000000b */
[----:B------:R1:W-:Y:S04]  /*6340*/  STG.E.U16 desc[UR12][R96.64+0x6], R13 ;  /* 0x0000060d60007986 */ /* 0x0003e8000c10150c */
[----:B------:R2:W-:Y:S04]  /*6350*/  STG.E.U16 desc[UR12][R94.64+0x2], R14 ;  /* 0x0000020e5e007986 */ /* 0x0005e8000c10150c */
[----:B------:R3:W-:Y:S01]  /*6360*/  STG.E.U16 desc[UR12][R94.64+0x6], R11 ;  /* 0x0000060b5e007986 */ /* 0x0007e2000c10150c */
[----:B-1----:R-:W-:-:S03]  /*6370*/  PRMT R13, R20, 0x7632, R13 ;  /* 0x00007632140d7816 */ /* 0x002fc6000000000d */
[----:B------:R1:W-:Y:S01]  /*6380*/  STG.E.U16 desc[UR12][R94.64], R18 ;  /* 0x000000125e007986 */ /* 0x0003e2000c10150c */
[----:B--2---:R-:W-:-:S03]  /*6390*/  PRMT R14, R16, 0x7632, R14 ;  /* 0x00007632100e7816 */ /* 0x004fc6000000000e */
[----:B------:R1:W-:Y:S01]  /*63a0*/  STG.E.U16 desc[UR12][R94.64+0x4], R22 ;  /* 0x000004165e007986 */ /* 0x0003e2000c10150c */
[----:B---3--:R-:W-:-:S03]  /*63b0*/  PRMT R11, R12, 0x7632, R11 ;  /* 0x000076320c0b7816 */ /* 0x008fc6000000000b */
[----:B------:R1:W-:Y:S04]  /*63c0*/  STG.E.U16 desc[UR12][R92.64], R20 ;  /* 0x000000145c007986 */ /* 0x0003e8000c10150c */
[----:B------:R1:W-:Y:S04]  /*63d0*/  STG.E.U16 desc[UR12][R92.64+0x2], R13 ;  /* 0x0000020d5c007986 */ /* 0x0003e8000c10150c */
[----:B------:R1:W-:Y:S04]  /*63e0*/  STG.E.U16 desc[UR12][R92.64+0x4], R16 ;  /* 0x000004105c007986 */ /* 0x0003e8000c10150c */
[----:B------:R1:W-:Y:S04]  /*63f0*/  STG.E.U16 desc[UR12][R92.64+0x6], R14 ;  /* 0x0000060e5c007986 */ /* 0x0003e8000c10150c */
[----:B------:R1:W-:Y:S04]  /*6400*/  STG.E.U16 desc[UR12][R90.64], R12 ;  /* 0x0000000c5a007986 */ /* 0x0003e8000c10150c */
[----:B------:R1:W-:Y:S04]  /*6410*/  STG.E.U16 desc[UR12][R90.64+0x2], R11 ;  /* 0x0000020b5a007986 */ /* 0x0003e8000c10150c */
[----:B------:R1:W-:Y:S04]  /*6420*/  STG.E.U16 desc[UR12][R90.64+0x4], R10 ;  /* 0x0000040a5a007986 */ /* 0x0003e8000c10150c */
[----:B------:R1:W-:Y:S01]  /*6430*/  STG.E.U16 desc[UR12][R90.64+0x6], R15 ;  /* 0x0000060f5a007986 */ /* 0x0003e2000c10150c */
[----:B------:R-:W-:Y:S05]  /*6440*/  @!P0 BRA `(.L_x_1023) ;  /* 0xffffffa400788947 */ /* 0x000fea000383ffff */
.L_x_1009:
[----:B------:R-:W-:-:S04]  /*6450*/  ULEA UR6, UR7, UR19, 0x6 ;  /* 0x0000001307067291 */ /* 0x000fc8000f8e303f */
[----:B------:R-:W-:-:S04]  /*6460*/  USHF.L.U32 UR6, UR6, 0x5, URZ ;  /* 0x0000000506067899 */ /* 0x000fc8000800063f */
[----:B------:R-:W-:-:S06]  /*6470*/  UISETP.GT.AND UP0, UPT, UR6, 0x3bf, UPT ;  /* 0x000003bf0600788c */ /* 0x000fcc000bf04270 */
[----:B------:R-:W-:-:S13]  /*6480*/  PLOP3.LUT P0, PT, PT, PT, UP0, 0x80, 0x0 ;  /* 0x000000000000781c */ /* 0x000fda0003f0f008 */
[----:B------:R-:W-:Y:S05]  /*6490*/  @P0 EXIT ;  /* 0x000000000000094d */ /* 0x000fea0003800000 */
[----:B------:R-:W2:Y:S01]  /*64a0*/  S2R R6, SR_TID.X ;  /* 0x0000000000067919 */ /* 0x000ea20000002100 */
[----:B------:R-:W-:Y:S01]  /*64b0*/  LOP3.LUT R3, RZ, UR14, RZ, 0x33, !PT ;  /* 0x0000000eff037c12 */ /* 0x000fe2000f8e33ff */
[----:B------:R-:W3:Y:S01]  /*64c0*/  S2UR UR5, SR_CgaCtaId ;  /* 0x00000000000579c3 */ /* 0x000ee20000008800 */
[----:B------:R-:W-:Y:S01]  /*64d0*/  LOP3.LUT R0, RZ, UR15, RZ, 0x33, !PT ;  /* 0x0000000fff007c12 */ /* 0x000fe2000f8e33ff */
[----:B------:R-:W-:Y:S01]  /*64e0*/  UMOV UR4, 0x400 ;  /* 0x0000040000047882 */ /* 0x000fe20000000000 */
[----:B------:R-:W-:Y:S01]  /*64f0*/  ISETP.GT.U32.AND P0, PT, R3, -0x3, PT ;  /* 0xfffffffd0300780c */ /* 0x000fe20003f04070 */
[----:B------:R-:W-:Y:S01]  /*6500*/  UISETP.LT.U32.AND UP0, UPT, UR14, 0x2, UPT ;  /* 0x000000020e00788c */ /* 0x000fe2000bf01070 */
[----:B-1----:R-:W-:Y:S02]  /*6510*/  MOV R20, UR6 ;  /* 0x0000000600147c02 */ /* 0x002fe40008000f00 */
        /* <DEDUP_REMOVED lines=11> */
[----:B---3--:R-:W-:-:S03]  /*65d0*/  ULEA UR8, UR5, UR4, 0x18 ;  /* 0x0000000405087291 */ /* 0x008fc6000f8ec03f */
[----:B------:R-:W-:Y:S02]  /*65e0*/  ULDC.64 UR4, c[0x0][0x260] ;  /* 0x0000980000047ab9 */ /* 0x000fe40000000a00 */
[----:B------:R-:W-:Y:S01]  /*65f0*/  UIADD3 UR4, UP1, UR4, 0x40400, URZ ;  /* 0x0004040004047890 */ /* 0x000fe2000ff3e03f */
[--C-:B--2---:R-:W-:Y:S02]  /*6600*/  SHF.R.U32.HI R5, RZ, 0x5, R6.reuse ;  /* 0x00000005ff057819 */ /* 0x104fe40000011606 */
        /* <DEDUP_REMOVED lines=15> */
[----:B------:R-:W-:Y:S02]  /*6700*/  IADD3.X R17, RZ, RZ, RZ, P0, !PT ;  /* 0x000000ffff117210 */ /* 0x000fe400007fe4ff */
[----:B------:R-:W-:Y:S02]  /*6710*/  IADD3 R8, R13, R14, RZ ;  /* 0x0000000e0d087210 */ /* 0x000fe40007ffe0ff */
[----:B------:R-:W-:Y:S02]  /*6720*/  SHF.L.U32 R13, R6, 0x1, RZ ;  /* 0x00000001060d7819 */ /* 0x000fe400000006ff */
[----:B------:R-:W-:Y:S01]  /*6730*/  IADD3 RZ, P0, R9, R10, RZ ;  /* 0x0000000a09ff7210 */ /* 0x000fe20007f1e0ff */
[----:B------:R-:W-:Y:S01]  /*6740*/  IMAD.WIDE.U32 R14, R8, -0x77777777, RZ ;  /* 0x88888889080e7825 */ /* 0x000fe200078e00ff */
[----:B------:R-:W-:-:S02]  /*6750*/  MOV R16, R11 ;  /* 0x0000000b00107202 */ /* 0x000fc40000000f00 */
[----:B------:R-:W-:Y:S02]  /*6760*/  LOP3.LUT R12, R12, 0x780, RZ, 0xc0, !PT ;  /* 0x000007800c0c7812 */ /* 0x000fe400078ec0ff */
[----:B------:R-:W-:Y:S01]  /*6770*/  LOP3.LUT R11, R13, 0x1e, RZ, 0xc0, !PT ;  /* 0x0000001e0d0b7812 */ /* 0x000fe200078ec0ff */
[----:B------:R-:W-:Y:S01]  /*6780*/  IMAD.WIDE.U32.X R16, R3, -0x77777778, R16, P0 ;  /* 0x8888888803107825 */ /* 0x000fe200000e0410 */
[----:B------:R-:W-:Y:S02]  /*6790*/  IADD3 R9, R2, 0x3c, RZ ;  /* 0x0000003c02097810 */ /* 0x000fe40007ffe0ff */
[----:B------:R-:W-:Y:S02]  /*67a0*/  IADD3 R13, R12, UR8, RZ ;  /* 0x000000080c0d7c10 */ /* 0x000fe4000fffe0ff */
[-C--:B------:R-:W-:Y:S02]  /*67b0*/  LOP3.LUT R10, R2, R11.reuse, RZ, 0x3c, !PT ;  /* 0x0000000b020a7212 */ /* 0x080fe400078e3cff */
[----:B------:R-:W-:-:S02]  /*67c0*/  LOP3.LUT R12, R0, R11, RZ, 0x3c, !PT ;  /* 0x0000000b000c7212 */ /* 0x000fc400078e3cff */
[----:B------:R-:W-:Y:S02]  /*67d0*/  LOP3.LUT R18, R9, R11, RZ, 0x3c, !PT ;  /* 0x0000000b09127212 */ /* 0x000fe400078e3cff */
[----:B------:R-:W-:Y:S02]  /*67e0*/  SHF.R.U64 R21, R16, 0x3, R17 ;  /* 0x0000000310157819 */ /* 0x000fe40000001211 */
[-C--:B------:R-:W-:Y:S02]  /*67f0*/  LEA R10, R10, R13.reuse, 0x2 ;  /* 0x0000000d0a0a7211 */ /* 0x080fe400078e10ff */
[-C--:B------:R-:W-:Y:S02]  /*6800*/  LEA R12, R12, R13.reuse, 0x2 ;  /* 0x0000000d0c0c7211 */ /* 0x080fe400078e10ff */
[----:B------:R-:W-:Y:S02]  /*6810*/  LEA R13, R18, R13, 0x2 ;  /* 0x0000000d120d7211 */ /* 0x000fe400078e10ff */
[----:B------:R-:W-:-:S02]  /*6820*/  LEA.HI R22, R15, 0x1, RZ, 0x1c ;  /* 0x000000010f167811 */ /* 0x000fc400078fe0ff */
[C---:B------:R-:W-:Y:S02]  /*6830*/  IADD3 R18, P0, R5.reuse, 0xf, RZ ;  /* 0x0000000f05127810 */ /* 0x040fe40007f1e0ff */
[C---:B------:R-:W-:Y:S02]  /*6840*/  IADD3 R17, P1, R5.reuse, 0x1e, RZ ;  /* 0x0000001e05117810 */ /* 0x040fe40007f3e0ff */
[----:B0-----:R-:W-:Y:S02]  /*6850*/  IADD3 R48, P2, R5, 0x2d, RZ ;  /* 0x0000002d05307810 */ /* 0x001fe40007f5e0ff */
[----:B------:R-:W-:Y:S02]  /*6860*/  IADD3 R21, R21, 0x1, RZ ;  /* 0x0000000115157810 */ /* 0x000fe40007ffe0ff */
[C---:B------:R-:W-:Y:S02]  /*6870*/  LOP3.LUT R19, R6.reuse, 0x1f, RZ, 0xc0, !PT ;  /* 0x0000001f06137812 */ /* 0x040fe400078ec0ff */
[----:B------:R-:W-:-:S02]  /*6880*/  LOP3.LUT R49, R6, 0xf, RZ, 0xc0, !PT ;  /* 0x0000000f06317812 */ /* 0x000fc400078ec0ff */
[----:B------:R-:W-:Y:S02]  /*6890*/  IADD3 R16, R2, 0x5a, RZ ;  /* 0x0000005a02107810 */ /* 0x000fe40007ffe0ff */
[----:B------:R-:W-:Y:S02]  /*68a0*/  IADD3.X R15, RZ, RZ, RZ, P0, !PT ;  /* 0x000000ffff0f7210 */ /* 0x000fe400007fe4ff */
[----:B------:R-:W-:Y:S02]  /*68b0*/  IADD3.X R14, RZ, RZ, RZ, P1, !PT ;  /* 0x000000ffff0e7210 */ /* 0x000fe40000ffe4ff */
[----:B------:R-:W-:Y:S02]  /*68c0*/  IADD3.X R47, RZ, RZ, RZ, P2, !PT ;  /* 0x000000ffff2f7210 */ /* 0x000fe400017fe4ff */
[----:B------:R-:W-:Y:S02]  /*68d0*/  LOP3.LUT R22, R22, 0x3, RZ, 0xc0, !PT ;  /* 0x0000000316167812 */ /* 0x000fe400078ec0ff */
[----:B------:R-:W-:-:S07]  /*68e0*/  LOP3.LUT R21, R21, 0x3, RZ, 0xc0, !PT ;  /* 0x0000000315157812 */ /* 0x000fce00078ec0ff */
.L_x_1040:
[----:B------:R-:W-:Y:S01]  /*68f0*/  ISETP.LT.U32.AND P0, PT, R5, UR6, PT ;  /* 0x0000000605007c0c */ /* 0x000fe2000bf01070 */
[----:B------:R-:W-:Y:S01]  /*6900*/  BSSY B0, `(.L_x_1024) ;  /* 0x00000aa000007945 */ /* 0x000fe20003800000 */
[----:B0---4-:R-:W-:Y:S01]  /*6910*/  MOV R23, UR7 ;  /* 0x0000000700177c02 */ /* 0x011fe20008000f00 */
[----:B------:R-:W-:Y:S01]  /*6920*/  HFMA2.MMA R43, -RZ, RZ, 0, 0 ;  /* 0x00000000ff2b7435 */ /* 0x000fe200000001ff */
[----:B------:R-:W-:Y:S02]  /*6930*/  MOV R46, RZ ;  /* 0x000000ff002e7202 */ /* 0x000fe40000000f00 */
[----:B------:R-:W-:-:S13]  /*6940*/  ISETP.GT.AND.EX P0, PT, R23, RZ, PT, P0 ;  /* 0x000000ff1700720c */ /* 0x000fda0003f04300 */
[----:B-123--:R-:W-:Y:S05]  /*6950*/  @!P0 BRA `(.L_x_1025) ;  /* 0x0000000800908947 */ /* 0x00efea0003800000 */
        /* <DEDUP_REMOVED lines=36> */
.L_x_1027:
[----:B------:R-:W-:Y:S05]  /*6ba0*/  BSYNC B1 ;  /* 0x0000000000017941 */ /* 0x000fea0003800000 */
.L_x_1026:
        /* <DEDUP_REMOVED lines=20> */
.L_x_1030:
        /* <DEDUP_REMOVED lines=55> */
.L_x_1029:
[----:B------:R-:W-:Y:S05]  /*7060*/  BSYNC B1 ;  /* 0x0000000000017941 */ /* 0x000fea0003800000 */
.L_x_1028:
        /* <DEDUP_REMOVED lines=35> */
.L_x_1032:
[----:B------:R-:W-:Y:S05]  /*72a0*/  BSYNC B1 ;  /* 0x0000000000017941 */ /* 0x000fea0003800000 */
.L_x_1031:
        /* <DEDUP_REMOVED lines=15> */
.L_x_1025:
[----:B------:R-:W-:Y:S05]  /*73a0*/  BSYNC B0 ;  /* 0x0000000000007941 */ /* 0x000fea0003800000 */
.L_x_1024:
        /* <DEDUP_REMOVED lines=15> */
[----:B------:R-:W-:Y:S02]  /*74a0*/  MOV R23, 0xffff ;  /* 0x0000ffff00177802 */ /* 0x000fe40000000f00 */
[----:B------:R-:W-:Y:S02]  /*74b0*/  MOV R28, 0xffff ;  /* 0x0000ffff001c7802 */ /* 0x000fe40000000f00 */
[----:B------:R-:W-:Y:S01]  /*74c0*/  MOV R30, 0xffff ;  /* 0x0000ffff001e7802 */ /* 0x000fe20000000f00 */
[----:B--2---:R-:W2:Y:S01]  /*74d0*/  SHFL.BFLY PT, R27, R24, 0x8, 0x101f ;  /* 0x0d101f00181b7f89 */ /* 0x004ea200000e0000 */
[----:B------:R-:W-:Y:S02]  /*74e0*/  MOV R29, 0xffff ;  /* 0x0000ffff001d7802 */ /* 0x000fe40000000f00 */
[----:B------:R-:W-:Y:S01]  /*74f0*/  MOV R37, 0xffff ;  /* 0x0000ffff00257802 */ /* 0x000fe20000000f00 */
        /* <DEDUP_REMOVED lines=15> */
.L_x_1049:
        /* <DEDUP_REMOVED lines=41> */
.L_x_1059:
        /* <DEDUP_REMOVED lines=14> */
[----:B----4-:R-:W-:Y:S02]  /*7960*/  MOV R28, 0xffff ;  /* 0x0000ffff001c7802 */ /* 0x010fe40000000f00 */
[----:B------:R-:W-:Y:S02]  /*7970*/  MOV R30, 0xffff ;  /* 0x0000ffff001e7802 */ /* 0x000fe40000000f00 */
[----:B------:R-:W-:Y:S01]  /*7980*/  MOV R23, 0xffff ;  /* 0x0000ffff00177802 */ /* 0x000fe20000000f00 */
[----:B0-----:R-:W0:Y:S01]  /*7990*/  SHFL.BFLY PT, R34, R31, 0x8, 0x101f ;  /* 0x0d101f001f227f89 */ /* 0x001e2200000e0000 */
[----:B------:R-:W-:Y:S02]  /*79a0*/  MOV R29, 0xffff ;  /* 0x0000ffff001d7802 */ /* 0x000fe40000000f00 */
[----:B------:R-:W-:Y:S01]  /*79b0*/  MOV R32, 0xffff ;  /* 0x0000ffff00207802 */ /* 0x000fe20000000f00 */
        /* <DEDUP_REMOVED lines=15> */
.L_x_1069:
[----:B----4-:R-:W-:Y:S01]  /*7ab0*/  FADD.FTZ R28, R40, R30 ;  /* 0x0000001e281c7221 */ /* 0x010fe20000010000 */
[----:B------:R-:W-:Y:S02]  /*7ac0*/  @!P1 F2FP.BF16.F32.PACK_AB R23, RZ, R31 ;  /* 0x0000001fff17923e */ /* 0x000fe400000010ff */
[----:B------:R-:W-:Y:S02]  /*7ad0*/  MOV R31, R16 ;  /* 0x00000010001f7202 */ /* 0x000fe40000000f00 */
[----:B------:R-:W-:Y:S01]  /*7ae0*/  @!P1 F2FP.BF16.F32.PACK_AB R28, RZ, R28 ;  /* 0x0000001cff1c923e */ /* 0x000fe200000010ff */
[----:B------:R0:W-:Y:S04]  /*7af0*/  @!P1 STG.E.U16 desc[UR12][R24.64+0x78], R23 ;  /* 0x0000781718009986 */ /* 0x0001e8000c10150c */
[----:B------:R0:W-:Y:S02]  /*7b00*/  @!P1 STG.E.U16 desc[UR12][R26.64+0x78], R28 ;  /* 0x0000781c1a009986 */ /* 0x0001e4000c10150c */
.L_x_1035:
[----:B------:R-:W-:Y:S05]  /*7b10*/  BSYNC B0 ;  /* 0x0000000000007941 */ /* 0x000fea0003800000 */
.L_x_1034:
[----:B------:R-:W-:-:S13]  /*7b20*/  ISETP.GE.U32.AND P0, PT, R8, 0x5a, PT ;  /* 0x0000005a0800780c */ /* 0x000fda0003f06070 */
[----:B------:R-:W-:Y:S05]  /*7b30*/  @!P0 BRA `(.L_x_1033) ;  /* 0x0000000800588947 */ /* 0x000fea0003800000 */
[----:B------:R-:W-:Y:S02]  /*7b40*/  ISETP.NE.AND P0, PT, R49, 0xf, PT ;  /* 0x0000000f3100780c */ /* 0x000fe40003f05270 */
[----:B0-2-4-:R-:W-:Y:S01]  /*7b50*/  CS2R R24, SRZ ;  /* 0x0000000000187805 */ /* 0x015fe2000001ff00 */
[----:B------:R-:W-:-:S10]  /*7b60*/  UMOV UR9, 0xffff ;  /* 0x0000ffff00097882 */ /* 0x000fd40000000000 */
[----:B------:R-:W-:Y:S02]  /*7b70*/  @P0 LOP3.LUT R23, R31, R11, RZ, 0x3c, !PT ;  /* 0x0000000b1f170212 */ /* 0x000fe400078e3cff */
[----:B------:R-:W-:-:S04]  /*7b80*/  @P0 LEA R26, R49, UR8, 0x7 ;  /* 0x00000008311a0c11 */ /* 0x000fc8000f8e38ff */
[----:B------:R-:W-:-:S05]  /*7b90*/  @P0 LEA R23, R23, R26, 0x2 ;  /* 0x0000001a17170211 */ /* 0x000fca00078e10ff */
[----:B------:R0:W2:Y:S04]  /*7ba0*/  @P0 LDS R24, [R23] ;  /* 0x0000000017180984 */ /* 0x0000a80000000800 */
[----:B------:R0:W4:Y:S01]  /*7bb0*/  @P0 LDS R25, [R23+0x780] ;  /* 0x0007800017190984 */ /* 0x0001220000000800 */
[----:B------:R-:W-:Y:S05]  /*7bc0*/  BRA.DIV UR9, `(.L_x_1039) ;  /* 0x0000001209f07947 */ /* 0x000fea000b800000 */
[----:B------:R-:W-:Y:S02]  /*7bd0*/  @P0 IADD3 R34, R31, 0x1e, RZ ;  /* 0x0000001e1f220810 */ /* 0x000fe40007ffe0ff */
[----:B------:R-:W-:Y:S02]  /*7be0*/  CS2R R42, SRZ ;  /* 0x00000000002a7805 */ /* 0x000fe4000001ff00 */
[----:B------:R-:W-:Y:S01]  /*7bf0*/  @P0 LEA R33, R49, UR8, 0x7 ;  /* 0x0000000831210c11 */ /* 0x000fe2000f8e38ff */
[----:B------:R-:W-:Y:S01]  /*7c00*/  HFMA2.MMA R46, -RZ, RZ, 0, 0 ;  /* 0x00000000ff2e7435 */ /* 0x000fe200000001ff */
[----:B------:R-:W-:Y:S02]  /*7c10*/  @P0 LOP3.LUT R34, R34, R11, RZ, 0x3c, !PT ;  /* 0x0000000b22220212 */ /* 0x000fe400078e3cff */
        /* <DEDUP_REMOVED lines=14> */
[----:B------:R-:W-:Y:S01]  /*7d00*/  @P0 LEA R26, R26, R37, 0x2 ;  /* 0x000000251a1a0211 */ /* 0x000fe200078e10ff */
[----:B------:R-:W-:Y:S01]  /*7d10*/  HFMA2.MMA R37, -RZ, RZ, 0, 0 ;  /* 0x00000000ff257435 */ /* 0x000fe200000001ff */
[----:B------:R-:W-:Y:S01]  /*7d20*/  MOV R38, RZ ;  /* 0x000000ff00267202 */ /* 0x000fe20000000f00 */
[----:B----4-:R-:W0:Y:S01]  /*7d30*/  SHFL.BFLY PT, R30, R25, 0x8, 0x101f ;  /* 0x0d101f00191e7f89 */ /* 0x010e2200000e0000 */
[----:B------:R-:W-:Y:S02]  /*7d40*/  MOV R29, 0xffff ;  /* 0x0000ffff001d7802 */ /* 0x000fe40000000f00 */
[----:B------:R-:W-:Y:S01]  /*7d50*/  MOV R28, 0xffff ;  /* 0x0000ffff001c7802 */ /* 0x000fe20000000f00 */
[----:B------:R-:W-:Y:S01]  /*7d60*/  @P0 LDS R51, [R26] ;  /* 0x000000001a330984 */ /* 0x000fe20000000800 */
[----:B------:R-:W-:-:S02]  /*7d70*/  MOV R32, 0xffff ;  /* 0x0000ffff00207802 */ /* 0x000fc40000000f00 */
[----:B------:R-:W-:Y:S01]  /*7d80*/  MOV R33, 0xffff ;  /* 0x0000ffff00217802 */ /* 0x000fe20000000f00 */
[----:B------:R0:W-:Y:S01]  /*7d90*/  @P0 LDS R52, [R26+0x780] ;  /* 0x000780001a340984 */ /* 0x0001e20000000800 */
[----:B-1----:R-:W-:Y:S02]  /*7da0*/  MOV R34, 0xffff ;  /* 0x0000ffff00227802 */ /* 0x002fe40000000f00 */
[----:B------:R-:W-:Y:S01]  /*7db0*/  MOV R50, RZ ;  /* 0x000000ff00327202 */ /* 0x000fe20000000f00 */
[----:B--2---:R-:W1:Y:S01]  /*7dc0*/  SHFL.BFLY PT, R27, R24, 0x8, 0x101f ;  /* 0x0d101f00181b7f89 */ /* 0x004e6200000e0000 */
[----:B------:R-:W-:Y:S02]  /*7dd0*/  MOV R41, 0xffff ;  /* 0x0000ffff00297802 */ /* 0x000fe40000000f00 */
[----:B-----5:R-:W-:Y:S01]  /*7de0*/  @P0 MOV R38, R36 ;  /* 0x0000002400260202 */ /* 0x020fe20000000f00 */
[----:B0-----:R-:W-:Y:S01]  /*7df0*/  FADD.FTZ R26, R30, R25 ;  /* 0x000000191e1a7221 */ /* 0x001fe20000010000 */
[----:B------:R-:W-:-:S02]  /*7e00*/  MOV R36, 0xffff ;  /* 0x0000ffff00247802 */ /* 0x000fc40000000f00 */
[----:B------:R-:W-:Y:S01]  /*7e10*/  @P0 MOV R37, R35 ;  /* 0x0000002300250202 */ /* 0x000fe20000000f00 */
[----:B------:R-:W0:Y:S01]  /*7e20*/  SHFL.BFLY PT, R39, R38, 0x8, 0x101f ;  /* 0x0d101f0026277f89 */ /* 0x000e2200000e0000 */
[----:B------:R-:W-:Y:S02]  /*7e30*/  MOV R35, 0xffff ;  /* 0x0000ffff00237802 */ /* 0x000fe40000000f00 */
[----:B------:R-:W-:Y:S01]  /*7e40*/  @P0 MOV R43, R45 ;  /* 0x0000002d002b0202 */ /* 0x000fe20000000f00 */
        /* <DEDUP_REMOVED lines=27> */
[----:B------:R-:W-:Y:S01]  /*8000*/  MOV R46, 0xffff ;  /* 0x0000ffff002e7802 */ /* 0x000fe20000000f00 */
        /* <DEDUP_REMOVED lines=68> */
.L_x_1103:
[----:B01----:R-:W-:Y:S01]  /*8450*/  FADD.FTZ R28, R50, R30 ;  /* 0x0000001e321c7221 */ /* 0x003fe20000010000 */
[----:B------:R-:W-:-:S04]  /*8460*/  @!P0 F2FP.BF16.F32.PACK_AB R23, RZ, R34 ;  /* 0x00000022ff17823e */ /* 0x000fc800000010ff */
[----:B------:R-:W-:Y:S01]  /*8470*/  @!P0 F2FP.BF16.F32.PACK_AB R28, RZ, R28 ;  /* 0x0000001cff1c823e */ /* 0x000fe200000010ff */
[----:B------:R0:W-:Y:S04]  /*8480*/  @!P0 STG.E.U16 desc[UR12][R24.64+0xb4], R23 ;  /* 0x0000b41718008986 */ /* 0x0001e8000c10150c */
[----:B------:R0:W-:Y:S02]  /*8490*/  @!P0 STG.E.U16 desc[UR12][R26.64+0xb4], R28 ;  /* 0x0000b41c1a008986 */ /* 0x0001e4000c10150c */
.L_x_1033:
[----:B------:R-:W-:Y:S05]  /*84a0*/  WARPSYNC.ALL ;  /* 0x0000000000007948 */ /* 0x000fea0003800000 */
[----:B------:R-:W-:Y:S01]  /*84b0*/  BAR.SYNC.DEFER_BLOCKING 0x0 ;  /* 0x0000000000007b1d */ /* 0x000fe20000010000 */
[C---:B------:R-:W-:Y:S02]  /*84c0*/  ISETP.GE.AND P0, PT, R20.reuse, -0xc40, PT ;  /* 0xfffff3c01400780c */ /* 0x040fe40003f06270 */
[----:B------:R-:W-:-:S11]  /*84d0*/  IADD3 R20, R20, 0x1000, RZ ;  /* 0x0000100014147810 */ /* 0x000fd60007ffe0ff */
[----:B------:R-:W-:Y:S05]  /*84e0*/  @!P0 BRA `(.L_x_1040) ;  /* 0xffffffe400008947 */ /* 0x000fea000383ffff */
[----:B------:R-:W-:Y:S05]  /*84f0*/  EXIT ;  /* 0x000000000000794d */ /* 0x000fea0003800000 */
.L_x_1036:
[----:B------:R-:W-:Y:S01]  /*8500*/  HFMA2.MMA R29, -RZ, RZ, 0, 4.76837158203125e-07 ;  /* 0x00000008ff1d7435 */ /* 0x000fe200000001ff */
[----:B--2---:R-:W-:Y:S02]  /*8510*/  MOV R32, R24 ;  /* 0x0000001800207202 */ /* 0x004fe40000000f00 */
[----:B------:R-:W-:Y:S02]  /*8520*/  MOV R28, 0x101f ;  /* 0x0000101f001c7802 */ /* 0x000fe40000000f00 */
[----:B------:R-:W-:-:S07]  /*8530*/  MOV R23, 0xffff ;  /* 0x0000ffff00177802 */ /* 0x000fce0000000f00 */
[----:B01-3--:R-:W-:Y:S05]  /*8540*/  WARPSYNC.COLLECTIVE R23, `(.L_x_1041) ;  /* 0x0000000017087348 */ /* 0x00bfea0003c00000 */
[----:B------:R2:W4:Y:S02]  /*8550*/  SHFL.BFLY P2, R30, R32, R29, R28 ;  /* 0x0c00001d201e7389 */ /* 0x000524000004001c */
[----:B01234-:R-:W-:Y:S01]  /*8560*/  ENDCOLLECTIVE ;  /* 0x000000000000791b */ /* 0x01ffe20003800000 */
.L_x_1041:
[----:B------:R-:W-:Y:S02]  /*8570*/  MOV R32, R25 ;  /* 0x0000001900207202 */ /* 0x000fe40000000f00 */
[----:B------:R-:W-:-:S07]  /*8580*/  MOV R27, R30 ;  /* 0x0000001e001b7202 */ /* 0x000fce0000000f00 */
[----:B------:R-:W-:Y:S05]  /*8590*/  WARPSYNC.COLLECTIVE R23, `(.L_x_1042) ;  /* 0x0000000017087348 */ /* 0x000fea0003c00000 */
[----:B------:R0:W1:Y:S02]  /*85a0*/  SHFL.BFLY P2, R30, R32, R29, R28 ;  /* 0x0c00001d201e7389 */ /* 0x000064000004001c */
[----:B01----:R-:W-:Y:S01]  /*85b0*/  ENDCOLLECTIVE ;  /* 0x000000000000791b */ /* 0x003fe20003800000 */
.L_x_1042:
[----:B------:R-:W-:Y:S01]  /*85c0*/  FADD.FTZ R27, R27, R24 ;  /* 0x000000181b1b7221 */ /* 0x000fe20000010000 */
[----:B------:R-:W-:-:S04]  /*85d0*/  HFMA2.MMA R29, -RZ, RZ, 0, 2.384185791015625e-07 ;  /* 0x00000004ff1d7435 */ /* 0x000fc800000001ff */
[----:B------:R-:W-:Y:S02]  /*85e0*/  MOV R32, R27 ;  /* 0x0000001b00207202 */ /* 0x000fe40000000f00 */
[----:B------:R-:W-:-:S07]  /*85f0*/  MOV R26, R30 ;  /* 0x0000001e001a7202 */ /* 0x000fce0000000f00 */
[----:B------:R-:W-:Y:S05]  /*8600*/  WARPSYNC.COLLECTIVE R23, `(.L_x_1043) ;  /* 0x0000000017087348 */ /* 0x000fea0003c00000 */
[----:B------:R0:W1:Y:S02]  /*8610*/  SHFL.BFLY P2, R30, R32, R29, R28 ;  /* 0x0c00001d201e7389 */ /* 0x000064000004001c */
[----:B01----:R-:W-:Y:S01]  /*8620*/  ENDCOLLECTIVE ;  /* 0x000000000000791b */ /* 0x003fe20003800000 */
.L_x_1043:
[----:B------:R-:W-:-:S05]  /*8630*/  FADD.FTZ R26, R26, R25 ;  /* 0x000000191a1a7221 */ /* 0x000fca0000010000 */
[----:B------:R-:W-:Y:S02]  /*8640*/  MOV R32, R26 ;  /* 0x0000001a00207202 */ /* 0x000fe40000000f00 */
[----:B------:R-:W-:-:S07]  /*8650*/  MOV R34, R30 ;  /* 0x0000001e00227202 */ /* 0x000fce0000000f00 */
[----:B------:R-:W-:Y:S05]  /*8660*/  WARPSYNC.COLLECTIVE R23, `(.L_x_1044) ;  /* 0x0000000017087348 */ /* 0x000fea0003c00000 */
[----:B------:R0:W1:Y:S02]  /*8670*/  SHFL.BFLY P2, R30, R32, R29, R28 ;  /* 0x0c00001d201e7389 */ /* 0x000064000004001c */
[----:B01----:R-:W-:Y:S01]  /*8680*/  ENDCOLLECTIVE ;  /* 0x000000000000791b */ /* 0x003fe20003800000 */
.L_x_1044:
[----:B------:R-:W-:Y:S01]  /*8690*/  FADD.FTZ R34, R27, R34 ;  /* 0x000000221b227221 */ /* 0x000fe20000010000 */
[----:B------:R-:W-:-:S04]  /*86a0*/  HFMA2.MMA R29, -RZ, RZ, 0, 1.1920928955078125e-07 ;  /* 0x00000002ff1d7435 */ /* 0x000fc800000001ff */
[----:B------:R-:W-:Y:S02]  /*86b0*/  MOV R32, R34 ;  /* 0x0000002200207202 */ /* 0x000fe40000000f00 */
[----:B------:R-:W-:-:S07]  /*86c0*/  MOV R31, R30 ;  /* 0x0000001e001f7202 */ /* 0x000fce0000000f00 */
[----:B------:R-:W-:Y:S05]  /*86d0*/  WARPSYNC.COLLECTIVE R23, `(.L_x_1045) ;  /* 0x0000000017087348 */ /* 0x000fea0003c00000 */
[----:B------:R0:W1:Y:S02]  /*86e0*/  SHFL.BFLY P2, R30, R32, R29, R28 ;  /* 0x0c00001d201e7389 */ /* 0x000064000004001c */
[----:B01----:R-:W-:Y:S01]  /*86f0*/  ENDCOLLECTIVE ;  /* 0x000000000000791b */ /* 0x003fe20003800000 */
.L_x_1045:
[----:B------:R-:W-:-:S05]  /*8700*/  FADD.FTZ R31, R26, R31 ;  /* 0x0000001f1a1f7221 */ /* 0x000fca0000010000 */
[----:B------:R-:W-:Y:S02]  /*8710*/  MOV R32, R31 ;  /* 0x0000001f00207202 */ /* 0x000fe40000000f00 */
[----:B------:R-:W-:-:S07]  /*8720*/  MOV R33, R30 ;  /* 0x0000001e00217202 */ /* 0x000fce0000000f00 */
[----:B------:R-:W-:Y:S05]  /*8730*/  WARPSYNC.COLLECTIVE R23, `(.L_x_1046) ;  /* 0x0000000017087348 */ /* 0x000fea0003c00000 */
[----:B------:R0:W1:Y:S02]  /*8740*/  SHFL.BFLY P2, R30, R32, R29, R28 ;  /* 0x0c00001d201e7389 */ /* 0x000064000004001c */
[----:B01----:R-:W-:Y:S01]  /*8750*/  ENDCOLLECTIVE ;  /* 0x000000000000791b */ /* 0x003fe20003800000 */
.L_x_1046:
[----:B------:R-:W-:Y:S01]  /*8760*/  FADD.FTZ R33, R34, R33 ;  /* 0x0000002122217221 */ /* 0x000fe20000010000 */
[----:B------:R-:W-:-:S04]  /*8770*/  HFMA2.MMA R29, -RZ, RZ, 0, 5.9604644775390625e-08 ;  /* 0x00000001ff1d7435 */ /* 0x000fc800000001ff */
[----:B------:R-:W-:Y:S02]  /*8780*/  MOV R32, R33 ;  /* 0x0000002100207202 */ /* 0x000fe40000000f00 */
[----:B------:R-:W-:-:S07]  /*8790*/  MOV R24, R30 ;  /* 0x0000001e00187202 */ /* 0x000fce0000000f00 */
[----:B------:R-:W-:Y:S05]  /*87a0*/  WARPSYNC.COLLECTIVE R23, `(.L_x_1047) ;  /* 0x0000000017087348 */ /* 0x000fea0003c00000 */
[----:B------:R0:W1:Y:S02]  /*87b0*/  SHFL.BFLY P2, R30, R32, R29, R28 ;  /* 0x0c00001d201e7389 */ /* 0x000064000004001c */
[----:B01----:R-:W-:Y:S01]  /*87c0*/  ENDCOLLECTIVE ;  /* 0x000000000000791b */ /* 0x003fe20003800000 */
.L_x_1047:
[----:B------:R-:W-:-:S05]  /*87d0*/  FADD.FTZ R35, R31, R24 ;  /* 0x000000181f237221 */ /* 0x000fca0000010000 */
[----:B------:R-:W-:Y:S02]  /*87e0*/  MOV R32, R35 ;  /* 0x0000002300207202 */ /* 0x000fe40000000f00 */
[----:B------:R-:W-:-:S07]  /*87f0*/  MOV R36, R30 ;  /* 0x0000001e00247202 */ /* 0x000fce0000000f00 */
[----:B------:R-:W-:Y:S05]  /*8800*/  WARPSYNC.COLLECTIVE R23, `(.L_x_1048) ;  /* 0x0000000017087348 */ /* 0x000fea0003c00000 */
[----:B------:R0:W1:Y:S02]  /*8810*/  SHFL.BFLY P2, R30, R32, R29, R28 ;  /* 0x0c00001d201e7389 */ /* 0x000064000004001c */
[----:B01----:R-:W-:Y:S01]  /*8820*/  ENDCOLLECTIVE ;  /* 0x000000000000791b */ /* 0x003fe20003800000 */
.L_x_1048:
[----:B------:R-:W-:Y:S01]  /*8830*/  FADD.FTZ R36, R33, R36 ;  /* 0x0000002421247221 */ /* 0x000fe20000010000 */
[----:B------:R-:W-:Y:S06]  /*8840*/  BRA `(.L_x_1049) ;  /* 0xffffffec00687947 */ /* 0x000fec000383ffff */
.L_x_1037:
[----:B------:R-:W-:Y:S01]  /*8850*/  BSSY B1, `(.L_x_1050) ;  /* 0x0000008000017945 */ /* 0x000fe20003800000 */
[----:B0-----:R-:W-:Y:S02]  /*8860*/  MOV R32, R31 ;  /* 0x0000001f00207202 */ /* 0x001fe40000000f00 */
[----:B--2---:R-:W-:Y:S02]  /*8870*/  MOV R29, 0x8 ;  /* 0x00000008001d7802 */ /* 0x004fe40000000f00 */
[----:B------:R-:W-:Y:S02]  /*8880*/  MOV R28, 0x101f ;  /* 0x0000101f001c7802 */ /* 0x000fe40000000f00 */
[----:B------:R-:W-:-:S07]  /*8890*/  MOV R23, 0xffff ;  /* 0x0000ffff00177802 */ /* 0x000fce0000000f00 */
[----:B-1-34-:R-:W-:Y:S05]  /*88a0*/  WARPSYNC.COLLECTIVE R23, `(.L_x_1051) ;  /* 0x0000000017087348 */ /* 0x01afea0003c00000 */
[----:B------:R0:W2:Y:S02]  /*88b0*/  SHFL.BFLY P2, R30, R32, R29, R28 ;  /* 0x0c00001d201e7389 */ /* 0x0000a4000004001c */
[----:B01234-:R-:W-:Y:S01]  /*88c0*/  ENDCOLLECTIVE ;  /* 0x000000000000791b */ /* 0x01ffe20003800000 */
.L_x_1051:
[----:B------:R-:W-:Y:S05]  /*88d0*/  BSYNC B1 ;  /* 0x0000000000017941 */ /* 0x000fea0003800000 */
.L_x_1050:
        /* <DEDUP_REMOVED lines=8> */
.L_x_1052:
[----:B------:R-:W-:Y:S01]  /*8960*/  FADD.FTZ R34, R34, R31 ;  /* 0x0000001f22227221 */ /* 0x000fe20000010000 */
[----:B------:R-:W-:-:S04]  /*8970*/  HFMA2.MMA R29, -RZ, RZ, 0, 2.384185791015625e-07 ;  /* 0x00000004ff1d7435 */ /* 0x000fc800000001ff */
[----:B------:R-:W-:Y:S02]  /*8980*/  MOV R32, R34 ;  /* 0x0000002200207202 */ /* 0x000fe40000000f00 */
[----:B------:R-:W-:-:S07]  /*8990*/  MOV R36, R30 ;  /* 0x0000001e00247202 */ /* 0x000fce0000000f00 */
[----:B------:R-:W-:Y:S05]  /*89a0*/  WARPSYNC.COLLECTIVE R23, `(.L_x_1053) ;  /* 0x0000000017087348 */ /* 0x000fea0003c00000 */
[----:B------:R0:W1:Y:S02]  /*89b0*/  SHFL.BFLY P2, R30, R32, R29, R28 ;  /* 0x0c00001d201e7389 */ /* 0x000064000004001c */
[----:B01----:R-:W-:Y:S01]  /*89c0*/  ENDCOLLECTIVE ;  /* 0x000000000000791b */ /* 0x003fe20003800000 */
.L_x_1053:
[----:B------:R-:W-:-:S05]  /*89d0*/  FADD.FTZ R36, R36, R33 ;  /* 0x0000002124247221 */ /* 0x000fca0000010000 */
[----:B------:R-:W-:Y:S02]  /*89e0*/  MOV R32, R36 ;  /* 0x0000002400207202 */ /* 0x000fe40000000f00 */
[----:B------:R-:W-:-:S07]  /*89f0*/  MOV R35, R30 ;  /* 0x0000001e00237202 */ /* 0x000fce0000000f00 */
[----:B------:R-:W-:Y:S05]  /*8a00*/  WARPSYNC.COLLECTIVE R23, `(.L_x_1054) ;  /* 0x0000000017087348 */ /* 0x000fea0003c00000 */
[----:B------:R0:W1:Y:S02]  /*8a10*/  SHFL.BFLY P2, R30, R32, R29, R28 ;  /* 0x0c00001d201e7389 */ /* 0x000064000004001c */
[----:B01----:R-:W-:Y:S01]  /*8a20*/  ENDCOLLECTIVE ;  /* 0x000000000000791b */ /* 0x003fe20003800000 */
.L_x_1054:
[----:B------:R-:W-:Y:S01]  /*8a30*/  FADD.FTZ R35, R34, R35 ;  /* 0x0000002322237221 */ /* 0x000fe20000010000 */
[----:B------:R-:W-:-:S04]  /*8a40*/  HFMA2.MMA R29, -RZ, RZ, 0, 1.1920928955078125e-07 ;  /* 0x00000002ff1d7435 */ /* 0x000fc800000001ff */
[----:B------:R-:W-:Y:S02]  /*8a50*/  MOV R32, R35 ;  /* 0x0000002300207202 */ /* 0x000fe40000000f00 */
[----:B------:R-:W-:-:S07]  /*8a60*/  MOV R37, R30 ;  /* 0x0000001e00257202 */ /* 0x000fce0000000f00 */
[----:B------:R-:W-:Y:S05]  /*8a70*/  WARPSYNC.COLLECTIVE R23, `(.L_x_1055) ;  /* 0x0000000017087348 */ /* 0x000fea0003c00000 */
[----:B------:R0:W1:Y:S02]  /*8a80*/  SHFL.BFLY P2, R30, R32, R29, R28 ;  /* 0x0c00001d201e7389 */ /* 0x000064000004001c */
[----:B01----:R-:W-:Y:S01]  /*8a90*/  ENDCOLLECTIVE ;  /* 0x000000000000791b */ /* 0x003fe20003800000 */
.L_x_1055:
[----:B------:R-:W-:-:S05]  /*8aa0*/  FADD.FTZ R37, R36, R37 ;  /* 0x0000002524257221 */ /* 0x000fca0000010000 */
[----:B------:R-:W-:Y:S02]  /*8ab0*/  MOV R32, R37 ;  /* 0x0000002500207202 */ /* 0x000fe40000000f00 */
[----:B------:R-:W-:-:S07]  /*8ac0*/  MOV R38, R30 ;  /* 0x0000001e00267202 */ /* 0x000fce0000000f00 */
[----:B------:R-:W-:Y:S05]  /*8ad0*/  WARPSYNC.COLLECTIVE R23, `(.L_x_1056) ;  /* 0x0000000017087348 */ /* 0x000fea0003c00000 */
[----:B------:R0:W1:Y:S02]  /*8ae0*/  SHFL.BFLY P2, R30, R32, R29, R28 ;  /* 0x0c00001d201e7389 */ /* 0x000064000004001c */
[----:B01----:R-:W-:Y:S01]  /*8af0*/  ENDCOLLECTIVE ;  /* 0x000000000000791b */ /* 0x003fe20003800000 */
.L_x_1056:
[----:B------:R-:W-:Y:S01]  /*8b00*/  FADD.FTZ R38, R35, R38 ;  /* 0x0000002623267221 */ /* 0x000fe20000010000 */
[----:B------:R-:W-:-:S04]  /*8b10*/  HFMA2.MMA R29, -RZ, RZ, 0, 5.9604644775390625e-08 ;  /* 0x00000001ff1d7435 */ /* 0x000fc800000001ff */
[----:B------:R-:W-:Y:S02]  /*8b20*/  MOV R32, R38 ;  /* 0x0000002600207202 */ /* 0x000fe40000000f00 */
[----:B------:R-:W-:-:S07]  /*8b30*/  MOV R40, R30 ;  /* 0x0000001e00287202 */ /* 0x000fce0000000f00 */
[----:B------:R-:W-:Y:S05]  /*8b40*/  WARPSYNC.COLLECTIVE R23, `(.L_x_1057) ;  /* 0x0000000017087348 */ /* 0x000fea0003c00000 */
[----:B------:R0:W1:Y:S02]  /*8b50*/  SHFL.BFLY P2, R30, R32, R29, R28 ;  /* 0x0c00001d201e7389 */ /* 0x000064000004001c */
[----:B01----:R-:W-:Y:S01]  /*8b60*/  ENDCOLLECTIVE ;  /* 0x000000000000791b */ /* 0x003fe20003800000 */
.L_x_1057:
[----:B------:R-:W-:-:S05]  /*8b70*/  FADD.FTZ R40, R37, R40 ;  /* 0x0000002825287221 */ /* 0x000fca0000010000 */
[----:B------:R-:W-:Y:S02]  /*8b80*/  MOV R32, R40 ;  /* 0x0000002800207202 */ /* 0x000fe40000000f00 */
[----:B------:R-:W-:-:S07]  /*8b90*/  MOV R31, R30 ;  /* 0x0000001e001f7202 */ /* 0x000fce0000000f00 */
[----:B------:R-:W-:Y:S05]  /*8ba0*/  WARPSYNC.COLLECTIVE R23, `(.L_x_1058) ;  /* 0x0000000017087348 */ /* 0x000fea0003c00000 */
[----:B------:R0:W1:Y:S02]  /*8bb0*/  SHFL.BFLY P2, R30, R32, R29, R28 ;  /* 0x0c00001d201e7389 */ /* 0x000064000004001c */
[----:B01----:R-:W-:Y:S01]  /*8bc0*/  ENDCOLLECTIVE ;  /* 0x000000000000791b */ /* 0x003fe20003800000 */
.L_x_1058:
[----:B------:R-:W-:Y:S01]  /*8bd0*/  FADD.FTZ R31, R38, R31 ;  /* 0x0000001f261f7221 */ /* 0x000fe20000010000 */
[----:B------:R-:W-:Y:S06]  /*8be0*/  BRA `(.L_x_1059) ;  /* 0xffffffec00247947 */ /* 0x000fec000383ffff */
.L_x_1038:
        /* <DEDUP_REMOVED lines=8> */
.L_x_1061:
[----:B------:R-:W-:Y:S05]  /*8c70*/  BSYNC B1 ;  /* 0x0000000000017941 */ /* 0x000fea0003800000 */
.L_x_1060:
        /* <DEDUP_REMOVED lines=8> */
.L_x_1062:
[----:B------:R-:W-:Y:S01]  /*8d00*/  FADD.FTZ R34, R34, R31 ;  /* 0x0000001f22227221 */ /* 0x000fe20000010000 */
[----:B------:R-:W-:-:S04]  /*8d10*/  HFMA2.MMA R29, -RZ, RZ, 0, 2.384185791015625e-07 ;  /* 0x00000004ff1d7435 */ /* 0x000fc800000001ff */
[----:B------:R-:W-:Y:S02]  /*8d20*/  MOV R32, R34 ;  /* 0x0000002200207202 */ /* 0x000fe40000000f00 */
[----:B------:R-:W-:-:S07]  /*8d30*/  MOV R36, R30 ;  /* 0x0000001e00247202 */ /* 0x000fce0000000f00 */
[----:B------:R-:W-:Y:S05]  /*8d40*/  WARPSYNC.COLLECTIVE R23, `(.L_x_1063) ;  /* 0x0000000017087348 */ /* 0x000fea0003c00000 */
[----:B------:R0:W1:Y:S02]  /*8d50*/  SHFL.BFLY P2, R30, R32, R29, R28 ;  /* 0x0c00001d201e7389 */ /* 0x000064000004001c */
[----:B01----:R-:W-:Y:S01]  /*8d60*/  ENDCOLLECTIVE ;  /* 0x000000000000791b */ /* 0x003fe20003800000 */
.L_x_1063:
[----:B------:R-:W-:-:S05]  /*8d70*/  FADD.FTZ R36, R36, R33 ;  /* 0x0000002124247221 */ /* 0x000fca0000010000 */
[----:B------:R-:W-:Y:S02]  /*8d80*/  MOV R32, R36 ;  /* 0x0000002400207202 */ /* 0x000fe40000000f00 */
[----:B------:R-:W-:-:S07]  /*8d90*/  MOV R35, R30 ;  /* 0x0000001e00237202 */ /* 0x000fce0000000f00 */
[----:B------:R-:W-:Y:S05]  /*8da0*/  WARPSYNC.COLLECTIVE R23, `(.L_x_1064) ;  /* 0x0000000017087348 */ /* 0x000fea0003c00000 */
[----:B------:R0:W1:Y:S02]  /*8db0*/  SHFL.BFLY P2, R30, R32, R29, R28 ;  /* 0x0c00001d201e7389 */ /* 0x000064000004001c */
[----:B01----:R-:W-:Y:S01]  /*8dc0*/  ENDCOLLECTIVE ;  /* 0x000000000000791b */ /* 0x003fe20003800000 */
.L_x_1064:
[----:B------:R-:W-:Y:S01]  /*8dd0*/  FADD.FTZ R35, R34, R35 ;  /* 0x0000002322237221 */ /* 0x000fe20000010000 */
[----:B------:R-:W-:-:S04]  /*8de0*/  HFMA2.MMA R29, -RZ, RZ, 0, 1.1920928955078125e-07 ;  /* 0x00000002ff1d7435 */ /* 0x000fc800000001ff */
[----:B------:R-:W-:Y:S02]  /*8df0*/  MOV R32, R35 ;  /* 0x0000002300207202 */ /* 0x000fe40000000f00 */
[----:B------:R-:W-:-:S07]  /*8e00*/  MOV R37, R30 ;  /* 0x0000001e00257202 */ /* 0x000fce0000000f00 */
[----:B------:R-:W-:Y:S05]  /*8e10*/  WARPSYNC.COLLECTIVE R23, `(.L_x_1065) ;  /* 0x0000000017087348 */ /* 0x000fea0003c00000 */
[----:B------:R0:W1:Y:S02]  /*8e20*/  SHFL.BFLY P2, R30, R32, R29, R28 ;  /* 0x0c00001d201e7389 */ /* 0x000064000004001c */
[----:B01----:R-:W-:Y:S01]  /*8e30*/  ENDCOLLECTIVE ;  /* 0x000000000000791b */ /* 0x003fe20003800000 */
.L_x_1065:
[----:B------:R-:W-:-:S05]  /*8e40*/  FADD.FTZ R37, R36, R37 ;  /* 0x0000002524257221 */ /* 0x000fca0000010000 */
[----:B------:R-:W-:Y:S02]  /*8e50*/  MOV R32, R37 ;  /* 0x0000002500207202 */ /* 0x000fe40000000f00 */
[----:B------:R-:W-:-:S07]  /*8e60*/  MOV R38, R30 ;  /* 0x0000001e00267202 */ /* 0x000fce0000000f00 */
[----:B------:R-:W-:Y:S05]  /*8e70*/  WARPSYNC.COLLECTIVE R23, `(.L_x_1066) ;  /* 0x0000000017087348 */ /* 0x000fea0003c00000 */
[----:B------:R0:W1:Y:S02]  /*8e80*/  SHFL.BFLY P2, R30, R32, R29, R28 ;  /* 0x0c00001d201e7389 */ /* 0x000064000004001c */
[----:B01----:R-:W-:Y:S01]  /*8e90*/  ENDCOLLECTIVE ;  /* 0x000000000000791b */ /* 0x003fe20003800000 */
.L_x_1066:
[----:B------:R-:W-:Y:S01]  /*8ea0*/  FADD.FTZ R38, R35, R38 ;  /* 0x0000002623267221 */ /* 0x000fe20000010000 */
[----:B------:R-:W-:-:S04]  /*8eb0*/  HFMA2.MMA R29, -RZ, RZ, 0, 5.9604644775390625e-08 ;  /* 0x00000001ff1d7435 */ /* 0x000fc800000001ff */
[----:B------:R-:W-:Y:S02]  /*8ec0*/  MOV R32, R38 ;  /* 0x0000002600207202 */ /* 0x000fe40000000f00 */
[----:B------:R-:W-:-:S07]  /*8ed0*/  MOV R40, R30 ;  /* 0x0000001e00287202 */ /* 0x000fce0000000f00 */
[----:B------:R-:W-:Y:S05]  /*8ee0*/  WARPSYNC.COLLECTIVE R23, `(.L_x_1067) ;  /* 0x0000000017087348 */ /* 0x000fea0003c00000 */
[----:B------:R0:W1:Y:S02]  /*8ef0*/  SHFL.BFLY P2, R30, R32, R29, R28 ;  /* 0x0c00001d201e7389 */ /* 0x000064000004001c */
[----:B01----:R-:W-:Y:S01]  /*8f00*/  ENDCOLLECTIVE ;  /* 0x000000000000791b */ /* 0x003fe20003800000 */
.L_x_1067:
[----:B------:R-:W-:-:S05]  /*8f10*/  FADD.FTZ R40, R37, R40 ;  /* 0x0000002825287221 */ /* 0x000fca0000010000 */
[----:B------:R-:W-:Y:S02]  /*8f20*/  MOV R32, R40 ;  /* 0x0000002800207202 */ /* 0x000fe40000000f00 */
[----:B------:R-:W-:-:S07]  /*8f30*/  MOV R31, R30 ;  /* 0x0000001e001f7202 */ /* 0x000fce0000000f00 */
[----:B------:R-:W-:Y:S05]  /*8f40*/  WARPSYNC.COLLECTIVE R23, `(.L_x_1068) ;  /* 0x0000000017087348 */ /* 0x000fea0003c00000 */
[----:B------:R0:W1:Y:S02]  /*8f50*/  SHFL.BFLY P2, R30, R32, R29, R28 ;  /* 0x0c00001d201e7389 */ /* 0x000064000004001c */
[----:B01----:R-:W-:Y:S01]  /*8f60*/  ENDCOLLECTIVE ;  /* 0x000000000000791b */ /* 0x003fe20003800000 */
.L_x_1068:
[----:B------:R-:W-:Y:S01]  /*8f70*/  FADD.FTZ R31, R38, R31 ;  /* 0x0000001f261f7221 */ /* 0x000fe20000010000 */
[----:B------:R-:W-:Y:S06]  /*8f80*/  BRA `(.L_x_1069) ;  /* 0xffffffe800c87947 */ /* 0x000fec000383ffff */
.L_x_1039:
[----:B------:R-:W-:Y:S01]  /*8f90*/  HFMA2.MMA R29, -RZ, RZ, 0, 4.76837158203125e-07 ;  /* 0x00000008ff1d7435 */ /* 0x000fe200000001ff */
[----:B------:R-:W-:Y:S01]  /*8fa0*/  BSSY B0, `(.L_x_1070) ;  /* 0x0000007000007945 */ /* 0x000fe20003800000 */
[----:B--2---:R-:W-:Y:S02]  /*8fb0*/  MOV R32, R24 ;  /* 0x0000001800207202 */ /* 0x004fe40000000f00 */
[----:B------:R-:W-:Y:S02]  /*8fc0*/  MOV R28, 0x101f ;  /* 0x0000101f001c7802 */ /* 0x000fe40000000f00 */
[----:B0-----:R-:W-:-:S07]  /*8fd0*/  MOV R23, 0xffff ;  /* 0x0000ffff00177802 */ /* 0x001fce0000000f00 */
[----:B-1-34-:R-:W-:Y:S05]  /*8fe0*/  WARPSYNC.COLLECTIVE R23, `(.L_x_1071) ;  /* 0x0000000017087348 */ /* 0x01afea0003c00000 */
[----:B------:R0:W2:Y:S02]  /*8ff0*/  SHFL.BFLY P2, R30, R32, R29, R28 ;  /* 0x0c00001d201e7389 */ /* 0x0000a4000004001c */
[----:B01234-:R-:W-:Y:S01]  /*9000*/  ENDCOLLECTIVE ;  /* 0x000000000000791b */ /* 0x01ffe20003800000 */
.L_x_1071:
[----:B------:R-:W-:Y:S05]  /*9010*/  BSYNC B0 ;  /* 0x0000000000007941 */ /* 0x000fea0003800000 */
.L_x_1070:
        /* <DEDUP_REMOVED lines=8> */
[----:B------:R-:W-:Y:S01]  /*90a0*/  HFMA2.MMA R50, -RZ, RZ, 0, 0 ;  /* 0x00000000ff327435 */ /* 0x000fe200000001ff */
[----:B------:R-:W-:-:S10]  /*90b0*/  @P0 IADD3 R34, R31, 0x1e, RZ ;  /* 0x0000001e1f220810 */ /* 0x000fd40007ffe0ff */
[----:B------:R-:W-:Y:S05]  /*90c0*/  WARPSYNC.COLLECTIVE R23, `(.L_x_1072) ;  /* 0x0000000017087348 */ /* 0x000fea0003c00000 */
[----:B------:R0:W1:Y:S02]  /*90d0*/  SHFL.BFLY P2, R30, R32, R29, R28 ;  /* 0x0c00001d201e7389 */ /* 0x000064000004001c */
[----:B01----:R-:W-:Y:S01]  /*90e0*/  ENDCOLLECTIVE ;  /* 0x000000000000791b */ /* 0x003fe20003800000 */
.L_x_1072:
[----:B------:R-:W-:Y:S01]  /*90f0*/  @P0 LEA R33, R49, UR8, 0x7 ;  /* 0x0000000831210c11 */ /* 0x000fe2000f8e38ff */
[----:B------:R-:W-:Y:S01]  /*9100*/  FADD.FTZ R27, R27, R24 ;  /* 0x000000181b1b7221 */ /* 0x000fe20000010000 */
[----:B------:R-:W-:Y:S02]  /*9110*/  @P0 LOP3.LUT R34, R34, R11, RZ, 0x3c, !PT ;  /* 0x0000000b22220212 */ /* 0x000fe400078e3cff */
        /* <DEDUP_REMOVED lines=10> */
.L_x_1073:
[----:B------:R-:W-:Y:S02]  /*91c0*/  MOV R32, R26 ;  /* 0x0000001a00207202 */ /* 0x000fe40000000f00 */
[----:B------:R-:W-:-:S07]  /*91d0*/  MOV R24, R30 ;  /* 0x0000001e00187202 */ /* 0x000fce0000000f00 */
[----:B------:R-:W-:Y:S05]  /*91e0*/  WARPSYNC.COLLECTIVE R23, `(.L_x_1074) ;  /* 0x0000000017087348 */ /* 0x000fea0003c00000 */
[----:B------:R0:W1:Y:S02]  /*91f0*/  SHFL.BFLY P2, R30, R32, R29, R28 ;  /* 0x0c00001d201e7389 */ /* 0x000064000004001c */
[----:B01----:R-:W-:Y:S01]  /*9200*/  ENDCOLLECTIVE ;  /* 0x000000000000791b */ /* 0x003fe20003800000 */
.L_x_1074:
[----:B------:R-:W-:Y:S01]  /*9210*/  @P0 MOV R38, R36 ;  /* 0x0000002400260202 */ /* 0x000fe20000000f00 */
[----:B------:R-:W-:Y:S01]  /*9220*/  FADD.FTZ R24, R27, R24 ;  /* 0x000000181b187221 */ /* 0x000fe20000010000 */
[----:B------:R-:W-:Y:S01]  /*9230*/  @P0 MOV R37, R35 ;  /* 0x0000002300250202 */ /* 0x000fe20000000f00 */
[----:B------:R-:W-:-:S03]  /*9240*/  HFMA2.MMA R29, -RZ, RZ, 0, 1.1920928955078125e-07 ;  /* 0x00000002ff1d7435 */ /* 0x000fc600000001ff */
[----:B------:R-:W-:Y:S01]  /*9250*/  MOV R32, R24 ;  /* 0x0000001800207202 */ /* 0x000fe20000000f00 */
[----:B------:R-:W-:Y:S01]  /*9260*/  FADD.FTZ R25, R26, R30 ;  /* 0x0000001e1a197221 */ /* 0x000fe20000010000 */
[----:B------:R-:W-:-:S07]  /*9270*/  @P0 IADD3 R26, R31, 0x3c, RZ ;  /* 0x0000003c1f1a0810 */ /* 0x000fce0007ffe0ff */
[----:B------:R-:W-:Y:S05]  /*9280*/  WARPSYNC.COLLECTIVE R23, `(.L_x_1075) ;  /* 0x0000000017087348 */ /* 0x000fea0003c00000 */
[----:B------:R0:W1:Y:S02]  /*9290*/  SHFL.BFLY P2, R30, R32, R29, R28 ;  /* 0x0c00001d201e7389 */ /* 0x000064000004001c */
[----:B01----:R-:W-:Y:S01]  /*92a0*/  ENDCOLLECTIVE ;  /* 0x000000000000791b */ /* 0x003fe20003800000 */
.L_x_1075:
[----:B------:R-:W-:Y:S02]  /*92b0*/  @P0 LOP3.LUT R26, R26, R11, RZ, 0x3c, !PT ;  /* 0x0000000b1a1a0212 */ /* 0x000fe400078e3cff */
[----:B------:R-:W-:Y:S02]  /*92c0*/  MOV R32, R25 ;  /* 0x0000001900207202 */ /* 0x000fe40000000f00 */
[----:B------:R-:W-:-:S07]  /*92d0*/  MOV R27, R30 ;  /* 0x0000001e001b7202 */ /* 0x000fce0000000f00 */
[----:B------:R-:W-:Y:S05]  /*92e0*/  WARPSYNC.COLLECTIVE R23, `(.L_x_1076) ;  /* 0x0000000017087348 */ /* 0x000fea0003c00000 */
[----:B------:R0:W1:Y:S02]  /*92f0*/  SHFL.BFLY P2, R30, R32, R29, R28 ;  /* 0x0c00001d201e7389 */ /* 0x000064000004001c */
[----:B01----:R-:W-:Y:S01]  /*9300*/  ENDCOLLECTIVE ;  /* 0x000000000000791b */ /* 0x003fe20003800000 */
.L_x_1076:
[----:B------:R-:W-:Y:S01]  /*9310*/  FADD.FTZ R33, R24, R27 ;  /* 0x0000001b18217221 */ /* 0x000fe20000010000 */
[----:B------:R-:W-:-:S04]  /*9320*/  @P0 LEA R27, R49, UR8, 0x7 ;  /* 0x00000008311b0c11 */ /* 0x000fc8000f8e38ff */
[----:B------:R-:W-:-:S05]  /*9330*/  @P0 LEA R27, R26, R27, 0x2 ;  /* 0x0000001b1a1b0211 */ /* 0x000fca00078e10ff */
[----:B------:R0:W1:Y:S01]  /*9340*/  @P0 LDS R44, [R27] ;  /* 0x000000001b2c0984 */ /* 0x0000620000000800 */
[----:B------:R-:W-:Y:S01]  /*9350*/  HFMA2.MMA R29, -RZ, RZ, 0, 5.9604644775390625e-08 ;  /* 0x00000001ff1d7435 */ /* 0x000fe200000001ff */
[----:B------:R-:W-:Y:S02]  /*9360*/  MOV R32, R33 ;  /* 0x0000002100207202 */ /* 0x000fe40000000f00 */
[----:B------:R0:W2:Y:S01]  /*9370*/  @P0 LDS R45, [R27+0x780] ;  /* 0x000780001b2d0984 */ /* 0x0000a20000000800 */
[----:B------:R-:W-:-:S07]  /*9380*/  FADD.FTZ R34, R25, R30 ;  /* 0x0000001e19227221 */ /* 0x000fce0000010000 */
[----:B012---:R-:W-:Y:S05]  /*9390*/  WARPSYNC.COLLECTIVE R23, `(.L_x_1077) ;  /* 0x0000000017087348 */ /* 0x007fea0003c00000 */
[----:B------:R3:W4:Y:S02]  /*93a0*/  SHFL.BFLY P2, R30, R32, R29, R28 ;  /* 0x0c00001d201e7389 */ /* 0x000724000004001c */
[----:B01234-:R-:W-:Y:S01]  /*93b0*/  ENDCOLLECTIVE ;  /* 0x000000000000791b */ /* 0x01ffe20003800000 */
.L_x_1077:
[----:B------:R-:W0:Y:S01]  /*93c0*/  LDC.64 R24, c[0x0][0x218] ;  /* 0x00008600ff187b82 */ /* 0x000e220000000a00 */
[----:B------:R-:W-:Y:S02]  /*93d0*/  MOV R32, R34 ;  /* 0x0000002200207202 */ /* 0x000fe40000000f00 */
[----:B------:R-:W-:-:S07]  /*93e0*/  MOV R36, R30 ;  /* 0x0000001e00247202 */ /* 0x000fce0000000f00 */
[----:B0-----:R-:W-:Y:S05]  /*93f0*/  WARPSYNC.COLLECTIVE R23, `(.L_x_1078) ;  /* 0x0000000017087348 */ /* 0x001fea0003c00000 */
[----:B------:R1:W2:Y:S02]  /*9400*/  SHFL.BFLY P2, R30, R32, R29, R28 ;  /* 0x0c00001d201e7389 */ /* 0x0002a4000004001c */
[----:B012---:R-:W-:Y:S01]  /*9410*/  ENDCOLLECTIVE ;  /* 0x000000000000791b */ /* 0x007fe20003800000 */
.L_x_1078:
        /* <DEDUP_REMOVED lines=9> */
.L_x_1079:
        /* <DEDUP_REMOVED lines=8> */
.L_x_1080:
[----:B------:R-:W-:Y:S01]  /*9530*/  FADD.FTZ R40, R40, R37 ;  /* 0x0000002528287221 */ /* 0x000fe20000010000 */
[----:B------:R-:W-:-:S04]  /*9540*/  HFMA2.MMA R29, -RZ, RZ, 0, 2.384185791015625e-07 ;  /* 0x00000004ff1d7435 */ /* 0x000fc800000001ff */
[----:B------:R-:W-:Y:S02]  /*9550*/  MOV R32, R40 ;  /* 0x0000002800207202 */ /* 0x000fe40000000f00 */
[----:B------:R-:W-:-:S07]  /*9560*/  MOV R39, R30 ;  /* 0x0000001e00277202 */ /* 0x000fce0000000f00 */
[----:B------:R-:W-:Y:S05]  /*9570*/  WARPSYNC.COLLECTIVE R23, `(.L_x_1081) ;  /* 0x0000000017087348 */ /* 0x000fea0003c00000 */
[----:B------:R0:W1:Y:S02]  /*9580*/  SHFL.BFLY P2, R30, R32, R29, R28 ;  /* 0x0c00001d201e7389 */ /* 0x000064000004001c */
[----:B01----:R-:W-:Y:S01]  /*9590*/  ENDCOLLECTIVE ;  /* 0x000000000000791b */ /* 0x003fe20003800000 */
.L_x_1081:
[----:B------:R-:W-:-:S05]  /*95a0*/  FADD.FTZ R39, R39, R38 ;  /* 0x0000002627277221 */ /* 0x000fca0000010000 */
[----:B------:R-:W-:Y:S02]  /*95b0*/  MOV R32, R39 ;  /* 0x0000002700207202 */ /* 0x000fe40000000f00 */
[----:B------:R-:W-:-:S07]  /*95c0*/  MOV R37, R30 ;  /* 0x0000001e00257202 */ /* 0x000fce0000000f00 */
[----:B------:R-:W-:Y:S05]  /*95d0*/  WARPSYNC.COLLECTIVE R23, `(.L_x_1082) ;  /* 0x0000000017087348 */ /* 0x000fea0003c00000 */
[----:B------:R0:W1:Y:S02]  /*95e0*/  SHFL.BFLY P2, R30, R32, R29, R28 ;  /* 0x0c00001d201e7389 */ /* 0x000064000004001c */
[----:B01----:R-:W-:Y:S01]  /*95f0*/  ENDCOLLECTIVE ;  /* 0x000000000000791b */ /* 0x003fe20003800000 */
.L_x_1082:
[----:B------:R-:W-:Y:S01]  /*9600*/  FADD.FTZ R37, R40, R37 ;  /* 0x0000002528257221 */ /* 0x000fe20000010000 */
[----:B------:R-:W-:-:S04]  /*9610*/  HFMA2.MMA R29, -RZ, RZ, 0, 1.1920928955078125e-07 ;  /* 0x00000002ff1d7435 */ /* 0x000fc800000001ff */
[----:B------:R-:W-:Y:S02]  /*9620*/  MOV R32, R37 ;  /* 0x0000002500207202 */ /* 0x000fe40000000f00 */
[----:B------:R-:W-:-:S07]  /*9630*/  MOV R38, R30 ;  /* 0x0000001e00267202 */ /* 0x000fce0000000f00 */
[----:B------:R-:W-:Y:S05]  /*9640*/  WARPSYNC.COLLECTIVE R23, `(.L_x_1083) ;  /* 0x0000000017087348 */ /* 0x000fea0003c00000 */
[----:B------:R0:W1:Y:S02]  /*9650*/  SHFL.BFLY P2, R30, R32, R29, R28 ;  /* 0x0c00001d201e7389 */ /* 0x000064000004001c */
[----:B01----:R-:W-:Y:S01]  /*9660*/  ENDCOLLECTIVE ;  /* 0x000000000000791b */ /* 0x003fe20003800000 */
.L_x_1083:
[----:B------:R-:W-:-:S05]  /*9670*/  FADD.FTZ R38, R39, R38 ;  /* 0x0000002627267221 */ /* 0x000fca0000010000 */
[----:B------:R-:W-:Y:S02]  /*9680*/  MOV R32, R38 ;  /* 0x0000002600207202 */ /* 0x000fe40000000f00 */
[----:B------:R-:W-:-:S07]  /*9690*/  MOV R26, R30 ;  /* 0x0000001e001a7202 */ /* 0x000fce0000000f00 */
[----:B------:R-:W-:Y:S05]  /*96a0*/  WARPSYNC.COLLECTIVE R23, `(.L_x_1084) ;  /* 0x0000000017087348 */ /* 0x000fea0003c00000 */
[----:B------:R0:W1:Y:S02]  /*96b0*/  SHFL.BFLY P2, R30, R32, R29, R28 ;  /* 0x0c00001d201e7389 */ /* 0x000064000004001c */
[----:B01----:R-:W-:Y:S01]  /*96c0*/  ENDCOLLECTIVE ;  /* 0x000000000000791b */ /* 0x003fe20003800000 */
.L_x_1084:
        /* <DEDUP_REMOVED lines=9> */
[----:B------:R-:W-:-:S07]  /*9760*/  MOV R41, R30 ;  /* 0x0000001e00297202 */ /* 0x000fce0000000f00 */
[----:B012---:R-:W-:Y:S05]  /*9770*/  WARPSYNC.COLLECTIVE R23, `(.L_x_1085) ;  /* 0x0000000017087348 */ /* 0x007fea0003c00000 */
[----:B------:R3:W4:Y:S02]  /*9780*/  SHFL.BFLY P2, R30, R32, R29, R28 ;  /* 0x0c00001d201e7389 */ /* 0x000724000004001c */
[----:B01234-:R-:W-:Y:S01]  /*9790*/  ENDCOLLECTIVE ;  /* 0x000000000000791b */ /* 0x01ffe20003800000 */
.L_x_1085:
[----:B------:R-:W-:Y:S01]  /*97a0*/  FADD.FTZ R41, R38, R41 ;  /* 0x0000002926297221 */ /* 0x000fe20000010000 */
[----:B------:R-:W0:Y:S04]  /*97b0*/  LDC.64 R26, c[0x0][0x220] ;  /* 0x00008800ff1a7b82 */ /* 0x000e280000000a00 */
[----:B------:R-:W-:Y:S02]  /*97c0*/  MOV R32, R41 ;  /* 0x0000002900207202 */ /* 0x000fe40000000f00 */
[----:B------:R-:W-:-:S07]  /*97d0*/  MOV R38, R30 ;  /* 0x0000001e00267202 */ /* 0x000fce0000000f00 */
[----:B0-----:R-:W-:Y:S05]  /*97e0*/  WARPSYNC.COLLECTIVE R23, `(.L_x_1086) ;  /* 0x0000000017087348 */ /* 0x001fea0003c00000 */
[----:B------:R1:W2:Y:S02]  /*97f0*/  SHFL.BFLY P2, R30, R32, R29, R28 ;  /* 0x0c00001d201e7389 */ /* 0x0002a4000004001c */
[----:B012---:R-:W-:Y:S01]  /*9800*/  ENDCOLLECTIVE ;  /* 0x000000000000791b */ /* 0x007fe20003800000 */
.L_x_1086:
        /* <DEDUP_REMOVED lines=11> */
.L_x_1087:
[----:B------:R-:W-:Y:S01]  /*98c0*/  @!P0 F2FP.BF16.F32.PACK_AB R31, RZ, R34 ;  /* 0x00000022ff1f823e */ /* 0x000fe200000010ff */
[----:B------:R-:W-:Y:S01]  /*98d0*/  FADD.FTZ R40, R41, R40 ;  /* 0x0000002829287221 */ /* 0x000fe20000010000 */
[----:B------:R-:W-:Y:S02]  /*98e0*/  MOV R32, R43 ;  /* 0x0000002b00207202 */ /* 0x000fe40000000f00 */
[----:B------:R-:W-:-:S07]  /*98f0*/  MOV R45, R30 ;  /* 0x0000001e002d7202 */ /* 0x000fce0000000f00 */
[----:B------:R-:W-:Y:S05]  /*9900*/  WARPSYNC.COLLECTIVE R23, `(.L_x_1088) ;  /* 0x0000000017087348 */ /* 0x000fea0003c00000 */
[----:B------:R0:W1:Y:S02]  /*9910*/  SHFL.BFLY P2, R30, R32, R29, R28 ;  /* 0x0c00001d201e7389 */ /* 0x000064000004001c */
[----:B01----:R-:W-:Y:S01]  /*9920*/  ENDCOLLECTIVE ;  /* 0x000000000000791b */ /* 0x003fe20003800000 */
.L_x_1088:
[----:B------:R-:W-:Y:S01]  /*9930*/  FADD.FTZ R45, R45, R42 ;  /* 0x0000002a2d2d7221 */ /* 0x000fe20000010000 */
[----:B------:R-:W-:-:S04]  /*9940*/  HFMA2.MMA R29, -RZ, RZ, 0, 2.384185791015625e-07 ;  /* 0x00000004ff1d7435 */ /* 0x000fc800000001ff */
[----:B------:R-:W-:Y:S02]  /*9950*/  MOV R32, R45 ;  /* 0x0000002d00207202 */ /* 0x000fe40000000f00 */
[----:B------:R-:W-:-:S07]  /*9960*/  MOV R44, R30 ;  /* 0x0000001e002c7202 */ /* 0x000fce0000000f00 */
[----:B------:R-:W-:Y:S05]  /*9970*/  WARPSYNC.COLLECTIVE R23, `(.L_x_1089) ;  /* 0x0000000017087348 */ /* 0x000fea0003c00000 */
[----:B------:R0:W1:Y:S02]  /*9980*/  SHFL.BFLY P2, R30, R32, R29, R28 ;  /* 0x0c00001d201e7389 */ /* 0x000064000004001c */
[----:B01----:R-:W-:Y:S01]  /*9990*/  ENDCOLLECTIVE ;  /* 0x000000000000791b */ /* 0x003fe20003800000 */
.L_x_1089:
[----:B------:R-:W-:-:S05]  /*99a0*/  FADD.FTZ R44, R44, R43 ;  /* 0x0000002b2c2c7221 */ /* 0x000fca0000010000 */
[----:B------:R-:W-:Y:S02]  /*99b0*/  MOV R32, R44 ;  /* 0x0000002c00207202 */ /* 0x000fe40000000f00 */
[----:B------:R-:W-:-:S07]  /*99c0*/  MOV R42, R30 ;  /* 0x0000001e002a7202 */ /* 0x000fce0000000f00 */
[----:B------:R-:W-:Y:S05]  /*99d0*/  WARPSYNC.COLLECTIVE R23, `(.L_x_1090) ;  /* 0x0000000017087348 */ /* 0x000fea0003c00000 */
[----:B------:R0:W1:Y:S02]  /*99e0*/  SHFL.BFLY P2, R30, R32, R29, R28 ;  /* 0x0c00001d201e7389 */ /* 0x000064000004001c */
[----:B01----:R-:W-:Y:S01]  /*99f0*/  ENDCOLLECTIVE ;  /* 0x000000000000791b */ /* 0x003fe20003800000 */
.L_x_1090:
[----:B------:R-:W-:Y:S01]  /*9a00*/  FADD.FTZ R42, R45, R42 ;  /* 0x0000002a2d2a7221 */ /* 0x000fe20000010000 */
[----:B------:R-:W-:-:S04]  /*9a10*/  HFMA2.MMA R29, -RZ, RZ, 0, 1.1920928955078125e-07 ;  /* 0x00000002ff1d7435 */ /* 0x000fc800000001ff */
[----:B------:R-:W-:Y:S02]  /*9a20*/  MOV R32, R42 ;  /* 0x0000002a00207202 */ /* 0x000fe40000000f00 */
[----:B------:R-:W-:-:S07]  /*9a30*/  MOV R43, R30 ;  /* 0x0000001e002b7202 */ /* 0x000fce0000000f00 */
[----:B------:R-:W-:Y:S05]  /*9a40*/  WARPSYNC.COLLECTIVE R23, `(.L_x_1091) ;  /* 0x0000000017087348 */ /* 0x000fea0003c00000 */
[----:B------:R0:W1:Y:S02]  /*9a50*/  SHFL.BFLY P2, R30, R32, R29, R28 ;  /* 0x0c00001d201e7389 */ /* 0x000064000004001c */
[----:B01----:R-:W-:Y:S01]  /*9a60*/  ENDCOLLECTIVE ;  /* 0x000000000000791b */ /* 0x003fe20003800000 */
.L_x_1091:
[----:B------:R-:W-:-:S05]  /*9a70*/  FADD.FTZ R43, R44, R43 ;  /* 0x0000002b2c2b7221 */ /* 0x000fca0000010000 */
[----:B------:R-:W-:Y:S02]  /*9a80*/  MOV R32, R43 ;  /* 0x0000002b00207202 */ /* 0x000fe40000000f00 */
[----:B------:R-:W-:-:S07]  /*9a90*/  MOV R45, R30 ;  /* 0x0000001e002d7202 */ /* 0x000fce0000000f00 */
[----:B------:R-:W-:Y:S05]  /*9aa0*/  WARPSYNC.COLLECTIVE R23, `(.L_x_1092) ;  /* 0x0000000017087348 */ /* 0x000fea0003c00000 */
[----:B------:R0:W1:Y:S02]  /*9ab0*/  SHFL.BFLY P2, R30, R32, R29, R28 ;  /* 0x0c00001d201e7389 */ /* 0x000064000004001c */
[----:B01----:R-:W-:Y:S01]  /*9ac0*/  ENDCOLLECTIVE ;  /* 0x000000000000791b */ /* 0x003fe20003800000 */
.L_x_1092:
[----:B------:R-:W-:Y:S01]  /*9ad0*/  FADD.FTZ R45, R42, R45 ;  /* 0x0000002d2a2d7221 */ /* 0x000fe20000010000 */
[----:B------:R-:W-:-:S04]  /*9ae0*/  HFMA2.MMA R29, -RZ, RZ, 0, 5.9604644775390625e-08 ;  /* 0x00000001ff1d7435 */ /* 0x000fc800000001ff */
[----:B------:R-:W-:Y:S02]  /*9af0*/  MOV R32, R45 ;  /* 0x0000002d00207202 */ /* 0x000fe40000000f00 */
[----:B------:R-:W-:-:S07]  /*9b00*/  MOV R44, R30 ;  /* 0x0000001e002c7202 */ /* 0x000fce0000000f00 */
[----:B------:R-:W-:Y:S05]  /*9b10*/  WARPSYNC.COLLECTIVE R23, `(.L_x_1093) ;  /* 0x0000000017087348 */ /* 0x000fea0003c00000 */
[----:B------:R0:W1:Y:S02]  /*9b20*/  SHFL.BFLY P2, R30, R32, R29, R28 ;  /* 0x0c00001d201e7389 */ /* 0x000064000004001c */
[----:B01----:R-:W-:Y:S01]  /*9b30*/  ENDCOLLECTIVE ;  /* 0x000000000000791b */ /* 0x003fe20003800000 */
.L_x_1093:
[----:B------:R-:W-:-:S05]  /*9b40*/  FADD.FTZ R43, R43, R44 ;  /* 0x0000002c2b2b7221 */ /* 0x000fca0000010000 */
[----:B------:R-:W-:Y:S02]  /*9b50*/  MOV R32, R43 ;  /* 0x0000002b00207202 */ /* 0x000fe40000000f00 */
[----:B------:R-:W-:-:S07]  /*9b60*/  MOV R42, R30 ;  /* 0x0000001e002a7202 */ /* 0x000fce0000000f00 */
[----:B------:R-:W-:Y:S05]  /*9b70*/  WARPSYNC.COLLECTIVE R23, `(.L_x_1094) ;  /* 0x0000000017087348 */ /* 0x000fea0003c00000 */
[----:B------:R0:W1:Y:S02]  /*9b80*/  SHFL.BFLY P2, R30, R32, R29, R28 ;  /* 0x0c00001d201e7389 */ /* 0x000064000004001c */
[----:B01----:R-:W-:Y:S01]  /*9b90*/  ENDCOLLECTIVE ;  /* 0x000000000000791b */ /* 0x003fe20003800000 */
.L_x_1094:
[----:B------:R-:W-:Y:S01]  /*9ba0*/  HFMA2.MMA R29, -RZ, RZ, 0, 4.76837158203125e-07 ;  /* 0x00000008ff1d7435 */ /* 0x000fe200000001ff */
[----:B------:R-:W-:Y:S02]  /*9bb0*/  MOV R32, R46 ;  /* 0x0000002e00207202 */ /* 0x000fe40000000f00 */
[----:B------:R-:W-:-:S08]  /*9bc0*/  MOV R44, R30 ;  /* 0x0000001e002c7202 */ /* 0x000fd00000000f00 */
[----:B------:R-:W-:Y:S05]  /*9bd0*/  WARPSYNC.COLLECTIVE R23, `(.L_x_1095) ;  /* 0x0000000017087348 */ /* 0x000fea0003c00000 */
[----:B------:R0:W1:Y:S02]  /*9be0*/  SHFL.BFLY P2, R30, R32, R29, R28 ;  /* 0x0c00001d201e7389 */ /* 0x000064000004001c */
[----:B01----:R-:W-:Y:S01]  /*9bf0*/  ENDCOLLECTIVE ;  /* 0x000000000000791b */ /* 0x003fe20003800000 */
.L_x_1095:
[----:B------:R-:W-:Y:S02]  /*9c00*/  MOV R32, R50 ;  /* 0x0000003200207202 */ /* 0x000fe40000000f00 */
[----:B------:R-:W-:-:S07]  /*9c10*/  MOV R51, R30 ;  /* 0x0000001e00337202 */ /* 0x000fce0000000f00 */
[----:B------:R-:W-:Y:S05]  /*9c20*/  WARPSYNC.COLLECTIVE R23, `(.L_x_1096) ;  /* 0x0000000017087348 */ /* 0x000fea0003c00000 */
[----:B------:R0:W1:Y:S02]  /*9c30*/  SHFL.BFLY P2, R30, R32, R29, R28 ;  /* 0x0c00001d201e7389 */ /* 0x000064000004001c */
[----:B01----:R-:W-:Y:S01]  /*9c40*/  ENDCOLLECTIVE ;  /* 0x000000000000791b */ /* 0x003fe20003800000 */
.L_x_1096:
[----:B------:R-:W-:Y:S01]  /*9c50*/  FADD.FTZ R51, R51, R46 ;  /* 0x0000002e33337221 */ /* 0x000fe20000010000 */
[----:B------:R-:W-:-:S04]  /*9c60*/  HFMA2.MMA R29, -RZ, RZ, 0, 2.384185791015625e-07 ;  /* 0x00000004ff1d7435 */ /* 0x000fc800000001ff */
[----:B------:R-:W-:Y:S02]  /*9c70*/  MOV R32, R51 ;  /* 0x0000003300207202 */ /* 0x000fe40000000f00 */
[----:B------:R-:W-:-:S07]  /*9c80*/  MOV R53, R30 ;  /* 0x0000001e00357202 */ /* 0x000fce0000000f00 */
[----:B------:R-:W-:Y:S05]  /*9c90*/  WARPSYNC.COLLECTIVE R23, `(.L_x_1097) ;  /* 0x0000000017087348 */ /* 0x000fea0003c00000 */
[----:B------:R0:W1:Y:S02]  /*9ca0*/  SHFL.BFLY P2, R30, R32, R29, R28 ;  /* 0x0c00001d201e7389 */ /* 0x000064000004001c */
[----:B01----:R-:W-:Y:S01]  /*9cb0*/  ENDCOLLECTIVE ;  /* 0x000000000000791b */ /* 0x003fe20003800000 */
.L_x_1097:
[----:B------:R-:W-:-:S05]  /*9cc0*/  FADD.FTZ R53, R53, R50 ;  /* 0x0000003235357221 */ /* 0x000fca0000010000 */
[----:B------:R-:W-:Y:S02]  /*9cd0*/  MOV R32, R53 ;  /* 0x0000003500207202 */ /* 0x000fe40000000f00 */
[----:B------:R-:W-:-:S07]  /*9ce0*/  MOV R46, R30 ;  /* 0x0000001e002e7202 */ /* 0x000fce0000000f00 */
[----:B------:R-:W-:Y:S05]  /*9cf0*/  WARPSYNC.COLLECTIVE R23, `(.L_x_1098) ;  /* 0x0000000017087348 */ /* 0x000fea0003c00000 */
[----:B------:R0:W1:Y:S02]  /*9d00*/  SHFL.BFLY P2, R30, R32, R29, R28 ;  /* 0x0c00001d201e7389 */ /* 0x000064000004001c */
[----:B01----:R-:W-:Y:S01]  /*9d10*/  ENDCOLLECTIVE ;  /* 0x000000000000791b */ /* 0x003fe20003800000 */
.L_x_1098:
[----:B------:R-:W-:Y:S01]  /*9d20*/  FADD.FTZ R46, R51, R46 ;  /* 0x0000002e332e7221 */ /* 0x000fe20000010000 */
[----:B------:R-:W-:-:S04]  /*9d30*/  HFMA2.MMA R29, -RZ, RZ, 0, 1.1920928955078125e-07 ;  /* 0x00000002ff1d7435 */ /* 0x000fc800000001ff */
[----:B------:R-:W-:Y:S02]  /*9d40*/  MOV R32, R46 ;  /* 0x0000002e00207202 */ /* 0x000fe40000000f00 */
[----:B------:R-:W-:-:S07]  /*9d50*/  MOV R50, R30 ;  /* 0x0000001e00327202 */ /* 0x000fce0000000f00 */
[----:B------:R-:W-:Y:S05]  /*9d60*/  WARPSYNC.COLLECTIVE R23, `(.L_x_1099) ;  /* 0x0000000017087348 */ /* 0x000fea0003c00000 */
[----:B------:R0:W1:Y:S02]  /*9d70*/  SHFL.BFLY P2, R30, R32, R29, R28 ;  /* 0x0c00001d201e7389 */ /* 0x000064000004001c */
[----:B01----:R-:W-:Y:S01]  /*9d80*/  ENDCOLLECTIVE ;  /* 0x000000000000791b */ /* 0x003fe20003800000 */
.L_x_1099:
[----:B------:R-:W-:-:S05]  /*9d90*/  FADD.FTZ R50, R53, R50 ;  /* 0x0000003235327221 */ /* 0x000fca0000010000 */
[----:B------:R-:W-:Y:S02]  /*9da0*/  MOV R32, R50 ;  /* 0x0000003200207202 */ /* 0x000fe40000000f00 */
[----:B------:R-:W-:-:S07]  /*9db0*/  MOV R37, R30 ;  /* 0x0000001e00257202 */ /* 0x000fce0000000f00 */
[----:B------:R-:W-:Y:S05]  /*9dc0*/  WARPSYNC.COLLECTIVE R23, `(.L_x_1100) ;  /* 0x0000000017087348 */ /* 0x000fea0003c00000 */
[----:B------:R0:W1:Y:S02]  /*9dd0*/  SHFL.BFLY P2, R30, R32, R29, R28 ;  /* 0x0c00001d201e7389 */ /* 0x000064000004001c */
[----:B01----:R-:W-:Y:S01]  /*9de0*/  ENDCOLLECTIVE ;  /* 0x000000000000791b */ /* 0x003fe20003800000 */
.L_x_1100:
        /* <DEDUP_REMOVED lines=21> */
.L_x_1101:
        /* <DEDUP_REMOVED lines=11> */
.L_x_1102:
[----:B------:R-:W-:Y:S01]  /*9ff0*/  FADD.FTZ R34, R37, R34 ;  /* 0x0000002225227221 */ /* 0x000fe20000010000 */
[----:B------:R-:W-:Y:S06]  /*a000*/  BRA `(.L_x_1103) ;  /* 0xffffffe400107947 */ /* 0x000fec000383ffff */
.L_x_1104:
        /* <DEDUP_REMOVED lines=15> */
.L_x_3194:


//--------------------- .text._ZN13group_norm_v218gn_bwd_cuda_kernelI13__nv_bfloat16Li480ELi1ELi16ELi60ELi1024ELb1ELb1ELi32ELi960ELi960ELi4ELb1ELi4ELb0ELb0ELNS_15WgradSyncMethodE3ENS_16CompileConditionILi900EEEEEvPT_S6_S6_PKS5_S8_S8_S8_PKfflPfPj --------------------------
	.section	.text._ZN13group_norm_v218gn_bwd_cuda_kernelI13__nv_bfloat16Li480ELi1ELi16ELi60ELi1024ELb1ELb1ELi32ELi960ELi960ELi4ELb1ELi4ELb0ELb0ELNS_15WgradSyncMethodE3ENS_16CompileConditionILi900EEEEEvPT_S6_S6_PKS5_S8_S8_S8_PKfflPfPj,"ax",@progbits
	.align	128
        .global         _ZN13group_norm_v218gn_bwd_cuda_kernelI13__nv_bfloat16Li480ELi1ELi16ELi60ELi1024ELb1ELb1ELi32ELi960ELi960ELi4ELb1ELi4ELb0ELb0ELNS_15WgradSyncMethodE3ENS_16CompileConditionILi900EEEEEvPT_S6_S6_PKS5_S8_S8_S8_PKfflPfPj
        .type           _ZN13group_norm_v218gn_bwd_cuda_kernelI13__nv_bfloat16Li480ELi1ELi16ELi60ELi1024ELb1ELb1ELi32ELi960ELi960ELi4ELb1ELi4ELb0ELb0ELNS_15WgradSyncMethodE3ENS_16CompileConditionILi900EEEEEvPT_S6_S6_PKS5_S8_S8_S8_PKfflPfPj,@function
        .size           _ZN13group_norm_v218gn_bwd_cuda_kernelI13__nv_bfloat16Li480ELi1ELi16ELi60ELi1024ELb1ELb1ELi32ELi960ELi960ELi4ELb1ELi4ELb0ELb0ELNS_15WgradSyncMethodE3ENS_16CompileConditionILi900EEEEEvPT_S6_S6_PKS5_S8_S8_S8_PKfflPfPj,(.L_x_3195 - _ZN13group_norm_v218gn_bwd_cuda_kernelI13__nv_bfloat16Li480ELi1ELi16ELi60ELi1024ELb1ELb1ELi32ELi960ELi960ELi4ELb1ELi4ELb0ELb0ELNS_15WgradSyncMethodE3ENS_16CompileConditionILi900EEEEEvPT_S6_S6_PKS5_S8_S8_S8_PKfflPfPj)
        .other          _ZN13group_norm_v218gn_bwd_cuda_kernelI13__nv_bfloat16Li480ELi1ELi16ELi60ELi1024ELb1ELb1ELi32ELi960ELi960ELi4ELb1ELi4ELb0ELb0ELNS_15WgradSyncMethodE3ENS_16CompileConditionILi900EEEEEvPT_S6_S6_PKS5_S8_S8_S8_PKfflPfPj,@"STO_CUDA_ENTRY STV_DEFAULT"
_ZN13group_norm_v218gn_bwd_cuda_kernelI13__nv_bfloat16Li480ELi1ELi16ELi60ELi1024ELb1ELb1ELi32ELi960ELi960ELi4ELb1ELi4ELb0ELb0ELNS_15WgradSyncMethodE3ENS_16CompileConditionILi900EEEEEvPT_S6_S6_PKS5_S8_S8_S8_PKfflPfPj:
.text._ZN13group_norm_v218gn_bwd_cuda_kernelI13__nv_bfloat16Li480ELi1ELi16ELi60ELi1024ELb1ELb1ELi32ELi960ELi960ELi4ELb1ELi4ELb0ELb0ELNS_15WgradSyncMethodE3ENS_16CompileConditionILi900EEEEEvPT_S6_S6_PKS5_S8_S8_S8_PKfflPfPj:
        /* <DEDUP_REMOVED lines=28> */
.L_x_1107:
        /* <DEDUP_REMOVED lines=8> */
.L_x_1106:
[----:B------:R-:W-:Y:S05]  /*0240*/  WARPSYNC.ALL ;  /* 0x0000000000007948 */ /* 0x000fea0003800000 */
[----:B------:R-:W-:Y:S06]  /*0250*/  BAR.SYNC.DEFER_BLOCKING 0x0 ;  /* 0x0000000000007b1d */ /* 0x000fec0000010000 */
[----:B------:R-:W-:Y:S05]  /*0260*/  BRA `(.L_x_1108) ;  /* 0x000000b400447947 */ /* 0x000fea0003800000 */
.L_x_1105:
        /* <DEDUP_REMOVED lines=11> */
[----:B------:R-:W0:Y:S01]  /*0320*/  S2UR UR9, SR_CgaCtaId ;  /* 0x00000000000979c3 */ /* 0x000e220000008800 */
[----:B------:R-:W-:Y:S01]  /*0330*/  ULOP3.LUT UR4, UR20, 0x1f, URZ, 0xc0, !UPT ;  /* 0x0000001f14047892 */ /* 0x000fe2000f8ec03f */
[----:B------:R-:W-:Y:S01]  /*0340*/  SHF.R.U32.HI R14, RZ, 0x1, R40 ;  /* 0x00000001ff0e7819 */ /* 0x000fe20000011628 */
[----:B------:R-:W-:Y:S01]  /*0350*/  UMOV UR8, 0x400 ;  /* 0x0000040000087882 */ /* 0x000fe20000000000 */
[----:B------:R-:W-:Y:S01]  /*0360*/  IADD3 R8, R40, 0x1e0, RZ ;  /* 0x000001e028087810 */ /* 0x000fe20007ffe0ff */
[----:B------:R-:W-:Y:S01]  /*0370*/  UIADD3 UR6, UR8, 0x3c00, URZ ;  /* 0x00003c0008067890 */ /* 0x000fe2000fffe03f */
[----:B------:R-:W-:Y:S01]  /*0380*/  SHF.L.U32 R7, R14, 0x5, RZ ;  /* 0x000000050e077819 */ /* 0x000fe200000006ff */
[----:B------:R-:W-:Y:S01]  /*0390*/  USHF.L.U32 UR7, UR10, 0x5, URZ ;  /* 0x000000050a077899 */ /* 0x000fe2000800063f */
[----:B------:R-:W-:Y:S01]  /*03a0*/  MOV R6, UR4 ;  /* 0x0000000400067c02 */ /* 0x000fe20008000f00 */
[----:B------:R-:W-:Y:S01]  /*03b0*/  UIADD3 UR11, -UR10, URZ, URZ ;  /* 0x0000003f0a0b7290 */ /* 0x000fe2000fffe13f */
[----:B------:R-:W-:Y:S01]  /*03c0*/  SHF.R.S32.HI R9, RZ, 0x1f, R8 ;  /* 0x0000001fff097819 */ /* 0x000fe20000011408 */
[----:B------:R-:W-:Y:S01]  /*03d0*/  ULOP3.LUT UR4, UR7, 0xffffffe0, UR4, 0xe2, !UPT ;  /* 0xffffffe007047892 */ /* 0x000fe2000f8ee204 */
[----:B------:R-:W-:Y:S01]  /*03e0*/  LOP3.LUT R12, R7, 0xffffffe0, R6, 0xe2, !PT ;  /* 0xffffffe0070c7812 */ /* 0x000fe200078ee206 */
[----:B------:R-:W-:Y:S01]  /*03f0*/  IMAD.WIDE.U32 R6, R0, -0x77777777, RZ ;  /* 0x8888888900067825 */ /* 0x000fe200078e00ff */
[----:B------:R-:W-:-:S02]  /*0400*/  LEA.HI R10, R9, R8, RZ, 0x2 ;  /* 0x00000008090a7211 */ /* 0x000fc400078f10ff */
[----:B------:R-:W-:Y:S01]  /*0410*/  LEA.HI R13, R9, R8, RZ, 0x4 ;  /* 0x00000008090d7211 */ /* 0x000fe200078f20ff */
[----:B------:R1:W-:Y:S01]  /*0420*/  STL [R1+0x16c], R12 ;  /* 0x00016c0c01007387 */ /* 0x0003e20000100800 */
[----:B------:R-:W-:Y:S02]  /*0430*/  SHF.R.U32.HI R0, RZ, 0x3, R7 ;  /* 0x00000003ff007819 */ /* 0x000fe40000011607 */
[----:B------:R-:W-:Y:S02]  /*0440*/  LOP3.LUT R11, R10, 0xfffffffc, RZ, 0xc0, !PT ;  /* 0xfffffffc0a0b7812 */ /* 0x000fe400078ec0ff */
[----:B------:R-:W-:Y:S01]  /*0450*/  SHF.R.S32.HI R10, RZ, 0x2, R10 ;  /* 0x00000002ff0a7819 */ /* 0x000fe2000001140a */
[----:B------:R4:W-:Y:S01]  /*0460*/  STL [R1+0xfc], R0 ;  /* 0x0000fc0001007387 */ /* 0x0009e20000100800 */
[----:B0-----:R-:W-:Y:S01]  /*0470*/  ULEA UR6, UR9, UR6, 0x18 ;  /* 0x0000000609067291 */ /* 0x001fe2000f8ec03f */
[----:B------:R-:W-:Y:S01]  /*0480*/  SHF.R.U32.HI R13, RZ, 0x4, R13 ;  /* 0x00000004ff0d7819 */ /* 0x000fe2000001160d */
[----:B------:R-:W-:Y:S01]  /*0490*/  ULEA UR9, UR9, UR8, 0x18 ;  /* 0x0000000809097291 */ /* 0x000fe2000f8ec03f */
[----:B-1----:R-:W-:-:S02]  /*04a0*/  IADD3 R12, R8, -R11, RZ ;  /* 0x8000000b080c7210 */ /* 0x002fc40007ffe0ff */
[----:B------:R-:W-:Y:S01]  /*04b0*/  SHF.R.S32.HI R8, RZ, 0x1f, R40 ;  /* 0x0000001fff087819 */ /* 0x000fe20000011428 */
[----:B------:R-:W-:Y:S01]  /*04c0*/  UMOV UR8, UR10 ;  /* 0x0000000a00087c82 */ /* 0x000fe20008000000 */
[----:B------:R-:W-:Y:S01]  /*04d0*/  MOV R41, UR6 ;  /* 0x0000000600297c02 */ /* 0x000fe20008000f00 */
[----:B------:R-:W-:Y:S01]  /*04e0*/  ULEA UR6, UP0, UR10, UR12, 0x2 ;  /* 0x0000000c0a067291 */ /* 0x000fe2000f80103f */
[----:B----4-:R-:W-:Y:S01]  /*04f0*/  IMAD R0, R14, 0x3c, RZ ;  /* 0x0000003c0e007824 */ /* 0x010fe200078e02ff */
[----:B------:R-:W-:Y:S02]  /*0500*/  SHF.L.U32 R14, R40, 0x3, RZ ;  /* 0x00000003280e7819 */ /* 0x000fe400000006ff */
[----:B------:R-:W-:Y:S01]  /*0510*/  LEA.HI R9, R8, R40, RZ, 0x2 ;  /* 0x0000002808097211 */ /* 0x000fe200078f10ff */
[----:B------:R-:W-:Y:S01]  /*0520*/  ULEA.HI.X UR7, UR10, UR13, UR5, 0x2, UP0 ;  /* 0x0000000d0a077291 */ /* 0x000fe200080f1405 */
[C---:B------:R-:W-:Y:S01]  /*0530*/  IADD3 R7, R0.reuse, 0x4, RZ ;  /* 0x0000000400077810 */ /* 0x040fe20007ffe0ff */
[----:B------:R-:W-:Y:S01]  /*0540*/  UISETP.NE.AND UP0, UPT, UR20, UR11, UPT ;  /* 0x0000000b1400728c */ /* 0x000fe2000bf05270 */
[----:B------:R-:W-:-:S02]  /*0550*/  IADD3 R11, R0, 0x8, RZ ;  /* 0x00000008000b7810 */ /* 0x000fc40007ffe0ff */
[C---:B------:R-:W-:Y:S02]  /*0560*/  IADD3 R15, R0.reuse, 0xc, RZ ;  /* 0x0000000c000f7810 */ /* 0x040fe40007ffe0ff */
[----:B------:R-:W-:Y:S02]  /*0570*/  SHF.R.U32.HI R6, RZ, 0x2, R0 ;  /* 0x00000002ff067819 */ /* 0x000fe40000011600 */
[----:B------:R-:W-:Y:S02]  /*0580*/  SHF.R.U32.HI R7, RZ, 0x2, R7 ;  /* 0x00000002ff077819 */ /* 0x000fe40000011607 */
[----:B------:R-:W-:Y:S02]  /*0590*/  IADD3 R19, R0, 0x14, RZ ;  /* 0x0000001400137810 */ /* 0x000fe40007ffe0ff */
[----:B------:R-:W-:Y:S01]  /*05a0*/  SHF.R.U32.HI R16, RZ, 0x2, R11 ;  /* 0x00000002ff107819 */ /* 0x000fe2000001160b */
[----:B------:R-:W-:Y:S01]  /*05b0*/  IMAD R11, R6, 0x18, R41 ;  /* 0x00000018060b7824 */ /* 0x000fe200078e0229 */
[----:B------:R-:W-:Y:S01]  /*05c0*/  SHF.R.U32.HI R18, RZ, 0x2, R15 ;  /* 0x00000002ff127819 */ /* 0x000fe2000001160f */
[----:B------:R-:W-:Y:S01]  /*05d0*/  IMAD R15, R7, 0x18, R41 ;  /* 0x00000018070f7824 */ /* 0x000fe200078e0229 */
[----:B------:R-:W-:-:S02]  /*05e0*/  IADD3 R17, R0, 0x10, RZ ;  /* 0x0000001000117810 */ /* 0x000fc40007ffe0ff */
[----:B------:R-:W-:Y:S02]  /*05f0*/  LOP3.LUT R14, R14, 0x8, RZ, 0xc0, !PT ;  /* 0x000000080e0e7812 */ /* 0x000fe400078ec0ff */
[----:B------:R-:W-:Y:S01]  /*0600*/  SHF.R.U32.HI R22, RZ, 0x2, R19 ;  /* 0x00000002ff167819 */ /* 0x000fe20000011613 */
[----:B------:R-:W-:Y:S01]  /*0610*/  IMAD R19, R18, 0x18, R41 ;  /* 0x0000001812137824 */ /* 0x000fe200078e0229 */
[----:B------:R-:W-:Y:S01]  /*0620*/  SHF.R.U32.HI R20, RZ, 0x2, R17 ;  /* 0x00000002ff147819 */ /* 0x000fe20000011611 */
[----:B------:R-:W-:Y:S01]  /*0630*/  IMAD R17, R16, 0x18, R41 ;  /* 0x0000001810117824 */ /* 0x000fe200078e0229 */
[----:B------:R-:W-:Y:S02]  /*0640*/  IADD3 R21, R0, 0x18, RZ ;  /* 0x0000001800157810 */ /* 0x000fe40007ffe0ff */
[----:B------:R-:W-:Y:S02]  /*0650*/  IADD3 R18, R11, R14, RZ ;  /* 0x0000000e0b127210 */ /* 0x000fe40007ffe0ff */
[----:B------:R-:W-:-:S02]  /*0660*/  IADD3 R11, R14, R15, RZ ;  /* 0x0000000f0e0b7210 */ /* 0x000fc40007ffe0ff */
[C---:B------:R-:W-:Y:S01]  /*0670*/  IADD3 R23, R0.reuse, 0x1c, RZ ;  /* 0x0000001c00177810 */ /* 0x040fe20007ffe0ff */
[----:B------:R-:W-:Y:S01]  /*0680*/  STL [R1+0x14c], R18 ;  /* 0x00014c1201007387 */ /* 0x000fe20000100800 */
[----:B------:R-:W-:Y:S02]  /*0690*/  IADD3 R25, R0, 0x20, RZ ;  /* 0x0000002000197810 */ /* 0x000fe40007ffe0ff */
[----:B------:R-:W-:Y:S01]  /*06a0*/  SHF.R.U32.HI R24, RZ, 0x2, R21 ;  /* 0x00000002ff187819 */ /* 0x000fe20000011615 */
[----:B------:R-:W-:Y:S01]  /*06b0*/  IMAD R21, R20, 0x18, R41 ;  /* 0x0000001814157824 */ /* 0x000fe200078e0229 */
[----:B------:R-:W-:Y:S01]  /*06c0*/  IADD3 R15, R14, R17, RZ ;  /* 0x000000110e0f7210 */ /* 0x000fe20007ffe0ff */
[----:B------:R-:W-:Y:S01]  /*06d0*/  STL [R1+0x100], R10 ;  /* 0x0001000a01007387 */ /* 0x000fe20000100800 */
[----:B------:R-:W-:Y:S02]  /*06e0*/  IADD3 R27, R0, 0x24, RZ ;  /* 0x00000024001b7810 */ /* 0x000fe40007ffe0ff */
[----:B------:R-:W-:Y:S01]  /*06f0*/  SHF.R.U32.HI R26, RZ, 0x2, R23 ;  /* 0x00000002ff1a7819 */ /* 0x000fe20000011617 */
[----:B------:R0:W-:Y:S01]  /*0700*/  STL [R1+0x148], R11 ;  /* 0x0001480b01007387 */ /* 0x0001e20000100800 */
[----:B------:R-:W-:Y:S01]  /*0710*/  SHF.R.U32.HI R28, RZ, 0x2, R25 ;  /* 0x00000002ff1c7819 */ /* 0x000fe20000011619 */
[--C-:B------:R-:W-:Y:S01]  /*0720*/  IMAD R23, R22, 0x18, R41.reuse ;  /* 0x0000001816177824 */ /* 0x100fe200078e0229 */
[----:B------:R-:W-:Y:S01]  /*0730*/  IADD3 R29, R0, 0x28, RZ ;  /* 0x00000028001d7810 */ /* 0x000fe20007ffe0ff */
[----:B------:R-:W-:Y:S01]  /*0740*/  IMAD R25, R24, 0x18, R41 ;  /* 0x0000001818197824 */ /* 0x000fe200078e0229 */
[----:B------:R-:W-:Y:S01]  /*0750*/  IADD3 R31, R0, 0x2c, RZ ;  /* 0x0000002c001f7810 */ /* 0x000fe20007ffe0ff */
[----:B------:R1:W-:Y:S01]  /*0760*/  STL [R1+0x144], R15 ;  /* 0x0001440f01007387 */ /* 0x0003e20000100800 */
[----:B------:R-:W-:Y:S01]  /*0770*/  SHF.R.U32.HI R30, RZ, 0x2, R27 ;  /* 0x00000002ff1e7819 */ /* 0x000fe2000001161b */
[----:B------:R-:W-:Y:S01]  /*0780*/  IMAD R27, R26, 0x18, R41 ;  /* 0x000000181a1b7824 */ /* 0x000fe200078e0229 */
[----:B------:R-:W-:-:S02]  /*0790*/  IADD3 R33, R0, 0x30, RZ ;  /* 0x0000003000217810 */ /* 0x000fc40007ffe0ff */
[----:B0-----:R-:W-:Y:S02]  /*07a0*/  IADD3 R11, R14, R19, RZ ;  /* 0x000000130e0b7210 */ /* 0x001fe40007ffe0ff */
[----:B------:R-:W-:Y:S02]  /*07b0*/  IADD3 R35, R0, 0x34, RZ ;  /* 0x0000003400237810 */ /* 0x000fe40007ffe0ff */
[----:B------:R-:W-:Y:S01]  /*07c0*/  SHF.R.U32.HI R32, RZ, 0x2, R29 ;  /* 0x00000002ff207819 */ /* 0x000fe2000001161d */
[----:B------:R0:W-:Y:S01]  /*07d0*/  STL [R1+0x140], R11 ;  /* 0x0001400b01007387 */ /* 0x0001e20000100800 */
[----:B-1----:R-:W-:Y:S01]  /*07e0*/  IADD3 R15, R14, R21, RZ ;  /* 0x000000150e0f7210 */ /* 0x002fe20007ffe0ff */
[----:B------:R-:W-:Y:S01]  /*07f0*/  IMAD R29, R28, 0x18, R41 ;  /* 0x000000181c1d7824 */ /* 0x000fe200078e0229 */
[----:B------:R-:W-:Y:S02]  /*0800*/  IADD3 R17, R14, R23, RZ ;  /* 0x000000170e117210 */ /* 0x000fe40007ffe0ff */
[----:B------:R-:W-:Y:S01]  /*0810*/  IADD3 R0, R0, 0x38, RZ ;  /* 0x0000003800007810 */ /* 0x000fe20007ffe0ff */
[----:B------:R1:W-:Y:S01]  /*0820*/  STL [R1+0x13c], R15 ;  /* 0x00013c0f01007387 */ /* 0x0003e20000100800 */
[----:B------:R-:W-:Y:S01]  /*0830*/  SHF.R.U32.HI R34, RZ, 0x2, R31 ;  /* 0x00000002ff227819 */ /* 0x000fe2000001161f */
[----:B------:R-:W-:Y:S01]  /*0840*/  IMAD R31, R30, 0x18, R41 ;  /* 0x000000181e1f7824 */ /* 0x000fe200078e0229 */
[----:B------:R-:W-:Y:S01]  /*0850*/  SHF.R.S32.HI R37, RZ, 0x2, R9 ;  /* 0x00000002ff257819 */ /* 0x000fe20000011409 */
[----:B------:R4:W-:Y:S01]  /*0860*/  STL [R1+0x138], R17 ;  /* 0x0001381101007387 */ /* 0x0009e20000100800 */
[----:B0-----:R-:W-:-:S02]  /*0870*/  IADD3 R11, R14, R25, RZ ;  /* 0x000000190e0b7210 */ /* 0x001fc40007ffe0ff */
[----:B------:R-:W-:Y:S01]  /*0880*/  SHF.R.U32.HI R36, RZ, 0x2, R33 ;  /* 0x00000002ff247819 */ /* 0x000fe20000011621 */
[----:B------:R-:W-:Y:S01]  /*0890*/  IMAD R33, R32, 0x18, R41 ;  /* 0x0000001820217824 */ /* 0x000fe200078e0229 */
[----:B------:R-:W-:Y:S01]  /*08a0*/  SHF.R.U32.HI R6, RZ, 0x2, R0 ;  /* 0x00000002ff067819 */ /* 0x000fe20000011600 */
[----:B------:R0:W-:Y:S01]  /*08b0*/  STL [R1+0x134], R11 ;  /* 0x0001340b01007387 */ /* 0x0001e20000100800 */
[----:B-1----:R-:W-:Y:S02]  /*08c0*/  IADD3 R15, R14, R27, RZ ;  /* 0x0000001b0e0f7210 */ /* 0x002fe40007ffe0ff */
[----:B------:R-:W-:Y:S02]  /*08d0*/  CS2R R26, SRZ ;  /* 0x00000000001a7805 */ /* 0x000fe4000001ff00 */
[----:B------:R-:W-:Y:S01]  /*08e0*/  SHF.R.U32.HI R38, RZ, 0x2, R35 ;  /* 0x00000002ff267819 */ /* 0x000fe20000011623 */
[--C-:B------:R-:W-:Y:S01]  /*08f0*/  IMAD R35, R34, 0x18, R41.reuse ;  /* 0x0000001822237824 */ /* 0x100fe200078e0229 */
[----:B------:R-:W-:Y:S01]  /*0900*/  IADD3 R0, R37, 0xf0, RZ ;  /* 0x000000f025007810 */ /* 0x000fe20007ffe0ff */
[--C-:B------:R-:W-:Y:S01]  /*0910*/  IMAD R37, R36, 0x18, R41.reuse ;  /* 0x0000001824257824 */ /* 0x100fe200078e0229 */
[----:B----4-:R-:W-:Y:S01]  /*0920*/  IADD3 R17, R14, R29, RZ ;  /* 0x0000001d0e117210 */ /* 0x010fe20007ffe0ff */
[----:B------:R1:W-:Y:S01]  /*0930*/  STL [R1+0x130], R15 ;  /* 0x0001300f01007387 */ /* 0x0003e20000100800 */
[----:B------:R-:W-:Y:S01]  /*0940*/  SHF.R.S32.HI R7, RZ, 0x1f, R0 ;  /* 0x0000001fff077819 */ /* 0x000fe20000011400 */
[--C-:B------:R-:W-:Y:S01]  /*0950*/  IMAD R39, R38, 0x18, R41.reuse ;  /* 0x0000001826277824 */ /* 0x100fe200078e0229 */
[----:B0-----:R-:W-:Y:S01]  /*0960*/  IADD3 R11, R14, R31, RZ ;  /* 0x0000001f0e0b7210 */ /* 0x001fe20007ffe0ff */
[----:B------:R0:W-:Y:S01]  /*0970*/  STL [R1+0x12c], R17 ;  /* 0x00012c1101007387 */ /* 0x0001e20000100800 */
[----:B------:R-:W-:Y:S01]  /*0980*/  IMAD R41, R6, 0x18, R41 ;  /* 0x0000001806297824 */ /* 0x000fe200078e0229 */
[----:B------:R-:W-:-:S02]  /*0990*/  LEA.HI R0, R7, R0, RZ, 0x2 ;  /* 0x0000000007007211 */ /* 0x000fc400078f10ff */
[----:B------:R-:W-:Y:S01]  /*09a0*/  CS2R R28, SRZ ;  /* 0x00000000001c7805 */ /* 0x000fe2000001ff00 */
[----:B------:R4:W-:Y:S01]  /*09b0*/  STL [R1+0x128], R11 ;  /* 0x0001280b01007387 */ /* 0x0009e20000100800 */
[----:B------:R-:W5:Y:S01]  /*09c0*/  LDC.64 R6, c[0x0][0x260] ;  /* 0x00009800ff067b82 */ /* 0x000f620000000a00 */
[C---:B-1----:R-:W-:Y:S02]  /*09d0*/  IADD3 R15, R14.reuse, R33, RZ ;  /* 0x000000210e0f7210 */ /* 0x042fe40007ffe0ff */
[----:B------:R-:W-:Y:S01]  /*09e0*/  MOV R16, UR4 ;  /* 0x0000000400107c02 */ /* 0x000fe20008000f00 */
[----:B------:R-:W-:Y:S01]  /*09f0*/  UMOV UR4, 0x7fffff81 ;  /* 0x7fffff8100047882 */ /* 0x000fe20000000000 */
[----:B0-----:R-:W-:Y:S01]  /*0a00*/  IADD3 R17, R14, R35, RZ ;  /* 0x000000230e117210 */ /* 0x001fe20007ffe0ff */
[----:B------:R0:W-:Y:S01]  /*0a10*/  STL [R1+0x124], R15 ;  /* 0x0001240f01007387 */ /* 0x0001e20000100800 */
[-C--:B------:R-:W-:Y:S01]  /*0a20*/  LEA.HI R8, R8, R40.reuse, RZ, 0x4 ;  /* 0x0000002808087211 */ /* 0x080fe200078f20ff */
[----:B------:R-:W-:Y:S01]  /*0a30*/  USEL UR12, UR4, 0x1, !UP0 ;  /* 0x00000001040c7887 */ /* 0x000fe2000c000000 */
[----:B----4-:R-:W-:Y:S01]  /*0a40*/  IADD3 R11, R14, R37, RZ ;  /* 0x000000250e0b7210 */ /* 0x010fe20007ffe0ff */
[----:B------:R-:W-:Y:S01]  /*0a50*/  STL [R1+0x120], R17 ;  /* 0x0001201101007387 */ /* 0x000fe20000100800 */
[----:B------:R-:W-:Y:S01]  /*0a60*/  LOP3.LUT R9, R9, 0xfffffffc, RZ, 0xc0, !PT ;  /* 0xfffffffc09097812 */ /* 0x000fe200078ec0ff */
[----:B------:R-:W-:Y:S01]  /*0a70*/  UMOV UR4, URZ ;  /* 0x0000003f00047c82 */ /* 0x000fe20008000000 */
[----:B------:R-:W-:Y:S01]  /*0a80*/  SHF.R.U32.HI R8, RZ, 0x4, R8 ;  /* 0x00000004ff087819 */ /* 0x000fe20000011608 */
[----:B------:R1:W-:Y:S01]  /*0a90*/  STL [R1+0x11c], R11 ;  /* 0x00011c0b01007387 */ /* 0x0003e20000100800 */
[----:B------:R-:W-:-:S02]  /*0aa0*/  IADD3 R9, -R9, R40, RZ ;  /* 0x0000002809097210 */ /* 0x000fc40007ffe1ff */
[C---:B0-----:R-:W-:Y:S02]  /*0ab0*/  IADD3 R15, R14.reuse, R39, RZ ;  /* 0x000000270e0f7210 */ /* 0x041fe40007ffe0ff */
[----:B------:R-:W-:Y:S02]  /*0ac0*/  IADD3 R14, R14, R41, RZ ;  /* 0x000000290e0e7210 */ /* 0x000fe40007ffe0ff */
[----:B------:R-:W-:Y:S01]  /*0ad0*/  SHF.R.U32.HI R0, RZ, 0x2, R0 ;  /* 0x00000002ff007819 */ /* 0x000fe20000011600 */
[----:B------:R-:W-:Y:S01]  /*0ae0*/  STL [R1+0x118], R15 ;  /* 0x0001180f01007387 */ /* 0x000fe20000100800 */
[----:B-1----:R-:W-:Y:S01]  /*0af0*/  IADD3 R11, R10, 0xf0, RZ ;  /* 0x000000f00a0b7810 */ /* 0x002fe20007ffe0ff */
[----:B------:R-:W-:Y:S02]  /*0b00*/  IMAD R10, R16, 0x3c0, R40 ;  /* 0x000003c0100a7824 */ /* 0x000fe400078e0228 */
[----:B------:R0:W-:Y:S01]  /*0b10*/  STL [R1+0x104], R14 ;  /* 0x0001040e01007387 */ /* 0x0001e20000100800 */
[----:B------:R-:W-:-:S02]  /*0b20*/  LOP3.LUT R0, R9, 0x3, R0, 0x78, !PT ;  /* 0x0000000309007812 */ /* 0x000fc400078e7800 */
[----:B0-----:R-:W-:-:S04]  /*0b30*/  SHF.R.S32.HI R14, RZ, 0x1f, R11 ;  /* 0x0000001fff0e7819 */ /* 0x001fc8000001140b */
[----:B------:R-:W-:Y:S02]  /*0b40*/  LEA.HI R14, R14, R11, RZ, 0x2 ;  /* 0x0000000b0e0e7211 */ /* 0x000fe400078f10ff */
[----:B------:R-:W-:Y:S02]  /*0b50*/  SHF.L.U32 R11, R10, 0x1, RZ ;  /* 0x000000010a0b7819 */ /* 0x000fe400000006ff */
[----:B------:R-:W-:Y:S02]  /*0b60*/  LOP3.LUT R10, R9, 0x3, R8, 0x78, !PT ;  /* 0x00000003090a7812 */ /* 0x000fe400078e7808 */
[----:B------:R-:W-:Y:S02]  /*0b70*/  SHF.R.U32.HI R9, RZ, 0x2, R14 ;  /* 0x00000002ff097819 */ /* 0x000fe4000001160e */
[----:B------:R-:W-:Y:S01]  /*0b80*/  IADD3 R15, R11, 0x3c0, RZ ;  /* 0x000003c00b0f7810 */ /* 0x000fe20007ffe0ff */
[----:B------:R0:W-:Y:S04]  /*0b90*/  STL [R1+0x15c], R10 ;  /* 0x00015c0a01007387 */ /* 0x0001e80000100800 */
[----:B------:R1:W-:Y:S01]  /*0ba0*/  STL [R1+0x158], R0 ;  /* 0x0001580001007387 */ /* 0x0003e20000100800 */
[----:B0-----:R-:W-:-:S02]  /*0bb0*/  LOP3.LUT R10, R12, 0x3, R13, 0x78, !PT ;  /* 0x000000030c0a7812 */ /* 0x001fc400078e780d */
[----:B-1----:R-:W-:Y:S01]  /*0bc0*/  LOP3.LUT R0, R12, 0x3, R9, 0x78, !PT ;  /* 0x000000030c007812 */ /* 0x002fe200078e7809 */
[--C-:B-----5:R-:W-:Y:S02]  /*0bd0*/  IMAD.WIDE.U32 R12, R11, 0x4, R6.reuse ;  /* 0x000000040b0c7825 */ /* 0x120fe400078e0006 */
[----:B------:R0:W-:Y:S04]  /*0be0*/  STL [R1+0x154], R10 ;  /* 0x0001540a01007387 */ /* 0x0001e80000100800 */
[----:B------:R-:W-:Y:S04]  /*0bf0*/  STL [R1+0x150], R0 ;  /* 0x0001500001007387 */ /* 0x000fe80000100800 */
[----:B------:R1:W-:Y:S01]  /*0c00*/  STL.64 [R1+0x110], R12 ;  /* 0x0001100c01007387 */ /* 0x0003e20000100a00 */
[----:B0-----:R-:W-:-:S05]  /*0c10*/  IMAD.WIDE.U32 R10, R15, 0x4, R6 ;  /* 0x000000040f0a7825 */ /* 0x001fca00078e0006 */
[----:B------:R0:W-:Y:S04]  /*0c20*/  STL.64 [R1+0x108], R10 ;  /* 0x0001080a01007387 */ /* 0x0001e80000100a00 */
[----:B------:R4:W-:Y:S01]  /*0c30*/  STL [R1+0x78], RZ ;  /* 0x000078ff01007387 */ /* 0x0009e20000100800 */
[----:B-1----:R-:W-:-:S03]  /*0c40*/  LEA R12, R40, UR9, 0x5 ;  /* 0x00000009280c7c11 */ /* 0x002fc6000f8e28ff */
[----:B------:R4:W-:Y:S04]  /*0c50*/  STL [R1+0x70], RZ ;  /* 0x000070ff01007387 */ /* 0x0009e80000100800 */
[----:B------:R4:W-:Y:S04]  /*0c60*/  STL [R1+0x74], RZ ;  /* 0x000074ff01007387 */ /* 0x0009e80000100800 */
[----:B------:R4:W-:Y:S01]  /*0c70*/  STL [R1+0x6c], RZ ;  /* 0x00006cff01007387 */ /* 0x0009e20000100800 */
[C---:B--2---:R-:W-:Y:S02]  /*0c80*/  PRMT R6, R2.reuse, 0x7632, R6 ;  /* 0x0000763202067816 */ /* 0x044fe40000000006 */
[----:B------:R-:W-:-:S02]  /*0c90*/  SHF.L.U32 R0, R2, 0x10, RZ ;  /* 0x0000001002007819 */ /* 0x000fc400000006ff */
[C---:B------:R-:W-:Y:S02]  /*0ca0*/  PRMT R7, R3.reuse, 0x7632, R7 ;  /* 0x0000763203077816 */ /* 0x040fe40000000007 */
[----:B------:R-:W-:Y:S02]  /*0cb0*/  SHF.L.U32 R2, R3, 0x10, RZ ;  /* 0x0000001003027819 */ /* 0x000fe400000006ff */
[C---:B---3--:R-:W-:Y:S02]  /*0cc0*/  PRMT R8, R4.reuse, 0x7632, R8 ;  /* 0x0000763204087816 */ /* 0x048fe40000000008 */
[----:B------:R-:W-:Y:S02]  /*0cd0*/  SHF.L.U32 R3, R4, 0x10, RZ ;  /* 0x0000001004037819 */ /* 0x000fe400000006ff */
[C---:B------:R-:W-:Y:S02]  /*0ce0*/  PRMT R9, R5.reuse, 0x7632, R9 ;  /* 0x0000763205097816 */ /* 0x040fe40000000009 */
[----:B------:R-:W-:-:S02]  /*0cf0*/  SHF.L.U32 R4, R5, 0x10, RZ ;  /* 0x0000001005047819 */ /* 0x000fc400000006ff */
[----:B------:R-:W-:Y:S02]  /*0d00*/  SHF.L.U32 R5, R40, 0x1, RZ ;  /* 0x0000000128057819 */ /* 0x000fe400000006ff */
[----:B------:R-:W-:Y:S02]  /*0d10*/  SHF.L.U32 R8, R8, 0x10, RZ ;  /* 0x0000001008087819 */ /* 0x000fe400000006ff */
[C---:B0-----:R-:W-:Y:S02]  /*0d20*/  LOP3.LUT R10, R5.reuse, 0x18, RZ, 0xc0, !PT ;  /* 0x00000018050a7812 */ /* 0x041fe400078ec0ff */
[----:B------:R-:W-:Y:S02]  /*0d30*/  LOP3.LUT R11, R5, 0x18, RZ, 0xc, !PT ;  /* 0x00000018050b7812 */ /* 0x000fe400078e0cff */
[C---:B------:R-:W-:Y:S02]  /*0d40*/  LOP3.LUT R5, R10.reuse, 0x8, RZ, 0x3c, !PT ;  /* 0x000000080a057812 */ /* 0x040fe400078e3cff */
[----:B------:R-:W-:-:S02]  /*0d50*/  LOP3.LUT R10, R10, 0x10, RZ, 0x3c, !PT ;  /* 0x000000100a0a7812 */ /* 0x000fc400078e3cff */
[C---:B------:R-:W-:Y:S02]  /*0d60*/  IADD3 R13, R12.reuse, R11, RZ ;  /* 0x0000000b0c0d7210 */ /* 0x040fe40007ffe0ff */
[C---:B------:R-:W-:Y:S02]  /*0d70*/  IADD3 R11, R12.reuse, R5, RZ ;  /* 0x000000050c0b7210 */ /* 0x040fe40007ffe0ff */
[----:B------:R-:W-:Y:S01]  /*0d80*/  IADD3 R10, R12, R10, RZ ;  /* 0x0000000a0c0a7210 */ /* 0x000fe20007ffe0ff */
[----:B------:R4:W-:Y:S01]  /*0d90*/  STL [R1+0x160], R13 ;  /* 0x0001600d01007387 */ /* 0x0009e20000100800 */
[----:B------:R-:W-:Y:S02]  /*0da0*/  SHF.L.U32 R5, R6, 0x10, RZ ;  /* 0x0000001006057819 */ /* 0x000fe400000006ff */
[----:B------:R-:W-:Y:S01]  /*0db0*/  SHF.L.U32 R6, R7, 0x10, RZ ;  /* 0x0000001007067819 */ /* 0x000fe200000006ff */
[----:B------:R4:W-:Y:S01]  /*0dc0*/  STL [R1+0x168], R11 ;  /* 0x0001680b01007387 */ /* 0x0009e20000100800 */
[----:B------:R-:W-:-:S03]  /*0dd0*/  SHF.L.U32 R7, R9, 0x10, RZ ;  /* 0x0000001009077819 */ /* 0x000fc600000006ff */
[----:B------:R4:W-:Y:S04]  /*0de0*/  STL [R1+0x164], R10 ;  /* 0x0001640a01007387 */ /* 0x0009e80000100800 */
.L_x_1118:
[----:B0-----:R-:W2:Y:S01]  /*0df0*/  LDL R15, [R1+0xfc] ;  /* 0x0000fc00010f7983 */ /* 0x001ea20000100800 */
[----:B------:R-:W4:Y:S01]  /*0e00*/  S2R R9, SR_TID.X ;  /* 0x0000000000097919 */ /* 0x000f220000002100 */
[----:B------:R-:W-:Y:S01]  /*0e10*/  USHF.L.U32 UR11, UR20, 0x5, URZ ;  /* 0x00000005140b7899 */ /* 0x000fe2000800063f */
[----:B------:R-:W-:Y:S01]  /*0e20*/  HFMA2.MMA R19, -RZ, RZ, 0, 0 ;  /* 0x00000000ff137435 */ /* 0x000fe200000001ff */
[----:B------:R-:W-:Y:S01]  /*0e30*/  MOV R14, UR5 ;  /* 0x00000005000e7c02 */ /* 0x000fe20008000f00 */
[----:B------:R-:W-:Y:S01]  /*0e40*/  ULDC.64 UR16, c[0x0][0x248] ;  /* 0x0000920000107ab9 */ /* 0x000fe20000000a00 */
[----:B------:R-:W-:Y:S01]  /*0e50*/  ULOP3.LUT UR11, UR11, 0x3e0, URZ, 0xc0, !UPT ;  /* 0x000003e00b0b7892 */ /* 0x000fe2000f8ec03f */
[----:B------:R-:W-:Y:S01]  /*0e60*/  ULDC.64 UR22, c[0x0][0x228] ;  /* 0x00008a0000167ab9 */ /* 0x000fe20000000a00 */
[----:B----4-:R-:W-:-:S05]  /*0e70*/  IMAD.WIDE.U32 R10, R9, -0x77777777, RZ ;  /* 0x88888889090a7825 */ /* 0x010fca00078e00ff */
[----:B------:R-:W-:-:S05]  /*0e80*/  SHF.R.U32.HI R12, RZ, 0x7, R11 ;  /* 0x00000007ff0c7819 */ /* 0x000fca000001160b */
[C---:B------:R-:W-:Y:S01]  /*0e90*/  IMAD R13, R12.reuse, -0xf0, R9 ;  /* 0xffffff100c0d7824 */ /* 0x040fe200078e0209 */
[----:B------:R-:W-:Y:S02]  /*0ea0*/  MOV R9, UR10 ;  /* 0x0000000a00097c02 */ /* 0x000fe40008000f00 */
[----:B------:R-:W-:Y:S02]  /*0eb0*/  MOV R10, UR10 ;  /* 0x0000000a000a7c02 */ /* 0x000fe40008000f00 */
[----:B------:R-:W-:Y:S02]  /*0ec0*/  SHF.L.U32 R18, R13, 0x2, RZ ;  /* 0x000000020d127819 */ /* 0x000fe400000006ff */
[----:B------:R-:W-:Y:S01]  /*0ed0*/  IADD3 R25, R12, UR11, RZ ;  /* 0x0000000b0c197c10 */ /* 0x000fe2000fffe0ff */
[----:B------:R-:W-:Y:S01]  /*0ee0*/  UIMAD UR11, UR5, 0xf0000, URZ ;  /* 0x000f0000050b78a4 */ /* 0x000fe2000f8e023f */
[----:B------:R-:W-:Y:S01]  /*0ef0*/  MOV R11, UR10 ;  /* 0x0000000a000b7c02 */ /* 0x000fe20008000f00 */
[----:B------:R-:W-:-:S04]  /*0f00*/  IMAD.WIDE.U32 R18, R9, 0xf0000, R18 ;  /* 0x000f000009127825 */ /* 0x000fc800078e0012 */
[----:B------:R-:W-:Y:S01]  /*0f10*/  IMAD R25, R25, 0x3c0, RZ ;  /* 0x000003c019197824 */ /* 0x000fe200078e02ff */
[----:B------:R-:W-:Y:S01]  /*0f20*/  IADD3 R17, R19, UR11, RZ ;  /* 0x0000000b13117c10 */ /* 0x000fe2000fffe0ff */
[----:B------:R-:W-:-:S03]  /*0f30*/  ULDC UR11, c[0x0][0x250] ;  /* 0x00009400000b7ab9 */ /* 0x000fc60000000800 */
[----:B------:R-:W-:-:S04]  /*0f40*/  IADD3 R9, P1, R25, R18, RZ ;  /* 0x0000001219097210 */ /* 0x000fc80007f3e0ff */
[----:B------:R-:W-:-:S05]  /*0f50*/  SHF.L.U32 R23, R9, 0x1, RZ ;  /* 0x0000000109177819 */ /* 0x000fca00000006ff */
[----:B------:R-:W-:Y:S01]  /*0f60*/  STL [R1+0xac], R23 ;  /* 0x0000ac1701007387 */ /* 0x000fe20000100800 */
[----:B--2---:R-:W-:-:S04]  /*0f70*/  LEA R10, P0, R10, R15, 0x4 ;  /* 0x0000000f0a0a7211 */ /* 0x004fc800078020ff */
[----:B------:R-:W-:Y:S02]  /*0f80*/  LEA.HI.X R11, R11, RZ, R14, 0x4, P0 ;  /* 0x000000ff0b0b7211 */ /* 0x000fe400000f240e */
[----:B------:R-:W-:-:S04]  /*0f90*/  LEA R30, P0, R10, UR16, 0x3 ;  /* 0x000000100a1e7c11 */ /* 0x000fc8000f8018ff */
[----:B------:R-:W-:Y:S01]  /*0fa0*/  LEA.HI.X R31, R10, UR17, R11, 0x3, P0 ;  /* 0x000000110a1f7c11 */ /* 0x000fe200080f1c0b */
[----:B------:R-:W-:Y:S01]  /*0fb0*/  ULDC.64 UR16, c[0x0][0x230] ;  /* 0x00008c0000107ab9 */ /* 0x000fe20000000a00 */
[----:B------:R-:W-:Y:S02]  /*0fc0*/  IADD3.X R10, RZ, R17, RZ, P1, !PT ;  /* 0x00000011ff0a7210 */ /* 0x000fe40000ffe4ff */
[----:B------:R-:W-:Y:S02]  /*0fd0*/  IADD3 R32, P0, R23, UR16, RZ ;  /* 0x0000001017207c10 */ /* 0x000fe4000ff1e0ff */
[----:B------:R-:W-:Y:S01]  /*0fe0*/  SHF.L.U64.HI R16, R9, 0x1, R10 ;  /* 0x0000000109107819 */ /* 0x000fe2000001020a */
[----:B------:R-:W2:Y:S03]  /*0ff0*/  LDG.E.64.CONSTANT R30, desc[UR14][R30.64] ;  /* 0x0000000e1e1e7981 */ /* 0x000ea6000c1e9b00 */
[----:B------:R-:W-:-:S06]  /*1000*/  IADD3.X R33, R16, UR17, RZ, P0, !PT ;  /* 0x0000001110217c10 */ /* 0x000fcc00087fe4ff */
[----:B------:R-:W3:Y:S01]  /*1010*/  LDG.E.64.CONSTANT R32, desc[UR14][R32.64] ;  /* 0x0000000e20207981 */ /* 0x000ee2000c1e9b00 */
[----:B------:R-:W-:-:S04]  /*1020*/  IADD3 R9, R25, 0x780, RZ ;  /* 0x0000078019097810 */ /* 0x000fc80007ffe0ff */
[----:B------:R-:W-:-:S04]  /*1030*/  IADD3 R9, P0, R9, R18, RZ ;  /* 0x0000001209097210 */ /* 0x000fc80007f1e0ff */
[----:B------:R-:W-:Y:S02]  /*1040*/  IADD3.X R10, RZ, R17, RZ, P0, !PT ;  /* 0x00000011ff0a7210 */ /* 0x000fe400007fe4ff */
[C---:B------:R-:W-:Y:S02]  /*1050*/  SHF.L.U32 R22, R9.reuse, 0x1, RZ ;  /* 0x0000000109167819 */ /* 0x040fe400000006ff */
[----:B------:R-:W-:Y:S02]  /*1060*/  SHF.L.U64.HI R21, R9, 0x1, R10 ;  /* 0x0000000109157819 */ /* 0x000fe4000001020a */
[----:B------:R-:W-:-:S04]  /*1070*/  IADD3 R34, P0, R22, UR16, RZ ;  /* 0x0000001016227c10 */ /* 0x000fc8000ff1e0ff */
[----:B------:R-:W-:Y:S02]  /*1080*/  IADD3.X R35, R21, UR17, RZ, P0, !PT ;  /* 0x0000001115237c10 */ /* 0x000fe400087fe4ff */
[----:B------:R-:W-:-:S04]  /*1090*/  IADD3 R9, R25, 0xf00, RZ ;  /* 0x00000f0019097810 */ /* 0x000fc80007ffe0ff */
[----:B------:R-:W4:Y:S01]  /*10a0*/  LDG.E.64.CONSTANT R34, desc[UR14][R34.64] ;  /* 0x0000000e22227981 */ /* 0x000f22000c1e9b00 */
[----:B------:R-:W-:-:S04]  /*10b0*/  IADD3 R9, P1, R9, R18, RZ ;  /* 0x0000001209097210 */ /* 0x000fc80007f3e0ff */
[----:B------:R-:W-:Y:S02]  /*10c0*/  IADD3.X R10, RZ, R17, RZ, P1, !PT ;  /* 0x00000011ff0a7210 */ /* 0x000fe40000ffe4ff */
[C---:B------:R-:W-:Y:S02]  /*10d0*/  SHF.L.U32 R20, R9.reuse, 0x1, RZ ;  /* 0x0000000109147819 */ /* 0x040fe400000006ff */
[----:B------:R-:W-:Y:S02]  /*10e0*/  SHF.L.U64.HI R15, R9, 0x1, R10 ;  /* 0x00000001090f7819 */ /* 0x000fe4000001020a */
[----:B------:R-:W-:-:S04]  /*10f0*/  IADD3 R36, P0, R20, UR16, RZ ;  /* 0x0000001014247c10 */ /* 0x000fc8000ff1e0ff */
[----:B------:R-:W-:Y:S02]  /*1100*/  IADD3.X R37, R15, UR17, RZ, P0, !PT ;  /* 0x000000110f257c10 */ /* 0x000fe400087fe4ff */
[----:B------:R-:W-:-:S04]  /*1110*/  IADD3 R38, P0, R23, UR22, RZ ;  /* 0x0000001617267c10 */ /* 0x000fc8000ff1e0ff */
[----:B------:R-:W4:Y:S01]  /*1120*/  LDG.E.64.CONSTANT R36, desc[UR14][R36.64] ;  /* 0x0000000e24247981 */ /* 0x000f22000c1e9b00 */
[----:B------:R-:W-:-:S06]  /*1130*/  IADD3.X R39, R16, UR23, RZ, P0, !PT ;  /* 0x0000001710277c10 */ /* 0x000fcc00087fe4ff */
[----:B------:R-:W4:Y:S01]  /*1140*/  LDG.E.64.CONSTANT R38, desc[UR14][R38.64] ;  /* 0x0000000e26267981 */ /* 0x000f22000c1e9b00 */
[----:B------:R-:W-:-:S04]  /*1150*/  IADD3 R9, R25, 0x1680, RZ ;  /* 0x0000168019097810 */ /* 0x000fc80007ffe0ff */
[----:B------:R-:W-:Y:S01]  /*1160*/  IADD3 R9, P0, R9, R18, RZ ;  /* 0x0000001209097210 */ /* 0x000fe20007f1e0ff */
[----:B------:R0:W-:Y:S03]  /*1170*/  STL [R1+0xf4], R16 ;  /* 0x0000f41001007387 */ /* 0x0001e60000100800 */
[----:B------:R-:W-:Y:S02]  /*1180*/  IADD3.X R10, RZ, R17, RZ, P0, !PT ;  /* 0x00000011ff0a7210 */ /* 0x000fe400007fe4ff */
[C---:B0-----:R-:W-:Y:S02]  /*1190*/  SHF.L.U32 R16, R9.reuse, 0x1, RZ ;  /* 0x0000000109107819 */ /* 0x041fe400000006ff */
[----:B------:R-:W-:Y:S02]  /*11a0*/  SHF.L.U64.HI R14, R9, 0x1, R10 ;  /* 0x00000001090e7819 */ /* 0x000fe4000001020a */
[----:B------:R-:W-:-:S04]  /*11b0*/  IADD3 R40, P0, R16, UR16, RZ ;  /* 0x0000001010287c10 */ /* 0x000fc8000ff1e0ff */
[----:B------:R-:W-:Y:S02]  /*11c0*/  IADD3.X R41, R14, UR17, RZ, P0, !PT ;  /* 0x000000110e297c10 */ /* 0x000fe400087fe4ff */
[----:B------:R-:W-:-:S04]  /*11d0*/  IADD3 R42, P0, R22, UR22, RZ ;  /* 0x00000016162a7c10 */ /* 0x000fc8000ff1e0ff */
[----:B------:R-:W-:Y:S01]  /*11e0*/  IADD3.X R43, R21, UR23, RZ, P0, !PT ;  /* 0x00000017152b7c10 */ /* 0x000fe200087fe4ff */
[----:B------:R-:W4:Y:S05]  /*11f0*/  LDG.E.64.CONSTANT R40, desc[UR14][R40.64] ;  /* 0x0000000e28287981 */ /* 0x000f2a000c1e9b00 */
[----:B------:R-:W4:Y:S01]  /*1200*/  LDG.E.64.CONSTANT R42, desc[UR14][R42.64] ;  /* 0x0000000e2a2a7981 */ /* 0x000f22000c1e9b00 */
[----:B------:R-:W0:Y:S01]  /*1210*/  S2R R10, SR_CgaCtaId ;  /* 0x00000000000a7919 */ /* 0x000e220000008800 */
[----:B------:R-:W-:Y:S02]  /*1220*/  IADD3 R44, P0, R20, UR22, RZ ;  /* 0x00000016142c7c10 */ /* 0x000fe4000ff1e0ff */
[----:B------:R-:W-:-:S02]  /*1230*/  MOV R9, 0x400 ;  /* 0x0000040000097802 */ /* 0x000fc40000000f00 */
[----:B------:R-:W-:Y:S02]  /*1240*/  IADD3.X R45, R15, UR23, RZ, P0, !PT ;  /* 0x000000170f2d7c10 */ /* 0x000fe400087fe4ff */
[----:B------:R-:W-:-:S04]  /*1250*/  IADD3 R9, R9, 0x3c00, RZ ;  /* 0x00003c0009097810 */ /* 0x000fc80007ffe0ff */
[----:B------:R-:W4:Y:S01]  /*1260*/  LDG.E.64.CONSTANT R44, desc[UR14][R44.64] ;  /* 0x0000000e2c2c7981 */ /* 0x000f22000c1e9b00 */
[----:B0-----:R-:W-:Y:S02]  /*1270*/  LEA R10, R10, R9, 0x18 ;  /* 0x000000090a0a7211 */ /* 0x001fe400078ec0ff */
[----:B------:R-:W-:-:S03]  /*1280*/  IADD3 R9, R25, 0x1e00, RZ ;  /* 0x00001e0019097810 */ /* 0x000fc60007ffe0ff */
[----:B------:R-:W-:-:S05]  /*1290*/  IMAD R13, R13, 0x18, R10 ;  /* 0x000000180d0d7824 */ /* 0x000fca00078e020a */
[----:B------:R-:W-:Y:S02]  /*12a0*/  LEA R10, R12, R13, 0x3 ;  /* 0x0000000d0c0a7211 */ /* 0x000fe400078e18ff */
[----:B------:R-:W-:-:S04]  /*12b0*/  IADD3 R12, P0, R9, R18, RZ ;  /* 0x00000012090c7210 */ /* 0x000fc80007f1e0ff */
[----:B------:R-:W-:Y:S02]  /*12c0*/  IADD3.X R13, RZ, R17, RZ, P0, !PT ;  /* 0x00000011ff0d7210 */ /* 0x000fe400007fe4ff */
[C---:B------:R-:W-:Y:S02]  /*12d0*/  SHF.L.U32 R65, R12.reuse, 0x1, RZ ;  /* 0x000000010c417819 */ /* 0x040fe400000006ff */
[----:B------:R-:W-:Y:S02]  /*12e0*/  SHF.L.U64.HI R64, R12, 0x1, R13 ;  /* 0x000000010c407819 */ /* 0x000fe4000001020d */
[----:B------:R-:W-:-:S04]  /*12f0*/  IADD3 R46, P1, R65, UR16, RZ ;  /* 0x00000010412e7c10 */ /* 0x000fc8000ff3e0ff */
[----:B------:R-:W-:-:S06]  /*1300*/  IADD3.X R47, R64, UR17, RZ, P1, !PT ;  /* 0x00000011402f7c10 */ /* 0x000fcc0008ffe4ff */
[----:B------:R-:W4:Y:S04]  /*1310*/  LDG.E.64.CONSTANT R46, desc[UR14][R46.64] ;  /* 0x0000000e2e2e7981 */ /* 0x000f28000c1e9b00 */
[----:B------:R-:W-:Y:S04]  /*1320*/  STL [R1+0xec], R22 ;  /* 0x0000ec1601007387 */ /* 0x000fe80000100800 */
[----:B------:R-:W-:Y:S04]  /*1330*/  STL [R1+0xf0], R21 ;  /* 0x0000f01501007387 */ /* 0x000fe80000100800 */
[----:B------:R-:W-:Y:S04]  /*1340*/  STL [R1+0xe4], R20 ;  /* 0x0000e41401007387 */ /* 0x000fe80000100800 */
[----:B------:R0:W-:Y:S04]  /*1350*/  STL [R1+0xe8], R15 ;  /* 0x0000e80f01007387 */ /* 0x0001e80000100800 */
[----:B------:R-:W-:Y:S04]  /*1360*/  STL [R1+0xdc], R16 ;  /* 0x0000dc1001007387 */ /* 0x000fe80000100800 */
[----:B------:R-:W-:Y:S04]  /*1370*/  STL [R1+0xe0], R14 ;  /* 0x0000e00e01007387 */ /* 0x000fe80000100800 */
[----:B------:R2:W-:Y:S01]  /*1380*/  STL [R1+0xf8], R10 ;  /* 0x0000f80a01007387 */ /* 0x0005e20000100800 */
[----:B------:R-:W-:-:S04]  /*1390*/  IADD3 R48, P0, R16, UR22, RZ ;  /* 0x0000001610307c10 */ /* 0x000fc8000ff1e0ff */
[----:B------:R-:W-:Y:S02]  /*13a0*/  IADD3.X R49, R14, UR23, RZ, P0, !PT ;  /* 0x000000170e317c10 */ /* 0x000fe400087fe4ff */
[----:B------:R-:W-:-:S04]  /*13b0*/  IADD3 R19, R25, 0x2d00, RZ ;  /* 0x00002d0019137810 */ /* 0x000fc80007ffe0ff */
[-C--:B------:R-:W-:Y:S02]  /*13c0*/  IADD3 R56, P1, R19, R18.reuse, RZ ;  /* 0x0000001213387210 */ /* 0x080fe40007f3e0ff */
[C---:B------:R-:W-:Y:S02]  /*13d0*/  IADD3 R55, R25.reuse, 0x3480, RZ ;  /* 0x0000348019377810 */ /* 0x040fe40007ffe0ff */
[C---:B------:R-:W-:Y:S02]  /*13e0*/  IADD3 R57, R25.reuse, 0x2580, RZ ;  /* 0x0000258019397810 */ /* 0x040fe40007ffe0ff */
[C---:B------:R-:W-:Y:S02]  /*13f0*/  IADD3 R51, R25.reuse, 0x5280, RZ ;  /* 0x0000528019337810 */ /* 0x040fe40007ffe0ff */
[----:B0-----:R-:W-:Y:S01]  /*1400*/  IADD3 R15, R25, 0x4380, RZ ;  /* 0x00004380190f7810 */ /* 0x001fe20007ffe0ff */
[----:B------:R-:W-:Y:S01]  /*1410*/  STL [R1+0xd8], R64 ;  /* 0x0000d84001007387 */ /* 0x000fe20000100800 */
[----:B------:R-:W-:-:S02]  /*1420*/  IADD3 R55, P5, R55, R18, RZ ;  /* 0x0000001237377210 */ /* 0x000fc40007fbe0ff */
[----:B------:R-:W-:Y:S01]  /*1430*/  IADD3 R57, P2, R57, R18, RZ ;  /* 0x0000001239397210 */ /* 0x000fe20007f5e0ff */
[----:B------:R-:W4:Y:S01]  /*1440*/  LDG.E.64.CONSTANT R48, desc[UR14][R48.64] ;  /* 0x0000000e30307981 */ /* 0x000f22000c1e9b00 */
[----:B------:R-:W-:Y:S02]  /*1450*/  IADD3 R53, R25, 0x4b00, RZ ;  /* 0x00004b0019357810 */ /* 0x000fe40007ffe0ff */
[----:B------:R-:W-:Y:S01]  /*1460*/  IADD3.X R58, RZ, R17, RZ, P2, !PT ;  /* 0x00000011ff3a7210 */ /* 0x000fe200017fe4ff */
[----:B------:R-:W-:Y:S01]  /*1470*/  STL [R1+0xd4], R65 ;  /* 0x0000d44101007387 */ /* 0x000fe20000100800 */
[C---:B------:R-:W-:Y:S02]  /*1480*/  SHF.L.U32 R59, R57.reuse, 0x1, RZ ;  /* 0x00000001393b7819 */ /* 0x040fe400000006ff */
[----:B------:R-:W-:Y:S02]  /*1490*/  SHF.L.U64.HI R61, R57, 0x1, R58 ;  /* 0x00000001393d7819 */ /* 0x000fe4000001023a */
[----:B------:R-:W-:-:S02]  /*14a0*/  SHF.L.U32 R60, R56, 0x1, RZ ;  /* 0x00000001383c7819 */ /* 0x000fc400000006ff */
[----:B------:R-:W-:Y:S01]  /*14b0*/  SHF.L.U32 R62, R55, 0x1, RZ ;  /* 0x00000001373e7819 */ /* 0x000fe200000006ff */
[----:B--2---:R-:W-:-:S04]  /*14c0*/  FADD.FTZ R10, R31, UR11 ;  /* 0x0000000b1f0a7e21 */ /* 0x004fc80008010000 */
[----:B------:R0:W1:Y:S01]  /*14d0*/  MUFU.RSQ R9, R10 ;  /* 0x0000000a00097308 */ /* 0x0000620000001400 */
[C---:B---3--:R-:W-:Y:S02]  /*14e0*/  SHF.L.U32 R21, R32.reuse, 0x10, RZ ;  /* 0x0000001020157819 */ /* 0x048fe400000006ff */
[----:B------:R-:W-:-:S03]  /*14f0*/  PRMT R12, R32, 0x7632, R12 ;  /* 0x00007632200c7816 */ /* 0x000fc6000000000c */
[----:B0-----:R-:W-:Y:S01]  /*1500*/  FADD.FTZ R10, -R30, R21 ;  /* 0x000000151e0a7221 */ /* 0x001fe20000010100 */
[----:B------:R-:W-:-:S05]  /*1510*/  SHF.L.U32 R21, R33, 0x10, RZ ;  /* 0x0000001021157819 */ /* 0x000fca00000006ff */
[----:B------:R-:W-:Y:S01]  /*1520*/  FADD.FTZ R14, -R30, R21 ;  /* 0x000000151e0e7221 */ /* 0x000fe20000010100 */
[----:B------:R-:W-:Y:S02]  /*1530*/  SHF.L.U32 R21, R12, 0x10, RZ ;  /* 0x000000100c157819 */ /* 0x000fe400000006ff */
[----:B------:R-:W-:Y:S01]  /*1540*/  PRMT R12, R33, 0x7632, R12 ;  /* 0x00007632210c7816 */ /* 0x000fe2000000000c */
[C---:B-1----:R-:W-:Y:S01]  /*1550*/  FMUL.FTZ R76, R9.reuse, R14 ;  /* 0x0000000e094c7220 */ /* 0x042fe20000410000 */
[----:B------:R-:W-:Y:S01]  /*1560*/  FMUL.FTZ R70, R9, R10 ;  /* 0x0000000a09467220 */ /* 0x000fe20000410000 */
[----:B------:R-:W-:Y:S01]  /*1570*/  FADD.FTZ R16, -R30, R21 ;  /* 0x000000151e107221 */ /* 0x000fe20000010100 */
[----:B------:R-:W-:Y:S01]  /*1580*/  SHF.L.U32 R21, R12, 0x10, RZ ;  /* 0x000000100c157819 */ /* 0x000fe200000006ff */
[----:B-----5:R-:W-:Y:S01]  /*1590*/  FFMA.FTZ R23, R2, R76, R4 ;  /* 0x0000004c02177223 */ /* 0x020fe20000010004 */
[----:B------:R-:W-:-:S03]  /*15a0*/  FFMA.FTZ R10, R0, R70, R3 ;  /* 0x00000046000a7223 */ /* 0x000fc60000010003 */
[----:B------:R-:W-:Y:S01]  /*15b0*/  FADD.FTZ R12, -R30, R21 ;  /* 0x000000151e0c7221 */ /* 0x000fe20000010100 */
[----:B------:R-:W-:Y:S01]  /*15c0*/  FMUL.FTZ R50, R23, -1.4426950216293334961 ;  /* 0xbfb8aa3b17327820 */ /* 0x000fe20000410000 */
[----:B------:R-:W-:Y:S02]  /*15d0*/  FMUL.FTZ R24, R10, -1.4426950216293334961 ;  /* 0xbfb8aa3b0a187820 */ /* 0x000fe40000410000 */
[----:B------:R-:W-:-:S03]  /*15e0*/  FMUL.FTZ R19, R9, R12 ;  /* 0x0000000c09137220 */ /* 0x000fc60000410000 */
[----:B------:R-:W0:Y:S01]  /*15f0*/  MUFU.EX2 R50, R50 ;  /* 0x0000003200327308 */ /* 0x000e220000000800 */
[----:B------:R-:W-:Y:S01]  /*1600*/  FFMA.FTZ R20, R6, R19, R7 ;  /* 0x0000001306147223 */ /* 0x000fe20000010007 */
[----:B------:R-:W-:-:S06]  /*1610*/  FMUL.FTZ R16, R9, R16 ;  /* 0x0000001009107220 */ /* 0x000fcc0000410000 */
[----:B------:R-:W1:Y:S01]  /*1620*/  MUFU.EX2 R24, R24 ;  /* 0x0000001800187308 */ /* 0x000e620000000800 */
[----:B------:R-:W-:Y:S01]  /*1630*/  FMUL.FTZ R66, R20, -1.4426950216293334961 ;  /* 0xbfb8aa3b14427820 */ /* 0x000fe20000410000 */
[----:B------:R-:W-:Y:S01]  /*1640*/  FFMA.FTZ R21, R5, R16, R8 ;  /* 0x0000001005157223 */ /* 0x000fe20000010008 */
[----:B------:R-:W-:-:S03]  /*1650*/  IADD3 R31, R25, 0x3c00, RZ ;  /* 0x00003c00191f7810 */ /* 0x000fc60007ffe0ff */
[----:B------:R-:W-:Y:S02]  /*1660*/  FMUL.FTZ R52, R21, -1.4426950216293334961 ;  /* 0xbfb8aa3b15347820 */ /* 0x000fe40000410000 */
[----:B------:R-:W2:Y:S01]  /*1670*/  MUFU.EX2 R66, R66 ;  /* 0x0000004200427308 */ /* 0x000ea20000000800 */
[-C--:B------:R-:W-:Y:S02]  /*1680*/  IADD3 R54, P6, R31, R18.reuse, RZ ;  /* 0x000000121f367210 */ /* 0x080fe40007fde0ff */
[----:B------:R-:W-:Y:S02]  /*1690*/  IADD3 R14, P3, R51, R18, RZ ;  /* 0x00000012330e7210 */ /* 0x000fe40007f7e0ff */
[----:B------:R-:W-:Y:S01]  /*16a0*/  IADD3.X R51, RZ, R17, RZ, P1, !PT ;  /* 0x00000011ff337210 */ /* 0x000fe20000ffe4ff */
[----:B0-----:R-:W-:Y:S02]  /*16b0*/  FADD.FTZ R114, R50, 1 ;  /* 0x3f80000032727421 */ /* 0x001fe40000010000 */
[----:B------:R0:W-:Y:S01]  /*16c0*/  MUFU.EX2 R31, R52 ;  /* 0x00000034001f7308 */ /* 0x0001e20000000800 */
[----:B-1----:R-:W-:Y:S01]  /*16d0*/  FADD.FTZ R24, R24, 1 ;  /* 0x3f80000018187421 */ /* 0x002fe20000010000 */
[----:B------:R-:W-:-:S02]  /*16e0*/  SHF.L.U64.HI R63, R56, 0x1, R51 ;  /* 0x00000001383f7819 */ /* 0x000fc40000010233 */
[-C--:B------:R-:W-:Y:S02]  /*16f0*/  IADD3.X R51, RZ, R17.reuse, RZ, P6, !PT ;  /* 0x00000011ff337210 */ /* 0x080fe400037fe4ff */
[----:B0-----:R-:W-:Y:S01]  /*1700*/  IADD3.X R52, RZ, R17, RZ, P5, !PT ;  /* 0x00000011ff347210 */ /* 0x001fe20002ffe4ff */
[----:B------:R0:W-:Y:S03]  /*1710*/  STL [R1+0x170], R32 ;  /* 0x0001702001007387 */ /* 0x0001e60000100800 */
[----:B------:R-:W-:Y:S02]  /*1720*/  SHF.L.U64.HI R67, R55, 0x1, R52 ;  /* 0x0000000137437819 */ /* 0x000fe40000010234 */
[----:B------:R-:W-:Y:S01]  /*1730*/  IADD3 R52, P6, R65, UR22, RZ ;  /* 0x0000001641347c10 */ /* 0x000fe2000ffde0ff */
[----:B------:R-:W1:Y:S01]  /*1740*/  MUFU.RCP R114, R114 ;  /* 0x0000007200727308 */ /* 0x000e620000001000 */
[-C--:B------:R-:W-:Y:S01]  /*1750*/  IADD3 R12, P0, R15, R18.reuse, RZ ;  /* 0x000000120f0c7210 */ /* 0x080fe20007f1e0ff */
[----:B------:R-:W-:Y:S01]  /*1760*/  STL [R1+0x1c], R70 ;  /* 0x00001c4601007387 */ /* 0x000fe20000100800 */
[----:B------:R-:W-:-:S02]  /*1770*/  IADD3 R15, P4, R53, R18, RZ ;  /* 0x00000012350f7210 */ /* 0x000fc40007f9e0ff */
[C---:B------:R-:W-:Y:S01]  /*1780*/  IADD3 R50, P5, R59.reuse, UR16, RZ ;  /* 0x000000103b327c10 */ /* 0x040fe2000ffbe0ff */
[----:B------:R-:W-:Y:S01]  /*1790*/  STL [R1+0x174], R33 ;  /* 0x0001742101007387 */ /* 0x000fe20000100800 */
[----:B------:R-:W-:Y:S01]  /*17a0*/  IADD3.X R53, R64, UR23, RZ, P6, !PT ;  /* 0x0000001740357c10 */ /* 0x000fe2000b7fe4ff */
[----:B------:R-:W3:Y:S01]  /*17b0*/  MUFU.RCP R24, R24 ;  /* 0x0000001800187308 */ /* 0x000ee20000001000 */
[----:B------:R-:W-:Y:S01]  /*17c0*/  IADD3 R58, P6, R59, UR22, RZ ;  /* 0x000000163b3a7c10 */ /* 0x000fe2000ffde0ff */
[----:B------:R-:W-:Y:S01]  /*17d0*/  STL [R1+0x30], R76 ;  /* 0x0000304c01007387 */ /* 0x000fe20000100800 */
[----:B------:R-:W-:Y:S01]  /*17e0*/  SHF.L.U64.HI R82, R54, 0x1, R51 ;  /* 0x0000000136527819 */ /* 0x000fe20000010233 */
[----:B--2---:R-:W-:Y:S02]  /*17f0*/  FADD.FTZ R66, R66, 1 ;  /* 0x3f80000042427421 */ /* 0x004fe40000010000 */
[----:B------:R-:W-:Y:S01]  /*1800*/  STL [R1+0xd0], R61 ;  /* 0x0000d03d01007387 */ /* 0x000fe20000100800 */
[----:B0-----:R-:W-:-:S02]  /*1810*/  SHF.L.U32 R32, R54, 0x1, RZ ;  /* 0x0000000136207819 */ /* 0x001fc400000006ff */
[----:B------:R-:W-:Y:S01]  /*1820*/  IADD3.X R51, R61, UR17, RZ, P5, !PT ;  /* 0x000000113d337c10 */ /* 0x000fe2000affe4ff */
[----:B------:R0:W-:Y:S01]  /*1830*/  STL [R1+0xcc], R59 ;  /* 0x0000cc3b01007387 */ /* 0x0001e20000100800 */
[----:B------:R-:W-:-:S03]  /*1840*/  IADD3 R54, P5, R60, UR16, RZ ;  /* 0x000000103c367c10 */ /* 0x000fc6000ffbe0ff */
[----:B------:R-:W-:Y:S04]  /*1850*/  STL [R1+0xc8], R63 ;  /* 0x0000c83f01007387 */ /* 0x000fe80000100800 */
[----:B------:R2:W-:Y:S01]  /*1860*/  STL [R1+0xc4], R60 ;  /* 0x0000c43c01007387 */ /* 0x0005e20000100800 */
[----:B0-----:R-:W-:Y:S01]  /*1870*/  IADD3.X R59, R61, UR23, RZ, P6, !PT ;  /* 0x000000173d3b7c10 */ /* 0x001fe2000b7fe4ff */
[----:B------:R-:W0:Y:S01]  /*1880*/  MUFU.RCP R66, R66 ;  /* 0x0000004200427308 */ /* 0x000e220000001000 */
[----:B------:R-:W-:Y:S01]  /*1890*/  IADD3.X R55, R63, UR17, RZ, P5, !PT ;  /* 0x000000113f377c10 */ /* 0x000fe2000affe4ff */
[----:B-1----:R-:W-:Y:S01]  /*18a0*/  FADD.FTZ R68, -R114, 1 ;  /* 0x3f80000072447421 */ /* 0x002fe20000010100 */
[----:B------:R-:W-:Y:S01]  /*18b0*/  FADD.FTZ R31, R31, 1 ;  /* 0x3f8000001f1f7421 */ /* 0x000fe20000010000 */
[----:B------:R-:W-:Y:S01]  /*18c0*/  IADD3 R11, R25, 0x5a00, RZ ;  /* 0x00005a00190b7810 */ /* 0x000fe20007ffe0ff */
[----:B------:R3:W-:Y:S01]  /*18d0*/  STL [R1+0xc0], R67 ;  /* 0x0000c04301007387 */ /* 0x0007e20000100800 */
[----:B--2---:R-:W-:-:S02]  /*18e0*/  IADD3 R60, P6, R60, UR22, RZ ;  /* 0x000000163c3c7c10 */ /* 0x004fc4000ffde0ff */
[C---:B------:R-:W-:Y:S01]  /*18f0*/  IADD3 R56, P5, R62.reuse, UR16, RZ ;  /* 0x000000103e387c10 */ /* 0x040fe2000ffbe0ff */
[----:B------:R-:W2:Y:S01]  /*1900*/  LDG.E.64.CONSTANT R50, desc[UR14][R50.64] ;  /* 0x0000000e32327981 */ /* 0x000ea2000c1e9b00 */
[----:B------:R-:W-:Y:S02]  /*1910*/  IADD3.X R61, R63, UR23, RZ, P6, !PT ;  /* 0x000000173f3d7c10 */ /* 0x000fe4000b7fe4ff */
[----:B------:R-:W-:Y:S01]  /*1920*/  IADD3 R64, P6, R62, UR22, RZ ;  /* 0x000000163e407c10 */ /* 0x000fe2000ffde0ff */
[----:B------:R-:W2:Y:S01]  /*1930*/  LDG.E.64.CONSTANT R52, desc[UR14][R52.64] ;  /* 0x0000000e34347981 */ /* 0x000ea2000c1e9b00 */
[C---:B------:R-:W-:Y:S02]  /*1940*/  IADD3.X R57, R67.reuse, UR17, RZ, P5, !PT ;  /* 0x0000001143397c10 */ /* 0x040fe4000affe4ff */
[----:B------:R-:W-:Y:S01]  /*1950*/  IADD3.X R65, R67, UR23, RZ, P6, !PT ;  /* 0x0000001743417c10 */ /* 0x000fe2000b7fe4ff */
[----:B---3--:R-:W-:Y:S01]  /*1960*/  FADD.FTZ R67, -R24, 1 ;  /* 0x3f80000018437421 */ /* 0x008fe20000010100 */
[----:B------:R-:W-:Y:S01]  /*1970*/  FFMA.FTZ R68, R23, R68, 1 ;  /* 0x3f80000017447423 */ /* 0x000fe20000010044 */
[----:B----4-:R-:W-:Y:S01]  /*1980*/  SHF.L.U32 R23, R34, 0x10, RZ ;  /* 0x0000001022177819 */ /* 0x010fe200000006ff */
[----:B------:R-:W1:Y:S01]  /*1990*/  MUFU.RCP R31, R31 ;  /* 0x0000001f001f7308 */ /* 0x000e620000001000 */
[----:B------:R-:W-:Y:S01]  /*19a0*/  FFMA.FTZ R10, R10, R67, 1 ;  /* 0x3f8000000a0a7423 */ /* 0x000fe20000010043 */
[----:B------:R3:W-:Y:S03]  /*19b0*/  STL [R1+0xbc], R62 ;  /* 0x0000bc3e01007387 */ /* 0x0007e60000100800 */
[----:B------:R-:W-:Y:S01]  /*19c0*/  FMUL.FTZ R10, R24, R10 ;  /* 0x0000000a180a7220 */ /* 0x000fe20000410000 */
[----:B------:R-:W-:Y:S01]  /*19d0*/  FADD.FTZ R24, -R30, R23 ;  /* 0x000000171e187221 */ /* 0x000fe20000010100 */
[----:B0-----:R-:W-:Y:S01]  /*19e0*/  FADD.FTZ R23, -R66, 1 ;  /* 0x3f80000042177421 */ /* 0x001fe20000010100 */
[C---:B------:R-:W-:Y:S01]  /*19f0*/  IADD3 R13, R25.reuse, 0x6180, RZ ;  /* 0x00006180190d7810 */ /* 0x040fe20007ffe0ff */
[----:B------:R-:W4:Y:S02]  /*1a00*/  LDG.E.64.CONSTANT R54, desc[UR14][R54.64] ;  /* 0x0000000e36367981 */ /* 0x000f24000c1e9b00 */
[----:B------:R-:W-:Y:S01]  /*1a10*/  FFMA.FTZ R23, R20, R23, 1 ;  /* 0x3f80000014177423 */ /* 0x000fe20000010017 */
[C---:B------:R-:W-:Y:S01]  /*1a20*/  IADD3 R22, R25.reuse, 0x6900, RZ ;  /* 0x0000690019167810 */ /* 0x040fe20007ffe0ff */
[----:B------:R-:W4:Y:S01]  /*1a30*/  LDG.E.64.CONSTANT R56, desc[UR14][R56.64] ;  /* 0x0000000e38387981 */ /* 0x000f22000c1e9b00 */
[----:B---3--:R-:W-:Y:S01]  /*1a40*/  IADD3 R62, P5, R32, UR16, RZ ;  /* 0x00000010203e7c10 */ /* 0x008fe2000ffbe0ff */
[----:B------:R-:W-:Y:S01]  /*1a50*/  FMUL.FTZ R66, R66, R23 ;  /* 0x0000001742427220 */ /* 0x000fe20000410000 */
[----:B------:R-:W-:Y:S01]  /*1a60*/  PRMT R23, R34, 0x7632, R23 ;  /* 0x0000763222177816 */ /* 0x000fe20000000017 */
[----:B------:R-:W3:Y:S01]  /*1a70*/  LDG.E.64.CONSTANT R58, desc[UR14][R58.64] ;  /* 0x0000000e3a3a7981 */ /* 0x000ee2000c1e9b00 */
[----:B------:R-:W-:Y:S01]  /*1a80*/  IADD3 R25, R25, 0x7080, RZ ;  /* 0x0000708019197810 */ /* 0x000fe20007ffe0ff */
[----:B------:R-:W-:Y:S01]  /*1a90*/  FMUL.FTZ R85, R9, R24 ;  /* 0x0000001809557220 */ /* 0x000fe20000410000 */
[-C--:B------:R-:W-:Y:S01]  /*1aa0*/  IADD3 R11, P2, R11, R18.reuse, RZ ;  /* 0x000000120b0b7210 */ /* 0x080fe20007f5e0ff */
[----:B------:R-:W3:Y:S01]  /*1ab0*/  LDG.E.64.CONSTANT R60, desc[UR14][R60.64] ;  /* 0x0000000e3c3c7981 */ /* 0x000ee2000c1e9b00 */
[----:B------:R-:W-:-:S02]  /*1ac0*/  IADD3 R13, P1, R13, R18, RZ ;  /* 0x000000120d0d7210 */ /* 0x000fc40007f3e0ff */
[-C--:B------:R-:W-:Y:S01]  /*1ad0*/  IADD3 R22, P6, R22, R18.reuse, RZ ;  /* 0x0000001216167210 */ /* 0x080fe20007fde0ff */
[----:B------:R-:W3:Y:S01]  /*1ae0*/  LDG.E.64.CONSTANT R64, desc[UR14][R64.64] ;  /* 0x0000000e40407981 */ /* 0x000ee2000c1e9b00 */
[----:B------:R-:W-:Y:S02]  /*1af0*/  IADD3.X R63, R82, UR17, RZ, P5, !PT ;  /* 0x00000011523f7c10 */ /* 0x000fe4000affe4ff */
[----:B------:R-:W-:Y:S02]  /*1b00*/  SHF.L.U32 R20, R36, 0x10, RZ ;  /* 0x0000001024147819 */ /* 0x000fe400000006ff */
[----:B------:R-:W-:Y:S02]  /*1b10*/  SHF.L.U32 R23, R23, 0x10, RZ ;  /* 0x0000001017177819 */ /* 0x000fe400000006ff */
[----:B------:R-:W-:Y:S01]  /*1b20*/  IADD3 R18, P5, R25, R18, RZ ;  /* 0x0000001219127210 */ /* 0x000fe20007fbe0ff */
[----:B-1----:R-:W-:Y:S01]  /*1b30*/  FADD.FTZ R25, -R31, 1 ;  /* 0x3f8000001f197421 */ /* 0x002fe20000010100 */
[----:B------:R-:W-:Y:S01]  /*1b40*/  FFMA.FTZ R113, R0, R85, R3 ;  /* 0x0000005500717223 */ /* 0x000fe20000010003 */
[C---:B------:R-:W-:Y:S01]  /*1b50*/  FADD.FTZ R20, -R30.reuse, R20 ;  /* 0x000000141e147221 */ /* 0x040fe20000010100 */
[C---:B------:R-:W-:Y:S01]  /*1b60*/  FADD.FTZ R23, -R30.reuse, R23 ;  /* 0x000000171e177221 */ /* 0x040fe20000010100 */
[----:B------:R-:W-:Y:S01]  /*1b70*/  FFMA.FTZ R25, R21, R25, 1 ;  /* 0x3f80000015197423 */ /* 0x000fe20000010019 */
[----:B------:R-:W-:Y:S01]  /*1b80*/  SHF.L.U32 R21, R35, 0x10, RZ ;  /* 0x0000001023157819 */ /* 0x000fe200000006ff */
[----:B------:R-:W-:Y:S01]  /*1b90*/  FMUL.FTZ R24, R113, -1.4426950216293334961 ;  /* 0xbfb8aa3b71187820 */ /* 0x000fe20000410000 */
[C---:B------:R-:W-:Y:S01]  /*1ba0*/  FMUL.FTZ R83, R9.reuse, R20 ;  /* 0x0000001409537220 */ /* 0x040fe20000410000 */
[----:B------:R-:W-:Y:S01]  /*1bb0*/  FMUL.FTZ R23, R9, R23 ;  /* 0x0000001709177220 */ /* 0x000fe20000410000 */
[----:B------:R-:W-:Y:S01]  /*1bc0*/  PRMT R20, R35, 0x7632, R20 ;  /* 0x0000763223147816 */ /* 0x000fe20000000014 */
[----:B------:R-:W-:Y:S01]  /*1bd0*/  FADD.FTZ R21, -R30, R21 ;  /* 0x000000151e157221 */ /* 0x000fe20000010100 */
[----:B------:R-:W-:Y:S01]  /*1be0*/  SHF.L.U32 R67, R38, 0x10, RZ ;  /* 0x0000001026437819 */ /* 0x000fe200000006ff */
[----:B------:R-:W0:Y:S01]  /*1bf0*/  MUFU.EX2 R24, R24 ;  /* 0x0000001800187308 */ /* 0x000e220000000800 */
[----:B------:R-:W-:Y:S01]  /*1c00*/  FFMA.FTZ R71, R5, R23, R8 ;  /* 0x0000001705477223 */ /* 0x000fe20000010008 */
[----:B------:R-:W-:Y:S01]  /*1c10*/  SHF.L.U32 R20, R20, 0x10, RZ ;  /* 0x0000001014147819 */ /* 0x000fe200000006ff */
[----:B------:R-:W-:Y:S01]  /*1c20*/  FMUL.FTZ R84, R9, R21 ;  /* 0x0000001509547220 */ /* 0x000fe20000410000 */
[----:B------:R-:W-:Y:S01]  /*1c30*/  PRMT R69, R38, 0x7632, R69 ;  /* 0x0000763226457816 */ /* 0x000fe20000000045 */
[----:B------:R-:W-:Y:S01]  /*1c40*/  FMUL.FTZ R10, R67, R10 ;  /* 0x0000000a430a7220 */ /* 0x000fe20000410000 */
[----:B------:R-:W-:Y:S01]  /*1c50*/  FMUL.FTZ R31, R31, R25 ;  /* 0x000000191f1f7220 */ /* 0x000fe20000410000 */
[----:B------:R-:W-:Y:S01]  /*1c60*/  FMUL.FTZ R67, R71, -1.4426950216293334961 ;  /* 0xbfb8aa3b47437820 */ /* 0x000fe20000410000 */
[----:B------:R-:W-:Y:S01]  /*1c70*/  SHF.L.U32 R25, R39, 0x10, RZ ;  /* 0x0000001027197819 */ /* 0x000fe200000006ff */
[----:B------:R-:W-:Y:S01]  /*1c80*/  FMUL.FTZ R114, R114, R68 ;  /* 0x0000004472727220 */ /* 0x000fe20000410000 */
[----:B------:R-:W-:Y:S01]  /*1c90*/  FADD.FTZ R20, -R30, R20 ;  /* 0x000000141e147221 */ /* 0x000fe20000010100 */
[----:B------:R-:W-:Y:S01]  /*1ca0*/  FFMA.FTZ R112, R2, R84, R4 ;  /* 0x0000005402707223 */ /* 0x000fe20000010004 */
[----:B------:R-:W-:Y:S01]  /*1cb0*/  SHF.L.U32 R69, R69, 0x10, RZ ;  /* 0x0000001045457819 */ /* 0x000fe200000006ff */
[----:B------:R-:W-:Y:S01]  /*1cc0*/  FMUL.FTZ R114, R25, R114 ;  /* 0x0000007219727220 */ /* 0x000fe20000410000 */
[----:B------:R-:W1:Y:S01]  /*1cd0*/  MUFU.EX2 R67, R67 ;  /* 0x0000004300437308 */ /* 0x000e620000000800 */
[----:B------:R-:W-:Y:S01]  /*1ce0*/  FMUL.FTZ R20, R9, R20 ;  /* 0x0000001409147220 */ /* 0x000fe20000410000 */
[----:B------:R-:W-:Y:S01]  /*1cf0*/  FMUL.FTZ R74, R112, -1.4426950216293334961 ;  /* 0xbfb8aa3b704a7820 */ /* 0x000fe20000410000 */
[----:B------:R-:W-:Y:S01]  /*1d00*/  PRMT R25, R39, 0x7632, R25 ;  /* 0x0000763227197816 */ /* 0x000fe20000000019 */
[----:B------:R-:W-:Y:S01]  /*1d10*/  FMUL.FTZ R31, R69, R31 ;  /* 0x0000001f451f7220 */ /* 0x000fe20000410000 */
[----:B------:R-:W-:Y:S01]  /*1d20*/  FMUL.FTZ R69, R0, R10 ;  /* 0x0000000a00457220 */ /* 0x000fe20000410000 */
[----:B------:R-:W-:Y:S01]  /*1d30*/  FFMA.FTZ R73, R6, R20, R7 ;  /* 0x0000001406497223 */ /* 0x000fe20000010007 */
[----:B------:R-:W-:Y:S01]  /*1d40*/  SHF.L.U32 R25, R25, 0x10, RZ ;  /* 0x0000001019197819 */ /* 0x000fe200000006ff */
[----:B------:R-:W1:Y:S01]  /*1d50*/  MUFU.EX2 R74, R74 ;  /* 0x0000004a004a7308 */ /* 0x000e620000000800 */
[----:B------:R-:W-:Y:S01]  /*1d60*/  SHF.L.U32 R72, R37, 0x10, RZ ;  /* 0x0000001025487819 */ /* 0x000fe200000006ff */
[----:B0-----:R-:W-:Y:S01]  /*1d70*/  FADD.FTZ R24, R24, 1 ;  /* 0x3f80000018187421 */ /* 0x001fe20000010000 */
[----:B------:R-:W-:Y:S01]  /*1d80*/  FFMA.FTZ R69, R70, R69, RZ ;  /* 0x0000004546457223 */ /* 0x000fe200000100ff */
[-C--:B------:R-:W-:Y:S01]  /*1d90*/  FMUL.FTZ R75, R5, R31.reuse ;  /* 0x0000001f054b7220 */ /* 0x080fe20000410000 */
[----:B------:R-:W-:Y:S01]  /*1da0*/  FMUL.FTZ R70, R73, -1.4426950216293334961 ;  /* 0xbfb8aa3b49467820 */ /* 0x000fe20000410000 */
[----:B------:R-:W-:Y:S01]  /*1db0*/  FMUL.FTZ R66, R25, R66 ;  /* 0x0000004219427220 */ /* 0x000fe20000410000 */
[----:B------:R-:W-:Y:S01]  /*1dc0*/  FADD.FTZ R72, -R30, R72 ;  /* 0x000000481e487221 */ /* 0x000fe20000010100 */
[C---:B------:R-:W-:Y:S01]  /*1dd0*/  FFMA.FTZ R25, R16.reuse, R31, R26 ;  /* 0x0000001f10197223 */ /* 0x040fe2000001001a */
[----:B------:R-:W-:Y:S01]  /*1de0*/  FFMA.FTZ R69, R16, R75, R69 ;  /* 0x0000004b10457223 */ /* 0x000fe20000010045 */
[----:B------:R-:W-:Y:S01]  /*1df0*/  MUFU.RCP R24, R24 ;  /* 0x0000001800187308 */ /* 0x000fe20000001000 */
[----:B------:R-:W-:Y:S01]  /*1e00*/  FMUL.FTZ R33, R9, R72 ;  /* 0x0000004809217220 */ /* 0x000fe20000410000 */
[----:B------:R-:W-:Y:S01]  /*1e10*/  FMUL.FTZ R72, R2, R114 ;  /* 0x0000007202487220 */ /* 0x000fe20000410000 */
[----:B-1----:R-:W-:Y:S01]  /*1e20*/  FADD.FTZ R67, R67, 1 ;  /* 0x3f80000043437421 */ /* 0x002fe20000010000 */
[----:B------:R-:W-:-:S02]  /*1e30*/  PRMT R95, R36, 0x7632, R95 ;  /* 0x00007632245f7816 */ /* 0x000fc4000000005f */
[----:B------:R-:W-:Y:S01]  /*1e40*/  PRMT R78, R37, 0x7632, R78 ;  /* 0x00007632254e7816 */ /* 0x000fe2000000004e */
[----:B------:R-:W-:Y:S01]  /*1e50*/  STL [R1+0xb8], R82 ;  /* 0x0000b85201007387 */ /* 0x000fe20000100800 */
[----:B------:R0:W1:Y:S01]  /*1e60*/  MUFU.EX2 R16, R70 ;  /* 0x0000004600107308 */ /* 0x0000620000000800 */
[----:B------:R-:W-:Y:S01]  /*1e70*/  FFMA.FTZ R69, R76, R72, R69 ;  /* 0x000000484c457223 */ /* 0x000fe20000010045 */
[----:B------:R-:W-:Y:S01]  /*1e80*/  SHF.L.U32 R80, R42, 0x10, RZ ;  /* 0x000000102a507819 */ /* 0x000fe200000006ff */
[----:B------:R-:W3:Y:S01]  /*1e90*/  LDG.E.64.CONSTANT R62, desc[UR14][R62.64] ;  /* 0x0000000e3e3e7981 */ /* 0x000ee2000c1e9b00 */
[----:B0-----:R-:W-:-:S04]  /*1ea0*/  FFMA.FTZ R70, R0, R10, RZ ;  /* 0x0000000a00467223 */ /* 0x001fc800000100ff */
[----:B------:R-:W0:Y:S01]  /*1eb0*/  MUFU.RCP R76, R67 ;  /* 0x00000043004c7308 */ /* 0x000e220000001000 */
[----:B------:R-:W-:Y:S01]  /*1ec0*/  FFMA.FTZ R70, R5, R31, R70 ;  /* 0x0000001f05467223 */ /* 0x000fe20000010046 */
[----:B------:R-:W-:Y:S01]  /*1ed0*/  FADD.FTZ R74, R74, 1 ;  /* 0x3f8000004a4a7421 */ /* 0x000fe20000010000 */
[----:B------:R-:W-:Y:S02]  /*1ee0*/  FADD.FTZ R26, R31, R27 ;  /* 0x0000001b1f1a7221 */ /* 0x000fe40000010000 */
[----:B------:R-:W-:Y:S01]  /*1ef0*/  FFMA.FTZ R75, R2, R114, R70 ;  /* 0x00000072024b7223 */ /* 0x000fe20000010046 */
[----:B------:R-:W-:Y:S01]  /*1f00*/  FADD.FTZ R31, R66, R29 ;  /* 0x0000001d421f7221 */ /* 0x000fe20000010000 */
[-C--:B------:R-:W-:Y:S01]  /*1f10*/  FFMA.FTZ R28, R19, R66.reuse, R28 ;  /* 0x00000042131c7223 */ /* 0x080fe2000001001c */
[CC--:B------:R-:W-:Y:S01]  /*1f20*/  FMUL.FTZ R29, R6.reuse, R66.reuse ;  /* 0x00000042061d7220 */ /* 0x0c0fe20000410000 */
[----:B------:R-:W-:Y:S01]  /*1f30*/  FFMA.FTZ R66, R6, R66, R75 ;  /* 0x0000004206427223 */ /* 0x000fe2000001004b */
[----:B------:R-:W-:Y:S01]  /*1f40*/  SHF.L.U32 R95, R95, 0x10, RZ ;  /* 0x000000105f5f7819 */ /* 0x000fe200000006ff */
[----:B-1----:R-:W-:Y:S01]  /*1f50*/  FADD.FTZ R75, R16, 1 ;  /* 0x3f800000104b7421 */ /* 0x002fe20000010000 */
[----:B------:R-:W1:Y:S01]  /*1f60*/  MUFU.RCP R74, R74 ;  /* 0x0000004a004a7308 */ /* 0x000e620000001000 */
[----:B------:R-:W-:Y:S01]  /*1f70*/  FADD.FTZ R70, -R24, 1 ;  /* 0x3f80000018467421 */ /* 0x000fe20000010100 */
[----:B------:R-:W-:Y:S01]  /*1f80*/  SHF.L.U32 R78, R78, 0x10, RZ ;  /* 0x000000104e4e7819 */ /* 0x000fe200000006ff */
[----:B------:R-:W-:Y:S01]  /*1f90*/  FADD.FTZ R95, -R30, R95 ;  /* 0x0000005f1e5f7221 */ /* 0x000fe20000010100 */
[----:B------:R-:W-:Y:S01]  /*1fa0*/  FFMA.FTZ R27, R2, R33, R4 ;  /* 0x00000021021b7223 */ /* 0x000fe20000010004 */
[----:B------:R-:W-:-:S02]  /*1fb0*/  FFMA.FTZ R113, R113, R70, 1 ;  /* 0x3f80000071717423 */ /* 0x000fc40000010046 */
[----:B------:R-:W-:Y:S01]  /*1fc0*/  FADD.FTZ R78, -R30, R78 ;  /* 0x0000004e1e4e7221 */ /* 0x000fe20000010100 */
[----:B------:R-:W1:Y:S01]  /*1fd0*/  MUFU.RCP R75, R75 ;  /* 0x0000004b004b7308 */ /* 0x000e620000001000 */
[----:B------:R-:W-:Y:S01]  /*1fe0*/  FFMA.FTZ R21, R0, R83, R3 ;  /* 0x0000005300157223 */ /* 0x000fe20000010003 */
[----:B------:R-:W-:Y:S01]  /*1ff0*/  FMUL.FTZ R95, R9, R95 ;  /* 0x0000005f095f7220 */ /* 0x000fe20000410000 */
[----:B------:R-:W-:Y:S01]  /*2000*/  FMUL.FTZ R72, R27, -1.4426950216293334961 ;  /* 0xbfb8aa3b1b487820 */ /* 0x000fe20000410000 */
[----:B0-----:R-:W-:Y:S01]  /*2010*/  FADD.FTZ R77, -R76, 1 ;  /* 0x3f8000004c4d7421 */ /* 0x001fe20000010100 */
[----:B------:R-:W-:Y:S01]  /*2020*/  FMUL.FTZ R113, R24, R113 ;  /* 0x0000007118717220 */ /* 0x000fe20000410000 */
[----:B------:R-:W-:Y:S01]  /*2030*/  FMUL.FTZ R24, R9, R78 ;  /* 0x0000004e09187220 */ /* 0x000fe20000410000 */
[----:B------:R-:W-:Y:S01]  /*2040*/  FMUL.FTZ R68, R21, -1.4426950216293334961 ;  /* 0xbfb8aa3b15447820 */ /* 0x000fe20000410000 */
[----:B------:R-:W-:Y:S01]  /*2050*/  FFMA.FTZ R70, R5, R95, R8 ;  /* 0x0000005f05467223 */ /* 0x000fe20000010008 */
[----:B------:R-:W-:Y:S01]  /*2060*/  FFMA.FTZ R77, R71, R77, 1 ;  /* 0x3f800000474d7423 */ /* 0x000fe2000001004d */
[----:B------:R-:W-:Y:S01]  /*2070*/  FFMA.FTZ R71, R6, R24, R7 ;  /* 0x0000001806477223 */ /* 0x000fe20000010007 */
[----:B------:R-:W0:Y:S01]  /*2080*/  MUFU.EX2 R72, R72 ;  /* 0x0000004800487308 */ /* 0x000e220000000800 */
[----:B------:R-:W-:Y:S01]  /*2090*/  FMUL.FTZ R78, R70, -1.4426950216293334961 ;  /* 0xbfb8aa3b464e7820 */ /* 0x000fe20000410000 */
[----:B------:R-:W-:Y:S01]  /*20a0*/  FMUL.FTZ R77, R76, R77 ;  /* 0x0000004d4c4d7220 */ /* 0x000fe20000410000 */
[----:B-1----:R-:W-:Y:S01]  /*20b0*/  FADD.FTZ R67, -R74, 1 ;  /* 0x3f8000004a437421 */ /* 0x002fe20000010100 */
[----:B------:R-:W-:-:S04]  /*20c0*/  FMUL.FTZ R76, R71, -1.4426950216293334961 ;  /* 0xbfb8aa3b474c7820 */ /* 0x000fc80000410000 */
[----:B------:R-:W1:Y:S01]  /*20d0*/  MUFU.EX2 R68, R68 ;  /* 0x0000004400447308 */ /* 0x000e620000000800 */
[----:B------:R-:W-:Y:S01]  /*20e0*/  FFMA.FTZ R29, R19, R29, R69 ;  /* 0x0000001d131d7223 */ /* 0x000fe20000010045 */
[----:B------:R-:W-:Y:S01]  /*20f0*/  FFMA.FTZ R112, R112, R67, 1 ;  /* 0x3f80000070707423 */ /* 0x000fe20000010043 */
[----:B------:R-:W-:Y:S01]  /*2100*/  STL [R1+0xb4], R32 ;  /* 0x0000b42001007387 */ /* 0x000fe20000100800 */
[----:B------:R-:W-:Y:S01]  /*2110*/  SHF.L.U32 R69, R40, 0x10, RZ ;  /* 0x0000001028457819 */ /* 0x000fe200000006ff */
[----:B------:R-:W-:-:S03]  /*2120*/  FADD.FTZ R79, -R75, 1 ;  /* 0x3f8000004b4f7421 */ /* 0x000fc60000010100 */
[----:B------:R-:W1:Y:S01]  /*2130*/  MUFU.EX2 R78, R78 ;  /* 0x0000004e004e7308 */ /* 0x000e620000000800 */
[----:B------:R-:W-:Y:S01]  /*2140*/  STL [R1+0x38], R85 ;  /* 0x0000385501007387 */ /* 0x000fe20000100800 */
[----:B------:R-:W-:Y:S01]  /*2150*/  FMUL.FTZ R112, R74, R112 ;  /* 0x000000704a707220 */ /* 0x000fe20000410000 */
[----:B------:R-:W-:Y:S02]  /*2160*/  FFMA.FTZ R74, R73, R79, 1 ;  /* 0x3f800000494a7423 */ /* 0x000fe4000001004f */
[----:B------:R-:W-:Y:S03]  /*2170*/  STL [R1+0x178], R34 ;  /* 0x0001782201007387 */ /* 0x000fe60000100800 */
[----:B------:R-:W1:Y:S01]  /*2180*/  MUFU.EX2 R76, R76 ;  /* 0x0000004c004c7308 */ /* 0x000e620000000800 */
[----:B------:R-:W-:Y:S01]  /*2190*/  STL [R1+0x40], R84 ;  /* 0x0000405401007387 */ /* 0x000fe20000100800 */
[----:B------:R-:W-:Y:S01]  /*21a0*/  FADD.FTZ R69, -R30, R69 ;  /* 0x000000451e457221 */ /* 0x000fe20000010100 */
[----:B------:R-:W-:-:S02]  /*21b0*/  SHF.L.U32 R79, R43, 0x10, RZ ;  /* 0x000000102b4f7819 */ /* 0x000fc400000006ff */
[----:B------:R-:W-:Y:S01]  /*21c0*/  STL [R1+0x48], R83 ;  /* 0x0000485301007387 */ /* 0x000fe20000100800 */
[----:B------:R-:W-:Y:S01]  /*21d0*/  SHF.L.U32 R19, R41, 0x10, RZ ;  /* 0x0000001029137819 */ /* 0x000fe200000006ff */
[----:B------:R-:W-:Y:S01]  /*21e0*/  FMUL.FTZ R113, R80, R113 ;  /* 0x0000007150717220 */ /* 0x000fe20000410000 */
[----:B------:R-:W-:Y:S01]  /*21f0*/  PRMT R73, R42, 0x7632, R73 ;  /* 0x000076322a497816 */ /* 0x000fe20000000049 */
[----:B------:R-:W-:Y:S01]  /*2200*/  STL [R1+0x17c], R38 ;  /* 0x00017c2601007387 */ /* 0x000fe20000100800 */
[----:B0-----:R-:W-:-:S03]  /*2210*/  FADD.FTZ R72, R72, 1 ;  /* 0x3f80000048487421 */ /* 0x001fc60000010000 */
[----:B------:R-:W-:Y:S01]  /*2220*/  STL [R1+0x180], R35 ;  /* 0x0001802301007387 */ /* 0x000fe20000100800 */
[----:B------:R-:W-:-:S03]  /*2230*/  SHF.L.U32 R73, R73, 0x10, RZ ;  /* 0x0000001049497819 */ /* 0x000fc600000006ff */
[----:B------:R-:W-:Y:S01]  /*2240*/  STL [R1+0x184], R39 ;  /* 0x0001842701007387 */ /* 0x000fe20000100800 */
[----:B------:R-:W-:Y:S01]  /*2250*/  FMUL.FTZ R112, R79, R112 ;  /* 0x000000704f707220 */ /* 0x000fe20000410000 */
[----:B------:R-:W-:Y:S02]  /*2260*/  PRMT R80, R41, 0x7632, R80 ;  /* 0x0000763229507816 */ /* 0x000fe40000000050 */
[----:B------:R0:W-:Y:S01]  /*2270*/  STL [R1+0x1c8], R10 ;  /* 0x0001c80a01007387 */ /* 0x0001e20000100800 */
[----:B------:R-:W-:Y:S01]  /*2280*/  FADD.FTZ R19, -R30, R19 ;  /* 0x000000131e137221 */ /* 0x000fe20000010100 */
[----:B------:R-:W-:Y:S02]  /*2290*/  FMUL.FTZ R79, R0, R113 ;  /* 0x00000071004f7220 */ /* 0x000fe40000410000 */
[----:B------:R-:W-:Y:S01]  /*22a0*/  STL [R1+0x50], R33 ;  /* 0x0000502101007387 */ /* 0x000fe20000100800 */
[----:B------:R-:W-:Y:S01]  /*22b0*/  FMUL.FTZ R74, R75, R74 ;  /* 0x0000004a4b4a7220 */ /* 0x000fe20000410000 */
[----:B-1----:R-:W-:-:S02]  /*22c0*/  FADD.FTZ R68, R68, 1 ;  /* 0x3f80000044447421 */ /* 0x002fc40000010000 */
[----:B------:R-:W-:Y:S01]  /*22d0*/  STL [R1+0x1c4], R114 ;  /* 0x0001c47201007387 */ /* 0x000fe20000100800 */
[----:B0-----:R-:W-:Y:S01]  /*22e0*/  FMUL.FTZ R10, R9, R69 ;  /* 0x00000045090a7220 */ /* 0x001fe20000410000 */
[----:B------:R0:W-:Y:S02]  /*22f0*/  MUFU.RCP R75, R72 ;  /* 0x00000048004b7308 */ /* 0x0001e40000001000 */
[----:B------:R-:W-:Y:S01]  /*2300*/  STL [R1+0x188], R36 ;  /* 0x0001882401007387 */ /* 0x000fe20000100800 */
[----:B------:R-:W-:Y:S01]  /*2310*/  FMUL.FTZ R77, R73, R77 ;  /* 0x0000004d494d7220 */ /* 0x000fe20000410000 */
[----:B------:R-:W-:Y:S02]  /*2320*/  FFMA.FTZ R16, R0, R10, R3 ;  /* 0x0000000a00107223 */ /* 0x000fe40000010003 */
[----:B------:R-:W-:Y:S01]  /*2330*/  STL [R1+0x18c], R37 ;  /* 0x00018c2501007387 */ /* 0x000fe20000100800 */
[----:B------:R-:W-:Y:S01]  /*2340*/  FFMA.FTZ R79, R85, R79, R29 ;  /* 0x0000004f554f7223 */ /* 0x000fe2000001001d */
[----:B------:R-:W-:-:S02]  /*2350*/  FADD.FTZ R29, R78, 1 ;  /* 0x3f8000004e1d7421 */ /* 0x000fc40000010000 */
[----:B------:R1:W-:Y:S01]  /*2360*/  STL [R1+0x58], R10 ;  /* 0x0000580a01007387 */ /* 0x0003e20000100800 */
[----:B0-----:R-:W-:Y:S01]  /*2370*/  SHF.L.U32 R72, R80, 0x10, RZ ;  /* 0x0000001050487819 */ /* 0x001fe200000006ff */
[----:B------:R0:W0:Y:S01]  /*2380*/  MUFU.RCP R73, R68 ;  /* 0x0000004400497308 */ /* 0x0000220000001000 */
[----:B------:R-:W-:Y:S01]  /*2390*/  FADD.FTZ R76, R76, 1 ;  /* 0x3f8000004c4c7421 */ /* 0x000fe20000010000 */
[----:B------:R-:W-:Y:S01]  /*23a0*/  PRMT R81, R43, 0x7632, R81 ;  /* 0x000076322b517816 */ /* 0x000fe20000000051 */
[----:B------:R-:W-:Y:S01]  /*23b0*/  FMUL.FTZ R78, R5, R77 ;  /* 0x0000004d054e7220 */ /* 0x000fe20000410000 */
[----:B------:R-:W-:Y:S01]  /*23c0*/  FADD.FTZ R80, -R30, R72 ;  /* 0x000000481e507221 */ /* 0x000fe20000010100 */
[----:B-1----:R-:W-:Y:S01]  /*23d0*/  FMUL.FTZ R10, R9, R19 ;  /* 0x00000013090a7220 */ /* 0x002fe20000410000 */
[----:B0-----:R-:W-:Y:S01]  /*23e0*/  PRMT R68, R40, 0x7632, R68 ;  /* 0x0000763228447816 */ /* 0x001fe20000000044 */
[----:B------:R-:W-:Y:S01]  /*23f0*/  FMUL.FTZ R67, R16, -1.4426950216293334961 ;  /* 0xbfb8aa3b10437820 */ /* 0x000fe20000410000 */
[----:B------:R0:W1:Y:S01]  /*2400*/  MUFU.RCP R72, R29 ;  /* 0x0000001d00487308 */ /* 0x0000620000001000 */
[----:B------:R-:W-:Y:S01]  /*2410*/  FFMA.FTZ R19, R2, R10, R4 ;  /* 0x0000000a02137223 */ /* 0x000fe20000010004 */
[----:B------:R-:W-:Y:S01]  /*2420*/  SHF.L.U32 R81, R81, 0x10, RZ ;  /* 0x0000001051517819 */ /* 0x000fe200000006ff */
[----:B------:R-:W-:Y:S01]  /*2430*/  FFMA.FTZ R78, R23, R78, R79 ;  /* 0x0000004e174e7223 */ /* 0x000fe2000001004f */
[----:B------:R-:W-:Y:S01]  /*2440*/  SHF.L.U32 R68, R68, 0x10, RZ ;  /* 0x0000001044447819 */ /* 0x000fe200000006ff */
[----:B------:R-:W-:Y:S01]  /*2450*/  FMUL.FTZ R69, R19, -1.4426950216293334961 ;  /* 0xbfb8aa3b13457820 */ /* 0x000fe20000410000 */
[----:B------:R-:W-:-:S02]  /*2460*/  FFMA.FTZ R79, R0, R113, R66 ;  /* 0x00000071004f7223 */ /* 0x000fc40000010042 */
[----:B------:R-:W1:Y:S01]  /*2470*/  MUFU.RCP R76, R76 ;  /* 0x0000004c004c7308 */ /* 0x000e620000001000 */
[----:B------:R-:W-:Y:S01]  /*2480*/  FMUL.FTZ R66, R2, R112 ;  /* 0x0000007002427220 */ /* 0x000fe20000410000 */
[----:B------:R-:W-:Y:S01]  /*2490*/  FMUL.FTZ R74, R81, R74 ;  /* 0x0000004a514a7220 */ /* 0x000fe20000410000 */
[----:B------:R-:W-:Y:S01]  /*24a0*/  FADD.FTZ R68, -R30, R68 ;  /* 0x000000441e447221 */ /* 0x000fe20000010100 */
[----:B------:R-:W-:-:S04]  /*24b0*/  FFMA.FTZ R79, R5, R77, R79 ;  /* 0x0000004d054f7223 */ /* 0x000fc8000001004f */
[----:B------:R-:W1:Y:S01]  /*24c0*/  MUFU.EX2 R67, R67 ;  /* 0x0000004300437308 */ /* 0x000e620000000800 */
[----:B------:R-:W-:Y:S01]  /*24d0*/  FFMA.FTZ R78, R84, R66, R78 ;  /* 0x00000042544e7223 */ /* 0x000fe2000001004e */
[----:B0-----:R-:W-:Y:S01]  /*24e0*/  FMUL.FTZ R29, R9, R68 ;  /* 0x00000044091d7220 */ /* 0x001fe20000410000 */
[----:B------:R-:W-:Y:S01]  /*24f0*/  FFMA.FTZ R66, R2, R112, R79 ;  /* 0x0000007002427223 */ /* 0x000fe2000001004f */
[----:B------:R-:W-:-:S04]  /*2500*/  FMUL.FTZ R81, R6, R74 ;  /* 0x0000004a06517220 */ /* 0x000fc80000410000 */
[----:B------:R-:W0:Y:S01]  /*2510*/  MUFU.EX2 R69, R69 ;  /* 0x0000004500457308 */ /* 0x000e220000000800 */
[----:B------:R-:W-:Y:S01]  /*2520*/  FFMA.FTZ R68, R23, R77, R25 ;  /* 0x0000004d17447223 */ /* 0x000fe20000010019 */
[----:B------:R-:W-:Y:S01]  /*2530*/  FADD.FTZ R79, -R73, 1 ;  /* 0x3f800000494f7421 */ /* 0x000fe20000010100 */
[----:B------:R-:W-:Y:S01]  /*2540*/  FMUL.FTZ R25, R9, R80 ;  /* 0x0000005009197220 */ /* 0x000fe20000410000 */
[----:B------:R-:W-:Y:S01]  /*2550*/  FADD.FTZ R80, -R75, 1 ;  /* 0x3f8000004b507421 */ /* 0x000fe20000010100 */
[C---:B------:R-:W-:Y:S01]  /*2560*/  FFMA.FTZ R28, R20.reuse, R74, R28 ;  /* 0x0000004a141c7223 */ /* 0x040fe2000001001c */
[----:B------:R-:W-:Y:S01]  /*2570*/  FFMA.FTZ R78, R20, R81, R78 ;  /* 0x00000051144e7223 */ /* 0x000fe2000001004e */
[----:B------:R-:W-:Y:S01]  /*2580*/  FFMA.FTZ R79, R21, R79, 1 ;  /* 0x3f800000154f7423 */ /* 0x000fe2000001004f */
[----:B-1----:R-:W-:Y:S01]  /*2590*/  FADD.FTZ R20, -R72, 1 ;  /* 0x3f80000048147421 */ /* 0x002fe20000010100 */
[----:B------:R-:W-:Y:S01]  /*25a0*/  FFMA.FTZ R80, R27, R80, 1 ;  /* 0x3f8000001b507423 */ /* 0x000fe20000010050 */
[C---:B------:R-:W-:Y:S01]  /*25b0*/  SHF.L.U32 R111, R44.reuse, 0x10, RZ ;  /* 0x000000102c6f7819 */ /* 0x040fe200000006ff */
[----:B------:R-:W-:Y:S01]  /*25c0*/  FMUL.FTZ R79, R73, R79 ;  /* 0x0000004f494f7220 */ /* 0x000fe20000410000 */
[----:B------:R-:W-:Y:S01]  /*25d0*/  PRMT R27, R44, 0x7632, R27 ;  /* 0x000076322c1b7816 */ /* 0x000fe2000000001b */
[----:B------:R-:W-:Y:S01]  /*25e0*/  FADD.FTZ R21, -R76, 1 ;  /* 0x3f8000004c157421 */ /* 0x000fe20000010100 */
[----:B------:R-:W-:Y:S01]  /*25f0*/  FFMA.FTZ R70, R70, R20, 1 ;  /* 0x3f80000046467423 */ /* 0x000fe20000010014 */
[----:B------:R-:W-:Y:S01]  /*2600*/  FADD.FTZ R67, R67, 1 ;  /* 0x3f80000043437421 */ /* 0x000fe20000010000 */
[----:B------:R-:W-:Y:S01]  /*2610*/  SHF.L.U32 R27, R27, 0x10, RZ ;  /* 0x000000101b1b7819 */ /* 0x000fe200000006ff */
[----:B------:R-:W-:Y:S01]  /*2620*/  FFMA.FTZ R71, R71, R21, 1 ;  /* 0x3f80000047477423 */ /* 0x000fe20000010015 */
[----:B------:R-:W-:Y:S01]  /*2630*/  FMUL.FTZ R70, R72, R70 ;  /* 0x0000004648467220 */ /* 0x000fe20000410000 */
[----:B------:R-:W-:Y:S01]  /*2640*/  FMUL.FTZ R111, R111, R79 ;  /* 0x0000004f6f6f7220 */ /* 0x000fe20000410000 */
[----:B0-----:R-:W-:Y:S01]  /*2650*/  FADD.FTZ R21, R69, 1 ;  /* 0x3f80000045157421 */ /* 0x001fe20000010000 */
[----:B------:R-:W-:Y:S01]  /*2660*/  FFMA.FTZ R66, R6, R74, R66 ;  /* 0x0000004a06427223 */ /* 0x000fe20000010042 */
[----:B------:R0:W1:Y:S01]  /*2670*/  MUFU.RCP R20, R67 ;  /* 0x0000004300147308 */ /* 0x0000620000001000 */
[----:B------:R-:W-:Y:S01]  /*2680*/  FMUL.FTZ R70, R27, R70 ;  /* 0x000000461b467220 */ /* 0x000fe20000410000 */
[----:B------:R-:W-:Y:S01]  /*2690*/  PRMT R69, R45, 0x7632, R69 ;  /* 0x000076322d457816 */ /* 0x000fe20000000045 */
[----:B------:R-:W-:Y:S01]  /*26a0*/  FMUL.FTZ R80, R75, R80 ;  /* 0x000000504b507220 */ /* 0x000fe20000410000 */
[----:B------:R-:W-:Y:S01]  /*26b0*/  SHF.L.U32 R110, R45, 0x10, RZ ;  /* 0x000000102d6e7819 */ /* 0x000fe200000006ff */
[CC--:B------:R-:W-:Y:S01]  /*26c0*/  FFMA.FTZ R66, R0.reuse, R111.reuse, R66 ;  /* 0x0000006f00427223 */ /* 0x0c0fe20000010042 */
[----:B0-----:R-:W-:-:S02]  /*26d0*/  FMUL.FTZ R67, R0, R111 ;  /* 0x0000006f00437220 */ /* 0x001fc40000410000 */
[----:B------:R-:W0:Y:S01]  /*26e0*/  MUFU.RCP R21, R21 ;  /* 0x0000001500157308 */ /* 0x000e220000001000 */
[----:B------:R-:W-:Y:S01]  /*26f0*/  SHF.L.U32 R69, R69, 0x10, RZ ;  /* 0x0000001045457819 */ /* 0x000fe200000006ff */
[----:B------:R-:W-:Y:S01]  /*2700*/  FMUL.FTZ R72, R5, R70 ;  /* 0x0000004605487220 */ /* 0x000fe20000410000 */
[----:B------:R-:W-:Y:S01]  /*2710*/  FFMA.FTZ R78, R83, R67, R78 ;  /* 0x00000043534e7223 */ /* 0x000fe2000001004e */
[----:B------:R-:W-:Y:S01]  /*2720*/  FMUL.FTZ R71, R76, R71 ;  /* 0x000000474c477220 */ /* 0x000fe20000410000 */
[----:B------:R-:W-:Y:S01]  /*2730*/  FMUL.FTZ R110, R110, R80 ;  /* 0x000000506e6e7220 */ /* 0x000fe20000410000 */
[----:B------:R-:W-:Y:S01]  /*2740*/  FFMA.FTZ R66, R5, R70, R66 ;  /* 0x0000004605427223 */ /* 0x000fe20000010042 */
[----:B------:R-:W-:Y:S01]  /*2750*/  FFMA.FTZ R72, R95, R72, R78 ;  /* 0x000000485f487223 */ /* 0x000fe2000001004e */
[----:B------:R-:W-:Y:S01]  /*2760*/  FMUL.FTZ R69, R69, R71 ;  /* 0x0000004745457220 */ /* 0x000fe20000410000 */
[----:B------:R-:W-:Y:S01]  /*2770*/  FFMA.FTZ R95, R95, R70, R68 ;  /* 0x000000465f5f7223 */ /* 0x000fe20000010044 */
[----:B------:R-:W-:Y:S01]  /*2780*/  FADD.FTZ R31, R31, R74 ;  /* 0x0000004a1f1f7221 */ /* 0x000fe20000010000 */
[----:B------:R-:W-:Y:S01]  /*2790*/  FFMA.FTZ R68, R2, R110, R66 ;  /* 0x0000006e02447223 */ /* 0x000fe20000010042 */
[-C--:B------:R-:W-:Y:S01]  /*27a0*/  FFMA.FTZ R93, R24, R69.reuse, R28 ;  /* 0x00000045185d7223 */ /* 0x080fe2000001001c */
[CC--:B------:R-:W-:Y:S01]  /*27b0*/  FMUL.FTZ R66, R6.reuse, R69.reuse ;  /* 0x0000004506427220 */ /* 0x0c0fe20000410000 */
[----:B------:R-:W-:Y:S01]  /*27c0*/  FADD.FTZ R92, R31, R69 ;  /* 0x000000451f5c7221 */ /* 0x000fe20000010000 */
[----:B------:R-:W-:Y:S01]  /*27d0*/  FFMA.FTZ R28, R6, R69, R68 ;  /* 0x00000045061c7223 */ /* 0x000fe20000010044 */
[----:B-1----:R-:W-:Y:S01]  /*27e0*/  FADD.FTZ R69, -R20, 1 ;  /* 0x3f80000014457421 */ /* 0x002fe20000010100 */
[----:B------:R-:W-:Y:S01]  /*27f0*/  STL [R1+0x60], R10 ;  /* 0x0000600a01007387 */ /* 0x000fe20000100800 */
[----:B0-----:R-:W-:-:S02]  /*2800*/  FADD.FTZ R68, -R21, 1 ;  /* 0x3f80000015447421 */ /* 0x001fc40000010100 */
[----:B------:R-:W-:Y:S01]  /*2810*/  FFMA.FTZ R69, R16, R69, 1 ;  /* 0x3f80000010457423 */ /* 0x000fe20000010045 */
[----:B------:R-:W-:Y:S01]  /*2820*/  STL [R1+0x190], R42 ;  /* 0x0001902a01007387 */ /* 0x000fe20000100800 */
[----:B------:R-:W-:-:S03]  /*2830*/  SHF.L.U32 R16, R46, 0x10, RZ ;  /* 0x000000102e107819 */ /* 0x000fc600000006ff */
[----:B------:R-:W-:Y:S01]  /*2840*/  STL [R1+0x194], R43 ;  /* 0x0001942b01007387 */ /* 0x000fe20000100800 */
[----:B------:R-:W-:-:S03]  /*2850*/  FFMA.FTZ R68, R19, R68, 1 ;  /* 0x3f80000013447423 */ /* 0x000fc60000010044 */
[----:B------:R-:W-:Y:S01]  /*2860*/  STL [R1+0x198], R40 ;  /* 0x0001982801007387 */ /* 0x000fe20000100800 */
[----:B------:R-:W-:-:S03]  /*2870*/  FADD.FTZ R19, -R30, R16 ;  /* 0x000000101e137221 */ /* 0x000fc60000010100 */
[----:B------:R-:W-:Y:S04]  /*2880*/  STL [R1+0x19c], R41 ;  /* 0x00019c2901007387 */ /* 0x000fe80000100800 */
[----:B------:R-:W-:Y:S04]  /*2890*/  STL [R1+0x1bc], R113 ;  /* 0x0001bc7101007387 */ /* 0x000fe80000100800 */
[----:B------:R-:W-:Y:S04]  /*28a0*/  STL [R1+0x1b8], R112 ;  /* 0x0001b87001007387 */ /* 0x000fe80000100800 */
[----:B------:R0:W-:Y:S04]  /*28b0*/  STL [R1+0x1a0], R44 ;  /* 0x0001a02c01007387 */ /* 0x0001e80000100800 */
[----:B------:R1:W-:Y:S01]  /*28c0*/  STL [R1+0x1a4], R45 ;  /* 0x0001a42d01007387 */ /* 0x0003e20000100800 */
[----:B0-----:R-:W-:Y:S01]  /*28d0*/  FMUL.FTZ R44, R9, R19 ;  /* 0x00000013092c7220 */ /* 0x001fe20000410000 */
[----:B------:R-:W-:-:S02]  /*28e0*/  PRMT R19, R46, 0x7632, R19 ;  /* 0x000076322e137816 */ /* 0x000fc40000000013 */
[----:B-1----:R-:W4:Y:S04]  /*28f0*/  LDL R45, [R1+0x60] ;  /* 0x00006000012d7983 */ /* 0x002f280000100800 */
[----:B------:R-:W-:Y:S04]  /*2900*/  STL [R1+0x1b4], R111 ;  /* 0x0001b46f01007387 */ /* 0x000fe80000100800 */
[----:B------:R-:W-:Y:S04]  /*2910*/  STL [R1+0x1b0], R110 ;  /* 0x0001b06e01007387 */ /* 0x000fe80000100800 */
[----:B------:R0:W-:Y:S04]  /*2920*/  STL [R1+0x1a8], R46 ;  /* 0x0001a82e01007387 */ /* 0x0001e80000100800 */
[----:B0-----:R-:W3:Y:S01]  /*2930*/  LDL R46, [R1+0x58] ;  /* 0x00005800012e7983 */ /* 0x001ee20000100800 */
[----:B------:R-:W-:Y:S01]  /*2940*/  FFMA.FTZ R23, R5, R29, R8 ;  /* 0x0000001d05177223 */ /* 0x000fe20000010008 */
[----:B------:R-:W-:-:S03]  /*2950*/  FADD.FTZ R94, R26, R77 ;  /* 0x0000004d1a5e7221 */ /* 0x000fc60000010000 */
[----:B------:R-:W-:Y:S01]  /*2960*/  FMUL.FTZ R77, R23, -1.4426950216293334961 ;  /* 0xbfb8aa3b174d7820 */ /* 0x000fe20000410000 */
[----:B------:R-:W-:-:S05]  /*2970*/  FFMA.FTZ R26, R6, R25, R7 ;  /* 0x00000019061a7223 */ /* 0x000fca0000010007 */
[----:B------:R-:W0:Y:S01]  /*2980*/  MUFU.EX2 R77, R77 ;  /* 0x0000004d004d7308 */ /* 0x000e220000000800 */
[----:B------:R-:W-:-:S07]  /*2990*/  FMUL.FTZ R74, R26, -1.4426950216293334961 ;  /* 0xbfb8aa3b1a4a7820 */ /* 0x000fce0000410000 */
[----:B------:R-:W1:Y:S01]  /*29a0*/  MUFU.EX2 R74, R74 ;  /* 0x0000004a004a7308 */ /* 0x000e620000000800 */
[----:B0-----:R-:W-:-:S07]  /*29b0*/  FADD.FTZ R77, R77, 1 ;  /* 0x3f8000004d4d7421 */ /* 0x001fce0000010000 */
[----:B------:R-:W0:Y:S01]  /*29c0*/  MUFU.RCP R27, R77 ;  /* 0x0000004d001b7308 */ /* 0x000e220000001000 */
[----:B------:R-:W-:Y:S01]  /*29d0*/  FMUL.FTZ R71, R2, R110 ;  /* 0x0000006e02477220 */ /* 0x000fe20000410000 */
[----:B-1----:R-:W-:-:S03]  /*29e0*/  FADD.FTZ R67, R74, 1 ;  /* 0x3f8000004a437421 */ /* 0x002fc60000010000 */
[----:B------:R-:W-:-:S03]  /*29f0*/  FFMA.FTZ R71, R33, R71, R72 ;  /* 0x0000004721477223 */ /* 0x000fc60000010048 */
[----:B------:R-:W1:Y:S01]  /*2a00*/  MUFU.RCP R67, R67 ;  /* 0x0000004300437308 */ /* 0x000e620000001000 */
[----:B------:R-:W-:Y:S01]  /*2a10*/  FFMA.FTZ R24, R24, R66, R71 ;  /* 0x0000004218187223 */ /* 0x000fe20000010047 */
[----:B------:R-:W-:Y:S01]  /*2a20*/  SHF.L.U32 R16, R47, 0x10, RZ ;  /* 0x000000102f107819 */ /* 0x000fe200000006ff */
[----:B0-----:R-:W-:-:S04]  /*2a30*/  FADD.FTZ R66, -R27, 1 ;  /* 0x3f8000001b427421 */ /* 0x001fc80000010100 */
[----:B------:R-:W-:Y:S01]  /*2a40*/  FADD.FTZ R16, -R30, R16 ;  /* 0x000000101e107221 */ /* 0x000fe20000010100 */
[----:B------:R-:W-:Y:S01]  /*2a50*/  FFMA.FTZ R66, R23, R66, 1 ;  /* 0x3f80000017427423 */ /* 0x000fe20000010042 */
[----:B------:R-:W-:Y:S01]  /*2a60*/  FFMA.FTZ R23, R0, R44, R3 ;  /* 0x0000002c00177223 */ /* 0x000fe20000010003 */
[----:B------:R-:W-:Y:S01]  /*2a70*/  FMUL.FTZ R69, R20, R69 ;  /* 0x0000004514457220 */ /* 0x000fe20000410000 */
[----:B------:R-:W-:Y:S02]  /*2a80*/  FMUL.FTZ R41, R9, R16 ;  /* 0x0000001009297220 */ /* 0x000fe40000410000 */
[----:B------:R-:W-:Y:S01]  /*2a90*/  FMUL.FTZ R20, R23, -1.4426950216293334961 ;  /* 0xbfb8aa3b17147820 */ /* 0x000fe20000410000 */
[----:B-1----:R-:W-:Y:S01]  /*2aa0*/  FADD.FTZ R31, -R67, 1 ;  /* 0x3f800000431f7421 */ /* 0x002fe20000010100 */
[----:B------:R-:W-:Y:S01]  /*2ab0*/  SHF.L.U32 R19, R19, 0x10, RZ ;  /* 0x0000001013137819 */ /* 0x000fe200000006ff */
[----:B------:R-:W-:Y:S01]  /*2ac0*/  FFMA.FTZ R16, R2, R41, R4 ;  /* 0x0000002902107223 */ /* 0x000fe20000010004 */
[----:B------:R-:W-:Y:S01]  /*2ad0*/  FMUL.FTZ R68, R21, R68 ;  /* 0x0000004415447220 */ /* 0x000fe20000410000 */
[----:B------:R-:W-:Y:S01]  /*2ae0*/  FFMA.FTZ R26, R26, R31, 1 ;  /* 0x3f8000001a1a7423 */ /* 0x000fe2000001001f */
[----:B------:R-:W0:Y:S01]  /*2af0*/  MUFU.EX2 R20, R20 ;  /* 0x0000001400147308 */ /* 0x000e220000000800 */
[----:B------:R-:W-:Y:S01]  /*2b00*/  PRMT R21, R47, 0x7632, R21 ;  /* 0x000076322f157816 */ /* 0x000fe20000000015 */
[----:B------:R-:W-:Y:S01]  /*2b10*/  FMUL.FTZ R31, R27, R66 ;  /* 0x000000421b1f7220 */ /* 0x000fe20000410000 */
[----:B------:R-:W-:Y:S01]  /*2b20*/  FADD.FTZ R19, -R30, R19 ;  /* 0x000000131e137221 */ /* 0x000fe20000010100 */
[----:B------:R-:W-:Y:S01]  /*2b30*/  FMUL.FTZ R66, R16, -1.4426950216293334961 ;  /* 0xbfb8aa3b10427820 */ /* 0x000fe20000410000 */
[----:B------:R-:W-:-:S02]  /*2b40*/  SHF.L.U32 R109, R48, 0x10, RZ ;  /* 0x00000010306d7819 */ /* 0x000fc400000006ff */
[----:B------:R-:W-:Y:S01]  /*2b50*/  PRMT R27, R48, 0x7632, R27 ;  /* 0x00007632301b7816 */ /* 0x000fe2000000001b */
[----:B------:R-:W-:Y:S01]  /*2b60*/  FMUL.FTZ R19, R9, R19 ;  /* 0x0000001309137220 */ /* 0x000fe20000410000 */
[----:B------:R-:W-:Y:S02]  /*2b70*/  SHF.L.U32 R108, R49, 0x10, RZ ;  /* 0x00000010316c7819 */ /* 0x000fe400000006ff */
[----:B------:R-:W-:Y:S01]  /*2b80*/  SHF.L.U32 R21, R21, 0x10, RZ ;  /* 0x0000001015157819 */ /* 0x000fe200000006ff */
[----:B------:R-:W-:Y:S01]  /*2b90*/  FMUL.FTZ R67, R67, R26 ;  /* 0x0000001a43437220 */ /* 0x000fe20000410000 */
[----:B------:R-:W-:Y:S01]  /*2ba0*/  SHF.L.U32 R27, R27, 0x10, RZ ;  /* 0x000000101b1b7819 */ /* 0x000fe200000006ff */
[----:B------:R-:W-:Y:S01]  /*2bb0*/  FMUL.FTZ R109, R109, R69 ;  /* 0x000000456d6d7220 */ /* 0x000fe20000410000 */
[----:B------:R-:W1:Y:S01]  /*2bc0*/  MUFU.EX2 R66, R66 ;  /* 0x0000004200427308 */ /* 0x000e620000000800 */
[----:B------:R-:W-:Y:S01]  /*2bd0*/  FMUL.FTZ R108, R108, R68 ;  /* 0x000000446c6c7220 */ /* 0x000fe20000410000 */
[----:B------:R-:W-:Y:S01]  /*2be0*/  FFMA.FTZ R26, R5, R19, R8 ;  /* 0x00000013051a7223 */ /* 0x000fe20000010008 */
[----:B------:R-:W-:Y:S01]  /*2bf0*/  FADD.FTZ R21, -R30, R21 ;  /* 0x000000151e157221 */ /* 0x000fe20000010100 */
[----:B------:R-:W-:Y:S01]  /*2c00*/  PRMT R68, R49, 0x7632, R68 ;  /* 0x0000763231447816 */ /* 0x000fe20000000044 */
[----:B------:R-:W-:Y:S01]  /*2c10*/  FMUL.FTZ R31, R27, R31 ;  /* 0x0000001f1b1f7220 */ /* 0x000fe20000410000 */
[----:B------:R-:W-:Y:S01]  /*2c20*/  FMUL.FTZ R69, R0, R109 ;  /* 0x0000006d00457220 */ /* 0x000fe20000410000 */
[----:B------:R-:W-:Y:S01]  /*2c30*/  FMUL.FTZ R27, R26, -1.4426950216293334961 ;  /* 0xbfb8aa3b1a1b7820 */ /* 0x000fe20000410000 */
[----:B------:R-:W-:Y:S01]  /*2c40*/  FMUL.FTZ R21, R9, R21 ;  /* 0x0000001509157220 */ /* 0x000fe20000410000 */
[----:B------:R-:W-:Y:S01]  /*2c50*/  SHF.L.U32 R68, R68, 0x10, RZ ;  /* 0x0000001044447819 */ /* 0x000fe200000006ff */
[----:B0-----:R-:W-:-:S03]  /*2c60*/  FADD.FTZ R107, R20, 1 ;  /* 0x3f800000146b7421 */ /* 0x001fc60000010000 */
[----:B------:R-:W0:Y:S01]  /*2c70*/  MUFU.EX2 R27, R27 ;  /* 0x0000001b001b7308 */ /* 0x000e220000000800 */
[----:B------:R-:W-:Y:S01]  /*2c80*/  FMUL.FTZ R20, R68, R67 ;  /* 0x0000004344147220 */ /* 0x000fe20000410000 */
[----:B------:R-:W-:Y:S01]  /*2c90*/  IADD3.X R68, RZ, R17, RZ, P0, !PT ;  /* 0x00000011ff447210 */ /* 0x000fe200007fe4ff */
[----:B------:R-:W-:Y:S01]  /*2ca0*/  FADD.FTZ R94, R94, R70 ;  /* 0x000000465e5e7221 */ /* 0x000fe20000010000 */
[-C--:B------:R-:W-:Y:S01]  /*2cb0*/  FMUL.FTZ R70, R5, R31.reuse ;  /* 0x0000001f05467220 */ /* 0x080fe20000410000 */
[----:B------:R-:W-:Y:S01]  /*2cc0*/  SHF.L.U32 R36, R12, 0x1, RZ ;  /* 0x000000010c247819 */ /* 0x000fe200000006ff */
[----:B-1----:R-:W-:Y:S01]  /*2cd0*/  FADD.FTZ R106, R66, 1 ;  /* 0x3f800000426a7421 */ /* 0x002fe20000010000 */
[----:B------:R-:W-:Y:S01]  /*2ce0*/  SHF.L.U64.HI R35, R12, 0x1, R68 ;  /* 0x000000010c237819 */ /* 0x000fe20000010244 */
[----:B------:R-:W1:Y:S01]  /*2cf0*/  MUFU.RCP R107, R107 ;  /* 0x0000006b006b7308 */ /* 0x000e620000001000 */
[----:B------:R-:W-:Y:S01]  /*2d00*/  FFMA.FTZ R95, R29, R31, R95 ;  /* 0x0000001f1d5f7223 */ /* 0x000fe2000001005f */
[----:B------:R-:W-:Y:S01]  /*2d10*/  FFMA.FTZ R28, R0, R109, R28 ;  /* 0x0000006d001c7223 */ /* 0x000fe2000001001c */
[----:B------:R-:W-:-:S03]  /*2d20*/  FMUL.FTZ R68, R6, R20 ;  /* 0x0000001406447220 */ /* 0x000fc60000410000 */
[----:B------:R-:W-:Y:S02]  /*2d30*/  FFMA.FTZ R28, R5, R31, R28 ;  /* 0x0000001f051c7223 */ /* 0x000fe4000001001c */
[----:B------:R-:W-:Y:S01]  /*2d40*/  MUFU.RCP R106, R106 ;  /* 0x0000006a006a7308 */ /* 0x000fe20000001000 */
[----:B------:R-:W-:Y:S01]  /*2d50*/  FFMA.FTZ R93, R25, R20, R93 ;  /* 0x00000014195d7223 */ /* 0x000fe2000001005d */
[----:B------:R-:W-:Y:S01]  /*2d60*/  FFMA.FTZ R28, R2, R108, R28 ;  /* 0x0000006c021c7223 */ /* 0x000fe2000001001c */
[----:B------:R-:W-:Y:S01]  /*2d70*/  FADD.FTZ R94, R94, R31 ;  /* 0x0000001f5e5e7221 */ /* 0x000fe20000010000 */
[----:B------:R-:W-:Y:S01]  /*2d80*/  IADD3 R66, P0, R36, UR16, RZ ;  /* 0x0000001024427c10 */ /* 0x000fe2000ff1e0ff */
[----:B0-----:R-:W-:Y:S01]  /*2d90*/  FADD.FTZ R31, R27, 1 ;  /* 0x3f8000001b1f7421 */ /* 0x001fe20000010000 */
[----:B------:R-:W-:Y:S01]  /*2da0*/  FADD.FTZ R92, R92, R20 ;  /* 0x000000145c5c7221 */ /* 0x000fe20000010000 */
[----:B------:R-:W-:Y:S01]  /*2db0*/  FFMA.FTZ R27, R6, R20, R28 ;  /* 0x00000014061b7223 */ /* 0x000fe2000001001c */
[----:B-1----:R-:W-:Y:S01]  /*2dc0*/  FADD.FTZ R20, -R107, 1 ;  /* 0x3f8000006b147421 */ /* 0x002fe20000010100 */
[----:B------:R2:W-:Y:S03]  /*2dd0*/  MUFU.RCP R28, R31 ;  /* 0x0000001f001c7308 */ /* 0x0005e60000001000 */
[----:B------:R-:W-:Y:S01]  /*2de0*/  FFMA.FTZ R23, R23, R20, 1 ;  /* 0x3f80000017177423 */ /* 0x000fe20000010014 */
[----:B--2---:R-:W-:-:S03]  /*2df0*/  SHF.L.U32 R31, R51, 0x10, RZ ;  /* 0x00000010331f7819 */ /* 0x004fc600000006ff */
[----:B------:R-:W-:Y:S01]  /*2e00*/  FMUL.FTZ R107, R107, R23 ;  /* 0x000000176b6b7220 */ /* 0x000fe20000410000 */
[----:B------:R-:W-:Y:S01]  /*2e10*/  SHF.L.U32 R34, R14, 0x1, RZ ;  /* 0x000000010e227819 */ /* 0x000fe200000006ff */
[----:B---3--:R-:W-:Y:S01]  /*2e20*/  FFMA.FTZ R69, R46, R69, R24 ;  /* 0x000000452e457223 */ /* 0x008fe20000010018 */
[----:B------:R-:W-:-:S04]  /*2e30*/  FFMA.FTZ R24, R6, R21, R7 ;  /* 0x0000001506187223 */ /* 0x000fc80000010007 */
[----:B------:R-:W-:Y:S01]  /*2e40*/  FMUL.FTZ R67, R24, -1.4426950216293334961 ;  /* 0xbfb8aa3b18437820 */ /* 0x000fe20000410000 */
[----:B------:R-:W-:-:S03]  /*2e50*/  FFMA.FTZ R29, R29, R70, R69 ;  /* 0x000000461d1d7223 */ /* 0x000fc60000010045 */
[----:B------:R0:W1:Y:S02]  /*2e60*/  MUFU.EX2 R12, R67 ;  /* 0x00000043000c7308 */ /* 0x0000640000000800 */
[----:B0-----:R-:W-:-:S04]  /*2e70*/  FMUL.FTZ R67, R2, R108 ;  /* 0x0000006c02437220 */ /* 0x001fc80000410000 */
[----:B----4-:R-:W-:-:S04]  /*2e80*/  FFMA.FTZ R29, R45, R67, R29 ;  /* 0x000000432d1d7223 */ /* 0x010fc8000001001d */
[--C-:B------:R-:W-:Y:S01]  /*2e90*/  FFMA.FTZ R25, R25, R68, R29.reuse ;  /* 0x0000004419197223 */ /* 0x100fe2000001001d */
[----:B------:R-:W-:Y:S02]  /*2ea0*/  SHF.L.U32 R68, R50, 0x10, RZ ;  /* 0x0000001032447819 */ /* 0x000fe400000006ff */
[----:B------:R-:W-:Y:S01]  /*2eb0*/  IADD3.X R67, R35, UR17, RZ, P0, !PT ;  /* 0x0000001123437c10 */ /* 0x000fe200087fe4ff */
[----:B-1----:R-:W-:Y:S02]  /*2ec0*/  FADD.FTZ R12, R12, 1 ;  /* 0x3f8000000c0c7421 */ /* 0x002fe40000010000 */
[----:B------:R-:W-:Y:S01]  /*2ed0*/  FADD.FTZ R68, -R30, R68 ;  /* 0x000000441e447221 */ /* 0x000fe20000010100 */
[----:B------:R-:W-:Y:S01]  /*2ee0*/  PRMT R29, R50, 0x7632, R29 ;  /* 0x00007632321d7816 */ /* 0x000fe2000000001d */
[----:B------:R0:W1:Y:S01]  /*2ef0*/  MUFU.RCP R20, R12 ;  /* 0x0000000c00147308 */ /* 0x0000620000001000 */
[----:B------:R-:W2:Y:S01]  /*2f00*/  LDG.E.64.CONSTANT R66, desc[UR14][R66.64] ;  /* 0x0000000e42427981 */ /* 0x000ea2000c1e9b00 */
[----:B------:R-:W-:Y:S01]  /*2f10*/  FMUL.FTZ R40, R9, R68 ;  /* 0x0000004409287220 */ /* 0x000fe20000410000 */
[----:B------:R-:W-:Y:S01]  /*2f20*/  FADD.FTZ R68, -R30, R31 ;  /* 0x0000001f1e447221 */ /* 0x000fe20000010100 */
[----:B------:R-:W-:-:S03]  /*2f30*/  SHF.L.U32 R29, R29, 0x10, RZ ;  /* 0x000000101d1d7819 */ /* 0x000fc600000006ff */
[C---:B------:R-:W-:Y:S01]  /*2f40*/  FMUL.FTZ R43, R9.reuse, R68 ;  /* 0x00000044092b7220 */ /* 0x040fe20000410000 */
[----:B0-----:R-:W-:Y:S01]  /*2f50*/  FADD.FTZ R12, -R106, 1 ;  /* 0x3f8000006a0c7421 */ /* 0x001fe20000010100 */
[----:B------:R-:W-:Y:S02]  /*2f60*/  FADD.FTZ R29, -R30, R29 ;  /* 0x0000001d1e1d7221 */ /* 0x000fe40000010100 */
[----:B------:R-:W-:Y:S01]  /*2f70*/  FFMA.FTZ R23, R2, R43, R4 ;  /* 0x0000002b02177223 */ /* 0x000fe20000010004 */
[----:B------:R-:W-:Y:S01]  /*2f80*/  FFMA.FTZ R12, R16, R12, 1 ;  /* 0x3f800000100c7423 */ /* 0x000fe2000001000c */
[----:B------:R-:W-:Y:S01]  /*2f90*/  FFMA.FTZ R16, R0, R40, R3 ;  /* 0x0000002800107223 */ /* 0x000fe20000010003 */
[----:B------:R-:W-:Y:S02]  /*2fa0*/  FADD.FTZ R31, -R28, 1 ;  /* 0x3f8000001c1f7421 */ /* 0x000fe40000010100 */
[----:B------:R-:W-:Y:S01]  /*2fb0*/  FMUL.FTZ R106, R106, R12 ;  /* 0x0000000c6a6a7220 */ /* 0x000fe20000410000 */
[----:B------:R-:W-:Y:S01]  /*2fc0*/  FMUL.FTZ R12, R9, R29 ;  /* 0x0000001d090c7220 */ /* 0x000fe20000410000 */
[----:B------:R-:W-:Y:S01]  /*2fd0*/  FMUL.FTZ R29, R23, -1.4426950216293334961 ;  /* 0xbfb8aa3b171d7820 */ /* 0x000fe20000410000 */
[----:B------:R-:W-:Y:S01]  /*2fe0*/  FMUL.FTZ R105, R16, -1.4426950216293334961 ;  /* 0xbfb8aa3b10697820 */ /* 0x000fe20000410000 */
[----:B------:R-:W-:Y:S01]  /*2ff0*/  FFMA.FTZ R26, R26, R31, 1 ;  /* 0x3f8000001a1a7423 */ /* 0x000fe2000001001f */
[----:B-1----:R-:W-:-:S03]  /*3000*/  FADD.FTZ R31, -R20, 1 ;  /* 0x3f800000141f7421 */ /* 0x002fc60000010100 */
[----:B------:R-:W0:Y:S01]  /*3010*/  MUFU.EX2 R29, R29 ;  /* 0x0000001d001d7308 */ /* 0x000e220000000800 */
[----:B------:R-:W-:Y:S01]  /*3020*/  FFMA.FTZ R24, R24, R31, 1 ;  /* 0x3f80000018187423 */ /* 0x000fe2000001001f */
[----:B------:R-:W-:Y:S01]  /*3030*/  FMUL.FTZ R28, R28, R26 ;  /* 0x0000001a1c1c7220 */ /* 0x000fe20000410000 */
[----:B------:R-:W-:-:S05]  /*3040*/  FFMA.FTZ R26, R5, R12, R8 ;  /* 0x0000000c051a7223 */ /* 0x000fca0000010008 */
[----:B------:R-:W1:Y:S01]  /*3050*/  MUFU.EX2 R105, R105 ;  /* 0x0000006900697308 */ /* 0x000e620000000800 */
[----:B------:R-:W-:Y:S01]  /*3060*/  FMUL.FTZ R20, R20, R24 ;  /* 0x0000001814147220 */ /* 0x000fe20000410000 */
[----:B------:R-:W-:Y:S01]  /*3070*/  SHF.L.U32 R70, R52, 0x10, RZ ;  /* 0x0000001034467819 */ /* 0x000fe200000006ff */
[----:B------:R-:W-:Y:S01]  /*3080*/  FMUL.FTZ R24, R26, -1.4426950216293334961 ;  /* 0xbfb8aa3b1a187820 */ /* 0x000fe20000410000 */
[----:B------:R-:W-:Y:S02]  /*3090*/  PRMT R69, R52, 0x7632, R69 ;  /* 0x0000763234457816 */ /* 0x000fe40000000045 */
[----:B------:R-:W-:Y:S01]  /*30a0*/  SHF.L.U32 R31, R53, 0x10, RZ ;  /* 0x00000010351f7819 */ /* 0x000fe200000006ff */
[----:B------:R-:W-:Y:S01]  /*30b0*/  FMUL.FTZ R107, R70, R107 ;  /* 0x0000006b466b7220 */ /* 0x000fe20000410000 */
[----:B------:R-:W-:Y:S01]  /*30c0*/  SHF.L.U32 R69, R69, 0x10, RZ ;  /* 0x0000001045457819 */ /* 0x000fe200000006ff */
[----:B------:R-:W3:Y:S02]  /*30d0*/  MUFU.EX2 R24, R24 ;  /* 0x0000001800187308 */ /* 0x000ee40000000800 */
[----:B------:R-:W-:Y:S01]  /*30e0*/  FMUL.FTZ R106, R31, R106 ;  /* 0x0000006a1f6a7220 */ /* 0x000fe20000410000 */
[----:B------:R-:W-:Y:S01]  /*30f0*/  FMUL.FTZ R31, R0, R107 ;  /* 0x0000006b001f7220 */ /* 0x000fe20000410000 */
[----:B------:R-:W-:Y:S01]  /*3100*/  FMUL.FTZ R28, R69, R28 ;  /* 0x0000001c451c7220 */ /* 0x000fe20000410000 */
[----:B0-----:R-:W-:-:S02]  /*3110*/  FADD.FTZ R29, R29, 1 ;  /* 0x3f8000001d1d7421 */ /* 0x001fc40000010000 */
[----:B------:R-:W-:Y:S01]  /*3120*/  FFMA.FTZ R25, R44, R31, R25 ;  /* 0x0000001f2c197223 */ /* 0x000fe20000010019 */
[----:B-1----:R-:W-:Y:S01]  /*3130*/  FADD.FTZ R105, R105, 1 ;  /* 0x3f80000069697421 */ /* 0x002fe20000010000 */
[-C--:B------:R-:W-:Y:S01]  /*3140*/  FMUL.FTZ R31, R5, R28.reuse ;  /* 0x0000001c051f7220 */ /* 0x080fe20000410000 */
[----:B------:R0:W1:Y:S01]  /*3150*/  MUFU.RCP R104, R29 ;  /* 0x0000001d00687308 */ /* 0x0000620000001000 */
[----:B------:R-:W-:Y:S01]  /*3160*/  PRMT R68, R53, 0x7632, R68 ;  /* 0x0000763235447816 */ /* 0x000fe20000000044 */
[----:B------:R-:W-:Y:S01]  /*3170*/  FFMA.FTZ R27, R0, R107, R27 ;  /* 0x0000006b001b7223 */ /* 0x000fe2000001001b */
[--C-:B------:R-:W-:Y:S01]  /*3180*/  FFMA.FTZ R31, R19, R31, R25.reuse ;  /* 0x0000001f131f7223 */ /* 0x100fe20000010019 */
[----:B------:R-:W-:Y:S01]  /*3190*/  PRMT R25, R51, 0x7632, R25 ;  /* 0x0000763233197816 */ /* 0x000fe20000000019 */
[----:B------:R-:W-:Y:S01]  /*31a0*/  FFMA.FTZ R95, R19, R28, R95 ;  /* 0x0000001c135f7223 */ /* 0x000fe2000001005f */
[----:B------:R-:W-:Y:S02]  /*31b0*/  SHF.L.U32 R68, R68, 0x10, RZ ;  /* 0x0000001044447819 */ /* 0x000fe400000006ff */
[----:B------:R-:W4:Y:S01]  /*31c0*/  MUFU.RCP R105, R105 ;  /* 0x0000006900697308 */ /* 0x000f220000001000 */
[----:B------:R-:W-:Y:S01]  /*31d0*/  FMUL.FTZ R19, R2, R106 ;  /* 0x0000006a02137220 */ /* 0x000fe20000410000 */
[----:B------:R-:W-:Y:S01]  /*31e0*/  FFMA.FTZ R27, R5, R28, R27 ;  /* 0x0000001c051b7223 */ /* 0x000fe2000001001b */
[----:B------:R-:W-:Y:S01]  /*31f0*/  FADD.FTZ R94, R94, R28 ;  /* 0x0000001c5e5e7221 */ /* 0x000fe20000010000 */
[----:B------:R-:W-:Y:S01]  /*3200*/  SHF.L.U32 R25, R25, 0x10, RZ ;  /* 0x0000001019197819 */ /* 0x000fe200000006ff */
[----:B---3--:R-:W-:Y:S01]  /*3210*/  FADD.FTZ R28, R24, 1 ;  /* 0x3f800000181c7421 */ /* 0x008fe20000010000 */
[----:B------:R-:W-:Y:S01]  /*3220*/  FMUL.FTZ R20, R68, R20 ;  /* 0x0000001444147220 */ /* 0x000fe20000410000 */
[----:B------:R-:W-:Y:S01]  /*3230*/  FFMA.FTZ R24, R41, R19, R31 ;  /* 0x0000001329187223 */ /* 0x000fe2000001001f */
[----:B------:R-:W-:Y:S01]  /*3240*/  IADD3 R68, P0, R32, UR22, RZ ;  /* 0x0000001620447c10 */ /* 0x000fe2000ff1e0ff */
[----:B------:R-:W-:Y:S01]  /*3250*/  FFMA.FTZ R19, R2, R106, R27 ;  /* 0x0000006a02137223 */ /* 0x000fe2000001001b */
[----:B------:R-:W-:Y:S01]  /*3260*/  FADD.FTZ R25, -R30, R25 ;  /* 0x000000191e197221 */ /* 0x000fe20000010100 */
[-C--:B------:R-:W-:Y:S01]  /*3270*/  FFMA.FTZ R93, R21, R20.reuse, R93 ;  /* 0x00000014155d7223 */ /* 0x080fe2000001005d */
[----:B------:R-:W-:Y:S01]  /*3280*/  IADD3.X R69, R82, UR23, RZ, P0, !PT ;  /* 0x0000001752457c10 */ /* 0x000fe200087fe4ff */
[----:B------:R-:W-:Y:S01]  /*3290*/  FADD.FTZ R92, R92, R20 ;  /* 0x000000145c5c7221 */ /* 0x000fe20000010000 */
[CC--:B------:R-:W-:Y:S01]  /*32a0*/  FFMA.FTZ R19, R6.reuse, R20.reuse, R19 ;  /* 0x0000001406137223 */ /* 0x0c0fe20000010013 */
[----:B0-----:R-:W-:Y:S01]  /*32b0*/  FMUL.FTZ R29, R6, R20 ;  /* 0x00000014061d7220 */ /* 0x001fe20000410000 */
[----:B-1----:R-:W-:Y:S01]  /*32c0*/  FADD.FTZ R20, -R104, 1 ;  /* 0x3f80000068147421 */ /* 0x002fe20000010100 */
[----:B------:R-:W-:Y:S01]  /*32d0*/  FMUL.FTZ R25, R9, R25 ;  /* 0x0000001909197220 */ /* 0x000fe20000410000 */
[----:B----4-:R-:W-:Y:S01]  /*32e0*/  FADD.FTZ R27, -R105, 1 ;  /* 0x3f800000691b7421 */ /* 0x010fe20000010100 */
[----:B------:R-:W3:Y:S01]  /*32f0*/  LDG.E.64.CONSTANT R68, desc[UR14][R68.64] ;  /* 0x0000000e44447981 */ /* 0x000ee2000c1e9b00 */
[----:B------:R-:W-:Y:S01]  /*3300*/  FFMA.FTZ R23, R23, R20, 1 ;  /* 0x3f80000017177423 */ /* 0x000fe20000010014 */
[----:B------:R-:W-:Y:S01]  /*3310*/  FFMA.FTZ R20, R6, R25, R7 ;  /* 0x0000001906147223 */ /* 0x000fe20000010007 */
[----:B------:R-:W-:-:S03]  /*3320*/  FFMA.FTZ R27, R16, R27, 1 ;  /* 0x3f800000101b7423 */ /* 0x000fc6000001001b */
[----:B------:R-:W-:-:S06]  /*3330*/  FMUL.FTZ R16, R20, -1.4426950216293334961 ;  /* 0xbfb8aa3b14107820 */ /* 0x000fcc0000410000 */
[----:B------:R-:W0:Y:S01]  /*3340*/  MUFU.EX2 R16, R16 ;  /* 0x0000001000107308 */ /* 0x000e220000000800 */
[----:B------:R-:W-:Y:S01]  /*3350*/  FFMA.FTZ R21, R21, R29, R24 ;  /* 0x0000001d15157223 */ /* 0x000fe20000010018 */
[----:B------:R-:W-:Y:S01]  /*3360*/  IADD3.X R24, RZ, R17, RZ, P3, !PT ;  /* 0x00000011ff187210 */ /* 0x000fe20001ffe4ff */
[----:B------:R-:W-:Y:S01]  /*3370*/  FMUL.FTZ R105, R105, R27 ;  /* 0x0000001b69697220 */ /* 0x000fe20000410000 */
[----:B------:R-:W-:Y:S02]  /*3380*/  IADD3.X R27, RZ, R17, RZ, P4, !PT ;  /* 0x00000011ff1b7210 */ /* 0x000fe400027fe4ff */
[----:B------:R-:W-:Y:S02]  /*3390*/  SHF.L.U64.HI R33, R14, 0x1, R24 ;  /* 0x000000010e217819 */ /* 0x000fe40000010218 */
[----:B------:R-:W-:Y:S01]  /*33a0*/  SHF.L.U32 R14, R54, 0x10, RZ ;  /* 0x00000010360e7819 */ /* 0x000fe200000006ff */
[----:B------:R-:W1:Y:S01]  /*33b0*/  MUFU.RCP R28, R28 ;  /* 0x0000001c001c7308 */ /* 0x000e620000001000 */
[----:B------:R-:W-:-:S02]  /*33c0*/  IADD3 R74, P0, R36, UR22, RZ ;  /* 0x00000016244a7c10 */ /* 0x000fc4000ff1e0ff */
[C---:B------:R-:W-:Y:S02]  /*33d0*/  SHF.L.U64.HI R10, R15.reuse, 0x1, R27 ;  /* 0x000000010f0a7819 */ /* 0x040fe4000001021b */
[----:B------:R-:W-:Y:S01]  /*33e0*/  SHF.L.U32 R32, R15, 0x1, RZ ;  /* 0x000000010f207819 */ /* 0x000fe200000006ff */
[----:B------:R-:W-:Y:S01]  /*33f0*/  FADD.FTZ R15, -R30, R14 ;  /* 0x0000000e1e0f7221 */ /* 0x000fe20000010100 */
[----:B0-----:R-:W-:Y:S01]  /*3400*/  FADD.FTZ R16, R16, 1 ;  /* 0x3f80000010107421 */ /* 0x001fe20000010000 */
[----:B------:R-:W-:Y:S01]  /*3410*/  IADD3.X R75, R35, UR23, RZ, P0, !PT ;  /* 0x00000017234b7c10 */ /* 0x000fe200087fe4ff */
[----:B------:R-:W-:Y:S01]  /*3420*/  FMUL.FTZ R104, R104, R23 ;  /* 0x0000001768687220 */ /* 0x000fe20000410000 */
[----:B------:R-:W-:Y:S01]  /*3430*/  SHF.L.U32 R14, R55, 0x10, RZ ;  /* 0x00000010370e7819 */ /* 0x000fe200000006ff */
[----:B------:R-:W0:Y:S01]  /*3440*/  MUFU.RCP R23, R16 ;  /* 0x0000001000177308 */ /* 0x000e220000001000 */
[----:B------:R-:W-:Y:S02]  /*3450*/  IADD3 R70, P3, R32, UR16, RZ ;  /* 0x0000001020467c10 */ /* 0x000fe4000ff7e0ff */
[----:B------:R-:W4:Y:S01]  /*3460*/  LDG.E.64.CONSTANT R74, desc[UR14][R74.64] ;  /* 0x0000000e4a4a7981 */ /* 0x000f22000c1e9b00 */
[----:B------:R-:W-:Y:S01]  /*3470*/  FADD.FTZ R14, -R30, R14 ;  /* 0x0000000e1e0e7221 */ /* 0x000fe20000010100 */
[----:B------:R-:W-:-:S03]  /*3480*/  IADD3.X R71, R10, UR17, RZ, P3, !PT ;  /* 0x000000110a477c10 */ /* 0x000fc60009ffe4ff */
[----:B------:R-:W-:Y:S01]  /*3490*/  FMUL.FTZ R37, R9, R14 ;  /* 0x0000000e09257220 */ /* 0x000fe20000410000 */
[----:B------:R-:W-:Y:S01]  /*34a0*/  PRMT R31, R55, 0x7632, R31 ;  /* 0x00007632371f7816 */ /* 0x000fe2000000001f */
[----:B-1----:R-:W-:Y:S01]  /*34b0*/  FADD.FTZ R29, -R28, 1 ;  /* 0x3f8000001c1d7421 */ /* 0x002fe20000010100 */
[----:B------:R-:W4:Y:S01]  /*34c0*/  LDG.E.64.CONSTANT R70, desc[UR14][R70.64] ;  /* 0x0000000e46467981 */ /* 0x000f22000c1e9b00 */
[----:B------:R-:W-:Y:S01]  /*34d0*/  FFMA.FTZ R77, R2, R37, R4 ;  /* 0x00000025024d7223 */ /* 0x000fe20000010004 */
[----:B------:R-:W-:Y:S01]  /*34e0*/  SHF.L.U32 R31, R31, 0x10, RZ ;  /* 0x000000101f1f7819 */ /* 0x000fe200000006ff */
[----:B------:R-:W-:Y:S02]  /*34f0*/  FFMA.FTZ R26, R26, R29, 1 ;  /* 0x3f8000001a1a7423 */ /* 0x000fe4000001001d */
[----:B------:R-:W-:Y:S01]  /*3500*/  FMUL.FTZ R24, R77, -1.4426950216293334961 ;  /* 0xbfb8aa3b4d187820 */ /* 0x000fe20000410000 */
[----:B0-----:R-:W-:Y:S01]  /*3510*/  FADD.FTZ R29, -R23, 1 ;  /* 0x3f800000171d7421 */ /* 0x001fe20000010100 */
[----:B------:R-:W-:-:S03]  /*3520*/  FADD.FTZ R31, -R30, R31 ;  /* 0x0000001f1e1f7221 */ /* 0x000fc60000010100 */
[----:B------:R-:W-:Y:S01]  /*3530*/  FFMA.FTZ R29, R20, R29, 1 ;  /* 0x3f800000141d7423 */ /* 0x000fe2000001001d */
[----:B------:R-:W0:Y:S01]  /*3540*/  MUFU.EX2 R24, R24 ;  /* 0x0000001800187308 */ /* 0x000e220000000800 */
[C---:B------:R-:W-:Y:S01]  /*3550*/  FMUL.FTZ R20, R9.reuse, R31 ;  /* 0x0000001f09147220 */ /* 0x040fe20000410000 */
[----:B------:R-:W-:Y:S01]  /*3560*/  FMUL.FTZ R42, R9, R15 ;  /* 0x0000000f092a7220 */ /* 0x000fe20000410000 */
[----:B------:R-:W-:Y:S02]  /*3570*/  PRMT R14, R54, 0x7632, R14 ;  /* 0x00007632360e7816 */ /* 0x000fe4000000000e */
[----:B------:R-:W-:Y:S01]  /*3580*/  FFMA.FTZ R78, R6, R20, R7 ;  /* 0x00000014064e7223 */ /* 0x000fe20000010007 */
[----:B------:R-:W-:Y:S01]  /*3590*/  FFMA.FTZ R15, R0, R42, R3 ;  /* 0x0000002a000f7223 */ /* 0x000fe20000010003 */
[----:B------:R-:W-:Y:S01]  /*35a0*/  FMUL.FTZ R29, R23, R29 ;  /* 0x0000001d171d7220 */ /* 0x000fe20000410000 */
[----:B------:R-:W-:Y:S01]  /*35b0*/  SHF.L.U32 R14, R14, 0x10, RZ ;  /* 0x000000100e0e7819 */ /* 0x000fe200000006ff */
[----:B------:R-:W-:Y:S01]  /*35c0*/  FMUL.FTZ R23, R78, -1.4426950216293334961 ;  /* 0xbfb8aa3b4e177820 */ /* 0x000fe20000410000 */
[----:B------:R-:W-:-:S03]  /*35d0*/  FMUL.FTZ R27, R15, -1.4426950216293334961 ;  /* 0xbfb8aa3b0f1b7820 */ /* 0x000fc60000410000 */
[----:B------:R-:W-:Y:S02]  /*35e0*/  FADD.FTZ R14, -R30, R14 ;  /* 0x0000000e1e0e7221 */ /* 0x000fe40000010100 */
[----:B------:R-:W1:Y:S01]  /*35f0*/  MUFU.EX2 R23, R23 ;  /* 0x0000001700177308 */ /* 0x000e620000000800 */
[----:B0-----:R-:W-:Y:S01]  /*3600*/  FADD.FTZ R24, R24, 1 ;  /* 0x3f80000018187421 */ /* 0x001fe20000010000 */
[----:B------:R-:W-:Y:S01]  /*3610*/  FMUL.FTZ R14, R9, R14 ;  /* 0x0000000e090e7220 */ /* 0x000fe20000410000 */
[----:B------:R-:W-:-:S05]  /*3620*/  IADD3 R72, P4, R34, UR16, RZ ;  /* 0x0000001022487c10 */ /* 0x000fca000ff9e0ff */
[----:B------:R-:W0:Y:S01]  /*3630*/  MUFU.EX2 R27, R27 ;  /* 0x0000001b001b7308 */ /* 0x000e220000000800 */
[----:B------:R-:W-:Y:S01]  /*3640*/  FFMA.FTZ R79, R5, R14, R8 ;  /* 0x0000000e054f7223 */ /* 0x000fe20000010008 */
[----:B------:R-:W-:Y:S01]  /*3650*/  IADD3.X R73, R33, UR17, RZ, P4, !PT ;  /* 0x0000001121497c10 */ /* 0x000fe2000a7fe4ff */
[----:B------:R-:W-:-:S05]  /*3660*/  FMUL.FTZ R28, R28, R26 ;  /* 0x0000001a1c1c7220 */ /* 0x000fca0000410000 */
[----:B------:R1:W-:Y:S01]  /*3670*/  MUFU.RCP R102, R24 ;  /* 0x0000001800667308 */ /* 0x0003e20000001000 */
[----:B------:R-:W-:Y:S01]  /*3680*/  FMUL.FTZ R26, R79, -1.4426950216293334961 ;  /* 0xbfb8aa3b4f1a7820 */ /* 0x000fe20000410000 */
[----:B------:R-:W4:Y:S01]  /*3690*/  LDG.E.64.CONSTANT R72, desc[UR14][R72.64] ;  /* 0x0000000e48487981 */ /* 0x000f22000c1e9b00 */
[----:B-1----:R-:W-:-:S05]  /*36a0*/  SHF.L.U32 R24, R57, 0x10, RZ ;  /* 0x0000001039187819 */ /* 0x002fca00000006ff */
[----:B------:R-:W-:Y:S01]  /*36b0*/  FADD.FTZ R24, -R30, R24 ;  /* 0x000000181e187221 */ /* 0x000fe20000010100 */
[----:B------:R-:W1:Y:S01]  /*36c0*/  MUFU.EX2 R26, R26 ;  /* 0x0000001a001a7308 */ /* 0x000e620000000800 */
[C---:B------:R-:W-:Y:S02]  /*36d0*/  SHF.L.U32 R81, R58.reuse, 0x10, RZ ;  /* 0x000000103a517819 */ /* 0x040fe400000006ff */
[----:B------:R-:W-:Y:S01]  /*36e0*/  FMUL.FTZ R39, R9, R24 ;  /* 0x0000001809277220 */ /* 0x000fe20000410000 */
[----:B------:R-:W-:Y:S01]  /*36f0*/  FADD.FTZ R24, R23, 1 ;  /* 0x3f80000017187421 */ /* 0x000fe20000010000 */
[----:B------:R-:W-:Y:S01]  /*3700*/  PRMT R80, R58, 0x7632, R80 ;  /* 0x000076323a507816 */ /* 0x000fe20000000050 */
[----:B0-----:R-:W-:Y:S01]  /*3710*/  FADD.FTZ R103, R27, 1 ;  /* 0x3f8000001b677421 */ /* 0x001fe20000010000 */
[C---:B------:R-:W-:Y:S02]  /*3720*/  PRMT R31, R59.reuse, 0x7632, R31 ;  /* 0x000076323b1f7816 */ /* 0x040fe4000000001f */
[----:B------:R-:W-:Y:S01]  /*3730*/  SHF.L.U32 R76, R59, 0x10, RZ ;  /* 0x000000103b4c7819 */ /* 0x000fe200000006ff */
[----:B------:R-:W-:Y:S01]  /*3740*/  FMUL.FTZ R105, R81, R105 ;  /* 0x0000006951697220 */ /* 0x000fe20000410000 */
[----:B------:R-:W-:Y:S01]  /*3750*/  SHF.L.U32 R80, R80, 0x10, RZ ;  /* 0x0000001050507819 */ /* 0x000fe200000006ff */
[----:B------:R-:W0:Y:S01]  /*3760*/  MUFU.RCP R24, R24 ;  /* 0x0000001800187308 */ /* 0x000e220000001000 */
[----:B------:R-:W-:Y:S01]  /*3770*/  SHF.L.U32 R31, R31, 0x10, RZ ;  /* 0x000000101f1f7819 */ /* 0x000fe200000006ff */
[----:B------:R-:W-:Y:S01]  /*3780*/  FMUL.FTZ R104, R76, R104 ;  /* 0x000000684c687220 */ /* 0x000fe20000410000 */
[----:B------:R-:W-:Y:S01]  /*3790*/  FMUL.FTZ R76, R0, R105 ;  /* 0x00000069004c7220 */ /* 0x000fe20000410000 */
[----:B------:R-:W-:-:S04]  /*37a0*/  FMUL.FTZ R27, R80, R28 ;  /* 0x0000001c501b7220 */ /* 0x000fc80000410000 */
[----:B------:R-:W0:Y:S01]  /*37b0*/  MUFU.RCP R103, R103 ;  /* 0x0000006700677308 */ /* 0x000e220000001000 */
[----:B------:R-:W-:Y:S01]  /*37c0*/  FMUL.FTZ R28, R31, R29 ;  /* 0x0000001d1f1c7220 */ /* 0x000fe20000410000 */
[----:B------:R-:W-:Y:S01]  /*37d0*/  FFMA.FTZ R29, R0, R105, R19 ;  /* 0x00000069001d7223 */ /* 0x000fe20000010013 */
[----:B------:R-:W-:Y:S01]  /*37e0*/  FFMA.FTZ R21, R40, R76, R21 ;  /* 0x0000004c28157223 */ /* 0x000fe20000010015 */
[CC--:B------:R-:W-:Y:S01]  /*37f0*/  FMUL.FTZ R19, R5.reuse, R27.reuse ;  /* 0x0000001b05137220 */ /* 0x0c0fe20000410000 */
[-C--:B------:R-:W-:Y:S01]  /*3800*/  FFMA.FTZ R95, R12, R27.reuse, R95 ;  /* 0x0000001b0c5f7223 */ /* 0x080fe2000001005f */
[----:B------:R-:W-:Y:S01]  /*3810*/  FADD.FTZ R94, R94, R27 ;  /* 0x0000001b5e5e7221 */ /* 0x000fe20000010000 */
[----:B------:R-:W-:Y:S01]  /*3820*/  FFMA.FTZ R29, R5, R27, R29 ;  /* 0x0000001b051d7223 */ /* 0x000fe2000001001d */
[----:B-1----:R-:W-:Y:S01]  /*3830*/  FADD.FTZ R27, R26, 1 ;  /* 0x3f8000001a1b7421 */ /* 0x002fe20000010000 */
[--C-:B------:R-:W-:Y:S01]  /*3840*/  FFMA.FTZ R19, R12, R19, R21.reuse ;  /* 0x000000130c137223 */ /* 0x100fe20000010015 */
[-C--:B------:R-:W-:Y:S01]  /*3850*/  FMUL.FTZ R26, R2, R104.reuse ;  /* 0x00000068021a7220 */ /* 0x080fe20000410000 */
[----:B------:R-:W-:Y:S01]  /*3860*/  FADD.FTZ R76, -R102, 1 ;  /* 0x3f800000664c7421 */ /* 0x000fe20000010100 */
[----:B------:R-:W-:Y:S01]  /*3870*/  PRMT R21, R56, 0x7632, R21 ;  /* 0x0000763238157816 */ /* 0x000fe20000000015 */
[----:B------:R-:W-:Y:S01]  /*3880*/  FFMA.FTZ R29, R2, R104, R29 ;  /* 0x00000068021d7223 */ /* 0x000fe2000001001d */
[----:B------:R-:W-:Y:S01]  /*3890*/  FFMA.FTZ R19, R43, R26, R19 ;  /* 0x0000001a2b137223 */ /* 0x000fe20000010013 */
[----:B------:R-:W-:Y:S01]  /*38a0*/  FFMA.FTZ R77, R77, R76, 1 ;  /* 0x3f8000004d4d7423 */ /* 0x000fe2000001004c */
[----:B------:R-:W-:Y:S01]  /*38b0*/  SHF.L.U32 R21, R21, 0x10, RZ ;  /* 0x0000001015157819 */ /* 0x000fe200000006ff */
[-C--:B------:R-:W-:Y:S01]  /*38c0*/  FMUL.FTZ R26, R6, R28.reuse ;  /* 0x0000001c061a7220 */ /* 0x080fe20000410000 */
[-C--:B------:R-:W-:Y:S01]  /*38d0*/  FFMA.FTZ R93, R25, R28.reuse, R93 ;  /* 0x0000001c195d7223 */ /* 0x080fe2000001005d */
[----:B------:R-:W-:Y:S01]  /*38e0*/  FADD.FTZ R92, R92, R28 ;  /* 0x0000001c5c5c7221 */ /* 0x000fe20000010000 */
[----:B0-----:R-:W-:Y:S01]  /*38f0*/  FADD.FTZ R76, -R24, 1 ;  /* 0x3f800000184c7421 */ /* 0x001fe20000010100 */
[----:B------:R-:W-:Y:S01]  /*3900*/  FFMA.FTZ R28, R6, R28, R29 ;  /* 0x0000001c061c7223 */ /* 0x000fe2000001001d */
[----:B------:R-:W-:Y:S01]  /*3910*/  FADD.FTZ R29, -R103, 1 ;  /* 0x3f800000671d7421 */ /* 0x000fe20000010100 */
[----:B------:R-:W0:Y:S01]  /*3920*/  MUFU.RCP R27, R27 ;  /* 0x0000001b001b7308 */ /* 0x000e220000001000 */
[----:B------:R-:W-:Y:S01]  /*3930*/  FFMA.FTZ R78, R78, R76, 1 ;  /* 0x3f8000004e4e7423 */ /* 0x000fe2000001004c */
[----:B------:R-:W-:Y:S01]  /*3940*/  FADD.FTZ R23, -R30, R21 ;  /* 0x000000151e177221 */ /* 0x000fe20000010100 */
[----:B------:R-:W-:Y:S01]  /*3950*/  SHF.L.U32 R76, R61, 0x10, RZ ;  /* 0x000000103d4c7819 */ /* 0x000fe200000006ff */
[----:B------:R-:W-:Y:S01]  /*3960*/  FFMA.FTZ R21, R2, R39, R4 ;  /* 0x0000002702157223 */ /* 0x000fe20000010004 */
[----:B------:R-:W-:Y:S01]  /*3970*/  SHF.L.U32 R16, R56, 0x10, RZ ;  /* 0x0000001038107819 */ /* 0x000fe200000006ff */
[----:B------:R-:W-:Y:S01]  /*3980*/  FFMA.FTZ R29, R15, R29, 1 ;  /* 0x3f8000000f1d7423 */ /* 0x000fe2000001001d */
[----:B------:R-:W-:Y:S01]  /*3990*/  FMUL.FTZ R102, R102, R77 ;  /* 0x0000004d66667220 */ /* 0x000fe20000410000 */
[----:B------:R-:W-:Y:S01]  /*39a0*/  STL [R1+0x64], R44 ;  /* 0x0000642c01007387 */ /* 0x000fe20000100800 */
[----:B------:R-:W-:Y:S01]  /*39b0*/  PRMT R12, R57, 0x7632, R12 ;  /* 0x00007632390c7816 */ /* 0x000fe2000000000c */
[----:B------:R-:W-:Y:S01]  /*39c0*/  FMUL.FTZ R31, R21, -1.4426950216293334961 ;  /* 0xbfb8aa3b151f7820 */ /* 0x000fe20000410000 */
[----:B------:R-:W-:Y:S01]  /*39d0*/  SHF.L.U32 R77, R60, 0x10, RZ ;  /* 0x000000103c4d7819 */ /* 0x000fe200000006ff */
[----:B------:R-:W-:Y:S01]  /*39e0*/  STL [R1+0x5c], R41 ;  /* 0x00005c2901007387 */ /* 0x000fe20000100800 */
[----:B------:R-:W-:Y:S01]  /*39f0*/  FMUL.FTZ R103, R103, R29 ;  /* 0x0000001d67677220 */ /* 0x000fe20000410000 */
[----:B------:R-:W-:-:S02]  /*3a00*/  FMUL.FTZ R102, R76, R102 ;  /* 0x000000664c667220 */ /* 0x000fc40000410000 */
[----:B------:R-:W-:Y:S01]  /*3a10*/  STL [R1+0x1ac], R48 ;  /* 0x0001ac3001007387 */ /* 0x000fe20000100800 */
[----:B------:R-:W-:Y:S01]  /*3a20*/  FADD.FTZ R16, -R30, R16 ;  /* 0x000000101e107221 */ /* 0x000fe20000010100 */
[----:B------:R-:W-:Y:S02]  /*3a30*/  IADD3 R76, P0, R32, UR22, RZ ;  /* 0x00000016204c7c10 */ /* 0x000fe4000ff1e0ff */
[----:B------:R-:W-:Y:S01]  /*3a40*/  STL [R1+0x1c0], R47 ;  /* 0x0001c02f01007387 */ /* 0x000fe20000100800 */
[----:B------:R-:W-:-:S03]  /*3a50*/  SHF.L.U32 R12, R12, 0x10, RZ ;  /* 0x000000100c0c7819 */ /* 0x000fc600000006ff */
[----:B------:R-:W-:Y:S01]  /*3a60*/  STL [R1+0x1d0], R49 ;  /* 0x0001d03101007387 */ /* 0x000fe20000100800 */
[----:B------:R-:W-:-:S03]  /*3a70*/  FMUL.FTZ R103, R77, R103 ;  /* 0x000000674d677220 */ /* 0x000fc60000410000 */
[----:B------:R-:W-:Y:S01]  /*3a80*/  STL [R1+0x1d4], R46 ;  /* 0x0001d42e01007387 */ /* 0x000fe20000100800 */
[----:B------:R-:W-:-:S03]  /*3a90*/  IADD3.X R77, R10, UR23, RZ, P0, !PT ;  /* 0x000000170a4d7c10 */ /* 0x000fc600087fe4ff */
[----:B------:R-:W-:Y:S01]  /*3aa0*/  STL [R1+0xb0], R35 ;  /* 0x0000b02301007387 */ /* 0x000fe20000100800 */
[----:B------:R-:W1:Y:S03]  /*3ab0*/  MUFU.EX2 R31, R31 ;  /* 0x0000001f001f7308 */ /* 0x000e660000000800 */
[----:B------:R1:W-:Y:S01]  /*3ac0*/  STL [R1+0xa8], R36 ;  /* 0x0000a82401007387 */ /* 0x0003e20000100800 */
[----:B------:R-:W-:Y:S01]  /*3ad0*/  FMUL.FTZ R23, R9, R23 ;  /* 0x0000001709177220 */ /* 0x000fe20000410000 */
[----:B------:R-:W-:Y:S01]  /*3ae0*/  FFMA.FTZ R25, R25, R26, R19 ;  /* 0x0000001a19197223 */ /* 0x000fe20000010013 */
[----:B------:R-:W-:Y:S01]  /*3af0*/  FADD.FTZ R26, -R30, R12 ;  /* 0x0000000c1e1a7221 */ /* 0x000fe20000010100 */
[----:B0-----:R-:W-:Y:S01]  /*3b00*/  FADD.FTZ R80, -R27, 1 ;  /* 0x3f8000001b507421 */ /* 0x001fe20000010100 */
[----:B------:R-:W4:Y:S01]  /*3b10*/  LDG.E.64.CONSTANT R76, desc[UR14][R76.64] ;  /* 0x0000000e4c4c7981 */ /* 0x000f22000c1e9b00 */
[----:B-1----:R-:W-:Y:S01]  /*3b20*/  FMUL.FTZ R36, R9, R16 ;  /* 0x0000001009247220 */ /* 0x002fe20000410000 */
[----:B------:R-:W-:-:S03]  /*3b30*/  FFMA.FTZ R12, R5, R23, R8 ;  /* 0x00000017050c7223 */ /* 0x000fc60000010008 */
[----:B------:R-:W-:Y:S01]  /*3b40*/  FFMA.FTZ R16, R0, R36, R3 ;  /* 0x0000002400107223 */ /* 0x000fe20000010003 */
[----:B------:R-:W-:Y:S01]  /*3b50*/  FMUL.FTZ R26, R9, R26 ;  /* 0x0000001a091a7220 */ /* 0x000fe20000410000 */
[----:B------:R-:W-:Y:S02]  /*3b60*/  FMUL.FTZ R19, R12, -1.4426950216293334961 ;  /* 0xbfb8aa3b0c137820 */ /* 0x000fe40000410000 */
[----:B------:R-:W-:Y:S01]  /*3b70*/  FMUL.FTZ R101, R16, -1.4426950216293334961 ;  /* 0xbfb8aa3b10657820 */ /* 0x000fe20000410000 */
[----:B------:R-:W-:Y:S01]  /*3b80*/  FFMA.FTZ R79, R79, R80, 1 ;  /* 0x3f8000004f4f7423 */ /* 0x000fe20000010050 */
[----:B------:R-:W-:-:S03]  /*3b90*/  FFMA.FTZ R15, R6, R26, R7 ;  /* 0x0000001a060f7223 */ /* 0x000fc60000010007 */
[----:B------:R-:W-:Y:S01]  /*3ba0*/  FMUL.FTZ R27, R27, R79 ;  /* 0x0000004f1b1b7220 */ /* 0x000fe20000410000 */
[----:B------:R-:W0:Y:S01]  /*3bb0*/  MUFU.EX2 R101, R101 ;  /* 0x0000006500657308 */ /* 0x000e220000000800 */
[----:B------:R-:W-:Y:S01]  /*3bc0*/  FMUL.FTZ R29, R15, -1.4426950216293334961 ;  /* 0xbfb8aa3b0f1d7820 */ /* 0x000fe20000410000 */
[----:B------:R-:W-:Y:S01]  /*3bd0*/  PRMT R79, R60, 0x7632, R79 ;  /* 0x000076323c4f7816 */ /* 0x000fe2000000004f */
[----:B------:R-:W-:-:S05]  /*3be0*/  FADD.FTZ R31, R31, 1 ;  /* 0x3f8000001f1f7421 */ /* 0x000fca0000010000 */
[----:B------:R-:W1:Y:S01]  /*3bf0*/  MUFU.EX2 R19, R19 ;  /* 0x0000001300137308 */ /* 0x000e620000000800 */
[----:B------:R-:W-:Y:S01]  /*3c00*/  SHF.L.U32 R79, R79, 0x10, RZ ;  /* 0x000000104f4f7819 */ /* 0x000fe200000006ff */
[----:B------:R-:W-:Y:S01]  /*3c10*/  FMUL.FTZ R24, R24, R78 ;  /* 0x0000004e18187220 */ /* 0x000fe20000410000 */
[----:B------:R-:W-:Y:S01]  /*3c20*/  PRMT R78, R61, 0x7632, R78 ;  /* 0x000076323d4e7816 */ /* 0x000fe2000000004e */
[----:B------:R-:W-:-:S04]  /*3c30*/  FFMA.FTZ R28, R0, R103, R28 ;  /* 0x00000067001c7223 */ /* 0x000fc8000001001c */
[----:B------:R-:W2:Y:S01]  /*3c40*/  MUFU.EX2 R29, R29 ;  /* 0x0000001d001d7308 */ /* 0x000ea20000000800 */
[----:B------:R-:W-:Y:S01]  /*3c50*/  FMUL.FTZ R27, R79, R27 ;  /* 0x0000001b4f1b7220 */ /* 0x000fe20000410000 */
[----:B------:R-:W-:Y:S01]  /*3c60*/  STL [R1+0x54], R40 ;  /* 0x0000542801007387 */ /* 0x000fe20000100800 */
[----:B------:R-:W-:-:S05]  /*3c70*/  SHF.L.U32 R78, R78, 0x10, RZ ;  /* 0x000000104e4e7819 */ /* 0x000fca00000006ff */
[----:B------:R0:W-:Y:S01]  /*3c80*/  MUFU.RCP R100, R31 ;  /* 0x0000001f00647308 */ /* 0x0001e20000001000 */
[----:B------:R-:W-:Y:S01]  /*3c90*/  STL [R1+0x4c], R43 ;  /* 0x00004c2b01007387 */ /* 0x000fe20000100800 */
[-C--:B------:R-:W-:Y:S01]  /*3ca0*/  FFMA.FTZ R95, R14, R27.reuse, R95 ;  /* 0x0000001b0e5f7223 */ /* 0x080fe2000001005f */
[----:B------:R-:W-:Y:S01]  /*3cb0*/  FFMA.FTZ R28, R5, R27, R28 ;  /* 0x0000001b051c7223 */ /* 0x000fe2000001001c */
[----:B------:R-:W-:Y:S01]  /*3cc0*/  FADD.FTZ R94, R94, R27 ;  /* 0x0000001b5e5e7221 */ /* 0x000fe20000010000 */
[----:B------:R-:W-:Y:S01]  /*3cd0*/  STL [R1+0xa4], R10 ;  /* 0x0000a40a01007387 */ /* 0x000fe20000100800 */
[----:B0-----:R-:W-:-:S03]  /*3ce0*/  FMUL.FTZ R31, R0, R103 ;  /* 0x00000067001f7220 */ /* 0x001fc60000410000 */
[----:B------:R0:W-:Y:S01]  /*3cf0*/  STL [R1+0xa0], R32 ;  /* 0x0000a02001007387 */ /* 0x0001e20000100800 */
[----:B------:R-:W-:Y:S01]  /*3d00*/  FFMA.FTZ R25, R42, R31, R25 ;  /* 0x0000001f2a197223 */ /* 0x000fe20000010019 */
[----:B------:R-:W-:Y:S01]  /*3d10*/  FMUL.FTZ R31, R5, R27 ;  /* 0x0000001b051f7220 */ /* 0x000fe20000410000 */
[----:B------:R-:W-:Y:S01]  /*3d20*/  IADD3.X R27, RZ, R17, RZ, P2, !PT ;  /* 0x00000011ff1b7210 */ /* 0x000fe200017fe4ff */
[----:B------:R-:W-:Y:S01]  /*3d30*/  FADD.FTZ R101, R101, 1 ;  /* 0x3f80000065657421 */ /* 0x000fe20000010000 */
[----:B------:R-:W-:Y:S01]  /*3d40*/  FMUL.FTZ R24, R78, R24 ;  /* 0x000000184e187220 */ /* 0x000fe20000410000 */
[----:B0-----:R-:W-:Y:S01]  /*3d50*/  SHF.L.U32 R32, R11, 0x1, RZ ;  /* 0x000000010b207819 */ /* 0x001fe200000006ff */
[----:B-1----:R-:W-:Y:S01]  /*3d60*/  FADD.FTZ R19, R19, 1 ;  /* 0x3f80000013137421 */ /* 0x002fe20000010000 */
[----:B------:R-:W-:Y:S02]  /*3d70*/  SHF.L.U64.HI R10, R11, 0x1, R27 ;  /* 0x000000010b0a7819 */ /* 0x000fe4000001021b */
[----:B------:R-:W-:Y:S01]  /*3d80*/  IADD3 R78, P0, R32, UR16, RZ ;  /* 0x00000010204e7c10 */ /* 0x000fe2000ff1e0ff */
[----:B------:R-:W0:Y:S01]  /*3d90*/  MUFU.RCP R101, R101 ;  /* 0x0000006500657308 */ /* 0x000e220000001000 */
[----:B--2---:R-:W-:-:S02]  /*3da0*/  FADD.FTZ R29, R29, 1 ;  /* 0x3f8000001d1d7421 */ /* 0x004fc40000010000 */
[----:B------:R-:W-:Y:S01]  /*3db0*/  IADD3.X R79, R10, UR17, RZ, P0, !PT ;  /* 0x000000110a4f7c10 */ /* 0x000fe200087fe4ff */
[----:B------:R-:W-:Y:S01]  /*3dc0*/  FFMA.FTZ R31, R14, R31, R25 ;  /* 0x0000001f0e1f7223 */ /* 0x000fe20000010019 */
[----:B------:R-:W-:-:S03]  /*3dd0*/  IADD3 R80, P0, R34, UR22, RZ ;  /* 0x0000001622507c10 */ /* 0x000fc6000ff1e0ff */
[----:B------:R-:W1:Y:S01]  /*3de0*/  MUFU.RCP R19, R19 ;  /* 0x0000001300137308 */ /* 0x000e620000001000 */
[----:B------:R-:W2:Y:S01]  /*3df0*/  LDG.E.64.CONSTANT R78, desc[UR14][R78.64] ;  /* 0x0000000e4e4e7981 */ /* 0x000ea2000c1e9b00 */
[----:B------:R-:W-:-:S06]  /*3e00*/  IADD3.X R81, R33, UR23, RZ, P0, !PT ;  /* 0x0000001721517c10 */ /* 0x000fcc00087fe4ff */
[----:B------:R0:W1:Y:S01]  /*3e10*/  MUFU.RCP R25, R29 ;  /* 0x0000001d00197308 */ /* 0x0000620000001000 */
[CC--:B------:R-:W-:Y:S01]  /*3e20*/  FMUL.FTZ R14, R2.reuse, R102.reuse ;  /* 0x00000066020e7220 */ /* 0x0c0fe20000410000 */
[----:B------:R-:W-:Y:S01]  /*3e30*/  FFMA.FTZ R28, R2, R102, R28 ;  /* 0x00000066021c7223 */ /* 0x000fe2000001001c */
[----:B------:R-:W2:Y:S01]  /*3e40*/  LDG.E.64.CONSTANT R80, desc[UR14][R80.64] ;  /* 0x0000000e50507981 */ /* 0x000ea2000c1e9b00 */
[----:B------:R-:W-:Y:S01]  /*3e50*/  FFMA.FTZ R93, R20, R24, R93 ;  /* 0x00000018145d7223 */ /* 0x000fe2000001005d */
[----:B------:R-:W-:Y:S01]  /*3e60*/  FFMA.FTZ R31, R37, R14, R31 ;  /* 0x0000000e251f7223 */ /* 0x000fe2000001001f */
[----:B------:R-:W-:Y:S01]  /*3e70*/  FADD.FTZ R92, R92, R24 ;  /* 0x000000185c5c7221 */ /* 0x000fe20000010000 */
[CC--:B------:R-:W-:Y:S01]  /*3e80*/  FFMA.FTZ R14, R6.reuse, R24.reuse, R28 ;  /* 0x00000018060e7223 */ /* 0x0c0fe2000001001c */
[----:B0-----:R-:W-:Y:S01]  /*3e90*/  FMUL.FTZ R29, R6, R24 ;  /* 0x00000018061d7220 */ /* 0x001fe20000410000 */
[----:B------:R-:W-:Y:S01]  /*3ea0*/  FADD.FTZ R24, -R101, 1 ;  /* 0x3f80000065187421 */ /* 0x000fe20000010100 */
[----:B-1----:R-:W-:-:S03]  /*3eb0*/  FADD.FTZ R11, -R19, 1 ;  /* 0x3f800000130b7421 */ /* 0x002fc60000010100 */
[----:B------:R-:W-:Y:S01]  /*3ec0*/  FFMA.FTZ R24, R16, R24, 1 ;  /* 0x3f80000010187423 */ /* 0x000fe20000010018 */
[----:B------:R-:W-:Y:S01]  /*3ed0*/  FFMA.FTZ R11, R12, R11, 1 ;  /* 0x3f8000000c0b7423 */ /* 0x000fe2000001000b */
[----:B------:R-:W-:Y:S01]  /*3ee0*/  FADD.FTZ R16, -R25, 1 ;  /* 0x3f80000019107421 */ /* 0x000fe20000010100 */
[----:B------:R-:W-:-:S03]  /*3ef0*/  SHF.L.U32 R12, R62, 0x10, RZ ;  /* 0x000000103e0c7819 */ /* 0x000fc600000006ff */
[----:B------:R-:W-:Y:S01]  /*3f00*/  FFMA.FTZ R15, R15, R16, 1 ;  /* 0x3f8000000f0f7423 */ /* 0x000fe20000010010 */
[----:B------:R-:W-:Y:S01]  /*3f10*/  FMUL.FTZ R16, R19, R11 ;  /* 0x0000000b13107220 */ /* 0x000fe20000410000 */
[----:B------:R-:W-:Y:S01]  /*3f20*/  SHF.L.U32 R11, R63, 0x10, RZ ;  /* 0x000000103f0b7819 */ /* 0x000fe200000006ff */
[----:B------:R-:W-:Y:S01]  /*3f30*/  FADD.FTZ R28, -R100, 1 ;  /* 0x3f800000641c7421 */ /* 0x000fe20000010100 */
[----:B------:R-:W-:-:S03]  /*3f40*/  FADD.FTZ R12, -R30, R12 ;  /* 0x0000000c1e0c7221 */ /* 0x000fc60000010100 */
[----:B------:R-:W-:Y:S01]  /*3f50*/  FADD.FTZ R11, -R30, R11 ;  /* 0x0000000b1e0b7221 */ /* 0x000fe20000010100 */
[----:B------:R-:W-:Y:S01]  /*3f60*/  FFMA.FTZ R21, R21, R28, 1 ;  /* 0x3f80000015157423 */ /* 0x000fe2000001001c */
[----:B------:R-:W-:Y:S01]  /*3f70*/  FMUL.FTZ R35, R9, R12 ;  /* 0x0000000c09237220 */ /* 0x000fe20000410000 */
[----:B------:R-:W-:Y:S01]  /*3f80*/  PRMT R96, R63, 0x7632, R96 ;  /* 0x000076323f607816 */ /* 0x000fe20000000060 */
[----:B------:R-:W-:Y:S01]  /*3f90*/  FMUL.FTZ R38, R9, R11 ;  /* 0x0000000b09267220 */ /* 0x000fe20000410000 */
[----:B------:R-:W-:Y:S01]  /*3fa0*/  SHF.L.U32 R12, R65, 0x10, RZ ;  /* 0x00000010410c7819 */ /* 0x000fe200000006ff */
[----:B------:R-:W-:Y:S01]  /*3fb0*/  FMUL.FTZ R100, R100, R21 ;  /* 0x0000001564647220 */ /* 0x000fe20000410000 */
[----:B------:R-:W-:Y:S01]  /*3fc0*/  SHF.L.U32 R96, R96, 0x10, RZ ;  /* 0x0000001060607819 */ /* 0x000fe200000006ff */
[----:B------:R-:W-:Y:S02]  /*3fd0*/  FFMA.FTZ R82, R2, R38, R4 ;  /* 0x0000002602527223 */ /* 0x000fe40000010004 */
[----:B------:R-:W-:Y:S01]  /*3fe0*/  FMUL.FTZ R100, R12, R100 ;  /* 0x000000640c647220 */ /* 0x000fe20000410000 */
[----:B------:R-:W-:Y:S01]  /*3ff0*/  FMUL.FTZ R25, R25, R15 ;  /* 0x0000000f19197220 */ /* 0x000fe20000410000 */
[----:B------:R-:W-:Y:S01]  /*4000*/  FMUL.FTZ R12, R82, -1.4426950216293334961 ;  /* 0xbfb8aa3b520c7820 */ /* 0x000fe20000410000 */
[----:B------:R-:W-:Y:S01]  /*4010*/  FFMA.FTZ R15, R0, R35, R3 ;  /* 0x00000023000f7223 */ /* 0x000fe20000010003 */
[----:B------:R-:W-:Y:S01]  /*4020*/  FADD.FTZ R96, -R30, R96 ;  /* 0x000000601e607221 */ /* 0x000fe20000010100 */
[----:B------:R-:W-:-:S02]  /*4030*/  PRMT R19, R62, 0x7632, R19 ;  /* 0x000076323e137816 */ /* 0x000fc40000000013 */
[----:B------:R-:W-:Y:S01]  /*4040*/  FMUL.FTZ R11, R15, -1.4426950216293334961 ;  /* 0xbfb8aa3b0f0b7820 */ /* 0x000fe20000410000 */
[----:B------:R-:W0:Y:S01]  /*4050*/  MUFU.EX2 R12, R12 ;  /* 0x0000000c000c7308 */ /* 0x000e220000000800 */
[----:B------:R-:W-:Y:S01]  /*4060*/  FMUL.FTZ R96, R9, R96 ;  /* 0x0000006009607220 */ /* 0x000fe20000410000 */
[----:B------:R-:W-:Y:S01]  /*4070*/  SHF.L.U32 R21, R64, 0x10, RZ ;  /* 0x0000001040157819 */ /* 0x000fe200000006ff */
[----:B------:R-:W-:Y:S01]  /*4080*/  FMUL.FTZ R101, R101, R24 ;  /* 0x0000001865657220 */ /* 0x000fe20000410000 */
[----:B------:R-:W-:Y:S01]  /*4090*/  SHF.L.U32 R19, R19, 0x10, RZ ;  /* 0x0000001013137819 */ /* 0x000fe200000006ff */
[----:B------:R-:W-:Y:S01]  /*40a0*/  FFMA.FTZ R86, R6, R96, R7 ;  /* 0x0000006006567223 */ /* 0x000fe20000010007 */
[----:B------:R-:W-:Y:S01]  /*40b0*/  FFMA.FTZ R20, R20, R29, R31 ;  /* 0x0000001d14147223 */ /* 0x000fe2000001001f */
[----:B------:R-:W-:Y:S01]  /*40c0*/  FMUL.FTZ R101, R21, R101 ;  /* 0x0000006515657220 */ /* 0x000fe20000410000 */
[----:B------:R-:W1:Y:S01]  /*40d0*/  MUFU.EX2 R11, R11 ;  /* 0x0000000b000b7308 */ /* 0x000e620000000800 */
[----:B------:R-:W-:Y:S01]  /*40e0*/  PRMT R21, R65, 0x7632, R21 ;  /* 0x0000763241157816 */ /* 0x000fe20000000015 */
[----:B------:R-:W-:Y:S01]  /*40f0*/  FMUL.FTZ R31, R86, -1.4426950216293334961 ;  /* 0xbfb8aa3b561f7820 */ /* 0x000fe20000410000 */
[----:B------:R-:W-:Y:S01]  /*4100*/  FADD.FTZ R19, -R30, R19 ;  /* 0x000000131e137221 */ /* 0x000fe20000010100 */
[----:B------:R-:W-:-:S02]  /*4110*/  PRMT R24, R64, 0x7632, R24 ;  /* 0x0000763240187816 */ /* 0x000fc40000000018 */
[----:B------:R-:W-:Y:S01]  /*4120*/  SHF.L.U32 R21, R21, 0x10, RZ ;  /* 0x0000001015157819 */ /* 0x000fe200000006ff */
[----:B------:R-:W-:Y:S01]  /*4130*/  FMUL.FTZ R19, R9, R19 ;  /* 0x0000001309137220 */ /* 0x000fe20000410000 */
[----:B------:R-:W-:Y:S01]  /*4140*/  SHF.L.U32 R24, R24, 0x10, RZ ;  /* 0x0000001018187819 */ /* 0x000fe200000006ff */
[----:B------:R-:W3:Y:S01]  /*4150*/  MUFU.EX2 R31, R31 ;  /* 0x0000001f001f7308 */ /* 0x000ee20000000800 */
[----:B0-----:R-:W-:Y:S01]  /*4160*/  FADD.FTZ R12, R12, 1 ;  /* 0x3f8000000c0c7421 */ /* 0x001fe20000010000 */
[----:B------:R-:W-:Y:S01]  /*4170*/  FMUL.FTZ R25, R21, R25 ;  /* 0x0000001915197220 */ /* 0x000fe20000410000 */
[----:B------:R-:W-:Y:S01]  /*4180*/  FFMA.FTZ R27, R5, R19, R8 ;  /* 0x00000013051b7223 */ /* 0x000fe20000010008 */
[----:B------:R-:W-:Y:S01]  /*4190*/  FMUL.FTZ R21, R0, R101 ;  /* 0x0000006500157220 */ /* 0x000fe20000410000 */
[----:B------:R-:W-:Y:S02]  /*41a0*/  FMUL.FTZ R16, R24, R16 ;  /* 0x0000001018107220 */ /* 0x000fe40000410000 */
[----:B------:R-:W-:Y:S01]  /*41b0*/  FMUL.FTZ R29, R27, -1.4426950216293334961 ;  /* 0xbfb8aa3b1b1d7820 */ /* 0x000fe20000410000 */
[----:B------:R-:W-:Y:S01]  /*41c0*/  FFMA.FTZ R20, R36, R21, R20 ;  /* 0x0000001524147223 */ /* 0x000fe20000010014 */
[----:B-1----:R-:W-:Y:S01]  /*41d0*/  FADD.FTZ R11, R11, 1 ;  /* 0x3f8000000b0b7421 */ /* 0x002fe20000010000 */
[-C--:B------:R-:W-:Y:S01]  /*41e0*/  FMUL.FTZ R21, R5, R16.reuse ;  /* 0x0000001005157220 */ /* 0x080fe20000410000 */
[----:B------:R-:W0:Y:S01]  /*41f0*/  MUFU.RCP R12, R12 ;  /* 0x0000000c000c7308 */ /* 0x000e220000001000 */
[----:B------:R-:W-:-:S02]  /*4200*/  FFMA.FTZ R95, R23, R16, R95 ;  /* 0x00000010175f7223 */ /* 0x000fc4000001005f */
[----:B------:R-:W-:Y:S01]  /*4210*/  FFMA.FTZ R23, R23, R21, R20 ;  /* 0x0000001517177223 */ /* 0x000fe20000010014 */
[----:B------:R-:W-:Y:S01]  /*4220*/  FFMA.FTZ R21, R0, R101, R14 ;  /* 0x0000006500157223 */ /* 0x000fe2000001000e */
[----:B------:R-:W-:Y:S01]  /*4230*/  SHF.L.U32 R20, R66, 0x10, RZ ;  /* 0x0000001042147819 */ /* 0x000fe200000006ff */
[----:B------:R-:W-:Y:S02]  /*4240*/  FMUL.FTZ R14, R2, R100 ;  /* 0x00000064020e7220 */ /* 0x000fe40000410000 */
[----:B------:R-:W1:Y:S01]  /*4250*/  MUFU.EX2 R29, R29 ;  /* 0x0000001d001d7308 */ /* 0x000e620000000800 */
[----:B---3--:R-:W-:Y:S01]  /*4260*/  FADD.FTZ R31, R31, 1 ;  /* 0x3f8000001f1f7421 */ /* 0x008fe20000010000 */
[----:B------:R-:W-:Y:S01]  /*4270*/  FADD.FTZ R94, R94, R16 ;  /* 0x000000105e5e7221 */ /* 0x000fe20000010000 */
[----:B------:R-:W-:Y:S01]  /*4280*/  FFMA.FTZ R21, R5, R16, R21 ;  /* 0x0000001005157223 */ /* 0x000fe20000010015 */
[----:B------:R-:W-:-:S04]  /*4290*/  FFMA.FTZ R16, R39, R14, R23 ;  /* 0x0000000e27107223 */ /* 0x000fc80000010017 */
[----:B------:R-:W3:Y:S01]  /*42a0*/  MUFU.RCP R11, R11 ;  /* 0x0000000b000b7308 */ /* 0x000ee20000001000 */
[----:B------:R-:W-:Y:S01]  /*42b0*/  FADD.FTZ R14, -R30, R20 ;  /* 0x000000141e0e7221 */ /* 0x000fe20000010100 */
[-C--:B------:R-:W-:Y:S01]  /*42c0*/  FMUL.FTZ R20, R6, R25.reuse ;  /* 0x0000001906147220 */ /* 0x080fe20000410000 */
[-C--:B------:R-:W-:Y:S01]  /*42d0*/  FFMA.FTZ R93, R26, R25.reuse, R93 ;  /* 0x000000191a5d7223 */ /* 0x080fe2000001005d */
[----:B------:R-:W-:Y:S02]  /*42e0*/  FFMA.FTZ R21, R2, R100, R21 ;  /* 0x0000006402157223 */ /* 0x000fe40000010015 */
[----:B------:R-:W-:Y:S02]  /*42f0*/  FFMA.FTZ R26, R26, R20, R16 ;  /* 0x000000141a1a7223 */ /* 0x000fe40000010010 */
[----:B------:R-:W3:Y:S01]  /*4300*/  MUFU.RCP R31, R31 ;  /* 0x0000001f001f7308 */ /* 0x000ee20000001000 */
[----:B0-----:R-:W-:Y:S01]  /*4310*/  FADD.FTZ R20, -R12, 1 ;  /* 0x3f8000000c147421 */ /* 0x001fe20000010100 */
[----:B------:R-:W-:Y:S01]  /*4320*/  FADD.FTZ R92, R92, R25 ;  /* 0x000000195c5c7221 */ /* 0x000fe20000010000 */
[----:B-1----:R-:W-:Y:S01]  /*4330*/  FADD.FTZ R29, R29, 1 ;  /* 0x3f8000001d1d7421 */ /* 0x002fe20000010000 */
[----:B------:R-:W-:Y:S01]  /*4340*/  FFMA.FTZ R25, R6, R25, R21 ;  /* 0x0000001906197223 */ /* 0x000fe20000010015 */
[----:B------:R-:W-:Y:S01]  /*4350*/  FFMA.FTZ R82, R82, R20, 1 ;  /* 0x3f80000052527423 */ /* 0x000fe20000010014 */
[----:B---3--:R-:W-:-:S03]  /*4360*/  FADD.FTZ R21, -R11, 1 ;  /* 0x3f8000000b157421 */ /* 0x008fc60000010100 */
[----:B------:R-:W-:Y:S01]  /*4370*/  FMUL.FTZ R12, R12, R82 ;  /* 0x000000520c0c7220 */ /* 0x000fe20000410000 */
[----:B------:R-:W-:Y:S01]  /*4380*/  IADD3 R82, P0, R32, UR22, RZ ;  /* 0x0000001620527c10 */ /* 0x000fe2000ff1e0ff */
[----:B------:R-:W-:Y:S01]  /*4390*/  STL [R1+0x9c], R33 ;  /* 0x00009c2101007387 */ /* 0x000fe20000100800 */
[----:B------:R-:W-:Y:S01]  /*43a0*/  FFMA.FTZ R15, R15, R21, 1 ;  /* 0x3f8000000f0f7423 */ /* 0x000fe20000010015 */
[----:B------:R-:W0:Y:S01]  /*43b0*/  MUFU.RCP R29, R29 ;  /* 0x0000001d001d7308 */ /* 0x000e220000001000 */
[----:B------:R-:W-:Y:S01]  /*43c0*/  IADD3.X R21, RZ, R17, RZ, P1, !PT ;  /* 0x00000011ff157210 */ /* 0x000fe20000ffe4ff */
[----:B------:R1:W-:Y:S01]  /*43d0*/  STL [R1+0x98], R34 ;  /* 0x0000982201007387 */ /* 0x0003e20000100800 */
[----:B------:R-:W-:Y:S01]  /*43e0*/  SHF.L.U32 R47, R13, 0x1, RZ ;  /* 0x000000010d2f7819 */ /* 0x000fe200000006ff */
[----:B------:R-:W-:Y:S01]  /*43f0*/  FADD.FTZ R85, -R31, 1 ;  /* 0x3f8000001f557421 */ /* 0x000fe20000010100 */
[----:B------:R-:W-:Y:S02]  /*4400*/  IADD3.X R83, R10, UR23, RZ, P0, !PT ;  /* 0x000000170a537c10 */ /* 0x000fe400087fe4ff */
[----:B------:R-:W-:-:S02]  /*4410*/  SHF.L.U64.HI R46, R13, 0x1, R21 ;  /* 0x000000010d2e7819 */ /* 0x000fc40000010215 */
[----:B------:R-:W-:Y:S01]  /*4420*/  IADD3 R84, P1, R47, UR16, RZ ;  /* 0x000000102f547c10 */ /* 0x000fe2000ff3e0ff */
[----:B-1----:R-:W-:Y:S01]  /*4430*/  FMUL.FTZ R34, R9, R14 ;  /* 0x0000000e09227220 */ /* 0x002fe20000410000 */
[----:B------:R-:W-:Y:S02]  /*4440*/  SHF.L.U32 R14, R67, 0x10, RZ ;  /* 0x00000010430e7819 */ /* 0x000fe400000006ff */
[----:B------:R-:W-:Y:S01]  /*4450*/  PRMT R23, R66, 0x7632, R23 ;  /* 0x0000763242177816 */ /* 0x000fe20000000017 */
[----:B------:R-:W-:Y:S01]  /*4460*/  FFMA.FTZ R86, R86, R85, 1 ;  /* 0x3f80000056567423 */ /* 0x000fe20000010055 */
[----:B------:R-:W-:Y:S01]  /*4470*/  IADD3.X R85, R46, UR17, RZ, P1, !PT ;  /* 0x000000112e557c10 */ /* 0x000fe20008ffe4ff */
[C---:B------:R-:W-:Y:S01]  /*4480*/  FADD.FTZ R14, -R30.reuse, R14 ;  /* 0x0000000e1e0e7221 */ /* 0x040fe20000010100 */
[----:B------:R-:W3:Y:S01]  /*4490*/  LDG.E.64.CONSTANT R82, desc[UR14][R82.64] ;  /* 0x0000000e52527981 */ /* 0x000ee2000c1e9b00 */
[----:B------:R-:W-:Y:S02]  /*44a0*/  SHF.L.U32 R23, R23, 0x10, RZ ;  /* 0x0000001017177819 */ /* 0x000fe400000006ff */
[----:B------:R-:W-:Y:S01]  /*44b0*/  FMUL.FTZ R33, R9, R14 ;  /* 0x0000000e09217220 */ /* 0x000fe20000410000 */
[----:B------:R-:W-:Y:S01]  /*44c0*/  PRMT R28, R67, 0x7632, R28 ;  /* 0x00007632431c7816 */ /* 0x000fe2000000001c */
[----:B------:R-:W-:Y:S01]  /*44d0*/  FMUL.FTZ R11, R11, R15 ;  /* 0x0000000f0b0b7220 */ /* 0x000fe20000410000 */
[----:B------:R-:W-:Y:S01]  /*44e0*/  FADD.FTZ R23, -R30, R23 ;  /* 0x000000171e177221 */ /* 0x000fe20000010100 */
[----:B------:R-:W3:Y:S01]  /*44f0*/  LDG.E.64.CONSTANT R84, desc[UR14][R84.64] ;  /* 0x0000000e54547981 */ /* 0x000ee2000c1e9b00 */
[----:B------:R-:W-:Y:S01]  /*4500*/  FFMA.FTZ R15, R2, R33, R4 ;  /* 0x00000021020f7223 */ /* 0x000fe20000010004 */
[----:B------:R-:W-:Y:S01]  /*4510*/  SHF.L.U32 R28, R28, 0x10, RZ ;  /* 0x000000101c1c7819 */ /* 0x000fe200000006ff */
[----:B0-----:R-:W-:Y:S01]  /*4520*/  FADD.FTZ R14, -R29, 1 ;  /* 0x3f8000001d0e7421 */ /* 0x001fe20000010100 */
[----:B------:R-:W-:Y:S01]  /*4530*/  FMUL.FTZ R23, R9, R23 ;  /* 0x0000001709177220 */ /* 0x000fe20000410000 */
[----:B------:R-:W-:-:S02]  /*4540*/  FMUL.FTZ R20, R15, -1.4426950216293334961 ;  /* 0xbfb8aa3b0f147820 */ /* 0x000fc40000410000 */
[----:B------:R-:W-:Y:S01]  /*4550*/  FFMA.FTZ R27, R27, R14, 1 ;  /* 0x3f8000001b1b7423 */ /* 0x000fe2000001000e */
[----:B------:R-:W-:Y:S01]  /*4560*/  FADD.FTZ R28, -R30, R28 ;  /* 0x0000001c1e1c7221 */ /* 0x000fe20000010100 */
[----:B------:R-:W-:Y:S02]  /*4570*/  FFMA.FTZ R14, R5, R23, R8 ;  /* 0x00000017050e7223 */ /* 0x000fe40000010008 */
[----:B------:R-:W0:Y:S01]  /*4580*/  MUFU.EX2 R20, R20 ;  /* 0x0000001400147308 */ /* 0x000e220000000800 */
[----:B------:R-:W-:Y:S01]  /*4590*/  FMUL.FTZ R21, R9, R28 ;  /* 0x0000001c09157220 */ /* 0x000fe20000410000 */
[----:B------:R-:W-:Y:S01]  /*45a0*/  FMUL.FTZ R28, R14, -1.4426950216293334961 ;  /* 0xbfb8aa3b0e1c7820 */ /* 0x000fe20000410000 */
[----:B------:R-:W-:-:S04]  /*45b0*/  FFMA.FTZ R16, R0, R34, R3 ;  /* 0x0000002200107223 */ /* 0x000fc80000010003 */
[----:B------:R-:W-:Y:S01]  /*45c0*/  FMUL.FTZ R24, R16, -1.4426950216293334961 ;  /* 0xbfb8aa3b10187820 */ /* 0x000fe20000410000 */
[----:B------:R-:W1:Y:S01]  /*45d0*/  MUFU.EX2 R28, R28 ;  /* 0x0000001c001c7308 */ /* 0x000e620000000800 */
[----:B------:R-:W-:Y:S01]  /*45e0*/  FFMA.FTZ R13, R6, R21, R7 ;  /* 0x00000015060d7223 */ /* 0x000fe20000010007 */
[----:B------:R-:W-:Y:S01]  /*45f0*/  SHF.L.U32 R89, R68, 0x10, RZ ;  /* 0x0000001044597819 */ /* 0x000fe200000006ff */
[----:B------:R-:W-:Y:S02]  /*4600*/  FMUL.FTZ R31, R31, R86 ;  /* 0x000000561f1f7220 */ /* 0x000fe40000410000 */
[----:B------:R-:W-:-:S03]  /*4610*/  FMUL.FTZ R87, R13, -1.4426950216293334961 ;  /* 0xbfb8aa3b0d577820 */ /* 0x000fc60000410000 */
[----:B------:R-:W1:Y:S01]  /*4620*/  MUFU.EX2 R24, R24 ;  /* 0x0000001800187308 */ /* 0x000e620000000800 */
[----:B------:R-:W-:Y:S01]  /*4630*/  FMUL.FTZ R29, R29, R27 ;  /* 0x0000001b1d1d7220 */ /* 0x000fe20000410000 */
[----:B------:R-:W-:Y:S01]  /*4640*/  SHF.L.U32 R86, R69, 0x10, RZ ;  /* 0x0000001045567819 */ /* 0x000fe200000006ff */
[----:B0-----:R-:W-:Y:S01]  /*4650*/  FADD.FTZ R20, R20, 1 ;  /* 0x3f80000014147421 */ /* 0x001fe20000010000 */
[----:B------:R-:W-:Y:S01]  /*4660*/  FMUL.FTZ R11, R89, R11 ;  /* 0x0000000b590b7220 */ /* 0x000fe20000410000 */
[----:B------:R-:W-:-:S03]  /*4670*/  PRMT R88, R68, 0x7632, R88 ;  /* 0x0000763244587816 */ /* 0x000fc60000000058 */
[----:B------:R0:W0:Y:S01]  /*4680*/  MUFU.EX2 R27, R87 ;  /* 0x00000057001b7308 */ /* 0x0000220000000800 */
[----:B------:R-:W-:Y:S01]  /*4690*/  FMUL.FTZ R12, R86, R12 ;  /* 0x0000000c560c7220 */ /* 0x000fe20000410000 */
[----:B------:R-:W-:Y:S01]  /*46a0*/  FMUL.FTZ R86, R0, R11 ;  /* 0x0000000b00567220 */ /* 0x000fe20000410000 */
[----:B------:R-:W-:Y:S01]  /*46b0*/  SHF.L.U32 R88, R88, 0x10, RZ ;  /* 0x0000001058587819 */ /* 0x000fe200000006ff */
[----:B-1----:R-:W-:-:S04]  /*46c0*/  FADD.FTZ R28, R28, 1 ;  /* 0x3f8000001c1c7421 */ /* 0x002fc80000010000 */
[----:B------:R-:W1:Y:S01]  /*46d0*/  MUFU.RCP R20, R20 ;  /* 0x0000001400147308 */ /* 0x000e620000001000 */
[----:B0-----:R-:W-:Y:S01]  /*46e0*/  PRMT R87, R69, 0x7632, R87 ;  /* 0x0000763245577816 */ /* 0x001fe20000000057 */
[----:B------:R-:W-:Y:S01]  /*46f0*/  FFMA.FTZ R86, R35, R86, R26 ;  /* 0x0000005623567223 */ /* 0x000fe2000001001a */
[----:B------:R-:W-:Y:S02]  /*4700*/  FADD.FTZ R24, R24, 1 ;  /* 0x3f80000018187421 */ /* 0x000fe40000010000 */
[----:B------:R-:W-:Y:S01]  /*4710*/  SHF.L.U32 R87, R87, 0x10, RZ ;  /* 0x0000001057577819 */ /* 0x000fe200000006ff */
[----:B------:R-:W-:Y:S02]  /*4720*/  FMUL.FTZ R29, R88, R29 ;  /* 0x0000001d581d7220 */ /* 0x000fe40000410000 */
[----:B------:R-:W0:Y:S02]  /*4730*/  MUFU.RCP R26, R28 ;  /* 0x0000001c001a7308 */ /* 0x000e240000001000 */
[----:B------:R-:W-:Y:S01]  /*4740*/  FMUL.FTZ R87, R87, R31 ;  /* 0x0000001f57577220 */ /* 0x000fe20000410000 */
[----:B------:R-:W-:Y:S01]  /*4750*/  FMUL.FTZ R31, R5, R29 ;  /* 0x0000001d051f7220 */ /* 0x000fe20000410000 */
[----:B------:R-:W-:Y:S01]  /*4760*/  FADD.FTZ R27, R27, 1 ;  /* 0x3f8000001b1b7421 */ /* 0x000fe20000010000 */
[----:B------:R-:W-:-:S03]  /*4770*/  FFMA.FTZ R25, R0, R11, R25 ;  /* 0x0000000b00197223 */ /* 0x000fc60000010019 */
[----:B------:R-:W4:Y:S01]  /*4780*/  MUFU.RCP R24, R24 ;  /* 0x0000001800187308 */ /* 0x000f220000001000 */
[----:B------:R-:W-:Y:S01]  /*4790*/  FFMA.FTZ R86, R19, R31, R86 ;  /* 0x0000001f13567223 */ /* 0x000fe20000010056 */
[-C--:B------:R-:W-:Y:S01]  /*47a0*/  FFMA.FTZ R25, R5, R29.reuse, R25 ;  /* 0x0000001d05197223 */ /* 0x080fe20000010019 */
[----:B------:R-:W-:-:S05]  /*47b0*/  FFMA.FTZ R95, R19, R29, R95 ;  /* 0x0000001d135f7223 */ /* 0x000fca000001005f */
[----:B------:R1:W4:Y:S01]  /*47c0*/  MUFU.RCP R31, R27 ;  /* 0x0000001b001f7308 */ /* 0x0003220000001000 */
[CC--:B------:R-:W-:Y:S01]  /*47d0*/  FMUL.FTZ R19, R2.reuse, R12.reuse ;  /* 0x0000000c02137220 */ /* 0x0c0fe20000410000 */
[----:B------:R-:W-:Y:S01]  /*47e0*/  FFMA.FTZ R99, R2, R12, R25 ;  /* 0x0000000c02637223 */ /* 0x000fe20000010019 */
[----:B-1----:R-:W-:-:S04]  /*47f0*/  FADD.FTZ R27, -R20, 1 ;  /* 0x3f800000141b7421 */ /* 0x002fc80000010100 */
[----:B------:R-:W-:Y:S01]  /*4800*/  FFMA.FTZ R27, R15, R27, 1 ;  /* 0x3f8000000f1b7423 */ /* 0x000fe2000001001b */
[----:B0-----:R-:W-:Y:S01]  /*4810*/  FADD.FTZ R15, -R26, 1 ;  /* 0x3f8000001a0f7421 */ /* 0x001fe20000010100 */
[----:B------:R-:W-:Y:S01]  /*4820*/  FFMA.FTZ R19, R38, R19, R86 ;  /* 0x0000001326137223 */ /* 0x000fe20000010056 */
[----:B----4-:R-:W-:Y:S01]  /*4830*/  SHF.L.U32 R86, R75, 0x10, RZ ;  /* 0x000000104b567819 */ /* 0x010fe200000006ff */
[----:B------:R-:W-:Y:S01]  /*4840*/  FFMA.FTZ R93, R96, R87, R93 ;  /* 0x00000057605d7223 */ /* 0x000fe2000001005d */
[----:B------:R-:W-:Y:S01]  /*4850*/  FFMA.FTZ R15, R14, R15, 1 ;  /* 0x3f8000000e0f7423 */ /* 0x000fe2000001000f */
[----:B------:R-:W-:Y:S01]  /*4860*/  FADD.FTZ R92, R92, R87 ;  /* 0x000000575c5c7221 */ /* 0x000fe20000010000 */
[----:B------:R-:W-:Y:S01]  /*4870*/  FFMA.FTZ R99, R6, R87, R99 ;  /* 0x0000005706637223 */ /* 0x000fe20000010063 */
[----:B------:R-:W-:Y:S01]  /*4880*/  FMUL.FTZ R14, R20, R27 ;  /* 0x0000001b140e7220 */ /* 0x000fe20000410000 */
[----:B------:R-:W-:Y:S01]  /*4890*/  FMUL.FTZ R87, R6, R87 ;  /* 0x0000005706577220 */ /* 0x000fe20000410000 */
[----:B------:R-:W-:-:S02]  /*48a0*/  FADD.FTZ R25, -R24, 1 ;  /* 0x3f80000018197421 */ /* 0x000fc40000010100 */
[----:B------:R-:W-:Y:S01]  /*48b0*/  FMUL.FTZ R14, R86, R14 ;  /* 0x0000000e560e7220 */ /* 0x000fe20000410000 */
[----:B------:R-:W-:Y:S01]  /*48c0*/  FFMA.FTZ R96, R96, R87, R19 ;  /* 0x0000005760607223 */ /* 0x000fe20000010013 */
[----:B------:R-:W-:Y:S01]  /*48d0*/  IADD3.X R86, RZ, R17, RZ, P6, !PT ;  /* 0x00000011ff567210 */ /* 0x000fe200037fe4ff */
[----:B------:R-:W-:Y:S01]  /*48e0*/  FFMA.FTZ R25, R16, R25, 1 ;  /* 0x3f80000010197423 */ /* 0x000fe20000010019 */
[----:B------:R-:W-:Y:S01]  /*48f0*/  FADD.FTZ R19, -R31, 1 ;  /* 0x3f8000001f137421 */ /* 0x000fe20000010100 */
[----:B------:R-:W-:Y:S02]  /*4900*/  SHF.L.U32 R16, R70, 0x10, RZ ;  /* 0x0000001046107819 */ /* 0x000fe400000006ff */
[----:B------:R-:W-:Y:S01]  /*4910*/  SHF.L.U64.HI R48, R22, 0x1, R86 ;  /* 0x0000000116307819 */ /* 0x000fe20000010256 */
[----:B------:R-:W-:Y:S01]  /*4920*/  FFMA.FTZ R13, R13, R19, 1 ;  /* 0x3f8000000d0d7423 */ /* 0x000fe20000010013 */
[----:B------:R-:W-:Y:S01]  /*4930*/  IADD3 R86, P0, R47, UR22, RZ ;  /* 0x000000162f567c10 */ /* 0x000fe2000ff1e0ff */
[----:B------:R-:W-:Y:S01]  /*4940*/  STL [R1+0x44], R42 ;  /* 0x0000442a01007387 */ /* 0x000fe20000100800 */
[----:B------:R-:W-:Y:S01]  /*4950*/  FMUL.FTZ R24, R24, R25 ;  /* 0x0000001918187220 */ /* 0x000fe20000410000 */
[----:B------:R-:W-:Y:S01]  /*4960*/  FMUL.FTZ R26, R26, R15 ;  /* 0x0000000f1a1a7220 */ /* 0x000fe20000410000 */
[----:B------:R-:W-:Y:S01]  /*4970*/  FADD.FTZ R25, -R30, R16 ;  /* 0x000000101e197221 */ /* 0x000fe20000010100 */
[----:B------:R-:W-:Y:S01]  /*4980*/  STL [R1+0x3c], R37 ;  /* 0x00003c2501007387 */ /* 0x000fe20000100800 */
[----:B------:R-:W-:Y:S01]  /*4990*/  PRMT R15, R70, 0x7632, R15 ;  /* 0x00007632460f7816 */ /* 0x000fe2000000000f */
[----:B------:R-:W-:Y:S01]  /*49a0*/  FMUL.FTZ R31, R31, R13 ;  /* 0x0000000d1f1f7220 */ /* 0x000fe20000410000 */
[----:B------:R-:W-:Y:S01]  /*49b0*/  SHF.L.U32 R16, R71, 0x10, RZ ;  /* 0x0000001047107819 */ /* 0x000fe200000006ff */
[----:B------:R-:W-:Y:S01]  /*49c0*/  STL [R1+0x34], R36 ;  /* 0x0000342401007387 */ /* 0x000fe20000100800 */
[----:B------:R-:W-:-:S02]  /*49d0*/  IADD3.X R87, R46, UR23, RZ, P0, !PT ;  /* 0x000000172e577c10 */ /* 0x000fc400087fe4ff */
[----:B------:R-:W-:Y:S01]  /*49e0*/  SHF.L.U32 R13, R74, 0x10, RZ ;  /* 0x000000104a0d7819 */ /* 0x000fe200000006ff */
[----:B------:R-:W-:Y:S01]  /*49f0*/  STL [R1+0x2c], R39 ;  /* 0x00002c2701007387 */ /* 0x000fe20000100800 */
[----:B------:R-:W-:-:S03]  /*4a00*/  SHF.L.U32 R15, R15, 0x10, RZ ;  /* 0x000000100f0f7819 */ /* 0x000fc600000006ff */
[----:B------:R0:W-:Y:S01]  /*4a10*/  STL [R1+0x94], R10 ;  /* 0x0000940a01007387 */ /* 0x0001e20000100800 */
[----:B------:R-:W-:Y:S01]  /*4a20*/  FADD.FTZ R16, -R30, R16 ;  /* 0x000000101e107221 */ /* 0x000fe20000010100 */
[--C-:B------:R-:W-:Y:S01]  /*4a30*/  FADD.FTZ R94, R94, R29.reuse ;  /* 0x0000001d5e5e7221 */ /* 0x100fe20000010000 */
[----:B------:R-:W-:Y:S01]  /*4a40*/  FMUL.FTZ R13, R13, R24 ;  /* 0x000000180d0d7220 */ /* 0x000fe20000410000 */
[----:B------:R-:W-:Y:S01]  /*4a50*/  PRMT R29, R71, 0x7632, R29 ;  /* 0x00007632471d7816 */ /* 0x000fe2000000001d */
[----:B------:R-:W4:Y:S01]  /*4a60*/  LDG.E.64.CONSTANT R86, desc[UR14][R86.64] ;  /* 0x0000000e56567981 */ /* 0x000f22000c1e9b00 */
[----:B0-----:R-:W-:Y:S01]  /*4a70*/  SHF.L.U32 R10, R22, 0x1, RZ ;  /* 0x00000001160a7819 */ /* 0x001fe200000006ff */
[----:B------:R-:W-:Y:S01]  /*4a80*/  FADD.FTZ R24, -R30, R15 ;  /* 0x0000000f1e187221 */ /* 0x000fe20000010100 */
[----:B------:R-:W-:Y:S02]  /*4a90*/  FMUL.FTZ R125, R9, R16 ;  /* 0x00000010097d7220 */ /* 0x000fe40000410000 */
[----:B------:R-:W-:Y:S01]  /*4aa0*/  IADD3 R88, P1, R10, UR16, RZ ;  /* 0x000000100a587c10 */ /* 0x000fe2000ff3e0ff */
[----:B------:R0:W-:Y:S01]  /*4ab0*/  STL [R1+0x90], R32 ;  /* 0x0000902001007387 */ /* 0x0001e20000100800 */
[----:B------:R-:W-:Y:S01]  /*4ac0*/  SHF.L.U32 R29, R29, 0x10, RZ ;  /* 0x000000101d1d7819 */ /* 0x000fe200000006ff */
[C---:B------:R-:W-:Y:S01]  /*4ad0*/  FMUL.FTZ R24, R9.reuse, R24 ;  /* 0x0000001809187220 */ /* 0x040fe20000410000 */
[----:B------:R-:W-:Y:S01]  /*4ae0*/  IADD3.X R89, R48, UR17, RZ, P1, !PT ;  /* 0x0000001130597c10 */ /* 0x000fe20008ffe4ff */
[----:B------:R-:W-:Y:S01]  /*4af0*/  FFMA.FTZ R90, R2, R125, R4 ;  /* 0x0000007d025a7223 */ /* 0x000fe20000010004 */
[----:B------:R-:W-:Y:S01]  /*4b00*/  PRMT R27, R74, 0x7632, R27 ;  /* 0x000076324a1b7816 */ /* 0x000fe2000000001b */
[----:B0-----:R-:W-:Y:S01]  /*4b10*/  FMUL.FTZ R32, R9, R25 ;  /* 0x0000001909207220 */ /* 0x001fe20000410000 */
[----:B------:R-:W-:Y:S01]  /*4b20*/  FADD.FTZ R29, -R30, R29 ;  /* 0x0000001d1e1d7221 */ /* 0x000fe20000010100 */
[----:B------:R-:W-:Y:S01]  /*4b30*/  FFMA.FTZ R15, R5, R24, R8 ;  /* 0x00000018050f7223 */ /* 0x000fe20000010008 */
[----:B------:R-:W4:Y:S01]  /*4b40*/  LDG.E.64.CONSTANT R88, desc[UR14][R88.64] ;  /* 0x0000000e58587981 */ /* 0x000f22000c1e9b00 */
[----:B------:R-:W-:Y:S01]  /*4b50*/  FFMA.FTZ R25, R0, R32, R3 ;  /* 0x0000002000197223 */ /* 0x000fe20000010003 */
[----:B------:R-:W-:Y:S01]  /*4b60*/  FMUL.FTZ R97, R90, -1.4426950216293334961 ;  /* 0xbfb8aa3b5a617820 */ /* 0x000fe20000410000 */
[----:B------:R-:W-:Y:S01]  /*4b70*/  SHF.L.U32 R27, R27, 0x10, RZ ;  /* 0x000000101b1b7819 */ /* 0x000fe200000006ff */
[----:B------:R-:W-:Y:S01]  /*4b80*/  FMUL.FTZ R29, R9, R29 ;  /* 0x0000001d091d7220 */ /* 0x000fe20000410000 */
[----:B------:R-:W-:Y:S01]  /*4b90*/  FMUL.FTZ R28, R25, -1.4426950216293334961 ;  /* 0xbfb8aa3b191c7820 */ /* 0x000fe20000410000 */
[----:B------:R-:W-:-:S02]  /*4ba0*/  FMUL.FTZ R98, R15, -1.4426950216293334961 ;  /* 0xbfb8aa3b0f627820 */ /* 0x000fc40000410000 */
[----:B------:R-:W0:Y:S01]  /*4bb0*/  MUFU.EX2 R97, R97 ;  /* 0x0000006100617308 */ /* 0x000e220000000800 */
[----:B------:R-:W-:Y:S01]  /*4bc0*/  FMUL.FTZ R26, R27, R26 ;  /* 0x0000001a1b1a7220 */ /* 0x000fe20000410000 */
[----:B------:R-:W-:Y:S01]  /*4bd0*/  FFMA.FTZ R27, R6, R29, R7 ;  /* 0x0000001d061b7223 */ /* 0x000fe20000010007 */
[----:B------:R-:W-:-:S05]  /*4be0*/  PRMT R116, R75, 0x7632, R116 ;  /* 0x000076324b747816 */ /* 0x000fca0000000074 */
[----:B------:R-:W1:Y:S01]  /*4bf0*/  MUFU.EX2 R28, R28 ;  /* 0x0000001c001c7308 */ /* 0x000e620000000800 */
[----:B------:R-:W-:Y:S01]  /*4c00*/  FMUL.FTZ R22, R27, -1.4426950216293334961 ;  /* 0xbfb8aa3b1b167820 */ /* 0x000fe20000410000 */
[----:B------:R-:W-:-:S06]  /*4c10*/  SHF.L.U32 R116, R116, 0x10, RZ ;  /* 0x0000001074747819 */ /* 0x000fcc00000006ff */
[----:B------:R-:W2:Y:S01]  /*4c20*/  MUFU.EX2 R98, R98 ;  /* 0x0000006200627308 */ /* 0x000ea20000000800 */
[----:B------:R-:W-:Y:S01]  /*4c30*/  SHF.L.U32 R124, R72, 0x10, RZ ;  /* 0x00000010487c7819 */ /* 0x000fe200000006ff */
[----:B------:R-:W-:Y:S01]  /*4c40*/  FMUL.FTZ R31, R116, R31 ;  /* 0x0000001f741f7220 */ /* 0x000fe20000410000 */
[----:B------:R-:W-:-:S05]  /*4c50*/  PRMT R116, R72, 0x7632, R116 ;  /* 0x0000763248747816 */ /* 0x000fca0000000074 */
[----:B------:R-:W2:Y:S01]  /*4c60*/  MUFU.EX2 R22, R22 ;  /* 0x0000001600167308 */ /* 0x000ea20000000800 */
[----:B------:R-:W-:Y:S01]  /*4c70*/  FADD.FTZ R124, -R30, R124 ;  /* 0x0000007c1e7c7221 */ /* 0x000fe20000010100 */
[----:B------:R-:W-:Y:S01]  /*4c80*/  SHF.L.U32 R123, R73, 0x10, RZ ;  /* 0x00000010497b7819 */ /* 0x000fe200000006ff */
[----:B0-----:R-:W-:Y:S01]  /*4c90*/  FADD.FTZ R97, R97, 1 ;  /* 0x3f80000061617421 */ /* 0x001fe20000010000 */
[CC--:B------:R-:W-:Y:S01]  /*4ca0*/  FFMA.FTZ R99, R0.reuse, R13.reuse, R99 ;  /* 0x0000000d00637223 */ /* 0x0c0fe20000010063 */
[----:B------:R-:W-:Y:S01]  /*4cb0*/  FMUL.FTZ R115, R0, R13 ;  /* 0x0000000d00737220 */ /* 0x000fe20000410000 */
[----:B------:R-:W-:Y:S01]  /*4cc0*/  SHF.L.U32 R116, R116, 0x10, RZ ;  /* 0x0000001074747819 */ /* 0x000fe200000006ff */
[----:B-1----:R-:W-:Y:S01]  /*4cd0*/  FADD.FTZ R28, R28, 1 ;  /* 0x3f8000001c1c7421 */ /* 0x002fe20000010000 */
[----:B------:R-:W-:Y:S01]  /*4ce0*/  FMUL.FTZ R124, R9, R124 ;  /* 0x0000007c097c7220 */ /* 0x000fe20000410000 */
[----:B--2---:R-:W-:Y:S01]  /*4cf0*/  FADD.FTZ R117, R98, 1 ;  /* 0x3f80000062757421 */ /* 0x004fe20000010000 */
[----:B------:R-:W-:Y:S01]  /*4d00*/  FADD.FTZ R123, -R30, R123 ;  /* 0x0000007b1e7b7221 */ /* 0x000fe20000010100 */
[-C--:B------:R-:W-:Y:S01]  /*4d10*/  FFMA.FTZ R95, R23, R26.reuse, R95 ;  /* 0x0000001a175f7223 */ /* 0x080fe2000001005f */
[----:B------:R-:W-:Y:S01]  /*4d20*/  FADD.FTZ R94, R94, R26 ;  /* 0x0000001a5e5e7221 */ /* 0x000fe20000010000 */
[CC--:B------:R-:W-:Y:S01]  /*4d30*/  FFMA.FTZ R98, R5.reuse, R26.reuse, R99 ;  /* 0x0000001a05627223 */ /* 0x0c0fe20000010063 */
[----:B------:R-:W-:Y:S01]  /*4d40*/  FFMA.FTZ R96, R34, R115, R96 ;  /* 0x0000007322607223 */ /* 0x000fe20000010060 */
[----:B------:R-:W-:Y:S01]  /*4d50*/  FMUL.FTZ R26, R5, R26 ;  /* 0x0000001a051a7220 */ /* 0x000fe20000410000 */
[----:B------:R-:W0:Y:S01]  /*4d60*/  MUFU.RCP R97, R97 ;  /* 0x0000006100617308 */ /* 0x000e220000001000 */
[----:B------:R-:W-:Y:S01]  /*4d70*/  FADD.FTZ R116, -R30, R116 ;  /* 0x000000741e747221 */ /* 0x000fe20000010100 */
[----:B------:R-:W-:Y:S01]  /*4d80*/  FFMA.FTZ R20, R0, R124, R3 ;  /* 0x0000007c00147223 */ /* 0x000fe20000010003 */
[----:B------:R-:W-:Y:S01]  /*4d90*/  FMUL.FTZ R123, R9, R123 ;  /* 0x0000007b097b7220 */ /* 0x000fe20000410000 */
[----:B------:R-:W-:Y:S01]  /*4da0*/  FFMA.FTZ R26, R23, R26, R96 ;  /* 0x0000001a171a7223 */ /* 0x000fe20000010060 */
[----:B------:R-:W-:-:S03]  /*4db0*/  FMUL.FTZ R23, R9, R116 ;  /* 0x0000007409177220 */ /* 0x000fc60000410000 */
[----:B------:R-:W1:Y:S01]  /*4dc0*/  MUFU.RCP R28, R28 ;  /* 0x0000001c001c7308 */ /* 0x000e620000001000 */
[----:B------:R-:W-:Y:S01]  /*4dd0*/  FMUL.FTZ R91, R20, -1.4426950216293334961 ;  /* 0xbfb8aa3b145b7820 */ /* 0x000fe20000410000 */
[----:B------:R-:W-:Y:S01]  /*4de0*/  FADD.FTZ R116, R22, 1 ;  /* 0x3f80000016747421 */ /* 0x000fe20000010000 */
[----:B------:R-:W-:Y:S01]  /*4df0*/  FFMA.FTZ R19, R2, R123, R4 ;  /* 0x0000007b02137223 */ /* 0x000fe20000010004 */
[----:B------:R-:W-:-:S04]  /*4e00*/  PRMT R115, R73, 0x7632, R115 ;  /* 0x0000763249737816 */ /* 0x000fc80000000073 */
[----:B------:R2:W1:Y:S01]  /*4e10*/  MUFU.RCP R99, R117 ;  /* 0x0000007500637308 */ /* 0x0004620000001000 */
[----:B------:R-:W-:Y:S01]  /*4e20*/  FMUL.FTZ R16, R19, -1.4426950216293334961 ;  /* 0xbfb8aa3b13107820 */ /* 0x000fe20000410000 */
[----:B------:R-:W-:-:S06]  /*4e30*/  SHF.L.U32 R115, R115, 0x10, RZ ;  /* 0x0000001073737819 */ /* 0x000fcc00000006ff */
[----:B------:R-:W1:Y:S01]  /*4e40*/  MUFU.EX2 R91, R91 ;  /* 0x0000005b005b7308 */ /* 0x000e620000000800 */
[----:B--2---:R-:W-:Y:S01]  /*4e50*/  FMUL.FTZ R117, R2, R14 ;  /* 0x0000000e02757220 */ /* 0x004fe20000410000 */
[----:B------:R-:W-:-:S06]  /*4e60*/  FADD.FTZ R115, -R30, R115 ;  /* 0x000000731e737221 */ /* 0x000fcc0000010100 */
[----:B------:R-:W2:Y:S01]  /*4e70*/  MUFU.RCP R116, R116 ;  /* 0x0000007400747308 */ /* 0x000ea20000001000 */
[----:B0-----:R-:W-:Y:S01]  /*4e80*/  FADD.FTZ R118, -R97, 1 ;  /* 0x3f80000061767421 */ /* 0x001fe20000010100 */
[----:B------:R-:W-:Y:S01]  /*4e90*/  FFMA.FTZ R117, R33, R117, R26 ;  /* 0x0000007521757223 */ /* 0x000fe2000001001a */
[----:B------:R-:W-:Y:S01]  /*4ea0*/  FMUL.FTZ R96, R6, R31 ;  /* 0x0000001f06607220 */ /* 0x000fe20000410000 */
[----:B------:R-:W-:Y:S01]  /*4eb0*/  FFMA.FTZ R119, R2, R14, R98 ;  /* 0x0000000e02777223 */ /* 0x000fe20000010062 */
[----:B------:R-:W-:-:S03]  /*4ec0*/  FFMA.FTZ R22, R5, R23, R8 ;  /* 0x0000001705167223 */ /* 0x000fc60000010008 */
[----:B------:R-:W0:Y:S01]  /*4ed0*/  MUFU.EX2 R16, R16 ;  /* 0x0000001000107308 */ /* 0x000e220000000800 */
[----:B------:R-:W-:Y:S01]  /*4ee0*/  FMUL.FTZ R26, R9, R115 ;  /* 0x00000073091a7220 */ /* 0x000fe20000410000 */
[----:B-1----:R-:W-:Y:S01]  /*4ef0*/  FADD.FTZ R98, -R28, 1 ;  /* 0x3f8000001c627421 */ /* 0x002fe20000010100 */
[----:B------:R-:W-:Y:S01]  /*4f00*/  FFMA.FTZ R118, R90, R118, 1 ;  /* 0x3f8000005a767423 */ /* 0x000fe20000010076 */
[C---:B------:R-:W-:Y:S01]  /*4f10*/  FFMA.FTZ R93, R21.reuse, R31, R93 ;  /* 0x0000001f155d7223 */ /* 0x040fe2000001005d */
[----:B------:R-:W-:Y:S01]  /*4f20*/  FFMA.FTZ R117, R21, R96, R117 ;  /* 0x0000006015757223 */ /* 0x000fe20000010075 */
[----:B------:R-:W-:Y:S01]  /*4f30*/  FADD.FTZ R90, -R99, 1 ;  /* 0x3f800000635a7421 */ /* 0x000fe20000010100 */
[----:B------:R-:W-:Y:S01]  /*4f40*/  FMUL.FTZ R115, R22, -1.4426950216293334961 ;  /* 0xbfb8aa3b16737820 */ /* 0x000fe20000410000 */
[----:B------:R-:W-:Y:S01]  /*4f50*/  FFMA.FTZ R21, R6, R26, R7 ;  /* 0x0000001a06157223 */ /* 0x000fe20000010007 */
[----:B------:R-:W-:Y:S01]  /*4f60*/  FFMA.FTZ R98, R25, R98, 1 ;  /* 0x3f80000019627423 */ /* 0x000fe20000010062 */
[----:B------:R-:W-:Y:S01]  /*4f70*/  FFMA.FTZ R90, R15, R90, 1 ;  /* 0x3f8000000f5a7423 */ /* 0x000fe2000001005a */
[----:B------:R-:W-:Y:S01]  /*4f80*/  FADD.FTZ R91, R91, 1 ;  /* 0x3f8000005b5b7421 */ /* 0x000fe20000010000 */
[----:B------:R-:W-:Y:S01]  /*4f90*/  FMUL.FTZ R25, R21, -1.4426950216293334961 ;  /* 0xbfb8aa3b15197820 */ /* 0x000fe20000410000 */
[----:B------:R-:W-:Y:S01]  /*4fa0*/  FMUL.FTZ R98, R28, R98 ;  /* 0x000000621c627220 */ /* 0x000fe20000410000 */
[----:B--2---:R-:W-:Y:S01]  /*4fb0*/  FADD.FTZ R28, -R116, 1 ;  /* 0x3f800000741c7421 */ /* 0x004fe20000010100 */
[----:B------:R-:W1:Y:S01]  /*4fc0*/  MUFU.EX2 R115, R115 ;  /* 0x0000007300737308 */ /* 0x000e620000000800 */
[----:B------:R-:W-:-:S02]  /*4fd0*/  FMUL.FTZ R99, R99, R90 ;  /* 0x0000005a63637220 */ /* 0x000fc40000410000 */
[----:B------:R-:W-:Y:S01]  /*4fe0*/  FFMA.FTZ R28, R27, R28, 1 ;  /* 0x3f8000001b1c7423 */ /* 0x000fe2000001001c */
[C---:B------:R-:W-:Y:S02]  /*4ff0*/  PRMT R27, R76.reuse, 0x7632, R27 ;  /* 0x000076324c1b7816 */ /* 0x040fe4000000001b */
[----:B------:R-:W-:Y:S02]  /*5000*/  SHF.L.U32 R15, R76, 0x10, RZ ;  /* 0x000000104c0f7819 */ /* 0x000fe400000006ff */
[----:B------:R0:W-:Y:S01]  /*5010*/  MUFU.RCP R90, R91 ;  /* 0x0000005b005a7308 */ /* 0x0001e20000001000 */
[----:B------:R-:W-:-:S07]  /*5020*/  SHF.L.U32 R27, R27, 0x10, RZ ;  /* 0x000000101b1b7819 */ /* 0x000fce00000006ff */
[----:B------:R-:W2:Y:S01]  /*5030*/  MUFU.EX2 R25, R25 ;  /* 0x0000001900197308 */ /* 0x000ea20000000800 */
[----:B0-----:R-:W-:Y:S01]  /*5040*/  FADD.FTZ R91, R16, 1 ;  /* 0x3f800000105b7421 */ /* 0x001fe20000010000 */
[----:B------:R-:W-:Y:S01]  /*5050*/  FMUL.FTZ R15, R15, R98 ;  /* 0x000000620f0f7220 */ /* 0x000fe20000410000 */
[----:B------:R-:W-:Y:S01]  /*5060*/  FADD.FTZ R96, R92, R31 ;  /* 0x0000001f5c607221 */ /* 0x000fe20000010000 */
[----:B------:R-:W-:Y:S01]  /*5070*/  PRMT R92, R77, 0x7632, R92 ;  /* 0x000076324d5c7816 */ /* 0x000fe2000000005c */
[----:B------:R-:W-:-:S03]  /*5080*/  FMUL.FTZ R99, R27, R99 ;  /* 0x000000631b637220 */ /* 0x000fc60000410000 */
[----:B------:R-:W0:Y:S01]  /*5090*/  MUFU.RCP R91, R91 ;  /* 0x0000005b005b7308 */ /* 0x000e220000001000 */
[----:B------:R-:W-:Y:S01]  /*50a0*/  FMUL.FTZ R27, R0, R15 ;  /* 0x0000000f001b7220 */ /* 0x000fe20000410000 */
[----:B------:R-:W-:Y:S01]  /*50b0*/  FFMA.FTZ R31, R6, R31, R119 ;  /* 0x0000001f061f7223 */ /* 0x000fe20000010077 */
[----:B------:R-:W-:Y:S01]  /*50c0*/  FMUL.FTZ R118, R97, R118 ;  /* 0x0000007661767220 */ /* 0x000fe20000410000 */
[----:B------:R-:W-:Y:S01]  /*50d0*/  SHF.L.U32 R92, R92, 0x10, RZ ;  /* 0x000000105c5c7819 */ /* 0x000fe200000006ff */
[----:B------:R-:W-:Y:S01]  /*50e0*/  FMUL.FTZ R28, R116, R28 ;  /* 0x0000001c741c7220 */ /* 0x000fe20000410000 */
[----:B-1----:R-:W-:Y:S01]  /*50f0*/  FADD.FTZ R97, R115, 1 ;  /* 0x3f80000073617421 */ /* 0x002fe20000010000 */
[----:B------:R-:W-:Y:S01]  /*5100*/  FFMA.FTZ R27, R32, R27, R117 ;  /* 0x0000001b201b7223 */ /* 0x000fe20000010075 */
[----:B------:R-:W-:Y:S01]  /*5110*/  FMUL.FTZ R115, R5, R99 ;  /* 0x0000006305737220 */ /* 0x000fe20000410000 */
[----:B------:R-:W-:Y:S01]  /*5120*/  FFMA.FTZ R31, R0, R15, R31 ;  /* 0x0000000f001f7223 */ /* 0x000fe2000001001f */
[----:B------:R-:W-:Y:S01]  /*5130*/  FMUL.FTZ R98, R92, R28 ;  /* 0x0000001c5c627220 */ /* 0x000fe20000410000 */
[----:B--2---:R-:W-:Y:S01]  /*5140*/  FADD.FTZ R25, R25, 1 ;  /* 0x3f80000019197421 */ /* 0x004fe20000010000 */
[----:B------:R-:W-:Y:S01]  /*5150*/  STL [R1+0x28], R35 ;  /* 0x0000282301007387 */ /* 0x000fe20000100800 */
[C---:B------:R-:W-:Y:S01]  /*5160*/  FFMA.FTZ R92, R24.reuse, R99, R95 ;  /* 0x00000063185c7223 */ /* 0x040fe2000001005f */
[----:B------:R-:W-:Y:S01]  /*5170*/  FFMA.FTZ R115, R24, R115, R27 ;  /* 0x0000007318737223 */ /* 0x000fe2000001001b */
[----:B------:R-:W-:Y:S01]  /*5180*/  FADD.FTZ R27, R94, R99 ;  /* 0x000000635e1b7221 */ /* 0x000fe20000010000 */
[----:B------:R-:W-:Y:S01]  /*5190*/  STL [R1+0x20], R38 ;  /* 0x0000202601007387 */ /* 0x000fe20000100800 */
[----:B------:R-:W-:Y:S01]  /*51a0*/  FADD.FTZ R95, -R90, 1 ;  /* 0x3f8000005a5f7421 */ /* 0x000fe20000010100 */
[----:B------:R-:W-:Y:S01]  /*51b0*/  FFMA.FTZ R99, R5, R99, R31 ;  /* 0x0000006305637223 */ /* 0x000fe2000001001f */
[----:B------:R-:W-:Y:S01]  /*51c0*/  SHF.L.U32 R16, R77, 0x10, RZ ;  /* 0x000000104d107819 */ /* 0x000fe200000006ff */
[----:B------:R-:W-:Y:S01]  /*51d0*/  STL [R1+0x14], R34 ;  /* 0x0000142201007387 */ /* 0x000fe20000100800 */
[----:B------:R1:W-:Y:S01]  /*51e0*/  MUFU.RCP R31, R25 ;  /* 0x00000019001f7308 */ /* 0x0003e20000001000 */
[----:B------:R-:W-:-:S02]  /*51f0*/  FFMA.FTZ R95, R20, R95, 1 ;  /* 0x3f800000145f7423 */ /* 0x000fc4000001005f */
[----:B------:R-:W-:Y:S01]  /*5200*/  STL [R1+0x10], R33 ;  /* 0x0000102101007387 */ /* 0x000fe20000100800 */
[----:B------:R-:W-:-:S03]  /*5210*/  IADD3.X R20, RZ, R17, RZ, P5, !PT ;  /* 0x00000011ff147210 */ /* 0x000fc60002ffe4ff */
[----:B------:R2:W-:Y:S01]  /*5220*/  STL [R1+0x8c], R46 ;  /* 0x00008c2e01007387 */ /* 0x0005e20000100800 */
[----:B------:R-:W3:Y:S01]  /*5230*/  MUFU.RCP R97, R97 ;  /* 0x0000006100617308 */ /* 0x000ee20000001000 */
[----:B-1----:R-:W-:Y:S01]  /*5240*/  FFMA.FTZ R25, R29, R98, R93 ;  /* 0x000000621d197223 */ /* 0x002fe2000001005d */
[----:B0-----:R-:W-:Y:S01]  /*5250*/  FADD.FTZ R93, -R91, 1 ;  /* 0x3f8000005b5d7421 */ /* 0x001fe20000010100 */
[----:B------:R0:W-:Y:S01]  /*5260*/  STL [R1+0x88], R47 ;  /* 0x0000882f01007387 */ /* 0x0001e20000100800 */
[----:B------:R-:W-:Y:S01]  /*5270*/  FMUL.FTZ R16, R16, R118 ;  /* 0x0000007610107220 */ /* 0x000fe20000410000 */
[----:B------:R-:W-:Y:S01]  /*5280*/  FMUL.FTZ R17, R90, R95 ;  /* 0x0000005f5a117220 */ /* 0x000fe20000410000 */
[----:B------:R-:W-:Y:S01]  /*5290*/  FFMA.FTZ R93, R19, R93, 1 ;  /* 0x3f800000135d7423 */ /* 0x000fe2000001005d */
[C---:B--2---:R-:W-:Y:S02]  /*52a0*/  SHF.L.U64.HI R46, R18.reuse, 0x1, R20 ;  /* 0x00000001122e7819 */ /* 0x044fe40000010214 */
[----:B0-----:R-:W-:Y:S01]  /*52b0*/  SHF.L.U32 R47, R18, 0x1, RZ ;  /* 0x00000001122f7819 */ /* 0x001fe200000006ff */
[----:B------:R-:W-:-:S03]  /*52c0*/  FMUL.FTZ R24, R2, R16 ;  /* 0x0000001002187220 */ /* 0x000fc60000410000 */
[----:B------:R-:W-:Y:S01]  /*52d0*/  IADD3 R90, P0, R47, UR16, RZ ;  /* 0x000000102f5a7c10 */ /* 0x000fe2000ff1e0ff */
[----:B------:R-:W-:Y:S01]  /*52e0*/  FMUL.FTZ R18, R91, R93 ;  /* 0x0000005d5b127220 */ /* 0x000fe20000410000 */
[----:B------:R-:W-:Y:S02]  /*52f0*/  FFMA.FTZ R94, R125, R24, R115 ;  /* 0x000000187d5e7223 */ /* 0x000fe40000010073 */
[----:B------:R-:W-:Y:S01]  /*5300*/  IADD3.X R91, R46, UR17, RZ, P0, !PT ;  /* 0x000000112e5b7c10 */ /* 0x000fe200087fe4ff */
[----:B------:R-:W-:Y:S01]  /*5310*/  FFMA.FTZ R24, R2, R16, R99 ;  /* 0x0000001002187223 */ /* 0x000fe20000010063 */
[----:B------:R-:W-:Y:S01]  /*5320*/  PRMT R93, R79, 0x7632, R93 ;  /* 0x000076324f5d7816 */ /* 0x000fe2000000005d */
[-C--:B------:R-:W-:Y:S01]  /*5330*/  FMUL.FTZ R99, R6, R98.reuse ;  /* 0x0000006206637220 */ /* 0x080fe20000410000 */
[----:B------:R-:W-:Y:S01]  /*5340*/  FADD.FTZ R28, R96, R98 ;  /* 0x00000062601c7221 */ /* 0x000fe20000010000 */
[----:B------:R-:W-:Y:S01]  /*5350*/  FFMA.FTZ R24, R6, R98, R24 ;  /* 0x0000006206187223 */ /* 0x000fe20000010018 */
[----:B------:R-:W2:Y:S01]  /*5360*/  LDG.E.64.CONSTANT R90, desc[UR14][R90.64] ;  /* 0x0000000e5a5a7981 */ /* 0x000ea2000c1e9b00 */
[----:B---3--:R-:W-:Y:S01]  /*5370*/  FADD.FTZ R98, -R97, 1 ;  /* 0x3f80000061627421 */ /* 0x008fe20000010100 */
[----:B------:R-:W-:Y:S01]  /*5380*/  FADD.FTZ R20, -R31, 1 ;  /* 0x3f8000001f147421 */ /* 0x000fe20000010100 */
[----:B------:R-:W-:Y:S01]  /*5390*/  SHF.L.U32 R93, R93, 0x10, RZ ;  /* 0x000000105d5d7819 */ /* 0x000fe200000006ff */
[----:B------:R-:W-:Y:S01]  /*53a0*/  STL [R1+0xc], R32 ;  /* 0x00000c2001007387 */ /* 0x000fe20000100800 */
[----:B------:R-:W-:Y:S01]  /*53b0*/  SHF.L.U32 R19, R78, 0x10, RZ ;  /* 0x000000104e137819 */ /* 0x000fe200000006ff */
[----:B------:R-:W-:Y:S01]  /*53c0*/  FFMA.FTZ R98, R22, R98, 1 ;  /* 0x3f80000016627423 */ /* 0x000fe20000010062 */
[----:B------:R-:W-:Y:S01]  /*53d0*/  FFMA.FTZ R21, R21, R20, 1 ;  /* 0x3f80000015157423 */ /* 0x000fe20000010014 */
[----:B------:R-:W-:Y:S01]  /*53e0*/  PRMT R115, R80, 0x7632, R115 ;  /* 0x0000763250737816 */ /* 0x000fe20000000073 */
[----:B------:R-:W-:Y:S01]  /*53f0*/  FADD.FTZ R93, -R30, R93 ;  /* 0x0000005d1e5d7221 */ /* 0x000fe20000010100 */
[----:B------:R-:W-:Y:S01]  /*5400*/  PRMT R22, R78, 0x7632, R22 ;  /* 0x000076324e167816 */ /* 0x000fe20000000016 */
[----:B------:R-:W-:Y:S01]  /*5410*/  FMUL.FTZ R98, R97, R98 ;  /* 0x0000006261627220 */ /* 0x000fe20000410000 */
[----:B------:R-:W-:Y:S01]  /*5420*/  FADD.FTZ R122, -R30, R19 ;  /* 0x000000131e7a7221 */ /* 0x000fe20000010100 */
[----:B------:R-:W-:Y:S01]  /*5430*/  SHF.L.U32 R115, R115, 0x10, RZ ;  /* 0x0000001073737819 */ /* 0x000fe200000006ff */
[----:B------:R-:W-:Y:S01]  /*5440*/  FMUL.FTZ R97, R31, R21 ;  /* 0x000000151f617220 */ /* 0x000fe20000410000 */
[----:B------:R-:W-:Y:S01]  /*5450*/  FMUL.FTZ R21, R9, R93 ;  /* 0x0000005d09157220 */ /* 0x000fe20000410000 */
[----:B------:R-:W-:Y:S01]  /*5460*/  SHF.L.U32 R19, R79, 0x10, RZ ;  /* 0x000000104f137819 */ /* 0x000fe200000006ff */
[----:B------:R-:W-:Y:S01]  /*5470*/  UIADD3 UR10, UP0, UR10, 0x4, URZ ;  /* 0x000000040a0a7890 */ /* 0x000fe2000ff1e03f */
[----:B------:R-:W-:Y:S01]  /*5480*/  SHF.L.U32 R22, R22, 0x10, RZ ;  /* 0x0000001016167819 */ /* 0x000fe200000006ff */
[----:B------:R-:W-:Y:S01]  /*5490*/  ULDC.64 UR16, c[0x0][0x258] ;  /* 0x0000960000107ab9 */ /* 0x000fe20000000a00 */
[----:B------:R-:W-:Y:S01]  /*54a0*/  PRMT R93, R81, 0x7632, R93 ;  /* 0x00007632515d7816 */ /* 0x000fe2000000005d */
[----:B------:R-:W-:Y:S01]  /*54b0*/  FMUL.FTZ R122, R9, R122 ;  /* 0x0000007a097a7220 */ /* 0x000fe20000410000 */
[----:B------:R-:W-:Y:S01]  /*54c0*/  FMUL.FTZ R98, R115, R98 ;  /* 0x0000006273627220 */ /* 0x000fe20000410000 */
[C---:B------:R-:W-:Y:S01]  /*54d0*/  FADD.FTZ R121, -R30.reuse, R19 ;  /* 0x000000131e797221 */ /* 0x040fe20000010100 */
[----:B------:R-:W-:Y:S01]  /*54e0*/  SHF.L.U32 R115, R93, 0x10, RZ ;  /* 0x000000105d737819 */ /* 0x000fe200000006ff */
[----:B------:R-:W-:Y:S01]  /*54f0*/  FADD.FTZ R22, -R30, R22 ;  /* 0x000000161e167221 */ /* 0x000fe20000010100 */
[----:B------:R-:W-:Y:S01]  /*5500*/  FFMA.FTZ R19, R0, R122, R3 ;  /* 0x0000007a00137223 */ /* 0x000fe20000010003 */
[----:B------:R-:W-:-:S02]  /*5510*/  FFMA.FTZ R31, R6, R21, R7 ;  /* 0x00000015061f7223 */ /* 0x000fc40000010007 */
[----:B------:R-:W-:Y:S01]  /*5520*/  FMUL.FTZ R22, R9, R22 ;  /* 0x0000001609167220 */ /* 0x000fe20000410000 */
[----:B------:R-:W-:Y:S01]  /*5530*/  FMUL.FTZ R97, R115, R97 ;  /* 0x0000006173617220 */ /* 0x000fe20000410000 */
[----:B------:R-:W-:Y:S01]  /*5540*/  FMUL.FTZ R95, R19, -1.4426950216293334961 ;  /* 0xbfb8aa3b135f7820 */ /* 0x000fe20000410000 */
[----:B------:R-:W-:Y:S01]  /*5550*/  FMUL.FTZ R93, R31, -1.4426950216293334961 ;  /* 0xbfb8aa3b1f5d7820 */ /* 0x000fe20000410000 */
[----:B------:R-:W-:Y:S01]  /*5560*/  SHF.L.U32 R115, R80, 0x10, RZ ;  /* 0x0000001050737819 */ /* 0x000fe200000006ff */
[----:B------:R-:W-:Y:S01]  /*5570*/  FFMA.FTZ R29, R29, R99, R94 ;  /* 0x000000631d1d7223 */ /* 0x000fe2000001005e */
[----:B------:R-:W-:Y:S02]  /*5580*/  FFMA.FTZ R94, R5, R22, R8 ;  /* 0x00000016055e7223 */ /* 0x000fe40000010008 */
[----:B------:R-:W0:Y:S01]  /*5590*/  MUFU.EX2 R95, R95 ;  /* 0x0000005f005f7308 */ /* 0x000e220000000800 */
[----:B------:R-:W-:Y:S01]  /*55a0*/  FMUL.FTZ R17, R115, R17 ;  /* 0x0000001173117220 */ /* 0x000fe20000410000 */
[----:B------:R-:W-:-:S03]  /*55b0*/  FMUL.FTZ R99, R94, -1.4426950216293334961 ;  /* 0xbfb8aa3b5e637820 */ /* 0x000fc60000410000 */
[----:B------:R-:W-:-:S03]  /*55c0*/  FMUL.FTZ R116, R0, R17 ;  /* 0x0000001100747220 */ /* 0x000fc60000410000 */
[----:B------:R-:W1:Y:S01]  /*55d0*/  MUFU.EX2 R93, R93 ;  /* 0x0000005d005d7308 */ /* 0x000e620000000800 */
[----:B------:R-:W-:Y:S01]  /*55e0*/  FFMA.FTZ R29, R124, R116, R29 ;  /* 0x000000747c1d7223 */ /* 0x000fe2000001001d */
[----:B------:R-:W-:Y:S01]  /*55f0*/  FMUL.FTZ R116, R5, R98 ;  /* 0x0000006205747220 */ /* 0x000fe20000410000 */
[----:B------:R-:W-:-:S05]  /*5600*/  FMUL.FTZ R121, R9, R121 ;  /* 0x0000007909797220 */ /* 0x000fca0000410000 */
[----:B------:R-:W3:Y:S01]  /*5610*/  MUFU.EX2 R99, R99 ;  /* 0x0000006300637308 */ /* 0x000ee20000000800 */
[C---:B------:R-:W-:Y:S01]  /*5620*/  FFMA.FTZ R29, R23.reuse, R116, R29 ;  /* 0x00000074171d7223 */ /* 0x040fe2000001001d */
[----:B------:R-:W-:Y:S01]  /*5630*/  FFMA.FTZ R23, R23, R98, R92 ;  /* 0x0000006217177223 */ /* 0x000fe2000001005c */
[----:B------:R-:W-:Y:S01]  /*5640*/  STL [R1+0x84], R48 ;  /* 0x0000843001007387 */ /* 0x000fe20000100800 */
[----:B------:R-:W-:Y:S01]  /*5650*/  IADD3 R92, P0, R10, UR22, RZ ;  /* 0x000000160a5c7c10 */ /* 0x000fe2000ff1e0ff */
[----:B------:R-:W-:Y:S02]  /*5660*/  FFMA.FTZ R20, R2, R121, R4 ;  /* 0x0000007902147223 */ /* 0x000fe40000010004 */
[----:B------:R1:W-:Y:S01]  /*5670*/  STL [R1+0x80], R10 ;  /* 0x0000800a01007387 */ /* 0x0003e20000100800 */
[----:B0-----:R-:W-:Y:S01]  /*5680*/  FADD.FTZ R95, R95, 1 ;  /* 0x3f8000005f5f7421 */ /* 0x001fe20000010000 */
[----:B------:R-:W-:Y:S01]  /*5690*/  SHF.L.U32 R115, R81, 0x10, RZ ;  /* 0x0000001051737819 */ /* 0x000fe200000006ff */
[----:B------:R-:W-:Y:S01]  /*56a0*/  FMUL.FTZ R96, R20, -1.4426950216293334961 ;  /* 0xbfb8aa3b14607820 */ /* 0x000fe20000410000 */
[----:B-1----:R-:W-:Y:S01]  /*56b0*/  FADD.FTZ R10, R27, R98 ;  /* 0x000000621b0a7221 */ /* 0x002fe20000010000 */
[----:B------:R-:W-:Y:S01]  /*56c0*/  FADD.FTZ R27, R93, 1 ;  /* 0x3f8000005d1b7421 */ /* 0x000fe20000010000 */
[----:B------:R-:W-:Y:S01]  /*56d0*/  IADD3.X R93, R48, UR23, RZ, P0, !PT ;  /* 0x00000017305d7c10 */ /* 0x000fe200087fe4ff */
[----:B------:R-:W0:Y:S01]  /*56e0*/  MUFU.RCP R95, R95 ;  /* 0x0000005f005f7308 */ /* 0x000e220000001000 */
[----:B------:R-:W-:Y:S01]  /*56f0*/  FMUL.FTZ R18, R115, R18 ;  /* 0x0000001273127220 */ /* 0x000fe20000410000 */
[----:B---3--:R-:W-:Y:S01]  /*5700*/  FADD.FTZ R115, R99, 1 ;  /* 0x3f80000063737421 */ /* 0x008fe20000010000 */
[----:B------:R-:W-:-:S02]  /*5710*/  FFMA.FTZ R99, R0, R17, R24 ;  /* 0x0000001100637223 */ /* 0x000fc40000010018 */
[----:B------:R-:W3:Y:S03]  /*5720*/  LDG.E.64.CONSTANT R92, desc[UR14][R92.64] ;  /* 0x0000000e5c5c7981 */ /* 0x000ee6000c1e9b00 */
[----:B------:R-:W1:Y:S01]  /*5730*/  MUFU.EX2 R96, R96 ;  /* 0x0000006000607308 */ /* 0x000e620000000800 */
[----:B------:R-:W-:Y:S01]  /*5740*/  FFMA.FTZ R98, R5, R98, R99 ;  /* 0x0000006205627223 */ /* 0x000fe20000010063 */
[----:B------:R-:W-:-:S06]  /*5750*/  FMUL.FTZ R99, R2, R18 ;  /* 0x0000001202637220 */ /* 0x000fcc0000410000 */
[----:B------:R-:W1:Y:S01]  /*5760*/  MUFU.RCP R24, R115 ;  /* 0x0000007300187308 */ /* 0x000e620000001000 */
[----:B------:R-:W-:Y:S01]  /*5770*/  FFMA.FTZ R29, R123, R99, R29 ;  /* 0x000000637b1d7223 */ /* 0x000fe2000001001d */
[----:B------:R-:W-:-:S04]  /*5780*/  FMUL.FTZ R99, R6, R97 ;  /* 0x0000006106637220 */ /* 0x000fc80000410000 */
[----:B------:R-:W-:Y:S01]  /*5790*/  FFMA.FTZ R29, R26, R99, R29 ;  /* 0x000000631a1d7223 */ /* 0x000fe2000001001d */
[----:B0-----:R-:W-:Y:S01]  /*57a0*/  FADD.FTZ R99, -R95, 1 ;  /* 0x3f8000005f637421 */ /* 0x001fe20000010100 */
[----:B-1----:R-:W-:-:S03]  /*57b0*/  FADD.FTZ R96, R96, 1 ;  /* 0x3f80000060607421 */ /* 0x002fc60000010000 */
[----:B------:R-:W-:Y:S01]  /*57c0*/  FFMA.FTZ R99, R19, R99, 1 ;  /* 0x3f80000013637423 */ /* 0x000fe20000010063 */
[----:B------:R-:W-:Y:S02]  /*57d0*/  FADD.FTZ R19, -R24, 1 ;  /* 0x3f80000018137421 */ /* 0x000fe40000010100 */
[----:B------:R-:W0:Y:S02]  /*57e0*/  MUFU.RCP R96, R96 ;  /* 0x0000006000607308 */ /* 0x000e240000001000 */
[----:B------:R-:W-:Y:S01]  /*57f0*/  FFMA.FTZ R19, R94, R19, 1 ;  /* 0x3f8000005e137423 */ /* 0x000fe20000010013 */
[----:B------:R-:W-:Y:S01]  /*5800*/  IADD3 R94, P0, R47, UR22, RZ ;  /* 0x000000162f5e7c10 */ /* 0x000fe2000ff1e0ff */
[----:B------:R-:W-:-:S04]  /*5810*/  FMUL.FTZ R99, R95, R99 ;  /* 0x000000635f637220 */ /* 0x000fc80000410000 */
[----:B------:R-:W1:Y:S01]  /*5820*/  MUFU.RCP R27, R27 ;  /* 0x0000001b001b7308 */ /* 0x000e620000001000 */
[----:B------:R-:W-:Y:S01]  /*5830*/  IADD3.X R95, R46, UR23, RZ, P0, !PT ;  /* 0x000000172e5f7c10 */ /* 0x000fe200087fe4ff */
[----:B------:R-:W-:Y:S01]  /*5840*/  FFMA.FTZ R98, R2, R18, R98 ;  /* 0x0000001202627223 */ /* 0x000fe20000010062 */
[----:B------:R-:W-:-:S04]  /*5850*/  FFMA.FTZ R26, R26, R97, R25 ;  /* 0x000000611a1a7223 */ /* 0x000fc80000010019 */
[----:B------:R-:W3:Y:S01]  /*5860*/  LDG.E.64.CONSTANT R94, desc[UR14][R94.64] ;  /* 0x0000000e5e5e7981 */ /* 0x000ee2000c1e9b00 */
[----:B------:R-:W-:Y:S01]  /*5870*/  FADD.FTZ R28, R28, R97 ;  /* 0x000000611c1c7221 */ /* 0x000fe20000010000 */
[----:B------:R-:W-:Y:S01]  /*5880*/  FFMA.FTZ R25, R6, R97, R98 ;  /* 0x0000006106197223 */ /* 0x000fe20000010062 */
[----:B0-----:R-:W-:-:S04]  /*5890*/  FADD.FTZ R97, -R96, 1 ;  /* 0x3f80000060617421 */ /* 0x001fc80000010100 */
[----:B------:R-:W-:Y:S01]  /*58a0*/  FFMA.FTZ R20, R20, R97, 1 ;  /* 0x3f80000014147423 */ /* 0x000fe20000010061 */
[----:B-1----:R-:W-:-:S03]  /*58b0*/  FADD.FTZ R98, -R27, 1 ;  /* 0x3f8000001b627421 */ /* 0x002fc60000010100 */
[----:B------:R-:W-:Y:S01]  /*58c0*/  FMUL.FTZ R20, R96, R20 ;  /* 0x0000001460147220 */ /* 0x000fe20000410000 */
[----:B------:R-:W-:Y:S01]  /*58d0*/  FFMA.FTZ R98, R31, R98, 1 ;  /* 0x3f8000001f627423 */ /* 0x000fe20000010062 */
[----:B------:R-:W-:Y:S01]  /*58e0*/  SHF.L.U32 R31, R82, 0x10, RZ ;  /* 0x00000010521f7819 */ /* 0x000fe200000006ff */
[----:B------:R-:W-:Y:S02]  /*58f0*/  FMUL.FTZ R96, R24, R19 ;  /* 0x0000001318607220 */ /* 0x000fe40000410000 */
[----:B------:R-:W-:Y:S01]  /*5900*/  FMUL.FTZ R24, R27, R98 ;  /* 0x000000621b187220 */ /* 0x000fe20000410000 */
[----:B------:R-:W-:Y:S01]  /*5910*/  PRMT R27, R82, 0x7632, R27 ;  /* 0x00007632521b7816 */ /* 0x000fe2000000001b */
[----:B------:R-:W-:Y:S01]  /*5920*/  FMUL.FTZ R19, R31, R99 ;  /* 0x000000631f137220 */ /* 0x000fe20000410000 */
[----:B------:R-:W-:Y:S02]  /*5930*/  SHF.L.U32 R31, R84, 0x10, RZ ;  /* 0x00000010541f7819 */ /* 0x000fe400000006ff */
[----:B------:R-:W-:Y:S01]  /*5940*/  SHF.L.U32 R27, R27, 0x10, RZ ;  /* 0x000000101b1b7819 */ /* 0x000fe200000006ff */
[----:B------:R-:W-:-:S02]  /*5950*/  FMUL.FTZ R97, R0, R19 ;  /* 0x0000001300617220 */ /* 0x000fc40000410000 */
[--C-:B------:R-:W-:Y:S01]  /*5960*/  FADD.FTZ R120, -R30, R31.reuse ;  /* 0x0000001f1e787221 */ /* 0x100fe20000010100 */
[----:B------:R-:W-:Y:S01]  /*5970*/  PRMT R31, R84, 0x7632, R31 ;  /* 0x00007632541f7816 */ /* 0x000fe2000000001f */
[----:B------:R-:W-:Y:S01]  /*5980*/  FMUL.FTZ R27, R27, R96 ;  /* 0x000000601b1b7220 */ /* 0x000fe20000410000 */
[----:B------:R-:W-:Y:S01]  /*5990*/  SHF.L.U32 R119, R85, 0x10, RZ ;  /* 0x0000001055777819 */ /* 0x000fe200000006ff */
[----:B------:R0:W-:Y:S01]  /*59a0*/  STL [R1+0x7c], R46 ;  /* 0x00007c2e01007387 */ /* 0x0001e20000100800 */
[----:B------:R-:W-:Y:S01]  /*59b0*/  FMUL.FTZ R120, R9, R120 ;  /* 0x0000007809787220 */ /* 0x000fe20000410000 */
[----:B------:R-:W-:Y:S01]  /*59c0*/  FFMA.FTZ R29, R122, R97, R29 ;  /* 0x000000617a1d7223 */ /* 0x000fe2000001001d */
[-C--:B------:R-:W-:Y:S01]  /*59d0*/  FMUL.FTZ R96, R5, R27.reuse ;  /* 0x0000001b05607220 */ /* 0x080fe20000410000 */
[----:B------:R-:W-:Y:S01]  /*59e0*/  SHF.L.U32 R31, R31, 0x10, RZ ;  /* 0x000000101f1f7819 */ /* 0x000fe200000006ff */
[----:B------:R-:W-:Y:S01]  /*59f0*/  FADD.FTZ R119, -R30, R119 ;  /* 0x000000771e777221 */ /* 0x000fe20000010100 */
[----:B------:R-:W-:Y:S01]  /*5a00*/  PRMT R98, R83, 0x7632, R98 ;  /* 0x0000763253627816 */ /* 0x000fe20000000062 */
[----:B------:R-:W-:Y:S01]  /*5a10*/  FFMA.FTZ R99, R0, R120, R3 ;  /* 0x0000007800637223 */ /* 0x000fe20000010003 */
[C-C-:B0-----:R-:W-:Y:S01]  /*5a20*/  FFMA.FTZ R46, R22.reuse, R27, R23.reuse ;  /* 0x0000001b162e7223 */ /* 0x141fe20000010017 */
[----:B------:R-:W-:Y:S01]  /*5a30*/  PRMT R23, R85, 0x7632, R23 ;  /* 0x0000763255177816 */ /* 0x000fe20000000017 */
[----:B------:R-:W-:Y:S01]  /*5a40*/  FFMA.FTZ R29, R22, R96, R29 ;  /* 0x00000060161d7223 */ /* 0x000fe2000001001d */
[----:B------:R-:W-:Y:S01]  /*5a50*/  FADD.FTZ R22, -R30, R31 ;  /* 0x0000001f1e167221 */ /* 0x000fe20000010100 */
[----:B------:R-:W-:Y:S01]  /*5a60*/  FMUL.FTZ R119, R9, R119 ;  /* 0x0000007709777220 */ /* 0x000fe20000410000 */
[----:B------:R-:W-:Y:S01]  /*5a70*/  SHF.L.U32 R23, R23, 0x10, RZ ;  /* 0x0000001017177819 */ /* 0x000fe200000006ff */
[----:B------:R-:W-:Y:S01]  /*5a80*/  FMUL.FTZ R97, R99, -1.4426950216293334961 ;  /* 0xbfb8aa3b63617820 */ /* 0x000fe20000410000 */
[----:B------:R-:W-:Y:S01]  /*5a90*/  SHF.L.U32 R98, R98, 0x10, RZ ;  /* 0x0000001062627819 */ /* 0x000fe200000006ff */
[----:B------:R-:W-:Y:S01]  /*5aa0*/  FMUL.FTZ R22, R9, R22 ;  /* 0x0000001609167220 */ /* 0x000fe20000410000 */
[----:B------:R-:W-:Y:S01]  /*5ab0*/  FFMA.FTZ R31, R2, R119, R4 ;  /* 0x00000077021f7223 */ /* 0x000fe20000010004 */
[----:B------:R-:W-:-:S02]  /*5ac0*/  FADD.FTZ R23, -R30, R23 ;  /* 0x000000171e177221 */ /* 0x000fc40000010100 */
[----:B------:R-:W-:Y:S01]  /*5ad0*/  FMUL.FTZ R24, R98, R24 ;  /* 0x0000001862187220 */ /* 0x000fe20000410000 */
[----:B------:R-:W0:Y:S01]  /*5ae0*/  MUFU.EX2 R97, R97 ;  /* 0x0000006100617308 */ /* 0x000e220000000800 */
[----:B------:R-:W-:Y:S01]  /*5af0*/  FFMA.FTZ R98, R5, R22, R8 ;  /* 0x0000001605627223 */ /* 0x000fe20000010008 */
[----:B------:R-:W-:Y:S01]  /*5b00*/  FMUL.FTZ R116, R31, -1.4426950216293334961 ;  /* 0xbfb8aa3b1f747820 */ /* 0x000fe20000410000 */
[----:B------:R-:W-:Y:S02]  /*5b10*/  FMUL.FTZ R23, R9, R23 ;  /* 0x0000001709177220 */ /* 0x000fe40000410000 */
[----:B------:R-:W-:Y:S02]  /*5b20*/  FMUL.FTZ R115, R98, -1.4426950216293334961 ;  /* 0xbfb8aa3b62737820 */ /* 0x000fe40000410000 */
[----:B------:R-:W-:Y:S01]  /*5b30*/  FFMA.FTZ R96, R6, R23, R7 ;  /* 0x0000001706607223 */ /* 0x000fe20000010007 */
[----:B------:R-:W1:Y:S03]  /*5b40*/  MUFU.EX2 R116, R116 ;  /* 0x0000007400747308 */ /* 0x000e660000000800 */
[----:B------:R-:W-:Y:S01]  /*5b50*/  FMUL.FTZ R117, R96, -1.4426950216293334961 ;  /* 0xbfb8aa3b60757820 */ /* 0x000fe20000410000 */
[----:B------:R-:W-:-:S04]  /*5b60*/  SHF.L.U32 R118, R83, 0x10, RZ ;  /* 0x0000001053767819 */ /* 0x000fc800000006ff */
[----:B------:R-:W4:Y:S01]  /*5b70*/  MUFU.EX2 R115, R115 ;  /* 0x0000007300737308 */ /* 0x000f220000000800 */
[----:B0-----:R-:W-:Y:S01]  /*5b80*/  FADD.FTZ R97, R97, 1 ;  /* 0x3f80000061617421 */ /* 0x001fe20000010000 */
[----:B------:R-:W-:Y:S01]  /*5b90*/  FFMA.FTZ R25, R0, R19, R25 ;  /* 0x0000001300197223 */ /* 0x000fe20000010019 */
[----:B------:R-:W-:-:S05]  /*5ba0*/  FMUL.FTZ R20, R118, R20 ;  /* 0x0000001476147220 */ /* 0x000fca0000410000 */
[----:B------:R-:W0:Y:S01]  /*5bb0*/  MUFU.EX2 R117, R117 ;  /* 0x0000007500757308 */ /* 0x000e220000000800 */
[----:B------:R-:W-:Y:S01]  /*5bc0*/  FADD.FTZ R10, R10, R27 ;  /* 0x0000001b0a0a7221 */ /* 0x000fe20000010000 */
[----:B------:R-:W-:Y:S01]  /*5bd0*/  FFMA.FTZ R25, R5, R27, R25 ;  /* 0x0000001b05197223 */ /* 0x000fe20000010019 */
[----:B------:R-:W-:Y:S01]  /*5be0*/  FMUL.FTZ R27, R2, R20 ;  /* 0x00000014021b7220 */ /* 0x000fe20000410000 */
[----:B-1----:R-:W-:-:S04]  /*5bf0*/  FADD.FTZ R116, R116, 1 ;  /* 0x3f80000074747421 */ /* 0x002fc80000010000 */
[----:B------:R-:W1:Y:S01]  /*5c00*/  MUFU.RCP R97, R97 ;  /* 0x0000006100617308 */ /* 0x000e620000001000 */
[----:B------:R-:W-:Y:S01]  /*5c10*/  FFMA.FTZ R27, R121, R27, R29 ;  /* 0x0000001b791b7223 */ /* 0x000fe2000001001d */
[----:B----4-:R-:W-:Y:S01]  /*5c20*/  FADD.FTZ R115, R115, 1 ;  /* 0x3f80000073737421 */ /* 0x010fe20000010000 */
[----:B------:R-:W-:-:S05]  /*5c30*/  FFMA.FTZ R26, R21, R24, R26 ;  /* 0x00000018151a7223 */ /* 0x000fca000001001a */
[----:B------:R4:W1:Y:S01]  /*5c40*/  MUFU.RCP R29, R116 ;  /* 0x00000074001d7308 */ /* 0x0008620000001000 */
[----:B0-----:R-:W-:Y:S01]  /*5c50*/  FADD.FTZ R117, R117, 1 ;  /* 0x3f80000075757421 */ /* 0x001fe20000010000 */
[----:B----4-:R-:W-:-:S06]  /*5c60*/  FMUL.FTZ R116, R6, R24 ;  /* 0x0000001806747220 */ /* 0x010fcc0000410000 */
[----:B------:R-:W0:Y:S01]  /*5c70*/  MUFU.RCP R115, R115 ;  /* 0x0000007300737308 */ /* 0x000e220000001000 */
[----:B------:R-:W-:Y:S01]  /*5c80*/  FFMA.FTZ R27, R21, R116, R27 ;  /* 0x00000074151b7223 */ /* 0x000fe2000001001b */
[----:B------:R-:W-:Y:S01]  /*5c90*/  FADD.FTZ R21, R28, R24 ;  /* 0x000000181c157221 */ /* 0x000fe20000010000 */
[----:B------:R-:W-:Y:S05]  /*5ca0*/  STL [R1+0x68], R47 ;  /* 0x0000682f01007387 */ /* 0x000fea0000100800 */
[----:B------:R-:W4:Y:S01]  /*5cb0*/  MUFU.RCP R117, R117 ;  /* 0x0000007500757308 */ /* 0x000f220000001000 */
[----:B------:R1:W-:Y:S02]  /*5cc0*/  STL [R1+0x24], R21 ;  /* 0x0000241501007387 */ /* 0x0003e40000100800 */
[----:B-1----:R-:W-:-:S04]  /*5cd0*/  FADD.FTZ R21, -R97, 1 ;  /* 0x3f80000061157421 */ /* 0x002fc80000010100 */
[----:B------:R-:W-:Y:S01]  /*5ce0*/  FFMA.FTZ R99, R99, R21, 1 ;  /* 0x3f80000063637423 */ /* 0x000fe20000010015 */
[----:B------:R-:W-:-:S04]  /*5cf0*/  FADD.FTZ R21, -R29, 1 ;  /* 0x3f8000001d157421 */ /* 0x000fc80000010100 */
[----:B------:R-:W-:Y:S01]  /*5d00*/  FFMA.FTZ R31, R31, R21, 1 ;  /* 0x3f8000001f1f7423 */ /* 0x000fe20000010015 */
[----:B0-----:R-:W-:-:S04]  /*5d10*/  FADD.FTZ R21, -R115, 1 ;  /* 0x3f80000073157421 */ /* 0x001fc80000010100 */
[----:B------:R-:W-:Y:S01]  /*5d20*/  FFMA.FTZ R98, R98, R21, 1 ;  /* 0x3f80000062627423 */ /* 0x000fe20000010015 */
[----:B----4-:R-:W-:Y:S01]  /*5d30*/  FADD.FTZ R21, -R117, 1 ;  /* 0x3f80000075157421 */ /* 0x010fe20000010100 */
[----:B------:R-:W-:-:S03]  /*5d40*/  PRMT R28, R87, 0x7632, R28 ;  /* 0x00007632571c7816 */ /* 0x000fc6000000001c */
[----:B------:R-:W-:Y:S01]  /*5d50*/  FFMA.FTZ R21, R96, R21, 1 ;  /* 0x3f80000060157423 */ /* 0x000fe20000010015 */
[----:B------:R-:W-:Y:S01]  /*5d60*/  SHF.L.U32 R28, R28, 0x10, RZ ;  /* 0x000000101c1c7819 */ /* 0x000fe200000006ff */
[----:B------:R-:W-:Y:S02]  /*5d70*/  FMUL.FTZ R29, R29, R31 ;  /* 0x0000001f1d1d7220 */ /* 0x000fe40000410000 */
[----:B------:R-:W-:Y:S01]  /*5d80*/  FMUL.FTZ R96, R117, R21 ;  /* 0x0000001575607220 */ /* 0x000fe20000410000 */
[----:B------:R-:W-:Y:S01]  /*5d90*/  FFMA.FTZ R25, R2, R20, R25 ;  /* 0x0000001402197223 */ /* 0x000fe20000010019 */
[C---:B------:R-:W-:Y:S01]  /*5da0*/  PRMT R31, R86.reuse, 0x7632, R31 ;  /* 0x00007632561f7816 */ /* 0x040fe2000000001f */
[----:B------:R-:W-:Y:S01]  /*5db0*/  FMUL.FTZ R99, R97, R99 ;  /* 0x0000006361637220 */ /* 0x000fe20000410000 */
[----:B------:R-:W-:Y:S01]  /*5dc0*/  SHF.L.U32 R21, R86, 0x10, RZ ;  /* 0x0000001056157819 */ /* 0x000fe200000006ff */
[----:B------:R-:W-:Y:S01]  /*5dd0*/  FMUL.FTZ R96, R28, R96 ;  /* 0x000000601c607220 */ /* 0x000fe20000410000 */
[----:B------:R-:W-:Y:S01]  /*5de0*/  SHF.L.U32 R28, R88, 0x10, RZ ;  /* 0x00000010581c7819 */ /* 0x000fe200000006ff */
[----:B------:R-:W-:Y:S01]  /*5df0*/  FFMA.FTZ R24, R6, R24, R25 ;  /* 0x0000001806187223 */ /* 0x000fe20000010019 */
[----:B------:R-:W-:Y:S01]  /*5e00*/  SHF.L.U32 R31, R31, 0x10, RZ ;  /* 0x000000101f1f7819 */ /* 0x000fe200000006ff */
[----:B------:R-:W-:Y:S01]  /*5e10*/  FMUL.FTZ R25, R115, R98 ;  /* 0x0000006273197220 */ /* 0x000fe20000410000 */
[----:B------:R-:W-:Y:S01]  /*5e20*/  FMUL.FTZ R21, R21, R99 ;  /* 0x0000006315157220 */ /* 0x000fe20000410000 */
[----:B------:R-:W-:-:S02]  /*5e30*/  FADD.FTZ R28, -R30, R28 ;  /* 0x0000001c1e1c7221 */ /* 0x000fc40000010100 */
[----:B------:R-:W-:Y:S01]  /*5e40*/  FMUL.FTZ R25, R31, R25 ;  /* 0x000000191f197220 */ /* 0x000fe20000410000 */
[----:B------:R-:W-:Y:S01]  /*5e50*/  FMUL.FTZ R31, R0, R21 ;  /* 0x00000015001f7220 */ /* 0x000fe20000410000 */
[----:B------:R-:W-:Y:S01]  /*5e60*/  FMUL.FTZ R118, R9, R28 ;  /* 0x0000001c09767220 */ /* 0x000fe20000410000 */
[----:B------:R-:W-:Y:S01]  /*5e70*/  SHF.L.U32 R117, R89, 0x10, RZ ;  /* 0x0000001059757819 */ /* 0x000fe200000006ff */
[----:B------:R-:W-:Y:S01]  /*5e80*/  FMUL.FTZ R98, R5, R25 ;  /* 0x0000001905627220 */ /* 0x000fe20000410000 */
[----:B------:R-:W-:Y:S01]  /*5e90*/  FFMA.FTZ R27, R120, R31, R27 ;  /* 0x0000001f781b7223 */ /* 0x000fe2000001001b */
[----:B------:R-:W-:Y:S01]  /*5ea0*/  FFMA.FTZ R31, R0, R118, R3 ;  /* 0x00000076001f7223 */ /* 0x000fe20000010003 */
[----:B------:R-:W-:Y:S01]  /*5eb0*/  FFMA.FTZ R46, R22, R25, R46 ;  /* 0x00000019162e7223 */ /* 0x000fe2000001002e */
[----:B------:R-:W-:Y:S01]  /*5ec0*/  FADD.FTZ R117, -R30, R117 ;  /* 0x000000751e757221 */ /* 0x000fe20000010100 */
[----:B------:R-:W-:Y:S01]  /*5ed0*/  FFMA.FTZ R98, R22, R98, R27 ;  /* 0x0000006216627223 */ /* 0x000fe2000001001b */
[----:B------:R-:W-:Y:S01]  /*5ee0*/  FMUL.FTZ R28, R31, -1.4426950216293334961 ;  /* 0xbfb8aa3b1f1c7820 */ /* 0x000fe20000410000 */
[----:B------:R-:W-:Y:S01]  /*5ef0*/  SHF.L.U32 R22, R87, 0x10, RZ ;  /* 0x0000001057167819 */ /* 0x000fe200000006ff */
[----:B------:R-:W-:-:S04]  /*5f00*/  FMUL.FTZ R117, R9, R117 ;  /* 0x0000007509757220 */ /* 0x000fc80000410000 */
[----:B------:R-:W-:Y:S01]  /*5f10*/  FMUL.FTZ R22, R22, R29 ;  /* 0x0000001d16167220 */ /* 0x000fe20000410000 */
[----:B------:R-:W0:Y:S01]  /*5f20*/  MUFU.EX2 R28, R28 ;  /* 0x0000001c001c7308 */ /* 0x000e220000000800 */
[----:B------:R-:W-:Y:S01]  /*5f30*/  PRMT R29, R88, 0x7632, R29 ;  /* 0x00007632581d7816 */ /* 0x000fe2000000001d */
[----:B------:R-:W-:-:S03]  /*5f40*/  FFMA.FTZ R99, R2, R117, R4 ;  /* 0x0000007502637223 */ /* 0x000fc60000010004 */
[----:B------:R-:W-:Y:S01]  /*5f50*/  SHF.L.U32 R29, R29, 0x10, RZ ;  /* 0x000000101d1d7819 */ /* 0x000fe200000006ff */
[----:B------:R-:W-:Y:S01]  /*5f60*/  FMUL.FTZ R115, R99, -1.4426950216293334961 ;  /* 0xbfb8aa3b63737820 */ /* 0x000fe20000410000 */
[----:B------:R-:W-:-:S03]  /*5f70*/  FMUL.FTZ R27, R2, R22 ;  /* 0x00000016021b7220 */ /* 0x000fc60000410000 */
[----:B------:R-:W-:Y:S02]  /*5f80*/  FADD.FTZ R29, -R30, R29 ;  /* 0x0000001d1e1d7221 */ /* 0x000fe40000010100 */
[----:B------:R-:W1:Y:S02]  /*5f90*/  MUFU.EX2 R115, R115 ;  /* 0x0000007300737308 */ /* 0x000e640000000800 */
[----:B------:R-:W-:Y:S01]  /*5fa0*/  FMUL.FTZ R49, R9, R29 ;  /* 0x0000001d09317220 */ /* 0x000fe20000410000 */
[----:B------:R-:W-:Y:S01]  /*5fb0*/  FFMA.FTZ R98, R119, R27, R98 ;  /* 0x0000001b77627223 */ /* 0x000fe20000010062 */
[----:B0-----:R-:W-:Y:S02]  /*5fc0*/  FADD.FTZ R28, R28, 1 ;  /* 0x3f8000001c1c7421 */ /* 0x001fe40000010000 */
[----:B------:R-:W-:-:S04]  /*5fd0*/  FFMA.FTZ R27, R5, R49, R8 ;  /* 0x00000031051b7223 */ /* 0x000fc80000010008 */
[----:B------:R-:W-:Y:S01]  /*5fe0*/  FMUL.FTZ R29, R27, -1.4426950216293334961 ;  /* 0xbfb8aa3b1b1d7820 */ /* 0x000fe20000410000 */
[----:B------:R-:W0:Y:S01]  /*5ff0*/  MUFU.RCP R28, R28 ;  /* 0x0000001c001c7308 */ /* 0x000e220000001000 */
[-C--:B------:R-:W-:Y:S01]  /*6000*/  FMUL.FTZ R97, R6, R96.reuse ;  /* 0x0000006006617220 */ /* 0x080fe20000410000 */
[----:B------:R-:W-:Y:S01]  /*6010*/  FFMA.FTZ R47, R23, R96, R26 ;  /* 0x00000060172f7223 */ /* 0x000fe2000001001a */
[----:B-1----:R-:W-:-:S05]  /*6020*/  FADD.FTZ R115, R115, 1 ;  /* 0x3f80000073737421 */ /* 0x002fca0000010000 */
[----:B------:R-:W1:Y:S01]  /*6030*/  MUFU.EX2 R29, R29 ;  /* 0x0000001d001d7308 */ /* 0x000e620000000800 */
[----:B------:R-:W-:Y:S01]  /*6040*/  FFMA.FTZ R112, R23, R97, R98 ;  /* 0x0000006117707223 */ /* 0x000fe20000010062 */
[----:B------:R-:W-:-:S06]  /*6050*/  PRMT R23, R89, 0x7632, R23 ;  /* 0x0000763259177816 */ /* 0x000fcc0000000017 */
[----:B------:R-:W4:Y:S01]  /*6060*/  MUFU.RCP R26, R115 ;  /* 0x00000073001a7308 */ /* 0x000f220000001000 */
[----:B------:R-:W-:Y:S01]  /*6070*/  SHF.L.U32 R23, R23, 0x10, RZ ;  /* 0x0000001017177819 */ /* 0x000fe200000006ff */
[----:B0-----:R-:W-:-:S04]  /*6080*/  FADD.FTZ R97, -R28, 1 ;  /* 0x3f8000001c617421 */ /* 0x001fc80000010100 */
[----:B------:R-:W-:Y:S01]  /*6090*/  FADD.FTZ R23, -R30, R23 ;  /* 0x000000171e177221 */ /* 0x000fe20000010100 */
[----:B------:R-:W-:Y:S01]  /*60a0*/  FFMA.FTZ R31, R31, R97, 1 ;  /* 0x3f8000001f1f7423 */ /* 0x000fe20000010061 */
[----:B-1----:R-:W-:Y:S02]  /*60b0*/  FADD.FTZ R29, R29, 1 ;  /* 0x3f8000001d1d7421 */ /* 0x002fe40000010000 */
[----:B------:R-:W-:Y:S02]  /*60c0*/  FMUL.FTZ R97, R9, R23 ;  /* 0x0000001709617220 */ /* 0x000fe40000410000 */
[----:B------:R0:W1:Y:S01]  /*60d0*/  MUFU.RCP R98, R29 ;  /* 0x0000001d00627308 */ /* 0x0000620000001000 */
[----:B----4-:R-:W-:Y:S01]  /*60e0*/  FADD.FTZ R23, -R26, 1 ;  /* 0x3f8000001a177421 */ /* 0x010fe20000010100 */
[----:B0-----:R-:W-:-:S03]  /*60f0*/  FFMA.FTZ R29, R6, R97, R7 ;  /* 0x00000061061d7223 */ /* 0x001fc60000010007 */
[----:B------:R-:W-:Y:S01]  /*6100*/  FFMA.FTZ R99, R99, R23, 1 ;  /* 0x3f80000063637423 */ /* 0x000fe20000010017 */
[----:B------:R-:W-:-:S06]  /*6110*/  FMUL.FTZ R23, R29, -1.4426950216293334961 ;  /* 0xbfb8aa3b1d177820 */ /* 0x000fcc0000410000 */
[----:B------:R-:W0:Y:S01]  /*6120*/  MUFU.EX2 R23, R23 ;  /* 0x0000001700177308 */ /* 0x000e220000000800 */
[----:B------:R-:W-:Y:S01]  /*6130*/  FFMA.FTZ R24, R0, R21, R24 ;  /* 0x0000001500187223 */ /* 0x000fe20000010018 */
[----:B------:R-:W-:Y:S01]  /*6140*/  FMUL.FTZ R113, R28, R31 ;  /* 0x0000001f1c717220 */ /* 0x000fe20000410000 */
[----:B------:R-:W-:Y:S01]  /*6150*/  FMUL.FTZ R31, R26, R99 ;  /* 0x000000631a1f7220 */ /* 0x000fe20000410000 */
[C---:B--2---:R-:W-:Y:S01]  /*6160*/  SHF.L.U32 R116, R90.reuse, 0x10, RZ ;  /* 0x000000105a747819 */ /* 0x044fe200000006ff */
[--C-:B------:R-:W-:Y:S01]  /*6170*/  FFMA.FTZ R110, R5, R25, R24.reuse ;  /* 0x00000019056e7223 */ /* 0x100fe20000010018 */
[----:B------:R-:W-:Y:S01]  /*6180*/  PRMT R24, R90, 0x7632, R24 ;  /* 0x000076325a187816 */ /* 0x000fe20000000018 */
[----:B-1----:R-:W-:Y:S02]  /*6190*/  FADD.FTZ R115, -R98, 1 ;  /* 0x3f80000062737421 */ /* 0x002fe40000010100 */
[----:B------:R-:W-:Y:S01]  /*61a0*/  FADD.FTZ R116, -R30, R116 ;  /* 0x000000741e747221 */ /* 0x000fe20000010100 */
[----:B------:R-:W-:Y:S01]  /*61b0*/  SHF.L.U32 R24, R24, 0x10, RZ ;  /* 0x0000001018187819 */ /* 0x000fe200000006ff */
[----:B0-----:R-:W-:Y:S01]  /*61c0*/  FADD.FTZ R99, R23, 1 ;  /* 0x3f80000017637421 */ /* 0x001fe20000010000 */
[----:B------:R-:W-:Y:S01]  /*61d0*/  FFMA.FTZ R115, R27, R115, 1 ;  /* 0x3f8000001b737423 */ /* 0x000fe20000010073 */
[----:B------:R-:W-:-:S04]  /*61e0*/  FMUL.FTZ R116, R9, R116 ;  /* 0x0000007409747220 */ /* 0x000fc80000410000 */
[----:B------:R-:W0:Y:S01]  /*61f0*/  MUFU.RCP R99, R99 ;  /* 0x0000006300637308 */ /* 0x000e220000001000 */
[----:B------:R-:W-:Y:S01]  /*6200*/  FADD.FTZ R23, -R30, R24 ;  /* 0x000000181e177221 */ /* 0x000fe20000010100 */
[----:B------:R1:W-:Y:S01]  /*6210*/  STL [R1+0x18], R47 ;  /* 0x0000182f01007387 */ /* 0x0003e20000100800 */
[----:B------:R-:W-:Y:S01]  /*6220*/  FMUL.FTZ R98, R98, R115 ;  /* 0x0000007362627220 */ /* 0x000fe20000410000 */
[----:B------:R-:W-:Y:S01]  /*6230*/  FFMA.FTZ R26, R0, R116, R3 ;  /* 0x00000074001a7223 */ /* 0x000fe20000010003 */
[----:B------:R-:W-:-:S03]  /*6240*/  SHF.L.U32 R115, R91, 0x10, RZ ;  /* 0x000000105b737819 */ /* 0x000fc600000006ff */
[----:B------:R-:W-:Y:S01]  /*6250*/  FMUL.FTZ R24, R26, -1.4426950216293334961 ;  /* 0xbfb8aa3b1a187820 */ /* 0x000fe20000410000 */
[----:B-1----:R-:W-:Y:S01]  /*6260*/  FADD.FTZ R47, R10, R25 ;  /* 0x000000190a2f7221 */ /* 0x002fe20000010000 */
[----:B------:R-:W-:Y:S01]  /*6270*/  FMUL.FTZ R10, R9, R23 ;  /* 0x00000017090a7220 */ /* 0x000fe20000410000 */
[----:B------:R-:W-:-:S03]  /*6280*/  FADD.FTZ R115, -R30, R115 ;  /* 0x000000731e737221 */ /* 0x000fc60000010100 */
[----:B------:R-:W-:Y:S01]  /*6290*/  FFMA.FTZ R27, R5, R10, R8 ;  /* 0x0000000a051b7223 */ /* 0x000fe20000010008 */
[----:B0-----:R-:W-:Y:S01]  /*62a0*/  FADD.FTZ R23, -R99, 1 ;  /* 0x3f80000063177421 */ /* 0x001fe20000010100 */
[----:B------:R-:W0:Y:S01]  /*62b0*/  MUFU.EX2 R24, R24 ;  /* 0x0000001800187308 */ /* 0x000e220000000800 */
[----:B------:R-:W-:Y:S01]  /*62c0*/  FMUL.FTZ R115, R9, R115 ;  /* 0x0000007309737220 */ /* 0x000fe20000410000 */
[----:B------:R-:W-:Y:S01]  /*62d0*/  FMUL.FTZ R25, R27, -1.4426950216293334961 ;  /* 0xbfb8aa3b1b197820 */ /* 0x000fe20000410000 */
[----:B------:R-:W-:Y:S02]  /*62e0*/  FFMA.FTZ R29, R29, R23, 1 ;  /* 0x3f8000001d1d7423 */ /* 0x000fe40000010017 */
[----:B------:R-:W-:-:S03]  /*62f0*/  FFMA.FTZ R23, R2, R115, R4 ;  /* 0x0000007302177223 */ /* 0x000fc60000010004 */
[----:B------:R-:W1:Y:S01]  /*6300*/  MUFU.EX2 R25, R25 ;  /* 0x0000001900197308 */ /* 0x000e620000000800 */
[----:B------:R-:W-:-:S07]  /*6310*/  FMUL.FTZ R28, R23, -1.4426950216293334961 ;  /* 0xbfb8aa3b171c7820 */ /* 0x000fce0000410000 */
[----:B------:R-:W2:Y:S01]  /*6320*/  MUFU.EX2 R28, R28 ;  /* 0x0000001c001c7308 */ /* 0x000ea20000000800 */
[----:B0-----:R-:W-:Y:S01]  /*6330*/  FADD.FTZ R24, R24, 1 ;  /* 0x3f80000018187421 */ /* 0x001fe20000010000 */
[----:B------:R-:W-:-:S06]  /*6340*/  FMUL.FTZ R99, R99, R29 ;  /* 0x0000001d63637220 */ /* 0x000fcc0000410000 */
[----:B------:R-:W0:Y:S01]  /*6350*/  MUFU.RCP R24, R24 ;  /* 0x0000001800187308 */ /* 0x000e220000001000 */
[----:B-1----:R-:W-:Y:S01]  /*6360*/  FADD.FTZ R25, R25, 1 ;  /* 0x3f80000019197421 */ /* 0x002fe20000010000 */
[----:B---3--:R-:W-:-:S06]  /*6370*/  PRMT R29, R92, 0x7632, R29 ;  /* 0x000076325c1d7816 */ /* 0x008fcc000000001d */
[----:B------:R-:W1:Y:S01]  /*6380*/  MUFU.RCP R25, R25 ;  /* 0x0000001900197308 */ /* 0x000e620000001000 */
[----:B--2---:R-:W-:Y:S01]  /*6390*/  FADD.FTZ R28, R28, 1 ;  /* 0x3f8000001c1c7421 */ /* 0x004fe20000010000 */
[----:B------:R-:W-:-:S06]  /*63a0*/  SHF.L.U32 R29, R29, 0x10, RZ ;  /* 0x000000101d1d7819 */ /* 0x000fcc00000006ff */
[----:B------:R-:W2:Y:S01]  /*63b0*/  MUFU.RCP R28, R28 ;  /* 0x0000001c001c7308 */ /* 0x000ea20000001000 */
[----:B------:R-:W-:Y:S01]  /*63c0*/  FMUL.FTZ R98, R29, R98 ;  /* 0x000000621d627220 */ /* 0x000fe20000410000 */
[----:B0-----:R-:W-:-:S04]  /*63d0*/  FADD.FTZ R29, -R24, 1 ;  /* 0x3f800000181d7421 */ /* 0x001fc80000010100 */
[----:B------:R-:W-:Y:S01]  /*63e0*/  FFMA.FTZ R26, R26, R29, 1 ;  /* 0x3f8000001a1a7423 */ /* 0x000fe2000001001d */
[----:B-1----:R-:W-:-:S04]  /*63f0*/  FADD.FTZ R29, -R25, 1 ;  /* 0x3f800000191d7421 */ /* 0x002fc80000010100 */
[----:B------:R-:W-:-:S04]  /*6400*/  FFMA.FTZ R27, R27, R29, 1 ;  /* 0x3f8000001b1b7423 */ /* 0x000fc8000001001d */
[----:B------:R-:W-:Y:S01]  /*6410*/  FMUL.FTZ R27, R25, R27 ;  /* 0x0000001b191b7220 */ /* 0x000fe20000410000 */
[----:B--2---:R-:W-:-:S04]  /*6420*/  FADD.FTZ R25, -R28, 1 ;  /* 0x3f8000001c197421 */ /* 0x004fc80000010100 */
[----:B------:R-:W-:Y:S01]  /*6430*/  FFMA.FTZ R25, R23, R25, 1 ;  /* 0x3f80000017197423 */ /* 0x000fe20000010019 */
[----:B------:R-:W-:Y:S01]  /*6440*/  PRMT R23, R91, 0x7632, R23 ;  /* 0x000076325b177816 */ /* 0x000fe20000000017 */
[----:B------:R-:W-:-:S03]  /*6450*/  FMUL.FTZ R48, R24, R26 ;  /* 0x0000001a18307220 */ /* 0x000fc60000410000 */
[----:B------:R-:W-:Y:S01]  /*6460*/  SHF.L.U32 R23, R23, 0x10, RZ ;  /* 0x0000001017177819 */ /* 0x000fe200000006ff */
[----:B------:R-:W-:Y:S01]  /*6470*/  FMUL.FTZ R111, R28, R25 ;  /* 0x000000191c6f7220 */ /* 0x000fe20000410000 */
[----:B------:R-:W-:-:S03]  /*6480*/  PRMT R24, R94, 0x7632, R24 ;  /* 0x000076325e187816 */ /* 0x000fc60000000018 */
[----:B------:R-:W-:Y:S01]  /*6490*/  FADD.FTZ R25, -R30, R23 ;  /* 0x000000171e197221 */ /* 0x000fe20000010100 */
[----:B------:R-:W-:Y:S02]  /*64a0*/  PRMT R29, R93, 0x7632, R29 ;  /* 0x000076325d1d7816 */ /* 0x000fe4000000001d */
[----:B------:R-:W-:Y:S01]  /*64b0*/  SHF.L.U32 R24, R24, 0x10, RZ ;  /* 0x0000001018187819 */ /* 0x000fe200000006ff */
[----:B------:R-:W-:Y:S01]  /*64c0*/  FMUL.FTZ R114, R9, R25 ;  /* 0x0000001909727220 */ /* 0x000fe20000410000 */
[----:B------:R-:W-:-:S03]  /*64d0*/  SHF.L.U32 R29, R29, 0x10, RZ ;  /* 0x000000101d1d7819 */ /* 0x000fc600000006ff */
[----:B------:R-:W-:Y:S01]  /*64e0*/  FMUL.FTZ R28, R24, R27 ;  /* 0x0000001b181c7220 */ /* 0x000fe20000410000 */
[----:B------:R-:W-:Y:S01]  /*64f0*/  FFMA.FTZ R27, R6, R114, R7 ;  /* 0x00000072061b7223 */ /* 0x000fe20000010007 */
[----:B------:R-:W-:Y:S01]  /*6500*/  FMUL.FTZ R99, R29, R99 ;  /* 0x000000631d637220 */ /* 0x000fe20000410000 */
[----:B------:R-:W-:Y:S02]  /*6510*/  SHF.L.U32 R23, R92, 0x10, RZ ;  /* 0x000000105c177819 */ /* 0x000fe400000006ff */
[----:B------:R-:W-:-:S03]  /*6520*/  FMUL.FTZ R29, R27, -1.4426950216293334961 ;  /* 0xbfb8aa3b1b1d7820 */ /* 0x000fc60000410000 */
[----:B------:R-:W-:Y:S01]  /*6530*/  FMUL.FTZ R23, R23, R113 ;  /* 0x0000007117177220 */ /* 0x000fe20000410000 */
[----:B------:R-:W-:Y:S01]  /*6540*/  SHF.L.U32 R24, R93, 0x10, RZ ;  /* 0x000000105d187819 */ /* 0x000fe200000006ff */
[----:B------:R-:W-:Y:S01]  /*6550*/  FMUL.FTZ R26, R5, R98 ;  /* 0x00000062051a7220 */ /* 0x000fe20000410000 */
[----:B------:R-:W0:Y:S01]  /*6560*/  MUFU.EX2 R29, R29 ;  /* 0x0000001d001d7308 */ /* 0x000e220000000800 */
[----:B------:R-:W-:Y:S01]  /*6570*/  FMUL.FTZ R25, R0, R23 ;  /* 0x0000001700197220 */ /* 0x000fe20000410000 */
[----:B------:R-:W2:Y:S01]  /*6580*/  LDL R113, [R1+0x1c] ;  /* 0x00001c0001717983 */ /* 0x000ea20000100800 */
[----:B------:R-:W-:Y:S02]  /*6590*/  FMUL.FTZ R24, R24, R31 ;  /* 0x0000001f18187220 */ /* 0x000fe40000410000 */
[----:B------:R-:W-:Y:S02]  /*65a0*/  FFMA.FTZ R25, R118, R25, R112 ;  /* 0x0000001976197223 */ /* 0x000fe40000010070 */
[----:B------:R-:W3:Y:S02]  /*65b0*/  LDL R112, [R1+0x38] ;  /* 0x0000380001707983 */ /* 0x000ee40000100800 */
[----:B------:R-:W-:Y:S01]  /*65c0*/  FFMA.FTZ R25, R49, R26, R25 ;  /* 0x0000001a31197223 */ /* 0x000fe20000010019 */
[----:B------:R-:W-:-:S04]  /*65d0*/  FMUL.FTZ R26, R2, R24 ;  /* 0x00000018021a7220 */ /* 0x000fc80000410000 */
[----:B------:R-:W-:Y:S01]  /*65e0*/  FFMA.FTZ R31, R117, R26, R25 ;  /* 0x0000001a751f7223 */ /* 0x000fe20000010019 */
[----:B0-----:R-:W-:Y:S01]  /*65f0*/  FADD.FTZ R26, R29, 1 ;  /* 0x3f8000001d1a7421 */ /* 0x001fe20000010000 */
[----:B------:R-:W-:Y:S01]  /*6600*/  SHF.L.U32 R25, R94, 0x10, RZ ;  /* 0x000000105e197819 */ /* 0x000fe200000006ff */
[----:B------:R-:W-:-:S04]  /*6610*/  FMUL.FTZ R29, R6, R99 ;  /* 0x00000063061d7220 */ /* 0x000fc80000410000 */
[----:B------:R-:W0:Y:S01]  /*6620*/  MUFU.RCP R26, R26 ;  /* 0x0000001a001a7308 */ /* 0x000e220000001000 */
[----:B------:R-:W-:Y:S01]  /*6630*/  FMUL.FTZ R25, R25, R48 ;  /* 0x0000003019197220 */ /* 0x000fe20000410000 */
[----:B------:R-:W-:-:S03]  /*6640*/  FFMA.FTZ R31, R97, R29, R31 ;  /* 0x0000001d611f7223 */ /* 0x000fc6000001001f */
[----:B------:R-:W-:-:S04]  /*6650*/  FMUL.FTZ R29, R0, R25 ;  /* 0x00000019001d7220 */ /* 0x000fc80000410000 */
[----:B------:R-:W-:Y:S01]  /*6660*/  FFMA.FTZ R31, R116, R29, R31 ;  /* 0x0000001d741f7223 */ /* 0x000fe2000001001f */
[----:B------:R-:W-:-:S04]  /*6670*/  FMUL.FTZ R29, R5, R28 ;  /* 0x0000001c051d7220 */ /* 0x000fc80000410000 */
[----:B------:R-:W-:Y:S01]  /*6680*/  FFMA.FTZ R48, R10, R29, R31 ;  /* 0x0000001d0a307223 */ /* 0x000fe2000001001f */
[----:B------:R-:W-:Y:S01]  /*6690*/  FFMA.FTZ R31, R2, R22, R110 ;  /* 0x00000016021f7223 */ /* 0x000fe2000001006e */
[----:B0-----:R-:W-:-:S04]  /*66a0*/  FADD.FTZ R29, -R26, 1 ;  /* 0x3f8000001a1d7421 */ /* 0x001fc80000010100 */
[----:B------:R-:W-:Y:S01]  /*66b0*/  FFMA.FTZ R29, R27, R29, 1 ;  /* 0x3f8000001b1d7423 */ /* 0x000fe2000001001d */
[----:B------:R-:W-:-:S03]  /*66c0*/  FFMA.FTZ R27, R6, R96, R31 ;  /* 0x00000060061b7223 */ /* 0x000fc6000001001f */
[----:B------:R-:W-:Y:S01]  /*66d0*/  FMUL.FTZ R110, R26, R29 ;  /* 0x0000001d1a6e7220 */ /* 0x000fe20000410000 */
[----:B------:R-:W-:-:S04]  /*66e0*/  FFMA.FTZ R26, R0, R23, R27 ;  /* 0x00000017001a7223 */ /* 0x000fc8000001001b */
[----:B------:R-:W-:-:S04]  /*66f0*/  FFMA.FTZ R26, R5, R98, R26 ;  /* 0x00000062051a7223 */ /* 0x000fc8000001001a */
[----:B------:R-:W-:Y:S01]  /*6700*/  FFMA.FTZ R26, R2, R24, R26 ;  /* 0x00000018021a7223 */ /* 0x000fe2000001001a */
[----:B------:R-:W-:-:S03]  /*6710*/  SHF.L.U32 R31, R95, 0x10, RZ ;  /* 0x000000105f1f7819 */ /* 0x000fc600000006ff */
[----:B------:R-:W-:Y:S01]  /*6720*/  FFMA.FTZ R26, R6, R99, R26 ;  /* 0x00000063061a7223 */ /* 0x000fe2000001001a */
[----:B------:R-:W-:-:S03]  /*6730*/  PRMT R29, R95, 0x7632, R29 ;  /* 0x000076325f1d7816 */ /* 0x000fc6000000001d */
[----:B------:R-:W-:Y:S01]  /*6740*/  FFMA.FTZ R26, R0, R25, R26 ;  /* 0x00000019001a7223 */ /* 0x000fe2000001001a */
[----:B------:R-:W-:Y:S01]  /*6750*/  FMUL.FTZ R31, R31, R111 ;  /* 0x0000006f1f1f7220 */ /* 0x000fe20000410000 */
[----:B------:R-:W-:Y:S02]  /*6760*/  SHF.L.U32 R29, R29, 0x10, RZ ;  /* 0x000000101d1d7819 */ /* 0x000fe400000006ff */
[----:B------:R-:W-:Y:S01]  /*6770*/  FFMA.FTZ R27, R5, R28, R26 ;  /* 0x0000001c051b7223 */ /* 0x000fe2000001001a */
[CC--:B------:R-:W-:Y:S01]  /*6780*/  FMUL.FTZ R26, R2.reuse, R31.reuse ;  /* 0x0000001f021a7220 */ /* 0x0c0fe20000410000 */
[----:B------:R0:W-:Y:S02]  /*6790*/  STL [R1+0x1d8], R3 ;  /* 0x0001d80301007387 */ /* 0x0001e40000100800 */
[----:B------:R-:W-:Y:S01]  /*67a0*/  FFMA.FTZ R27, R2, R31, R27 ;  /* 0x0000001f021b7223 */ /* 0x000fe2000001001b */
[----:B------:R-:W-:Y:S01]  /*67b0*/  FMUL.FTZ R29, R29, R110 ;  /* 0x0000006e1d1d7220 */ /* 0x000fe20000410000 */
[----:B------:R-:W-:Y:S01]  /*67c0*/  FFMA.FTZ R26, R115, R26, R48 ;  /* 0x0000001a731a7223 */ /* 0x000fe20000010030 */
[----:B0-----:R-:W4:Y:S04]  /*67d0*/  LDL.LU R3, [R1+0xf8] ;  /* 0x0000f80001037983 */ /* 0x001f280000300800 */
[----:B------:R0:W-:Y:S04]  /*67e0*/  STL [R1+0x1cc], R0 ;  /* 0x0001cc0001007387 */ /* 0x0001e80000100800 */
[----:B0-----:R-:W2:Y:S04]  /*67f0*/  LDL.LU R0, [R1+0x18] ;  /* 0x0000180001007983 */ /* 0x001ea80000300800 */
[----:B------:R-:W3:Y:S04]  /*6800*/  LDL R111, [R1+0x40] ;  /* 0x00004000016f7983 */ /* 0x000ee80000100800 */
[----:B------:R-:W3:Y:S04]  /*6810*/  LDL R110, [R1+0x48] ;  /* 0x00004800016e7983 */ /* 0x000ee80000100800 */
[----:B------:R-:W3:Y:S04]  /*6820*/  LDL R48, [R1+0x50] ;  /* 0x0000500001307983 */ /* 0x000ee80000100800 */
[----:B------:R0:W-:Y:S02]  /*6830*/  STL [R1+0x8], R27 ;  /* 0x0000081b01007387 */ /* 0x0001e40000100800 */
[----:B0-----:R-:W-:-:S04]  /*6840*/  FMUL.FTZ R27, R6, R29 ;  /* 0x0000001d061b7220 */ /* 0x001fc80000410000 */
[----:B------:R-:W-:Y:S02]  /*6850*/  FFMA.FTZ R27, R114, R27, R26 ;  /* 0x0000001b721b7223 */ /* 0x000fe4000001001a */
[----:B------:R-:W4:Y:S02]  /*6860*/  LDL.LU R26, [R1+0x8] ;  /* 0x00000800011a7983 */ /* 0x000f240000300800 */
[----:B----4-:R-:W-:-:S05]  /*6870*/  FFMA.FTZ R26, R6, R29, R26 ;  /* 0x0000001d061a7223 */ /* 0x010fca000001001a */
[----:B------:R0:W-:Y:S04]  /*6880*/  STS.64 [R3], R26 ;  /* 0x0000001a03007388 */ /* 0x0001e80000000a00 */
[----:B0-----:R0:W5:Y:S04]  /*6890*/  LDL.LU R3, [R1+0x1d8] ;  /* 0x0001d80001037983 */ /* 0x0011680000300800 */
[----:B------:R-:W4:Y:S01]  /*68a0*/  LDL.LU R27, [R1+0x24] ;  /* 0x00002400011b7983 */ /* 0x000f220000300800 */
[----:B------:R-:W-:-:S03]  /*68b0*/  FFMA.FTZ R26, R49, R98, R46 ;  /* 0x00000062311a7223 */ /* 0x000fc6000001002e */
[----:B------:R-:W3:Y:S01]  /*68c0*/  LDL.LU R46, [R1+0x1d4] ;  /* 0x0001d400012e7983 */ /* 0x000ee20000300800 */
[----:B--2---:R-:W-:-:S03]  /*68d0*/  FFMA.FTZ R97, R97, R99, R0 ;  /* 0x0000006361617223 */ /* 0x004fc60000010000 */
[----:B------:R0:W5:Y:S01]  /*68e0*/  LDL.LU R49, [R1+0x1d0] ;  /* 0x0001d00001317983 */ /* 0x0001620000300800 */
[----:B------:R-:W-:Y:S01]  /*68f0*/  FFMA.FTZ R26, R10, R28, R26 ;  /* 0x0000001c0a1a7223 */ /* 0x000fe2000001001a */
[----:B------:R-:W-:Y:S01]  /*6900*/  UIADD3.X UR11, URZ, UR5, URZ, UP0, !UPT ;  /* 0x000000053f0b7290 */ /* 0x000fe200087fe43f */
[----:B------:R-:W-:Y:S01]  /*6910*/  BAR.SYNC.DEFER_BLOCKING 0x0 ;  /* 0x0000000000007b1d */ /* 0x000fe20000010000 */
[----:B----4-:R-:W-:Y:S01]  /*6920*/  FADD.FTZ R96, R27, R96 ;  /* 0x000000601b607221 */ /* 0x010fe20000010000 */
[----:B------:R-:W-:-:S04]  /*6930*/  FADD.FTZ R27, R47, R98 ;  /* 0x000000622f1b7221 */ /* 0x000fc80000010000 */
[----:B------:R-:W2:Y:S01]  /*6940*/  LDL.LU R47, [R1+0x6c] ;  /* 0x00006c00012f7983 */ /* 0x000ea20000300800 */
[----:B------:R-:W-:-:S03]  /*6950*/  FADD.FTZ R99, R96, R99 ;  /* 0x0000006360637221 */ /* 0x000fc60000010000 */
[----:B------:R-:W2:Y:S04]  /*6960*/  LDL R98, [R1+0x30] ;  /* 0x0000300001627983 */ /* 0x000ea80000100800 */
[----:B------:R0:W5:Y:S04]  /*6970*/  LDL.LU R0, [R1+0x1cc] ;  /* 0x0001cc0001007983 */ /* 0x0001680000300800 */
[----:B------:R-:W4:Y:S04]  /*6980*/  LDL.LU R96, [R1+0x74] ;  /* 0x0000740001607983 */ /* 0x000f280000300800 */
[----:B------:R-:W4:Y:S01]  /*6990*/  LDL.LU R10, [R1+0x1c8] ;  /* 0x0001c800010a7983 */ /* 0x000f220000300800 */
[----:B------:R-:W-:Y:S01]  /*69a0*/  FADD.FTZ R27, R27, R28 ;  /* 0x0000001c1b1b7221 */ /* 0x000fe20000010000 */
[----:B------:R-:W-:-:S02]  /*69b0*/  FFMA.FTZ R28, R114, R29, R97 ;  /* 0x0000001d721c7223 */ /* 0x000fc40000010061 */
[----:B------:R-:W2:Y:S01]  /*69c0*/  LDL.LU R114, [R1+0x1c4] ;  /* 0x0001c40001727983 */ /* 0x000ea20000300800 */
[----:B------:R-:W-:-:S03]  /*69d0*/  FADD.FTZ R29, R99, R29 ;  /* 0x0000001d631d7221 */ /* 0x000fc60000010000 */
[----:B------:R-:W3:Y:S04]  /*69e0*/  LDL.LU R97, [R1+0x78] ;  /* 0x0000780001617983 */ /* 0x000ee80000300800 */
[----:B------:R-:W3:Y:S01]  /*69f0*/  LDL.LU R99, [R1+0x70] ;  /* 0x0000700001637983 */ /* 0x000ee20000300800 */
[----:B----4-:R-:W-:Y:S02]  /*6a00*/  FFMA.FTZ R96, R113, R10, R96 ;  /* 0x0000000a71607223 */ /* 0x010fe40000010060 */
[----:B------:R-:W1:Y:S01]  /*6a10*/  S2R R113, SR_TID.X ;  /* 0x0000000000717919 */ /* 0x000e620000002100 */
[----:B--2---:R-:W-:Y:S02]  /*6a20*/  FFMA.FTZ R98, R98, R114, R47 ;  /* 0x0000007262627223 */ /* 0x004fe4000001002f */
[----:B------:R0:W5:Y:S01]  /*6a30*/  LDL.LU R47, [R1+0x1c0] ;  /* 0x0001c000012f7983 */ /* 0x0001620000300800 */
[----:B-1----:R-:W-:-:S02]  /*6a40*/  ISETP.GT.U32.AND P2, PT, R113, 0x1f, PT ;  /* 0x0000001f7100780c */ /* 0x002fc40003f44070 */
[----:B------:R-:W-:Y:S02]  /*6a50*/  LOP3.LUT P1, RZ, R113, 0xffffffe1, RZ, 0xc0, !PT ;  /* 0xffffffe171ff7812 */ /* 0x000fe4000782c0ff */
[----:B------:R-:W3:Y:S02]  /*6a60*/  LDL.LU R113, [R1+0x1bc] ;  /* 0x0001bc0001717983 */ /* 0x000ee40000300800 */
[----:B---3--:R-:W-:Y:S02]  /*6a70*/  FFMA.FTZ R96, R112, R113, R96 ;  /* 0x0000007170607223 */ /* 0x008fe40000010060 */
[----:B------:R-:W2:Y:S02]  /*6a80*/  LDL.LU R112, [R1+0x1b8] ;  /* 0x0001b80001707983 */ /* 0x000ea40000300800 */
[----:B--2---:R-:W-:Y:S02]  /*6a90*/  FFMA.FTZ R98, R111, R112, R98 ;  /* 0x000000706f627223 */ /* 0x004fe40000010062 */
[----:B------:R-:W2:Y:S01]  /*6aa0*/  LDL.LU R111, [R1+0x1b4] ;  /* 0x0001b400016f7983 */ /* 0x000ea20000300800 */
[----:B------:R-:W-:Y:S01]  /*6ab0*/  FADD.FTZ R97, R10, R97 ;  /* 0x000000610a617221 */ /* 0x000fe20000010000 */
[----:B--2---:R-:W-:-:S02]  /*6ac0*/  FFMA.FTZ R96, R110, R111, R96 ;  /* 0x0000006f6e607223 */ /* 0x004fc40000010060 */
[----:B------:R-:W2:Y:S01]  /*6ad0*/  LDL.LU R110, [R1+0x1b0] ;  /* 0x0001b000016e7983 */ /* 0x000ea20000300800 */
[----:B------:R-:W-:Y:S01]  /*6ae0*/  FADD.FTZ R99, R114, R99 ;  /* 0x0000006372637221 */ /* 0x000fe20000010000 */
[----:B------:R-:W-:-:S03]  /*6af0*/  FADD.FTZ R97, R97, R113 ;  /* 0x0000007161617221 */ /* 0x000fc60000010000 */
[----:B------:R-:W-:Y:S01]  /*6b00*/  FADD.FTZ R99, R99, R112 ;  /* 0x0000007063637221 */ /* 0x000fe20000010000 */
[----:B------:R-:W-:Y:S01]  /*6b10*/  FADD.FTZ R97, R97, R111 ;  /* 0x0000006f61617221 */ /* 0x000fe20000010000 */
[----:B------:R-:W-:-:S03]  /*6b20*/  FFMA.FTZ R96, R46, R109, R96 ;  /* 0x0000006d2e607223 */ /* 0x000fc60000010060 */
        /* <DEDUP_REMOVED lines=23> */
[----:B------:R-:W-:Y:S01]  /*6ca0*/  FFMA.FTZ R96, R116, R25, R96 ;  /* 0x0000001974607223 */ /* 0x000fe20000010060 */
[----:B------:R-:W-:Y:S02]  /*6cb0*/  UISETP.GE.U32.AND UP0, UPT, UR10, UR16, UPT ;  /* 0x000000100a00728c */ /* 0x000fe4000bf06070 */
[----:B------:R-:W-:Y:S02]  /*6cc0*/  FADD.FTZ R97, R97, R25 ;  /* 0x0000001961617221 */ /* 0x000fe40000010000 */
[----:B------:R-:W-:-:S06]  /*6cd0*/  UISETP.GE.AND.EX UP0, UPT, UR11, UR17, UPT, UP0 ;  /* 0x000000110b00728c */ /* 0x000fcc000bf06300 */
[----:B------:R-:W-:Y:S01]  /*6ce0*/  PLOP3.LUT P0, PT, PT, PT, UP0, 0x80, 0x0 ;  /* 0x000000000000781c */ /* 0x000fe20003f0f008 */
[----:B--2---:R-:W-:Y:S01]  /*6cf0*/  FFMA.FTZ R98, R48, R110, R98 ;  /* 0x0000006e30627223 */ /* 0x004fe20000010062 */
[----:B------:R-:W-:Y:S01]  /*6d00*/  FADD.FTZ R99, R99, R110 ;  /* 0x0000006e63637221 */ /* 0x000fe20000010000 */
[----:B------:R0:W5:Y:S02]  /*6d10*/  LDL.LU R48, [R1+0x1ac] ;  /* 0x0001ac0001307983 */ /* 0x0001640000300800 */
[----:B------:R-:W-:Y:S01]  /*6d20*/  FFMA.FTZ R98, R45, R108, R98 ;  /* 0x0000006c2d627223 */ /* 0x000fe20000010062 */
        /* <DEDUP_REMOVED lines=35> */
[----:B------:R-:W-:-:S02]  /*6f60*/  FFMA.FTZ R98, R115, R31, R98 ;  /* 0x0000001f73627223 */ /* 0x000fc40000010062 */
[----:B------:R0:W5:Y:S04]  /*6f70*/  LDL.LU R34, [R1+0x178] ;  /* 0x0001780001227983 */ /* 0x0001680000300800 */
[----:B------:R0:W5:Y:S04]  /*6f80*/  LDL.LU R33, [R1+0x174] ;  /* 0x0001740001217983 */ /* 0x0001680000300800 */
[----:B------:R0:W5:Y:S04]  /*6f90*/  LDL.LU R32, [R1+0x170] ;  /* 0x0001700001207983 */ /* 0x0001680000300800 */
[----:B------:R1:W-:Y:S04]  /*6fa0*/  STL [R1+0x6c], R98 ;  /* 0x00006c6201007387 */ /* 0x0003e80000100800 */
[----:B------:R0:W-:Y:S01]  /*6fb0*/  STL [R1+0x74], R96 ;  /* 0x0000746001007387 */ /* 0x0001e20000100800 */
[----:B-1----:R-:W-:-:S03]  /*6fc0*/  FADD.FTZ R98, R99, R31 ;  /* 0x0000001f63627221 */ /* 0x002fc60000010000 */
[----:B------:R0:W-:Y:S04]  /*6fd0*/  STL [R1+0x78], R97 ;  /* 0x0000786101007387 */ /* 0x0001e80000100800 */
[----:B------:R0:W-:Y:S01]  /*6fe0*/  STL [R1+0x70], R98 ;  /* 0x0000706201007387 */ /* 0x0001e20000100800 */
[----:B------:R-:W-:Y:S05]  /*6ff0*/  @!P0 BRA `(.L_x_1109) ;  /* 0x0000000000e88947 */ /* 0x000fea0003800000 */
[----:B------:R1:W-:Y:S04]  /*7000*/  STL.64 [R1+0x188], R8 ;  /* 0x0001880801007387 */ /* 0x0003e80000100a00 */
[----:B------:R2:W-:Y:S01]  /*7010*/  STL [R1+0x184], R6 ;  /* 0x0001840601007387 */ /* 0x0005e20000100800 */
[----:B-1----:R-:W-:Y:S02]  /*7020*/  MOV R8, R96 ;  /* 0x0000006000087202 */ /* 0x002fe40000000f00 */
[----:B0-----:R-:W0:Y:S01]  /*7030*/  S2R R96, SR_TID.X ;  /* 0x0000000000607919 */ /* 0x001e220000002100 */
[----:B------:R-:W-:Y:S01]  /*7040*/  MOV R9, R97 ;  /* 0x0000006100097202 */ /* 0x000fe20000000f00 */
[----:B--2---:R-:W2:Y:S04]  /*7050*/  LDL R6, [R1+0x158] ;  /* 0x0001580001067983 */ /* 0x004ea80000100800 */
[----:B-----5:R1:W-:Y:S04]  /*7060*/  STL [R1+0x180], R0 ;  /* 0x0001800001007387 */ /* 0x0203e80000100800 */
[----:B------:R-:W3:Y:S04]  /*7070*/  LDL R99, [R1+0x164] ;  /* 0x0001640001637983 */ /* 0x000ee80000100800 */
[----:B-1----:R-:W4:Y:S04]  /*7080*/  LDL R0, [R1+0x168] ;  /* 0x0001680001007983 */ /* 0x002f280000100800 */
[----:B------:R1:W-:Y:S01]  /*7090*/  STL.64 [R1+0x178], R4 ;  /* 0x0001780401007387 */ /* 0x0003e20000100a00 */
[----:B0-----:R-:W-:-:S02]  /*70a0*/  SHF.L.U32 R97, R96, 0x1, RZ ;  /* 0x0000000160617819 */ /* 0x001fc400000006ff */
[----:B-1----:R-:W-:Y:S01]  /*70b0*/  MOV R5, R98 ;  /* 0x0000006200057202 */ /* 0x002fe20000000f00 */
[----:B------:R-:W3:Y:S01]  /*70c0*/  LDL R4, [R1+0x6c] ;  /* 0x00006c0001047983 */ /* 0x000ee20000100800 */
[----:B------:R-:W-:-:S03]  /*70d0*/  LOP3.LUT R98, R97, 0x18, RZ, 0xc0, !PT ;  /* 0x0000001861627812 */ /* 0x000fc600078ec0ff */
[----:B------:R-:W2:Y:S04]  /*70e0*/  LDL R97, [R1+0x160] ;  /* 0x0001600001617983 */ /* 0x000ea80000100800 */
[----:B------:R0:W-:Y:S02]  /*70f0*/  STL.64 [R1+0x170], R2 ;  /* 0x0001700201007387 */ /* 0x0001e40000100a00 */
[----:B0-----:R-:W0:Y:S01]  /*7100*/  S2R R3, SR_TID.X ;  /* 0x0000000000037919 */ /* 0x001e220000002100 */
[----:B------:R-:W-:-:S04]  /*7110*/  LEA R96, R96, UR9, 0x5 ;  /* 0x0000000960607c11 */ /* 0x000fc8000f8e28ff */
[----:B------:R-:W-:-:S05]  /*7120*/  IADD3 R96, R96, R98, RZ ;  /* 0x0000006260607210 */ /* 0x000fca0007ffe0ff */
[----:B------:R1:W-:Y:S01]  /*7130*/  STS.64 [R96], R8 ;  /* 0x0000000860007388 */ /* 0x0003e20000000a00 */
[----:B0-----:R-:W-:-:S04]  /*7140*/  SHF.R.S32.HI R98, RZ, 0x1f, R3 ;  /* 0x0000001fff627819 */ /* 0x001fc80000011403 */
[----:B------:R-:W-:Y:S02]  /*7150*/  LEA.HI R98, R98, R3, RZ, 0x2 ;  /* 0x0000000362627211 */ /* 0x000fe400078f10ff */
[----:B------:R-:W2:Y:S04]  /*7160*/  LDL.64 R2, [R1+0x110] ;  /* 0x0001100001027983 */ /* 0x000ea80000100a00 */
[----:B-1----:R1:W5:Y:S04]  /*7170*/  LDL.LU.64 R8, [R1+0x188] ;  /* 0x0001880001087983 */ /* 0x0023680000300a00 */
[----:B------:R-:W2:Y:S01]  /*7180*/  LDL R96, [R1+0x15c] ;  /* 0x00015c0001607983 */ /* 0x000ea20000100800 */
[----:B------:R-:W-:-:S04]  /*7190*/  SHF.R.S32.HI R98, RZ, 0x2, R98 ;  /* 0x00000002ff627819 */ /* 0x000fc80000011462 */
[----:B------:R-:W-:Y:S01]  /*71a0*/  LEA R98, R98, UR9, 0x5 ;  /* 0x0000000962627c11 */ /* 0x000fe2000f8e28ff */
[----:B----4-:R0:W-:Y:S04]  /*71b0*/  STS.64 [R0], R26 ;  /* 0x0000001a00007388 */ /* 0x0101e80000000a00 */
[----:B---3--:R3:W-:Y:S04]  /*71c0*/  STS.64 [R99], R4 ;  /* 0x0000000463007388 */ /* 0x0087e80000000a00 */
[----:B--2---:R-:W-:Y:S01]  /*71d0*/  STS.64 [R97], R28 ;  /* 0x0000001c61007388 */ /* 0x004fe20000000a00 */
[-C--:B------:R-:W-:Y:S01]  /*71e0*/  LEA R96, R96, R98.reuse, 0x3 ;  /* 0x0000006260607211 */ /* 0x080fe200078e18ff */
[----:B------:R-:W-:Y:S01]  /*71f0*/  BAR.SYNC.DEFER_BLOCKING 0x0 ;  /* 0x0000000000007b1d */ /* 0x000fe20000010000 */
[----:B------:R-:W-:-:S05]  /*7200*/  LEA R98, R6, R98, 0x3 ;  /* 0x0000006206627211 */ /* 0x000fca00078e18ff */
[----:B------:R1:W5:Y:S04]  /*7210*/  LDL.LU R6, [R1+0x184] ;  /* 0x0001840001067983 */ /* 0x0003680000300800 */
[----:B0-----:R1:W5:Y:S04]  /*7220*/  LDL.LU R0, [R1+0x180] ;  /* 0x0001800001007983 */ /* 0x0013680000300800 */
[----:B---3--:R1:W5:Y:S04]  /*7230*/  LDL.LU.64 R4, [R1+0x178] ;  /* 0x0001780001047983 */ /* 0x0083680000300a00 */
[----:B------:R-:W0:Y:S04]  /*7240*/  LDS.64 R96, [R96] ;  /* 0x0000000060607984 */ /* 0x000e280000000a00 */
[----:B------:R-:W2:Y:S01]  /*7250*/  LDS.64 R98, [R98+0x1e00] ;  /* 0x001e000062627984 */ /* 0x000ea20000000a00 */
[----:B0-----:R-:W-:Y:S01]  /*7260*/  FADD.FTZ R97, RZ, R97 ;  /* 0x00000061ff617221 */ /* 0x001fe20000010000 */
[----:B------:R-:W-:-:S03]  /*7270*/  FADD.FTZ R96, RZ, R96 ;  /* 0x00000060ff607221 */ /* 0x000fc60000010000 */
[----:B--2---:R-:W-:Y:S01]  /*7280*/  FADD.FTZ R99, R97, R99 ;  /* 0x0000006361637221 */ /* 0x004fe20000010000 */
[----:B------:R-:W-:Y:S01]  /*7290*/  FADD.FTZ R98, R96, R98 ;  /* 0x0000006260627221 */ /* 0x000fe20000010000 */
[----:B------:R-:W2:Y:S04]  /*72a0*/  LDL R97, [R1+0x150] ;  /* 0x0001500001617983 */ /* 0x000ea80000100800 */
[----:B------:R-:W3:Y:S04]  /*72b0*/  LDL R96, [R1+0x154] ;  /* 0x0001540001607983 */ /* 0x000ee80000100800 */
[----:B------:R0:W-:Y:S04]  /*72c0*/  STG.E.64 desc[UR14][R2.64+0x8000], R98 ;  /* 0x0080006202007986 */ /* 0x0001e8000c101b0e */
[----:B0-----:R1:W5:Y:S04]  /*72d0*/  LDL.LU.64 R2, [R1+0x170] ;  /* 0x0001700001027983 */ /* 0x0013680000300a00 */
[----:B------:R-:W4:Y:S02]  /*72e0*/  LDL R99, [R1+0x100] ;  /* 0x0001000001637983 */ /* 0x000f240000100800 */
[----:B----4-:R-:W-:-:S04]  /*72f0*/  LEA R98, R99, UR9, 0x5 ;  /* 0x0000000963627c11 */ /* 0x010fc8000f8e28ff */
[-C--:B---3--:R-:W-:Y:S02]  /*7300*/  LEA R96, R96, R98.reuse, 0x3 ;  /* 0x0000006260607211 */ /* 0x088fe400078e18ff */
[----:B--2---:R-:W-:-:S04]  /*7310*/  LEA R98, R97, R98, 0x3 ;  /* 0x0000006261627211 */ /* 0x004fc800078e18ff */
[----:B------:R-:W0:Y:S04]  /*7320*/  LDS.64 R96, [R96] ;  /* 0x0000000060607984 */ /* 0x000e280000000a00 */
[----:B------:R-:W2:Y:S01]  /*7330*/  LDS.64 R98, [R98+0x1e00] ;  /* 0x001e000062627984 */ /* 0x000ea20000000a00 */
[----:B0-----:R-:W-:Y:S01]  /*7340*/  FADD.FTZ R97, RZ, R97 ;  /* 0x00000061ff617221 */ /* 0x001fe20000010000 */
[----:B------:R-:W-:-:S03]  /*7350*/  FADD.FTZ R96, RZ, R96 ;  /* 0x00000060ff607221 */ /* 0x000fc60000010000 */
[----:B--2---:R-:W-:Y:S01]  /*7360*/  FADD.FTZ R99, R97, R99 ;  /* 0x0000006361637221 */ /* 0x004fe20000010000 */
[----:B------:R-:W-:Y:S02]  /*7370*/  FADD.FTZ R98, R96, R98 ;  /* 0x0000006260627221 */ /* 0x000fe40000010000 */
[----:B------:R-:W2:Y:S04]  /*7380*/  LDL.64 R96, [R1+0x108] ;  /* 0x0001080001607983 */ /* 0x000ea80000100a00 */
[----:B--2---:R1:W-:Y:S02]  /*7390*/  STG.E.64 desc[UR14][R96.64+0x8000], R98 ;  /* 0x0080006260007986 */ /* 0x0043e4000c101b0e */
.L_x_1109:
[----:B------:R-:W-:Y:S01]  /*73a0*/  BSSY B0, `(.L_x_1110) ;  /* 0x000003f000007945 */ /* 0x000fe20003800000 */
[----:B01----:R-:W-:-:S03]  /*73b0*/  CS2R R96, SRZ ;  /* 0x0000000000607805 */ /* 0x003fc6000001ff00 */
[----:B------:R-:W-:Y:S05]  /*73c0*/  @P2 BRA `(.L_x_1111) ;  /* 0x0000000000f02947 */ /* 0x000fea0003800000 */
[----:B------:R-:W2:Y:S04]  /*73d0*/  LDL R99, [R1+0x14c] ;  /* 0x00014c0001637983 */ /* 0x000ea80000100800 */
[----:B------:R-:W3:Y:S04]  /*73e0*/  LDL R98, [R1+0x148] ;  /* 0x0001480001627983 */ /* 0x000ee80000100800 */
[----:B--2---:R-:W0:Y:S04]  /*73f0*/  LDS.64 R96, [R99] ;  /* 0x0000000063607984 */ /* 0x004e280000000a00 */
[----:B---3--:R-:W1:Y:S01]  /*7400*/  LDS.64 R98, [R98] ;  /* 0x0000000062627984 */ /* 0x008e620000000a00 */
[----:B0-----:R-:W-:Y:S01]  /*7410*/  FADD.FTZ R96, RZ, R96 ;  /* 0x00000060ff607221 */ /* 0x001fe20000010000 */
[----:B------:R-:W-:-:S03]  /*7420*/  FADD.FTZ R97, RZ, R97 ;  /* 0x00000061ff617221 */ /* 0x000fc60000010000 */
[----:B-1----:R-:W-:Y:S02]  /*7430*/  FADD.FTZ R98, R96, R98 ;  /* 0x0000006260627221 */ /* 0x002fe40000010000 */
[----:B------:R-:W2:Y:S01]  /*7440*/  LDL R96, [R1+0x144] ;  /* 0x0001440001607983 */ /* 0x000ea20000100800 */
[----:B------:R-:W-:-:S03]  /*7450*/  FADD.FTZ R99, R97, R99 ;  /* 0x0000006361637221 */ /* 0x000fc60000010000 */
[----:B--2---:R-:W0:Y:S02]  /*7460*/  LDS.64 R96, [R96] ;  /* 0x0000000060607984 */ /* 0x004e240000000a00 */
[----:B0-----:R-:W-:Y:S02]  /*7470*/  FADD.FTZ R98, R98, R96 ;  /* 0x0000006062627221 */ /* 0x001fe40000010000 */
        /* <DEDUP_REMOVED lines=47> */
[----:B0-----:R-:W-:Y:S01]  /*7770*/  FADD.FTZ R96, R98, R96 ;  /* 0x0000006062607221 */ /* 0x001fe20000010000 */
[----:B------:R-:W-:-:S07]  /*7780*/  FADD.FTZ R97, R99, R97 ;  /* 0x0000006163617221 */ /* 0x000fce0000010000 */
.L_x_1111:
[----:B------:R-:W-:Y:S05]  /*7790*/  BSYNC B0 ;  /* 0x0000000000007941 */ /* 0x000fea0003800000 */
.L_x_1110:
[----:B------:R-:W0:Y:S01]  /*77a0*/  @!P1 LDC R98, c[0x0][0x10] ;  /* 0x00000400ff629b82 */ /* 0x000e220000000800 */
[----:B------:R-:W-:Y:S01]  /*77b0*/  MOV R99, UR4 ;  /* 0x0000000400637c02 */ /* 0x000fe20008000f00 */
[----:B-----5:R1:W-:Y:S04]  /*77c0*/  STL.64 [R1+0x178], R4 ;  /* 0x0001780401007387 */ /* 0x0203e80000100a00 */
[----:B------:R-:W-:Y:S04]  /*77d0*/  STL [R1+0x174], R2 ;  /* 0x0001740201007387 */ /* 0x000fe80000100800 */
[----:B------:R-:W-:Y:S01]  /*77e0*/  STL [R1+0x170], R0 ;  /* 0x0001700001007387 */ /* 0x000fe20000100800 */
[----:B------:R-:W-:Y:S01]  /*77f0*/  PRMT R40, R37, 0x7632, R40 ;  /* 0x0000763225287816 */ /* 0x000fe20000000028 */
[----:B-1----:R-:W1:Y:S01]  /*7800*/  @!P1 LDC.64 R4, c[0x0][0x260] ;  /* 0x00009800ff049b82 */ /* 0x002e620000000a00 */
[----:B0-----:R-:W-:Y:S01]  /*7810*/  @!P1 IMAD R98, R98, R99, UR8 ;  /* 0x0000000862629e24 */ /* 0x001fe2000f8e0263 */
[----:B------:R-:W0:Y:S04]  /*7820*/  SHFL.BFLY PT, R2, R96, 0x1, 0x1f ;  /* 0x0c201f0060027f89 */ /* 0x000e2800000e0000 */
[----:B------:R-:W2:Y:S01]  /*7830*/  LDL R99, [R1+0x16c] ;  /* 0x00016c0001637983 */ /* 0x000ea20000100800 */
[----:B------:R-:W-:-:S03]  /*7840*/  PRMT R41, R40, 0x7632, R41 ;  /* 0x0000763228297816 */ /* 0x000fc60000000029 */
[----:B------:R-:W3:Y:S01]  /*7850*/  SHFL.BFLY PT, R0, R97, 0x1, 0x1f ;  /* 0x0c201f0061007f89 */ /* 0x000ee200000e0000 */
[----:B------:R-:W-:-:S04]  /*7860*/  PRMT R46, R41, 0x7632, R46 ;  /* 0x00007632292e7816 */ /* 0x000fc8000000002e */
        /* <DEDUP_REMOVED lines=26> */
[----:B------:R-:W-:Y:S01]  /*7a10*/  PRMT R36, R93, 0x7632, R36 ;  /* 0x000076325d247816 */ /* 0x000fe20000000024 */
[----:B0-----:R-:W-:Y:S01]  /*7a20*/  FADD.FTZ R96, R2, R96 ;  /* 0x0000006002607221 */ /* 0x001fe20000010000 */
[----:B------:R-:W-:Y:S01]  /*7a30*/  PRMT R86, R33, 0x7632, R86 ;  /* 0x0000763221567816 */ /* 0x000fe20000000056 */
[----:B------:R-:W-:Y:S01]  /*7a40*/  UISETP.GE.U32.AND UP0, UPT, UR10, UR16, UPT ;  /* 0x000000100a00728c */ /* 0x000fe2000bf06070 */
[----:B------:R-:W-:Y:S01]  /*7a50*/  PRMT R32, R95, 0x7632, R32 ;  /* 0x000076325f207816 */ /* 0x000fe20000000020 */
[----:B---3--:R-:W-:Y:S01]  /*7a60*/  FADD.FTZ R97, R0, R97 ;  /* 0x0000006100617221 */ /* 0x008fe20000010000 */
[----:B------:R-:W-:Y:S01]  /*7a70*/  PRMT R33, R94, 0x7632, R33 ;  /* 0x000076325e217816 */ /* 0x000fe20000000021 */
        /* <DEDUP_REMOVED lines=29> */
[----:B--2---:R-:W-:-:S04]  /*7c50*/  @!P1 LEA R98, R98, R99, 0x9 ;  /* 0x0000006362629211 */ /* 0x004fc800078e48ff */
[----:B------:R-:W-:-:S05]  /*7c60*/  @!P1 SHF.L.U32 R98, R98, 0x1, RZ ;  /* 0x0000000162629819 */ /* 0x000fca00000006ff */
[----:B-1----:R-:W-:Y:S02]  /*7c70*/  @!P1 IMAD.WIDE.U32 R98, R98, 0x4, R4 ;  /* 0x0000000462629825 */ /* 0x002fe400078e0004 */
[----:B------:R0:W5:Y:S04]  /*7c80*/  LDL.LU.64 R4, [R1+0x178] ;  /* 0x0001780001047983 */ /* 0x0001680000300a00 */
[----:B------:R0:W5:Y:S04]  /*7c90*/  LDL.LU R2, [R1+0x174] ;  /* 0x0001740001027983 */ /* 0x0001680000300800 */
[----:B------:R0:W5:Y:S04]  /*7ca0*/  LDL.LU R0, [R1+0x170] ;  /* 0x0001700001007983 */ /* 0x0001680000300800 */
[----:B------:R-:W-:Y:S04]  /*7cb0*/  STL.S16 [R1], R36 ;  /* 0x0000002401007387 */ /* 0x000fe80000100600 */
[----:B------:R-:W-:Y:S04]  /*7cc0*/  STL.S16 [R1+0x8], R32 ;  /* 0x0000082001007387 */ /* 0x000fe80000100600 */
[----:B------:R-:W-:Y:S04]  /*7cd0*/  STL.S16 [R1+0x4], R33 ;  /* 0x0000042101007387 */ /* 0x000fe80000100600 */
[----:B------:R1:W-:Y:S01]  /*7ce0*/  @!P1 STG.E.64 desc[UR14][R98.64], R96 ;  /* 0x0000006062009986 */ /* 0x0003e2000c101b0e */
[----:B------:R-:W-:-:S02]  /*7cf0*/  PLOP3.LUT P1, PT, PT, PT, UP0, 0x80, 0x0 ;  /* 0x000000000000781c */ /* 0x000fc40003f2f008 */
[----:B-1----:R-:W-:Y:S02]  /*7d00*/  PRMT R96, R92, 0x7632, R96 ;  /* 0x000076325c607816 */ /* 0x002fe40000000060 */
[----:B------:R-:W-:Y:S02]  /*7d10*/  PRMT R98, R90, 0x7632, R98 ;  /* 0x000076325a627816 */ /* 0x000fe40000000062 */
[----:B------:R-:W-:-:S07]  /*7d20*/  PRMT R99, R91, 0x7632, R99 ;  /* 0x000076325b637816 */ /* 0x000fce0000000063 */
[----:B0-----:R-:W-:Y:S05]  /*7d30*/  @P1 BRA `(.L_x_1112) ;  /* 0x0000000000601947 */ /* 0x001fea0003800000 */
        /* <DEDUP_REMOVED lines=13> */
.L_x_1114:
        /* <DEDUP_REMOVED lines=8> */
.L_x_1113:
[----:B------:R-:W-:Y:S05]  /*7e90*/  WARPSYNC.ALL ;  /* 0x0000000000007948 */ /* 0x000fea0003800000 */
[----:B------:R-:W-:Y:S06]  /*7ea0*/  BAR.SYNC.DEFER_BLOCKING 0x0 ;  /* 0x0000000000007b1d */ /* 0x000fec0000010000 */
[----:B------:R-:W-:Y:S05]  /*7eb0*/  BRA `(.L_x_1115) ;  /* 0x0000000000547947 */ /* 0x000fea0003800000 */
.L_x_1112:
        /* <DEDUP_REMOVED lines=11> */
.L_x_1117:
        /* <DEDUP_REMOVED lines=8> */
.L_x_1116:
[----:B------:R-:W-:Y:S05]  /*7ff0*/  WARPSYNC.ALL ;  /* 0x0000000000007948 */ /* 0x000fea0003800000 */
[----:B------:R-:W-:Y:S06]  /*8000*/  BAR.SYNC.DEFER_BLOCKING 0x0 ;  /* 0x0000000000007b1d */ /* 0x000fec0000010000 */
.L_x_1115:
[----:B------:R-:W0:Y:S01]  /*8010*/  S2R R91, SR_TID.X ;  /* 0x00000000005b7919 */ /* 0x000e220000002100 */
[----:B------:R-:W1:Y:S01]  /*8020*/  S2R R32, SR_TID.X ;  /* 0x0000000000207919 */ /* 0x000e620000002100 */
[----:B-----5:R2:W-:Y:S01]  /*8030*/  STL [R1+0x174], R4 ;  /* 0x0001740401007387 */ /* 0x0205e20000100800 */
[----:B------:R-:W3:Y:S01]  /*8040*/  S2UR UR13, SR_CgaCtaId ;  /* 0x00000000000d79c3 */ /* 0x000ee20000008800 */
[----:B------:R-:W-:Y:S01]  /*8050*/  SHF.L.U32 R85, R85, 0x10, RZ ;  /* 0x0000001055557819 */ /* 0x000fe200000006ff */
[----:B------:R-:W-:Y:S01]  /*8060*/  ULDC.64 UR22, c[0x0][0x210] ;  /* 0x0000840000167ab9 */ /* 0x000fe20000000a00 */
[----:B------:R4:W-:Y:S04]  /*8070*/  STL [R1+0x170], R3 ;  /* 0x0001700301007387 */ /* 0x0009e80000100800 */
[----:B--2---:R-:W2:Y:S04]  /*8080*/  LDL R4, [R1+0xfc] ;  /* 0x0000fc0001047983 */ /* 0x004ea80000100800 */
[----:B----4-:R-:W4:Y:S01]  /*8090*/  LDL.LU R3, [R1+0x1c] ;  /* 0x00001c0001037983 */ /* 0x010f220000300800 */
[----:B0-----:R-:W-:-:S02]  /*80a0*/  ISETP.GT.U32.AND P1, PT, R91, 0xff, PT ;  /* 0x000000ff5b00780c */ /* 0x001fc40003f24070 */
[----:B-1----:R-:W-:-:S11]  /*80b0*/  SHF.L.U32 R36, R32, 0x1, RZ ;  /* 0x0000000120247819 */ /* 0x002fd600000006ff */
[----:B------:R-:W-:Y:S01]  /*80c0*/  VOTEU.ALL UP0, P1 ;  /* 0x00000000003f7886 */ /* 0x000fe20000800000 */
[----:B------:R-:W0:Y:S01]  /*80d0*/  @!P1 LDC.64 R32, c[0x0][0x260] ;  /* 0x00009800ff209b82 */ /* 0x000e220000000a00 */
[----:B------:R-:W-:-:S03]  /*80e0*/  @!P1 LOP3.LUT R36, R36, 0x7fffffe0, RZ, 0xc0, !PT ;  /* 0x7fffffe024249812 */ /* 0x000fc600078ec0ff */
[----:B------:R-:W-:Y:S02]  /*80f0*/  @!UP0 ULDC UR5, c[0x0][0x10] ;  /* 0x0000040000058ab9 */ /* 0x000fe40000000800 */
[----:B------:R-:W-:-:S06]  /*8100*/  @!UP0 UIMAD UR5, UR5, UR4, UR8 ;  /* 0x00000004050582a4 */ /* 0x000fcc000f8e0208 */
[----:B------:R-:W-:-:S04]  /*8110*/  MOV R37, UR5 ;  /* 0x0000000500257c02 */ /* 0x000fc80008000f00 */
[----:B------:R-:W-:Y:S02]  /*8120*/  @!P1 LEA R36, R37, R36, 0x9 ;  /* 0x0000002425249211 */ /* 0x000fe400078e48ff */
[----:B------:R-:W-:-:S04]  /*8130*/  @!P1 LOP3.LUT R37, R91, 0xf, RZ, 0xc0, !PT ;  /* 0x0000000f5b259812 */ /* 0x000fc800078ec0ff */
[----:B------:R-:W-:-:S04]  /*8140*/  @!P1 IADD3 R36, R36, R37, RZ ;  /* 0x0000002524249210 */ /* 0x000fc80007ffe0ff */
[----:B------:R-:W-:-:S04]  /*8150*/  @!P1 SHF.L.U32 R36, R36, 0x1, RZ ;  /* 0x0000000124249819 */ /* 0x000fc800000006ff */
[C---:B------:R-:W-:Y:S01]  /*8160*/  @!P1 IADD3 R88, R36.reuse, 0x20, RZ ;  /* 0x0000002024589810 */ /* 0x040fe20007ffe0ff */
[----:B0-----:R-:W-:-:S04]  /*8170*/  @!P1 IMAD.WIDE.U32 R36, R36, 0x4, R32 ;  /* 0x0000000424249825 */ /* 0x001fc800078e0020 */
[----:B------:R-:W-:Y:S02]  /*8180*/  @!P1 IMAD.WIDE.U32 R32, R88, 0x4, R32 ;  /* 0x0000000458209825 */ /* 0x000fe400078e0020 */
[----:B------:R-:W2:Y:S04]  /*8190*/  @!P1 LDG.E.64 R36, desc[UR14][R36.64] ;  /* 0x0000000e24249981 */ /* 0x000ea8000c1e1b00 */
[----:B------:R-:W4:Y:S01]  /*81a0*/  @!P1 LDG.E.64 R32, desc[UR14][R32.64] ;  /* 0x0000000e20209981 */ /* 0x000f22000c1e1b00 */
[----:B------:R-:W-:Y:S01]  /*81b0*/  HFMA2.MMA R88, -RZ, RZ, 0, 0 ;  /* 0x00000000ff587435 */ /* 0x000fe200000001ff */
[----:B------:R-:W-:Y:S02]  /*81c0*/  UMOV UR5, 0x400 ;  /* 0x0000040000057882 */ /* 0x000fe40000000000 */
[----:B------:R-:W-:-:S04]  /*81d0*/  UIADD3 UR5, UR5, 0x5280, URZ ;  /* 0x0000528005057890 */ /* 0x000fc8000fffe03f */
[----:B---3--:R-:W-:Y:S01]  /*81e0*/  ULEA UR5, UR13, UR5, 0x18 ;  /* 0x000000050d057291 */ /* 0x008fe2000f8ec03f */
[----:B------:R-:W-:Y:S02]  /*81f0*/  SHF.L.U32 R86, R86, 0x10, RZ ;  /* 0x0000001056567819 */ /* 0x000fe400000006ff */
[----:B------:R-:W-:-:S03]  /*8200*/  SHF.L.U32 R87, R87, 0x10, RZ ;  /* 0x0000001057577819 */ /* 0x000fc600000006ff */
[----:B------:R-:W-:Y:S01]  /*8210*/  FADD.FTZ R86, -R30, R86 ;  /* 0x000000561e567221 */ /* 0x000fe20000010100 */
[----:B------:R-:W-:Y:S01]  /*8220*/  SHF.L.U32 R34, R34, 0x10, RZ ;  /* 0x0000001022227819 */ /* 0x000fe200000006ff */
[----:B--2---:R-:W-:Y:S01]  /*8230*/  @!P1 FADD.FTZ R36, RZ, R36 ;  /* 0x00000024ff249221 */ /* 0x004fe20000010000 */
[----:B------:R-:W-:-:S03]  /*8240*/  @!P1 FADD.FTZ R37, RZ, R37 ;  /* 0x00000025ff259221 */ /* 0x000fc60000010000 */
[----:B----4-:R-:W-:Y:S01]  /*8250*/  @!P1 FADD.FTZ R88, R32, R36 ;  /* 0x0000002420589221 */ /* 0x010fe20000010000 */
[----:B------:R-:W-:Y:S01]  /*8260*/  MOV R32, RZ ;  /* 0x000000ff00207202 */ /* 0x000fe20000000f00 */
[----:B------:R-:W-:-:S03]  /*8270*/  @!P1 FADD.FTZ R32, R33, R37 ;  /* 0x0000002521209221 */ /* 0x000fc60000010000 */
        /* <DEDUP_REMOVED lines=10> */
[----:B------:R-:W-:Y:S01]  /*8320*/  LOP3.LUT P1, RZ, R91, 0xffffff0f, RZ, 0xc0, !PT ;  /* 0xffffff0f5bff7812 */ /* 0x000fe2000782c0ff */
[----:B0-----:R-:W-:Y:S01]  /*8330*/  FADD.FTZ R33, R32, R33 ;  /* 0x0000002120217221 */ /* 0x001fe20000010000 */
[----:B-1----:R-:W-:-:S04]  /*8340*/  FADD.FTZ R36, R37, R36 ;  /* 0x0000002425247221 */ /* 0x002fc80000010000 */
[----:B------:R-:W0:Y:S04]  /*8350*/  SHFL.BFLY PT, R37, R33, 0x1, 0x1f ;  /* 0x0c201f0021257f89 */ /* 0x000e2800000e0000 */
[----:B------:R-:W1:Y:S01]  /*8360*/  SHFL.BFLY PT, R32, R36, 0x1, 0x1f ;  /* 0x0c201f0024207f89 */ /* 0x000e6200000e0000 */
[----:B------:R-:W-:Y:S01]  /*8370*/  SHF.R.U32.HI R91, RZ, 0x1, R91 ;  /* 0x00000001ff5b7819 */ /* 0x000fe2000001165b */
[----:B0-----:R-:W-:Y:S01]  /*8380*/  FADD.FTZ R37, R33, R37 ;  /* 0x0000002521257221 */ /* 0x001fe20000010000 */
[----:B-1----:R-:W-:Y:S02]  /*8390*/  FADD.FTZ R32, R36, R32 ;  /* 0x0000002024207221 */ /* 0x002fe40000010000 */
[----:B------:R-:W-:Y:S02]  /*83a0*/  @!P1 LOP3.LUT R36, R91, 0x7ffffff8, RZ, 0xc0, !PT ;  /* 0x7ffffff85b249812 */ /* 0x000fe400078ec0ff */
[----:B------:R-:W-:Y:S01]  /*83b0*/  @!P1 FMUL.FTZ R33, R32, 1.6276042515528388321e-05 ;  /* 0x3788888920219820 */ /* 0x000fe20000410000 */
[----:B------:R-:W-:-:S05]  /*83c0*/  @!P1 FMUL.FTZ R32, R37, 1.6276042515528388321e-05 ;  /* 0x3788888925209820 */ /* 0x000fca0000410000 */
[----:B------:R0:W-:Y:S02]  /*83d0*/  @!P1 STS.64 [R36+UR5], R32 ;  /* 0x0000002024009988 */ /* 0x0001e40008000a05 */
[----:B0-----:R-:W-:-:S04]  /*83e0*/  FADD.FTZ R36, -R30, R85 ;  /* 0x000000551e247221 */ /* 0x001fc80000010100 */
[----:B------:R-:W-:-:S04]  /*83f0*/  FMUL.FTZ R36, R9, R36 ;  /* 0x0000002409247220 */ /* 0x000fc80000410000 */
        /* <DEDUP_REMOVED lines=8> */
[----:B------:R-:W-:Y:S01]  /*8480*/  LEA R32, R4, UR5, 0x3 ;  /* 0x0000000504207c11 */ /* 0x000fe2000f8e18ff */
[----:B------:R-:W-:Y:S02]  /*8490*/  BAR.SYNC.DEFER_BLOCKING 0x0 ;  /* 0x0000000000007b1d */ /* 0x000fe40000010000 */
[----:B------:R-:W-:Y:S01]  /*84a0*/  FMUL.FTZ R97, R87, R37 ;  /* 0x0000002557617220 */ /* 0x000fe20000410000 */
[----:B------:R-:W-:-:S04]  /*84b0*/  FMUL.FTZ R37, R9, R86 ;  /* 0x0000005609257220 */ /* 0x000fc80000410000 */
[----:B------:R-:W-:Y:S01]  /*84c0*/  FFMA.FTZ R86, R6, R37, R7 ;  /* 0x0000002506567223 */ /* 0x000fe20000010007 */
[----:B------:R-:W-:Y:S01]  /*84d0*/  SHF.L.U32 R35, R35, 0x10, RZ ;  /* 0x0000001023237819 */ /* 0x000fe200000006ff */
[----:B------:R-:W2:Y:S02]  /*84e0*/  LDL.LU R4, [R1+0x8] ;  /* 0x0000080001047983 */ /* 0x000ea40000300800 */
[----:B------:R-:W-:Y:S02]  /*84f0*/  FMUL.FTZ R85, R86, -1.4426950216293334961 ;  /* 0xbfb8aa3b56557820 */ /* 0x000fe40000410000 */
[----:B------:R-:W0:Y:S04]  /*8500*/  LDS.64 R32, [R32] ;  /* 0x0000000020207984 */ /* 0x000e280000000a00 */
[----:B------:R-:W1:Y:S02]  /*8510*/  MUFU.EX2 R85, R85 ;  /* 0x0000005500557308 */ /* 0x000e640000000800 */
[----:B-1----:R-:W-:-:S06]  /*8520*/  FADD.FTZ R85, R85, 1 ;  /* 0x3f80000055557421 */ /* 0x002fcc0000010000 */
[----:B------:R-:W1:Y:S01]  /*8530*/  MUFU.RCP R85, R85 ;  /* 0x0000005500557308 */ /* 0x000e620000001000 */
[----:B0-----:R-:W-:-:S04]  /*8540*/  FFMA.FTZ R10, R0, R10, -R32 ;  /* 0x0000000a000a7223 */ /* 0x001fc80000010820 */
[----:B------:R-:W-:Y:S01]  /*8550*/  FFMA.FTZ R3, R3, -R33, R10 ;  /* 0x8000002103037223 */ /* 0x000fe2000001000a */
[----:B------:R-:W-:Y:S01]  /*8560*/  FADD.FTZ R10, -R30, R34 ;  /* 0x000000221e0a7221 */ /* 0x000fe20000010100 */
[----:B-1----:R-:W-:-:S03]  /*8570*/  FADD.FTZ R34, -R85, 1 ;  /* 0x3f80000055227421 */ /* 0x002fc60000010100 */
[----:B------:R-:W-:Y:S01]  /*8580*/  FMUL.FTZ R10, R9, R10 ;  /* 0x0000000a090a7220 */ /* 0x000fe20000410000 */
[----:B------:R-:W-:-:S03]  /*8590*/  FFMA.FTZ R34, R86, R34, 1 ;  /* 0x3f80000056227423 */ /* 0x000fc60000010022 */
[----:B------:R-:W-:Y:S01]  /*85a0*/  FFMA.FTZ R86, R5, R10, R8 ;  /* 0x0000000a05567223 */ /* 0x000fe20000010008 */
[----:B------:R-:W-:-:S03]  /*85b0*/  FMUL.FTZ R34, R85, R34 ;  /* 0x0000002255227220 */ /* 0x000fc60000410000 */
        /* <DEDUP_REMOVED lines=13> */
[----:B------:R-:W0:Y:S02]  /*8690*/  MUFU.EX2 R85, R85 ;  /* 0x0000005500557308 */ /* 0x000e240000000800 */
[----:B0-----:R-:W-:-:S06]  /*86a0*/  FADD.FTZ R85, R85, 1 ;  /* 0x3f80000055557421 */ /* 0x001fcc0000010000 */
[----:B------:R-:W0:Y:S01]  /*86b0*/  MUFU.RCP R85, R85 ;  /* 0x0000005500557308 */ /* 0x000e220000001000 */
[----:B------:R-:W-:Y:S02]  /*86c0*/  SHF.L.U32 R42, R42, 0x10, RZ ;  /* 0x000000102a2a7819 */ /* 0x000fe400000006ff */
[----:B------:R-:W-:-:S03]  /*86d0*/  SHF.L.U32 R87, R38, 0x10, RZ ;  /* 0x0000001026577819 */ /* 0x000fc600000006ff */
[----:B------:R-:W-:Y:S02]  /*86e0*/  FMUL.FTZ R38, R42, R86 ;  /* 0x000000562a267220 */ /* 0x000fe40000410000 */
        /* <DEDUP_REMOVED lines=29> */
[----:B------:R-:W-:-:S04]  /*88c0*/  FMUL.FTZ R43, R9, R87 ;  /* 0x00000057092b7220 */ /* 0x000fc80000410000 */
[----:B------:R-:W-:Y:S01]  /*88d0*/  FFMA.FTZ R86, R5, R43, R8 ;  /* 0x0000002b05567223 */ /* 0x000fe20000010008 */
[----:B------:R-:W-:-:S03]  /*88e0*/  FMUL.FTZ R44, R85, R44 ;  /* 0x0000002c552c7220 */ /* 0x000fc60000410000 */
[----:B------:R-:W-:-:S06]  /*88f0*/  FMUL.FTZ R85, R86, -1.4426950216293334961 ;  /* 0xbfb8aa3b56557820 */ /* 0x000fcc0000410000 */
[----:B------:R-:W0:Y:S01]  /*8900*/  MUFU.EX2 R85, R85 ;  /* 0x0000005500557308 */ /* 0x000e220000000800 */
[----:B------:R-:W-:Y:S01]  /*8910*/  SHF.L.U32 R45, R45, 0x10, RZ ;  /* 0x000000102d2d7819 */ /* 0x000fe200000006ff */
[----:B0-----:R-:W-:-:S06]  /*8920*/  FADD.FTZ R85, R85, 1 ;  /* 0x3f80000055557421 */ /* 0x001fcc0000010000 */
[----:B------:R-:W0:Y:S01]  /*8930*/  MUFU.RCP R85, R85 ;  /* 0x0000005500557308 */ /* 0x000e220000001000 */
[----:B------:R-:W-:Y:S01]  /*8940*/  SHF.L.U32 R46, R46, 0x10, RZ ;  /* 0x000000102e2e7819 */ /* 0x000fe200000006ff */
[----:B------:R-:W-:-:S04]  /*8950*/  FMUL.FTZ R44, R45, R44 ;  /* 0x0000002c2d2c7220 */ /* 0x000fc80000410000 */
[----:B------:R-:W-:-:S04]  /*8960*/  FADD.FTZ R45, -R30, R46 ;  /* 0x0000002e1e2d7221 */ /* 0x000fc80000010100 */
        /* <DEDUP_REMOVED lines=246> */
[----:B------:R-:W-:-:S04]  /*98d0*/  FADD.FTZ R84, -R30, R84 ;  /* 0x000000541e547221 */ /* 0x000fc80000010100 */
[----:B------:R-:W-:Y:S01]  /*98e0*/  FMUL.FTZ R91, R9, R84 ;  /* 0x00000054095b7220 */ /* 0x000fe20000410000 */
[----:B0-----:R-:W-:-:S04]  /*98f0*/  FADD.FTZ R83, -R86, 1 ;  /* 0x3f80000056537421 */ /* 0x001fc80000010100 */
[----:B------:R-:W-:-:S04]  /*9900*/  FFMA.FTZ R83, R85, R83, 1 ;  /* 0x3f80000055537423 */ /* 0x000fc80000010053 */
[----:B------:R-:W-:Y:S01]  /*9910*/  FMUL.FTZ R86, R86, R83 ;  /* 0x0000005356567220 */ /* 0x000fe20000410000 */
[----:B------:R-:W-:-:S04]  /*9920*/  FFMA.FTZ R83, R5, R91, R8 ;  /* 0x0000005b05537223 */ /* 0x000fc80000010008 */
[----:B------:R-:W-:-:S06]  /*9930*/  FMUL.FTZ R84, R83, -1.4426950216293334961 ;  /* 0xbfb8aa3b53547820 */ /* 0x000fcc0000410000 */
[----:B------:R-:W0:Y:S01]  /*9940*/  MUFU.EX2 R84, R84 ;  /* 0x0000005400547308 */ /* 0x000e220000000800 */
[----:B------:R-:W-:Y:S01]  /*9950*/  SHF.L.U32 R87, R89, 0x10, RZ ;  /* 0x0000001059577819 */ /* 0x000fe200000006ff */
[----:B0-----:R-:W-:-:S06]  /*9960*/  FADD.FTZ R84, R84, 1 ;  /* 0x3f80000054547421 */ /* 0x001fcc0000010000 */
[----:B------:R0:W1:Y:S01]  /*9970*/  MUFU.RCP R85, R84 ;  /* 0x0000005400557308 */ /* 0x0000620000001000 */
[----:B------:R-:W-:Y:S01]  /*9980*/  FMUL.FTZ R86, R87, R86 ;  /* 0x0000005657567220 */ /* 0x000fe20000410000 */
[----:B0-----:R-:W-:-:S05]  /*9990*/  SHF.L.U32 R84, R90, 0x10, RZ ;  /* 0x000000105a547819 */ /* 0x001fca00000006ff */
[----:B------:R-:W-:Y:S01]  /*99a0*/  FADD.FTZ R84, -R30, R84 ;  /* 0x000000541e547221 */ /* 0x000fe20000010100 */
[----:B-1----:R-:W-:-:S03]  /*99b0*/  FADD.FTZ R87, -R85, 1 ;  /* 0x3f80000055577421 */ /* 0x002fc60000010100 */
[----:B------:R-:W-:Y:S01]  /*99c0*/  FMUL.FTZ R90, R9, R84 ;  /* 0x00000054095a7220 */ /* 0x000fe20000410000 */
[----:B------:R-:W-:-:S03]  /*99d0*/  FFMA.FTZ R87, R83, R87, 1 ;  /* 0x3f80000053577423 */ /* 0x000fc60000010057 */
[----:B------:R-:W-:-:S04]  /*99e0*/  FFMA.FTZ R83, R6, R90, R7 ;  /* 0x0000005a06537223 */ /* 0x000fc80000010007 */
[----:B------:R-:W-:-:S06]  /*99f0*/  FMUL.FTZ R84, R83, -1.4426950216293334961 ;  /* 0xbfb8aa3b53547820 */ /* 0x000fcc0000410000 */
[----:B------:R-:W0:Y:S01]  /*9a00*/  MUFU.EX2 R84, R84 ;  /* 0x0000005400547308 */ /* 0x000e220000000800 */
[----:B------:R-:W-:Y:S01]  /*9a10*/  FMUL.FTZ R85, R85, R87 ;  /* 0x0000005755557220 */ /* 0x000fe20000410000 */
[----:B------:R-:W-:Y:S01]  /*9a20*/  SHF.L.U32 R87, R93, 0x10, RZ ;  /* 0x000000105d577819 */ /* 0x000fe200000006ff */
[----:B0-----:R-:W-:-:S06]  /*9a30*/  FADD.FTZ R84, R84, 1 ;  /* 0x3f80000054547421 */ /* 0x001fcc0000010000 */
[----:B------:R-:W0:Y:S01]  /*9a40*/  MUFU.RCP R84, R84 ;  /* 0x0000005400547308 */ /* 0x000e220000001000 */
[----:B------:R-:W-:Y:S01]  /*9a50*/  FADD.FTZ R87, -R30, R87 ;  /* 0x000000571e577221 */ /* 0x000fe20000010100 */
[----:B------:R-:W-:-:S03]  /*9a60*/  SHF.L.U32 R88, R92, 0x10, RZ ;  /* 0x000000105c587819 */ /* 0x000fc600000006ff */
[----:B------:R-:W-:Y:S02]  /*9a70*/  FMUL.FTZ R89, R9, R87 ;  /* 0x0000005709597220 */ /* 0x000fe40000410000 */
[----:B------:R-:W-:Y:S02]  /*9a80*/  FMUL.FTZ R85, R88, R85 ;  /* 0x0000005558557220 */ /* 0x000fe40000410000 */
[----:B------:R-:W-:Y:S01]  /*9a90*/  FFMA.FTZ R87, R5, R89, R8 ;  /* 0x0000005905577223 */ /* 0x000fe20000010008 */
[----:B0-----:R-:W-:-:S04]  /*9aa0*/  FADD.FTZ R88, -R84, 1 ;  /* 0x3f80000054587421 */ /* 0x001fc80000010100 */
[----:B------:R-:W-:Y:S01]  /*9ab0*/  FFMA.FTZ R88, R83, R88, 1 ;  /* 0x3f80000053587423 */ /* 0x000fe20000010058 */
[----:B------:R-:W-:Y:S01]  /*9ac0*/  FMUL.FTZ R83, R87, -1.4426950216293334961 ;  /* 0xbfb8aa3b57537820 */ /* 0x000fe20000410000 */
[----:B------:R-:W-:-:S05]  /*9ad0*/  SHF.L.U32 R92, R94, 0x10, RZ ;  /* 0x000000105e5c7819 */ /* 0x000fca00000006ff */
[----:B------:R-:W0:Y:S01]  /*9ae0*/  MUFU.EX2 R83, R83 ;  /* 0x0000005300537308 */ /* 0x000e220000000800 */
[----:B------:R-:W-:Y:S02]  /*9af0*/  SHF.L.U32 R94, R96, 0x10, RZ ;  /* 0x00000010605e7819 */ /* 0x000fe400000006ff */
[----:B------:R-:W3:Y:S01]  /*9b00*/  LDL.LU R96, [R1] ;  /* 0x0000000001607983 */ /* 0x000ee20000300800 */
[----:B0-----:R-:W-:-:S06]  /*9b10*/  FADD.FTZ R83, R83, 1 ;  /* 0x3f80000053537421 */ /* 0x001fcc0000010000 */
[----:B------:R-:W0:Y:S01]  /*9b20*/  MUFU.RCP R83, R83 ;  /* 0x0000005300537308 */ /* 0x000e220000001000 */
[----:B------:R-:W-:Y:S01]  /*9b30*/  FMUL.FTZ R84, R84, R88 ;  /* 0x0000005854547220 */ /* 0x000fe20000410000 */
[----:B------:R-:W-:-:S03]  /*9b40*/  SHF.L.U32 R88, R95, 0x10, RZ ;  /* 0x000000105f587819 */ /* 0x000fc600000006ff */
[----:B------:R-:W-:Y:S02]  /*9b50*/  FMUL.FTZ R84, R92, R84 ;  /* 0x000000545c547220 */ /* 0x000fe40000410000 */
[----:B------:R-:W-:-:S04]  /*9b60*/  FADD.FTZ R88, -R30, R88 ;  /* 0x000000581e587221 */ /* 0x000fc80000010100 */
        /* <DEDUP_REMOVED lines=8> */
[----:B------:R0:W1:Y:S02]  /*9bf0*/  MUFU.RCP R93, R92 ;  /* 0x0000005c005d7308 */ /* 0x0000640000001000 */
[----:B0-----:R-:W-:Y:S02]  /*9c00*/  SHF.L.U32 R92, R98, 0x10, RZ ;  /* 0x00000010625c7819 */ /* 0x001fe400000006ff */
[----:B------:R-:W4:Y:S01]  /*9c10*/  LDL.LU R98, [R1+0x4] ;  /* 0x0000040001627983 */ /* 0x000f220000300800 */
[----:B------:R-:W-:Y:S02]  /*9c20*/  FMUL.FTZ R83, R94, R83 ;  /* 0x000000535e537220 */ /* 0x000fe40000410000 */
[----:B------:R-:W-:Y:S01]  /*9c30*/  FADD.FTZ R92, -R30, R92 ;  /* 0x0000005c1e5c7221 */ /* 0x000fe20000010100 */
[----:B-1----:R-:W-:-:S04]  /*9c40*/  FADD.FTZ R94, -R93, 1 ;  /* 0x3f8000005d5e7421 */ /* 0x002fc80000010100 */
[----:B------:R-:W-:Y:S01]  /*9c50*/  FFMA.FTZ R94, R87, R94, 1 ;  /* 0x3f800000575e7423 */ /* 0x000fe2000001005e */
[----:B------:R-:W-:-:S04]  /*9c60*/  FMUL.FTZ R87, R9, R92 ;  /* 0x0000005c09577220 */ /* 0x000fc80000410000 */
        /* <DEDUP_REMOVED lines=8> */
[--C-:B------:R-:W-:Y:S01]  /*9cf0*/  FFMA.FTZ R114, R2, R114, -R32.reuse ;  /* 0x0000007202727223 */ /* 0x100fe20000010820 */
[--C-:B------:R-:W-:Y:S01]  /*9d00*/  FFMA.FTZ R34, R6, R34, -R32.reuse ;  /* 0x0000002206227223 */ /* 0x100fe20000010820 */
[--C-:B------:R-:W-:Y:S01]  /*9d10*/  FFMA.FTZ R113, R0, R113, -R32.reuse ;  /* 0x0000007100717223 */ /* 0x100fe20000010820 */
[C-C-:B------:R-:W-:Y:S01]  /*9d20*/  FFMA.FTZ R38, R5.reuse, R38, -R32.reuse ;  /* 0x0000002605267223 */ /* 0x140fe20000010820 */
        /* <DEDUP_REMOVED lines=51> */
[--C-:B------:R-:W-:Y:S01]  /*a060*/  FFMA.FTZ R83, R5, R83, -R32.reuse ;  /* 0x0000005305537223 */ /* 0x100fe20000010820 */
[--C-:B------:R-:W-:Y:S01]  /*a070*/  FFMA.FTZ R24, R2, R24, -R32.reuse ;  /* 0x0000001802187223 */ /* 0x100fe20000010820 */
[--C-:B------:R-:W-:Y:S01]  /*a080*/  FFMA.FTZ R25, R0, R25, -R32.reuse ;  /* 0x0000001900197223 */ /* 0x100fe20000010820 */
[----:B------:R-:W-:Y:S01]  /*a090*/  FFMA.FTZ R31, R2, R31, -R32 ;  /* 0x0000001f021f7223 */ /* 0x000fe20000010820 */
[----:B---3--:R-:W-:-:S05]  /*a0a0*/  SHF.L.U32 R30, R96, 0x10, RZ ;  /* 0x00000010601e7819 */ /* 0x008fca00000006ff */
[----:B------:R-:W-:Y:S01]  /*a0b0*/  FMUL.FTZ R30, R30, R93 ;  /* 0x0000005d1e1e7220 */ /* 0x000fe20000410000 */
[----:B------:R-:W-:Y:S01]  /*a0c0*/  FMUL.FTZ R93, R9, R94 ;  /* 0x0000005e095d7220 */ /* 0x000fe20000410000 */
[----:B0-----:R-:W-:-:S04]  /*a0d0*/  FADD.FTZ R94, -R92, 1 ;  /* 0x3f8000005c5e7421 */ /* 0x001fc80000010100 */
[----:B------:R-:W-:Y:S01]  /*a0e0*/  FFMA.FTZ R95, R95, R94, 1 ;  /* 0x3f8000005f5f7423 */ /* 0x000fe2000001005e */
[----:B------:R-:W-:-:S04]  /*a0f0*/  FFMA.FTZ R94, R6, R93, R7 ;  /* 0x0000005d065e7223 */ /* 0x000fc80000010007 */
[----:B------:R-:W-:-:S06]  /*a100*/  FMUL.FTZ R96, R94, -1.4426950216293334961 ;  /* 0xbfb8aa3b5e607820 */ /* 0x000fcc0000410000 */
[----:B------:R-:W0:Y:S02]  /*a110*/  MUFU.EX2 R96, R96 ;  /* 0x0000006000607308 */ /* 0x000e240000000800 */
[----:B0-----:R-:W-:-:S06]  /*a120*/  FADD.FTZ R96, R96, 1 ;  /* 0x3f80000060607421 */ /* 0x001fcc0000010000 */
[----:B------:R-:W0:Y:S01]  /*a130*/  MUFU.RCP R96, R96 ;  /* 0x0000006000607308 */ /* 0x000e220000001000 */
[----:B------:R-:W-:Y:S01]  /*a140*/  FMUL.FTZ R95, R92, R95 ;  /* 0x0000005f5c5f7220 */ /* 0x000fe20000410000 */
[----:B0-----:R-:W-:-:S04]  /*a150*/  FADD.FTZ R92, -R96, 1 ;  /* 0x3f800000605c7421 */ /* 0x001fc80000010100 */
[----:B------:R-:W-:Y:S01]  /*a160*/  FFMA.FTZ R92, R94, R92, 1 ;  /* 0x3f8000005e5c7423 */ /* 0x000fe2000001005c */
[----:B--2---:R-:W-:Y:S02]  /*a170*/  SHF.L.U32 R94, R4, 0x10, RZ ;  /* 0x00000010045e7819 */ /* 0x004fe400000006ff */
[----:B------:R-:W2:Y:S01]  /*a180*/  LDL.LU R4, [R1+0x30] ;  /* 0x0000300001047983 */ /* 0x000ea20000300800 */
[----:B------:R-:W-:-:S03]  /*a190*/  FMUL.FTZ R96, R96, R92 ;  /* 0x0000005c60607220 */ /* 0x000fc60000410000 */
[----:B------:R-:W3:Y:S01]  /*a1a0*/  LDL.LU R99, [R1+0x50] ;  /* 0x0000500001637983 */ /* 0x000ee20000300800 */
[----:B------:R-:W-:Y:S01]  /*a1b0*/  FMUL.FTZ R96, R94, R96 ;  /* 0x000000605e607220 */ /* 0x000fe20000410000 */
[C-C-:B------:R-:W-:Y:S01]  /*a1c0*/  FFMA.FTZ R94, R5.reuse, R97, -R32.reuse ;  /* 0x00000061055e7223 */ /* 0x140fe20000010820 */
[----:B----4-:R-:W-:Y:S02]  /*a1d0*/  SHF.L.U32 R92, R98, 0x10, RZ ;  /* 0x00000010625c7819 */ /* 0x010fe400000006ff */
[----:B------:R-:W4:Y:S03]  /*a1e0*/  LDL.LU R98, [R1+0x58] ;  /* 0x0000580001627983 */ /* 0x000f260000300800 */
[----:B------:R-:W-:Y:S01]  /*a1f0*/  FMUL.FTZ R92, R92, R95 ;  /* 0x0000005f5c5c7220 */ /* 0x000fe20000410000 */
[C-C-:B------:R-:W-:Y:S01]  /*a200*/  FFMA.FTZ R30, R6.reuse, R30, -R32.reuse ;  /* 0x0000001e061e7223 */ /* 0x140fe20000010820 */
[----:B------:R-:W4:Y:S01]  /*a210*/  LDL.LU R95, [R1+0x60] ;  /* 0x00006000015f7983 */ /* 0x000f220000300800 */
[--C-:B------:R-:W-:Y:S01]  /*a220*/  FFMA.FTZ R96, R6, R96, -R32.reuse ;  /* 0x0000006006607223 */ /* 0x100fe20000010820 */
[----:B------:R-:W-:-:S02]  /*a230*/  FFMA.FTZ R92, R5, R92, -R32 ;  /* 0x0000005c055c7223 */ /* 0x000fc40000010820 */
[----:B------:R-:W4:Y:S04]  /*a240*/  LDL.LU R97, [R1+0x48] ;  /* 0x0000480001617983 */ /* 0x000f280000300800 */
[----:B------:R-:W3:Y:S01]  /*a250*/  LDL.LU R32, [R1+0x40] ;  /* 0x0000400001207983 */ /* 0x000ee20000300800 */
[----:B------:R-:W-:-:S03]  /*a260*/  FFMA.FTZ R94, -R33, R36, R94 ;  /* 0x00000024215e7223 */ /* 0x000fc6000001015e */
[----:B------:R-:W4:Y:S01]  /*a270*/  LDL.LU R36, [R1+0x38] ;  /* 0x0000380001247983 */ /* 0x000f220000300800 */
[----:B--2---:R-:W-:-:S03]  /*a280*/  FFMA.FTZ R114, R4, -R33, R114 ;  /* 0x8000002104727223 */ /* 0x004fc60000010072 */
[----:B------:R0:W5:Y:S01]  /*a290*/  LDL.LU R4, [R1+0x174] ;  /* 0x0001740001047983 */ /* 0x0001620000300800 */
[----:B---3--:R-:W-:-:S03]  /*a2a0*/  FFMA.FTZ R112, R32, -R33, R112 ;  /* 0x8000002120707223 */ /* 0x008fc60000010070 */
[----:B------:R-:W2:Y:S01]  /*a2b0*/  LDL.LU R32, [R1+0x64] ;  /* 0x0000640001207983 */ /* 0x000ea20000300800 */
[-C--:B------:R-:W-:Y:S01]  /*a2c0*/  FFMA.FTZ R110, R99, -R33.reuse, R110 ;  /* 0x80000021636e7223 */ /* 0x080fe2000001006e */
[-C--:B----4-:R-:W-:Y:S01]  /*a2d0*/  FFMA.FTZ R109, R98, -R33.reuse, R109 ;  /* 0x80000021626d7223 */ /* 0x090fe2000001006d */
[-C--:B------:R-:W-:Y:S01]  /*a2e0*/  FFMA.FTZ R111, R97, -R33.reuse, R111 ;  /* 0x80000021616f7223 */ /* 0x080fe2000001006f */
[----:B------:R-:W3:Y:S01]  /*a2f0*/  LDL.LU R99, [R1+0x5c] ;  /* 0x00005c0001637983 */ /* 0x000ee20000300800 */
[----:B------:R-:W-:Y:S01]  /*a300*/  FFMA.FTZ R108, R95, -R33, R108 ;  /* 0x800000215f6c7223 */ /* 0x000fe2000001006c */
[C---:B------:R-:W-:Y:S02]  /*a310*/  FFMA.FTZ R46, -R33.reuse, R43, R46 ;  /* 0x0000002b212e7223 */ /* 0x040fe4000001012e */
[----:B------:R-:W4:Y:S01]  /*a320*/  LDL.LU R98, [R1+0x54] ;  /* 0x0000540001627983 */ /* 0x000f220000300800 */
[----:B------:R-:W-:-:S03]  /*a330*/  FFMA.FTZ R44, -R33, R42, R44 ;  /* 0x0000002a212c7223 */ /* 0x000fc6000001012c */
[----:B------:R-:W4:Y:S01]  /*a340*/  LDL.LU R97, [R1+0x4c] ;  /* 0x00004c0001617983 */ /* 0x000f220000300800 */
[----:B------:R-:W-:-:S03]  /*a350*/  FFMA.FTZ R41, -R33, R39, R41 ;  /* 0x0000002721297223 */ /* 0x000fc60000010129 */
[----:B------:R-:W4:Y:S01]  /*a360*/  LDL.LU R95, [R1+0x44] ;  /* 0x00004400015f7983 */ /* 0x000f220000300800 */
[----:B------:R-:W-:-:S03]  /*a370*/  FFMA.FTZ R34, -R33, R37, R34 ;  /* 0x0000002521227223 */ /* 0x000fc60000010122 */
[----:B------:R-:W3:Y:S01]  /*a380*/  LDL.LU R43, [R1+0x3c] ;  /* 0x00003c00012b7983 */ /* 0x000ee20000300800 */
[----:B------:R-:W-:-:S03]  /*a390*/  FFMA.FTZ R113, R36, -R33, R113 ;  /* 0x8000002124717223 */ /* 0x000fc60000010071 */
[----:B------:R-:W4:Y:S04]  /*a3a0*/  LDL.LU R42, [R1+0x34] ;  /* 0x00003400012a7983 */ /* 0x000f280000300800 */
[----:B------:R-:W4:Y:S04]  /*a3b0*/  LDL.LU R39, [R1+0x2c] ;  /* 0x00002c0001277983 */ /* 0x000f280000300800 */
[----:B------:R-:W4:Y:S01]  /*a3c0*/  LDL.LU R37, [R1+0x28] ;  /* 0x0000280001257983 */ /* 0x000f220000300800 */
[----:B------:R-:W-:-:S03]  /*a3d0*/  FFMA.FTZ R40, -R33, R35, R40 ;  /* 0x0000002321287223 */ /* 0x000fc60000010128 */
[----:B------:R-:W4:Y:S01]  /*a3e0*/  LDL.LU R36, [R1+0x20] ;  /* 0x0000200001247983 */ /* 0x000f220000300800 */
[----:B------:R-:W-:-:S03]  /*a3f0*/  FFMA.FTZ R38, -R33, R10, R38 ;  /* 0x0000000a21267223 */ /* 0x000fc60000010126 */
[----:B------:R-:W4:Y:S04]  /*a400*/  LDL.LU R35, [R1+0x14] ;  /* 0x0000140001237983 */ /* 0x000f280000300800 */
[----:B------:R-:W4:Y:S01]  /*a410*/  LDL.LU R10, [R1+0x10] ;  /* 0x00001000010a7983 */ /* 0x000f220000300800 */
[----:B--2---:R-:W-:-:S03]  /*a420*/  FFMA.FTZ R107, R32, -R33, R107 ;  /* 0x80000021206b7223 */ /* 0x004fc6000001006b */
[----:B------:R-:W2:Y:S01]  /*a430*/  LDL.LU R32, [R1+0xc] ;  /* 0x00000c0001207983 */ /* 0x000ea20000300800 */
[C---:B------:R-:W-:Y:S01]  /*a440*/  FFMA.FTZ R48, -R33.reuse, R45, R48 ;  /* 0x0000002d21307223 */ /* 0x040fe20000010130 */
[----:B------:R-:W-:Y:S01]  /*a450*/  FFMA.FTZ R52, -R33, R49, R52 ;  /* 0x0000003121347223 */ /* 0x000fe20000010134 */
[-C--:B---3--:R-:W-:Y:S01]  /*a460*/  FFMA.FTZ R102, R43, -R33.reuse, R102 ;  /* 0x800000212b667223 */ /* 0x088fe20000010066 */
[-C--:B----4-:R-:W-:Y:S02]  /*a470*/  FFMA.FTZ R12, R36, -R33.reuse, R12 ;  /* 0x80000021240c7223 */ /* 0x090fe4000001000c */
[----:B------:R-:W3:Y:S01]  /*a480*/  LDL.LU R36, [R1+0xac] ;  /* 0x0000ac0001247983 */ /* 0x000ee20000300800 */
[----:B------:R-:W-:-:S03]  /*a490*/  FFMA.FTZ R13, R35, -R33, R13 ;  /* 0x80000021230d7223 */ /* 0x000fc6000001000d */
[----:B------:R-:W4:Y:S01]  /*a4a0*/  LDL.LU R35, [R1+0xf4] ;  /* 0x0000f40001237983 */ /* 0x000f220000300800 */
[-C--:B------:R-:W-:Y:S01]  /*a4b0*/  FFMA.FTZ R101, R42, -R33.reuse, R101 ;  /* 0x800000212a657223 */ /* 0x080fe20000010065 */
[----:B--2---:R-:W-:Y:S01]  /*a4c0*/  FFMA.FTZ R32, R32, -R33, R15 ;  /* 0x8000002120207223 */ /* 0x004fe2000001000f */
[C---:B------:R-:W-:Y:S02]  /*a4d0*/  FMUL.FTZ R15, R9.reuse, R3 ;  /* 0x00000003090f7220 */ /* 0x040fe40000410000 */
[----:B------:R0:W5:Y:S04]  /*a4e0*/  LDL.LU R3, [R1+0x170] ;  /* 0x0001700001037983 */ /* 0x0001680000300800 */
[----:B------:R-:W2:Y:S04]  /*a4f0*/  LDL.LU R45, [R1+0xec] ;  /* 0x0000ec00012d7983 */ /* 0x000ea80000300800 */
[----:B------:R-:W2:Y:S04]  /*a500*/  LDL.LU R43, [R1+0xf0] ;  /* 0x0000f000012b7983 */ /* 0x000ea80000300800 */
[----:B------:R-:W2:Y:S04]  /*a510*/  LDL.LU R49, [R1+0xe4] ;  /* 0x0000e40001317983 */ /* 0x000ea80000300800 */
[----:B------:R-:W2:Y:S01]  /*a520*/  LDL.LU R42, [R1+0xe8] ;  /* 0x0000e800012a7983 */ /* 0x000ea20000300800 */
[----:B------:R-:W-:Y:S01]  /*a530*/  FMUL.FTZ R94, R9, R94 ;  /* 0x0000005e095e7220 */ /* 0x000fe20000410000 */
[----:B------:R-:W-:Y:S01]  /*a540*/  FFMA.FTZ R50, -R33, R47, R50 ;  /* 0x0000002f21327223 */ /* 0x000fe20000010132 */
[-C--:B------:R-:W-:Y:S01]  /*a550*/  FFMA.FTZ R106, R99, -R33.reuse, R106 ;  /* 0x80000021636a7223 */ /* 0x080fe2000001006a */
[----:B------:R-:W-:Y:S01]  /*a560*/  FFMA.FTZ R105, R98, -R33, R105 ;  /* 0x8000002162697223 */ /* 0x000fe20000010069 */
[----:B------:R-:W-:Y:S01]  /*a570*/  FFMA.FTZ R54, -R33, R51, R54 ;  /* 0x0000003321367223 */ /* 0x000fe20000010136 */
[----:B------:R-:W-:Y:S01]  /*a580*/  FFMA.FTZ R104, R97, -R33, R104 ;  /* 0x8000002161687223 */ /* 0x000fe20000010068 */
[----:B------:R-:W-:Y:S01]  /*a590*/  FFMA.FTZ R56, -R33, R53, R56 ;  /* 0x0000003521387223 */ /* 0x000fe20000010138 */
[----:B------:R-:W-:Y:S01]  /*a5a0*/  FFMA.FTZ R103, R95, -R33, R103 ;  /* 0x800000215f677223 */ /* 0x000fe20000010067 */
[C---:B------:R-:W-:Y:S01]  /*a5b0*/  FFMA.FTZ R57, -R33.reuse, R55, R57 ;  /* 0x0000003721397223 */ /* 0x040fe20000010139 */
[C---:B------:R-:W-:Y:S01]  /*a5c0*/  FFMA.FTZ R60, -R33.reuse, R58, R60 ;  /* 0x0000003a213c7223 */ /* 0x040fe2000001013c */
[----:B------:R-:W-:Y:S01]  /*a5d0*/  FFMA.FTZ R62, -R33, R59, R62 ;  /* 0x0000003b213e7223 */ /* 0x000fe2000001013e */
[----:B------:R-:W-:Y:S01]  /*a5e0*/  FFMA.FTZ R100, R39, -R33, R100 ;  /* 0x8000002127647223 */ /* 0x000fe20000010064 */
[----:B------:R-:W-:Y:S01]  /*a5f0*/  FFMA.FTZ R64, -R33, R61, R64 ;  /* 0x0000003d21407223 */ /* 0x000fe20000010140 */
[----:B------:R-:W-:Y:S01]  /*a600*/  FFMA.FTZ R11, R37, -R33, R11 ;  /* 0x80000021250b7223 */ /* 0x000fe2000001000b */
[C---:B------:R-:W-:Y:S01]  /*a610*/  FFMA.FTZ R66, -R33.reuse, R63, R66 ;  /* 0x0000003f21427223 */ /* 0x040fe20000010142 */
[C---:B------:R-:W-:Y:S01]  /*a620*/  FFMA.FTZ R68, -R33.reuse, R65, R68 ;  /* 0x0000004121447223 */ /* 0x040fe20000010144 */
[C---:B------:R-:W-:Y:S01]  /*a630*/  FFMA.FTZ R70, -R33.reuse, R67, R70 ;  /* 0x0000004321467223 */ /* 0x040fe20000010146 */
[----:B------:R-:W-:Y:S01]  /*a640*/  FFMA.FTZ R10, R10, -R33, R14 ;  /* 0x800000210a0a7223 */ /* 0x000fe2000001000e */
[C---:B------:R-:W-:Y:S01]  /*a650*/  FFMA.FTZ R72, -R33.reuse, R69, R72 ;  /* 0x0000004521487223 */ /* 0x040fe20000010148 */
[----:B------:R-:W-:Y:S01]  /*a660*/  FFMA.FTZ R73, -R33, R71, R73 ;  /* 0x0000004721497223 */ /* 0x000fe20000010149 */
[-C--:B------:R-:W-:Y:S01]  /*a670*/  FFMA.FTZ R16, R125, -R33.reuse, R16 ;  /* 0x800000217d107223 */ /* 0x080fe20000010010 */
[C---:B------:R-:W-:Y:S01]  /*a680*/  FFMA.FTZ R76, -R33.reuse, R74, R76 ;  /* 0x0000004a214c7223 */ /* 0x040fe2000001014c */
[----:B------:R-:W-:Y:S01]  /*a690*/  FFMA.FTZ R17, R124, -R33, R17 ;  /* 0x800000217c117223 */ /* 0x000fe20000010011 */
[----:B------:R-:W-:Y:S01]  /*a6a0*/  FFMA.FTZ R78, -R33, R75, R78 ;  /* 0x0000004b214e7223 */ /* 0x000fe2000001014e */
[----:B------:R-:W-:Y:S01]  /*a6b0*/  FFMA.FTZ R18, R123, -R33, R18 ;  /* 0x800000217b127223 */ /* 0x000fe20000010012 */
[C---:B------:R-:W-:Y:S01]  /*a6c0*/  FFMA.FTZ R80, -R33.reuse, R77, R80 ;  /* 0x0000004d21507223 */ /* 0x040fe20000010150 */
[----:B------:R-:W-:Y:S01]  /*a6d0*/  FFMA.FTZ R19, R122, -R33, R19 ;  /* 0x800000217a137223 */ /* 0x000fe20000010013 */
[----:B------:R-:W-:Y:S01]  /*a6e0*/  FFMA.FTZ R82, -R33, R79, R82 ;  /* 0x0000004f21527223 */ /* 0x000fe20000010152 */
[----:B------:R-:W-:Y:S01]  /*a6f0*/  FFMA.FTZ R20, R121, -R33, R20 ;  /* 0x8000002179147223 */ /* 0x000fe20000010014 */
[C---:B------:R-:W-:Y:S01]  /*a700*/  FFMA.FTZ R86, -R33.reuse, R81, R86 ;  /* 0x0000005121567223 */ /* 0x040fe20000010156 */
[----:B------:R-:W-:Y:S01]  /*a710*/  FFMA.FTZ R21, R120, -R33, R21 ;  /* 0x8000002178157223 */ /* 0x000fe20000010015 */
[----:B------:R-:W-:Y:S01]  /*a720*/  FFMA.FTZ R85, -R33, R91, R85 ;  /* 0x0000005b21557223 */ /* 0x000fe20000010155 */
[-C--:B------:R-:W-:Y:S01]  /*a730*/  FFMA.FTZ R22, R119, -R33.reuse, R22 ;  /* 0x8000002177167223 */ /* 0x080fe20000010016 */
[C---:B------:R-:W-:Y:S01]  /*a740*/  FFMA.FTZ R84, -R33.reuse, R90, R84 ;  /* 0x0000005a21547223 */ /* 0x040fe20000010154 */
[----:B------:R-:W-:Y:S01]  /*a750*/  FFMA.FTZ R23, R118, -R33, R23 ;  /* 0x8000002176177223 */ /* 0x000fe20000010017 */
[----:B------:R-:W-:Y:S01]  /*a760*/  FFMA.FTZ R83, -R33, R89, R83 ;  /* 0x0000005921537223 */ /* 0x000fe20000010153 */
[-C--:B------:R-:W-:Y:S01]  /*a770*/  FFMA.FTZ R24, R117, -R33.reuse, R24 ;  /* 0x8000002175187223 */ /* 0x080fe20000010018 */
[C---:B------:R-:W-:Y:S01]  /*a780*/  FFMA.FTZ R30, -R33.reuse, R88, R30 ;  /* 0x00000058211e7223 */ /* 0x040fe2000001011e */
[----:B------:R-:W-:Y:S01]  /*a790*/  FFMA.FTZ R25, R116, -R33, R25 ;  /* 0x8000002174197223 */ /* 0x000fe20000010019 */
[----:B------:R-:W-:Y:S01]  /*a7a0*/  FFMA.FTZ R92, -R33, R87, R92 ;  /* 0x00000057215c7223 */ /* 0x000fe2000001015c */
[----:B------:R-:W-:Y:S01]  /*a7b0*/  FFMA.FTZ R31, R115, -R33, R31 ;  /* 0x80000021731f7223 */ /* 0x000fe2000001001f */
[----:B------:R-:W-:Y:S01]  /*a7c0*/  FFMA.FTZ R96, -R33, R93, R96 ;  /* 0x0000005d21607223 */ /* 0x000fe20000010160 */
[----:B---3--:R-:W-:Y:S01]  /*a7d0*/  IADD3 R14, P1, R36, UR22, RZ ;  /* 0x00000016240e7c10 */ /* 0x008fe2000ff3e0ff */
[C---:B------:R-:W-:Y:S01]  /*a7e0*/  FMUL.FTZ R114, R9.reuse, R114 ;  /* 0x0000007209727220 */ /* 0x040fe20000410000 */
[----:B------:R-:W-:Y:S01]  /*a7f0*/  F2FP.BF16.F32.PACK_AB R33, R94, R15 ;  /* 0x0000000f5e21723e */ /* 0x000fe200000010ff */
[C---:B------:R-:W-:Y:S01]  /*a800*/  FMUL.FTZ R39, R9.reuse, R10 ;  /* 0x0000000a09277220 */ /* 0x040fe20000410000 */
[----:B------:R-:W-:Y:S01]  /*a810*/  FMUL.FTZ R34, R9, R34 ;  /* 0x0000002209227220 */ /* 0x000fe20000410000 */
[----:B----4-:R-:W-:Y:S01]  /*a820*/  IADD3.X R15, R35, UR23, RZ, P1, !PT ;  /* 0x00000017230f7c10 */ /* 0x010fe20008ffe4ff */
[----:B------:R-:W-:Y:S01]  /*a830*/  FMUL.FTZ R113, R9, R113 ;  /* 0x0000007109717220 */ /* 0x000fe20000410000 */
[----:B------:R-:W-:Y:S01]  /*a840*/  PRMT R10, R33, 0x7632, R10 ;  /* 0x00007632210a7816 */ /* 0x000fe2000000000a */
[C---:B------:R-:W-:Y:S01]  /*a850*/  FMUL.FTZ R38, R9.reuse, R38 ;  /* 0x0000002609267220 */ /* 0x040fe20000410000 */
[----:B------:R-:W-:Y:S01]  /*a860*/  F2FP.BF16.F32.PACK_AB R34, R34, R114 ;  /* 0x000000722222723e */ /* 0x000fe200000010ff */
[C---:B------:R-:W-:Y:S01]  /*a870*/  FMUL.FTZ R112, R9.reuse, R112 ;  /* 0x0000007009707220 */ /* 0x040fe20000410000 */
[C---:B------:R-:W-:Y:S01]  /*a880*/  FMUL.FTZ R40, R9.reuse, R40 ;  /* 0x0000002809287220 */ /* 0x040fe20000410000 */
[----:B------:R-:W-:Y:S01]  /*a890*/  STG.E.U16 desc[UR14][R14.64+0x2], R10 ;  /* 0x0000020a0e007986 */ /* 0x000fe2000c10150e */
[----:B------:R-:W-:Y:S01]  /*a8a0*/  F2FP.BF16.F32.PACK_AB R38, R38, R113 ;  /* 0x000000712626723e */ /* 0x000fe200000010ff */
        /* <DEDUP_REMOVED lines=56> */
[----:B------:R-:W3:Y:S01]  /*ac30*/  LDL.LU R47, [R1+0xdc] ;  /* 0x0000dc00012f7983 */ /* 0x000ee20000300800 */
[----:B------:R-:W-:-:S02]  /*ac40*/  PRMT R12, R38, 0x7632, R12 ;  /* 0x00007632260c7816 */ /* 0x000fc4000000000c */
[----:B------:R-:W-:Y:S01]  /*ac50*/  F2FP.BF16.F32.PACK_AB R40, R40, R112 ;  /* 0x000000702828723e */ /* 0x000fe200000010ff */
[----:B------:R-:W-:Y:S04]  /*ac60*/  STG.E.U16 desc[UR14][R14.64], R33 ;  /* 0x000000210e007986 */ /* 0x000fe8000c10150e */
[----:B------:R-:W-:Y:S04]  /*ac70*/  STG.E.U16 desc[UR14][R14.64+0x4], R34 ;  /* 0x000004220e007986 */ /* 0x000fe8000c10150e */
[----:B------:R1:W-:Y:S01]  /*ac80*/  STG.E.U16 desc[UR14][R14.64+0x6], R9 ;  /* 0x000006090e007986 */ /* 0x0003e2000c10150e */
[----:B------:R-:W-:-:S02]  /*ac90*/  F2FP.BF16.F32.PACK_AB R41, R41, R111 ;  /* 0x0000006f2929723e */ /* 0x000fc400000010ff */
[----:B-1----:R-:W-:Y:S02]  /*aca0*/  PRMT R9, R40, 0x7632, R9 ;  /* 0x0000763228097816 */ /* 0x002fe40000000009 */
[----:B------:R-:W-:Y:S02]  /*acb0*/  PRMT R14, R41, 0x7632, R14 ;  /* 0x00007632290e7816 */ /* 0x000fe4000000000e */
[----:B--2---:R-:W-:Y:S02]  /*acc0*/  IADD3 R10, P1, R45, UR22, RZ ;  /* 0x000000162d0a7c10 */ /* 0x004fe4000ff3e0ff */
[----:B------:R-:W2:Y:S02]  /*acd0*/  LDL.LU R45, [R1+0xe0] ;  /* 0x0000e000012d7983 */ /* 0x000ea40000300800 */
[----:B------:R-:W-:Y:S02]  /*ace0*/  IADD3.X R11, R43, UR23, RZ, P1, !PT ;  /* 0x000000172b0b7c10 */ /* 0x000fe40008ffe4ff */
[----:B------:R-:W4:Y:S04]  /*acf0*/  LDL.LU R43, [R1+0xd4] ;  /* 0x0000d400012b7983 */ /* 0x000f280000300800 */
[----:B------:R1:W-:Y:S04]  /*ad00*/  STG.E.U16 desc[UR14][R10.64+0x2], R12 ;  /* 0x0000020c0a007986 */ /* 0x0003e8000c10150e */
[----:B------:R0:W-:Y:S01]  /*ad10*/  STG.E.U16 desc[UR14][R10.64], R38 ;  /* 0x000000260a007986 */ /* 0x0001e2000c10150e */
[----:B-1----:R-:W-:-:S03]  /*ad20*/  IADD3 R12, P1, R49, UR22, RZ ;  /* 0x00000016310c7c10 */ /* 0x002fc6000ff3e0ff */
[----:B0-----:R-:W4:Y:S01]  /*ad30*/  LDL.LU R38, [R1+0xd8] ;  /* 0x0000d80001267983 */ /* 0x001f220000300800 */
[----:B------:R-:W-:-:S03]  /*ad40*/  IADD3.X R13, R42, UR23, RZ, P1, !PT ;  /* 0x000000172a0d7c10 */ /* 0x000fc60008ffe4ff */
[----:B------:R-:W4:Y:S04]  /*ad50*/  LDL.LU R42, [R1+0xcc] ;  /* 0x0000cc00012a7983 */ /* 0x000f280000300800 */
[----:B------:R-:W-:Y:S04]  /*ad60*/  STG.E.U16 desc[UR14][R10.64+0x4], R40 ;  /* 0x000004280a007986 */ /* 0x000fe8000c10150e */
[----:B------:R-:W-:Y:S04]  /*ad70*/  STG.E.U16 desc[UR14][R10.64+0x6], R9 ;  /* 0x000006090a007986 */ /* 0x000fe8000c10150e */
[----:B------:R0:W-:Y:S04]  /*ad80*/  STG.E.U16 desc[UR14][R12.64], R41 ;  /* 0x000000290c007986 */ /* 0x0001e8000c10150e */
[----:B0-----:R-:W4:Y:S04]  /*ad90*/  LDL.LU R41, [R1+0xd0] ;  /* 0x0000d00001297983 */ /* 0x001f280000300800 */
[----:B------:R-:W4:Y:S04]  /*ada0*/  LDL.LU R34, [R1+0xc4] ;  /* 0x0000c40001227983 */ /* 0x000f280000300800 */
[----:B------:R-:W4:Y:S01]  /*adb0*/  LDL.LU R40, [R1+0xc8] ;  /* 0x0000c80001287983 */ /* 0x000f220000300800 */
[----:B------:R-:W-:-:S02]  /*adc0*/  F2FP.BF16.F32.PACK_AB R44, R44, R110 ;  /* 0x0000006e2c2c723e */ /* 0x000fc400000010ff */
[----:B------:R-:W-:Y:S02]  /*add0*/  F2FP.BF16.F32.PACK_AB R46, R46, R109 ;  /* 0x0000006d2e2e723e */ /* 0x000fe400000010ff */
[----:B------:R-:W-:Y:S02]  /*ade0*/  PRMT R9, R44, 0x7632, R9 ;  /* 0x000076322c097816 */ /* 0x000fe40000000009 */
[----:B------:R-:W-:Y:S01]  /*adf0*/  F2FP.BF16.F32.PACK_AB R48, R48, R108 ;  /* 0x0000006c3030723e */ /* 0x000fe200000010ff */
[----:B------:R0:W-:Y:S03]  /*ae00*/  STG.E.U16 desc[UR14][R12.64+0x2], R14 ;  /* 0x0000020e0c007986 */ /* 0x0001e6000c10150e */
[----:B------:R-:W-:Y:S01]  /*ae10*/  PRMT R15, R48, 0x7632, R15 ;  /* 0x00007632300f7816 */ /* 0x000fe2000000000f */
[----:B------:R-:W-:Y:S04]  /*ae20*/  STG.E.U16 desc[UR14][R12.64+0x4], R44 ;  /* 0x0000042c0c007986 */ /* 0x000fe8000c10150e */
[----:B------:R1:W-:Y:S01]  /*ae30*/  STG.E.U16 desc[UR14][R12.64+0x6], R9 ;  /* 0x000006090c007986 */ /* 0x0003e2000c10150e */
[----:B0-----:R-:W-:-:S02]  /*ae40*/  PRMT R14, R46, 0x7632, R14 ;  /* 0x000076322e0e7816 */ /* 0x001fc4000000000e */
[----:B------:R-:W-:Y:S02]  /*ae50*/  F2FP.BF16.F32.PACK_AB R50, R50, R107 ;  /* 0x0000006b3232723e */ /* 0x000fe400000010ff */
[----:B------:R-:W-:Y:S02]  /*ae60*/  F2FP.BF16.F32.PACK_AB R52, R52, R106 ;  /* 0x0000006a3434723e */ /* 0x000fe400000010ff */
[----:B------:R-:W-:Y:S02]  /*ae70*/  PRMT R33, R50, 0x7632, R33 ;  /* 0x0000763232217816 */ /* 0x000fe40000000021 */
[----:B-1----:R-:W-:Y:S02]  /*ae80*/  PRMT R9, R52, 0x7632, R9 ;  /* 0x0000763234097816 */ /* 0x002fe40000000009 */
[----:B---3--:R-:W-:-:S04]  /*ae90*/  IADD3 R10, P1, R47, UR22, RZ ;  /* 0x000000162f0a7c10 */ /* 0x008fc8000ff3e0ff */
[----:B--2---:R-:W-:Y:S02]  /*aea0*/  IADD3.X R11, R45, UR23, RZ, P1, !PT ;  /* 0x000000172d0b7c10 */ /* 0x004fe40008ffe4ff */
[----:B----4-:R-:W-:-:S03]  /*aeb0*/  IADD3 R12, P1, R43, UR22, RZ ;  /* 0x000000162b0c7c10 */ /* 0x010fc6000ff3e0ff */
[----:B------:R-:W-:Y:S04]  /*aec0*/  STG.E.U16 desc[UR14][R10.64], R46 ;  /* 0x0000002e0a007986 */ /* 0x000fe8000c10150e */
[----:B------:R-:W-:Y:S04]  /*aed0*/  STG.E.U16 desc[UR14][R10.64+0x2], R14 ;  /* 0x0000020e0a007986 */ /* 0x000fe8000c10150e */
[----:B------:R-:W-:Y:S04]  /*aee0*/  STG.E.U16 desc[UR14][R10.64+0x4], R48 ;  /* 0x000004300a007986 */ /* 0x000fe8000c10150e */
[----:B------:R0:W-:Y:S01]  /*aef0*/  STG.E.U16 desc[UR14][R10.64+0x6], R15 ;  /* 0x0000060f0a007986 */ /* 0x0001e2000c10150e */
[----:B------:R-:W-:-:S03]  /*af00*/  IADD3.X R13, R38, UR23, RZ, P1, !PT ;  /* 0x00000017260d7c10 */ /* 0x000fc60008ffe4ff */
[----:B------:R-:W2:Y:S01]  /*af10*/  LDL.LU R38, [R1+0xbc] ;  /* 0x0000bc0001267983 */ /* 0x000ea20000300800 */
[----:B0-----:R-:W-:-:S03]  /*af20*/  IADD3 R10, P1, R42, UR22, RZ ;  /* 0x000000162a0a7c10 */ /* 0x001fc6000ff3e0ff */
[----:B------:R-:W3:Y:S04]  /*af30*/  LDL.LU R42, [R1+0xc0] ;  /* 0x0000c000012a7983 */ /* 0x000ee80000300800 */
        /* <DEDUP_REMOVED lines=8> */
[----:B------:R-:W-:-:S03]  /*afc0*/  IADD3.X R13, R40, UR23, RZ, P1, !PT ;  /* 0x00000017280d7c10 */ /* 0x000fc60008ffe4ff */
[----:B------:R-:W4:Y:S01]  /*afd0*/  LDL.LU R40, [R1+0xa8] ;  /* 0x0000a80001287983 */ /* 0x000f220000300800 */
[----:B------:R-:W-:Y:S02]  /*afe0*/  F2FP.BF16.F32.PACK_AB R54, R54, R105 ;  /* 0x000000693636723e */ /* 0x000fe400000010ff */
[----:B------:R-:W-:Y:S02]  /*aff0*/  F2FP.BF16.F32.PACK_AB R56, R56, R104 ;  /* 0x000000683838723e */ /* 0x000fe400000010ff */
[----:B------:R-:W-:Y:S02]  /*b000*/  PRMT R14, R54, 0x7632, R14 ;  /* 0x00007632360e7816 */ /* 0x000fe4000000000e */
[----:B------:R-:W-:Y:S02]  /*b010*/  PRMT R15, R56, 0x7632, R15 ;  /* 0x00007632380f7816 */ /* 0x000fe4000000000f */
[----:B------:R-:W-:Y:S02]  /*b020*/  F2FP.BF16.F32.PACK_AB R57, R57, R103 ;  /* 0x000000673939723e */ /* 0x000fe400000010ff */
[----:B------:R-:W-:Y:S01]  /*b030*/  F2FP.BF16.F32.PACK_AB R60, R60, R102 ;  /* 0x000000663c3c723e */ /* 0x000fe200000010ff */
[----:B------:R-:W-:Y:S01]  /*b040*/  STG.E.U16 desc[UR14][R10.64], R54 ;  /* 0x000000360a007986 */ /* 0x000fe2000c10150e */
[----:B------:R-:W-:-:S02]  /*b050*/  PRMT R33, R57, 0x7632, R33 ;  /* 0x0000763239217816 */ /* 0x000fc40000000021 */
[----:B------:R-:W-:Y:S01]  /*b060*/  PRMT R9, R60, 0x7632, R9 ;  /* 0x000076323c097816 */ /* 0x000fe20000000009 */
[----:B------:R0:W-:Y:S04]  /*b070*/  STG.E.U16 desc[UR14][R10.64+0x2], R14 ;  /* 0x0000020e0a007986 */ /* 0x0001e8000c10150e */
[----:B------:R-:W-:Y:S04]  /*b080*/  STG.E.U16 desc[UR14][R10.64+0x4], R56 ;  /* 0x000004380a007986 */ /* 0x000fe8000c10150e */
[----:B------:R1:W-:Y:S01]  /*b090*/  STG.E.U16 desc[UR14][R10.64+0x6], R15 ;  /* 0x0000060f0a007986 */ /* 0x0003e2000c10150e */
[----:B------:R-:W-:-:S02]  /*b0a0*/  F2FP.BF16.F32.PACK_AB R62, R62, R101 ;  /* 0x000000653e3e723e */ /* 0x000fc400000010ff */
[----:B------:R-:W-:Y:S01]  /*b0b0*/  F2FP.BF16.F32.PACK_AB R64, R64, R100 ;  /* 0x000000644040723e */ /* 0x000fe200000010ff */
[----:B------:R-:W-:Y:S01]  /*b0c0*/  STG.E.U16 desc[UR14][R12.64], R57 ;  /* 0x000000390c007986 */ /* 0x000fe2000c10150e */
[----:B0-----:R-:W-:-:S03]  /*b0d0*/  PRMT R14, R62, 0x7632, R14 ;  /* 0x000076323e0e7816 */ /* 0x001fc6000000000e */
[----:B------:R-:W-:Y:S04]  /*b0e0*/  STG.E.U16 desc[UR14][R12.64+0x2], R33 ;  /* 0x000002210c007986 */ /* 0x000fe8000c10150e */
[----:B------:R-:W-:Y:S01]  /*b0f0*/  STG.E.U16 desc[UR14][R12.64+0x4], R60 ;  /* 0x0000043c0c007986 */ /* 0x000fe2000c10150e */
[----:B-1----:R-:W-:-:S03]  /*b100*/  PRMT R15, R64, 0x7632, R15 ;  /* 0x00007632400f7816 */ /* 0x002fc6000000000f */
[----:B------:R4:W-:Y:S01]  /*b110*/  STG.E.U16 desc[UR14][R12.64+0x6], R9 ;  /* 0x000006090c007986 */ /* 0x0009e2000c10150e */
[----:B--2---:R-:W-:-:S03]  /*b120*/  IADD3 R10, P1, R38, UR22, RZ ;  /* 0x00000016260a7c10 */ /* 0x004fc6000ff3e0ff */
[----:B------:R-:W2:Y:S01]  /*b130*/  LDL.LU R38, [R1+0xb0] ;  /* 0x0000b00001267983 */ /* 0x000ea20000300800 */
[----:B---3--:R-:W-:-:S03]  /*b140*/  IADD3.X R11, R42, UR23, RZ, P1, !PT ;  /* 0x000000172a0b7c10 */ /* 0x008fc60008ffe4ff */
[----:B------:R-:W3:Y:S04]  /*b150*/  LDL.LU R42, [R1+0xa0] ;  /* 0x0000a000012a7983 */ /* 0x000ee80000300800 */
[----:B------:R-:W-:Y:S04]  /*b160*/  STG.E.U16 desc[UR14][R10.64], R62 ;  /* 0x0000003e0a007986 */ /* 0x000fe8000c10150e */
[----:B------:R-:W-:Y:S04]  /*b170*/  STG.E.U16 desc[UR14][R10.64+0x2], R14 ;  /* 0x0000020e0a007986 */ /* 0x000fe8000c10150e */
[----:B------:R-:W-:Y:S01]  /*b180*/  STG.E.U16 desc[UR14][R10.64+0x4], R64 ;  /* 0x000004400a007986 */ /* 0x000fe2000c10150e */
[----:B----4-:R-:W-:-:S03]  /*b190*/  IADD3 R12, P1, R41, UR22, RZ ;  /* 0x00000016290c7c10 */ /* 0x010fc6000ff3e0ff */
[----:B------:R-:W4:Y:S01]  /*b1a0*/  LDL.LU R41, [R1+0xa4] ;  /* 0x0000a40001297983 */ /* 0x000f220000300800 */
[----:B------:R-:W-:-:S03]  /*b1b0*/  IADD3.X R13, R34, UR23, RZ, P1, !PT ;  /* 0x00000017220d7c10 */ /* 0x000fc60008ffe4ff */
[----:B------:R-:W4:Y:S04]  /*b1c0*/  LDL.LU R34, [R1+0x98] ;  /* 0x0000980001227983 */ /* 0x000f280000300800 */
[----:B------:R0:W-:Y:S02]  /*b1d0*/  STG.E.U16 desc[UR14][R10.64+0x6], R15 ;  /* 0x0000060f0a007986 */ /* 0x0001e4000c10150e */
[----:B0-----:R-:W-:Y:S02]  /*b1e0*/  IADD3 R10, P1, R40, UR22, RZ ;  /* 0x00000016280a7c10 */ /* 0x001fe4000ff3e0ff */
[----:B------:R-:W4:Y:S01]  /*b1f0*/  LDL.LU R40, [R1+0x9c] ;  /* 0x00009c0001287983 */ /* 0x000f220000300800 */
[----:B------:R-:W-:Y:S02]  /*b200*/  F2FP.BF16.F32.PACK_AB R35, R66, R35 ;  /* 0x000000234223723e */ /* 0x000fe400000010ff */
[----:B------:R-:W-:-:S02]  /*b210*/  F2FP.BF16.F32.PACK_AB R36, R68, R36 ;  /* 0x000000244424723e */ /* 0x000fc400000010ff */
[----:B------:R-:W-:Y:S02]  /*b220*/  PRMT R33, R35, 0x7632, R33 ;  /* 0x0000763223217816 */ /* 0x000fe40000000021 */
[----:B------:R-:W-:Y:S02]  /*b230*/  PRMT R9, R36, 0x7632, R9 ;  /* 0x0000763224097816 */ /* 0x000fe40000000009 */
[----:B------:R-:W-:Y:S02]  /*b240*/  F2FP.BF16.F32.PACK_AB R37, R70, R37 ;  /* 0x000000254625723e */ /* 0x000fe400000010ff */
[----:B------:R-:W-:Y:S01]  /*b250*/  F2FP.BF16.F32.PACK_AB R39, R72, R39 ;  /* 0x000000274827723e */ /* 0x000fe200000010ff */
[----:B------:R-:W-:Y:S01]  /*b260*/  STG.E.U16 desc[UR14][R12.64], R35 ;  /* 0x000000230c007986 */ /* 0x000fe2000c10150e */
[----:B------:R-:W-:Y:S02]  /*b270*/  PRMT R14, R37, 0x7632, R14 ;  /* 0x00007632250e7816 */ /* 0x000fe4000000000e */
[----:B------:R-:W-:Y:S01]  /*b280*/  F2FP.BF16.F32.PACK_AB R32, R73, R32 ;  /* 0x000000204920723e */ /* 0x000fe200000010ff */
[----:B------:R0:W-:Y:S01]  /*b290*/  STG.E.U16 desc[UR14][R12.64+0x2], R33 ;  /* 0x000002210c007986 */ /* 0x0001e2000c10150e */
[----:B------:R-:W-:-:S03]  /*b2a0*/  PRMT R15, R39, 0x7632, R15 ;  /* 0x00007632270f7816 */ /* 0x000fc6000000000f */
[----:B------:R-:W-:Y:S04]  /*b2b0*/  STG.E.U16 desc[UR14][R12.64+0x4], R36 ;  /* 0x000004240c007986 */ /* 0x000fe8000c10150e */
[----:B------:R1:W-:Y:S01]  /*b2c0*/  STG.E.U16 desc[UR14][R12.64+0x6], R9 ;  /* 0x000006090c007986 */ /* 0x0003e2000c10150e */
[----:B------:R-:W-:Y:S02]  /*b2d0*/  F2FP.BF16.F32.PACK_AB R16, R76, R16 ;  /* 0x000000104c10723e */ /* 0x000fe400000010ff */
[----:B0-----:R-:W-:Y:S02]  /*b2e0*/  PRMT R33, R32, 0x7632, R33 ;  /* 0x0000763220217816 */ /* 0x001fe40000000021 */
[----:B------:R-:W-:Y:S02]  /*b2f0*/  F2FP.BF16.F32.PACK_AB R18, R80, R18 ;  /* 0x000000125012723e */ /* 0x000fe400000010ff */
[----:B-1----:R-:W-:-:S02]  /*b300*/  PRMT R9, R16, 0x7632, R9 ;  /* 0x0000763210097816 */ /* 0x002fc40000000009 */
[----:B------:R-:W-:Y:S02]  /*b310*/  F2FP.BF16.F32.PACK_AB R17, R78, R17 ;  /* 0x000000114e11723e */ /* 0x000fe400000010ff */
[----:B--2---:R-:W-:Y:S02]  /*b320*/  IADD3.X R11, R38, UR23, RZ, P1, !PT ;  /* 0x00000017260b7c10 */ /* 0x004fe40008ffe4ff */
[----:B------:R-:W2:Y:S01]  /*b330*/  LDL.LU R38, [R1+0x90] ;  /* 0x0000900001267983 */ /* 0x000ea20000300800 */
[----:B---3--:R-:W-:-:S03]  /*b340*/  IADD3 R12, P1, R42, UR22, RZ ;  /* 0x000000162a0c7c10 */ /* 0x008fc6000ff3e0ff */
[----:B------:R-:W3:Y:S04]  /*b350*/  LDL.LU R36, [R1+0x94] ;  /* 0x0000940001247983 */ /* 0x000ee80000300800 */
[----:B------:R-:W3:Y:S04]  /*b360*/  LDL.LU R35, [R1+0x88] ;  /* 0x0000880001237983 */ /* 0x000ee80000300800 */
[----:B------:R-:W-:Y:S04]  /*b370*/  STG.E.U16 desc[UR14][R10.64], R37 ;  /* 0x000000250a007986 */ /* 0x000fe8000c10150e */
[----:B------:R-:W-:Y:S04]  /*b380*/  STG.E.U16 desc[UR14][R10.64+0x2], R14 ;  /* 0x0000020e0a007986 */ /* 0x000fe8000c10150e */
[----:B------:R-:W-:Y:S04]  /*b390*/  STG.E.U16 desc[UR14][R10.64+0x4], R39 ;  /* 0x000004270a007986 */ /* 0x000fe8000c10150e */
[----:B------:R0:W-:Y:S01]  /*b3a0*/  STG.E.U16 desc[UR14][R10.64+0x6], R15 ;  /* 0x0000060f0a007986 */ /* 0x0001e2000c10150e */
[----:B----4-:R-:W-:-:S05]  /*b3b0*/  IADD3.X R13, R41, UR23, RZ, P1, !PT ;  /* 0x00000017290d7c10 */ /* 0x010fca0008ffe4ff */
[----:B------:R1:W-:Y:S01]  /*b3c0*/  STG.E.U16 desc[UR14][R12.64+0x2], R33 ;  /* 0x000002210c007986 */ /* 0x0003e2000c10150e */
[----:B0-----:R-:W-:-:S03]  /*b3d0*/  IADD3 R10, P1, R34, UR22, RZ ;  /* 0x00000016220a7c10 */ /* 0x001fc6000ff3e0ff */
[----:B------:R-:W4:Y:S04]  /*b3e0*/  LDL.LU R34, [R1+0x8c] ;  /* 0x00008c0001227983 */ /* 0x000f280000300800 */
[----:B-1----:R-:W4:Y:S01]  /*b3f0*/  LDL.LU R33, [R1+0x80] ;  /* 0x0000800001217983 */ /* 0x002f220000300800 */
[----:B------:R-:W-:-:S03]  /*b400*/  PRMT R15, R18, 0x7632, R15 ;  /* 0x00007632120f7816 */ /* 0x000fc6000000000f */
[----:B------:R0:W-:Y:S01]  /*b410*/  STG.E.U16 desc[UR14][R12.64], R32 ;  /* 0x000000200c007986 */ /* 0x0001e2000c10150e */
[----:B------:R-:W-:-:S03]  /*b420*/  IADD3.X R11, R40, UR23, RZ, P1, !PT ;  /* 0x00000017280b7c10 */ /* 0x000fc60008ffe4ff */
[----:B------:R-:W-:Y:S04]  /*b430*/  STG.E.U16 desc[UR14][R12.64+0x4], R16 ;  /* 0x000004100c007986 */ /* 0x000fe8000c10150e */
[----:B------:R-:W-:Y:S04]  /*b440*/  STG.E.U16 desc[UR14][R12.64+0x6], R9 ;  /* 0x000006090c007986 */ /* 0x000fe8000c10150e */
[----:B0-----:R-:W4:Y:S04]  /*b450*/  LDL.LU R32, [R1+0x84] ;  /* 0x0000840001207983 */ /* 0x001f280000300800 */
[----:B------:R0:W-:Y:S01]  /*b460*/  STG.E.U16 desc[UR14][R10.64+0x4], R18 ;  /* 0x000004120a007986 */ /* 0x0001e2000c10150e */
[----:B------:R-:W-:-:S03]  /*b470*/  PRMT R14, R17, 0x7632, R14 ;  /* 0x00007632110e7816 */ /* 0x000fc6000000000e */
[----:B------:R1:W-:Y:S04]  /*b480*/  STG.E.U16 desc[UR14][R10.64], R17 ;  /* 0x000000110a007986 */ /* 0x0003e8000c10150e */
[----:B0-----:R-:W4:Y:S04]  /*b490*/  LDL.LU R18, [R1+0x68] ;  /* 0x0000680001127983 */ /* 0x001f280000300800 */
[----:B-1----:R-:W4:Y:S01]  /*b4a0*/  LDL.LU R17, [R1+0x7c] ;  /* 0x00007c0001117983 */ /* 0x002f220000300800 */
[----:B------:R-:W-:Y:S02]  /*b4b0*/  F2FP.BF16.F32.PACK_AB R19, R82, R19 ;  /* 0x000000135213723e */ /* 0x000fe400000010ff */
[----:B------:R-:W-:Y:S01]  /*b4c0*/  F2FP.BF16.F32.PACK_AB R20, R86, R20 ;  /* 0x000000145614723e */ /* 0x000fe200000010ff */
[----:B------:R-:W-:Y:S01]  /*b4d0*/  STG.E.U16 desc[UR14][R10.64+0x2], R14 ;  /* 0x0000020e0a007986 */ /* 0x000fe2000c10150e */
[----:B------:R-:W-:-:S03]  /*b4e0*/  F2FP.BF16.F32.PACK_AB R21, R85, R21 ;  /* 0x000000155515723e */ /* 0x000fc600000010ff */
[----:B------:R0:W-:Y:S01]  /*b4f0*/  STG.E.U16 desc[UR14][R10.64+0x6], R15 ;  /* 0x0000060f0a007986 */ /* 0x0001e2000c10150e */
[----:B------:R-:W-:Y:S02]  /*b500*/  PRMT R9, R19, 0x7632, R9 ;  /* 0x0000763213097816 */ /* 0x000fe40000000009 */
[----:B------:R-:W-:Y:S02]  /*b510*/  PRMT R16, R20, 0x7632, R16 ;  /* 0x0000763214107816 */ /* 0x000fe40000000010 */
[----:B------:R-:W-:Y:S02]  /*b520*/  F2FP.BF16.F32.PACK_AB R22, R84, R22 ;  /* 0x000000165416723e */ /* 0x000fe400000010ff */
[----:B------:R-:W-:Y:S02]  /*b530*/  F2FP.BF16.F32.PACK_AB R24, R30, R24 ;  /* 0x000000181e18723e */ /* 0x000fe400000010ff */
[----:B0-----:R-:W-:Y:S02]  /*b540*/  PRMT R15, R21, 0x7632, R15 ;  /* 0x00007632150f7816 */ /* 0x001fe4000000000f */
[----:B------:R-:W-:-:S02]  /*b550*/  F2FP.BF16.F32.PACK_AB R23, R83, R23 ;  /* 0x000000175317723e */ /* 0x000fc400000010ff */
[----:B------:R-:W-:Y:S02]  /*b560*/  F2FP.BF16.F32.PACK_AB R25, R92, R25 ;  /* 0x000000195c19723e */ /* 0x000fe400000010ff */
[----:B------:R-:W-:Y:S01]  /*b570*/  F2FP.BF16.F32.PACK_AB R31, R96, R31 ;  /* 0x0000001f601f723e */ /* 0x000fe200000010ff */
[----:B------:R-:W-:Y:S01]  /*b580*/  ULOP3.LUT UR4, UR4, 0x1, URZ, 0x3c, !UPT ;  /* 0x0000000104047892 */ /* 0x000fe2000f8e3c3f */
[----:B------:R-:W-:Y:S01]  /*b590*/  UMOV UR5, UR11 ;  /* 0x0000000b00057c82 */ /* 0x000fe20008000000 */
[----:B--2---:R-:W-:-:S04]  /*b5a0*/  IADD3 R12, P1, R38, UR22, RZ ;  /* 0x00000016260c7c10 */ /* 0x004fc8000ff3e0ff */
[----:B---3--:R-:W-:Y:S02]  /*b5b0*/  IADD3.X R13, R36, UR23, RZ, P1, !PT ;  /* 0x00000017240d7c10 */ /* 0x008fe40008ffe4ff */
[----:B------:R-:W-:-:S03]  /*b5c0*/  IADD3 R10, P1, R35, UR22, RZ ;  /* 0x00000016230a7c10 */ /* 0x000fc6000ff3e0ff */
[----:B------:R-:W-:Y:S04]  /*b5d0*/  STG.E.U16 desc[UR14][R12.64], R19 ;  /* 0x000000130c007986 */ /* 0x000fe8000c10150e */
[----:B------:R0:W-:Y:S04]  /*b5e0*/  STG.E.U16 desc[UR14][R12.64+0x2], R9 ;  /* 0x000002090c007986 */ /* 0x0001e8000c10150e */
[----:B------:R-:W-:Y:S04]  /*b5f0*/  STG.E.U16 desc[UR14][R12.64+0x4], R20 ;  /* 0x000004140c007986 */ /* 0x000fe8000c10150e */
[----:B------:R1:W-:Y:S01]  /*b600*/  STG.E.U16 desc[UR14][R12.64+0x6], R16 ;  /* 0x000006100c007986 */ /* 0x0003e2000c10150e */
[----:B0-----:R-:W-:-:S02]  /*b610*/  PRMT R9, R22, 0x7632, R9 ;  /* 0x0000763216097816 */ /* 0x001fc40000000009 */
[----:B----4-:R-:W-:Y:S02]  /*b620*/  IADD3.X R11, R34, UR23, RZ, P1, !PT ;  /* 0x00000017220b7c10 */ /* 0x010fe40008ffe4ff */
[----:B------:R-:W-:-:S03]  /*b630*/  IADD3 R14, P1, R33, UR22, RZ ;  /* 0x00000016210e7c10 */ /* 0x000fc6000ff3e0ff */
[----:B------:R0:W-:Y:S01]  /*b640*/  STG.E.U16 desc[UR14][R10.64+0x2], R15 ;  /* 0x0000020f0a007986 */ /* 0x0001e2000c10150e */
[----:B-1----:R-:W-:-:S03]  /*b650*/  PRMT R13, R24, 0x7632, R13 ;  /* 0x00007632180d7816 */ /* 0x002fc6000000000d */
[----:B------:R-:W-:Y:S04]  /*b660*/  STG.E.U16 desc[UR14][R10.64], R21 ;  /* 0x000000150a007986 */ /* 0x000fe8000c10150e */
[----:B------:R-:W-:Y:S04]  /*b670*/  STG.E.U16 desc[UR14][R10.64+0x4], R22 ;  /* 0x000004160a007986 */ /* 0x000fe8000c10150e */
[----:B------:R1:W-:Y:S01]  /*b680*/  STG.E.U16 desc[UR14][R10.64+0x6], R9 ;  /* 0x000006090a007986 */ /* 0x0003e2000c10150e */
[----:B0-----:R-:W-:-:S05]  /*b690*/  IADD3.X R15, R32, UR23, RZ, P1, !PT ;  /* 0x00000017200f7c10 */ /* 0x001fca0008ffe4ff */
[----:B------:R0:W-:Y:S01]  /*b6a0*/  STG.E.U16 desc[UR14][R14.64+0x6], R13 ;  /* 0x0000060d0e007986 */ /* 0x0001e2000c10150e */
[----:B-1----:R-:W-:Y:S02]  /*b6b0*/  PRMT R11, R23, 0x7632, R11 ;  /* 0x00007632170b7816 */ /* 0x002fe4000000000b */
[----:B------:R-:W-:Y:S02]  /*b6c0*/  PRMT R9, R25, 0x7632, R9 ;  /* 0x0000763219097816 */ /* 0x000fe40000000009 */
[----:B------:R-:W-:Y:S02]  /*b6d0*/  PRMT R10, R31, 0x7632, R10 ;  /* 0x000076321f0a7816 */ /* 0x000fe4000000000a */
[----:B------:R-:W-:-:S04]  /*b6e0*/  IADD3 R12, P1, R18, UR22, RZ ;  /* 0x00000016120c7c10 */ /* 0x000fc8000ff3e0ff */
[----:B0-----:R-:W-:Y:S01]  /*b6f0*/  IADD3.X R13, R17, UR23, RZ, P1, !PT ;  /* 0x00000017110d7c10 */ /* 0x001fe20008ffe4ff */
        /* <DEDUP_REMOVED lines=8> */
.L_x_1108:
[----:B------:R-:W1:Y:S02]  /*b780*/  S2R R0, SR_CTAID.Y ;  /* 0x0000000000007919 */ /* 0x000e640000002600 */
[----:B-1----:R-:W-:-:S04]  /*b790*/  LEA R0, R0, UR20, 0x5 ;  /* 0x0000001400007c11 */ /* 0x002fc8000f8e28ff */
[----:B------:R-:W-:-:S04]  /*b7a0*/  SHF.L.U32 R20, R0, 0x5, RZ ;  /* 0x0000000500147819 */ /* 0x000fc800000006ff */
[----:B------:R-:W-:-:S13]  /*b7b0*/  ISETP.GT.AND P0, PT, R20, 0x3bf, PT ;  /* 0x000003bf1400780c */ /* 0x000fda0003f04270 */
[----:B------:R-:W-:Y:S05]  /*b7c0*/  @P0 EXIT ;  /* 0x000000000000094d */ /* 0x000fea0003800000 */
[----:B------:R-:W1:Y:S01]  /*b7d0*/  S2R R6, SR_TID.X ;  /* 0x0000000000067919 */ /* 0x000e620000002100 */
[----:B-----5:R-:W-:Y:S01]  /*b7e0*/  LOP3.LUT R3, RZ, UR16, RZ, 0x33, !PT ;  /* 0x00000010ff037c12 */ /* 0x020fe2000f8e33ff */
[----:B------:R-:W2:Y:S01]  /*b7f0*/  S2UR UR5, SR_CgaCtaId ;  /* 0x00000000000579c3 */ /* 0x000ea20000008800 */
        /* <DEDUP_REMOVED lines=15> */
[----:B--2---:R-:W-:-:S03]  /*b8f0*/  ULEA UR8, UR5, UR4, 0x18 ;  /* 0x0000000405087291 */ /* 0x004fc6000f8ec03f */
[----:B------:R-:W-:Y:S02]  /*b900*/  ULDC.64 UR4, c[0x0][0x260] ;  /* 0x0000980000047ab9 */ /* 0x000fe40000000a00 */
[----:B------:R-:W-:Y:S01]  /*b910*/  UIADD3 UR4, UP1, UR4, 0x40400, URZ ;  /* 0x0004040004047890 */ /* 0x000fe2000ff3e03f */
[--C-:B-1----:R-:W-:Y:S02]  /*b920*/  SHF.R.U32.HI R5, RZ, 0x5, R6.reuse ;  /* 0x00000005ff057819 */ /* 0x102fe40000011606 */
[----:B------:R-:W-:Y:S01]  /*b930*/  SHF.R.U32.HI R2, RZ, 0x4, R6 ;  /* 0x00000004ff027819 */ /* 0x000fe20000011606 */
[----:B------:R-:W-:Y:S01]  /*b940*/  UIADD3.X UR5, URZ, UR5, URZ, UP1, !UPT ;  /* 0x000000053f057290 */ /* 0x000fe20008ffe43f */
[----:B------:R-:W-:Y:S02]  /*b950*/  IADD3 R4, P0, P1, -R4, -0x21, -R5 ;  /* 0xffffffdf04047810 */ /* 0x000fe4000791e905 */
[----:B------:R-:W-:Y:S02]  /*b960*/  SHF.L.U32 R7, R5, 0x1, RZ ;  /* 0x0000000105077819 */ /* 0x000fe400000006ff */
[----:B------:R-:W-:-:S02]  /*b970*/  IADD3.X R3, ~R3, -0x1, R0, P0, P1 ;  /* 0xffffffff03037810 */ /* 0x000fc400007e2500 */
[----:B------:R-:W-:Y:S02]  /*b980*/  IADD3 R0, R2, 0x1e, RZ ;  /* 0x0000001e02007810 */ /* 0x000fe40007ffe0ff */
[----:B0-----:R-:W-:Y:S01]  /*b990*/  LEA R12, R5, UR8, 0x7 ;  /* 0x00000008050c7c11 */ /* 0x001fe2000f8e38ff */
        /* <DEDUP_REMOVED lines=29> */
[----:B------:R-:W-:Y:S02]  /*bb70*/  IADD3 R48, P2, R5, 0x2d, RZ ;  /* 0x0000002d05307810 */ /* 0x000fe40007f5e0ff */
        /* <DEDUP_REMOVED lines=9> */
.L_x_1135:
        /* <DEDUP_REMOVED lines=43> */
.L_x_1122:
[----:B------:R-:W-:Y:S05]  /*bec0*/  BSYNC B1 ;  /* 0x0000000000017941 */ /* 0x000fea0003800000 */
.L_x_1121:
        /* <DEDUP_REMOVED lines=20> */
.L_x_1125:
        /* <DEDUP_REMOVED lines=55> */
.L_x_1124:
[----:B------:R-:W-:Y:S05]  /*c380*/  BSYNC B1 ;  /* 0x0000000000017941 */ /* 0x000fea0003800000 */
.L_x_1123:
        /* <DEDUP_REMOVED lines=35> */
.L_x_1127:
[----:B------:R-:W-:Y:S05]  /*c5c0*/  BSYNC B1 ;  /* 0x0000000000017941 */ /* 0x000fea0003800000 */
.L_x_1126:
        /* <DEDUP_REMOVED lines=15> */
.L_x_1120:
[----:B------:R-:W-:Y:S05]  /*c6c0*/  BSYNC B0 ;  /* 0x0000000000007941 */ /* 0x000fea0003800000 */
.L_x_1119:
        /* <DEDUP_REMOVED lines=36> */
.L_x_1144:
        /* <DEDUP_REMOVED lines=41> */
.L_x_1154:
        /* <DEDUP_REMOVED lines=35> */
.L_x_1164:
[----:B----4-:R-:W-:Y:S01]  /*cdd0*/  FADD.FTZ R28, R40, R30 ;  /* 0x0000001e281c7221 */ /* 0x010fe20000010000 */
[----:B------:R-:W-:Y:S02]  /*cde0*/  @!P2 F2FP.BF16.F32.PACK_AB R23, RZ, R31 ;  /* 0x0000001fff17a23e */ /* 0x000fe400000010ff */
[----:B------:R-:W-:Y:S02]  /*cdf0*/  MOV R31, R16 ;  /* 0x00000010001f7202 */ /* 0x000fe40000000f00 */
[----:B------:R-:W-:Y:S01]  /*ce00*/  @!P2 F2FP.BF16.F32.PACK_AB R28, RZ, R28 ;  /* 0x0000001cff1ca23e */ /* 0x000fe200000010ff */
[----:B------:R0:W-:Y:S04]  /*ce10*/  @!P2 STG.E.U16 desc[UR14][R24.64+0x78], R23 ;  /* 0x000078171800a986 */ /* 0x0001e8000c10150e */
[----:B------:R0:W-:Y:S02]  /*ce20*/  @!P2 STG.E.U16 desc[UR14][R26.64+0x78], R28 ;  /* 0x0000781c1a00a986 */ /* 0x0001e4000c10150e */
.L_x_1130:
[----:B------:R-:W-:Y:S05]  /*ce30*/  BSYNC B0 ;  /* 0x0000000000007941 */ /* 0x000fea0003800000 */
.L_x_1129:
        /* <DEDUP_REMOVED lines=147> */
.L_x_1198:
[----:B01----:R-:W-:Y:S01]  /*d770*/  FADD.FTZ R28, R50, R30 ;  /* 0x0000001e321c7221 */ /* 0x003fe20000010000 */
[----:B------:R-:W-:-:S04]  /*d780*/  @!P0 F2FP.BF16.F32.PACK_AB R23, RZ, R34 ;  /* 0x00000022ff17823e */ /* 0x000fc800000010ff */
[----:B------:R-:W-:Y:S01]  /*d790*/  @!P0 F2FP.BF16.F32.PACK_AB R28, RZ, R28 ;  /* 0x0000001cff1c823e */ /* 0x000fe200000010ff */
[----:B------:R0:W-:Y:S04]  /*d7a0*/  @!P0 STG.E.U16 desc[UR14][R24.64+0xb4], R23 ;  /* 0x0000b41718008986 */ /* 0x0001e8000c10150e */
[----:B------:R0:W-:Y:S02]  /*d7b0*/  @!P0 STG.E.U16 desc[UR14][R26.64+0xb4], R28 ;  /* 0x0000b41c1a008986 */ /* 0x0001e4000c10150e */
.L_x_1128:
[----:B------:R-:W-:Y:S05]  /*d7c0*/  WARPSYNC.ALL ;  /* 0x0000000000007948 */ /* 0x000fea0003800000 */
[----:B------:R-:W-:Y:S01]  /*d7d0*/  BAR.SYNC.DEFER_BLOCKING 0x0 ;  /* 0x0000000000007b1d */ /* 0x000fe20000010000 */
[C---:B------:R-:W-:Y:S02]  /*d7e0*/  ISETP.GE.AND P0, PT, R20.reuse, -0xc40, PT ;  /* 0xfffff3c01400780c */ /* 0x040fe40003f06270 */
[----:B------:R-:W-:-:S11]  /*d7f0*/  IADD3 R20, R20, 0x1000, RZ ;  /* 0x0000100014147810 */ /* 0x000fd60007ffe0ff */
[----:B------:R-:W-:Y:S05]  /*d800*/  @!P0 BRA `(.L_x_1135) ;  /* 0xffffffe400008947 */ /* 0x000fea000383ffff */
[----:B------:R-:W-:Y:S05]  /*d810*/  EXIT ;  /* 0x000000000000794d */ /* 0x000fea0003800000 */
.L_x_1131:
[----:B------:R-:W-:Y:S01]  /*d820*/  HFMA2.MMA R29, -RZ, RZ, 0, 4.76837158203125e-07 ;  /* 0x00000008ff1d7435 */ /* 0x000fe200000001ff */
[----:B--2---:R-:W-:Y:S02]  /*d830*/  MOV R32, R24 ;  /* 0x0000001800207202 */ /* 0x004fe40000000f00 */
[----:B------:R-:W-:Y:S02]  /*d840*/  MOV R28, 0x101f ;  /* 0x0000101f001c7802 */ /* 0x000fe40000000f00 */
[----:B------:R-:W-:-:S07]  /*d850*/  MOV R23, 0xffff ;  /* 0x0000ffff00177802 */ /* 0x000fce0000000f00 */
[----:B01-3--:R-:W-:Y:S05]  /*d860*/  WARPSYNC.COLLECTIVE R23, `(.L_x_1136) ;  /* 0x0000000017087348 */ /* 0x00bfea0003c00000 */
[----:B------:R2:W4:Y:S02]  /*d870*/  SHFL.BFLY P3, R30, R32, R29, R28 ;  /* 0x0c00001d201e7389 */ /* 0x000524000006001c */
[----:B01234-:R-:W-:Y:S01]  /*d880*/  ENDCOLLECTIVE ;  /* 0x000000000000791b */ /* 0x01ffe20003800000 */
.L_x_1136:
[----:B------:R-:W-:Y:S02]  /*d890*/  MOV R32, R25 ;  /* 0x0000001900207202 */ /* 0x000fe40000000f00 */
[----:B------:R-:W-:-:S07]  /*d8a0*/  MOV R27, R30 ;  /* 0x0000001e001b7202 */ /* 0x000fce0000000f00 */
[----:B------:R-:W-:Y:S05]  /*d8b0*/  WARPSYNC.COLLECTIVE R23, `(.L_x_1137) ;  /* 0x0000000017087348 */ /* 0x000fea0003c00000 */
[----:B------:R0:W1:Y:S02]  /*d8c0*/  SHFL.BFLY P3, R30, R32, R29, R28 ;  /* 0x0c00001d201e7389 */ /* 0x000064000006001c */
[----:B01----:R-:W-:Y:S01]  /*d8d0*/  ENDCOLLECTIVE ;  /* 0x000000000000791b */ /* 0x003fe20003800000 */
.L_x_1137:
[----:B------:R-:W-:Y:S01]  /*d8e0*/  FADD.FTZ R27, R27, R24 ;  /* 0x000000181b1b7221 */ /* 0x000fe20000010000 */
[----:B------:R-:W-:-:S04]  /*d8f0*/  HFMA2.MMA R29, -RZ, RZ, 0, 2.384185791015625e-07 ;  /* 0x00000004ff1d7435 */ /* 0x000fc800000001ff */
[----:B------:R-:W-:Y:S02]  /*d900*/  MOV R32, R27 ;  /* 0x0000001b00207202 */ /* 0x000fe40000000f00 */
[----:B------:R-:W-:-:S07]  /*d910*/  MOV R26, R30 ;  /* 0x0000001e001a7202 */ /* 0x000fce0000000f00 */
[----:B------:R-:W-:Y:S05]  /*d920*/  WARPSYNC.COLLECTIVE R23, `(.L_x_1138) ;  /* 0x0000000017087348 */ /* 0x000fea0003c00000 */
[----:B------:R0:W1:Y:S02]  /*d930*/  SHFL.BFLY P3, R30, R32, R29, R28 ;  /* 0x0c00001d201e7389 */ /* 0x000064000006001c */
[----:B01----:R-:W-:Y:S01]  /*d940*/  ENDCOLLECTIVE ;  /* 0x000000000000791b */ /* 0x003fe20003800000 */
.L_x_1138:
[----:B------:R-:W-:-:S05]  /*d950*/  FADD.FTZ R26, R26, R25 ;  /* 0x000000191a1a7221 */ /* 0x000fca0000010000 */
[----:B------:R-:W-:Y:S02]  /*d960*/  MOV R32, R26 ;  /* 0x0000001a00207202 */ /* 0x000fe40000000f00 */
[----:B------:R-:W-:-:S07]  /*d970*/  MOV R34, R30 ;  /* 0x0000001e00227202 */ /* 0x000fce0000000f00 */
[----:B------:R-:W-:Y:S05]  /*d980*/  WARPSYNC.COLLECTIVE R23, `(.L_x_1139) ;  /* 0x0000000017087348 */ /* 0x000fea0003c00000 */
[----:B------:R0:W1:Y:S02]  /*d990*/  SHFL.BFLY P3, R30, R32, R29, R28 ;  /* 0x0c00001d201e7389 */ /* 0x000064000006001c */
[----:B01----:R-:W-:Y:S01]  /*d9a0*/  ENDCOLLECTIVE ;  /* 0x000000000000791b */ /* 0x003fe20003800000 */
.L_x_1139:
[----:B------:R-:W-:Y:S01]  /*d9b0*/  FADD.FTZ R34, R27, R34 ;  /* 0x000000221b227221 */ /* 0x000fe20000010000 */
[----:B------:R-:W-:-:S04]  /*d9c0*/  HFMA2.MMA R29, -RZ, RZ, 0, 1.1920928955078125e-07 ;  /* 0x00000002ff1d7435 */ /* 0x000fc800000001ff */
[----:B------:R-:W-:Y:S02]  /*d9d0*/  MOV R32, R34 ;  /* 0x0000002200207202 */ /* 0x000fe40000000f00 */
[----:B------:R-:W-:-:S07]  /*d9e0*/  MOV R31, R30 ;  /* 0x0000001e001f7202 */ /* 0x000fce0000000f00 */
[----:B------:R-:W-:Y:S05]  /*d9f0*/  WARPSYNC.COLLECTIVE R23, `(.L_x_1140) ;  /* 0x0000000017087348 */ /* 0x000fea0003c00000 */
[----:B------:R0:W1:Y:S02]  /*da00*/  SHFL.BFLY P3, R30, R32, R29, R28 ;  /* 0x0c00001d201e7389 */ /* 0x000064000006001c */
[----:B01----:R-:W-:Y:S01]  /*da10*/  ENDCOLLECTIVE ;  /* 0x000000000000791b */ /* 0x003fe20003800000 */
.L_x_1140:
[----:B------:R-:W-:-:S05]  /*da20*/  FADD.FTZ R31, R26, R31 ;  /* 0x0000001f1a1f7221 */ /* 0x000fca0000010000 */
[----:B------:R-:W-:Y:S02]  /*da30*/  MOV R32, R31 ;  /* 0x0000001f00207202 */ /* 0x000fe40000000f00 */
[----:B------:R-:W-:-:S07]  /*da40*/  MOV R33, R30 ;  /* 0x0000001e00217202 */ /* 0x000fce0000000f00 */
[----:B------:R-:W-:Y:S05]  /*da50*/  WARPSYNC.COLLECTIVE R23, `(.L_x_1141) ;  /* 0x0000000017087348 */ /* 0x000fea0003c00000 */
[----:B------:R0:W1:Y:S02]  /*da60*/  SHFL.BFLY P3, R30, R32, R29, R28 ;  /* 0x0c00001d201e7389 */ /* 0x000064000006001c */
[----:B01----:R-:W-:Y:S01]  /*da70*/  ENDCOLLECTIVE ;  /* 0x000000000000791b */ /* 0x003fe20003800000 */
.L_x_1141:
[----:B------:R-:W-:Y:S01]  /*da80*/  FADD.FTZ R33, R34, R33 ;  /* 0x0000002122217221 */ /* 0x000fe20000010000 */
[----:B------:R-:W-:-:S04]  /*da90*/  HFMA2.MMA R29, -RZ, RZ, 0, 5.9604644775390625e-08 ;  /* 0x00000001ff1d7435 */ /* 0x000fc800000001ff */
[----:B------:R-:W-:Y:S02]  /*daa0*/  MOV R32, R33 ;  /* 0x0000002100207202 */ /* 0x000fe40000000f00 */
[----:B------:R-:W-:-:S07]  /*dab0*/  MOV R24, R30 ;  /* 0x0000001e00187202 */ /* 0x000fce0000000f00 */
[----:B------:R-:W-:Y:S05]  /*dac0*/  WARPSYNC.COLLECTIVE R23, `(.L_x_1142) ;  /* 0x0000000017087348 */ /* 0x000fea0003c00000 */
[----:B------:R0:W1:Y:S02]  /*dad0*/  SHFL.BFLY P3, R30, R32, R29, R28 ;  /* 0x0c00001d201e7389 */ /* 0x000064000006001c */
[----:B01----:R-:W-:Y:S01]  /*dae0*/  ENDCOLLECTIVE ;  /* 0x000000000000791b */ /* 0x003fe20003800000 */
.L_x_1142:
[----:B------:R-:W-:-:S05]  /*daf0*/  FADD.FTZ R35, R31, R24 ;  /* 0x000000181f237221 */ /* 0x000fca0000010000 */
[----:B------:R-:W-:Y:S02]  /*db00*/  MOV R32, R35 ;  /* 0x0000002300207202 */ /* 0x000fe40000000f00 */
[----:B------:R-:W-:-:S07]  /*db10*/  MOV R36, R30 ;  /* 0x0000001e00247202 */ /* 0x000fce0000000f00 */
[----:B------:R-:W-:Y:S05]  /*db20*/  WARPSYNC.COLLECTIVE R23, `(.L_x_1143) ;  /* 0x0000000017087348 */ /* 0x000fea0003c00000 */
[----:B------:R0:W1:Y:S02]  /*db30*/  SHFL.BFLY P3, R30, R32, R29, R28 ;  /* 0x0c00001d201e7389 */ /* 0x000064000006001c */
[----:B01----:R-:W-:Y:S01]  /*db40*/  ENDCOLLECTIVE ;  /* 0x000000000000791b */ /* 0x003fe20003800000 */
.L_x_1143:
[----:B------:R-:W-:Y:S01]  /*db50*/  FADD.FTZ R36, R33, R36 ;  /* 0x0000002421247221 */ /* 0x000fe20000010000 */
[----:B------:R-:W-:Y:S06]  /*db60*/  BRA `(.L_x_1144) ;  /* 0xffffffec00687947 */ /* 0x000fec000383ffff */
.L_x_1132:
        /* <DEDUP_REMOVED lines=8> */
.L_x_1146:
[----:B------:R-:W-:Y:S05]  /*dbf0*/  BSYNC B1 ;  /* 0x0000000000017941 */ /* 0x000fea0003800000 */
.L_x_1145:
        /* <DEDUP_REMOVED lines=8> */
.L_x_1147:
[----:B------:R-:W-:Y:S01]  /*dc80*/  FADD.FTZ R34, R34, R31 ;  /* 0x0000001f22227221 */ /* 0x000fe20000010000 */
[----:B------:R-:W-:-:S04]  /*dc90*/  HFMA2.MMA R29, -RZ, RZ, 0, 2.384185791015625e-07 ;  /* 0x00000004ff1d7435 */ /* 0x000fc800000001ff */
[----:B------:R-:W-:Y:S02]  /*dca0*/  MOV R32, R34 ;  /* 0x0000002200207202 */ /* 0x000fe40000000f00 */
[----:B------:R-:W-:-:S07]  /*dcb0*/  MOV R36, R30 ;  /* 0x0000001e00247202 */ /* 0x000fce0000000f00 */
[----:B------:R-:W-:Y:S05]  /*dcc0*/  WARPSYNC.COLLECTIVE R23, `(.L_x_1148) ;  /* 0x0000000017087348 */ /* 0x000fea0003c00000 */
[----:B------:R0:W1:Y:S02]  /*dcd0*/  SHFL.BFLY P3, R30, R32, R29, R28 ;  /* 0x0c00001d201e7389 */ /* 0x000064000006001c */
[----:B01----:R-:W-:Y:S01]  /*dce0*/  ENDCOLLECTIVE ;  /* 0x000000000000791b */ /* 0x003fe20003800000 */
.L_x_1148:
[----:B------:R-:W-:-:S05]  /*dcf0*/  FADD.FTZ R36, R36, R33 ;  /* 0x0000002124247221 */ /* 0x000fca0000010000 */
[----:B------:R-:W-:Y:S02]  /*dd00*/  MOV R32, R36 ;  /* 0x0000002400207202 */ /* 0x000fe40000000f00 */
[----:B------:R-:W-:-:S07]  /*dd10*/  MOV R35, R30 ;  /* 0x0000001e00237202 */ /* 0x000fce0000000f00 */
[----:B------:R-:W-:Y:S05]  /*dd20*/  WARPSYNC.COLLECTIVE R23, `(.L_x_1149) ;  /* 0x0000000017087348 */ /* 0x000fea0003c00000 */
[----:B------:R0:W1:Y:S02]  /*dd30*/  SHFL.BFLY P3, R30, R32, R29, R28 ;  /* 0x0c00001d201e7389 */ /* 0x000064000006001c */
[----:B01----:R-:W-:Y:S01]  /*dd40*/  ENDCOLLECTIVE ;  /* 0x000000000000791b */ /* 0x003fe20003800000 */
.L_x_1149:
[----:B------:R-:W-:Y:S01]  /*dd50*/  FADD.FTZ R35, R34, R35 ;  /* 0x0000002322237221 */ /* 0x000fe20000010000 */
[----:B------:R-:W-:-:S04]  /*dd60*/  HFMA2.MMA R29, -RZ, RZ, 0, 1.1920928955078125e-07 ;  /* 0x00000002ff1d7435 */ /* 0x000fc800000001ff */
[----:B------:R-:W-:Y:S02]  /*dd70*/  MOV R32, R35 ;  /* 0x0000002300207202 */ /* 0x000fe40000000f00 */
[----:B------:R-:W-:-:S07]  /*dd80*/  MOV R37, R30 ;  /* 0x0000001e00257202 */ /* 0x000fce0000000f00 */
[----:B------:R-:W-:Y:S05]  /*dd90*/  WARPSYNC.COLLECTIVE R23, `(.L_x_1150) ;  /* 0x0000000017087348 */ /* 0x000fea0003c00000 */
[----:B------:R0:W1:Y:S02]  /*dda0*/  SHFL.BFLY P3, R30, R32, R29, R28 ;  /* 0x0c00001d201e7389 */ /* 0x000064000006001c */
[----:B01----:R-:W-:Y:S01]  /*ddb0*/  ENDCOLLECTIVE ;  /* 0x000000000000791b */ /* 0x003fe20003800000 */
.L_x_1150:
[----:B------:R-:W-:-:S05]  /*ddc0*/  FADD.FTZ R37, R36, R37 ;  /* 0x0000002524257221 */ /* 0x000fca0000010000 */
[----:B------:R-:W-:Y:S02]  /*ddd0*/  MOV R32, R37 ;  /* 0x0000002500207202 */ /* 0x000fe40000000f00 */
[----:B------:R-:W-:-:S07]  /*dde0*/  MOV R38, R30 ;  /* 0x0000001e00267202 */ /* 0x000fce0000000f00 */
[----:B------:R-:W-:Y:S05]  /*ddf0*/  WARPSYNC.COLLECTIVE R23, `(.L_x_1151) ;  /* 0x0000000017087348 */ /* 0x000fea0003c00000 */
[----:B------:R0:W1:Y:S02]  /*de00*/  SHFL.BFLY P3, R30, R32, R29, R28 ;  /* 0x0c00001d201e7389 */ /* 0x000064000006001c */
[----:B01----:R-:W-:Y:S01]  /*de10*/  ENDCOLLECTIVE ;  /* 0x000000000000791b */ /* 0x003fe20003800000 */
.L_x_1151:
[----:B------:R-:W-:Y:S01]  /*de20*/  FADD.FTZ R38, R35, R38 ;  /* 0x0000002623267221 */ /* 0x000fe20000010000 */
[----:B------:R-:W-:-:S04]  /*de30*/  HFMA2.MMA R29, -RZ, RZ, 0, 5.9604644775390625e-08 ;  /* 0x00000001ff1d7435 */ /* 0x000fc800000001ff */
[----:B------:R-:W-:Y:S02]  /*de40*/  MOV R32, R38 ;  /* 0x0000002600207202 */ /* 0x000fe40000000f00 */
[----:B------:R-:W-:-:S07]  /*de50*/  MOV R40, R30 ;  /* 0x0000001e00287202 */ /* 0x000fce0000000f00 */
[----:B------:R-:W-:Y:S05]  /*de60*/  WARPSYNC.COLLECTIVE R23, `(.L_x_1152) ;  /* 0x0000000017087348 */ /* 0x000fea0003c00000 */
[----:B------:R0:W1:Y:S02]  /*de70*/  SHFL.BFLY P3, R30, R32, R29, R28 ;  /* 0x0c00001d201e7389 */ /* 0x000064000006001c */
[----:B01----:R-:W-:Y:S01]  /*de80*/  ENDCOLLECTIVE ;  /* 0x000000000000791b */ /* 0x003fe20003800000 */
.L_x_1152:
[----:B------:R-:W-:-:S05]  /*de90*/  FADD.FTZ R40, R37, R40 ;  /* 0x0000002825287221 */ /* 0x000fca0000010000 */
[----:B------:R-:W-:Y:S02]  /*dea0*/  MOV R32, R40 ;  /* 0x0000002800207202 */ /* 0x000fe40000000f00 */
[----:B------:R-:W-:-:S07]  /*deb0*/  MOV R31, R30 ;  /* 0x0000001e001f7202 */ /* 0x000fce0000000f00 */
[----:B------:R-:W-:Y:S05]  /*dec0*/  WARPSYNC.COLLECTIVE R23, `(.L_x_1153) ;  /* 0x0000000017087348 */ /* 0x000fea0003c00000 */
[----:B------:R0:W1:Y:S02]  /*ded0*/  SHFL.BFLY P3, R30, R32, R29, R28 ;  /* 0x0c00001d201e7389 */ /* 0x000064000006001c */
[----:B01----:R-:W-:Y:S01]  /*dee0*/  ENDCOLLECTIVE ;  /* 0x000000000000791b */ /* 0x003fe20003800000 */
.L_x_1153:
[----:B------:R-:W-:Y:S01]  /*def0*/  FADD.FTZ R31, R38, R31 ;  /* 0x0000001f261f7221 */ /* 0x000fe20000010000 */
[----:B------:R-:W-:Y:S06]  /*df00*/  BRA `(.L_x_1154) ;  /* 0xffffffec00247947 */ /* 0x000fec000383ffff */
.L_x_1133:
        /* <DEDUP_REMOVED lines=8> */
.L_x_1156:
[----:B------:R-:W-:Y:S05]  /*df90*/  BSYNC B1 ;  /* 0x0000000000017941 */ /* 0x000fea0003800000 */
.L_x_1155:
        /* <DEDUP_REMOVED lines=8> */
.L_x_1157:
[----:B------:R-:W-:Y:S01]  /*e020*/  FADD.FTZ R34, R34, R31 ;  /* 0x0000001f22227221 */ /* 0x000fe20000010000 */
[----:B------:R-:W-:-:S04]  /*e030*/  HFMA2.MMA R29, -RZ, RZ, 0, 2.384185791015625e-07 ;  /* 0x00000004ff1d7435 */ /* 0x000fc800000001ff */
[----:B------:R-:W-:Y:S02]  /*e040*/  MOV R32, R34 ;  /* 0x0000002200207202 */ /* 0x000fe40000000f00 */
[----:B------:R-:W-:-:S07]  /*e050*/  MOV R36, R30 ;  /* 0x0000001e00247202 */ /* 0x000fce0000000f00 */
[----:B------:R-:W-:Y:S05]  /*e060*/  WARPSYNC.COLLECTIVE R23, `(.L_x_1158) ;  /* 0x0000000017087348 */ /* 0x000fea0003c00000 */
[----:B------:R0:W1:Y:S02]  /*e070*/  SHFL.BFLY P3, R30, R32, R29, R28 ;  /* 0x0c00001d201e7389 */ /* 0x000064000006001c */
[----:B01----:R-:W-:Y:S01]  /*e080*/  ENDCOLLECTIVE ;  /* 0x000000000000791b */ /* 0x003fe20003800000 */
.L_x_1158:
[----:B------:R-:W-:-:S05]  /*e090*/  FADD.FTZ R36, R36, R33 ;  /* 0x0000002124247221 */ /* 0x000fca0000010000 */
[----:B------:R-:W-:Y:S02]  /*e0a0*/  MOV R32, R36 ;  /* 0x0000002400207202 */ /* 0x000fe40000000f00 */
[----:B------:R-:W-:-:S07]  /*e0b0*/  MOV R35, R30 ;  /* 0x0000001e00237202 */ /* 0x000fce0000000f00 */
[----:B------:R-:W-:Y:S05]  /*e0c0*/  WARPSYNC.COLLECTIVE R23, `(.L_x_1159) ;  /* 0x0000000017087348 */ /* 0x000fea0003c00000 */
[----:B------:R0:W1:Y:S02]  /*e0d0*/  SHFL.BFLY P3, R30, R32, R29, R28 ;  /* 0x0c00001d201e7389 */ /* 0x000064000006001c */
[----:B01----:R-:W-:Y:S01]  /*e0e0*/  ENDCOLLECTIVE ;  /* 0x000000000000791b */ /* 0x003fe20003800000 */
.L_x_1159:
[----:B------:R-:W-:Y:S01]  /*e0f0*/  FADD.FTZ R35, R34, R35 ;  /* 0x0000002322237221 */ /* 0x000fe20000010000 */
[----:B------:R-:W-:-:S04]  /*e100*/  HFMA2.MMA R29, -RZ, RZ, 0, 1.1920928955078125e-07 ;  /* 0x00000002ff1d7435 */ /* 0x000fc800000001ff */
[----:B------:R-:W-:Y:S02]  /*e110*/  MOV R32, R35 ;  /* 0x0000002300207202 */ /* 0x000fe40000000f00 */
[----:B------:R-:W-:-:S07]  /*e120*/  MOV R37, R30 ;  /* 0x0000001e00257202 */ /* 0x000fce0000000f00 */
[----:B------:R-:W-:Y:S05]  /*e130*/  WARPSYNC.COLLECTIVE R23, `(.L_x_1160) ;  /* 0x0000000017087348 */ /* 0x000fea0003c00000 */
[----:B------:R0:W1:Y:S02]  /*e140*/  SHFL.BFLY P3, R30, R32, R29, R28 ;  /* 0x0c00001d201e7389 */ /* 0x000064000006001c */
[----:B01----:R-:W-:Y:S01]  /*e150*/  ENDCOLLECTIVE ;  /* 0x000000000000791b */ /* 0x003fe20003800000 */
.L_x_1160:
[----:B------:R-:W-:-:S05]  /*e160*/  FADD.FTZ R37, R36, R37 ;  /* 0x0000002524257221 */ /* 0x000fca0000010000 */
[----:B------:R-:W-:Y:S02]  /*e170*/  MOV R32, R37 ;  /* 0x0000002500207202 */ /* 0x000fe40000000f00 */
[----:B------:R-:W-:-:S07]  /*e180*/  MOV R38, R30 ;  /* 0x0000001e00267202 */ /* 0x000fce0000000f00 */
[----:B------:R-:W-:Y:S05]  /*e190*/  WARPSYNC.COLLECTIVE R23, `(.L_x_1161) ;  /* 0x0000000017087348 */ /* 0x000fea0003c00000 */
[----:B------:R0:W1:Y:S02]  /*e1a0*/  SHFL.BFLY P3, R30, R32, R29, R28 ;  /* 0x0c00001d201e7389 */ /* 0x000064000006001c */
[----:B01----:R-:W-:Y:S01]  /*e1b0*/  ENDCOLLECTIVE ;  /* 0x000000000000791b */ /* 0x003fe20003800000 */
.L_x_1161:
[----:B------:R-:W-:Y:S01]  /*e1c0*/  FADD.FTZ R38, R35, R38 ;  /* 0x0000002623267221 */ /* 0x000fe20000010000 */
[----:B------:R-:W-:-:S04]  /*e1d0*/  HFMA2.MMA R29, -RZ, RZ, 0, 5.9604644775390625e-08 ;  /* 0x00000001ff1d7435 */ /* 0x000fc800000001ff */
[----:B------:R-:W-:Y:S02]  /*e1e0*/  MOV R32, R38 ;  /* 0x0000002600207202 */ /* 0x000fe40000000f00 */
[----:B------:R-:W-:-:S07]  /*e1f0*/  MOV R40, R30 ;  /* 0x0000001e00287202 */ /* 0x000fce0000000f00 */
[----:B------:R-:W-:Y:S05]  /*e200*/  WARPSYNC.COLLECTIVE R23, `(.L_x_1162) ;  /* 0x0000000017087348 */ /* 0x000fea0003c00000 */
[----:B------:R0:W1:Y:S02]  /*e210*/  SHFL.BFLY P3, R30, R32, R29, R28 ;  /* 0x0c00001d201e7389 */ /* 0x000064000006001c */
[----:B01----:R-:W-:Y:S01]  /*e220*/  ENDCOLLECTIVE ;  /* 0x000000000000791b */ /* 0x003fe20003800000 */
.L_x_1162:
[----:B------:R-:W-:-:S05]  /*e230*/  FADD.FTZ R40, R37, R40 ;  /* 0x0000002825287221 */ /* 0x000fca0000010000 */
[----:B------:R-:W-:Y:S02]  /*e240*/  MOV R32, R40 ;  /* 0x0000002800207202 */ /* 0x000fe40000000f00 */
[----:B------:R-:W-:-:S07]  /*e250*/  MOV R31, R30 ;  /* 0x0000001e001f7202 */ /* 0x000fce0000000f00 */
[----:B------:R-:W-:Y:S05]  /*e260*/  WARPSYNC.COLLECTIVE R23, `(.L_x_1163) ;  /* 0x0000000017087348 */ /* 0x000fea0003c00000 */
[----:B------:R0:W1:Y:S02]  /*e270*/  SHFL.BFLY P3, R30, R32, R29, R28 ;  /* 0x0c00001d201e7389 */ /* 0x000064000006001c */
[----:B01----:R-:W-:Y:S01]  /*e280*/  ENDCOLLECTIVE ;  /* 0x000000000000791b */ /* 0x003fe20003800000 */
.L_x_1163:
[----:B------:R-:W-:Y:S01]  /*e290*/  FADD.FTZ R31, R38, R31 ;  /* 0x0000001f261f7221 */ /* 0x000fe20000010000 */
[----:B------:R-:W-:Y:S06]  /*e2a0*/  BRA `(.L_x_1164) ;  /* 0xffffffe800c87947 */ /* 0x000fec000383ffff */
.L_x_1134:
        /* <DEDUP_REMOVED lines=8> */
.L_x_1166:
[----:B------:R-:W-:Y:S05]  /*e330*/  BSYNC B0 ;  /* 0x0000000000007941 */ /* 0x000fea0003800000 */
.L_x_1165:
        /* <DEDUP_REMOVED lines=13> */
.L_x_1167:
        /* <DEDUP_REMOVED lines=13> */
.L_x_1168:
[----:B------:R-:W-:Y:S02]  /*e4e0*/  MOV R32, R26 ;  /* 0x0000001a00207202 */ /* 0x000fe40000000f00 */
[----:B------:R-:W-:-:S07]  /*e4f0*/  MOV R24, R30 ;  /* 0x0000001e00187202 */ /* 0x000fce0000000f00 */
[----:B------:R-:W-:Y:S05]  /*e500*/  WARPSYNC.COLLECTIVE R23, `(.L_x_1169) ;  /* 0x0000000017087348 */ /* 0x000fea0003c00000 */
[----:B------:R0:W1:Y:S02]  /*e510*/  SHFL.BFLY P3, R30, R32, R29, R28 ;  /* 0x0c00001d201e7389 */ /* 0x000064000006001c */
[----:B01----:R-:W-:Y:S01]  /*e520*/  ENDCOLLECTIVE ;  /* 0x000000000000791b */ /* 0x003fe20003800000 */
.L_x_1169:
        /* <DEDUP_REMOVED lines=10> */
.L_x_1170:
[----:B------:R-:W-:Y:S02]  /*e5d0*/  @P0 LOP3.LUT R26, R26, R11, RZ, 0x3c, !PT ;  /* 0x0000000b1a1a0212 */ /* 0x000fe400078e3cff */
[----:B------:R-:W-:Y:S02]  /*e5e0*/  MOV R32, R25 ;  /* 0x0000001900207202 */ /* 0x000fe40000000f00 */
[----:B------:R-:W-:-:S07]  /*e5f0*/  MOV R27, R30 ;  /* 0x0000001e001b7202 */ /* 0x000fce0000000f00 */
[----:B------:R-:W-:Y:S05]  /*e600*/  WARPSYNC.COLLECTIVE R23, `(.L_x_1171) ;  /* 0x0000000017087348 */ /* 0x000fea0003c00000 */
[----:B------:R0:W1:Y:S02]  /*e610*/  SHFL.BFLY P3, R30, R32, R29, R28 ;  /* 0x0c00001d201e7389 */ /* 0x000064000006001c */
[----:B01----:R-:W-:Y:S01]  /*e620*/  ENDCOLLECTIVE ;  /* 0x000000000000791b */ /* 0x003fe20003800000 */
.L_x_1171:
        /* <DEDUP_REMOVED lines=11> */
.L_x_1172:
[----:B------:R-:W0:Y:S01]  /*e6e0*/  LDC.64 R24, c[0x0][0x218] ;  /* 0x00008600ff187b82 */ /* 0x000e220000000a00 */
[----:B------:R-:W-:Y:S02]  /*e6f0*/  MOV R32, R34 ;  /* 0x0000002200207202 */ /* 0x000fe40000000f00 */
[----:B------:R-:W-:-:S07]  /*e700*/  MOV R36, R30 ;  /* 0x0000001e00247202 */ /* 0x000fce0000000f00 */
[----:B0-----:R-:W-:Y:S05]  /*e710*/  WARPSYNC.COLLECTIVE R23, `(.L_x_1173) ;  /* 0x0000000017087348 */ /* 0x001fea0003c00000 */
[----:B------:R1:W2:Y:S02]  /*e720*/  SHFL.BFLY P3, R30, R32, R29, R28 ;  /* 0x0c00001d201e7389 */ /* 0x0002a4000006001c */
[----:B012---:R-:W-:Y:S01]  /*e730*/  ENDCOLLECTIVE ;  /* 0x000000000000791b */ /* 0x007fe20003800000 */
.L_x_1173:
        /* <DEDUP_REMOVED lines=9> */
.L_x_1174:
        /* <DEDUP_REMOVED lines=8> */
.L_x_1175:
[----:B------:R-:W-:Y:S01]  /*e850*/  FADD.FTZ R40, R40, R37 ;  /* 0x0000002528287221 */ /* 0x000fe20000010000 */
[----:B------:R-:W-:-:S04]  /*e860*/  HFMA2.MMA R29, -RZ, RZ, 0, 2.384185791015625e-07 ;  /* 0x00000004ff1d7435 */ /* 0x000fc800000001ff */
[----:B------:R-:W-:Y:S02]  /*e870*/  MOV R32, R40 ;  /* 0x0000002800207202 */ /* 0x000fe40000000f00 */
[----:B------:R-:W-:-:S07]  /*e880*/  MOV R39, R30 ;  /* 0x0000001e00277202 */ /* 0x000fce0000000f00 */
[----:B------:R-:W-:Y:S05]  /*e890*/  WARPSYNC.COLLECTIVE R23, `(.L_x_1176) ;  /* 0x0000000017087348 */ /* 0x000fea0003c00000 */
[----:B------:R0:W1:Y:S02]  /*e8a0*/  SHFL.BFLY P3, R30, R32, R29, R28 ;  /* 0x0c00001d201e7389 */ /* 0x000064000006001c */
[----:B01----:R-:W-:Y:S01]  /*e8b0*/  ENDCOLLECTIVE ;  /* 0x000000000000791b */ /* 0x003fe20003800000 */
.L_x_1176:
[----:B------:R-:W-:-:S05]  /*e8c0*/  FADD.FTZ R39, R39, R38 ;  /* 0x0000002627277221 */ /* 0x000fca0000010000 */
[----:B------:R-:W-:Y:S02]  /*e8d0*/  MOV R32, R39 ;  /* 0x0000002700207202 */ /* 0x000fe40000000f00 */
[----:B------:R-:W-:-:S07]  /*e8e0*/  MOV R37, R30 ;  /* 0x0000001e00257202 */ /* 0x000fce0000000f00 */
[----:B------:R-:W-:Y:S05]  /*e8f0*/  WARPSYNC.COLLECTIVE R23, `(.L_x_1177) ;  /* 0x0000000017087348 */ /* 0x000fea0003c00000 */
[----:B------:R0:W1:Y:S02]  /*e900*/  SHFL.BFLY P3, R30, R32, R29, R28 ;  /* 0x0c00001d201e7389 */ /* 0x000064000006001c */
[----:B01----:R-:W-:Y:S01]  /*e910*/  ENDCOLLECTIVE ;  /* 0x000000000000791b */ /* 0x003fe20003800000 */
.L_x_1177:
[----:B------:R-:W-:Y:S01]  /*e920*/  FADD.FTZ R37, R40, R37 ;  /* 0x0000002528257221 */ /* 0x000fe20000010000 */
[----:B------:R-:W-:-:S04]  /*e930*/  HFMA2.MMA R29, -RZ, RZ, 0, 1.1920928955078125e-07 ;  /* 0x00000002ff1d7435 */ /* 0x000fc800000001ff */
[----:B------:R-:W-:Y:S02]  /*e940*/  MOV R32, R37 ;  /* 0x0000002500207202 */ /* 0x000fe40000000f00 */
[----:B------:R-:W-:-:S07]  /*e950*/  MOV R38, R30 ;  /* 0x0000001e00267202 */ /* 0x000fce0000000f00 */
[----:B------:R-:W-:Y:S05]  /*e960*/  WARPSYNC.COLLECTIVE R23, `(.L_x_1178) ;  /* 0x0000000017087348 */ /* 0x000fea0003c00000 */
[----:B------:R0:W1:Y:S02]  /*e970*/  SHFL.BFLY P3, R30, R32, R29, R28 ;  /* 0x0c00001d201e7389 */ /* 0x000064000006001c */
[----:B01----:R-:W-:Y:S01]  /*e980*/  ENDCOLLECTIVE ;  /* 0x000000000000791b */ /* 0x003fe20003800000 */
.L_x_1178:
[----:B------:R-:W-:-:S05]  /*e990*/  FADD.FTZ R38, R39, R38 ;  /* 0x0000002627267221 */ /* 0x000fca0000010000 */
[----:B------:R-:W-:Y:S02]  /*e9a0*/  MOV R32, R38 ;  /* 0x0000002600207202 */ /* 0x000fe40000000f00 */
[----:B------:R-:W-:-:S07]  /*e9b0*/  MOV R26, R30 ;  /* 0x0000001e001a7202 */ /* 0x000fce0000000f00 */
[----:B------:R-:W-:Y:S05]  /*e9c0*/  WARPSYNC.COLLECTIVE R23, `(.L_x_1179) ;  /* 0x0000000017087348 */ /* 0x000fea0003c00000 */
[----:B------:R0:W1:Y:S02]  /*e9d0*/  SHFL.BFLY P3, R30, R32, R29, R28 ;  /* 0x0c00001d201e7389 */ /* 0x000064000006001c */
[----:B01----:R-:W-:Y:S01]  /*e9e0*/  ENDCOLLECTIVE ;  /* 0x000000000000791b */ /* 0x003fe20003800000 */
.L_x_1179:
        /* <DEDUP_REMOVED lines=13> */
.L_x_1180:
[----:B------:R-:W-:Y:S01]  /*eac0*/  FADD.FTZ R41, R38, R41 ;  /* 0x0000002926297221 */ /* 0x000fe20000010000 */
[----:B------:R-:W0:Y:S04]  /*ead0*/  LDC.64 R26, c[0x0][0x220] ;  /* 0x00008800ff1a7b82 */ /* 0x000e280000000a00 */
[----:B------:R-:W-:Y:S02]  /*eae0*/  MOV R32, R41 ;  /* 0x0000002900207202 */ /* 0x000fe40000000f00 */
[----:B------:R-:W-:-:S07]  /*eaf0*/  MOV R38, R30 ;  /* 0x0000001e00267202 */ /* 0x000fce0000000f00 */
[----:B0-----:R-:W-:Y:S05]  /*eb00*/  WARPSYNC.COLLECTIVE R23, `(.L_x_1181) ;  /* 0x0000000017087348 */ /* 0x001fea0003c00000 */
[----:B------:R1:W2:Y:S02]  /*eb10*/  SHFL.BFLY P3, R30, R32, R29, R28 ;  /* 0x0c00001d201e7389 */ /* 0x0002a4000006001c */
[----:B012---:R-:W-:Y:S01]  /*eb20*/  ENDCOLLECTIVE ;  /* 0x000000000000791b */ /* 0x007fe20003800000 */
.L_x_1181:
        /* <DEDUP_REMOVED lines=11> */
.L_x_1182:
[----:B------:R-:W-:Y:S01]  /*ebe0*/  @!P0 F2FP.BF16.F32.PACK_AB R31, RZ, R34 ;  /* 0x00000022ff1f823e */ /* 0x000fe200000010ff */
[----:B------:R-:W-:Y:S01]  /*ebf0*/  FADD.FTZ R40, R41, R40 ;  /* 0x0000002829287221 */ /* 0x000fe20000010000 */
[----:B------:R-:W-:Y:S02]  /*ec00*/  MOV R32, R43 ;  /* 0x0000002b00207202 */ /* 0x000fe40000000f00 */
[----:B------:R-:W-:-:S07]  /*ec10*/  MOV R45, R30 ;  /* 0x0000001e002d7202 */ /* 0x000fce0000000f00 */
[----:B------:R-:W-:Y:S05]  /*ec20*/  WARPSYNC.COLLECTIVE R23, `(.L_x_1183) ;  /* 0x0000000017087348 */ /* 0x000fea0003c00000 */
[----:B------:R0:W1:Y:S02]  /*ec30*/  SHFL.BFLY P3, R30, R32, R29, R28 ;  /* 0x0c00001d201e7389 */ /* 0x000064000006001c */
[----:B01----:R-:W-:Y:S01]  /*ec40*/  ENDCOLLECTIVE ;  /* 0x000000000000791b */ /* 0x003fe20003800000 */
.L_x_1183:
[----:B------:R-:W-:Y:S01]  /*ec50*/  FADD.FTZ R45, R45, R42 ;  /* 0x0000002a2d2d7221 */ /* 0x000fe20000010000 */
[----:B------:R-:W-:-:S04]  /*ec60*/  HFMA2.MMA R29, -RZ, RZ, 0, 2.384185791015625e-07 ;  /* 0x00000004ff1d7435 */ /* 0x000fc800000001ff */
[----:B------:R-:W-:Y:S02]  /*ec70*/  MOV R32, R45 ;  /* 0x0000002d00207202 */ /* 0x000fe40000000f00 */
[----:B------:R-:W-:-:S07]  /*ec80*/  MOV R44, R30 ;  /* 0x0000001e002c7202 */ /* 0x000fce0000000f00 */
[----:B------:R-:W-:Y:S05]  /*ec90*/  WARPSYNC.COLLECTIVE R23, `(.L_x_1184) ;  /* 0x0000000017087348 */ /* 0x000fea0003c00000 */
[----:B------:R0:W1:Y:S02]  /*eca0*/  SHFL.BFLY P3, R30, R32, R29, R28 ;  /* 0x0c00001d201e7389 */ /* 0x000064000006001c */
[----:B01----:R-:W-:Y:S01]  /*ecb0*/  ENDCOLLECTIVE ;  /* 0x000000000000791b */ /* 0x003fe20003800000 */
.L_x_1184:
[----:B------:R-:W-:-:S05]  /*ecc0*/  FADD.FTZ R44, R44, R43 ;  /* 0x0000002b2c2c7221 */ /* 0x000fca0000010000 */
[----:B------:R-:W-:Y:S02]  /*ecd0*/  MOV R32, R44 ;  /* 0x0000002c00207202 */ /* 0x000fe40000000f00 */
[----:B------:R-:W-:-:S07]  /*ece0*/  MOV R42, R30 ;  /* 0x0000001e002a7202 */ /* 0x000fce0000000f00 */
[----:B------:R-:W-:Y:S05]  /*ecf0*/  WARPSYNC.COLLECTIVE R23, `(.L_x_1185) ;  /* 0x0000000017087348 */ /* 0x000fea0003c00000 */
[----:B------:R0:W1:Y:S02]  /*ed00*/  SHFL.BFLY P3, R30, R32, R29, R28 ;  /* 0x0c00001d201e7389 */ /* 0x000064000006001c */
[----:B01----:R-:W-:Y:S01]  /*ed10*/  ENDCOLLECTIVE ;  /* 0x000000000000791b */ /* 0x003fe20003800000 */
.L_x_1185:
[----:B------:R-:W-:Y:S01]  /*ed20*/  FADD.FTZ R42, R45, R42 ;  /* 0x0000002a2d2a7221 */ /* 0x000fe20000010000 */
[----:B------:R-:W-:-:S04]  /*ed30*/  HFMA2.MMA R29, -RZ, RZ, 0, 1.1920928955078125e-07 ;  /* 0x00000002ff1d7435 */ /* 0x000fc800000001ff */
[----:B------:R-:W-:Y:S02]  /*ed40*/  MOV R32, R42 ;  /* 0x0000002a00207202 */ /* 0x000fe40000000f00 */
[----:B------:R-:W-:-:S07]  /*ed50*/  MOV R43, R30 ;  /* 0x0000001e002b7202 */ /* 0x000fce0000000f00 */
[----:B------:R-:W-:Y:S05]  /*ed60*/  WARPSYNC.COLLECTIVE R23, `(.L_x_1186) ;  /* 0x0000000017087348 */ /* 0x000fea0003c00000 */
[----:B------:R0:W1:Y:S02]  /*ed70*/  SHFL.BFLY P3, R30, R32, R29, R28 ;  /* 0x0c00001d201e7389 */ /* 0x000064000006001c */
[----:B01----:R-:W-:Y:S01]  /*ed80*/  ENDCOLLECTIVE ;  /* 0x000000000000791b */ /* 0x003fe20003800000 */
.L_x_1186:
[----:B------:R-:W-:-:S05]  /*ed90*/  FADD.FTZ R43, R44, R43 ;  /* 0x0000002b2c2b7221 */ /* 0x000fca0000010000 */
[----:B------:R-:W-:Y:S02]  /*eda0*/  MOV R32, R43 ;  /* 0x0000002b00207202 */ /* 0x000fe40000000f00 */
[----:B------:R-:W-:-:S07]  /*edb0*/  MOV R45, R30 ;  /* 0x0000001e002d7202 */ /* 0x000fce0000000f00 */
[----:B------:R-:W-:Y:S05]  /*edc0*/  WARPSYNC.COLLECTIVE R23, `(.L_x_1187) ;  /* 0x0000000017087348 */ /* 0x000fea0003c00000 */
[----:B------:R0:W1:Y:S02]  /*edd0*/  SHFL.BFLY P3, R30, R32, R29, R28 ;  /* 0x0c00001d201e7389 */ /* 0x000064000006001c */
[----:B01----:R-:W-:Y:S01]  /*ede0*/  ENDCOLLECTIVE ;  /* 0x000000000000791b */ /* 0x003fe20003800000 */
.L_x_1187:
[----:B------:R-:W-:Y:S01]  /*edf0*/  FADD.FTZ R45, R42, R45 ;  /* 0x0000002d2a2d7221 */ /* 0x000fe20000010000 */
[----:B------:R-:W-:-:S04]  /*ee00*/  HFMA2.MMA R29, -RZ, RZ, 0, 5.9604644775390625e-08 ;  /* 0x00000001ff1d7435 */ /* 0x000fc800000001ff */
[----:B------:R-:W-:Y:S02]  /*ee10*/  MOV R32, R45 ;  /* 0x0000002d00207202 */ /* 0x000fe40000000f00 */
[----:B------:R-:W-:-:S07]  /*ee20*/  MOV R44, R30 ;  /* 0x0000001e002c7202 */ /* 0x000fce0000000f00 */
[----:B------:R-:W-:Y:S05]  /*ee30*/  WARPSYNC.COLLECTIVE R23, `(.L_x_1188) ;  /* 0x0000000017087348 */ /* 0x000fea0003c00000 */
[----:B------:R0:W1:Y:S02]  /*ee40*/  SHFL.BFLY P3, R30, R32, R29, R28 ;  /* 0x0c00001d201e7389 */ /* 0x000064000006001c */
[----:B01----:R-:W-:Y:S01]  /*ee50*/  ENDCOLLECTIVE ;  /* 0x000000000000791b */ /* 0x003fe20003800000 */
.L_x_1188:
[----:B------:R-:W-:-:S05]  /*ee60*/  FADD.FTZ R43, R43, R44 ;  /* 0x0000002c2b2b7221 */ /* 0x000fca0000010000 */
[----:B------:R-:W-:Y:S02]  /*ee70*/  MOV R32, R43 ;  /* 0x0000002b00207202 */ /* 0x000fe40000000f00 */
[----:B------:R-:W-:-:S07]  /*ee80*/  MOV R42, R30 ;  /* 0x0000001e002a7202 */ /* 0x000fce0000000f00 */
[----:B------:R-:W-:Y:S05]  /*ee90*/  WARPSYNC.COLLECTIVE R23, `(.L_x_1189) ;  /* 0x0000000017087348 */ /* 0x000fea0003c00000 */
[----:B------:R0:W1:Y:S02]  /*eea0*/  SHFL.BFLY P3, R30, R32, R29, R28 ;  /* 0x0c00001d201e7389 */ /* 0x000064000006001c */
[----:B01----:R-:W-:Y:S01]  /*eeb0*/  ENDCOLLECTIVE ;  /* 0x000000000000791b */ /* 0x003fe20003800000 */
.L_x_1189:
[----:B------:R-:W-:Y:S01]  /*eec0*/  HFMA2.MMA R29, -RZ, RZ, 0, 4.76837158203125e-07 ;  /* 0x00000008ff1d7435 */ /* 0x000fe200000001ff */
[----:B------:R-:W-:Y:S02]  /*eed0*/  MOV R32, R46 ;  /* 0x0000002e00207202 */ /* 0x000fe40000000f00 */
[----:B------:R-:W-:-:S08]  /*eee0*/  MOV R44, R30 ;  /* 0x0000001e002c7202 */ /* 0x000fd00000000f00 */
[----:B------:R-:W-:Y:S05]  /*eef0*/  WARPSYNC.COLLECTIVE R23, `(.L_x_1190) ;  /* 0x0000000017087348 */ /* 0x000fea0003c00000 */
[----:B------:R0:W1:Y:S02]  /*ef00*/  SHFL.BFLY P3, R30, R32, R29, R28 ;  /* 0x0c00001d201e7389 */ /* 0x000064000006001c */
[----:B01----:R-:W-:Y:S01]  /*ef10*/  ENDCOLLECTIVE ;  /* 0x000000000000791b */ /* 0x003fe20003800000 */
.L_x_1190:
[----:B------:R-:W-:Y:S02]  /*ef20*/  MOV R32, R50 ;  /* 0x0000003200207202 */ /* 0x000fe40000000f00 */
[----:B------:R-:W-:-:S07]  /*ef30*/  MOV R51, R30 ;  /* 0x0000001e00337202 */ /* 0x000fce0000000f00 */
[----:B------:R-:W-:Y:S05]  /*ef40*/  WARPSYNC.COLLECTIVE R23, `(.L_x_1191) ;  /* 0x0000000017087348 */ /* 0x000fea0003c00000 */
[----:B------:R0:W1:Y:S02]  /*ef50*/  SHFL.BFLY P3, R30, R32, R29, R28 ;  /* 0x0c00001d201e7389 */ /* 0x000064000006001c */
[----:B01----:R-:W-:Y:S01]  /*ef60*/  ENDCOLLECTIVE ;  /* 0x000000000000791b */ /* 0x003fe20003800000 */
.L_x_1191:
[----:B------:R-:W-:Y:S01]  /*ef70*/  FADD.FTZ R51, R51, R46 ;  /* 0x0000002e33337221 */ /* 0x000fe20000010000 */
[----:B------:R-:W-:-:S04]  /*ef80*/  HFMA2.MMA R29, -RZ, RZ, 0, 2.384185791015625e-07 ;  /* 0x00000004ff1d7435 */ /* 0x000fc800000001ff */
[----:B------:R-:W-:Y:S02]  /*ef90*/  MOV R32, R51 ;  /* 0x0000003300207202 */ /* 0x000fe40000000f00 */
[----:B------:R-:W-:-:S07]  /*efa0*/  MOV R53, R30 ;  /* 0x0000001e00357202 */ /* 0x000fce0000000f00 */
[----:B------:R-:W-:Y:S05]  /*efb0*/  WARPSYNC.COLLECTIVE R23, `(.L_x_1192) ;  /* 0x0000000017087348 */ /* 0x000fea0003c00000 */
[----:B------:R0:W1:Y:S02]  /*efc0*/  SHFL.BFLY P3, R30, R32, R29, R28 ;  /* 0x0c00001d201e7389 */ /* 0x000064000006001c */
[----:B01----:R-:W-:Y:S01]  /*efd0*/  ENDCOLLECTIVE ;  /* 0x000000000000791b */ /* 0x003fe20003800000 */
.L_x_1192:
[----:B------:R-:W-:-:S05]  /*efe0*/  FADD.FTZ R53, R53, R50 ;  /* 0x0000003235357221 */ /* 0x000fca0000010000 */
[----:B------:R-:W-:Y:S02]  /*eff0*/  MOV R32, R53 ;  /* 0x0000003500207202 */ /* 0x000fe40000000f00 */
[----:B------:R-:W-:-:S07]  /*f000*/  MOV R46, R30 ;  /* 0x0000001e002e7202 */ /* 0x000fce0000000f00 */
[----:B------:R-:W-:Y:S05]  /*f010*/  WARPSYNC.COLLECTIVE R23, `(.L_x_1193) ;  /* 0x0000000017087348 */ /* 0x000fea0003c00000 */
[----:B------:R0:W1:Y:S02]  /*f020*/  SHFL.BFLY P3, R30, R32, R29, R28 ;  /* 0x0c00001d201e7389 */ /* 0x000064000006001c */
[----:B01----:R-:W-:Y:S01]  /*f030*/  ENDCOLLECTIVE ;  /* 0x000000000000791b */ /* 0x003fe20003800000 */
.L_x_1193:
[----:B------:R-:W-:Y:S01]  /*f040*/  FADD.FTZ R46, R51, R46 ;  /* 0x0000002e332e7221 */ /* 0x000fe20000010000 */
[----:B------:R-:W-:-:S04]  /*f050*/  HFMA2.MMA R29, -RZ, RZ, 0, 1.1920928955078125e-07 ;  /* 0x00000002ff1d7435 */ /* 0x000fc800000001ff */
[----:B------:R-:W-:Y:S02]  /*f060*/  MOV R32, R46 ;  /* 0x0000002e00207202 */ /* 0x000fe40000000f00 */
[----:B------:R-:W-:-:S07]  /*f070*/  MOV R50, R30 ;  /* 0x0000001e00327202 */ /* 0x000fce0000000f00 */
[----:B------:R-:W-:Y:S05]  /*f080*/  WARPSYNC.COLLECTIVE R23, `(.L_x_1194) ;  /* 0x0000000017087348 */ /* 0x000fea0003c00000 */
[----:B------:R0:W1:Y:S02]  /*f090*/  SHFL.BFLY P3, R30, R32, R29, R28 ;  /* 0x0c00001d201e7389 */ /* 0x000064000006001c */
[----:B01----:R-:W-:Y:S01]  /*f0a0*/  ENDCOLLECTIVE ;  /* 0x000000000000791b */ /* 0x003fe20003800000 */
.L_x_1194:
[----:B------:R-:W-:-:S05]  /*f0b0*/  FADD.FTZ R50, R53, R50 ;  /* 0x0000003235327221 */ /* 0x000fca0000010000 */
[----:B------:R-:W-:Y:S02]  /*f0c0*/  MOV R32, R50 ;  /* 0x0000003200207202 */ /* 0x000fe40000000f00 */
[----:B------:R-:W-:-:S07]  /*f0d0*/  MOV R37, R30 ;  /* 0x0000001e00257202 */ /* 0x000fce0000000f00 */
[----:B------:R-:W-:Y:S05]  /*f0e0*/  WARPSYNC.COLLECTIVE R23, `(.L_x_1195) ;  /* 0x0000000017087348 */ /* 0x000fea0003c00000 */
[----:B------:R0:W1:Y:S02]  /*f0f0*/  SHFL.BFLY P3, R30, R32, R29, R28 ;  /* 0x0c00001d201e7389 */ /* 0x000064000006001c */
[----:B01----:R-:W-:Y:S01]  /*f100*/  ENDCOLLECTIVE ;  /* 0x000000000000791b */ /* 0x003fe20003800000 */
.L_x_1195:
        /* <DEDUP_REMOVED lines=21> */
.L_x_1196:
        /* <DEDUP_REMOVED lines=11> */
.L_x_1197:
[----:B------:R-:W-:Y:S01]  /*f310*/  FADD.FTZ R34, R37, R34 ;  /* 0x0000002225227221 */ /* 0x000fe20000010000 */
[----:B------:R-:W-:Y:S06]  /*f320*/  BRA `(.L_x_1198) ;  /* 0xffffffe400107947 */ /* 0x000fec000383ffff */
.L_x_1199:
        /* <DEDUP_REMOVED lines=13> */
.L_x_3195:


//--------------------- .text._ZN13group_norm_v218gn_bwd_cuda_kernelI13__nv_bfloat16Li480ELi2ELi16ELi60ELi1024ELb1ELb1ELi16ELi960ELi960ELi4ELb1ELi3ELb0ELb0ELNS_15WgradSyncMethodE3ENS_16CompileConditionILi900EEEEEvPT_S6_S6_PKS5_S8_S8_S8_PKfflPfPj --------------------------
	.section	.text._ZN13group_norm_v218gn_bwd_cuda_kernelI13__nv_bfloat16Li480ELi2ELi16ELi60ELi1024ELb1ELb1ELi16ELi960ELi960ELi4ELb1ELi3ELb0ELb0ELNS_15WgradSyncMethodE3ENS_16CompileConditionILi900EEEEEvPT_S6_S6_PKS5_S8_S8_S8_PKfflPfPj,"ax",@progbits
	.align	128
        .global         _ZN13group_norm_v218gn_bwd_cuda_kernelI13__nv_bfloat16Li480ELi2ELi16ELi60ELi1024ELb1ELb1ELi16ELi960ELi960ELi4ELb1ELi3ELb0ELb0ELNS_15WgradSyncMethodE3ENS_16CompileConditionILi900EEEEEvPT_S6_S6_PKS5_S8_S8_S8_PKfflPfPj
        .type           _ZN13group_norm_v218gn_bwd_cuda_kernelI13__nv_bfloat16Li480ELi2ELi16ELi60ELi1024ELb1ELb1ELi16ELi960ELi960ELi4ELb1ELi3ELb0ELb0ELNS_15WgradSyncMethodE3ENS_16CompileConditionILi900EEEEEvPT_S6_S6_PKS5_S8_S8_S8_PKfflPfPj,@function
        .size           _ZN13group_norm_v218gn_bwd_cuda_kernelI13__nv_bfloat16Li480ELi2ELi16ELi60ELi1024ELb1ELb1ELi16ELi960ELi960ELi4ELb1ELi3ELb0ELb0ELNS_15WgradSyncMethodE3ENS_16CompileConditionILi900EEEEEvPT_S6_S6_PKS5_S8_S8_S8_PKfflPfPj,(.L_x_3196 - _ZN13group_norm_v218gn_bwd_cuda_kernelI13__nv_bfloat16Li480ELi2ELi16ELi60ELi1024ELb1ELb1ELi16ELi960ELi960ELi4ELb1ELi3ELb0ELb0ELNS_15WgradSyncMethodE3ENS_16CompileConditionILi900EEEEEvPT_S6_S6_PKS5_S8_S8_S8_PKfflPfPj)
        .other          _ZN13group_norm_v218gn_bwd_cuda_kernelI13__nv_bfloat16Li480ELi2ELi16ELi60ELi1024ELb1ELb1ELi16ELi960ELi960ELi4ELb1ELi3ELb0ELb0ELNS_15WgradSyncMethodE3ENS_16CompileConditionILi900EEEEEvPT_S6_S6_PKS5_S8_S8_S8_PKfflPfPj,@"STO_CUDA_ENTRY STV_DEFAULT"
_ZN13group_norm_v218gn_bwd_cuda_kernelI13__nv_bfloat16Li480ELi2ELi16ELi60ELi1024ELb1ELb1ELi16ELi960ELi960ELi4ELb1ELi3ELb0ELb0ELNS_15WgradSyncMethodE3ENS_16CompileConditionILi900EEEEEvPT_S6_S6_PKS5_S8_S8_S8_PKfflPfPj:
.text._ZN13group_norm_v218gn_bwd_cuda_kernelI13__nv_bfloat16Li480ELi2ELi16ELi60ELi1024ELb1ELb1ELi16ELi960ELi960ELi4ELb1ELi3ELb0ELb0ELNS_15WgradSyncMethodE3ENS_16CompileConditionILi900EEEEEvPT_S6_S6_PKS5_S8_S8_S8_PKfflPfPj:
        /* <DEDUP_REMOVED lines=29> */
.L_x_1202:
[----:B------:R-:W2:Y:S04]  /*01d0*/  LD.E.STRONG.GPU R0, desc[UR12][R2.64] ;  /* 0x0000000c02007980 */ /* 0x000ea8000c10f900 */
[----:B--2---:R-:W-:Y:S01]  /*01e0*/  CCTL.IVALL ;  /* 0x00000000ff00798f */ /* 0x004fe20002000000 */
[----:B------:R-:W-:Y:S05]  /*01f0*/  YIELD ;  /* 0x0000000000007946 */ /* 0x000fea0003800000 */
[----:B-----5:R-:W-:-:S04]  /*0200*/  LOP3.LUT R0, R0, R5, RZ, 0x3c, !PT ;  /* 0x0000000500007212 */ /* 0x020fc800078e3cff */
[----:B------:R-:W-:-:S13]  /*0210*/  ISETP.GT.AND P0, PT, R0, -0x1, PT ;  /* 0xffffffff0000780c */ /* 0x000fda0003f04270 */
[----:B------:R-:W-:Y:S05]  /*0220*/  @P0 BRA `(.L_x_1202) ;  /* 0xfffffffc00e80947 */ /* 0x000fea000383ffff */
.L_x_1201:
[----:B------:R-:W-:Y:S05]  /*0230*/  WARPSYNC.ALL ;  /* 0x0000000000007948 */ /* 0x000fea0003800000 */
[----:B------:R-:W-:Y:S06]  /*0240*/  BAR.SYNC.DEFER_BLOCKING 0x0 ;  /* 0x0000000000007b1d */ /* 0x000fec0000010000 */
[----:B------:R-:W-:Y:S05]  /*0250*/  BRA `(.L_x_1203) ;  /* 0x0000006c00607947 */ /* 0x000fea0003800000 */
.L_x_1200:
        /* <DEDUP_REMOVED lines=11> */
[----:B------:R-:W-:Y:S01]  /*0310*/  IADD3 R12, R14, 0x1e0, RZ ;  /* 0x000001e00e0c7810 */ /* 0x000fe20007ffe0ff */
[----:B------:R-:W0:Y:S01]  /*0320*/  S2UR UR6, SR_CgaCtaId ;  /* 0x00000000000679c3 */ /* 0x000e220000008800 */
[----:B------:R-:W-:Y:S01]  /*0330*/  SHF.R.S32.HI R8, RZ, 0x1f, R14 ;  /* 0x0000001fff087819 */ /* 0x000fe2000001140e */
[----:B------:R-:W-:Y:S01]  /*0340*/  UMOV UR4, 0x400 ;  /* 0x0000040000047882 */ /* 0x000fe20000000000 */
[----:B------:R-:W-:Y:S01]  /*0350*/  SHF.R.S32.HI R11, RZ, 0x1f, R12 ;  /* 0x0000001fff0b7819 */ /* 0x000fe2000001140c */
[----:B------:R-:W-:Y:S01]  /*0360*/  UIADD3 UR4, UR4, 0x3c00, URZ ;  /* 0x00003c0004047890 */ /* 0x000fe2000fffe03f */
[----:B------:R-:W-:-:S02]  /*0370*/  LEA.HI R9, R8, R14, RZ, 0x2 ;  /* 0x0000000e08097211 */ /* 0x000fc400078f10ff */
        /* <DEDUP_REMOVED lines=12> */
[----:B------:R-:W-:Y:S02]  /*0440*/  SHF.R.U32.HI R12, RZ, 0x3, R7 ;  /* 0x00000003ff0c7819 */ /* 0x000fe40000011607 */
[----:B------:R-:W-:Y:S01]  /*0450*/  SHF.R.S32.HI R7, RZ, 0x1f, R0 ;  /* 0x0000001fff077819 */ /* 0x000fe20000011400 */
[----:B------:R-:W-:Y:S01]  /*0460*/  UMOV UR4, URZ ;  /* 0x0000003f00047c82 */ /* 0x000fe20008000000 */
[----:B------:R-:W-:Y:S01]  /*0470*/  LEA.HI R8, R8, R14, RZ, 0x4 ;  /* 0x0000000e08087211 */ /* 0x000fe200078f20ff */
[----:B------:R0:W-:Y:S01]  /*0480*/  STL [R1+0xc0], R12 ;  /* 0x0000c00c01007387 */ /* 0x0001e20000100800 */
[----:B------:R-:W-:-:S02]  /*0490*/  LOP3.LUT R9, R9, 0xfffffffc, RZ, 0xc0, !PT ;  /* 0xfffffffc09097812 */ /* 0x000fc400078ec0ff */
[----:B------:R-:W-:Y:S02]  /*04a0*/  LEA.HI R11, R11, R10, RZ, 0x2 ;  /* 0x0000000a0b0b7211 */ /* 0x000fe400078f10ff */
[----:B------:R-:W-:Y:S02]  /*04b0*/  LEA.HI R7, R7, R0, RZ, 0x2 ;  /* 0x0000000007077211 */ /* 0x000fe400078f10ff */
[----:B------:R-:W-:Y:S02]  /*04c0*/  SHF.R.U32.HI R8, RZ, 0x4, R8 ;  /* 0x00000004ff087819 */ /* 0x000fe40000011608 */
[----:B------:R-:W-:Y:S02]  /*04d0*/  IADD3 R9, -R9, R14, RZ ;  /* 0x0000000e09097210 */ /* 0x000fe40007ffe1ff */
[----:B------:R-:W-:Y:S02]  /*04e0*/  SHF.R.U32.HI R0, RZ, 0x2, R11 ;  /* 0x00000002ff007819 */ /* 0x000fe4000001160b */
[----:B------:R-:W-:-:S02]  /*04f0*/  SHF.R.U32.HI R6, RZ, 0x4, R6 ;  /* 0x00000004ff067819 */ /* 0x000fc40000011606 */
[C---:B0-----:R-:W-:Y:S02]  /*0500*/  LOP3.LUT R12, R9.reuse, 0x3, R8, 0x78, !PT ;  /* 0x00000003090c7812 */ /* 0x041fe400078e7808 */
[----:B------:R-:W-:Y:S02]  /*0510*/  LOP3.LUT R11, R9, 0x3, R0, 0x78, !PT ;  /* 0x00000003090b7812 */ /* 0x000fe400078e7800 */
[----:B------:R-:W-:Y:S01]  /*0520*/  LOP3.LUT R0, R13, 0x3, R6, 0x78, !PT ;  /* 0x000000030d007812 */ /* 0x000fe200078e7806 */
[----:B------:R0:W-:Y:S01]  /*0530*/  STL [R1+0xd4], R12 ;  /* 0x0000d40c01007387 */ /* 0x0001e20000100800 */
[----:B------:R-:W-:-:S03]  /*0540*/  SHF.R.U32.HI R10, RZ, 0x2, R7 ;  /* 0x00000002ff0a7819 */ /* 0x000fc60000011607 */
[----:B------:R-:W-:Y:S01]  /*0550*/  STL [R1+0xd0], R11 ;  /* 0x0000d00b01007387 */ /* 0x000fe20000100800 */
[----:B------:R-:W-:-:S03]  /*0560*/  LOP3.LUT R10, R13, 0x3, R10, 0x78, !PT ;  /* 0x000000030d0a7812 */ /* 0x000fc600078e780a */
[----:B------:R-:W-:Y:S01]  /*0570*/  STL [R1+0xcc], R0 ;  /* 0x0000cc0001007387 */ /* 0x000fe20000100800 */
[----:B0-----:R-:W-:-:S03]  /*0580*/  CS2R R12, SRZ ;  /* 0x00000000000c7805 */ /* 0x001fc6000001ff00 */
[----:B------:R0:W-:Y:S02]  /*0590*/  STL [R1+0xc8], R10 ;  /* 0x0000c80a01007387 */ /* 0x0001e40000100800 */
[----:B0-----:R-:W-:Y:S02]  /*05a0*/  CS2R R10, SRZ ;  /* 0x00000000000a7805 */ /* 0x001fe4000001ff00 */
[C---:B--2---:R-:W-:Y:S02]  /*05b0*/  PRMT R6, R2.reuse, 0x7632, R6 ;  /* 0x0000763202067816 */ /* 0x044fe40000000006 */
[----:B------:R-:W-:Y:S02]  /*05c0*/  SHF.L.U32 R0, R2, 0x10, RZ ;  /* 0x0000001002007819 */ /* 0x000fe400000006ff */
[----:B---3--:R-:W-:Y:S02]  /*05d0*/  PRMT R8, R4, 0x7632, R8 ;  /* 0x0000763204087816 */ /* 0x008fe40000000008 */
[----:B------:R-:W-:-:S02]  /*05e0*/  PRMT R7, R3, 0x7632, R7 ;  /* 0x0000763203077816 */ /* 0x000fc40000000007 */
[----:B------:R-:W-:Y:S02]  /*05f0*/  SHF.L.U32 R2, R3, 0x10, RZ ;  /* 0x0000001003027819 */ /* 0x000fe400000006ff */
[----:B------:R-:W-:Y:S02]  /*0600*/  SHF.L.U32 R4, R4, 0x10, RZ ;  /* 0x0000001004047819 */ /* 0x000fe400000006ff */
[C---:B------:R-:W-:Y:S02]  /*0610*/  SHF.L.U32 R3, R5.reuse, 0x10, RZ ;  /* 0x0000001005037819 */ /* 0x040fe400000006ff */
[----:B------:R-:W-:Y:S01]  /*0620*/  PRMT R9, R5, 0x7632, R9 ;  /* 0x0000763205097816 */ /* 0x000fe20000000009 */
[----:B------:R0:W-:Y:S01]  /*0630*/  STL [R1+0x10], R4 ;  /* 0x0000100401007387 */ /* 0x0001e20000100800 */
[----:B------:R-:W-:-:S03]  /*0640*/  SHF.L.U32 R5, R8, 0x10, RZ ;  /* 0x0000001008057819 */ /* 0x000fc600000006ff */
[----:B------:R1:W-:Y:S04]  /*0650*/  STL [R1+0xc], R3 ;  /* 0x00000c0301007387 */ /* 0x0003e80000100800 */
[----:B------:R2:W-:Y:S01]  /*0660*/  STL [R1+0x78], RZ ;  /* 0x000078ff01007387 */ /* 0x0005e20000100800 */
[----:B0-----:R-:W-:-:S03]  /*0670*/  SHF.L.U32 R4, R7, 0x10, RZ ;  /* 0x0000001007047819 */ /* 0x001fc600000006ff */
[----:B------:R2:W-:Y:S01]  /*0680*/  STL [R1+0x70], RZ ;  /* 0x000070ff01007387 */ /* 0x0005e20000100800 */
[----:B-1----:R-:W-:-:S03]  /*0690*/  SHF.L.U32 R3, R6, 0x10, RZ ;  /* 0x0000001006037819 */ /* 0x002fc600000006ff */
[----:B------:R2:W-:Y:S01]  /*06a0*/  STL [R1+0x74], RZ ;  /* 0x000074ff01007387 */ /* 0x0005e20000100800 */
[----:B------:R-:W-:-:S03]  /*06b0*/  SHF.L.U32 R6, R9, 0x10, RZ ;  /* 0x0000001009067819 */ /* 0x000fc600000006ff */
[----:B------:R2:W-:Y:S04]  /*06c0*/  STL [R1+0x6c], RZ ;  /* 0x00006cff01007387 */ /* 0x0005e80000100800 */
.L_x_1219:
[----:B-1----:R-:W3:Y:S01]  /*06d0*/  LDL R14, [R1+0xc0] ;  /* 0x0000c000010e7983 */ /* 0x002ee20000100800 */
[----:B------:R-:W0:Y:S01]  /*06e0*/  S2R R7, SR_TID.X ;  /* 0x0000000000077919 */ /* 0x000e220000002100 */
[----:B------:R-:W-:Y:S01]  /*06f0*/  USHF.L.U32 UR7, UR11, 0x4, URZ ;  /* 0x000000040b077899 */ /* 0x000fe2000800063f */
[----:B------:R-:W-:Y:S01]  /*0700*/  HFMA2.MMA R45, -RZ, RZ, 0, 0 ;  /* 0x00000000ff2d7435 */ /* 0x000fe200000001ff */
[----:B------:R-:W-:Y:S01]  /*0710*/  MOV R16, UR9 ;  /* 0x0000000900107c02 */ /* 0x000fe20008000f00 */
[----:B------:R-:W-:Y:S01]  /*0720*/  ULDC.64 UR14, c[0x0][0x248] ;  /* 0x00009200000e7ab9 */ /* 0x000fe20000000a00 */
[----:B------:R-:W-:Y:S01]  /*0730*/  ULOP3.LUT UR7, UR7, 0x3f0, URZ, 0xc0, !UPT ;  /* 0x000003f007077892 */ /* 0x000fe2000f8ec03f */
[----:B------:R-:W-:Y:S01]  /*0740*/  ULDC.64 UR16, c[0x0][0x228] ;  /* 0x00008a0000107ab9 */ /* 0x000fe20000000a00 */
[----:B0-----:R-:W-:-:S05]  /*0750*/  IMAD.WIDE.U32 R8, R7, -0x77777777, RZ ;  /* 0x8888888907087825 */ /* 0x001fca00078e00ff */
[----:B------:R-:W-:-:S05]  /*0760*/  SHF.R.U32.HI R41, RZ, 0x7, R9 ;  /* 0x00000007ff297819 */ /* 0x000fca0000011609 */
[----:B------:R-:W-:Y:S01]  /*0770*/  IMAD R39, R41, -0xf0, R7 ;  /* 0xffffff1029277824 */ /* 0x000fe200078e0207 */
[----:B------:R-:W-:Y:S02]  /*0780*/  MOV R7, UR9 ;  /* 0x0000000900077c02 */ /* 0x000fe40008000f00 */
[----:B------:R-:W-:Y:S02]  /*0790*/  MOV R9, UR9 ;  /* 0x0000000900097c02 */ /* 0x000fe40008000f00 */
[----:B------:R-:W-:Y:S02]  /*07a0*/  SHF.L.U32 R44, R39, 0x2, RZ ;  /* 0x00000002272c7819 */ /* 0x000fe400000006ff */
[----:B------:R-:W-:Y:S01]  /*07b0*/  IADD3 R40, R41, UR7, RZ ;  /* 0x0000000729287c10 */ /* 0x000fe2000fffe0ff */
[----:B------:R-:W-:Y:S02]  /*07c0*/  UIMAD UR7, UR5, 0xf0000, URZ ;  /* 0x000f0000050778a4 */ /* 0x000fe4000f8e023f */
[----:B------:R-:W-:Y:S01]  /*07d0*/  IMAD.WIDE.U32 R44, R7, 0xf0000, R44 ;  /* 0x000f0000072c7825 */ /* 0x000fe200078e002c */
[----:B------:R-:W-:-:S03]  /*07e0*/  MOV R7, UR5 ;  /* 0x0000000500077c02 */ /* 0x000fc60008000f00 */
[----:B------:R-:W-:Y:S01]  /*07f0*/  IMAD R40, R40, 0x3c0, RZ ;  /* 0x000003c028287824 */ /* 0x000fe200078e02ff */
[----:B------:R-:W-:Y:S01]  /*0800*/  IADD3 R8, R45, UR7, RZ ;  /* 0x000000072d087c10 */ /* 0x000fe2000fffe0ff */
[----:B-----5:R0:W-:Y:S01]  /*0810*/  STL [R1+0x150], R13 ;  /* 0x0001500d01007387 */ /* 0x0201e20000100800 */
[----:B------:R-:W-:Y:S01]  /*0820*/  ULDC UR7, c[0x0][0x250] ;  /* 0x0000940000077ab9 */ /* 0x000fe20000000800 */
[----:B---3--:R-:W-:-:S04]  /*0830*/  LEA R9, P0, R9, R14, 0x4 ;  /* 0x0000000e09097211 */ /* 0x008fc800078020ff */
[----:B------:R-:W-:Y:S02]  /*0840*/  LEA.HI.X R16, R16, RZ, R7, 0x4, P0 ;  /* 0x000000ff10107211 */ /* 0x000fe400000f2407 */
[C---:B------:R-:W-:Y:S02]  /*0850*/  LEA R14, P0, R9.reuse, UR14, 0x3 ;  /* 0x0000000e090e7c11 */ /* 0x040fe4000f8018ff */
[----:B------:R-:W-:Y:S02]  /*0860*/  IADD3 R7, P1, R40, R44, RZ ;  /* 0x0000002c28077210 */ /* 0x000fe40007f3e0ff */
[----:B------:R-:W-:Y:S01]  /*0870*/  LEA.HI.X R15, R9, UR15, R16, 0x3, P0 ;  /* 0x0000000f090f7c11 */ /* 0x000fe200080f1c10 */
[----:B------:R-:W-:Y:S01]  /*0880*/  ULDC.64 UR14, c[0x0][0x230] ;  /* 0x00008c00000e7ab9 */ /* 0x000fe20000000a00 */
[----:B------:R-:W-:Y:S02]  /*0890*/  IADD3.X R16, RZ, R8, RZ, P1, !PT ;  /* 0x00000008ff107210 */ /* 0x000fe40000ffe4ff */
[----:B------:R-:W-:-:S02]  /*08a0*/  SHF.L.U32 R22, R7, 0x1, RZ ;  /* 0x0000000107167819 */ /* 0x000fc400000006ff */
[----:B------:R-:W-:Y:S01]  /*08b0*/  SHF.L.U64.HI R25, R7, 0x1, R16 ;  /* 0x0000000107197819 */ /* 0x000fe20000010210 */
[----:B------:R-:W3:Y:S01]  /*08c0*/  LDG.E.64.CONSTANT R14, desc[UR12][R14.64] ;  /* 0x0000000c0e0e7981 */ /* 0x000ee2000c1e9b00 */
[----:B------:R-:W-:Y:S02]  /*08d0*/  IADD3 R16, P0, R22, UR14, RZ ;  /* 0x0000000e16107c10 */ /* 0x000fe4000ff1e0ff */
[----:B------:R-:W-:Y:S02]  /*08e0*/  IADD3 R7, R40, 0x780, RZ ;  /* 0x0000078028077810 */ /* 0x000fe40007ffe0ff */
[----:B------:R-:W-:Y:S02]  /*08f0*/  IADD3.X R17, R25, UR15, RZ, P0, !PT ;  /* 0x0000000f19117c10 */ /* 0x000fe400087fe4ff */
[----:B------:R-:W-:-:S04]  /*0900*/  IADD3 R7, P0, R7, R44, RZ ;  /* 0x0000002c07077210 */ /* 0x000fc80007f1e0ff */
[----:B------:R-:W-:Y:S01]  /*0910*/  IADD3.X R18, RZ, R8, RZ, P0, !PT ;  /* 0x00000008ff127210 */ /* 0x000fe200007fe4ff */
[----:B------:R1:W-:Y:S01]  /*0920*/  STL [R1+0x8c], R22 ;  /* 0x00008c1601007387 */ /* 0x0003e20000100800 */
[C---:B------:R-:W-:Y:S02]  /*0930*/  SHF.L.U32 R24, R7.reuse, 0x1, RZ ;  /* 0x0000000107187819 */ /* 0x040fe400000006ff */
[----:B------:R-:W-:Y:S01]  /*0940*/  SHF.L.U64.HI R26, R7, 0x1, R18 ;  /* 0x00000001071a7819 */ /* 0x000fe20000010212 */
[----:B------:R-:W4:Y:S01]  /*0950*/  LDG.E.64.CONSTANT R16, desc[UR12][R16.64] ;  /* 0x0000000c10107981 */ /* 0x000f22000c1e9b00 */
[----:B------:R-:W-:-:S04]  /*0960*/  IADD3 R7, R40, 0xf00, RZ ;  /* 0x00000f0028077810 */ /* 0x000fc80007ffe0ff */
[----:B------:R-:W-:Y:S02]  /*0970*/  IADD3 R7, P1, R7, R44, RZ ;  /* 0x0000002c07077210 */ /* 0x000fe40007f3e0ff */
[----:B------:R-:W-:Y:S02]  /*0980*/  IADD3 R18, P0, R24, UR14, RZ ;  /* 0x0000000e18127c10 */ /* 0x000fe4000ff1e0ff */
[----:B------:R-:W-:Y:S02]  /*0990*/  IADD3.X R20, RZ, R8, RZ, P1, !PT ;  /* 0x00000008ff147210 */ /* 0x000fe40000ffe4ff */
[C---:B------:R-:W-:Y:S02]  /*09a0*/  SHF.L.U32 R28, R7.reuse, 0x1, RZ ;  /* 0x00000001071c7819 */ /* 0x040fe400000006ff */
[----:B------:R-:W-:Y:S02]  /*09b0*/  IADD3.X R19, R26, UR15, RZ, P0, !PT ;  /* 0x0000000f1a137c10 */ /* 0x000fe400087fe4ff */
[----:B0-----:R-:W-:-:S02]  /*09c0*/  SHF.L.U64.HI R13, R7, 0x1, R20 ;  /* 0x00000001070d7819 */ /* 0x001fc40000010214 */
[----:B------:R-:W-:Y:S01]  /*09d0*/  IADD3 R20, P0, R28, UR14, RZ ;  /* 0x0000000e1c147c10 */ /* 0x000fe2000ff1e0ff */
[----:B------:R-:W-:Y:S03]  /*09e0*/  STL [R1+0x90], R25 ;  /* 0x0000901901007387 */ /* 0x000fe60000100800 */
[----:B------:R-:W-:Y:S01]  /*09f0*/  IADD3.X R21, R13, UR15, RZ, P0, !PT ;  /* 0x0000000f0d157c10 */ /* 0x000fe200087fe4ff */
[----:B------:R-:W2:Y:S01]  /*0a00*/  LDG.E.64.CONSTANT R18, desc[UR12][R18.64] ;  /* 0x0000000c12127981 */ /* 0x000ea2000c1e9b00 */
[----:B-1----:R-:W-:-:S03]  /*0a10*/  IADD3 R22, P0, R22, UR16, RZ ;  /* 0x0000001016167c10 */ /* 0x002fc6000ff1e0ff */
[----:B------:R0:W-:Y:S01]  /*0a20*/  STL [R1+0x94], R24 ;  /* 0x0000941801007387 */ /* 0x0001e20000100800 */
[----:B------:R-:W-:Y:S02]  /*0a30*/  IADD3.X R23, R25, UR17, RZ, P0, !PT ;  /* 0x0000001119177c10 */ /* 0x000fe400087fe4ff */
[----:B------:R-:W-:Y:S01]  /*0a40*/  IADD3 R7, R40, 0x1680, RZ ;  /* 0x0000168028077810 */ /* 0x000fe20007ffe0ff */
[----:B------:R1:W-:Y:S04]  /*0a50*/  STL [R1+0xa4], R26 ;  /* 0x0000a41a01007387 */ /* 0x0003e80000100800 */
[----:B------:R-:W2:Y:S01]  /*0a60*/  LDG.E.64.CONSTANT R20, desc[UR12][R20.64] ;  /* 0x0000000c14147981 */ /* 0x000ea2000c1e9b00 */
[----:B0-----:R-:W-:-:S03]  /*0a70*/  IADD3 R24, P0, R24, UR16, RZ ;  /* 0x0000001018187c10 */ /* 0x001fc6000ff1e0ff */
[----:B------:R-:W2:Y:S01]  /*0a80*/  LDG.E.64.CONSTANT R22, desc[UR12][R22.64] ;  /* 0x0000000c16167981 */ /* 0x000ea2000c1e9b00 */
[----:B------:R-:W-:Y:S02]  /*0a90*/  IADD3.X R25, R26, UR17, RZ, P0, !PT ;  /* 0x000000111a197c10 */ /* 0x000fe400087fe4ff */
[----:B------:R-:W-:-:S04]  /*0aa0*/  IADD3 R9, P0, R7, R44, RZ ;  /* 0x0000002c07097210 */ /* 0x000fc80007f1e0ff */
[----:B-1----:R-:W-:Y:S01]  /*0ab0*/  IADD3.X R26, RZ, R8, RZ, P0, !PT ;  /* 0x00000008ff1a7210 */ /* 0x002fe200007fe4ff */
[----:B------:R0:W-:Y:S01]  /*0ac0*/  STL [R1+0x98], R28 ;  /* 0x0000981c01007387 */ /* 0x0001e20000100800 */
[C---:B------:R-:W-:Y:S02]  /*0ad0*/  SHF.L.U32 R38, R9.reuse, 0x1, RZ ;  /* 0x0000000109267819 */ /* 0x040fe400000006ff */
[----:B------:R-:W-:Y:S01]  /*0ae0*/  IADD3 R7, R40, 0x1e00, RZ ;  /* 0x00001e0028077810 */ /* 0x000fe20007ffe0ff */
[----:B------:R-:W2:Y:S01]  /*0af0*/  LDG.E.64.CONSTANT R24, desc[UR12][R24.64] ;  /* 0x0000000c18187981 */ /* 0x000ea2000c1e9b00 */
[----:B------:R-:W-:Y:S02]  /*0b00*/  SHF.L.U64.HI R42, R9, 0x1, R26 ;  /* 0x00000001092a7819 */ /* 0x000fe4000001021a */
[----:B------:R-:W-:Y:S02]  /*0b10*/  IADD3 R26, P1, R38, UR14, RZ ;  /* 0x0000000e261a7c10 */ /* 0x000fe4000ff3e0ff */
[----:B------:R-:W-:-:S02]  /*0b20*/  IADD3 R7, P2, R7, R44, RZ ;  /* 0x0000002c07077210 */ /* 0x000fc40007f5e0ff */
[----:B0-----:R-:W-:Y:S02]  /*0b30*/  IADD3 R28, P0, R28, UR16, RZ ;  /* 0x000000101c1c7c10 */ /* 0x001fe4000ff1e0ff */
[----:B------:R-:W-:Y:S02]  /*0b40*/  IADD3.X R27, R42, UR15, RZ, P1, !PT ;  /* 0x0000000f2a1b7c10 */ /* 0x000fe40008ffe4ff */
[----:B------:R-:W-:Y:S02]  /*0b50*/  IADD3.X R30, RZ, R8, RZ, P2, !PT ;  /* 0x00000008ff1e7210 */ /* 0x000fe400017fe4ff */
[----:B------:R-:W-:Y:S02]  /*0b60*/  IADD3.X R29, R13, UR17, RZ, P0, !PT ;  /* 0x000000110d1d7c10 */ /* 0x000fe400087fe4ff */
[C---:B------:R-:W-:Y:S01]  /*0b70*/  SHF.L.U32 R51, R7.reuse, 0x1, RZ ;  /* 0x0000000107337819 */ /* 0x040fe200000006ff */
[----:B------:R-:W3:Y:S01]  /*0b80*/  LDG.E.64.CONSTANT R26, desc[UR12][R26.64] ;  /* 0x0000000c1a1a7981 */ /* 0x000ee2000c1e9b00 */
[----:B------:R-:W-:-:S02]  /*0b90*/  SHF.L.U64.HI R47, R7, 0x1, R30 ;  /* 0x00000001072f7819 */ /* 0x000fc4000001021e */
[----:B------:R-:W-:Y:S01]  /*0ba0*/  IADD3 R30, P0, R51, UR14, RZ ;  /* 0x0000000e331e7c10 */ /* 0x000fe2000ff1e0ff */
[----:B------:R-:W4:Y:S03]  /*0bb0*/  LDG.E.64.CONSTANT R28, desc[UR12][R28.64] ;  /* 0x0000000c1c1c7981 */ /* 0x000f26000c1e9b00 */
[----:B------:R-:W-:-:S06]  /*0bc0*/  IADD3.X R31, R47, UR15, RZ, P0, !PT ;  /* 0x0000000f2f1f7c10 */ /* 0x000fcc00087fe4ff */
[----:B------:R-:W2:Y:S04]  /*0bd0*/  LDG.E.64.CONSTANT R30, desc[UR12][R30.64] ;  /* 0x0000000c1e1e7981 */ /* 0x000ea8000c1e9b00 */
[----:B------:R-:W-:Y:S04]  /*0be0*/  STL [R1+0xac], R13 ;  /* 0x0000ac0d01007387 */ /* 0x000fe80000100800 */
[----:B------:R-:W-:Y:S04]  /*0bf0*/  STL [R1+0xa8], R38 ;  /* 0x0000a82601007387 */ /* 0x000fe80000100800 */
[----:B------:R-:W-:Y:S04]  /*0c00*/  STL [R1+0xbc], R42 ;  /* 0x0000bc2a01007387 */ /* 0x000fe80000100800 */
[----:B---3--:R-:W-:Y:S04]  /*0c10*/  STL [R1+0x14c], R26 ;  /* 0x00014c1a01007387 */ /* 0x008fe80000100800 */
[----:B------:R-:W-:Y:S04]  /*0c20*/  STL [R1+0xb4], R51 ;  /* 0x0000b43301007387 */ /* 0x000fe80000100800 */
[----:B------:R-:W-:Y:S04]  /*0c30*/  STL [R1+0x148], R27 ;  /* 0x0001481b01007387 */ /* 0x000fe80000100800 */
[----:B----4-:R0:W-:Y:S04]  /*0c40*/  STL [R1+0x140], R29 ;  /* 0x0001401d01007387 */ /* 0x0101e80000100800 */
[----:B------:R-:W-:Y:S04]  /*0c50*/  STL [R1+0xb8], R47 ;  /* 0x0000b82f01007387 */ /* 0x000fe80000100800 */
[----:B0-----:R-:W3:Y:S04]  /*0c60*/  LDL R29, [R1+0x10] ;  /* 0x00001000011d7983 */ /* 0x001ee80000100800 */
[----:B--2---:R0:W-:Y:S04]  /*0c70*/  STL [R1+0x144], R31 ;  /* 0x0001441f01007387 */ /* 0x0041e80000100800 */
[----:B0-----:R-:W2:Y:S01]  /*0c80*/  LDL R31, [R1+0xc] ;  /* 0x00000c00011f7983 */ /* 0x001ea20000100800 */
[----:B------:R-:W-:-:S06]  /*0c90*/  FADD.FTZ R7, R15, UR7 ;  /* 0x000000070f077e21 */ /* 0x000fcc0008010000 */
[----:B------:R-:W0:Y:S01]  /*0ca0*/  MUFU.RSQ R7, R7 ;  /* 0x0000000700077308 */ /* 0x000e220000001400 */
[----:B------:R-:W-:Y:S02]  /*0cb0*/  SHF.L.U32 R9, R16, 0x10, RZ ;  /* 0x0000001010097819 */ /* 0x000fe400000006ff */
[----:B------:R-:W-:-:S03]  /*0cc0*/  SHF.L.U32 R15, R17, 0x10, RZ ;  /* 0x00000010110f7819 */ /* 0x000fc600000006ff */
[C---:B------:R-:W-:Y:S01]  /*0cd0*/  FADD.FTZ R32, -R14.reuse, R9 ;  /* 0x000000090e207221 */ /* 0x040fe20000010100 */
[----:B------:R-:W-:Y:S01]  /*0ce0*/  PRMT R49, R17, 0x7632, R49 ;  /* 0x0000763211317816 */ /* 0x000fe20000000031 */
[----:B------:R-:W-:-:S03]  /*0cf0*/  FADD.FTZ R15, -R14, R15 ;  /* 0x0000000f0e0f7221 */ /* 0x000fc60000010100 */
[----:B------:R-:W-:Y:S01]  /*0d00*/  SHF.L.U32 R49, R49, 0x10, RZ ;  /* 0x0000001031317819 */ /* 0x000fe200000006ff */
[C---:B0-----:R-:W-:Y:S01]  /*0d10*/  FMUL.FTZ R13, R7.reuse, R32 ;  /* 0x00000020070d7220 */ /* 0x041fe20000410000 */
[----:B------:R-:W-:-:S03]  /*0d20*/  FMUL.FTZ R57, R7, R15 ;  /* 0x0000000f07397220 */ /* 0x000fc60000410000 */
[----:B------:R-:W-:-:S04]  /*0d30*/  FADD.FTZ R49, -R14, R49 ;  /* 0x000000310e317221 */ /* 0x000fc80000010100 */
[----:B------:R-:W-:-:S04]  /*0d40*/  FMUL.FTZ R49, R7, R49 ;  /* 0x0000003107317220 */ /* 0x000fc80000410000 */
[----:B------:R-:W-:-:S04]  /*0d50*/  FFMA.FTZ R37, R4, R49, R6 ;  /* 0x0000003104257223 */ /* 0x000fc80000010006 */
[----:B------:R-:W-:-:S06]  /*0d60*/  FMUL.FTZ R15, R37, -1.4426950216293334961 ;  /* 0xbfb8aa3b250f7820 */ /* 0x000fcc0000410000 */
[----:B------:R-:W0:Y:S01]  /*0d70*/  MUFU.EX2 R15, R15 ;  /* 0x0000000f000f7308 */ /* 0x000e220000000800 */
[----:B------:R-:W-:Y:S01]  /*0d80*/  PRMT R46, R16, 0x7632, R46 ;  /* 0x00007632102e7816 */ /* 0x000fe2000000002e */
[----:B------:R1:W-:Y:S01]  /*0d90*/  STL [R1+0xd8], R16 ;  /* 0x0000d81001007387 */ /* 0x0003e20000100800 */
[----:B------:R-:W-:Y:S01]  /*0da0*/  IADD3 R48, R40, 0x2d00, RZ ;  /* 0x00002d0028307810 */ /* 0x000fe20007ffe0ff */
[----:B0-----:R-:W-:-:S03]  /*0db0*/  FADD.FTZ R15, R15, 1 ;  /* 0x3f8000000f0f7421 */ /* 0x001fc60000010000 */
[----:B------:R-:W-:Y:S01]  /*0dc0*/  IADD3 R48, P1, R48, R44, RZ ;  /* 0x0000002c30307210 */ /* 0x000fe20007f3e0ff */
[----:B------:R0:W-:Y:S04]  /*0dd0*/  STL [R1+0xe0], R17 ;  /* 0x0000e01101007387 */ /* 0x0001e80000100800 */
[----:B------:R-:W-:Y:S04]  /*0de0*/  STL [R1+0x44], R13 ;  /* 0x0000440d01007387 */ /* 0x000fe80000100800 */
[----:B------:R-:W-:Y:S01]  /*0df0*/  STL [R1+0x48], R57 ;  /* 0x0000483901007387 */ /* 0x000fe20000100800 */
[----:B------:R-:W-:-:S02]  /*0e00*/  SHF.L.U32 R53, R23, 0x10, RZ ;  /* 0x0000001017357819 */ /* 0x000fc400000006ff */
[----:B------:R-:W-:-:S04]  /*0e10*/  PRMT R50, R23, 0x7632, R50 ;  /* 0x0000763217327816 */ /* 0x000fc80000000032 */
[----:B------:R-:W-:Y:S01]  /*0e20*/  SHF.L.U32 R50, R50, 0x10, RZ ;  /* 0x0000001032327819 */ /* 0x000fe200000006ff */
[----:B---3--:R-:W-:-:S04]  /*0e30*/  FFMA.FTZ R9, R0, R13, R29 ;  /* 0x0000000d00097223 */ /* 0x008fc8000001001d */
[----:B------:R-:W-:-:S06]  /*0e40*/  FMUL.FTZ R32, R9, -1.4426950216293334961 ;  /* 0xbfb8aa3b09207820 */ /* 0x000fcc0000410000 */
[----:B------:R-:W3:Y:S01]  /*0e50*/  MUFU.EX2 R32, R32 ;  /* 0x0000002000207308 */ /* 0x000ee20000000800 */
[----:B--2---:R-:W-:-:S04]  /*0e60*/  FFMA.FTZ R34, R2, R57, R31 ;  /* 0x0000003902227223 */ /* 0x004fc8000001001f */
[----:B------:R-:W-:-:S06]  /*0e70*/  FMUL.FTZ R33, R34, -1.4426950216293334961 ;  /* 0xbfb8aa3b22217820 */ /* 0x000fcc0000410000 */
[----:B------:R-:W2:Y:S01]  /*0e80*/  MUFU.EX2 R33, R33 ;  /* 0x0000002100217308 */ /* 0x000ea20000000800 */
[----:B---3--:R-:W-:-:S07]  /*0e90*/  FADD.FTZ R32, R32, 1 ;  /* 0x3f80000020207421 */ /* 0x008fce0000010000 */
[----:B------:R3:W4:Y:S02]  /*0ea0*/  MUFU.RCP R36, R32 ;  /* 0x0000002000247308 */ /* 0x0007240000001000 */
[----:B---3--:R-:W-:Y:S01]  /*0eb0*/  IADD3 R32, P0, R38, UR16, RZ ;  /* 0x0000001026207c10 */ /* 0x008fe2000ff1e0ff */
[----:B--2---:R-:W-:-:S03]  /*0ec0*/  FADD.FTZ R38, R33, 1 ;  /* 0x3f80000021267421 */ /* 0x004fc60000010000 */
[----:B------:R-:W-:Y:S02]  /*0ed0*/  IADD3.X R33, R42, UR17, RZ, P0, !PT ;  /* 0x000000112a217c10 */ /* 0x000fe400087fe4ff */
[----:B------:R-:W-:Y:S01]  /*0ee0*/  MOV R42, 0x18 ;  /* 0x00000018002a7802 */ /* 0x000fe20000000f00 */
[----:B------:R-:W2:Y:S01]  /*0ef0*/  MUFU.RCP R38, R38 ;  /* 0x0000002600267308 */ /* 0x000ea20000001000 */
[----:B------:R-:W-:Y:S02]  /*0f00*/  SHF.L.U32 R46, R46, 0x10, RZ ;  /* 0x000000102e2e7819 */ /* 0x000fe400000006ff */
[----:B------:R-:W-:Y:S01]  /*0f10*/  PRMT R43, R19, 0x7632, R43 ;  /* 0x00007632132b7816 */ /* 0x000fe2000000002b */
[----:B------:R-:W-:Y:S01]  /*0f20*/  IMAD R42, R39, R42, UR6 ;  /* 0x00000006272a7e24 */ /* 0x000fe2000f8e022a */
[----:B------:R-:W-:Y:S01]  /*0f30*/  PRMT R55, R22, 0x7632, R55 ;  /* 0x0000763216377816 */ /* 0x000fe20000000037 */
[----:B------:R-:W3:Y:S02]  /*0f40*/  LDG.E.64.CONSTANT R32, desc[UR12][R32.64] ;  /* 0x0000000c20207981 */ /* 0x000ee4000c1e9b00 */
[----:B------:R0:W2:Y:S01]  /*0f50*/  MUFU.RCP R39, R15 ;  /* 0x0000000f00277308 */ /* 0x0000a20000001000 */
[----:B-1----:R-:W-:-:S02]  /*0f60*/  LEA R16, R41, R42, 0x3 ;  /* 0x0000002a29107211 */ /* 0x002fc400078e18ff */
[C---:B------:R-:W-:Y:S02]  /*0f70*/  IADD3 R41, R40.reuse, 0x3480, RZ ;  /* 0x0000348028297810 */ /* 0x040fe40007ffe0ff */
[----:B0-----:R-:W-:Y:S01]  /*0f80*/  IADD3 R15, R40, 0x2580, RZ ;  /* 0x00002580280f7810 */ /* 0x001fe20007ffe0ff */
[----:B----4-:R-:W-:-:S03]  /*0f90*/  FADD.FTZ R40, -R36, 1 ;  /* 0x3f80000024287421 */ /* 0x010fc60000010100 */
[----:B------:R-:W-:Y:S01]  /*0fa0*/  IADD3 R15, P2, R15, R44, RZ ;  /* 0x0000002c0f0f7210 */ /* 0x000fe20007f5e0ff */
[----:B------:R-:W-:-:S03]  /*0fb0*/  FFMA.FTZ R9, R9, R40, 1 ;  /* 0x3f80000009097423 */ /* 0x000fc60000010028 */
[----:B------:R-:W-:Y:S02]  /*0fc0*/  IADD3.X R40, RZ, R8, RZ, P2, !PT ;  /* 0x00000008ff287210 */ /* 0x000fe400017fe4ff */
[C---:B------:R-:W-:Y:S02]  /*0fd0*/  SHF.L.U32 R58, R15.reuse, 0x1, RZ ;  /* 0x000000010f3a7819 */ /* 0x040fe400000006ff */
[----:B------:R-:W-:Y:S02]  /*0fe0*/  SHF.L.U64.HI R61, R15, 0x1, R40 ;  /* 0x000000010f3d7819 */ /* 0x000fe40000010228 */
[----:B------:R-:W-:Y:S02]  /*0ff0*/  SHF.L.U32 R15, R18, 0x10, RZ ;  /* 0x00000010120f7819 */ /* 0x000fe400000006ff */
[----:B------:R-:W-:Y:S01]  /*1000*/  IADD3 R44, P0, R41, R44, RZ ;  /* 0x0000002c292c7210 */ /* 0x000fe20007f1e0ff */
[----:B--2---:R-:W-:Y:S02]  /*1010*/  FADD.FTZ R41, -R38, 1 ;  /* 0x3f80000026297421 */ /* 0x004fe40000010100 */
[----:B------:R-:W-:Y:S01]  /*1020*/  FADD.FTZ R15, -R14, R15 ;  /* 0x0000000f0e0f7221 */ /* 0x000fe20000010100 */
[----:B------:R-:W-:Y:S01]  /*1030*/  SHF.L.U32 R40, R19, 0x10, RZ ;  /* 0x0000001013287819 */ /* 0x000fe200000006ff */
[----:B------:R-:W-:-:S02]  /*1040*/  FFMA.FTZ R34, R34, R41, 1 ;  /* 0x3f80000022227423 */ /* 0x000fc40000010029 */
[----:B------:R-:W-:Y:S01]  /*1050*/  FMUL.FTZ R26, R7, R15 ;  /* 0x0000000f071a7220 */ /* 0x000fe20000410000 */
[----:B------:R-:W-:Y:S01]  /*1060*/  SHF.L.U32 R15, R20, 0x10, RZ ;  /* 0x00000010140f7819 */ /* 0x000fe200000006ff */
[----:B------:R-:W-:Y:S01]  /*1070*/  FADD.FTZ R40, -R14, R40 ;  /* 0x000000280e287221 */ /* 0x000fe20000010100 */
[----:B------:R-:W-:-:S03]  /*1080*/  SHF.L.U32 R41, R21, 0x10, RZ ;  /* 0x0000001015297819 */ /* 0x000fc600000006ff */
[C---:B------:R-:W-:Y:S01]  /*1090*/  FADD.FTZ R15, -R14.reuse, R15 ;  /* 0x0000000f0e0f7221 */ /* 0x040fe20000010100 */
[C---:B------:R-:W-:Y:S01]  /*10a0*/  FMUL.FTZ R27, R7.reuse, R40 ;  /* 0x00000028071b7220 */ /* 0x040fe20000410000 */
[----:B------:R-:W-:Y:S01]  /*10b0*/  FADD.FTZ R41, -R14, R41 ;  /* 0x000000290e297221 */ /* 0x000fe20000010100 */
[----:B------:R0:W-:Y:S01]  /*10c0*/  STL [R1+0xb0], R16 ;  /* 0x0000b01001007387 */ /* 0x0001e20000100800 */
[----:B------:R-:W-:Y:S01]  /*10d0*/  FMUL.FTZ R17, R7, R15 ;  /* 0x0000000f07117220 */ /* 0x000fe20000410000 */
[----:B------:R-:W-:Y:S02]  /*10e0*/  FMUL.FTZ R9, R36, R9 ;  /* 0x0000000924097220 */ /* 0x000fe40000410000 */
[----:B------:R-:W-:Y:S01]  /*10f0*/  STL [R1+0xa0], R61 ;  /* 0x0000a03d01007387 */ /* 0x000fe20000100800 */
[----:B------:R-:W-:Y:S01]  /*1100*/  FADD.FTZ R36, -R39, 1 ;  /* 0x3f80000027247421 */ /* 0x000fe20000010100 */
[----:B------:R-:W-:Y:S02]  /*1110*/  SHF.L.U32 R40, R22, 0x10, RZ ;  /* 0x0000001016287819 */ /* 0x000fe400000006ff */
[----:B------:R-:W-:Y:S01]  /*1120*/  STL [R1+0x9c], R58 ;  /* 0x00009c3a01007387 */ /* 0x000fe20000100800 */
[----:B0-----:R-:W-:-:S03]  /*1130*/  FMUL.FTZ R16, R7, R41 ;  /* 0x0000002907107220 */ /* 0x001fc60000410000 */
[----:B------:R-:W-:Y:S04]  /*1140*/  STL [R1+0x4c], R26 ;  /* 0x00004c1a01007387 */ /* 0x000fe80000100800 */
[----:B------:R-:W-:Y:S01]  /*1150*/  STL [R1+0x64], R27 ;  /* 0x0000641b01007387 */ /* 0x000fe20000100800 */
[----:B------:R-:W-:-:S03]  /*1160*/  FMUL.FTZ R38, R38, R34 ;  /* 0x0000002226267220 */ /* 0x000fc60000410000 */
[----:B------:R-:W-:Y:S01]  /*1170*/  STL [R1+0xe4], R18 ;  /* 0x0000e41201007387 */ /* 0x000fe20000100800 */
[----:B------:R-:W-:Y:S01]  /*1180*/  FFMA.FTZ R37, R37, R36, 1 ;  /* 0x3f80000025257423 */ /* 0x000fe20000010024 */
[----:B------:R-:W-:Y:S02]  /*1190*/  FFMA.FTZ R45, R2, R16, R31 ;  /* 0x00000010022d7223 */ /* 0x000fe4000001001f */
[----:B------:R-:W-:Y:S04]  /*11a0*/  STL [R1+0x60], R17 ;  /* 0x0000601101007387 */ /* 0x000fe80000100800 */
[----:B------:R-:W-:Y:S04]  /*11b0*/  STL [R1+0xe8], R19 ;  /* 0x0000e81301007387 */ /* 0x000fe80000100800 */
[----:B------:R0:W-:Y:S01]  /*11c0*/  STL [R1+0x68], R16 ;  /* 0x0000681001007387 */ /* 0x0001e20000100800 */
[----:B------:R-:W-:Y:S01]  /*11d0*/  FMUL.FTZ R39, R39, R37 ;  /* 0x0000002527277220 */ /* 0x000fe20000410000 */
[----:B------:R-:W-:Y:S01]  /*11e0*/  FMUL.FTZ R59, R53, R38 ;  /* 0x00000026353b7220 */ /* 0x000fe20000410000 */
[----:B0-----:R-:W-:-:S02]  /*11f0*/  FMUL.FTZ R16, R40, R9 ;  /* 0x0000000928107220 */ /* 0x001fc40000410000 */
[----:B------:R-:W-:Y:S02]  /*1200*/  FMUL.FTZ R39, R50, R39 ;  /* 0x0000002732277220 */ /* 0x000fe40000410000 */
[----:B------:R-:W-:Y:S01]  /*1210*/  FMUL.FTZ R53, R0, R16 ;  /* 0x0000001000357220 */ /* 0x000fe20000410000 */
[----:B------:R-:W-:Y:S04]  /*1220*/  STL [R1+0x28], R16 ;  /* 0x0000281001007387 */ /* 0x000fe80000100800 */
[----:B------:R-:W-:Y:S01]  /*1230*/  STL [R1+0xec], R22 ;  /* 0x0000ec1601007387 */ /* 0x000fe20000100800 */
[----:B------:R-:W-:-:S03]  /*1240*/  FFMA.FTZ R50, R13, R53, RZ ;  /* 0x000000350d327223 */ /* 0x000fc600000100ff */
[----:B------:R0:W-:Y:S04]  /*1250*/  STL [R1+0xf0], R23 ;  /* 0x0000f01701007387 */ /* 0x0001e80000100800 */
[----:B------:R-:W-:Y:S04]  /*1260*/  STL [R1+0x2c], R59 ;  /* 0x00002c3b01007387 */ /* 0x000fe80000100800 */
[----:B------:R-:W2:Y:S01]  /*1270*/  LDL.LU R13, [R1+0x150] ;  /* 0x00015000010d7983 */ /* 0x000ea20000300800 */
[----:B------:R-:W-:-:S04]  /*1280*/  FADD.FTZ R46, -R14, R46 ;  /* 0x0000002e0e2e7221 */ /* 0x000fc80000010100 */
[----:B------:R-:W-:-:S04]  /*1290*/  FMUL.FTZ R46, R7, R46 ;  /* 0x0000002e072e7220 */ /* 0x000fc80000410000 */
[----:B------:R-:W-:-:S04]  /*12a0*/  FFMA.FTZ R35, R3, R46, R5 ;  /* 0x0000002e03237223 */ /* 0x000fc80000010005 */
[----:B------:R-:W-:-:S06]  /*12b0*/  FMUL.FTZ R60, R35, -1.4426950216293334961 ;  /* 0xbfb8aa3b233c7820 */ /* 0x000fcc0000410000 */
[----:B------:R-:W1:Y:S02]  /*12c0*/  MUFU.EX2 R60, R60 ;  /* 0x0000003c003c7308 */ /* 0x000e640000000800 */
[----:B-1----:R-:W-:-:S06]  /*12d0*/  FADD.FTZ R60, R60, 1 ;  /* 0x3f8000003c3c7421 */ /* 0x002fcc0000010000 */
[----:B------:R-:W1:Y:S01]  /*12e0*/  MUFU.RCP R60, R60 ;  /* 0x0000003c003c7308 */ /* 0x000e620000001000 */
[----:B------:R-:W-:Y:S01]  /*12f0*/  SHF.L.U32 R43, R43, 0x10, RZ ;  /* 0x000000102b2b7819 */ /* 0x000fe200000006ff */
[----:B------:R-:W-:Y:S01]  /*1300*/  FFMA.FTZ R54, R0, R26, R29 ;  /* 0x0000001a00367223 */ /* 0x000fe2000001001d */
[----:B-1----:R-:W-:-:S04]  /*1310*/  FADD.FTZ R42, -R60, 1 ;  /* 0x3f8000003c2a7421 */ /* 0x002fc80000010100 */
[----:B------:R-:W-:Y:S01]  /*1320*/  FFMA.FTZ R35, R35, R42, 1 ;  /* 0x3f80000023237423 */ /* 0x000fe2000001002a */
[----:B------:R-:W-:-:S04]  /*1330*/  PRMT R42, R18, 0x7632, R42 ;  /* 0x00007632122a7816 */ /* 0x000fc8000000002a */
[----:B------:R-:W-:Y:S01]  /*1340*/  SHF.L.U32 R42, R42, 0x10, RZ ;  /* 0x000000102a2a7819 */ /* 0x000fe200000006ff */
[----:B------:R-:W-:Y:S01]  /*1350*/  FFMA.FTZ R56, R2, R27, R31 ;  /* 0x0000001b02387223 */ /* 0x000fe2000001001f */
[----:B------:R-:W-:-:S03]  /*1360*/  FADD.FTZ R43, -R14, R43 ;  /* 0x0000002b0e2b7221 */ /* 0x000fc60000010100 */
[----:B------:R-:W-:Y:S01]  /*1370*/  FADD.FTZ R42, -R14, R42 ;  /* 0x0000002a0e2a7221 */ /* 0x000fe20000010100 */
[----:B------:R-:W-:Y:S01]  /*1380*/  FMUL.FTZ R52, R54, -1.4426950216293334961 ;  /* 0xbfb8aa3b36347820 */ /* 0x000fe20000410000 */
[----:B------:R-:W-:Y:S01]  /*1390*/  IADD3 R36, P2, R51, UR16, RZ ;  /* 0x0000001033247c10 */ /* 0x000fe2000ff5e0ff */
[----:B------:R-:W-:Y:S01]  /*13a0*/  FMUL.FTZ R9, R45, -1.4426950216293334961 ;  /* 0xbfb8aa3b2d097820 */ /* 0x000fe20000410000 */
[C---:B------:R-:W-:Y:S01]  /*13b0*/  FMUL.FTZ R42, R7.reuse, R42 ;  /* 0x0000002a072a7220 */ /* 0x040fe20000410000 */
[----:B------:R-:W-:Y:S01]  /*13c0*/  FMUL.FTZ R51, R56, -1.4426950216293334961 ;  /* 0xbfb8aa3b38337820 */ /* 0x000fe20000410000 */
[----:B------:R-:W-:Y:S01]  /*13d0*/  FMUL.FTZ R43, R7, R43 ;  /* 0x0000002b072b7220 */ /* 0x000fe20000410000 */
[----:B------:R1:W-:Y:S01]  /*13e0*/  MUFU.EX2 R18, R9 ;  /* 0x0000000900127308 */ /* 0x0003e20000000800 */
[----:B------:R-:W-:Y:S01]  /*13f0*/  FFMA.FTZ R40, R3, R42, R5 ;  /* 0x0000002a03287223 */ /* 0x000fe20000010005 */
[----:B------:R-:W-:-:S03]  /*1400*/  IADD3.X R37, R47, UR17, RZ, P2, !PT ;  /* 0x000000112f257c10 */ /* 0x000fc600097fe4ff */
[----:B------:R-:W-:-:S03]  /*1410*/  FMUL.FTZ R47, R40, -1.4426950216293334961 ;  /* 0xbfb8aa3b282f7820 */ /* 0x000fc60000410000 */
[----:B------:R-:W4:Y:S01]  /*1420*/  MUFU.EX2 R52, R52 ;  /* 0x0000003400347308 */ /* 0x000f220000000800 */
[----:B-1----:R-:W-:Y:S01]  /*1430*/  FFMA.FTZ R9, R4, R43, R6 ;  /* 0x0000002b04097223 */ /* 0x002fe20000010006 */
[----:B------:R-:W-:Y:S01]  /*1440*/  SHF.L.U32 R55, R55, 0x10, RZ ;  /* 0x0000001037377819 */ /* 0x000fe200000006ff */
[----:B------:R-:W-:Y:S01]  /*1450*/  FMUL.FTZ R60, R60, R35 ;  /* 0x000000233c3c7220 */ /* 0x000fe20000410000 */
[----:B------:R-:W-:Y:S01]  /*1460*/  FFMA.FTZ R53, R0, R16, RZ ;  /* 0x0000001000357223 */ /* 0x000fe200000100ff */
[----:B------:R-:W-:Y:S01]  /*1470*/  FMUL.FTZ R38, R9, -1.4426950216293334961 ;  /* 0xbfb8aa3b09267820 */ /* 0x000fe20000410000 */
[----:B0-----:R-:W-:Y:S02]  /*1480*/  SHF.L.U32 R23, R48, 0x1, RZ ;  /* 0x0000000130177819 */ /* 0x001fe400000006ff */
[----:B------:R-:W0:Y:S01]  /*1490*/  MUFU.EX2 R51, R51 ;  /* 0x0000003300337308 */ /* 0x000e220000000800 */
[----:B------:R-:W-:Y:S01]  /*14a0*/  FMUL.FTZ R60, R55, R60 ;  /* 0x0000003c373c7220 */ /* 0x000fe20000410000 */
[----:B------:R-:W-:Y:S01]  /*14b0*/  FFMA.FTZ R15, R0, R17, R29 ;  /* 0x00000011000f7223 */ /* 0x000fe2000001001d */
[----:B------:R-:W-:Y:S01]  /*14c0*/  IADD3 R34, P3, R58, UR14, RZ ;  /* 0x0000000e3a227c10 */ /* 0x000fe2000ff7e0ff */
[----:B------:R1:W-:Y:S04]  /*14d0*/  STL [R1+0xf4], R20 ;  /* 0x0000f41401007387 */ /* 0x0003e80000100800 */
[----:B------:R-:W1:Y:S01]  /*14e0*/  MUFU.EX2 R47, R47 ;  /* 0x0000002f002f7308 */ /* 0x000e620000000800 */
[CC--:B------:R-:W-:Y:S01]  /*14f0*/  FMUL.FTZ R55, R3.reuse, R60.reuse ;  /* 0x0000003c03377220 */ /* 0x0c0fe20000410000 */
[-C--:B------:R-:W-:Y:S01]  /*1500*/  FFMA.FTZ R19, R46, R60.reuse, R10 ;  /* 0x0000003c2e137223 */ /* 0x080fe2000001000a */
[----:B------:R-:W-:Y:S01]  /*1510*/  SHF.L.U32 R22, R44, 0x1, RZ ;  /* 0x000000012c167819 */ /* 0x000fe200000006ff */
[----:B------:R-:W3:Y:S04]  /*1520*/  LDG.E.64.CONSTANT R36, desc[UR12][R36.64] ;  /* 0x0000000c24247981 */ /* 0x000ee8000c1e9b00 */
[----:B------:R-:W1:Y:S01]  /*1530*/  MUFU.EX2 R38, R38 ;  /* 0x0000002600267308 */ /* 0x000e620000000800 */
[----:B------:R-:W-:Y:S01]  /*1540*/  FFMA.FTZ R10, R46, R55, R50 ;  /* 0x000000372e0a7223 */ /* 0x000fe20000010032 */
[----:B----4-:R-:W-:Y:S01]  /*1550*/  FADD.FTZ R52, R52, 1 ;  /* 0x3f80000034347421 */ /* 0x010fe20000010000 */
[-C--:B------:R-:W-:Y:S01]  /*1560*/  FMUL.FTZ R46, R2, R59.reuse ;  /* 0x0000003b022e7220 */ /* 0x080fe20000410000 */
[----:B------:R-:W-:Y:S01]  /*1570*/  FFMA.FTZ R53, R3, R60, R53 ;  /* 0x0000003c03357223 */ /* 0x000fe20000010035 */
[----:B------:R-:W-:Y:S01]  /*1580*/  FADD.FTZ R60, R60, R11 ;  /* 0x0000000b3c3c7221 */ /* 0x000fe20000010000 */
[----:B0-----:R-:W-:Y:S01]  /*1590*/  FADD.FTZ R51, R51, 1 ;  /* 0x3f80000033337421 */ /* 0x001fe20000010000 */
[----:B------:R-:W-:Y:S01]  /*15a0*/  IADD3.X R11, RZ, R8, RZ, P1, !PT ;  /* 0x00000008ff0b7210 */ /* 0x000fe20000ffe4ff */
[----:B------:R-:W-:Y:S01]  /*15b0*/  FFMA.FTZ R10, R57, R46, R10 ;  /* 0x0000002e390a7223 */ /* 0x000fe2000001000a */
[----:B------:R-:W-:Y:S01]  /*15c0*/  FFMA.FTZ R53, R2, R59, R53 ;  /* 0x0000003b02357223 */ /* 0x000fe20000010035 */
[----:B------:R-:W0:Y:S01]  /*15d0*/  MUFU.RCP R52, R52 ;  /* 0x0000003400347308 */ /* 0x000e220000001000 */
[----:B------:R-:W-:Y:S01]  /*15e0*/  SHF.L.U64.HI R16, R48, 0x1, R11 ;  /* 0x0000000130107819 */ /* 0x000fe2000001020b */
[-CC-:B------:R-:W-:Y:S01]  /*15f0*/  FFMA.FTZ R46, R49, R39.reuse, R12.reuse ;  /* 0x00000027312e7223 */ /* 0x180fe2000001000c */
[----:B-1----:R-:W-:Y:S01]  /*1600*/  FADD.FTZ R48, R47, 1 ;  /* 0x3f8000002f307421 */ /* 0x002fe20000010000 */
[----:B------:R-:W-:Y:S01]  /*1610*/  PRMT R12, R20, 0x7632, R12 ;  /* 0x00007632140c7816 */ /* 0x000fe2000000000c */
[----:B------:R-:W-:-:S03]  /*1620*/  FFMA.FTZ R47, R4, R39, R53 ;  /* 0x00000027042f7223 */ /* 0x000fc60000010035 */
[----:B------:R-:W1:Y:S01]  /*1630*/  MUFU.RCP R57, R51 ;  /* 0x0000003300397308 */ /* 0x000e620000001000 */
[----:B------:R-:W-:Y:S01]  /*1640*/  FADD.FTZ R53, R38, 1 ;  /* 0x3f80000026357421 */ /* 0x000fe20000010000 */
[----:B------:R-:W-:Y:S01]  /*1650*/  SHF.L.U32 R12, R12, 0x10, RZ ;  /* 0x000000100c0c7819 */ /* 0x000fe200000006ff */
[----:B------:R-:W-:-:S05]  /*1660*/  FMUL.FTZ R41, R15, -1.4426950216293334961 ;  /* 0xbfb8aa3b0f297820 */ /* 0x000fca0000410000 */
[----:B------:R-:W4:Y:S01]  /*1670*/  MUFU.RCP R48, R48 ;  /* 0x0000003000307308 */ /* 0x000f220000001000 */
[----:B------:R-:W-:-:S07]  /*1680*/  FADD.FTZ R12, -R14, R12 ;  /* 0x0000000c0e0c7221 */ /* 0x000fce0000010100 */
[----:B------:R-:W4:Y:S01]  /*1690*/  MUFU.RCP R53, R53 ;  /* 0x0000003500357308 */ /* 0x000f220000001000 */
[----:B------:R-:W-:-:S07]  /*16a0*/  IADD3 R38, P1, R23, UR14, RZ ;  /* 0x0000000e17267c10 */ /* 0x000fce000ff3e0ff */
[----:B------:R-:W4:Y:S01]  /*16b0*/  MUFU.EX2 R41, R41 ;  /* 0x0000002900297308 */ /* 0x000f220000000800 */
[----:B------:R-:W-:Y:S01]  /*16c0*/  IADD3.X R35, R61, UR15, RZ, P3, !PT ;  /* 0x0000000f3d237c10 */ /* 0x000fe20009ffe4ff */
[----:B------:R-:W-:Y:S04]  /*16d0*/  STL [R1+0x88], R16 ;  /* 0x0000881001007387 */ /* 0x000fe80000100800 */
[----:B------:R-:W-:Y:S04]  /*16e0*/  STL [R1+0x84], R23 ;  /* 0x0000841701007387 */ /* 0x000fe80000100800 */
[----:B------:R-:W-:Y:S04]  /*16f0*/  STL [R1+0xf8], R21 ;  /* 0x0000f81501007387 */ /* 0x000fe80000100800 */
[----:B------:R-:W-:Y:S04]  /*1700*/  STL [R1+0xfc], R24 ;  /* 0x0000fc1801007387 */ /* 0x000fe80000100800 */
[----:B------:R-:W-:Y:S01]  /*1710*/  STL [R1+0x100], R25 ;  /* 0x0001001901007387 */ /* 0x000fe20000100800 */
[----:B--2---:R-:W-:Y:S01]  /*1720*/  FADD.FTZ R50, R39, R13 ;  /* 0x0000000d27327221 */ /* 0x004fe20000010000 */
[----:B------:R-:W-:Y:S01]  /*1730*/  FMUL.FTZ R39, R4, R39 ;  /* 0x0000002704277220 */ /* 0x000fe20000410000 */
[----:B0-----:R-:W-:Y:S01]  /*1740*/  FADD.FTZ R13, -R52, 1 ;  /* 0x3f800000340d7421 */ /* 0x001fe20000010100 */
[----:B------:R-:W-:Y:S01]  /*1750*/  PRMT R11, R21, 0x7632, R11 ;  /* 0x00007632150b7816 */ /* 0x000fe2000000000b */
[----:B------:R-:W2:Y:S01]  /*1760*/  LDG.E.64.CONSTANT R34, desc[UR12][R34.64] ;  /* 0x0000000c22227981 */ /* 0x000ea2000c1e9b00 */
[----:B------:R-:W-:Y:S01]  /*1770*/  FFMA.FTZ R49, R49, R39, R10 ;  /* 0x0000002731317223 */ /* 0x000fe2000001000a */
[----:B------:R-:W-:Y:S01]  /*1780*/  FMUL.FTZ R10, R7, R12 ;  /* 0x0000000c070a7220 */ /* 0x000fe20000410000 */
[----:B-1----:R-:W-:Y:S01]  /*1790*/  FADD.FTZ R12, -R57, 1 ;  /* 0x3f800000390c7421 */ /* 0x002fe20000010100 */
[----:B------:R-:W-:Y:S01]  /*17a0*/  IADD3.X R39, R16, UR15, RZ, P1, !PT ;  /* 0x0000000f10277c10 */ /* 0x000fe20008ffe4ff */
[----:B------:R-:W-:-:S02]  /*17b0*/  FFMA.FTZ R13, R54, R13, 1 ;  /* 0x3f800000360d7423 */ /* 0x000fc4000001000d */
[----:B------:R-:W-:Y:S01]  /*17c0*/  FFMA.FTZ R56, R56, R12, 1 ;  /* 0x3f80000038387423 */ /* 0x000fe2000001000c */
[----:B------:R-:W-:Y:S01]  /*17d0*/  IADD3 R12, P1, R58, UR16, RZ ;  /* 0x000000103a0c7c10 */ /* 0x000fe2000ff3e0ff */
[----:B------:R-:W-:Y:S01]  /*17e0*/  FMUL.FTZ R52, R52, R13 ;  /* 0x0000000d34347220 */ /* 0x000fe20000410000 */
[----:B----4-:R-:W-:Y:S01]  /*17f0*/  FADD.FTZ R58, -R48, 1 ;  /* 0x3f800000303a7421 */ /* 0x010fe20000010100 */
[----:B------:R-:W-:Y:S01]  /*1800*/  FFMA.FTZ R51, R3, R10, R5 ;  /* 0x0000000a03337223 */ /* 0x000fe20000010005 */
[----:B------:R-:W-:Y:S01]  /*1810*/  IADD3.X R13, R61, UR17, RZ, P1, !PT ;  /* 0x000000113d0d7c10 */ /* 0x000fe20008ffe4ff */
[----:B------:R-:W-:Y:S01]  /*1820*/  FADD.FTZ R61, -R53, 1 ;  /* 0x3f800000353d7421 */ /* 0x000fe20000010100 */
[----:B------:R-:W-:Y:S01]  /*1830*/  FMUL.FTZ R56, R57, R56 ;  /* 0x0000003839387220 */ /* 0x000fe20000410000 */
[----:B------:R-:W-:Y:S01]  /*1840*/  FFMA.FTZ R58, R40, R58, 1 ;  /* 0x3f800000283a7423 */ /* 0x000fe2000001003a */
[----:B------:R-:W-:Y:S01]  /*1850*/  FADD.FTZ R57, R41, 1 ;  /* 0x3f80000029397421 */ /* 0x000fe20000010000 */
[----:B------:R-:W-:Y:S01]  /*1860*/  FFMA.FTZ R61, R9, R61, 1 ;  /* 0x3f800000093d7423 */ /* 0x000fe2000001003d */
[----:B------:R0:W4:Y:S01]  /*1870*/  LDG.E.64.CONSTANT R40, desc[UR12][R12.64] ;  /* 0x0000000c0c287981 */ /* 0x000122000c1e9b00 */
[----:B------:R-:W-:Y:S01]  /*1880*/  PRMT R9, R24, 0x7632, R9 ;  /* 0x0000763218097816 */ /* 0x000fe20000000009 */
[----:B------:R-:W-:Y:S01]  /*1890*/  FMUL.FTZ R58, R48, R58 ;  /* 0x0000003a303a7220 */ /* 0x000fe20000410000 */
[----:B------:R-:W-:Y:S01]  /*18a0*/  SHF.L.U32 R11, R11, 0x10, RZ ;  /* 0x000000100b0b7819 */ /* 0x000fe200000006ff */
[----:B------:R-:W4:Y:S01]  /*18b0*/  LDG.E.64.CONSTANT R38, desc[UR12][R38.64] ;  /* 0x0000000c26267981 */ /* 0x000f22000c1e9b00 */
[----:B------:R-:W-:-:S02]  /*18c0*/  SHF.L.U32 R9, R9, 0x10, RZ ;  /* 0x0000001009097819 */ /* 0x000fc400000006ff */
[----:B0-----:R-:W-:-:S03]  /*18d0*/  SHF.L.U32 R12, R24, 0x10, RZ ;  /* 0x00000010180c7819 */ /* 0x001fc600000006ff */
[----:B------:R-:W-:Y:S01]  /*18e0*/  FMUL.FTZ R58, R9, R58 ;  /* 0x0000003a093a7220 */ /* 0x000fe20000410000 */
[----:B------:R-:W-:Y:S01]  /*18f0*/  SHF.L.U32 R48, R25, 0x10, RZ ;  /* 0x0000001019307819 */ /* 0x000fe200000006ff */
[----:B------:R-:W-:Y:S01]  /*1900*/  FMUL.FTZ R20, R12, R52 ;  /* 0x000000340c147220 */ /* 0x000fe20000410000 */
[----:B------:R-:W-:-:S03]  /*1910*/  FADD.FTZ R13, R18, 1 ;  /* 0x3f800000120d7421 */ /* 0x000fc60000010000 */
[----:B------:R-:W-:Y:S01]  /*1920*/  FMUL.FTZ R9, R0, R20 ;  /* 0x0000001400097220 */ /* 0x000fe20000410000 */
[----:B------:R-:W-:Y:S01]  /*1930*/  FMUL.FTZ R18, R48, R56 ;  /* 0x0000003830127220 */ /* 0x000fe20000410000 */
[----:B------:R-:W-:Y:S02]  /*1940*/  FMUL.FTZ R48, R3, R58 ;  /* 0x0000003a03307220 */ /* 0x000fe40000410000 */
[----:B------:R-:W-:Y:S01]  /*1950*/  FFMA.FTZ R9, R26, R9, R49 ;  /* 0x000000091a097223 */ /* 0x000fe20000010031 */
[----:B------:R-:W-:Y:S01]  /*1960*/  FMUL.FTZ R49, R2, R18 ;  /* 0x0000001202317220 */ /* 0x000fe20000410000 */
[----:B------:R-:W-:Y:S02]  /*1970*/  STL [R1+0x1c], R20 ;  /* 0x00001c1401007387 */ /* 0x000fe40000100800 */
[----:B------:R-:W-:Y:S02]  /*1980*/  FFMA.FTZ R48, R42, R48, R9 ;  /* 0x000000302a307223 */ /* 0x000fe40000010009 */
[----:B------:R-:W3:Y:S02]  /*1990*/  LDL.LU R26, [R1+0x14c] ;  /* 0x00014c00011a7983 */ /* 0x000ee40000300800 */
[----:B------:R-:W-:-:S02]  /*19a0*/  FFMA.FTZ R49, R27, R49, R48 ;  /* 0x000000311b317223 */ /* 0x000fc40000010030 */
[----:B------:R-:W-:Y:S04]  /*19b0*/  STL [R1+0x38], R18 ;  /* 0x0000381201007387 */ /* 0x000fe80000100800 */
[----:B------:R-:W2:Y:S01]  /*19c0*/  LDL.LU R27, [R1+0x148] ;  /* 0x00014800011b7983 */ /* 0x000ea20000300800 */
[----:B------:R-:W-:-:S06]  /*19d0*/  FMUL.FTZ R55, R51, -1.4426950216293334961 ;  /* 0xbfb8aa3b33377820 */ /* 0x000fcc0000410000 */
[----:B------:R-:W0:Y:S01]  /*19e0*/  MUFU.EX2 R55, R55 ;  /* 0x0000003700377308 */ /* 0x000e220000000800 */
[----:B------:R-:W-:-:S04]  /*19f0*/  FADD.FTZ R11, -R14, R11 ;  /* 0x0000000b0e0b7221 */ /* 0x000fc80000010100 */
[----:B------:R-:W-:Y:S01]  /*1a00*/  FMUL.FTZ R11, R7, R11 ;  /* 0x0000000b070b7220 */ /* 0x000fe20000410000 */
[----:B------:R-:W-:Y:S02]  /*1a10*/  PRMT R12, R25, 0x7632, R12 ;  /* 0x00007632190c7816 */ /* 0x000fe4000000000c */
[----:B------:R-:W1:Y:S01]  /*1a20*/  MUFU.RCP R57, R57 ;  /* 0x0000003900397308 */ /* 0x000e620000001000 */
[----:B------:R-:W-:Y:S01]  /*1a30*/  FFMA.FTZ R54, R4, R11, R6 ;  /* 0x0000000b04367223 */ /* 0x000fe20000010006 */
[----:B------:R-:W-:-:S03]  /*1a40*/  SHF.L.U32 R52, R12, 0x10, RZ ;  /* 0x000000100c347819 */ /* 0x000fc600000006ff */
[----:B------:R-:W-:Y:S01]  /*1a50*/  FMUL.FTZ R59, R54, -1.4426950216293334961 ;  /* 0xbfb8aa3b363b7820 */ /* 0x000fe20000410000 */
[----:B0-----:R-:W-:-:S04]  /*1a60*/  FADD.FTZ R55, R55, 1 ;  /* 0x3f80000037377421 */ /* 0x001fc80000010000 */
[----:B------:R-:W0:Y:S01]  /*1a70*/  MUFU.RCP R12, R55 ;  /* 0x00000037000c7308 */ /* 0x000e220000001000 */
[----:B------:R-:W-:-:S07]  /*1a80*/  FFMA.FTZ R9, R42, R58, R19 ;  /* 0x0000003a2a097223 */ /* 0x000fce0000010013 */
[----:B------:R-:W0:Y:S01]  /*1a90*/  MUFU.EX2 R59, R59 ;  /* 0x0000003b003b7308 */ /* 0x000e220000000800 */
[----:B------:R-:W-:Y:S01]  /*1aa0*/  FFMA.FTZ R47, R0, R20, R47 ;  /* 0x00000014002f7223 */ /* 0x000fe2000001002f */
[----:B-1----:R-:W-:-:S06]  /*1ab0*/  FADD.FTZ R42, -R57, 1 ;  /* 0x3f800000392a7421 */ /* 0x002fcc0000010100 */
[----:B------:R-:W1:Y:S01]  /*1ac0*/  MUFU.RCP R13, R13 ;  /* 0x0000000d000d7308 */ /* 0x000e620000001000 */
[----:B------:R-:W-:Y:S01]  /*1ad0*/  FMUL.FTZ R61, R53, R61 ;  /* 0x0000003d353d7220 */ /* 0x000fe20000410000 */
[----:B------:R-:W-:Y:S01]  /*1ae0*/  FFMA.FTZ R47, R3, R58, R47 ;  /* 0x0000003a032f7223 */ /* 0x000fe2000001002f */
[----:B------:R-:W-:Y:S01]  /*1af0*/  FFMA.FTZ R42, R15, R42, 1 ;  /* 0x3f8000000f2a7423 */ /* 0x000fe2000001002a */
[----:B0-----:R-:W-:Y:S01]  /*1b00*/  FADD.FTZ R15, -R12, 1 ;  /* 0x3f8000000c0f7421 */ /* 0x001fe20000010100 */
[----:B------:R-:W-:Y:S01]  /*1b10*/  FMUL.FTZ R52, R52, R61 ;  /* 0x0000003d34347220 */ /* 0x000fe20000410000 */
[----:B------:R-:W-:Y:S02]  /*1b20*/  FFMA.FTZ R47, R2, R18, R47 ;  /* 0x00000012022f7223 */ /* 0x000fe4000001002f */
[----:B------:R-:W-:Y:S01]  /*1b30*/  FFMA.FTZ R15, R51, R15, 1 ;  /* 0x3f800000330f7423 */ /* 0x000fe2000001000f */
[----:B------:R-:W-:Y:S01]  /*1b40*/  FADD.FTZ R53, R59, 1 ;  /* 0x3f8000003b357421 */ /* 0x000fe20000010000 */
[----:B------:R-:W-:Y:S01]  /*1b50*/  FFMA.FTZ R48, R4, R52, R47 ;  /* 0x0000003404307223 */ /* 0x000fe2000001002f */
[----:B------:R-:W-:Y:S01]  /*1b60*/  IADD3.X R8, RZ, R8, RZ, P0, !PT ;  /* 0x00000008ff087210 */ /* 0x000fe200007fe4ff */
[----:B------:R-:W-:Y:S01]  /*1b70*/  FMUL.FTZ R55, R12, R15 ;  /* 0x0000000f0c377220 */ /* 0x000fe20000410000 */
[----:B------:R-:W-:Y:S01]  /*1b80*/  SHF.L.U32 R12, R28, 0x10, RZ ;  /* 0x000000101c0c7819 */ /* 0x000fe200000006ff */
[----:B------:R-:W-:Y:S01]  /*1b90*/  FMUL.FTZ R42, R57, R42 ;  /* 0x0000002a392a7220 */ /* 0x000fe20000410000 */
[----:B------:R-:W0:Y:S01]  /*1ba0*/  MUFU.RCP R53, R53 ;  /* 0x0000003500357308 */ /* 0x000e220000001000 */
[----:B-1----:R-:W-:Y:S01]  /*1bb0*/  FADD.FTZ R47, -R13, 1 ;  /* 0x3f8000000d2f7421 */ /* 0x002fe20000010100 */
[----:B------:R-:W-:Y:S01]  /*1bc0*/  SHF.L.U64.HI R19, R44, 0x1, R8 ;  /* 0x000000012c137819 */ /* 0x000fe20000010208 */
[----:B------:R-:W-:-:S02]  /*1bd0*/  FMUL.FTZ R15, R12, R42 ;  /* 0x0000002a0c0f7220 */ /* 0x000fc40000410000 */
[----:B------:R-:W-:Y:S02]  /*1be0*/  FFMA.FTZ R47, R45, R47, 1 ;  /* 0x3f8000002d2f7423 */ /* 0x000fe4000001002f */
[----:B------:R-:W-:Y:S01]  /*1bf0*/  STL [R1+0x80], R19 ;  /* 0x0000801301007387 */ /* 0x000fe20000100800 */
[----:B------:R-:W-:-:S03]  /*1c00*/  FFMA.FTZ R46, R43, R52, R46 ;  /* 0x000000342b2e7223 */ /* 0x000fc6000001002e */
[----:B------:R-:W-:Y:S01]  /*1c10*/  STL [R1+0x7c], R22 ;  /* 0x00007c1601007387 */ /* 0x000fe20000100800 */
[----:B------:R-:W-:-:S03]  /*1c20*/  FADD.FTZ R50, R50, R52 ;  /* 0x0000003432327221 */ /* 0x000fc60000010000 */
[----:B------:R1:W-:Y:S01]  /*1c30*/  STL [R1+0x34], R15 ;  /* 0x0000340f01007387 */ /* 0x0003e20000100800 */
[----:B------:R-:W-:Y:S01]  /*1c40*/  FMUL.FTZ R52, R4, R52 ;  /* 0x0000003404347220 */ /* 0x000fe20000410000 */
[----:B-1----:R-:W-:-:S03]  /*1c50*/  SHF.L.U32 R15, R30, 0x10, RZ ;  /* 0x000000101e0f7819 */ /* 0x002fc600000006ff */
[----:B------:R-:W-:Y:S01]  /*1c60*/  FFMA.FTZ R52, R43, R52, R49 ;  /* 0x000000342b347223 */ /* 0x000fe20000010031 */
[----:B0-----:R-:W-:Y:S01]  /*1c70*/  FADD.FTZ R43, -R53, 1 ;  /* 0x3f800000352b7421 */ /* 0x001fe20000010100 */
[----:B------:R-:W-:Y:S01]  /*1c80*/  FADD.FTZ R15, -R14, R15 ;  /* 0x0000000f0e0f7221 */ /* 0x000fe20000010100 */
[----:B------:R-:W-:Y:S02]  /*1c90*/  FMUL.FTZ R13, R13, R47 ;  /* 0x0000002f0d0d7220 */ /* 0x000fe40000410000 */
[----:B------:R-:W-:Y:S01]  /*1ca0*/  FFMA.FTZ R43, R54, R43, 1 ;  /* 0x3f800000362b7423 */ /* 0x000fe2000001002b */
[----:B------:R-:W-:-:S04]  /*1cb0*/  FMUL.FTZ R20, R7, R15 ;  /* 0x0000000f07147220 */ /* 0x000fc80000410000 */
[----:B------:R-:W-:Y:S01]  /*1cc0*/  FFMA.FTZ R15, R0, R20, R29 ;  /* 0x00000014000f7223 */ /* 0x000fe2000001001d */
[----:B---3--:R-:W-:-:S05]  /*1cd0*/  SHF.L.U32 R45, R26, 0x10, RZ ;  /* 0x000000101a2d7819 */ /* 0x008fca00000006ff */
[----:B------:R-:W-:Y:S01]  /*1ce0*/  FADD.FTZ R45, -R14, R45 ;  /* 0x0000002d0e2d7221 */ /* 0x000fe20000010100 */
[----:B--2---:R-:W-:-:S03]  /*1cf0*/  SHF.L.U32 R8, R27, 0x10, RZ ;  /* 0x000000101b087819 */ /* 0x004fc600000006ff */
[----:B------:R-:W-:Y:S02]  /*1d00*/  FMUL.FTZ R18, R7, R45 ;  /* 0x0000002d07127220 */ /* 0x000fe40000410000 */
[----:B------:R-:W-:-:S03]  /*1d10*/  FADD.FTZ R12, -R14, R8 ;  /* 0x000000080e0c7221 */ /* 0x000fc60000010100 */
[----:B------:R-:W-:Y:S01]  /*1d20*/  STL [R1+0x5c], R18 ;  /* 0x00005c1201007387 */ /* 0x000fe20000100800 */
[----:B------:R-:W-:-:S03]  /*1d30*/  FMUL.FTZ R24, R7, R12 ;  /* 0x0000000c07187220 */ /* 0x000fc60000410000 */
[----:B------:R-:W-:Y:S01]  /*1d40*/  STL [R1+0x104], R28 ;  /* 0x0001041c01007387 */ /* 0x000fe20000100800 */
[----:B------:R-:W-:Y:S01]  /*1d50*/  PRMT R54, R27, 0x7632, R54 ;  /* 0x000076321b367816 */ /* 0x000fe20000000036 */
[----:B------:R-:W-:Y:S02]  /*1d60*/  FFMA.FTZ R47, R2, R24, R31 ;  /* 0x00000018022f7223 */ /* 0x000fe4000001001f */
[----:B------:R-:W-:Y:S04]  /*1d70*/  STL [R1+0x108], R26 ;  /* 0x0001081a01007387 */ /* 0x000fe80000100800 */
[----:B------:R-:W-:Y:S01]  /*1d80*/  STL [R1+0x54], R24 ;  /* 0x0000541801007387 */ /* 0x000fe20000100800 */
[----:B------:R-:W-:-:S03]  /*1d90*/  FFMA.FTZ R49, R0, R18, R29 ;  /* 0x0000001200317223 */ /* 0x000fc6000001001d */
[----:B------:R-:W2:Y:S04]  /*1da0*/  LDL.LU R31, [R1+0x144] ;  /* 0x00014400011f7983 */ /* 0x000ea80000300800 */
[----:B------:R0:W-:Y:S04]  /*1db0*/  STL [R1+0x10c], R27 ;  /* 0x00010c1b01007387 */ /* 0x0001e80000100800 */
[----:B0-----:R-:W3:Y:S04]  /*1dc0*/  LDL R27, [R1+0x68] ;  /* 0x00006800011b7983 */ /* 0x001ee80000100800 */
[----:B------:R-:W-:Y:S04]  /*1dd0*/  STL [R1+0x58], R20 ;  /* 0x0000581401007387 */ /* 0x000fe80000100800 */
[----:B------:R-:W4:Y:S01]  /*1de0*/  LDL.LU R29, [R1+0x140] ;  /* 0x00014000011d7983 */ /* 0x000f220000300800 */
[----:B------:R-:W-:-:S02]  /*1df0*/  PRMT R12, R26, 0x7632, R12 ;  /* 0x000076321a0c7816 */ /* 0x000fc4000000000c */
[C---:B----4-:R-:W-:Y:S01]  /*1e00*/  SHF.L.U32 R59, R29.reuse, 0x10, RZ ;  /* 0x000000101d3b7819 */ /* 0x050fe200000006ff */
[----:B------:R0:W-:Y:S01]  /*1e10*/  STL [R1+0x110], R29 ;  /* 0x0001101d01007387 */ /* 0x0001e20000100800 */
[----:B------:R-:W-:-:S03]  /*1e20*/  PRMT R57, R29, 0x7632, R57 ;  /* 0x000076321d397816 */ /* 0x000fc60000000039 */
[----:B0-----:R-:W4:Y:S01]  /*1e30*/  LDL R29, [R1+0x34] ;  /* 0x00003400011d7983 */ /* 0x001f220000100800 */
[----:B------:R-:W-:Y:S01]  /*1e40*/  FMUL.FTZ R26, R59, R13 ;  /* 0x0000000d3b1a7220 */ /* 0x000fe20000410000 */
[----:B------:R-:W-:-:S04]  /*1e50*/  FADD.FTZ R60, R60, R58 ;  /* 0x0000003a3c3c7221 */ /* 0x000fc80000010000 */
[----:B------:R-:W-:Y:S01]  /*1e60*/  STL [R1+0x30], R26 ;  /* 0x0000301a01007387 */ /* 0x000fe20000100800 */
[----:B------:R-:W-:Y:S02]  /*1e70*/  PRMT R8, R28, 0x7632, R8 ;  /* 0x000076321c087816 */ /* 0x000fe40000000008 */
[----:B------:R-:W-:Y:S02]  /*1e80*/  SHF.L.U32 R12, R12, 0x10, RZ ;  /* 0x000000100c0c7819 */ /* 0x000fe400000006ff */
[----:B------:R-:W-:-:S03]  /*1e90*/  SHF.L.U32 R54, R54, 0x10, RZ ;  /* 0x0000001036367819 */ /* 0x000fc600000006ff */
[----:B------:R-:W-:Y:S01]  /*1ea0*/  FADD.FTZ R12, -R14, R12 ;  /* 0x0000000c0e0c7221 */ /* 0x000fe20000010100 */
[----:B------:R-:W-:Y:S01]  /*1eb0*/  SHF.L.U32 R8, R8, 0x10, RZ ;  /* 0x0000001008087819 */ /* 0x000fe200000006ff */
[----:B------:R-:W-:Y:S01]  /*1ec0*/  FMUL.FTZ R56, R49, -1.4426950216293334961 ;  /* 0xbfb8aa3b31387820 */ /* 0x000fe20000410000 */
[----:B------:R-:W-:Y:S01]  /*1ed0*/  FADD.FTZ R54, -R14, R54 ;  /* 0x000000360e367221 */ /* 0x000fe20000010100 */
[----:B------:R-:W-:Y:S01]  /*1ee0*/  FMUL.FTZ R12, R7, R12 ;  /* 0x0000000c070c7220 */ /* 0x000fe20000410000 */
[----:B------:R-:W-:Y:S01]  /*1ef0*/  FMUL.FTZ R44, R47, -1.4426950216293334961 ;  /* 0xbfb8aa3b2f2c7820 */ /* 0x000fe20000410000 */
[----:B------:R-:W-:Y:S01]  /*1f00*/  FMUL.FTZ R55, R8, R55 ;  /* 0x0000003708377220 */ /* 0x000fe20000410000 */
[----:B------:R-:W-:Y:S01]  /*1f10*/  FMUL.FTZ R54, R7, R54 ;  /* 0x0000003607367220 */ /* 0x000fe20000410000 */
[----:B------:R-:W-:Y:S01]  /*1f20*/  FFMA.FTZ R8, R3, R12, R5 ;  /* 0x0000000c03087223 */ /* 0x000fe20000010005 */
[----:B------:R-:W0:Y:S02]  /*1f30*/  MUFU.EX2 R56, R56 ;  /* 0x0000003800387308 */ /* 0x000e240000000800 */
[----:B------:R-:W-:Y:S01]  /*1f40*/  FFMA.FTZ R51, R4, R54, R6 ;  /* 0x0000003604337223 */ /* 0x000fe20000010006 */
[----:B------:R-:W-:Y:S01]  /*1f50*/  FMUL.FTZ R45, R8, -1.4426950216293334961 ;  /* 0xbfb8aa3b082d7820 */ /* 0x000fe20000410000 */
[----:B------:R-:W-:Y:S01]  /*1f60*/  FMUL.FTZ R53, R53, R43 ;  /* 0x0000002b35357220 */ /* 0x000fe20000410000 */
[----:B------:R-:W-:-:S03]  /*1f70*/  SHF.L.U32 R57, R57, 0x10, RZ ;  /* 0x0000001039397819 */ /* 0x000fc600000006ff */
[----:B------:R-:W1:Y:S01]  /*1f80*/  MUFU.EX2 R44, R44 ;  /* 0x0000002c002c7308 */ /* 0x000e620000000800 */
[----:B------:R-:W-:Y:S01]  /*1f90*/  FMUL.FTZ R13, R51, -1.4426950216293334961 ;  /* 0xbfb8aa3b330d7820 */ /* 0x000fe20000410000 */
[----:B------:R-:W-:-:S06]  /*1fa0*/  FMUL.FTZ R57, R57, R53 ;  /* 0x0000003539397220 */ /* 0x000fcc0000410000 */
[----:B------:R-:W1:Y:S01]  /*1fb0*/  MUFU.EX2 R45, R45 ;  /* 0x0000002d002d7308 */ /* 0x000e620000000800 */
[----:B------:R-:W-:-:S07]  /*1fc0*/  FFMA.FTZ R18, R10, R55, R9 ;  /* 0x000000370a127223 */ /* 0x000fce0000010009 */
[----:B------:R1:W1:Y:S01]  /*1fd0*/  MUFU.EX2 R53, R13 ;  /* 0x0000000d00357308 */ /* 0x0002620000000800 */
[CC--:B----4-:R-:W-:Y:S01]  /*1fe0*/  FMUL.FTZ R58, R0.reuse, R29.reuse ;  /* 0x0000001d003a7220 */ /* 0x0d0fe20000410000 */
[----:B------:R-:W-:Y:S01]  /*1ff0*/  FFMA.FTZ R48, R0, R29, R48 ;  /* 0x0000001d00307223 */ /* 0x000fe20000010030 */
[----:B------:R4:W-:Y:S04]  /*2000*/  STL [R1+0x114], R29 ;  /* 0x0001141d01007387 */ /* 0x0009e80000100800 */
[----:B----4-:R-:W4:Y:S04]  /*2010*/  LDL R29, [R1+0xc] ;  /* 0x00000c00011d7983 */ /* 0x010f280000100800 */
[----:B---3--:R3:W-:Y:S04]  /*2020*/  STL [R1+0x118], R27 ;  /* 0x0001181b01007387 */ /* 0x0087e80000100800 */
[----:B------:R-:W-:Y:S04]  /*2030*/  STL [R1+0x11c], R26 ;  /* 0x00011c1a01007387 */ /* 0x000fe80000100800 */
[----:B------:R-:W-:Y:S04]  /*2040*/  STL [R1+0x120], R30 ;  /* 0x0001201e01007387 */ /* 0x000fe80000100800 */
[----:B--2---:R-:W-:Y:S04]  /*2050*/  STL [R1+0x124], R31 ;  /* 0x0001241f01007387 */ /* 0x004fe80000100800 */
[----:B------:R-:W2:Y:S01]  /*2060*/  LDL R28, [R1+0x5c] ;  /* 0x00005c00011c7983 */ /* 0x000ea20000100800 */
[----:B------:R-:W-:Y:S01]  /*2070*/  FFMA.FTZ R52, R17, R58, R52 ;  /* 0x0000003a11347223 */ /* 0x000fe20000010034 */
[CC--:B------:R-:W-:Y:S01]  /*2080*/  FMUL.FTZ R58, R3.reuse, R55.reuse ;  /* 0x00000037033a7220 */ /* 0x0c0fe20000410000 */
[----:B------:R-:W-:Y:S01]  /*2090*/  FFMA.FTZ R48, R3, R55, R48 ;  /* 0x0000003703307223 */ /* 0x000fe20000010030 */
[----:B------:R-:W-:-:S02]  /*20a0*/  FMUL.FTZ R9, R2, R26 ;  /* 0x0000001a02097220 */ /* 0x000fc40000410000 */
[----:B------:R-:W-:Y:S01]  /*20b0*/  FFMA.FTZ R58, R10, R58, R52 ;  /* 0x0000003a0a3a7223 */ /* 0x000fe20000010034 */
[----:B0-----:R-:W-:Y:S01]  /*20c0*/  FADD.FTZ R52, R56, 1 ;  /* 0x3f80000038347421 */ /* 0x001fe20000010000 */
[----:B------:R-:W-:Y:S01]  /*20d0*/  FFMA.FTZ R48, R2, R26, R48 ;  /* 0x0000001a02307223 */ /* 0x000fe20000010030 */
[----:B-1----:R-:W-:Y:S01]  /*20e0*/  FADD.FTZ R44, R44, 1 ;  /* 0x3f8000002c2c7421 */ /* 0x002fe20000010000 */
[----:B------:R-:W-:Y:S01]  /*20f0*/  FFMA.FTZ R58, R27, R9, R58 ;  /* 0x000000091b3a7223 */ /* 0x000fe2000001003a */
[-C--:B------:R-:W-:Y:S01]  /*2100*/  FMUL.FTZ R9, R4, R57.reuse ;  /* 0x0000003904097220 */ /* 0x080fe20000410000 */
[----:B------:R-:W-:Y:S01]  /*2110*/  FADD.FTZ R13, R50, R57 ;  /* 0x00000039320d7221 */ /* 0x000fe20000010000 */
[----:B------:R-:W0:Y:S01]  /*2120*/  MUFU.RCP R52, R52 ;  /* 0x0000003400347308 */ /* 0x000e220000001000 */
[-C--:B------:R-:W-:Y:S01]  /*2130*/  FFMA.FTZ R59, R11, R57.reuse, R46 ;  /* 0x000000390b3b7223 */ /* 0x080fe2000001002e */
[----:B------:R-:W-:Y:S01]  /*2140*/  FFMA.FTZ R50, R4, R57, R48 ;  /* 0x0000003904327223 */ /* 0x000fe20000010030 */
[----:B------:R-:W-:Y:S01]  /*2150*/  FADD.FTZ R45, R45, 1 ;  /* 0x3f8000002d2d7421 */ /* 0x000fe20000010000 */
[----:B------:R-:W-:Y:S01]  /*2160*/  FFMA.FTZ R11, R11, R9, R58 ;  /* 0x000000090b0b7223 */ /* 0x000fe2000001003a */
[----:B------:R-:W-:-:S03]  /*2170*/  PRMT R9, R30, 0x7632, R9 ;  /* 0x000076321e097816 */ /* 0x000fc60000000009 */
[----:B------:R1:W3:Y:S01]  /*2180*/  MUFU.RCP R57, R44 ;  /* 0x0000002c00397308 */ /* 0x0002e20000001000 */
[----:B------:R-:W-:Y:S01]  /*2190*/  FADD.FTZ R53, R53, 1 ;  /* 0x3f80000035357421 */ /* 0x000fe20000010000 */
[--C-:B------:R-:W-:Y:S01]  /*21a0*/  FADD.FTZ R17, R60, R55.reuse ;  /* 0x000000373c117221 */ /* 0x100fe20000010000 */
[----:B------:R-:W-:Y:S02]  /*21b0*/  PRMT R55, R31, 0x7632, R55 ;  /* 0x000076321f377816 */ /* 0x000fe40000000037 */
[----:B------:R-:W-:-:S03]  /*21c0*/  SHF.L.U32 R9, R9, 0x10, RZ ;  /* 0x0000001009097819 */ /* 0x000fc600000006ff */
[----:B------:R3:W3:Y:S01]  /*21d0*/  MUFU.RCP R46, R45 ;  /* 0x0000002d002e7308 */ /* 0x0006e20000001000 */
[----:B------:R-:W-:Y:S02]  /*21e0*/  IADD3 R42, P0, R22, UR14, RZ ;  /* 0x0000000e162a7c10 */ /* 0x000fe4000ff1e0ff */
[----:B------:R-:W-:-:S05]  /*21f0*/  SHF.L.U32 R55, R55, 0x10, RZ ;  /* 0x0000001037377819 */ /* 0x000fca00000006ff */
[----:B------:R-:W3:Y:S01]  /*2200*/  MUFU.RCP R56, R53 ;  /* 0x0000003500387308 */ /* 0x000ee20000001000 */
[----:B------:R-:W-:Y:S01]  /*2210*/  IADD3.X R43, R19, UR15, RZ, P0, !PT ;  /* 0x0000000f132b7c10 */ /* 0x000fe200087fe4ff */
[C---:B------:R-:W-:Y:S01]  /*2220*/  FADD.FTZ R9, -R14.reuse, R9 ;  /* 0x000000090e097221 */ /* 0x040fe20000010100 */
[----:B-1----:R-:W-:Y:S01]  /*2230*/  IADD3 R44, P0, R23, UR16, RZ ;  /* 0x00000010172c7c10 */ /* 0x002fe2000ff1e0ff */
[----:B------:R-:W-:Y:S01]  /*2240*/  FADD.FTZ R55, -R14, R55 ;  /* 0x000000370e377221 */ /* 0x000fe20000010100 */
[----:B0-----:R-:W-:Y:S01]  /*2250*/  FADD.FTZ R58, -R52, 1 ;  /* 0x3f800000343a7421 */ /* 0x001fe20000010100 */
[----:B------:R-:W-:Y:S01]  /*2260*/  FMUL.FTZ R60, R7, R9 ;  /* 0x00000009073c7220 */ /* 0x000fe20000410000 */
[----:B---3--:R-:W-:Y:S01]  /*2270*/  IADD3.X R45, R16, UR17, RZ, P0, !PT ;  /* 0x00000011102d7c10 */ /* 0x008fe200087fe4ff */
[----:B------:R-:W-:Y:S01]  /*2280*/  FADD.FTZ R9, -R57, 1 ;  /* 0x3f80000039097421 */ /* 0x000fe20000010100 */
[----:B------:R-:W-:Y:S01]  /*2290*/  FMUL.FTZ R16, R7, R55 ;  /* 0x0000003707107220 */ /* 0x000fe20000410000 */
[----:B------:R-:W-:Y:S01]  /*22a0*/  FFMA.FTZ R49, R49, R58, 1 ;  /* 0x3f80000031317423 */ /* 0x000fe2000001003a */
[----:B------:R-:W-:Y:S01]  /*22b0*/  FADD.FTZ R58, -R46, 1 ;  /* 0x3f8000002e3a7421 */ /* 0x000fe20000010100 */
[----:B------:R-:W-:Y:S01]  /*22c0*/  FFMA.FTZ R47, R47, R9, 1 ;  /* 0x3f8000002f2f7423 */ /* 0x000fe20000010009 */
[----:B------:R-:W-:Y:S01]  /*22d0*/  FFMA.FTZ R9, R4, R16, R6 ;  /* 0x0000001004097223 */ /* 0x000fe20000010006 */
[----:B------:R-:W-:Y:S01]  /*22e0*/  SHF.L.U32 R10, R31, 0x10, RZ ;  /* 0x000000101f0a7819 */ /* 0x000fe200000006ff */
[----:B------:R-:W-:Y:S01]  /*22f0*/  FMUL.FTZ R52, R52, R49 ;  /* 0x0000003134347220 */ /* 0x000fe20000410000 */
[----:B------:R-:W-:Y:S01]  /*2300*/  FFMA.FTZ R8, R8, R58, 1 ;  /* 0x3f80000008087423 */ /* 0x000fe2000001003a */
[----:B------:R-:W-:Y:S01]  /*2310*/  FADD.FTZ R49, -R56, 1 ;  /* 0x3f80000038317421 */ /* 0x000fe20000010100 */
[----:B------:R-:W-:Y:S01]  /*2320*/  FMUL.FTZ R58, R9, -1.4426950216293334961 ;  /* 0xbfb8aa3b093a7820 */ /* 0x000fe20000410000 */
[----:B------:R-:W-:Y:S01]  /*2330*/  FMUL.FTZ R47, R57, R47 ;  /* 0x0000002f392f7220 */ /* 0x000fe20000410000 */
[----:B------:R-:W-:Y:S01]  /*2340*/  FADD.FTZ R10, -R14, R10 ;  /* 0x0000000a0e0a7221 */ /* 0x000fe20000010100 */
[----:B------:R-:W-:Y:S01]  /*2350*/  FFMA.FTZ R57, R51, R49, 1 ;  /* 0x3f80000033397423 */ /* 0x000fe20000010031 */
[----:B------:R-:W-:Y:S01]  /*2360*/  SHF.L.U32 R49, R32, 0x10, RZ ;  /* 0x0000001020317819 */ /* 0x000fe200000006ff */
[----:B------:R0:W-:Y:S01]  /*2370*/  MUFU.EX2 R51, R58 ;  /* 0x0000003a00337308 */ /* 0x0001e20000000800 */
[----:B------:R-:W-:Y:S01]  /*2380*/  FMUL.FTZ R23, R7, R10 ;  /* 0x0000000a07177220 */ /* 0x000fe20000410000 */
[----:B------:R-:W3:Y:S01]  /*2390*/  LDG.E.64.CONSTANT R42, desc[UR12][R42.64] ;  /* 0x0000000c2a2a7981 */ /* 0x000ee2000c1e9b00 */
[----:B------:R-:W-:Y:S01]  /*23a0*/  FMUL.FTZ R61, R15, -1.4426950216293334961 ;  /* 0xbfb8aa3b0f3d7820 */ /* 0x000fe20000410000 */
[----:B------:R-:W-:Y:S01]  /*23b0*/  FMUL.FTZ R25, R49, R52 ;  /* 0x0000003431197220 */ /* 0x000fe20000410000 */
[----:B------:R-:W-:Y:S01]  /*23c0*/  UIADD3 UR9, UP0, UR9, 0x3, URZ ;  /* 0x0000000309097890 */ /* 0x000fe2000ff1e03f */
[----:B------:R-:W3:Y:S01]  /*23d0*/  LDG.E.64.CONSTANT R44, desc[UR12][R44.64] ;  /* 0x0000000c2c2c7981 */ /* 0x000ee2000c1e9b00 */
[----:B------:R-:W-:Y:S01]  /*23e0*/  ULDC.64 UR14, c[0x0][0x258] ;  /* 0x00009600000e7ab9 */ /* 0x000fe20000000a00 */
[----:B0-----:R-:W-:-:S02]  /*23f0*/  SHF.L.U32 R58, R33, 0x10, RZ ;  /* 0x00000010213a7819 */ /* 0x001fc400000006ff */
[----:B------:R-:W-:Y:S03]  /*2400*/  STL [R1+0x50], R23 ;  /* 0x0000501701007387 */ /* 0x000fe60000100800 */
[----:B------:R-:W-:Y:S01]  /*2410*/  FMUL.FTZ R21, R58, R47 ;  /* 0x0000002f3a157220 */ /* 0x000fe20000410000 */
[----:B------:R-:W-:Y:S04]  /*2420*/  STL [R1+0x128], R32 ;  /* 0x0001282001007387 */ /* 0x000fe80000100800 */
[----:B------:R-:W-:Y:S04]  /*2430*/  STL [R1+0x18], R25 ;  /* 0x0000181901007387 */ /* 0x000fe80000100800 */
[----:B------:R-:W-:Y:S04]  /*2440*/  STL [R1+0x12c], R33 ;  /* 0x00012c2101007387 */ /* 0x000fe80000100800 */
[----:B------:R-:W-:Y:S04]  /*2450*/  STL [R1+0x14], R21 ;  /* 0x0000141501007387 */ /* 0x000fe80000100800 */
[----:B--2---:R-:W-:Y:S04]  /*2460*/  STL [R1+0x130], R28 ;  /* 0x0001301c01007387 */ /* 0x004fe80000100800 */
[----:B------:R-:W2:Y:S01]  /*2470*/  LDL R27, [R1+0x10] ;  /* 0x00001000011b7983 */ /* 0x000ea20000100800 */
[----:B------:R-:W-:Y:S01]  /*2480*/  FFMA.FTZ R10, R3, R60, R5 ;  /* 0x0000003c030a7223 */ /* 0x000fe20000010005 */
[----:B----4-:R-:W-:-:S03]  /*2490*/  FFMA.FTZ R48, R2, R23, R29 ;  /* 0x0000001702307223 */ /* 0x010fc6000001001d */
[----:B------:R-:W-:Y:S01]  /*24a0*/  FMUL.FTZ R55, R10, -1.4426950216293334961 ;  /* 0xbfb8aa3b0a377820 */ /* 0x000fe20000410000 */
[----:B------:R-:W-:Y:S01]  /*24b0*/  FMUL.FTZ R53, R48, -1.4426950216293334961 ;  /* 0xbfb8aa3b30357820 */ /* 0x000fe20000410000 */
[----:B------:R-:W0:Y:S01]  /*24c0*/  MUFU.EX2 R61, R61 ;  /* 0x0000003d003d7308 */ /* 0x000e220000000800 */
[----:B------:R-:W-:-:S07]  /*24d0*/  PRMT R52, R32, 0x7632, R52 ;  /* 0x0000763220347816 */ /* 0x000fce0000000034 */
[----:B------:R-:W1:Y:S08]  /*24e0*/  MUFU.EX2 R55, R55 ;  /* 0x0000003700377308 */ /* 0x000e700000000800 */
[----:B------:R-:W4:Y:S01]  /*24f0*/  MUFU.EX2 R53, R53 ;  /* 0x0000003500357308 */ /* 0x000f220000000800 */
[----:B------:R-:W-:Y:S01]  /*2500*/  SHF.L.U32 R52, R52, 0x10, RZ ;  /* 0x0000001034347819 */ /* 0x000fe200000006ff */
[----:B------:R-:W-:Y:S01]  /*2510*/  FMUL.FTZ R8, R46, R8 ;  /* 0x000000082e087220 */ /* 0x000fe20000410000 */
[----:B------:R-:W-:Y:S01]  /*2520*/  FMUL.FTZ R57, R56, R57 ;  /* 0x0000003938397220 */ /* 0x000fe20000410000 */
[----:B0-----:R-:W-:-:S02]  /*2530*/  FADD.FTZ R56, R61, 1 ;  /* 0x3f8000003d387421 */ /* 0x001fc40000010000 */
[----:B------:R-:W-:Y:S01]  /*2540*/  FMUL.FTZ R52, R52, R8 ;  /* 0x0000000834347220 */ /* 0x000fe20000410000 */
[----:B-1----:R-:W-:-:S03]  /*2550*/  FADD.FTZ R8, R55, 1 ;  /* 0x3f80000037087421 */ /* 0x002fc60000010000 */
[----:B------:R-:W0:Y:S01]  /*2560*/  MUFU.RCP R56, R56 ;  /* 0x0000003800387308 */ /* 0x000e220000001000 */
[----:B------:R-:W-:Y:S01]  /*2570*/  PRMT R49, R33, 0x7632, R49 ;  /* 0x0000763221317816 */ /* 0x000fe20000000031 */
[CC--:B------:R-:W-:Y:S01]  /*2580*/  FFMA.FTZ R50, R0.reuse, R25.reuse, R50 ;  /* 0x0000001900327223 */ /* 0x0c0fe20000010032 */
[----:B----4-:R-:W-:Y:S01]  /*2590*/  FADD.FTZ R58, R53, 1 ;  /* 0x3f800000353a7421 */ /* 0x010fe20000010000 */
[----:B------:R-:W-:-:S04]  /*25a0*/  FMUL.FTZ R53, R0, R25 ;  /* 0x0000001900357220 */ /* 0x000fc80000410000 */
[----:B------:R-:W1:Y:S01]  /*25b0*/  MUFU.RCP R8, R8 ;  /* 0x0000000800087308 */ /* 0x000e620000001000 */
[-C--:B------:R-:W-:Y:S01]  /*25c0*/  FMUL.FTZ R55, R3, R52.reuse ;  /* 0x0000003403377220 */ /* 0x080fe20000410000 */
[----:B------:R-:W-:Y:S01]  /*25d0*/  SHF.L.U32 R49, R49, 0x10, RZ ;  /* 0x0000001031317819 */ /* 0x000fe200000006ff */
[----:B------:R-:W-:Y:S01]  /*25e0*/  FFMA.FTZ R53, R28, R53, R11 ;  /* 0x000000351c357223 */ /* 0x000fe2000001000b */
[----:B------:R-:W-:-:S04]  /*25f0*/  FFMA.FTZ R50, R3, R52, R50 ;  /* 0x0000003403327223 */ /* 0x000fc80000010032 */
[----:B------:R-:W4:Y:S01]  /*2600*/  MUFU.RCP R58, R58 ;  /* 0x0000003a003a7308 */ /* 0x000f220000001000 */
[C---:B------:R-:W-:Y:S01]  /*2610*/  FFMA.FTZ R11, R12.reuse, R52, R18 ;  /* 0x000000340c0b7223 */ /* 0x040fe20000010012 */
[----:B------:R-:W-:Y:S01]  /*2620*/  FFMA.FTZ R53, R12, R55, R53 ;  /* 0x000000370c357223 */ /* 0x000fe20000010035 */
[C---:B------:R-:W-:Y:S01]  /*2630*/  FMUL.FTZ R12, R2.reuse, R21 ;  /* 0x00000015020c7220 */ /* 0x040fe20000410000 */
[----:B------:R-:W-:Y:S01]  /*2640*/  FADD.FTZ R51, R51, 1 ;  /* 0x3f80000033337421 */ /* 0x000fe20000010000 */
[----:B------:R-:W-:Y:S01]  /*2650*/  FMUL.FTZ R49, R49, R57 ;  /* 0x0000003931317220 */ /* 0x000fe20000410000 */
[----:B------:R-:W-:Y:S01]  /*2660*/  FFMA.FTZ R55, R2, R21, R50 ;  /* 0x0000001502377223 */ /* 0x000fe20000010032 */
[----:B------:R-:W-:Y:S01]  /*2670*/  FADD.FTZ R17, R17, R52 ;  /* 0x0000003411117221 */ /* 0x000fe20000010000 */
[----:B------:R-:W-:Y:S01]  /*2680*/  FFMA.FTZ R53, R24, R12, R53 ;  /* 0x0000000c18357223 */ /* 0x000fe20000010035 */
[----:B------:R4:W3:Y:S01]  /*2690*/  MUFU.RCP R52, R51 ;  /* 0x0000003300347308 */ /* 0x0008e20000001000 */
[-C--:B------:R-:W-:Y:S01]  /*26a0*/  FFMA.FTZ R12, R54, R49.reuse, R59 ;  /* 0x00000031360c7223 */ /* 0x080fe2000001003b */
[----:B------:R-:W-:Y:S01]  /*26b0*/  FADD.FTZ R13, R13, R49 ;  /* 0x000000310d0d7221 */ /* 0x000fe20000010000 */
[CC--:B------:R-:W-:Y:S01]  /*26c0*/  FFMA.FTZ R55, R4.reuse, R49.reuse, R55 ;  /* 0x0000003104377223 */ /* 0x0c0fe20000010037 */
[----:B------:R-:W-:Y:S01]  /*26d0*/  FMUL.FTZ R49, R4, R49 ;  /* 0x0000003104317220 */ /* 0x000fe20000410000 */
[----:B0-----:R-:W-:-:S03]  /*26e0*/  FADD.FTZ R50, -R56, 1 ;  /* 0x3f80000038327421 */ /* 0x001fc60000010100 */
[----:B------:R-:W-:Y:S01]  /*26f0*/  FFMA.FTZ R54, R54, R49, R53 ;  /* 0x0000003136367223 */ /* 0x000fe20000010035 */
[----:B-1----:R-:W-:Y:S01]  /*2700*/  FADD.FTZ R49, -R8, 1 ;  /* 0x3f80000008317421 */ /* 0x002fe20000010100 */
[----:B----4-:R-:W-:Y:S01]  /*2710*/  FADD.FTZ R51, -R58, 1 ;  /* 0x3f8000003a337421 */ /* 0x010fe20000010100 */
[----:B------:R-:W-:Y:S02]  /*2720*/  FFMA.FTZ R50, R15, R50, 1 ;  /* 0x3f8000000f327423 */ /* 0x000fe40000010032 */
[----:B------:R-:W-:Y:S01]  /*2730*/  FFMA.FTZ R49, R10, R49, 1 ;  /* 0x3f8000000a317423 */ /* 0x000fe20000010031 */
[----:B------:R-:W-:Y:S01]  /*2740*/  FFMA.FTZ R51, R48, R51, 1 ;  /* 0x3f80000030337423 */ /* 0x000fe20000010033 */
[----:B------:R-:W-:Y:S01]  /*2750*/  SHF.L.U32 R10, R35, 0x10, RZ ;  /* 0x00000010230a7819 */ /* 0x000fe200000006ff */
[----:B------:R-:W-:Y:S01]  /*2760*/  FMUL.FTZ R56, R56, R50 ;  /* 0x0000003238387220 */ /* 0x000fe20000410000 */
[C---:B------:R-:W-:Y:S02]  /*2770*/  SHF.L.U32 R15, R34.reuse, 0x10, RZ ;  /* 0x00000010220f7819 */ /* 0x040fe400000006ff */
[----:B------:R-:W-:Y:S01]  /*2780*/  PRMT R50, R34, 0x7632, R50 ;  /* 0x0000763222327816 */ /* 0x000fe20000000032 */
[----:B------:R-:W-:Y:S01]  /*2790*/  FMUL.FTZ R58, R58, R51 ;  /* 0x000000333a3a7220 */ /* 0x000fe20000410000 */
[----:B---3--:R-:W-:Y:S01]  /*27a0*/  FADD.FTZ R51, -R52, 1 ;  /* 0x3f80000034337421 */ /* 0x008fe20000010100 */
[----:B------:R-:W-:Y:S01]  /*27b0*/  FADD.FTZ R48, -R14, R10 ;  /* 0x0000000a0e307221 */ /* 0x000fe20000010100 */
[----:B------:R-:W-:Y:S01]  /*27c0*/  IADD3 R46, P0, R22, UR16, RZ ;  /* 0x00000010162e7c10 */ /* 0x000fe2000ff1e0ff */
[----:B------:R-:W-:Y:S01]  /*27d0*/  FADD.FTZ R15, -R14, R15 ;  /* 0x0000000f0e0f7221 */ /* 0x000fe20000010100 */
[----:B------:R-:W-:Y:S01]  /*27e0*/  SHF.L.U32 R10, R50, 0x10, RZ ;  /* 0x00000010320a7819 */ /* 0x000fe200000006ff */
[----:B------:R-:W-:Y:S01]  /*27f0*/  FFMA.FTZ R51, R9, R51, 1 ;  /* 0x3f80000009337423 */ /* 0x000fe20000010033 */
[----:B------:R-:W-:Y:S01]  /*2800*/  IADD3.X R47, R19, UR17, RZ, P0, !PT ;  /* 0x00000011132f7c10 */ /* 0x000fe200087fe4ff */
[----:B------:R-:W-:Y:S01]  /*2810*/  FMUL.FTZ R22, R7, R15 ;  /* 0x0000000f07167220 */ /* 0x000fe20000410000 */
[----:B------:R-:W-:Y:S01]  /*2820*/  PRMT R9, R35, 0x7632, R9 ;  /* 0x0000763223097816 */ /* 0x000fe20000000009 */
[----:B------:R-:W-:Y:S01]  /*2830*/  FMUL.FTZ R19, R7, R48 ;  /* 0x0000003007137220 */ /* 0x000fe20000410000 */
[----:B------:R-:W-:Y:S01]  /*2840*/  FADD.FTZ R10, -R14, R10 ;  /* 0x0000000a0e0a7221 */ /* 0x000fe20000010100 */
[----:B------:R-:W-:Y:S01]  /*2850*/  PRMT R50, R36, 0x7632, R50 ;  /* 0x0000763224327816 */ /* 0x000fe20000000032 */
[----:B------:R-:W-:Y:S01]  /*2860*/  FMUL.FTZ R8, R8, R49 ;  /* 0x0000003108087220 */ /* 0x000fe20000410000 */
[----:B------:R-:W-:Y:S01]  /*2870*/  SHF.L.U32 R9, R9, 0x10, RZ ;  /* 0x0000001009097819 */ /* 0x000fe200000006ff */
[----:B------:R-:W-:Y:S01]  /*2880*/  FFMA.FTZ R48, R2, R19, R29 ;  /* 0x0000001302307223 */ /* 0x000fe2000001001d */
[----:B------:R-:W-:Y:S01]  /*2890*/  FMUL.FTZ R10, R7, R10 ;  /* 0x0000000a070a7220 */ /* 0x000fe20000410000 */
[----:B------:R-:W-:Y:S01]  /*28a0*/  SHF.L.U32 R50, R50, 0x10, RZ ;  /* 0x0000001032327819 */ /* 0x000fe200000006ff */
[----:B------:R-:W-:Y:S01]  /*28b0*/  FMUL.FTZ R52, R52, R51 ;  /* 0x0000003334347220 */ /* 0x000fe20000410000 */
[----:B------:R-:W-:Y:S01]  /*28c0*/  FMUL.FTZ R57, R48, -1.4426950216293334961 ;  /* 0xbfb8aa3b30397820 */ /* 0x000fe20000410000 */
[----:B------:R-:W-:Y:S01]  /*28d0*/  FFMA.FTZ R49, R3, R10, R5 ;  /* 0x0000000a03317223 */ /* 0x000fe20000010005 */
[----:B------:R-:W-:Y:S01]  /*28e0*/  FADD.FTZ R9, -R14, R9 ;  /* 0x000000090e097221 */ /* 0x000fe20000010100 */
[----:B------:R-:W-:Y:S01]  /*28f0*/  FMUL.FTZ R50, R50, R8 ;  /* 0x0000000832327220 */ /* 0x000fe20000410000 */
[----:B------:R-:W-:Y:S01]  /*2900*/  PRMT R61, R37, 0x7632, R61 ;  /* 0x00007632253d7816 */ /* 0x000fe2000000003d */
[----:B------:R-:W-:Y:S01]  /*2910*/  FMUL.FTZ R59, R49, -1.4426950216293334961 ;  /* 0xbfb8aa3b313b7820 */ /* 0x000fe20000410000 */
[----:B------:R-:W-:Y:S01]  /*2920*/  FMUL.FTZ R9, R7, R9 ;  /* 0x0000000907097220 */ /* 0x000fe20000410000 */
[----:B------:R-:W0:Y:S01]  /*2930*/  MUFU.EX2 R57, R57 ;  /* 0x0000003900397308 */ /* 0x000e220000000800 */
[----:B------:R-:W-:Y:S01]  /*2940*/  SHF.L.U32 R8, R36, 0x10, RZ ;  /* 0x0000001024087819 */ /* 0x000fe200000006ff */
[----:B------:R-:W3:Y:S01]  /*2950*/  LDG.E.64.CONSTANT R46, desc[UR12][R46.64] ;  /* 0x0000000c2e2e7981 */ /* 0x000ee2000c1e9b00 */
[----:B------:R-:W-:Y:S01]  /*2960*/  FFMA.FTZ R51, R4, R9, R6 ;  /* 0x0000000904337223 */ /* 0x000fe20000010006 */
[----:B------:R-:W-:-:S02]  /*2970*/  SHF.L.U32 R61, R61, 0x10, RZ ;  /* 0x000000103d3d7819 */ /* 0x000fc400000006ff */
[----:B------:R-:W-:Y:S02]  /*2980*/  FMUL.FTZ R56, R8, R56 ;  /* 0x0000003808387220 */ /* 0x000fe40000410000 */
[----:B------:R-:W1:Y:S01]  /*2990*/  MUFU.EX2 R59, R59 ;  /* 0x0000003b003b7308 */ /* 0x000e620000000800 */
[----:B------:R-:W-:Y:S01]  /*29a0*/  FMUL.FTZ R8, R51, -1.4426950216293334961 ;  /* 0xbfb8aa3b33087820 */ /* 0x000fe20000410000 */
[----:B------:R-:W-:Y:S01]  /*29b0*/  FMUL.FTZ R52, R61, R52 ;  /* 0x000000343d347220 */ /* 0x000fe20000410000 */
[----:B------:R-:W-:-:S05]  /*29c0*/  FMUL.FTZ R61, R0, R56 ;  /* 0x00000038003d7220 */ /* 0x000fca0000410000 */
[----:B------:R-:W4:Y:S01]  /*29d0*/  MUFU.EX2 R8, R8 ;  /* 0x0000000800087308 */ /* 0x000f220000000800 */
[----:B------:R-:W-:Y:S01]  /*29e0*/  FFMA.FTZ R61, R20, R61, R54 ;  /* 0x0000003d143d7223 */ /* 0x000fe20000010036 */
[----:B0-----:R-:W-:Y:S01]  /*29f0*/  FADD.FTZ R54, R57, 1 ;  /* 0x3f80000039367421 */ /* 0x001fe20000010000 */
[----:B------:R-:W-:-:S04]  /*2a00*/  FMUL.FTZ R57, R3, R50 ;  /* 0x0000003203397220 */ /* 0x000fc80000410000 */
[C---:B------:R-:W-:Y:S01]  /*2a10*/  FFMA.FTZ R57, R60.reuse, R57, R61 ;  /* 0x000000393c397223 */ /* 0x040fe2000001003d */
[----:B-1----:R-:W-:Y:S01]  /*2a20*/  FADD.FTZ R59, R59, 1 ;  /* 0x3f8000003b3b7421 */ /* 0x002fe20000010000 */
[----:B------:R-:W-:Y:S01]  /*2a30*/  SHF.L.U32 R61, R37, 0x10, RZ ;  /* 0x00000010253d7819 */ /* 0x000fe200000006ff */
[----:B------:R-:W-:Y:S01]  /*2a40*/  FFMA.FTZ R11, R60, R50, R11 ;  /* 0x000000323c0b7223 */ /* 0x000fe2000001000b */
[----:B------:R-:W-:-:S03]  /*2a50*/  FFMA.FTZ R60, R0, R56, R55 ;  /* 0x00000038003c7223 */ /* 0x000fc60000010037 */
[----:B------:R-:W-:Y:S01]  /*2a60*/  MUFU.RCP R59, R59 ;  /* 0x0000003b003b7308 */ /* 0x000fe20000001000 */
[----:B------:R-:W-:Y:S01]  /*2a70*/  FMUL.FTZ R55, R61, R58 ;  /* 0x0000003a3d377220 */ /* 0x000fe20000410000 */
[----:B----4-:R-:W-:Y:S01]  /*2a80*/  FADD.FTZ R58, R8, 1 ;  /* 0x3f800000083a7421 */ /* 0x010fe20000010000 */
[----:B------:R-:W-:-:S05]  /*2a90*/  FFMA.FTZ R60, R3, R50, R60 ;  /* 0x00000032033c7223 */ /* 0x000fca000001003c */
[----:B------:R-:W0:Y:S01]  /*2aa0*/  MUFU.RCP R54, R54 ;  /* 0x0000003600367308 */ /* 0x000e220000001000 */
[----:B------:R-:W-:Y:S01]  /*2ab0*/  FADD.FTZ R8, R17, R50 ;  /* 0x0000003211087221 */ /* 0x000fe20000010000 */
[CC--:B------:R-:W-:Y:S01]  /*2ac0*/  FMUL.FTZ R50, R2.reuse, R55.reuse ;  /* 0x0000003702327220 */ /* 0x0c0fe20000410000 */
[----:B------:R-:W-:Y:S01]  /*2ad0*/  FFMA.FTZ R60, R2, R55, R60 ;  /* 0x00000037023c7223 */ /* 0x000fe2000001003c */
[----:B------:R-:W-:-:S04]  /*2ae0*/  FADD.FTZ R17, R13, R52 ;  /* 0x000000340d117221 */ /* 0x000fc80000010000 */
[----:B------:R-:W1:Y:S01]  /*2af0*/  MUFU.RCP R58, R58 ;  /* 0x0000003a003a7308 */ /* 0x000e620000001000 */
[----:B------:R-:W-:Y:S01]  /*2b00*/  FFMA.FTZ R57, R23, R50, R57 ;  /* 0x0000003217397223 */ /* 0x000fe20000010039 */
[-C--:B------:R-:W-:Y:S01]  /*2b10*/  FMUL.FTZ R50, R4, R52.reuse ;  /* 0x0000003404327220 */ /* 0x080fe20000410000 */
[-C--:B------:R-:W-:Y:S01]  /*2b20*/  FFMA.FTZ R12, R16, R52.reuse, R12 ;  /* 0x00000034100c7223 */ /* 0x080fe2000001000c */
[----:B------:R-:W-:Y:S02]  /*2b30*/  FFMA.FTZ R52, R4, R52, R60 ;  /* 0x0000003404347223 */ /* 0x000fe4000001003c */
[----:B------:R-:W-:Y:S01]  /*2b40*/  FFMA.FTZ R57, R16, R50, R57 ;  /* 0x0000003210397223 */ /* 0x000fe20000010039 */
[----:B0-----:R-:W-:-:S04]  /*2b50*/  FADD.FTZ R50, -R54, 1 ;  /* 0x3f80000036327421 */ /* 0x001fc80000010100 */
[----:B------:R-:W-:Y:S01]  /*2b60*/  FFMA.FTZ R50, R48, R50, 1 ;  /* 0x3f80000030327423 */ /* 0x000fe20000010032 */
[----:B------:R-:W-:Y:S01]  /*2b70*/  PRMT R61, R40, 0x7632, R61 ;  /* 0x00007632283d7816 */ /* 0x000fe2000000003d */
[C---:B-1----:R-:W-:Y:S01]  /*2b80*/  FADD.FTZ R48, -R58.reuse, 1 ;  /* 0x3f8000003a307421 */ /* 0x042fe20000010100 */
[----:B------:R-:W-:Y:S03]  /*2b90*/  STL [R1+0x134], R25 ;  /* 0x0001341901007387 */ /* 0x000fe60000100800 */
[----:B------:R-:W-:Y:S01]  /*2ba0*/  FFMA.FTZ R48, R51, R48, 1 ;  /* 0x3f80000033307423 */ /* 0x000fe20000010030 */
[----:B------:R-:W-:Y:S01]  /*2bb0*/  SHF.L.U32 R61, R61, 0x10, RZ ;  /* 0x000000103d3d7819 */ /* 0x000fe200000006ff */
[----:B------:R-:W-:Y:S02]  /*2bc0*/  STL [R1+0x138], R24 ;  /* 0x0001381801007387 */ /* 0x000fe40000100800 */
[----:B------:R-:W-:-:S02]  /*2bd0*/  FMUL.FTZ R58, R58, R48 ;  /* 0x000000303a3a7220 */ /* 0x000fc40000410000 */
[----:B------:R-:W-:Y:S04]  /*2be0*/  STL [R1+0x13c], R21 ;  /* 0x00013c1501007387 */ /* 0x000fe80000100800 */
[----:B------:R-:W-:Y:S04]  /*2bf0*/  STL [R1+0x40], R22 ;  /* 0x0000401601007387 */ /* 0x000fe80000100800 */
[----:B------:R-:W-:Y:S04]  /*2c00*/  STL [R1+0x3c], R19 ;  /* 0x00003c1301007387 */ /* 0x000fe80000100800 */
[----:B------:R0:W-:Y:S01]  /*2c10*/  STL [R1+0x20], R17 ;  /* 0x0000201101007387 */ /* 0x0001e20000100800 */
[----:B--2---:R-:W-:-:S04]  /*2c20*/  FFMA.FTZ R15, R0, R22, R27 ;  /* 0x00000016000f7223 */ /* 0x004fc8000001001b */
[----:B------:R-:W-:-:S06]  /*2c30*/  FMUL.FTZ R53, R15, -1.4426950216293334961 ;  /* 0xbfb8aa3b0f357820 */ /* 0x000fcc0000410000 */
[----:B------:R-:W1:Y:S02]  /*2c40*/  MUFU.EX2 R53, R53 ;  /* 0x0000003500357308 */ /* 0x000e640000000800 */
[----:B-1----:R-:W-:-:S06]  /*2c50*/  FADD.FTZ R53, R53, 1 ;  /* 0x3f80000035357421 */ /* 0x002fcc0000010000 */
[----:B------:R-:W1:Y:S02]  /*2c60*/  MUFU.RCP R53, R53 ;  /* 0x0000003500357308 */ /* 0x000e640000001000 */
[----:B-1----:R-:W-:-:S04]  /*2c70*/  FADD.FTZ R13, -R53, 1 ;  /* 0x3f800000350d7421 */ /* 0x002fc80000010100 */
[----:B------:R-:W-:Y:S01]  /*2c80*/  FFMA.FTZ R60, R15, R13, 1 ;  /* 0x3f8000000f3c7423 */ /* 0x000fe2000001000d */
[----:B------:R-:W-:Y:S01]  /*2c90*/  SHF.L.U32 R13, R38, 0x10, RZ ;  /* 0x00000010260d7819 */ /* 0x000fe200000006ff */
[----:B------:R-:W-:-:S04]  /*2ca0*/  FADD.FTZ R15, -R59, 1 ;  /* 0x3f8000003b0f7421 */ /* 0x000fc80000010100 */
[----:B------:R-:W-:Y:S01]  /*2cb0*/  FFMA.FTZ R15, R49, R15, 1 ;  /* 0x3f800000310f7423 */ /* 0x000fe2000001000f */
[----:B------:R-:W-:Y:S01]  /*2cc0*/  FADD.FTZ R49, -R14, R13 ;  /* 0x0000000d0e317221 */ /* 0x000fe20000010100 */
[----:B------:R-:W-:-:S03]  /*2cd0*/  FMUL.FTZ R13, R54, R50 ;  /* 0x00000032360d7220 */ /* 0x000fc60000410000 */
[----:B------:R-:W-:Y:S01]  /*2ce0*/  FMUL.FTZ R18, R7, R49 ;  /* 0x0000003107127220 */ /* 0x000fe20000410000 */
[----:B------:R-:W-:Y:S01]  /*2cf0*/  SHF.L.U32 R54, R39, 0x10, RZ ;  /* 0x0000001027367819 */ /* 0x000fe200000006ff */
[----:B------:R-:W-:Y:S02]  /*2d00*/  FMUL.FTZ R15, R59, R15 ;  /* 0x0000000f3b0f7220 */ /* 0x000fe40000410000 */
[----:B------:R-:W-:Y:S02]  /*2d10*/  FFMA.FTZ R51, R0, R18, R27 ;  /* 0x0000001200337223 */ /* 0x000fe4000001001b */
[----:B------:R-:W-:Y:S02]  /*2d20*/  FADD.FTZ R48, -R14, R54 ;  /* 0x000000360e307221 */ /* 0x000fe40000010100 */
[----:B------:R-:W-:Y:S01]  /*2d30*/  FMUL.FTZ R49, R51, -1.4426950216293334961 ;  /* 0xbfb8aa3b33317820 */ /* 0x000fe20000410000 */
[----:B------:R-:W-:Y:S01]  /*2d40*/  PRMT R50, R41, 0x7632, R50 ;  /* 0x0000763229327816 */ /* 0x000fe20000000032 */
[----:B------:R-:W-:Y:S01]  /*2d50*/  FMUL.FTZ R61, R61, R15 ;  /* 0x0000000f3d3d7220 */ /* 0x000fe20000410000 */
[----:B0-----:R-:W-:Y:S01]  /*2d60*/  FMUL.FTZ R17, R7, R48 ;  /* 0x0000003007117220 */ /* 0x001fe20000410000 */
[----:B------:R0:W1:Y:S01]  /*2d70*/  MUFU.EX2 R15, R49 ;  /* 0x00000031000f7308 */ /* 0x0000620000000800 */
[----:B------:R-:W-:Y:S01]  /*2d80*/  SHF.L.U32 R50, R50, 0x10, RZ ;  /* 0x0000001032327819 */ /* 0x000fe200000006ff */
[----:B------:R-:W-:Y:S01]  /*2d90*/  FMUL.FTZ R53, R53, R60 ;  /* 0x0000003c35357220 */ /* 0x000fe20000410000 */
[----:B------:R-:W-:Y:S01]  /*2da0*/  SHF.L.U32 R54, R40, 0x10, RZ ;  /* 0x0000001028367819 */ /* 0x000fe200000006ff */
[----:B------:R-:W-:Y:S01]  /*2db0*/  FFMA.FTZ R48, R2, R17, R29 ;  /* 0x0000001102307223 */ /* 0x000fe2000001001d */
[----:B------:R-:W-:Y:S01]  /*2dc0*/  SHF.L.U32 R59, R41, 0x10, RZ ;  /* 0x00000010293b7819 */ /* 0x000fe200000006ff */
[----:B------:R-:W-:Y:S01]  /*2dd0*/  FMUL.FTZ R50, R50, R58 ;  /* 0x0000003a32327220 */ /* 0x000fe20000410000 */
[----:B0-----:R-:W-:Y:S01]  /*2de0*/  PRMT R49, R38, 0x7632, R49 ;  /* 0x0000763226317816 */ /* 0x001fe20000000031 */
[----:B------:R-:W-:Y:S01]  /*2df0*/  FMUL.FTZ R54, R54, R53 ;  /* 0x0000003536367220 */ /* 0x000fe20000410000 */
[----:B------:R-:W-:Y:S01]  /*2e00*/  FMUL.FTZ R58, R48, -1.4426950216293334961 ;  /* 0xbfb8aa3b303a7820 */ /* 0x000fe20000410000 */
[----:B------:R-:W-:Y:S01]  /*2e10*/  FMUL.FTZ R53, R59, R13 ;  /* 0x0000000d3b357220 */ /* 0x000fe20000410000 */
[----:B------:R-:W-:Y:S01]  /*2e20*/  SHF.L.U32 R49, R49, 0x10, RZ ;  /* 0x0000001031317819 */ /* 0x000fe200000006ff */
[----:B------:R-:W-:-:S03]  /*2e30*/  FMUL.FTZ R13, R0, R54 ;  /* 0x00000036000d7220 */ /* 0x000fc60000410000 */
[----:B------:R-:W0:Y:S01]  /*2e40*/  MUFU.EX2 R58, R58 ;  /* 0x0000003a003a7308 */ /* 0x000e220000000800 */
[----:B------:R-:W-:Y:S01]  /*2e50*/  FADD.FTZ R49, -R14, R49 ;  /* 0x000000310e317221 */ /* 0x000fe20000010100 */
[----:B------:R-:W-:Y:S01]  /*2e60*/  FFMA.FTZ R13, R22, R13, R57 ;  /* 0x0000000d160d7223 */ /* 0x000fe20000010039 */
[----:B------:R-:W-:Y:S01]  /*2e70*/  FMUL.FTZ R57, R3, R61 ;  /* 0x0000003d03397220 */ /* 0x000fe20000410000 */
[----:B-1----:R-:W-:Y:S01]  /*2e80*/  FADD.FTZ R15, R15, 1 ;  /* 0x3f8000000f0f7421 */ /* 0x002fe20000010000 */
[----:B------:R-:W-:Y:S02]  /*2e90*/  FMUL.FTZ R49, R7, R49 ;  /* 0x0000003107317220 */ /* 0x000fe40000410000 */
[C---:B------:R-:W-:Y:S02]  /*2ea0*/  FFMA.FTZ R57, R10.reuse, R57, R13 ;  /* 0x000000390a397223 */ /* 0x040fe4000001000d */
[----:B------:R1:W2:Y:S01]  /*2eb0*/  MUFU.RCP R13, R15 ;  /* 0x0000000f000d7308 */ /* 0x0002a20000001000 */
[----:B------:R-:W-:Y:S01]  /*2ec0*/  FFMA.FTZ R24, R10, R61, R11 ;  /* 0x0000003d0a187223 */ /* 0x000fe2000001000b */
[----:B------:R-:W-:Y:S01]  /*2ed0*/  FMUL.FTZ R10, R2, R53 ;  /* 0x00000035020a7220 */ /* 0x000fe20000410000 */
[----:B-1----:R-:W-:-:S03]  /*2ee0*/  FFMA.FTZ R15, R3, R49, R5 ;  /* 0x00000031030f7223 */ /* 0x002fc60000010005 */
[----:B------:R-:W-:Y:S01]  /*2ef0*/  FFMA.FTZ R10, R19, R10, R57 ;  /* 0x0000000a130a7223 */ /* 0x000fe20000010039 */
[----:B------:R-:W-:-:S04]  /*2f00*/  FMUL.FTZ R11, R15, -1.4426950216293334961 ;  /* 0xbfb8aa3b0f0b7820 */ /* 0x000fc80000410000 */
[----:B------:R0:W-:Y:S02]  /*2f10*/  MUFU.EX2 R57, R11 ;  /* 0x0000000b00397308 */ /* 0x0001e40000000800 */
[----:B0-----:R-:W-:-:S06]  /*2f20*/  FADD.FTZ R11, R58, 1 ;  /* 0x3f8000003a0b7421 */ /* 0x001fcc0000010000 */
[----:B------:R-:W0:Y:S01]  /*2f30*/  MUFU.RCP R11, R11 ;  /* 0x0000000b000b7308 */ /* 0x000e220000001000 */
[----:B------:R-:W-:Y:S01]  /*2f40*/  FFMA.FTZ R28, R9, R50, R12 ;  /* 0x00000032091c7223 */ /* 0x000fe2000001000c */
[----:B--2---:R-:W-:-:S04]  /*2f50*/  FADD.FTZ R12, -R13, 1 ;  /* 0x3f8000000d0c7421 */ /* 0x004fc80000010100 */
[----:B------:R-:W-:Y:S01]  /*2f60*/  FFMA.FTZ R51, R51, R12, 1 ;  /* 0x3f80000033337423 */ /* 0x000fe2000001000c */
[----:B------:R-:W-:Y:S01]  /*2f70*/  FADD.FTZ R25, R8, R61 ;  /* 0x0000003d08197221 */ /* 0x000fe20000010000 */
[----:B0-----:R-:W-:-:S04]  /*2f80*/  FADD.FTZ R12, -R11, 1 ;  /* 0x3f8000000b0c7421 */ /* 0x001fc80000010100 */
[----:B------:R-:W-:-:S04]  /*2f90*/  FFMA.FTZ R48, R48, R12, 1 ;  /* 0x3f80000030307423 */ /* 0x000fc8000001000c */
[----:B------:R-:W-:Y:S01]  /*2fa0*/  FMUL.FTZ R8, R11, R48 ;  /* 0x000000300b087220 */ /* 0x000fe20000410000 */
[----:B------:R-:W-:-:S05]  /*2fb0*/  SHF.L.U32 R11, R42, 0x10, RZ ;  /* 0x000000102a0b7819 */ /* 0x000fca00000006ff */
[----:B------:R-:W-:Y:S01]  /*2fc0*/  FADD.FTZ R11, -R14, R11 ;  /* 0x0000000b0e0b7221 */ /* 0x000fe20000010100 */
[----:B------:R-:W-:Y:S03]  /*2fd0*/  STL [R1+0x24], R18 ;  /* 0x0000241201007387 */ /* 0x000fe60000100800 */
[----:B------:R-:W-:Y:S01]  /*2fe0*/  FMUL.FTZ R16, R7, R11 ;  /* 0x0000000b07107220 */ /* 0x000fe20000410000 */
[----:B------:R-:W-:Y:S04]  /*2ff0*/  STL [R1+0x8], R17 ;  /* 0x0000081101007387 */ /* 0x000fe80000100800 */
[----:B------:R-:W-:Y:S04]  /*3000*/  STL [R1], R16 ;  /* 0x0000001001007387 */ /* 0x000fe80000100800 */
[----:B------:R-:W2:Y:S01]  /*3010*/  LDL.LU R21, [R1+0xb0] ;  /* 0x0000b00001157983 */ /* 0x000ea20000300800 */
[----:B------:R-:W-:Y:S01]  /*3020*/  FMUL.FTZ R58, R4, R50 ;  /* 0x00000032043a7220 */ /* 0x000fe20000410000 */
[----:B------:R-:W-:Y:S01]  /*3030*/  FADD.FTZ R57, R57, 1 ;  /* 0x3f80000039397421 */ /* 0x000fe20000010000 */
[----:B------:R-:W-:Y:S01]  /*3040*/  FFMA.FTZ R52, R0, R54, R52 ;  /* 0x0000003600347223 */ /* 0x000fe20000010034 */
[----:B------:R-:W4:Y:S01]  /*3050*/  LDL.LU R33, [R1+0x74] ;  /* 0x0000740001217983 */ /* 0x000f220000300800 */
[----:B------:R-:W-:Y:S01]  /*3060*/  FFMA.FTZ R10, R9, R58, R10 ;  /* 0x0000003a090a7223 */ /* 0x000fe2000001000a */
[----:B------:R-:W-:Y:S01]  /*3070*/  PRMT R9, R39, 0x7632, R9 ;  /* 0x0000763227097816 */ /* 0x000fe20000000009 */
[----:B------:R-:W-:Y:S01]  /*3080*/  FFMA.FTZ R61, R3, R61, R52 ;  /* 0x0000003d033d7223 */ /* 0x000fe20000010034 */
[----:B------:R-:W4:Y:S02]  /*3090*/  LDL.LU R32, [R1+0x78] ;  /* 0x0000780001207983 */ /* 0x000f240000300800 */
[----:B------:R-:W-:Y:S01]  /*30a0*/  SHF.L.U32 R9, R9, 0x10, RZ ;  /* 0x0000001009097819 */ /* 0x000fe200000006ff */
[----:B------:R-:W-:Y:S01]  /*30b0*/  FMUL.FTZ R52, R13, R51 ;  /* 0x000000330d347220 */ /* 0x000fe20000410000 */
[----:B------:R-:W4:Y:S03]  /*30c0*/  LDL.LU R31, [R1+0x6c] ;  /* 0x00006c00011f7983 */ /* 0x000f260000300800 */
[----:B------:R-:W-:Y:S01]  /*30d0*/  FADD.FTZ R60, -R14, R9 ;  /* 0x000000090e3c7221 */ /* 0x000fe20000010100 */
[----:B------:R-:W-:Y:S01]  /*30e0*/  FFMA.FTZ R51, R0, R16, R27 ;  /* 0x0000001000337223 */ /* 0x000fe2000001001b */
[----:B------:R-:W4:Y:S02]  /*30f0*/  LDL.LU R30, [R1+0x70] ;  /* 0x00007000011e7983 */ /* 0x000f240000300800 */
[----:B------:R-:W-:Y:S01]  /*3100*/  FMUL.FTZ R60, R7, R60 ;  /* 0x0000003c073c7220 */ /* 0x000fe20000410000 */
[----:B------:R-:W0:Y:S01]  /*3110*/  MUFU.RCP R9, R57 ;  /* 0x0000003900097308 */ /* 0x000e220000001000 */
[----:B------:R-:W4:Y:S02]  /*3120*/  LDL R27, [R1+0x4c] ;  /* 0x00004c00011b7983 */ /* 0x000f240000100800 */
[----:B------:R-:W-:-:S04]  /*3130*/  FFMA.FTZ R58, R4, R60, R6 ;  /* 0x0000003c043a7223 */ /* 0x000fc80000010006 */
[----:B------:R-:W-:-:S06]  /*3140*/  FMUL.FTZ R12, R58, -1.4426950216293334961 ;  /* 0xbfb8aa3b3a0c7820 */ /* 0x000fcc0000410000 */
[----:B------:R-:W1:Y:S01]  /*3150*/  MUFU.EX2 R12, R12 ;  /* 0x0000000c000c7308 */ /* 0x000e620000000800 */
[----:B0-----:R-:W-:-:S04]  /*3160*/  FADD.FTZ R57, -R9, 1 ;  /* 0x3f80000009397421 */ /* 0x001fc80000010100 */
[----:B------:R-:W-:-:S04]  /*3170*/  FFMA.FTZ R15, R15, R57, 1 ;  /* 0x3f8000000f0f7423 */ /* 0x000fc80000010039 */
[----:B------:R-:W-:Y:S01]  /*3180*/  FMUL.FTZ R48, R9, R15 ;  /* 0x0000000f09307220 */ /* 0x000fe20000410000 */
[----:B------:R-:W-:Y:S01]  /*3190*/  PRMT R9, R42, 0x7632, R9 ;  /* 0x000076322a097816 */ /* 0x000fe20000000009 */
[----:B-1----:R-:W-:-:S03]  /*31a0*/  FADD.FTZ R12, R12, 1 ;  /* 0x3f8000000c0c7421 */ /* 0x002fc60000010000 */
[----:B------:R-:W-:Y:S01]  /*31b0*/  SHF.L.U32 R9, R9, 0x10, RZ ;  /* 0x0000001009097819 */ /* 0x000fe200000006ff */
[----:B------:R0:W1:Y:S04]  /*31c0*/  MUFU.RCP R59, R12 ;  /* 0x0000000c003b7308 */ /* 0x0000680000001000 */
[----:B------:R-:W-:Y:S01]  /*31d0*/  FADD.FTZ R9, -R14, R9 ;  /* 0x000000090e097221 */ /* 0x000fe20000010100 */
[----:B------:R-:W-:-:S03]  /*31e0*/  SHF.L.U32 R57, R43, 0x10, RZ ;  /* 0x000000102b397819 */ /* 0x000fc600000006ff */
[----:B------:R-:W-:Y:S01]  /*31f0*/  FMUL.FTZ R26, R7, R9 ;  /* 0x00000009071a7220 */ /* 0x000fe20000410000 */
[----:B------:R-:W-:Y:S01]  /*3200*/  FMUL.FTZ R9, R51, -1.4426950216293334961 ;  /* 0xbfb8aa3b33097820 */ /* 0x000fe20000410000 */
[----:B------:R-:W-:Y:S02]  /*3210*/  FADD.FTZ R57, -R14, R57 ;  /* 0x000000390e397221 */ /* 0x000fe40000010100 */
[----:B------:R-:W-:Y:S02]  /*3220*/  FFMA.FTZ R13, R3, R26, R5 ;  /* 0x0000001a030d7223 */ /* 0x000fe40000010005 */
[----:B------:R-:W-:Y:S01]  /*3230*/  FMUL.FTZ R57, R7, R57 ;  /* 0x0000003907397220 */ /* 0x000fe20000410000 */
[----:B------:R-:W3:Y:S01]  /*3240*/  MUFU.EX2 R9, R9 ;  /* 0x0000000900097308 */ /* 0x000ee20000000800 */
[----:B0-----:R-:W-:Y:S01]  /*3250*/  FMUL.FTZ R12, R13, -1.4426950216293334961 ;  /* 0xbfb8aa3b0d0c7820 */ /* 0x001fe20000410000 */
[----:B-1----:R-:W-:-:S04]  /*3260*/  FADD.FTZ R11, -R59, 1 ;  /* 0x3f8000003b0b7421 */ /* 0x002fc80000010100 */
[----:B------:R-:W-:Y:S01]  /*3270*/  FFMA.FTZ R58, R58, R11, 1 ;  /* 0x3f8000003a3a7423 */ /* 0x000fe2000001000b */
[----:B------:R-:W-:Y:S01]  /*3280*/  FFMA.FTZ R11, R2, R57, R29 ;  /* 0x00000039020b7223 */ /* 0x000fe2000001001d */
[----:B------:R-:W0:Y:S01]  /*3290*/  MUFU.EX2 R12, R12 ;  /* 0x0000000c000c7308 */ /* 0x000e220000000800 */
[----:B------:R-:W4:Y:S02]  /*32a0*/  LDL R29, [R1+0x1c] ;  /* 0x00001c00011d7983 */ /* 0x000f240000100800 */
[----:B------:R-:W-:-:S06]  /*32b0*/  FMUL.FTZ R15, R11, -1.4426950216293334961 ;  /* 0xbfb8aa3b0b0f7820 */ /* 0x000fcc0000410000 */
[----:B------:R-:W1:Y:S01]  /*32c0*/  MUFU.EX2 R15, R15 ;  /* 0x0000000f000f7308 */ /* 0x000e620000000800 */
[----:B---3--:R-:W-:Y:S01]  /*32d0*/  FADD.FTZ R9, R9, 1 ;  /* 0x3f80000009097421 */ /* 0x008fe20000010000 */
[----:B0-----:R-:W-:-:S06]  /*32e0*/  FADD.FTZ R12, R12, 1 ;  /* 0x3f8000000c0c7421 */ /* 0x001fcc0000010000 */
[----:B------:R-:W0:Y:S01]  /*32f0*/  MUFU.RCP R9, R9 ;  /* 0x0000000900097308 */ /* 0x000e220000001000 */
[----:B------:R-:W-:Y:S01]  /*3300*/  FMUL.FTZ R59, R59, R58 ;  /* 0x0000003a3b3b7220 */ /* 0x000fe20000410000 */
[----:B------:R-:W-:-:S06]  /*3310*/  PRMT R58, R44, 0x7632, R58 ;  /* 0x000076322c3a7816 */ /* 0x000fcc000000003a */
[----:B------:R-:W3:Y:S01]  /*3320*/  MUFU.RCP R12, R12 ;  /* 0x0000000c000c7308 */ /* 0x000ee20000001000 */
[----:B-1----:R-:W-:Y:S01]  /*3330*/  FADD.FTZ R15, R15, 1 ;  /* 0x3f8000000f0f7421 */ /* 0x002fe20000010000 */
[----:B------:R-:W-:-:S06]  /*3340*/  SHF.L.U32 R58, R58, 0x10, RZ ;  /* 0x000000103a3a7819 */ /* 0x000fcc00000006ff */
[----:B------:R-:W1:Y:S01]  /*3350*/  MUFU.RCP R15, R15 ;  /* 0x0000000f000f7308 */ /* 0x000e620000001000 */
[----:B------:R-:W-:Y:S01]  /*3360*/  FMUL.FTZ R48, R58, R48 ;  /* 0x000000303a307220 */ /* 0x000fe20000410000 */
[----:B0-----:R-:W-:-:S04]  /*3370*/  FADD.FTZ R58, -R9, 1 ;  /* 0x3f800000093a7421 */ /* 0x001fc80000010100 */
[----:B------:R-:W-:Y:S01]  /*3380*/  FFMA.FTZ R51, R51, R58, 1 ;  /* 0x3f80000033337423 */ /* 0x000fe2000001003a */
[----:B---3--:R-:W-:-:S04]  /*3390*/  FADD.FTZ R58, -R12, 1 ;  /* 0x3f8000000c3a7421 */ /* 0x008fc80000010100 */
[----:B------:R-:W-:Y:S01]  /*33a0*/  FFMA.FTZ R13, R13, R58, 1 ;  /* 0x3f8000000d0d7423 */ /* 0x000fe2000001003a */
[----:B------:R-:W-:-:S03]  /*33b0*/  PRMT R58, R45, 0x7632, R58 ;  /* 0x000076322d3a7816 */ /* 0x000fc6000000003a */
[----:B------:R-:W-:Y:S01]  /*33c0*/  FMUL.FTZ R13, R12, R13 ;  /* 0x0000000d0c0d7220 */ /* 0x000fe20000410000 */
[----:B-1----:R-:W-:Y:S01]  /*33d0*/  FADD.FTZ R12, -R15, 1 ;  /* 0x3f8000000f0c7421 */ /* 0x002fe20000010100 */
[----:B------:R-:W-:-:S03]  /*33e0*/  SHF.L.U32 R58, R58, 0x10, RZ ;  /* 0x000000103a3a7819 */ /* 0x000fc600000006ff */
[----:B------:R-:W-:Y:S01]  /*33f0*/  FFMA.FTZ R12, R11, R12, 1 ;  /* 0x3f8000000b0c7423 */ /* 0x000fe2000001000c */
[----:B------:R-:W-:Y:S01]  /*3400*/  PRMT R11, R43, 0x7632, R11 ;  /* 0x000076322b0b7816 */ /* 0x000fe2000000000b */
[----:B------:R-:W-:Y:S01]  /*3410*/  FMUL.FTZ R59, R58, R59 ;  /* 0x0000003b3a3b7220 */ /* 0x000fe20000410000 */
[----:B------:R-:W-:Y:S02]  /*3420*/  PRMT R58, R46, 0x7632, R58 ;  /* 0x000076322e3a7816 */ /* 0x000fe4000000003a */
[----:B------:R-:W-:Y:S01]  /*3430*/  SHF.L.U32 R11, R11, 0x10, RZ ;  /* 0x000000100b0b7819 */ /* 0x000fe200000006ff */
[----:B------:R-:W-:Y:S01]  /*3440*/  FMUL.FTZ R15, R15, R12 ;  /* 0x0000000c0f0f7220 */ /* 0x000fe20000410000 */
[----:B------:R-:W-:-:S03]  /*3450*/  SHF.L.U32 R58, R58, 0x10, RZ ;  /* 0x000000103a3a7819 */ /* 0x000fc600000006ff */
[----:B------:R-:W-:Y:S01]  /*3460*/  FADD.FTZ R12, -R14, R11 ;  /* 0x0000000b0e0c7221 */ /* 0x000fe20000010100 */
[----:B------:R-:W-:Y:S01]  /*3470*/  SHF.L.U32 R11, R45, 0x10, RZ ;  /* 0x000000102d0b7819 */ /* 0x000fe200000006ff */
[----:B------:R-:W-:Y:S02]  /*3480*/  FMUL.FTZ R58, R58, R13 ;  /* 0x0000000d3a3a7220 */ /* 0x000fe40000410000 */
[----:B------:R-:W-:Y:S01]  /*3490*/  FMUL.FTZ R12, R7, R12 ;  /* 0x0000000c070c7220 */ /* 0x000fe20000410000 */
[----:B------:R-:W-:Y:S01]  /*34a0*/  SHF.L.U32 R13, R44, 0x10, RZ ;  /* 0x000000102c0d7819 */ /* 0x000fe200000006ff */
[----:B------:R-:W-:Y:S02]  /*34b0*/  FMUL.FTZ R8, R11, R8 ;  /* 0x000000080b087220 */ /* 0x000fe40000410000 */
[----:B------:R-:W-:Y:S02]  /*34c0*/  FFMA.FTZ R11, R4, R12, R6 ;  /* 0x0000000c040b7223 */ /* 0x000fe40000010006 */
[----:B------:R-:W-:-:S02]  /*34d0*/  FMUL.FTZ R52, R13, R52 ;  /* 0x000000340d347220 */ /* 0x000fc40000410000 */
[----:B------:R-:W-:Y:S01]  /*34e0*/  FMUL.FTZ R13, R11, -1.4426950216293334961 ;  /* 0xbfb8aa3b0b0d7820 */ /* 0x000fe20000410000 */
[----:B------:R-:W-:Y:S01]  /*34f0*/  FMUL.FTZ R9, R9, R51 ;  /* 0x0000003309097220 */ /* 0x000fe20000410000 */
[----:B------:R-:W-:-:S04]  /*3500*/  FMUL.FTZ R51, R0, R52 ;  /* 0x0000003400337220 */ /* 0x000fc80000410000 */
[----:B------:R-:W0:Y:S01]  /*3510*/  MUFU.EX2 R13, R13 ;  /* 0x0000000d000d7308 */ /* 0x000e220000000800 */
[----:B------:R-:W-:Y:S01]  /*3520*/  FFMA.FTZ R10, R18, R51, R10 ;  /* 0x00000033120a7223 */ /* 0x000fe2000001000a */
[----:B------:R-:W-:-:S04]  /*3530*/  FMUL.FTZ R51, R3, R48 ;  /* 0x0000003003337220 */ /* 0x000fc80000410000 */
[----:B------:R-:W-:Y:S01]  /*3540*/  FFMA.FTZ R10, R49, R51, R10 ;  /* 0x00000033310a7223 */ /* 0x000fe2000001000a */
[----:B------:R-:W-:-:S04]  /*3550*/  FMUL.FTZ R51, R2, R8 ;  /* 0x0000000802337220 */ /* 0x000fc80000410000 */
[----:B------:R-:W-:Y:S01]  /*3560*/  FFMA.FTZ R10, R17, R51, R10 ;  /* 0x00000033110a7223 */ /* 0x000fe2000001000a */
[----:B------:R-:W-:Y:S01]  /*3570*/  SHF.L.U32 R51, R46, 0x10, RZ ;  /* 0x000000102e337819 */ /* 0x000fe200000006ff */
[----:B0-----:R-:W-:-:S04]  /*3580*/  FADD.FTZ R13, R13, 1 ;  /* 0x3f8000000d0d7421 */ /* 0x001fc80000010000 */
[----:B------:R-:W-:Y:S01]  /*3590*/  FMUL.FTZ R9, R51, R9 ;  /* 0x0000000933097220 */ /* 0x000fe20000410000 */
[----:B------:R-:W-:Y:S01]  /*35a0*/  FMUL.FTZ R51, R4, R59 ;  /* 0x0000003b04337220 */ /* 0x000fe20000410000 */
[----:B------:R-:W0:Y:S03]  /*35b0*/  MUFU.RCP R13, R13 ;  /* 0x0000000d000d7308 */ /* 0x000e260000001000 */
[----:B------:R-:W-:Y:S01]  /*35c0*/  FFMA.FTZ R10, R60, R51, R10 ;  /* 0x000000333c0a7223 */ /* 0x000fe2000001000a */
[----:B------:R-:W-:-:S04]  /*35d0*/  FMUL.FTZ R51, R0, R9 ;  /* 0x0000000900337220 */ /* 0x000fc80000410000 */
[----:B------:R-:W-:Y:S01]  /*35e0*/  FFMA.FTZ R10, R16, R51, R10 ;  /* 0x00000033100a7223 */ /* 0x000fe2000001000a */
[----:B------:R-:W-:-:S04]  /*35f0*/  FMUL.FTZ R51, R3, R58 ;  /* 0x0000003a03337220 */ /* 0x000fc80000410000 */
[----:B------:R-:W-:Y:S01]  /*3600*/  FFMA.FTZ R10, R26, R51, R10 ;  /* 0x000000331a0a7223 */ /* 0x000fe2000001000a */
[----:B------:R-:W-:-:S04]  /*3610*/  FFMA.FTZ R51, R2, R53, R61 ;  /* 0x0000003502337223 */ /* 0x000fc8000001003d */
[----:B------:R-:W-:Y:S01]  /*3620*/  FFMA.FTZ R51, R4, R50, R51 ;  /* 0x0000003204337223 */ /* 0x000fe20000010033 */
[----:B0-----:R-:W-:-:S04]  /*3630*/  FADD.FTZ R61, -R13, 1 ;  /* 0x3f8000000d3d7421 */ /* 0x001fc80000010100 */
[----:B------:R-:W-:Y:S01]  /*3640*/  FFMA.FTZ R61, R11, R61, 1 ;  /* 0x3f8000000b3d7423 */ /* 0x000fe2000001003d */
[----:B------:R-:W-:Y:S01]  /*3650*/  FFMA.FTZ R11, R0, R52, R51 ;  /* 0x00000034000b7223 */ /* 0x000fe20000010033 */
[----:B------:R-:W-:-:S03]  /*3660*/  SHF.L.U32 R51, R47, 0x10, RZ ;  /* 0x000000102f337819 */ /* 0x000fc600000006ff */
[----:B------:R-:W-:Y:S02]  /*3670*/  FFMA.FTZ R11, R3, R48, R11 ;  /* 0x00000030030b7223 */ /* 0x000fe4000001000b */
[----:B------:R-:W-:Y:S01]  /*3680*/  FMUL.FTZ R15, R51, R15 ;  /* 0x0000000f330f7220 */ /* 0x000fe20000410000 */
[----:B------:R-:W-:Y:S01]  /*3690*/  PRMT R51, R47, 0x7632, R51 ;  /* 0x000076322f337816 */ /* 0x000fe20000000033 */
[----:B------:R-:W-:Y:S01]  /*36a0*/  FFMA.FTZ R11, R2, R8, R11 ;  /* 0x00000008020b7223 */ /* 0x000fe2000001000b */
[----:B------:R-:W-:Y:S02]  /*36b0*/  FMUL.FTZ R13, R13, R61 ;  /* 0x0000003d0d0d7220 */ /* 0x000fe40000410000 */
[----:B------:R-:W-:Y:S01]  /*36c0*/  SHF.L.U32 R51, R51, 0x10, RZ ;  /* 0x0000001033337819 */ /* 0x000fe200000006ff */
[----:B------:R-:W-:Y:S01]  /*36d0*/  FFMA.FTZ R11, R4, R59, R11 ;  /* 0x0000003b040b7223 */ /* 0x000fe2000001000b */
[----:B------:R-:W3:Y:S03]  /*36e0*/  LDL R61, [R1+0x60] ;  /* 0x00006000013d7983 */ /* 0x000ee60000100800 */
[----:B------:R-:W-:Y:S01]  /*36f0*/  FFMA.FTZ R11, R0, R9, R11 ;  /* 0x00000009000b7223 */ /* 0x000fe2000001000b */
[----:B------:R-:W-:Y:S01]  /*3700*/  FMUL.FTZ R13, R51, R13 ;  /* 0x0000000d330d7220 */ /* 0x000fe20000410000 */
[----:B------:R-:W-:-:S02]  /*3710*/  FMUL.FTZ R51, R2, R15 ;  /* 0x0000000f02337220 */ /* 0x000fc40000410000 */
[----:B------:R-:W-:Y:S02]  /*3720*/  FFMA.FTZ R11, R3, R58, R11 ;  /* 0x0000003a030b7223 */ /* 0x000fe4000001000b */
[----:B------:R-:W-:Y:S02]  /*3730*/  FFMA.FTZ R51, R57, R51, R10 ;  /* 0x0000003339337223 */ /* 0x000fe4000001000a */
[----:B------:R-:W-:Y:S01]  /*3740*/  FFMA.FTZ R10, R2, R15, R11 ;  /* 0x0000000f020a7223 */ /* 0x000fe2000001000b */
[----:B------:R-:W-:-:S03]  /*3750*/  FMUL.FTZ R11, R4, R13 ;  /* 0x0000000d040b7220 */ /* 0x000fc60000410000 */
[----:B------:R-:W-:Y:S01]  /*3760*/  FFMA.FTZ R10, R4, R13, R10 ;  /* 0x0000000d040a7223 */ /* 0x000fe2000001000a */
[----:B------:R-:W-:Y:S02]  /*3770*/  FFMA.FTZ R11, R12, R11, R51 ;  /* 0x0000000b0c0b7223 */ /* 0x000fe40000010033 */
[----:B------:R-:W3:Y:S04]  /*3780*/  LDL R51, [R1+0x2c] ;  /* 0x00002c0001337983 */ /* 0x000ee80000100800 */
[----:B--2---:R0:W-:Y:S04]  /*3790*/  STS.64 [R21], R10 ;  /* 0x0000000a15007388 */ /* 0x0041e80000000a00 */
[----:B0-----:R-:W2:Y:S04]  /*37a0*/  LDL.LU R21, [R1+0x13c] ;  /* 0x00013c0001157983 */ /* 0x001ea80000300800 */
[----:B------:R-:W4:Y:S01]  /*37b0*/  LDL.LU R11, [R1+0x20] ;  /* 0x00002000010b7983 */ /* 0x000f220000300800 */
[----:B------:R-:W-:-:S03]  /*37c0*/  FFMA.FTZ R10, R49, R48, R24 ;  /* 0x00000030310a7223 */ /* 0x000fc60000010018 */
[----:B------:R-:W2:Y:S01]  /*37d0*/  LDL.LU R24, [R1+0x138] ;  /* 0x0001380001187983 */ /* 0x000ea20000300800 */
[----:B------:R-:W-:-:S03]  /*37e0*/  FFMA.FTZ R60, R60, R59, R28 ;  /* 0x0000003b3c3c7223 */ /* 0x000fc6000001001c */
[----:B------:R-:W3:Y:S01]  /*37f0*/  LDL R49, [R1+0x28] ;  /* 0x0000280001317983 */ /* 0x000ee20000100800 */
[----:B------:R-:W-:Y:S01]  /*3800*/  UIADD3.X UR10, URZ, UR5, URZ, UP0, !UPT ;  /* 0x000000053f0a7290 */ /* 0x000fe200087fe43f */
[----:B------:R-:W-:Y:S01]  /*3810*/  BAR.SYNC.DEFER_BLOCKING 0x0 ;  /* 0x0000000000007b1d */ /* 0x000fe20000010000 */
[----:B----4-:R-:W-:Y:S01]  /*3820*/  FADD.FTZ R50, R11, R50 ;  /* 0x000000320b327221 */ /* 0x010fe20000010000 */
[----:B------:R-:W-:-:S04]  /*3830*/  FADD.FTZ R11, R25, R48 ;  /* 0x00000030190b7221 */ /* 0x000fc80000010000 */
[----:B------:R-:W4:Y:S01]  /*3840*/  LDL.LU R25, [R1+0x134] ;  /* 0x0001340001197983 */ /* 0x000f220000300800 */
[----:B------:R-:W-:-:S03]  /*3850*/  FADD.FTZ R59, R50, R59 ;  /* 0x0000003b323b7221 */ /* 0x000fc60000010000 */
[----:B------:R-:W3:Y:S04]  /*3860*/  LDL R48, [R1+0x44] ;  /* 0x0000440001307983 */ /* 0x000ee80000100800 */
[----:B------:R-:W4:Y:S04]  /*3870*/  LDL.LU R28, [R1+0x130] ;  /* 0x00013000011c7983 */ /* 0x000f280000300800 */
[----:B------:R-:W2:Y:S01]  /*3880*/  LDL R50, [R1+0x48] ;  /* 0x0000480001327983 */ /* 0x000ea20000100800 */
[----:B------:R-:W-:Y:S01]  /*3890*/  FFMA.FTZ R10, R26, R58, R10 ;  /* 0x0000003a1a0a7223 */ /* 0x000fe2000001000a */
[----:B------:R-:W-:Y:S01]  /*38a0*/  FFMA.FTZ R12, R12, R13, R60 ;  /* 0x0000000d0c0c7223 */ /* 0x000fe2000001003c */
[----:B------:R-:W-:Y:S01]  /*38b0*/  FADD.FTZ R13, R59, R13 ;  /* 0x0000000d3b0d7221 */ /* 0x000fe20000010000 */
[----:B---3--:R-:W-:Y:S01]  /*38c0*/  FFMA.FTZ R48, R48, R49, R33 ;  /* 0x0000003130307223 */ /* 0x008fe20000010021 */
[----:B------:R-:W-:Y:S01]  /*38d0*/  FADD.FTZ R49, R49, R32 ;  /* 0x0000002031317221 */ /* 0x000fe20000010000 */
[----:B------:R0:W5:Y:S04]  /*38e0*/  LDL.LU R33, [R1+0x12c] ;  /* 0x00012c0001217983 */ /* 0x0001680000300800 */
[----:B------:R0:W5:Y:S01]  /*38f0*/  LDL.LU R32, [R1+0x128] ;  /* 0x0001280001207983 */ /* 0x0001620000300800 */
[----:B--2---:R-:W-:Y:S01]  /*3900*/  FFMA.FTZ R50, R50, R51, R31 ;  /* 0x0000003332327223 */ /* 0x004fe2000001001f */
[----:B------:R-:W-:-:S02]  /*3910*/  FADD.FTZ R51, R51, R30 ;  /* 0x0000001e33337221 */ /* 0x000fc40000010000 */
[----:B------:R0:W5:Y:S01]  /*3920*/  LDL.LU R31, [R1+0x124] ;  /* 0x00012400011f7983 */ /* 0x0001620000300800 */
[----:B------:R-:W-:-:S03]  /*3930*/  FFMA.FTZ R48, R27, R29, R48 ;  /* 0x0000001d1b307223 */ /* 0x000fc60000010030 */
[----:B------:R0:W5:Y:S01]  /*3940*/  LDL.LU R30, [R1+0x120] ;  /* 0x00012000011e7983 */ /* 0x0001620000300800 */
[----:B------:R-:W-:-:S03]  /*3950*/  FADD.FTZ R49, R49, R29 ;  /* 0x0000001d31317221 */ /* 0x000fc60000010000 */
[----:B------:R-:W2:Y:S04]  /*3960*/  LDL.LU R26, [R1+0x11c] ;  /* 0x00011c00011a7983 */ /* 0x000ea80000300800 */
[----:B------:R-:W3:Y:S04]  /*3970*/  LDL R60, [R1+0x38] ;  /* 0x00003800013c7983 */ /* 0x000ee80000100800 */
[----:B------:R-:W4:Y:S04]  /*3980*/  LDL R59, [R1+0x64] ;  /* 0x00006400013b7983 */ /* 0x000f280000100800 */
[----:B------:R-:W2:Y:S04]  /*3990*/  LDL.LU R27, [R1+0x118] ;  /* 0x00011800011b7983 */ /* 0x000ea80000300800 */
[----:B------:R-:W2:Y:S01]  /*39a0*/  LDL.LU R29, [R1+0x114] ;  /* 0x00011400011d7983 */ /* 0x000ea20000300800 */
[----:B------:R-:W-:-:S02]  /*39b0*/  FADD.FTZ R11, R11, R58 ;  /* 0x0000003a0b0b7221 */ /* 0x000fc40000010000 */
[----:B------:R-:W1:Y:S01]  /*39c0*/  S2R R58, SR_TID.X ;  /* 0x00000000003a7919 */ /* 0x000e620000002100 */
[----:B------:R-:W-:-:S04]  /*39d0*/  UISETP.GE.U32.AND UP0, UPT, UR9, UR14, UPT ;  /* 0x0000000e0900728c */ /* 0x000fc8000bf06070 */
[----:B------:R-:W-:-:S06]  /*39e0*/  UISETP.GE.AND.EX UP0, UPT, UR10, UR15, UPT, UP0 ;  /* 0x0000000f0a00728c */ /* 0x000fcc000bf06300 */
[----:B------:R-:W-:Y:S02]  /*39f0*/  PLOP3.LUT P0, PT, PT, PT, UP0, 0x80, 0x0 ;  /* 0x000000000000781c */ /* 0x000fe40003f0f008 */
[----:B-1----:R-:W-:Y:S01]  /*3a00*/  ISETP.GT.U32.AND P1, PT, R58, 0x1f, PT ;  /* 0x0000001f3a00780c */ /* 0x002fe20003f24070 */
[----:B---3--:R-:W-:Y:S01]  /*3a10*/  FADD.FTZ R51, R51, R60 ;  /* 0x0000003c33337221 */ /* 0x008fe20000010000 */
[----:B----4-:R-:W-:-:S03]  /*3a20*/  FFMA.FTZ R50, R59, R60, R50 ;  /* 0x0000003c3b327223 */ /* 0x010fc60000010032 */
[----:B--2---:R-:W-:Y:S01]  /*3a30*/  FADD.FTZ R51, R51, R26 ;  /* 0x0000001a33337221 */ /* 0x004fe20000010000 */
        /* <DEDUP_REMOVED lines=10> */
[----:B------:R-:W-:Y:S01]  /*3ae0*/  FADD.FTZ R49, R49, R56 ;  /* 0x0000003831317221 */ /* 0x000fe20000010000 */
[----:B------:R-:W-:Y:S01]  /*3af0*/  FFMA.FTZ R50, R23, R55, R50 ;  /* 0x0000003717327223 */ /* 0x000fe20000010032 */
[----:B------:R0:W5:Y:S01]  /*3b00*/  LDL.LU R27, [R1+0x10c] ;  /* 0x00010c00011b7983 */ /* 0x0001620000300800 */
[----:B------:R-:W-:Y:S01]  /*3b10*/  FFMA.FTZ R48, R22, R54, R48 ;  /* 0x0000003616307223 */ /* 0x000fe20000010030 */
[----:B------:R-:W-:Y:S01]  /*3b20*/  FADD.FTZ R49, R49, R54 ;  /* 0x0000003631317221 */ /* 0x000fe20000010000 */
[----:B------:R-:W-:Y:S01]  /*3b30*/  FADD.FTZ R51, R51, R53 ;  /* 0x0000003533337221 */ /* 0x000fe20000010000 */
[----:B------:R0:W5:Y:S01]  /*3b40*/  LDL.LU R26, [R1+0x108] ;  /* 0x00010800011a7983 */ /* 0x0001620000300800 */
[----:B------:R-:W-:Y:S01]  /*3b50*/  FFMA.FTZ R50, R19, R53, R50 ;  /* 0x0000003513327223 */ /* 0x000fe20000010032 */
[----:B------:R-:W-:-:S02]  /*3b60*/  FFMA.FTZ R48, R18, R52, R48 ;  /* 0x0000003412307223 */ /* 0x000fc40000010030 */
[----:B------:R0:W5:Y:S01]  /*3b70*/  LDL.LU R28, [R1+0x104] ;  /* 0x00010400011c7983 */ /* 0x0001620000300800 */
[----:B------:R-:W-:-:S03]  /*3b80*/  FADD.FTZ R49, R49, R52 ;  /* 0x0000003431317221 */ /* 0x000fc60000010000 */
[----:B------:R0:W5:Y:S01]  /*3b90*/  LDL.LU R25, [R1+0x100] ;  /* 0x0001000001197983 */ /* 0x0001620000300800 */
[----:B------:R-:W-:-:S03]  /*3ba0*/  FADD.FTZ R51, R51, R8 ;  /* 0x0000000833337221 */ /* 0x000fc60000010000 */
[----:B------:R0:W5:Y:S01]  /*3bb0*/  LDL.LU R24, [R1+0xfc] ;  /* 0x0000fc0001187983 */ /* 0x0001620000300800 */
[----:B------:R-:W-:-:S03]  /*3bc0*/  FFMA.FTZ R50, R17, R8, R50 ;  /* 0x0000000811327223 */ /* 0x000fc60000010032 */
[----:B------:R0:W5:Y:S01]  /*3bd0*/  LDL.LU R21, [R1+0xf8] ;  /* 0x0000f80001157983 */ /* 0x0001620000300800 */
[----:B------:R-:W-:-:S03]  /*3be0*/  FFMA.FTZ R48, R16, R9, R48 ;  /* 0x0000000910307223 */ /* 0x000fc60000010030 */
[----:B------:R0:W5:Y:S01]  /*3bf0*/  LDL.LU R20, [R1+0xf4] ;  /* 0x0000f40001147983 */ /* 0x0001620000300800 */
[----:B------:R-:W-:-:S03]  /*3c00*/  FADD.FTZ R49, R49, R9 ;  /* 0x0000000931317221 */ /* 0x000fc60000010000 */
        /* <DEDUP_REMOVED lines=15> */
[----:B------:R-:W3:Y:S04]  /*3d00*/  LDL R60, [R1+0xd4] ;  /* 0x0000d400013c7983 */ /* 0x000ee80000100800 */
[----:B------:R-:W4:Y:S01]  /*3d10*/  LDL R59, [R1+0xd0] ;  /* 0x0000d000013b7983 */ /* 0x000f220000100800 */
[----:B------:R-:W2:Y:S01]  /*3d20*/  S2UR UR7, SR_CgaCtaId ;  /* 0x00000000000779c3 */ /* 0x000ea20000008800 */
[----:B------:R-:W-:Y:S01]  /*3d30*/  UMOV UR5, 0x400 ;  /* 0x0000040000057882 */ /* 0x000fe20000000000 */
[----:B-1----:R-:W-:-:S02]  /*3d40*/  MOV R4, R48 ;  /* 0x0000003000047202 */ /* 0x002fc40000000f00 */
[----:B0-----:R-:W-:Y:S02]  /*3d50*/  SHF.L.U32 R48, R58, 0x1, RZ ;  /* 0x000000013a307819 */ /* 0x001fe400000006ff */
[----:B------:R-:W-:Y:S02]  /*3d60*/  MOV R5, R49 ;  /* 0x0000003100057202 */ /* 0x000fe40000000f00 */
[----:B------:R-:W-:Y:S02]  /*3d70*/  LOP3.LUT R48, R48, 0x18, RZ, 0xc0, !PT ;  /* 0x0000001830307812 */ /* 0x000fe400078ec0ff */
[----:B--2---:R-:W-:Y:S02]  /*3d80*/  MOV R2, R50 ;  /* 0x0000003200027202 */ /* 0x004fe40000000f00 */
[----:B------:R-:W-:Y:S01]  /*3d90*/  MOV R3, R51 ;  /* 0x0000003300037202 */ /* 0x000fe20000000f00 */
[----:B------:R-:W-:-:S06]  /*3da0*/  ULEA UR5, UR7, UR5, 0x18 ;  /* 0x0000000507057291 */ /* 0x000fcc000f8ec03f */
[----:B------:R-:W-:-:S04]  /*3db0*/  LEA R49, R58, UR5, 0x5 ;  /* 0x000000053a317c11 */ /* 0x000fc8000f8e28ff */
[----:B------:R-:W-:Y:S02]  /*3dc0*/  IADD3 R50, R49, R48, RZ ;  /* 0x0000003031327210 */ /* 0x000fe40007ffe0ff */
[----:B------:R-:W-:-:S03]  /*3dd0*/  LOP3.LUT R51, R48, 0x8, RZ, 0x3c, !PT ;  /* 0x0000000830337812 */ /* 0x000fc600078e3cff */
[----:B------:R0:W-:Y:S01]  /*3de0*/  STS.64 [R50], R4 ;  /* 0x0000000432007388 */ /* 0x0001e20000000a00 */
[C---:B------:R-:W-:Y:S02]  /*3df0*/  IADD3 R51, R49.reuse, R51, RZ ;  /* 0x0000003331337210 */ /* 0x040fe40007ffe0ff */
        /* <DEDUP_REMOVED lines=16> */
[----:B------:R-:W-:Y:S03]  /*3f00*/  BAR.SYNC.DEFER_BLOCKING 0x0 ;  /* 0x0000000000007b1d */ /* 0x000fe60000010000 */
[----:B---3--:R-:W-:-:S05]  /*3f10*/  LEA R48, R60, R50, 0x3 ;  /* 0x000000323c307211 */ /* 0x008fca00078e18ff */
[----:B------:R-:W0:Y:S01]  /*3f20*/  LDC.64 R60, c[0x0][0x260] ;  /* 0x00009800ff3c7b82 */ /* 0x000e220000000a00 */
[----:B----4-:R-:W-:Y:S01]  /*3f30*/  LEA R50, R59, R50, 0x3 ;  /* 0x000000323b327211 */ /* 0x010fe200078e18ff */
[----:B------:R-:W2:Y:S05]  /*3f40*/  LDS.64 R48, [R48] ;  /* 0x0000000030307984 */ /* 0x000eaa0000000a00 */
[----:B------:R-:W3:Y:S01]  /*3f50*/  LDS.64 R50, [R50+0x1e00] ;  /* 0x001e000032327984 */ /* 0x000ee20000000a00 */
[----:B--2---:R-:W-:-:S04]  /*3f60*/  FADD.FTZ R48, RZ, R48 ;  /* 0x00000030ff307221 */ /* 0x004fc80000010000 */
[----:B---3--:R-:W-:Y:S01]  /*3f70*/  FADD.FTZ R50, R48, R50 ;  /* 0x0000003230327221 */ /* 0x008fe20000010000 */
[----:B------:R-:W-:-:S05]  /*3f80*/  MOV R48, UR7 ;  /* 0x0000000700307c02 */ /* 0x000fca0008000f00 */
[----:B------:R-:W-:Y:S02]  /*3f90*/  IMAD R48, R48, 0x3c0, R58 ;  /* 0x000003c030307824 */ /* 0x000fe400078e023a */
[----:B------:R-:W-:-:S03]  /*3fa0*/  FADD.FTZ R49, RZ, R49 ;  /* 0x00000031ff317221 */ /* 0x000fc60000010000 */
[----:B------:R-:W-:Y:S01]  /*3fb0*/  SHF.L.U32 R58, R48, 0x1, RZ ;  /* 0x00000001303a7819 */ /* 0x000fe200000006ff */
[----:B------:R-:W-:-:S04]  /*3fc0*/  FADD.FTZ R51, R49, R51 ;  /* 0x0000003331337221 */ /* 0x000fc80000010000 */
[----:B0-----:R-:W-:-:S05]  /*3fd0*/  IMAD.WIDE.U32 R48, R58, 0x4, R60 ;  /* 0x000000043a307825 */ /* 0x001fca00078e003c */
[----:B------:R0:W-:Y:S04]  /*3fe0*/  STG.E.64 desc[UR12][R48.64+0xc000], R50 ;  /* 0x00c0003230007986 */ /* 0x0001e8000c101b0c */
[----:B0-----:R-:W2:Y:S04]  /*3ff0*/  LDL R51, [R1+0xc4] ;  /* 0x0000c40001337983 */ /* 0x001ea80000100800 */
[----:B------:R-:W3:Y:S04]  /*4000*/  LDL R48, [R1+0xcc] ;  /* 0x0000cc0001307983 */ /* 0x000ee80000100800 */
[----:B------:R-:W4:Y:S01]  /*4010*/  LDL R49, [R1+0xc8] ;  /* 0x0000c80001317983 */ /* 0x000f220000100800 */
[----:B------:R-:W-:-:S05]  /*4020*/  IADD3 R58, R58, 0x3c0, RZ ;  /* 0x000003c03a3a7810 */ /* 0x000fca0007ffe0ff */
[----:B------:R-:W-:Y:S01]  /*4030*/  IMAD.WIDE.U32 R58, R58, 0x4, R60 ;  /* 0x000000043a3a7825 */ /* 0x000fe200078e003c */
[----:B--2---:R-:W-:-:S04]  /*4040*/  LEA R50, R51, UR5, 0x5 ;  /* 0x0000000533327c11 */ /* 0x004fc8000f8e28ff */
[-C--:B---3--:R-:W-:Y:S02]  /*4050*/  LEA R48, R48, R50.reuse, 0x3 ;  /* 0x0000003230307211 */ /* 0x088fe400078e18ff */
[----:B----4-:R-:W-:-:S04]  /*4060*/  LEA R50, R49, R50, 0x3 ;  /* 0x0000003231327211 */ /* 0x010fc800078e18ff */
[----:B------:R-:W0:Y:S04]  /*4070*/  LDS.64 R48, [R48] ;  /* 0x0000000030307984 */ /* 0x000e280000000a00 */
[----:B------:R-:W2:Y:S01]  /*4080*/  LDS.64 R50, [R50+0x1e00] ;  /* 0x001e000032327984 */ /* 0x000ea20000000a00 */
[----:B0-----:R-:W-:Y:S01]  /*4090*/  FADD.FTZ R49, RZ, R49 ;  /* 0x00000031ff317221 */ /* 0x001fe20000010000 */
[----:B------:R-:W-:-:S03]  /*40a0*/  FADD.FTZ R48, RZ, R48 ;  /* 0x00000030ff307221 */ /* 0x000fc60000010000 */
[----:B--2---:R-:W-:Y:S01]  /*40b0*/  FADD.FTZ R51, R49, R51 ;  /* 0x0000003331337221 */ /* 0x004fe20000010000 */
[----:B------:R-:W-:-:S05]  /*40c0*/  FADD.FTZ R50, R48, R50 ;  /* 0x0000003230327221 */ /* 0x000fca0000010000 */
[----:B------:R1:W-:Y:S02]  /*40d0*/  STG.E.64 desc[UR12][R58.64+0xc000], R50 ;  /* 0x00c000323a007986 */ /* 0x0003e4000c101b0c */
.L_x_1204:
[----:B------:R-:W2:Y:S01]  /*40e0*/  S2R R60, SR_TID.X ;  /* 0x00000000003c7919 */ /* 0x000ea20000002100 */
[----:B------:R-:W-:Y:S01]  /*40f0*/  BSSY B0, `(.L_x_1205) ;  /* 0x000007e000007945 */ /* 0x000fe20003800000 */
[----:B0-----:R-:W-:-:S03]  /*4100*/  CS2R R48, SRZ ;  /* 0x0000000000307805 */ /* 0x001fc6000001ff00 */
[----:B------:R-:W-:Y:S05]  /*4110*/  @P1 BRA `(.L_x_1206) ;  /* 0x0000000400ec1947 */ /* 0x000fea0003800000 */
[----:B-12---:R-:W-:Y:S01]  /*4120*/  SHF.R.U32.HI R58, RZ, 0x1, R60 ;  /* 0x00000001ff3a7819 */ /* 0x006fe2000001163c */
        /* <DEDUP_REMOVED lines=107> */
[----:B------:R-:W-:Y:S02]  /*47e0*/  MOV R49, 0x18 ;  /* 0x0000001800317802 */ /* 0x000fe40000000f00 */
[----:B------:R-:W-:Y:S02]  /*47f0*/  SHF.R.U32.HI R48, RZ, 0x2, R48 ;  /* 0x00000002ff307819 */ /* 0x000fe40000011630 */
[----:B------:R-:W-:-:S03]  /*4800*/  IADD3 R58, R58, 0x38, RZ ;  /* 0x000000383a3a7810 */ /* 0x000fc60007ffe0ff */
[----:B------:R-:W-:Y:S01]  /*4810*/  IMAD R48, R48, R49, UR6 ;  /* 0x0000000630307e24 */ /* 0x000fe2000f8e0231 */
[----:B------:R-:W-:-:S04]  /*4820*/  SHF.R.U32.HI R58, RZ, 0x2, R58 ;  /* 0x00000002ff3a7819 */ /* 0x000fc8000001163a */
[----:B------:R-:W-:-:S06]  /*4830*/  IADD3 R48, R59, R48, RZ ;  /* 0x000000303b307210 */ /* 0x000fcc0007ffe0ff */
[----:B------:R-:W0:Y:S02]  /*4840*/  LDS.64 R48, [R48] ;  /* 0x0000000030307984 */ /* 0x000e240000000a00 */
[----:B0-----:R-:W-:Y:S01]  /*4850*/  FADD.FTZ R50, R50, R48 ;  /* 0x0000003032327221 */ /* 0x001fe20000010000 */
[----:B------:R-:W-:Y:S01]  /*4860*/  HFMA2.MMA R48, -RZ, RZ, 0, 1.430511474609375e-06 ;  /* 0x00000018ff307435 */ /* 0x000fe200000001ff */
[----:B------:R-:W-:-:S09]  /*4870*/  FADD.FTZ R51, R51, R49 ;  /* 0x0000003133337221 */ /* 0x000fd20000010000 */
[----:B------:R-:W-:-:S05]  /*4880*/  IMAD R58, R58, R48, UR6 ;  /* 0x000000063a3a7e24 */ /* 0x000fca000f8e0230 */
[----:B------:R-:W-:-:S06]  /*4890*/  IADD3 R48, R59, R58, RZ ;  /* 0x0000003a3b307210 */ /* 0x000fcc0007ffe0ff */
[----:B------:R-:W0:Y:S02]  /*48a0*/  LDS.64 R48, [R48] ;  /* 0x0000000030307984 */ /* 0x000e240000000a00 */
[----:B0-----:R-:W-:Y:S01]  /*48b0*/  FADD.FTZ R48, R50, R48 ;  /* 0x0000003032307221 */ /* 0x001fe20000010000 */
[----:B------:R-:W-:-:S07]  /*48c0*/  FADD.FTZ R49, R51, R49 ;  /* 0x0000003133317221 */ /* 0x000fce0000010000 */
.L_x_1206:
[----:B------:R-:W-:Y:S05]  /*48d0*/  BSYNC B0 ;  /* 0x0000000000007941 */ /* 0x000fea0003800000 */
.L_x_1205:
[----:B-1----:R-:W0:Y:S01]  /*48e0*/  SHFL.BFLY PT, R59, R48, 0x1, 0x1f ;  /* 0x0c201f00303b7f89 */ /* 0x002e2200000e0000 */
[----:B--2---:R-:W-:Y:S01]  /*48f0*/  LOP3.LUT P1, RZ, R60, 0xffffffe1, RZ, 0xc0, !PT ;  /* 0xffffffe13cff7812 */ /* 0x004fe2000782c0ff */
        /* <DEDUP_REMOVED lines=13> */
[----:B------:R-:W-:Y:S02]  /*49d0*/  LOP3.LUT R48, R49, 0xffffffc0, R48, 0xe2, !PT ;  /* 0xffffffc031307812 */ /* 0x000fe400078ee230 */
[----:B------:R-:W-:-:S04]  /*49e0*/  MOV R49, UR5 ;  /* 0x0000000500317c02 */ /* 0x000fc80008000f00 */
[----:B------:R-:W-:-:S04]  /*49f0*/  LEA R48, R49, R48, 0xa ;  /* 0x0000003031307211 */ /* 0x000fc800078e50ff */
[----:B------:R-:W-:-:S05]  /*4a00*/  SHF.L.U32 R48, R48, 0x1, RZ ;  /* 0x0000000130307819 */ /* 0x000fca00000006ff */
[----:B0-----:R-:W-:-:S05]  /*4a10*/  IMAD.WIDE.U32 R48, R48, 0x4, R58 ;  /* 0x0000000430307825 */ /* 0x001fca00078e003a */
[----:B------:R0:W-:Y:S02]  /*4a20*/  STG.E.64 desc[UR12][R48.64], R16 ;  /* 0x0000001030007986 */ /* 0x0001e4000c101b0c */
.L_x_1208:
[----:B------:R-:W-:Y:S05]  /*4a30*/  BSYNC B0 ;  /* 0x0000000000007941 */ /* 0x000fea0003800000 */
.L_x_1207:
[----:B------:R-:W-:Y:S01]  /*4a40*/  PRMT R47, R18, 0x7632, R47 ;  /* 0x00007632122f7816 */ /* 0x000fe2000000002f */
[----:B------:R-:W-:Y:S01]  /*4a50*/  UISETP.GE.U32.AND UP0, UPT, UR9, UR14, UPT ;  /* 0x0000000e0900728c */ /* 0x000fe2000bf06070 */
[----:B------:R-:W-:Y:S02]  /*4a60*/  PRMT R24, R22, 0x7632, R24 ;  /* 0x0000763216187816 */ /* 0x000fe40000000018 */
[----:B0-----:R-:W-:Y:S01]  /*4a70*/  PRMT R16, R47, 0x7632, R16 ;  /* 0x000076322f107816 */ /* 0x001fe20000000010 */
[----:B------:R-:W-:Y:S01]  /*4a80*/  UISETP.GE.AND.EX UP0, UPT, UR10, UR15, UPT, UP0 ;  /* 0x0000000f0a00728c */ /* 0x000fe2000bf06300 */
[----:B------:R-:W-:Y:S02]  /*4a90*/  PRMT R46, R19, 0x7632, R46 ;  /* 0x00007632132e7816 */ /* 0x000fe4000000002e */
[----:B------:R-:W-:Y:S01]  /*4aa0*/  PRMT R45, R24, 0x7632, R45 ;  /* 0x00007632182d7816 */ /* 0x000fe2000000002d */
[----:B------:R0:W-:Y:S01]  /*4ab0*/  STL.S16 [R1+0x4], R16 ;  /* 0x0000041001007387 */ /* 0x0001e20000100600 */
        /* <DEDUP_REMOVED lines=41> */
.L_x_1211:
[----:B------:R-:W2:Y:S04]  /*4d50*/  LD.E.STRONG.GPU R19, desc[UR12][R16.64] ;  /* 0x0000000c10137980 */ /* 0x000ea8000c10f900 */
[----:B--2---:R-:W-:Y:S01]  /*4d60*/  CCTL.IVALL ;  /* 0x00000000ff00798f */ /* 0x004fe20002000000 */
[----:B------:R-:W-:Y:S05]  /*4d70*/  YIELD ;  /* 0x0000000000007946 */ /* 0x000fea0003800000 */
[----:B-----5:R-:W-:-:S04]  /*4d80*/  LOP3.LUT R19, R19, R18, RZ, 0x3c, !PT ;  /* 0x0000001213137212 */ /* 0x020fc800078e3cff */
[----:B------:R-:W-:-:S13]  /*4d90*/  ISETP.GT.AND P1, PT, R19, -0x1, PT ;  /* 0xffffffff1300780c */ /* 0x000fda0003f24270 */
[----:B------:R-:W-:Y:S05]  /*4da0*/  @P1 BRA `(.L_x_1211) ;  /* 0xfffffffc00e81947 */ /* 0x000fea000383ffff */
.L_x_1210:
[----:B------:R-:W-:Y:S05]  /*4db0*/  WARPSYNC.ALL ;  /* 0x0000000000007948 */ /* 0x000fea0003800000 */
[----:B------:R-:W-:Y:S06]  /*4dc0*/  BAR.SYNC.DEFER_BLOCKING 0x0 ;  /* 0x0000000000007b1d */ /* 0x000fec0000010000 */
[----:B------:R-:W-:Y:S05]  /*4dd0*/  BRA `(.L_x_1212) ;  /* 0x0000000000647947 */ /* 0x000fea0003800000 */
.L_x_1209:
        /* <DEDUP_REMOVED lines=17> */
.L_x_1214:
[----:B------:R-:W2:Y:S04]  /*4ef0*/  LD.E.STRONG.GPU R19, desc[UR12][R16.64] ;  /* 0x0000000c10137980 */ /* 0x000ea8000c10f900 */
[----:B--2---:R-:W-:Y:S01]  /*4f00*/  CCTL.IVALL ;  /* 0x00000000ff00798f */ /* 0x004fe20002000000 */
[----:B------:R-:W-:Y:S05]  /*4f10*/  YIELD ;  /* 0x0000000000007946 */ /* 0x000fea0003800000 */
[----:B-----5:R-:W-:-:S04]  /*4f20*/  LOP3.LUT R19, R19, R18, RZ, 0x3c, !PT ;  /* 0x0000001213137212 */ /* 0x020fc800078e3cff */
[----:B------:R-:W-:-:S13]  /*4f30*/  ISETP.GT.AND P1, PT, R19, -0x1, PT ;  /* 0xffffffff1300780c */ /* 0x000fda0003f24270 */
[----:B------:R-:W-:Y:S05]  /*4f40*/  @P1 BRA `(.L_x_1214) ;  /* 0xfffffffc00e81947 */ /* 0x000fea000383ffff */
.L_x_1213:
[----:B------:R-:W-:Y:S05]  /*4f50*/  WARPSYNC.ALL ;  /* 0x0000000000007948 */ /* 0x000fea0003800000 */
[----:B------:R-:W-:Y:S06]  /*4f60*/  BAR.SYNC.DEFER_BLOCKING 0x0 ;  /* 0x0000000000007b1d */ /* 0x000fec0000010000 */
.L_x_1212:
        /* <DEDUP_REMOVED lines=13> */
[----:B------:R-:W-:-:S04]  /*5040*/  LOP3.LUT R17, R49, 0xf, RZ, 0xc0, !PT ;  /* 0x0000000f31117812 */ /* 0x000fc800078ec0ff */
[----:B------:R-:W-:-:S04]  /*5050*/  IADD3 R16, R16, R17, RZ ;  /* 0x0000001110107210 */ /* 0x000fc80007ffe0ff */
        /* <DEDUP_REMOVED lines=21> */
.L_x_1216:
[----:B------:R-:W-:Y:S05]  /*51b0*/  BSYNC B0 ;  /* 0x0000000000007941 */ /* 0x000fea0003800000 */
.L_x_1215:
        /* <DEDUP_REMOVED lines=28> */
.L_x_1218:
[----:B------:R-:W-:Y:S05]  /*5380*/  BSYNC B0 ;  /* 0x0000000000007941 */ /* 0x000fea0003800000 */
.L_x_1217:
[----:B------:R-:W2:Y:S01]  /*5390*/  LDL R49, [R1+0xc0] ;  /* 0x0000c00001317983 */ /* 0x000ea20000100800 */
[----:B------:R-:W-:Y:S01]  /*53a0*/  SHF.L.U32 R50, R50, 0x10, RZ ;  /* 0x0000001032327819 */ /* 0x000fe200000006ff */
[----:B------:R-:W1:Y:S01]  /*53b0*/  S2UR UR7, SR_CgaCtaId ;  /* 0x00000000000779c3 */ /* 0x000e620000008800 */
[----:B------:R-:W-:Y:S01]  /*53c0*/  UMOV UR5, 0x400 ;  /* 0x0000040000057882 */ /* 0x000fe20000000000 */
[----:B------:R-:W3:Y:S01]  /*53d0*/  LDL.LU R20, [R1+0x28] ;  /* 0x0000280001147983 */ /* 0x000ee20000300800 */
[----:B------:R-:W-:Y:S01]  /*53e0*/  SHF.L.U32 R24, R24, 0x10, RZ ;  /* 0x0000001018187819 */ /* 0x000fe200000006ff */
[----:B------:R-:W-:Y:S02]  /*53f0*/  ULDC.64 UR16, c[0x0][0x210] ;  /* 0x0000840000107ab9 */ /* 0x000fe40000000a00 */
[----:B------:R-:W4:Y:S04]  /*5400*/  LDL.LU R22, [R1+0x44] ;  /* 0x0000440001167983 */ /* 0x000f280000300800 */
[----:B------:R-:W4:Y:S04]  /*5410*/  LDL.LU R23, [R1+0x2c] ;  /* 0x00002c0001177983 */ /* 0x000f280000300800 */
[----:B------:R-:W4:Y:S01]  /*5420*/  LDL.LU R21, [R1+0x48] ;  /* 0x0000480001157983 */ /* 0x000f220000300800 */
[----:B0-----:R-:W-:Y:S01]  /*5430*/  FADD.FTZ R18, -R14, R50 ;  /* 0x000000320e127221 */ /* 0x001fe20000010100 */
[----:B------:R-:W-:Y:S01]  /*5440*/  UIADD3 UR5, UR5, 0x5280, URZ ;  /* 0x0000528005057890 */ /* 0x000fe2000fffe03f */
[----:B------:R-:W-:Y:S01]  /*5450*/  SHF.L.U32 R47, R47, 0x10, RZ ;  /* 0x000000102f2f7819 */ /* 0x000fe200000006ff */
[----:B------:R-:W-:Y:S01]  /*5460*/  STL [R1+0xf8], R8 ;  /* 0x0000f80801007387 */ /* 0x000fe20000100800 */
[----:B------:R-:W-:Y:S01]  /*5470*/  FMUL.FTZ R18, R7, R18 ;  /* 0x0000001207127220 */ /* 0x000fe20000410000 */
[----:B------:R-:W-:-:S02]  /*5480*/  SHF.L.U32 R48, R48, 0x10, RZ ;  /* 0x0000001030307819 */ /* 0x000fc400000006ff */
[----:B------:R-:W-:Y:S01]  /*5490*/  SHF.L.U32 R46, R46, 0x10, RZ ;  /* 0x000000102e2e7819 */ /* 0x000fe200000006ff */
[----:B-----5:R-:W-:Y:S01]  /*54a0*/  FFMA.FTZ R16, R3, R18, R5 ;  /* 0x0000001203107223 */ /* 0x020fe20000010005 */
[----:B-1----:R-:W-:Y:S01]  /*54b0*/  ULEA UR5, UR7, UR5, 0x18 ;  /* 0x0000000507057291 */ /* 0x002fe2000f8ec03f */
[----:B------:R-:W-:Y:S02]  /*54c0*/  BAR.SYNC.DEFER_BLOCKING 0x0 ;  /* 0x0000000000007b1d */ /* 0x000fe40000010000 */
[----:B------:R-:W-:-:S06]  /*54d0*/  FMUL.FTZ R17, R16, -1.4426950216293334961 ;  /* 0xbfb8aa3b10117820 */ /* 0x000fcc0000410000 */
[----:B------:R-:W0:Y:S01]  /*54e0*/  MUFU.EX2 R17, R17 ;  /* 0x0000001100117308 */ /* 0x000e220000000800 */
[----:B------:R-:W-:Y:S01]  /*54f0*/  SHF.L.U32 R45, R45, 0x10, RZ ;  /* 0x000000102d2d7819 */ /* 0x000fe200000006ff */
[----:B------:R1:W-:Y:S01]  /*5500*/  STL [R1+0xf4], R9 ;  /* 0x0000f40901007387 */ /* 0x0003e20000100800 */
[----:B------:R-:W-:Y:S01]  /*5510*/  FADD.FTZ R46, -R14, R46 ;  /* 0x0000002e0e2e7221 */ /* 0x000fe20000010100 */
[----:B------:R-:W-:Y:S02]  /*5520*/  SHF.L.U32 R43, R43, 0x10, RZ ;  /* 0x000000102b2b7819 */ /* 0x000fe400000006ff */
[----:B------:R-:W-:Y:S04]  /*5530*/  STL [R1+0xf0], R15 ;  /* 0x0000f00f01007387 */ /* 0x000fe80000100800 */
[----:B------:R-:W-:Y:S04]  /*5540*/  STL [R1+0xec], R57 ;  /* 0x0000ec3901007387 */ /* 0x000fe80000100800 */
[----:B------:R-:W-:Y:S01]  /*5550*/  STL [R1+0xe8], R13 ;  /* 0x0000e80d01007387 */ /* 0x000fe20000100800 */
[----:B0-----:R-:W-:-:S03]  /*5560*/  FADD.FTZ R17, R17, 1 ;  /* 0x3f80000011117421 */ /* 0x001fc60000010000 */
[----:B------:R-:W-:Y:S04]  /*5570*/  STL [R1+0xe4], R12 ;  /* 0x0000e40c01007387 */ /* 0x000fe80000100800 */
[----:B------:R-:W-:Y:S01]  /*5580*/  STL [R1+0xe0], R11 ;  /* 0x0000e00b01007387 */ /* 0x000fe20000100800 */
[----:B------:R-:W0:Y:S03]  /*5590*/  MUFU.RCP R17, R17 ;  /* 0x0000001100117308 */ /* 0x000e260000001000 */
[----:B------:R-:W-:Y:S04]  /*55a0*/  STL [R1+0xd8], R10 ;  /* 0x0000d80a01007387 */ /* 0x000fe80000100800 */
[----:B-1----:R-:W4:Y:S04]  /*55b0*/  LDL.LU R9, [R1+0x1c] ;  /* 0x00001c0001097983 */ /* 0x002f280000300800 */
[----:B------:R-:W4:Y:S01]  /*55c0*/  LDL.LU R8, [R1+0x4c] ;  /* 0x00004c0001087983 */ /* 0x000f220000300800 */
[----:B0-----:R-:W-:-:S04]  /*55d0*/  FADD.FTZ R19, -R17, 1 ;  /* 0x3f80000011137421 */ /* 0x001fc80000010100 */
[----:B------:R-:W-:-:S04]  /*55e0*/  FFMA.FTZ R19, R16, R19, 1 ;  /* 0x3f80000010137423 */ /* 0x000fc80000010013 */
[----:B------:R-:W-:-:S04]  /*55f0*/  FMUL.FTZ R19, R17, R19 ;  /* 0x0000001311137220 */ /* 0x000fc80000410000 */
[----:B------:R-:W-:Y:S01]  /*5600*/  FMUL.FTZ R19, R24, R19 ;  /* 0x0000001318137220 */ /* 0x000fe20000410000 */
[----:B--2---:R-:W-:-:S06]  /*5610*/  LEA R16, R49, UR5, 0x3 ;  /* 0x0000000531107c11 */ /* 0x004fcc000f8e18ff */
[----:B------:R-:W3:Y:S02]  /*5620*/  LDS.64 R16, [R16] ;  /* 0x0000000010107984 */ /* 0x000ee40000000a00 */
[--C-:B---3--:R-:W-:Y:S01]  /*5630*/  FFMA.FTZ R20, R0, R20, -R16.reuse ;  /* 0x0000001400147223 */ /* 0x108fe20000010810 */
[----:B------:R-:W-:-:S03]  /*5640*/  FFMA.FTZ R19, R3, R19, -R16 ;  /* 0x0000001303137223 */ /* 0x000fc60000010810 */
[----:B----4-:R-:W-:Y:S01]  /*5650*/  FFMA.FTZ R20, R22, -R17, R20 ;  /* 0x8000001116147223 */ /* 0x010fe20000010014 */
[----:B------:R-:W-:Y:S01]  /*5660*/  SHF.L.U32 R22, R51, 0x10, RZ ;  /* 0x0000001033167819 */ /* 0x000fe200000006ff */
[----:B------:R-:W-:Y:S01]  /*5670*/  FFMA.FTZ R18, -R17, R18, R19 ;  /* 0x0000001211127223 */ /* 0x000fe20000010113 */
[----:B------:R-:W-:-:S03]  /*5680*/  FFMA.FTZ R19, R2, R23, -R16 ;  /* 0x0000001702137223 */ /* 0x000fc60000010810 */
[----:B------:R-:W-:Y:S01]  /*5690*/  FADD.FTZ R22, -R14, R22 ;  /* 0x000000160e167221 */ /* 0x000fe20000010100 */
[----:B------:R-:W-:Y:S01]  /*56a0*/  FFMA.FTZ R19, R21, -R17, R19 ;  /* 0x8000001115137223 */ /* 0x000fe20000010013 */
[C---:B------:R-:W-:Y:S01]  /*56b0*/  FMUL.FTZ R21, R7.reuse, R20 ;  /* 0x0000001407157220 */ /* 0x040fe20000410000 */
        /* <DEDUP_REMOVED lines=12> */
[----:B------:R-:W-:-:S04]  /*5780*/  FMUL.FTZ R22, R7, R22 ;  /* 0x0000001607167220 */ /* 0x000fc80000410000 */
[----:B------:R-:W-:-:S04]  /*5790*/  FFMA.FTZ R24, R3, R22, R5 ;  /* 0x0000001603187223 */ /* 0x000fc80000010005 */
[----:B------:R-:W-:-:S06]  /*57a0*/  FMUL.FTZ R23, R24, -1.4426950216293334961 ;  /* 0xbfb8aa3b18177820 */ /* 0x000fcc0000410000 */
[----:B------:R-:W0:Y:S01]  /*57b0*/  MUFU.EX2 R23, R23 ;  /* 0x0000001700177308 */ /* 0x000e220000000800 */
[----:B------:R-:W-:Y:S01]  /*57c0*/  FMUL.FTZ R21, R48, R21 ;  /* 0x0000001530157220 */ /* 0x000fe20000410000 */
[----:B0-----:R-:W-:-:S06]  /*57d0*/  FADD.FTZ R23, R23, 1 ;  /* 0x3f80000017177421 */ /* 0x001fcc0000010000 */
[----:B------:R-:W0:Y:S02]  /*57e0*/  MUFU.RCP R48, R23 ;  /* 0x0000001700307308 */ /* 0x000e240000001000 */
[----:B0-----:R-:W-:-:S04]  /*57f0*/  FADD.FTZ R47, -R48, 1 ;  /* 0x3f800000302f7421 */ /* 0x001fc80000010100 */
[----:B------:R-:W-:Y:S01]  /*5800*/  FFMA.FTZ R47, R24, R47, 1 ;  /* 0x3f800000182f7423 */ /* 0x000fe2000001002f */
[----:B------:R-:W-:-:S03]  /*5810*/  FMUL.FTZ R24, R7, R46 ;  /* 0x0000002e07187220 */ /* 0x000fc60000410000 */
[----:B------:R-:W-:Y:S01]  /*5820*/  FMUL.FTZ R48, R48, R47 ;  /* 0x0000002f30307220 */ /* 0x000fe20000410000 */
[----:B------:R-:W-:-:S04]  /*5830*/  FFMA.FTZ R47, R4, R24, R6 ;  /* 0x00000018042f7223 */ /* 0x000fc80000010006 */
[----:B------:R-:W-:-:S06]  /*5840*/  FMUL.FTZ R46, R47, -1.4426950216293334961 ;  /* 0xbfb8aa3b2f2e7820 */ /* 0x000fcc0000410000 */
[----:B------:R-:W0:Y:S01]  /*5850*/  MUFU.EX2 R46, R46 ;  /* 0x0000002e002e7308 */ /* 0x000e220000000800 */
[----:B------:R-:W-:Y:S01]  /*5860*/  SHF.L.U32 R49, R42, 0x10, RZ ;  /* 0x000000102a317819 */ /* 0x000fe200000006ff */
[----:B0-----:R-:W-:-:S06]  /*5870*/  FADD.FTZ R46, R46, 1 ;  /* 0x3f8000002e2e7421 */ /* 0x001fcc0000010000 */
[----:B------:R-:W0:Y:S01]  /*5880*/  MUFU.RCP R46, R46 ;  /* 0x0000002e002e7308 */ /* 0x000e220000001000 */
[----:B------:R-:W-:Y:S01]  /*5890*/  FMUL.FTZ R42, R45, R48 ;  /* 0x000000302d2a7220 */ /* 0x000fe20000410000 */
        /* <DEDUP_REMOVED lines=85> */
[----:B------:R-:W-:Y:S01]  /*5df0*/  FFMA.FTZ R23, R0, R9, -R16 ;  /* 0x0000000900177223 */ /* 0x000fe20000010810 */
[----:B------:R-:W-:Y:S01]  /*5e00*/  SHF.L.U32 R37, R37, 0x10, RZ ;  /* 0x0000001025257819 */ /* 0x000fe200000006ff */
[----:B0-----:R-:W-:-:S06]  /*5e10*/  FADD.FTZ R46, R46, 1 ;  /* 0x3f8000002e2e7421 */ /* 0x001fcc0000010000 */
[----:B------:R-:W0:Y:S01]  /*5e20*/  MUFU.RCP R46, R46 ;  /* 0x0000002e002e7308 */ /* 0x000e220000001000 */
[----:B------:R-:W-:Y:S01]  /*5e30*/  FFMA.FTZ R23, R8, -R17, R23 ;  /* 0x8000001108177223 */ /* 0x000fe20000010017 */
[----:B------:R-:W-:Y:S01]  /*5e40*/  SHF.L.U32 R49, R35, 0x10, RZ ;  /* 0x0000001023317819 */ /* 0x000fe200000006ff */
[----:B------:R-:W2:Y:S04]  /*5e50*/  LDL.LU R8, [R1+0x4] ;  /* 0x0000040001087983 */ /* 0x000ea80000300800 */
[----:B------:R-:W3:Y:S01]  /*5e60*/  LDL.LU R51, [R1+0x38] ;  /* 0x0000380001337983 */ /* 0x000ee20000300800 */
[----:B------:R-:W-:-:S03]  /*5e70*/  FMUL.FTZ R35, R37, R48 ;  /* 0x0000003025237220 */ /* 0x000fc60000410000 */
[----:B------:R-:W4:Y:S01]  /*5e80*/  LDL.LU R15, [R1+0x34] ;  /* 0x00003400010f7983 */ /* 0x000f220000300800 */
[----:B------:R-:W-:Y:S01]  /*5e90*/  FADD.FTZ R37, -R14, R49 ;  /* 0x000000310e257221 */ /* 0x000fe20000010100 */
[----:B------:R-:W-:Y:S02]  /*5ea0*/  SHF.L.U32 R40, R40, 0x10, RZ ;  /* 0x0000001028287819 */ /* 0x000fe400000006ff */
[----:B------:R-:W-:Y:S01]  /*5eb0*/  SHF.L.U32 R41, R41, 0x10, RZ ;  /* 0x0000001029297819 */ /* 0x000fe200000006ff */
[----:B------:R-:W-:Y:S01]  /*5ec0*/  FMUL.FTZ R37, R7, R37 ;  /* 0x0000002507257220 */ /* 0x000fe20000410000 */
[----:B0-----:R-:W-:Y:S01]  /*5ed0*/  FADD.FTZ R48, -R46, 1 ;  /* 0x3f8000002e307421 */ /* 0x001fe20000010100 */
[----:B------:R-:W-:Y:S01]  /*5ee0*/  SHF.L.U32 R44, R44, 0x10, RZ ;  /* 0x000000102c2c7819 */ /* 0x000fe200000006ff */
[----:B------:R-:W3:Y:S02]  /*5ef0*/  LDL.LU R13, [R1+0x64] ;  /* 0x00006400010d7983 */ /* 0x000ee40000300800 */
[----:B------:R-:W-:Y:S01]  /*5f00*/  FFMA.FTZ R48, R47, R48, 1 ;  /* 0x3f8000002f307423 */ /* 0x000fe20000010030 */
[----:B------:R-:W-:Y:S01]  /*5f10*/  FFMA.FTZ R47, R4, R37, R6 ;  /* 0x00000025042f7223 */ /* 0x000fe20000010006 */
[----:B------:R-:W-:Y:S01]  /*5f20*/  SHF.L.U32 R49, R38, 0x10, RZ ;  /* 0x0000001026317819 */ /* 0x000fe200000006ff */
[----:B------:R-:W3:Y:S01]  /*5f30*/  LDL.LU R12, [R1+0x60] ;  /* 0x00006000010c7983 */ /* 0x000ee20000300800 */
[----:B------:R-:W-:Y:S01]  /*5f40*/  FMUL.FTZ R48, R46, R48 ;  /* 0x000000302e307220 */ /* 0x000fe20000410000 */
[----:B------:R-:W-:Y:S01]  /*5f50*/  FMUL.FTZ R46, R47, -1.4426950216293334961 ;  /* 0xbfb8aa3b2f2e7820 */ /* 0x000fe20000410000 */
[----:B------:R-:W-:Y:S01]  /*5f60*/  SHF.L.U32 R59, R59, 0x10, RZ ;  /* 0x000000103b3b7819 */ /* 0x000fe200000006ff */
[----:B------:R-:W3:Y:S04]  /*5f70*/  LDL.LU R11, [R1+0x14] ;  /* 0x00001400010b7983 */ /* 0x000ee80000300800 */
[----:B------:R-:W0:Y:S01]  /*5f80*/  MUFU.EX2 R46, R46 ;  /* 0x0000002e002e7308 */ /* 0x000e220000000800 */
[----:B------:R-:W-:Y:S01]  /*5f90*/  FMUL.FTZ R38, R40, R48 ;  /* 0x0000003028267220 */ /* 0x000fe20000410000 */
[----:B------:R-:W-:Y:S01]  /*5fa0*/  FADD.FTZ R59, -R14, R59 ;  /* 0x0000003b0e3b7221 */ /* 0x000fe20000010100 */
[----:B------:R-:W3:Y:S01]  /*5fb0*/  LDL.LU R10, [R1+0x68] ;  /* 0x00006800010a7983 */ /* 0x000ee20000300800 */
[----:B0-----:R-:W-:-:S06]  /*5fc0*/  FADD.FTZ R46, R46, 1 ;  /* 0x3f8000002e2e7421 */ /* 0x001fcc0000010000 */
[----:B------:R-:W0:Y:S01]  /*5fd0*/  MUFU.RCP R46, R46 ;  /* 0x0000002e002e7308 */ /* 0x000e220000001000 */
        /* <DEDUP_REMOVED lines=34> */
[----:B------:R-:W-:Y:S01]  /*6200*/  SHF.L.U32 R14, R60, 0x10, RZ ;  /* 0x000000103c0e7819 */ /* 0x000fe200000006ff */
[----:B------:R-:W-:-:S04]  /*6210*/  FMUL.FTZ R59, R7, R59 ;  /* 0x0000003b073b7220 */ /* 0x000fc80000410000 */
[----:B------:R-:W-:Y:S01]  /*6220*/  FMUL.FTZ R14, R14, R48 ;  /* 0x000000300e0e7220 */ /* 0x000fe20000410000 */
[----:B------:R-:W-:Y:S01]  /*6230*/  FFMA.FTZ R49, R4, R59, R6 ;  /* 0x0000003b04317223 */ /* 0x000fe20000010006 */
[----:B0-----:R-:W-:-:S04]  /*6240*/  FADD.FTZ R48, -R47, 1 ;  /* 0x3f8000002f307421 */ /* 0x001fc80000010100 */
[----:B------:R-:W-:Y:S01]  /*6250*/  FFMA.FTZ R50, R50, R48, 1 ;  /* 0x3f80000032327423 */ /* 0x000fe20000010030 */
[----:B------:R-:W-:-:S06]  /*6260*/  FMUL.FTZ R48, R49, -1.4426950216293334961 ;  /* 0xbfb8aa3b31307820 */ /* 0x000fcc0000410000 */
[----:B------:R-:W0:Y:S02]  /*6270*/  MUFU.EX2 R48, R48 ;  /* 0x0000003000307308 */ /* 0x000e240000000800 */
[----:B0-----:R-:W-:-:S06]  /*6280*/  FADD.FTZ R48, R48, 1 ;  /* 0x3f80000030307421 */ /* 0x001fcc0000010000 */
[----:B------:R-:W0:Y:S01]  /*6290*/  MUFU.RCP R48, R48 ;  /* 0x0000003000307308 */ /* 0x000e220000001000 */
[----:B------:R-:W-:Y:S01]  /*62a0*/  FMUL.FTZ R50, R47, R50 ;  /* 0x000000322f327220 */ /* 0x000fe20000410000 */
[----:B------:R-:W-:Y:S01]  /*62b0*/  SHF.L.U32 R58, R61, 0x10, RZ ;  /* 0x000000103d3a7819 */ /* 0x000fe200000006ff */
[----:B0-----:R-:W-:-:S04]  /*62c0*/  FADD.FTZ R47, -R48, 1 ;  /* 0x3f800000302f7421 */ /* 0x001fc80000010100 */
[----:B------:R-:W-:Y:S02]  /*62d0*/  FFMA.FTZ R47, R49, R47, 1 ;  /* 0x3f800000312f7423 */ /* 0x000fe4000001002f */
[----:B------:R-:W3:Y:S02]  /*62e0*/  LDL.LU R49, [R1+0x30] ;  /* 0x0000300001317983 */ /* 0x000ee40000300800 */
[----:B------:R-:W-:Y:S02]  /*62f0*/  FMUL.FTZ R60, R48, R47 ;  /* 0x0000002f303c7220 */ /* 0x000fe40000410000 */
[----:B------:R-:W3:Y:S01]  /*6300*/  LDL.LU R48, [R1+0x18] ;  /* 0x0000180001307983 */ /* 0x000ee20000300800 */
[----:B--2---:R-:W-:Y:S01]  /*6310*/  SHF.L.U32 R47, R8, 0x10, RZ ;  /* 0x00000010082f7819 */ /* 0x004fe200000006ff */
[----:B------:R-:W-:Y:S02]  /*6320*/  FMUL.FTZ R58, R58, R50 ;  /* 0x000000323a3a7220 */ /* 0x000fe40000410000 */
[----:B------:R-:W2:Y:S01]  /*6330*/  LDL.LU R8, [R1+0x5c] ;  /* 0x00005c0001087983 */ /* 0x000ea20000300800 */
[----:B----4-:R-:W-:-:S03]  /*6340*/  FFMA.FTZ R50, R0, R15, -R16 ;  /* 0x0000000f00327223 */ /* 0x010fc60000010810 */
[----:B------:R-:W4:Y:S04]  /*6350*/  LDL.LU R9, [R1+0x54] ;  /* 0x0000540001097983 */ /* 0x000f280000300800 */
[----:B------:R-:W4:Y:S04]  /*6360*/  LDL.LU R15, [R1+0x58] ;  /* 0x00005800010f7983 */ /* 0x000f280000300800 */
[----:B------:R-:W4:Y:S01]  /*6370*/  LDL.LU R57, [R1+0x50] ;  /* 0x0000500001397983 */ /* 0x000f220000300800 */
[----:B---3--:R-:W-:Y:S01]  /*6380*/  FFMA.FTZ R51, R2, R51, -R16 ;  /* 0x0000003302337223 */ /* 0x008fe20000010810 */
[----:B------:R-:W-:Y:S01]  /*6390*/  FMUL.FTZ R60, R47, R60 ;  /* 0x0000003c2f3c7220 */ /* 0x000fe20000410000 */
[----:B------:R-:W-:-:S02]  /*63a0*/  FFMA.FTZ R50, R12, -R17, R50 ;  /* 0x800000110c327223 */ /* 0x000fc40000010032 */
[----:B------:R-:W-:Y:S01]  /*63b0*/  FFMA.FTZ R51, R13, -R17, R51 ;  /* 0x800000110d337223 */ /* 0x000fe20000010033 */
[--C-:B------:R-:W-:Y:S01]  /*63c0*/  FFMA.FTZ R47, R2, R11, -R16.reuse ;  /* 0x0000000b022f7223 */ /* 0x100fe20000010810 */
[----:B------:R-:W3:Y:S01]  /*63d0*/  LDL.LU R13, [R1+0x40] ;  /* 0x00004000010d7983 */ /* 0x000ee20000300800 */
[----:B------:R-:W-:-:S03]  /*63e0*/  FFMA.FTZ R56, R0, R56, -R16 ;  /* 0x0000003800387223 */ /* 0x000fc60000010810 */
[----:B------:R-:W3:Y:S04]  /*63f0*/  LDL.LU R12, [R1+0x3c] ;  /* 0x00003c00010c7983 */ /* 0x000ee80000300800 */
[----:B------:R-:W3:Y:S01]  /*6400*/  LDL.LU R11, [R1+0x24] ;  /* 0x00002400010b7983 */ /* 0x000ee20000300800 */
[C-C-:B------:R-:W-:Y:S01]  /*6410*/  FFMA.FTZ R55, R2.reuse, R55, -R16.reuse ;  /* 0x0000003702377223 */ /* 0x140fe20000010810 */
[--C-:B------:R-:W-:Y:S01]  /*6420*/  FFMA.FTZ R49, R2, R49, -R16.reuse ;  /* 0x0000003102317223 */ /* 0x100fe20000010810 */
[----:B------:R-:W-:-:S03]  /*6430*/  FFMA.FTZ R48, R0, R48, -R16 ;  /* 0x0000003000307223 */ /* 0x000fc60000010810 */
[-C--:B------:R-:W-:Y:S02]  /*6440*/  FFMA.FTZ R49, R10, -R17.reuse, R49 ;  /* 0x800000110a317223 */ /* 0x080fe40000010031 */
[----:B------:R-:W3:Y:S01]  /*6450*/  LDL.LU R10, [R1+0x8] ;  /* 0x00000800010a7983 */ /* 0x000ee20000300800 */
[----:B--2---:R-:W-:-:S03]  /*6460*/  FFMA.FTZ R48, R8, -R17, R48 ;  /* 0x8000001108307223 */ /* 0x004fc60000010030 */
[----:B------:R-:W2:Y:S01]  /*6470*/  LDL.LU R61, [R1] ;  /* 0x00000000013d7983 */ /* 0x000ea20000300800 */
[----:B----4-:R-:W-:-:S03]  /*6480*/  FFMA.FTZ R47, R9, -R17, R47 ;  /* 0x80000011092f7223 */ /* 0x010fc6000001002f */
[----:B------:R-:W4:Y:S01]  /*6490*/  LDL.LU R8, [R1+0xf8] ;  /* 0x0000f80001087983 */ /* 0x000f220000300800 */
[----:B------:R-:W-:-:S03]  /*64a0*/  FFMA.FTZ R56, R15, -R17, R56 ;  /* 0x800000110f387223 */ /* 0x000fc60000010038 */
[----:B------:R-:W2:Y:S01]  /*64b0*/  LDL.LU R9, [R1+0xf4] ;  /* 0x0000f40001097983 */ /* 0x000ea20000300800 */
[----:B------:R-:W-:-:S03]  /*64c0*/  FFMA.FTZ R55, R57, -R17, R55 ;  /* 0x8000001139377223 */ /* 0x000fc60000010037 */
[----:B------:R-:W2:Y:S04]  /*64d0*/  LDL.LU R15, [R1+0xf0] ;  /* 0x0000f000010f7983 */ /* 0x000ea80000300800 */
[----:B------:R-:W2:Y:S01]  /*64e0*/  LDL.LU R57, [R1+0xec] ;  /* 0x0000ec0001397983 */ /* 0x000ea20000300800 */
[--C-:B------:R-:W-:Y:S01]  /*64f0*/  FFMA.FTZ R54, R0, R54, -R16.reuse ;  /* 0x0000003600367223 */ /* 0x100fe20000010810 */
[--C-:B------:R-:W-:Y:S01]  /*6500*/  FFMA.FTZ R53, R2, R53, -R16.reuse ;  /* 0x0000003502357223 */ /* 0x100fe20000010810 */
[----:B------:R-:W-:Y:S02]  /*6510*/  FFMA.FTZ R52, R0, R52, -R16 ;  /* 0x0000003400347223 */ /* 0x000fe40000010810 */
[-C--:B---3--:R-:W-:Y:S01]  /*6520*/  FFMA.FTZ R54, R13, -R17.reuse, R54 ;  /* 0x800000110d367223 */ /* 0x088fe20000010036 */
[-C--:B------:R-:W-:Y:S01]  /*6530*/  FFMA.FTZ R53, R12, -R17.reuse, R53 ;  /* 0x800000110c357223 */ /* 0x080fe20000010035 */
[----:B------:R1:W5:Y:S01]  /*6540*/  LDL.LU R13, [R1+0xe8] ;  /* 0x0000e800010d7983 */ /* 0x0003620000300800 */
[----:B------:R-:W-:-:S03]  /*6550*/  FFMA.FTZ R52, R11, -R17, R52 ;  /* 0x800000110b347223 */ /* 0x000fc60000010034 */
[----:B------:R1:W5:Y:S04]  /*6560*/  LDL.LU R12, [R1+0xe4] ;  /* 0x0000e400010c7983 */ /* 0x0003680000300800 */
[----:B------:R1:W5:Y:S01]  /*6570*/  LDL.LU R11, [R1+0xe0] ;  /* 0x0000e000010b7983 */ /* 0x0003620000300800 */
[C-C-:B------:R-:W-:Y:S01]  /*6580*/  FFMA.FTZ R31, R4.reuse, R31, -R16.reuse ;  /* 0x0000001f041f7223 */ /* 0x140fe20000010810 */
[----:B------:R-:W-:-:S03]  /*6590*/  FFMA.FTZ R25, R4, R25, -R16 ;  /* 0x0000001904197223 */ /* 0x000fc60000010810 */
[C---:B------:R-:W-:Y:S01]  /*65a0*/  FFMA.FTZ R31, -R17.reuse, R29, R31 ;  /* 0x0000001d111f7223 */ /* 0x040fe2000001011f */
[----:B------:R-:W-:Y:S01]  /*65b0*/  FFMA.FTZ R25, -R17, R24, R25 ;  /* 0x0000001811197223 */ /* 0x000fe20000010119 */
[--C-:B----4-:R-:W-:Y:S01]  /*65c0*/  FFMA.FTZ R8, R2, R8, -R16.reuse ;  /* 0x0000000802087223 */ /* 0x110fe20000010810 */
[----:B--2---:R-:W-:-:S03]  /*65d0*/  FFMA.FTZ R9, R0, R9, -R16 ;  /* 0x0000000900097223 */ /* 0x004fc60000010810 */
[----:B------:R-:W-:Y:S02]  /*65e0*/  FFMA.FTZ R8, R10, -R17, R8 ;  /* 0x800000110a087223 */ /* 0x000fe40000010008 */
[----:B------:R1:W5:Y:S01]  /*65f0*/  LDL.LU R10, [R1+0xd8] ;  /* 0x0000d800010a7983 */ /* 0x0003620000300800 */
[----:B------:R-:W-:Y:S01]  /*6600*/  FFMA.FTZ R15, R2, R15, -R16 ;  /* 0x0000000f020f7223 */ /* 0x000fe20000010810 */
[-C--:B------:R-:W-:Y:S02]  /*6610*/  FFMA.FTZ R9, R61, -R17.reuse, R9 ;  /* 0x800000113d097223 */ /* 0x080fe40000010009 */
[----:B------:R-:W2:Y:S01]  /*6620*/  LDL.LU R61, [R1+0x90] ;  /* 0x00009000013d7983 */ /* 0x000ea20000300800 */
[----:B------:R-:W-:-:S03]  /*6630*/  FFMA.FTZ R15, R57, -R17, R15 ;  /* 0x80000011390f7223 */ /* 0x000fc6000001000f */
[----:B------:R-:W3:Y:S04]  /*6640*/  LDL.LU R57, [R1+0x8c] ;  /* 0x00008c0001397983 */ /* 0x000ee80000300800 */
[----:B------:R-:W4:Y:S04]  /*6650*/  LDL.LU R29, [R1+0x94] ;  /* 0x00009400011d7983 */ /* 0x000f280000300800 */
        /* <DEDUP_REMOVED lines=14> */
[C---:B------:R-:W-:Y:S01]  /*6740*/  FFMA.FTZ R21, -R17.reuse, R20, R21 ;  /* 0x0000001411157223 */ /* 0x040fe20000010115 */
        /* <DEDUP_REMOVED lines=11> */
[----:B------:R-:W-:Y:S01]  /*6800*/  FFMA.FTZ R60, -R17, R59, R60 ;  /* 0x0000003b113c7223 */ /* 0x000fe2000001013c */
[----:B------:R-:W4:Y:S01]  /*6810*/  LDL.LU R33, [R1+0x98] ;  /* 0x0000980001217983 */ /* 0x000f220000300800 */
[C---:B------:R-:W-:Y:S01]  /*6820*/  FMUL.FTZ R20, R7.reuse, R8 ;  /* 0x0000000807147220 */ /* 0x040fe20000410000 */
[C---:B------:R-:W-:Y:S01]  /*6830*/  FMUL.FTZ R19, R7.reuse, R19 ;  /* 0x0000001307137220 */ /* 0x040fe20000410000 */
[C---:B------:R-:W-:Y:S01]  /*6840*/  FMUL.FTZ R21, R7.reuse, R21 ;  /* 0x0000001507157220 */ /* 0x040fe20000410000 */
[----:B------:R-:W-:Y:S01]  /*6850*/  PRMT R8, R18, 0x7632, R8 ;  /* 0x0000763212087816 */ /* 0x000fe20000000008 */
[----:B------:R-:W4:Y:S01]  /*6860*/  LDL.LU R28, [R1+0xac] ;  /* 0x0000ac00011c7983 */ /* 0x000f220000300800 */
[C---:B------:R-:W-:Y:S01]  /*6870*/  FMUL.FTZ R23, R7.reuse, R23 ;  /* 0x0000001707177220 */ /* 0x040fe20000410000 */
[----:B------:R-:W-:Y:S01]  /*6880*/  FMUL.FTZ R42, R7, R42 ;  /* 0x0000002a072a7220 */ /* 0x000fe20000410000 */
[----:B------:R-:W-:Y:S01]  /*6890*/  F2FP.BF16.F32.PACK_AB R19, R21, R19 ;  /* 0x000000131513723e */ /* 0x000fe200000010ff */
        /* <DEDUP_REMOVED lines=26> */
[----:B------:R-:W-:-:S02]  /*6a40*/  PRMT R7, R19, 0x7632, R7 ;  /* 0x0000763213077816 */ /* 0x000fc40000000007 */
[----:B------:R-:W-:Y:S02]  /*6a50*/  F2FP.BF16.F32.PACK_AB R23, R42, R23 ;  /* 0x000000172a17723e */ /* 0x000fe400000010ff */
[----:B---3--:R-:W-:-:S04]  /*6a60*/  IADD3 R16, P1, R57, UR16, RZ ;  /* 0x0000001039107c10 */ /* 0x008fc8000ff3e0ff */
[----:B--2---:R-:W-:-:S05]  /*6a70*/  IADD3.X R17, R61, UR17, RZ, P1, !PT ;  /* 0x000000113d117c10 */ /* 0x004fca0008ffe4ff */
[----:B------:R4:W-:Y:S04]  /*6a80*/  STG.E.U16 desc[UR12][R16.64+0x2], R8 ;  /* 0x0000020810007986 */ /* 0x0009e8000c10150c */
[----:B------:R0:W-:Y:S01]  /*6a90*/  STG.E.U16 desc[UR12][R16.64], R18 ;  /* 0x0000001210007986 */ /* 0x0001e2000c10150c */
[----:B----4-:R-:W-:-:S03]  /*6aa0*/  IADD3 R8, P1, R29, UR16, RZ ;  /* 0x000000101d087c10 */ /* 0x010fc6000ff3e0ff */
[----:B------:R-:W2:Y:S01]  /*6ab0*/  LDL.LU R29, [R1+0xbc] ;  /* 0x0000bc00011d7983 */ /* 0x000ea20000300800 */
[----:B------:R-:W-:-:S03]  /*6ac0*/  IADD3.X R9, R24, UR17, RZ, P1, !PT ;  /* 0x0000001118097c10 */ /* 0x000fc60008ffe4ff */
[----:B------:R-:W3:Y:S01]  /*6ad0*/  LDL.LU R24, [R1+0xb4] ;  /* 0x0000b40001187983 */ /* 0x000ee20000300800 */
[----:B0-----:R-:W-:-:S03]  /*6ae0*/  PRMT R18, R23, 0x7632, R18 ;  /* 0x0000763217127816 */ /* 0x001fc60000000012 */
[----:B------:R-:W-:Y:S04]  /*6af0*/  STG.E.U16 desc[UR12][R16.64+0x4], R19 ;  /* 0x0000041310007986 */ /* 0x000fe8000c10150c */
[----:B------:R-:W-:Y:S04]  /*6b00*/  STG.E.U16 desc[UR12][R16.64+0x6], R7 ;  /* 0x0000060710007986 */ /* 0x000fe8000c10150c */
[----:B------:R0:W-:Y:S04]  /*6b10*/  STG.E.U16 desc[UR12][R8.64], R23 ;  /* 0x0000001708007986 */ /* 0x0001e8000c10150c */
[----:B0-----:R-:W4:Y:S01]  /*6b20*/  LDL.LU R23, [R1+0xb8] ;  /* 0x0000b80001177983 */ /* 0x001f220000300800 */
[----:B------:R-:W-:-:S02]  /*6b30*/  F2FP.BF16.F32.PACK_AB R25, R25, R51 ;  /* 0x000000331919723e */ /* 0x000fc400000010ff */
[----:B------:R-:W-:Y:S02]  /*6b40*/  IADD3 R16, P1, R33, UR16, RZ ;  /* 0x0000001021107c10 */ /* 0x000fe4000ff3e0ff */
[----:B------:R-:W-:Y:S02]  /*6b50*/  PRMT R7, R25, 0x7632, R7 ;  /* 0x0000763219077816 */ /* 0x000fe40000000007 */
[----:B------:R-:W-:Y:S02]  /*6b60*/  F2FP.BF16.F32.PACK_AB R26, R26, R50 ;  /* 0x000000321a1a723e */ /* 0x000fe400000010ff */
[----:B------:R-:W-:Y:S02]  /*6b70*/  F2FP.BF16.F32.PACK_AB R27, R27, R49 ;  /* 0x000000311b1b723e */ /* 0x000fe400000010ff */
[----:B------:R-:W-:Y:S01]  /*6b80*/  IADD3.X R17, R28, UR17, RZ, P1, !PT ;  /* 0x000000111c117c10 */ /* 0x000fe20008ffe4ff */
[----:B------:R0:W-:Y:S01]  /*6b90*/  STG.E.U16 desc[UR12][R8.64+0x2], R18 ;  /* 0x0000021208007986 */ /* 0x0001e2000c10150c */
[----:B------:R-:W-:-:S03]  /*6ba0*/  PRMT R19, R27, 0x7632, R19 ;  /* 0x000076321b137816 */ /* 0x000fc60000000013 */
[----:B------:R-:W4:Y:S04]  /*6bb0*/  LDL.LU R28, [R1+0x9c] ;  /* 0x00009c00011c7983 */ /* 0x000f280000300800 */
[----:B------:R-:W-:Y:S01]  /*6bc0*/  STG.E.U16 desc[UR12][R8.64+0x4], R25 ;  /* 0x0000041908007986 */ /* 0x000fe2000c10150c */
[----:B0-----:R-:W-:-:S03]  /*6bd0*/  PRMT R18, R26, 0x7632, R18 ;  /* 0x000076321a127816 */ /* 0x001fc60000000012 */
[----:B------:R0:W-:Y:S01]  /*6be0*/  STG.E.U16 desc[UR12][R8.64+0x6], R7 ;  /* 0x0000060708007986 */ /* 0x0001e2000c10150c */
[----:B------:R-:W-:-:S03]  /*6bf0*/  F2FP.BF16.F32.PACK_AB R30, R30, R48 ;  /* 0x000000301e1e723e */ /* 0x000fc600000010ff */
[----:B------:R1:W-:Y:S04]  /*6c00*/  STG.E.U16 desc[UR12][R16.64], R26 ;  /* 0x0000001a10007986 */ /* 0x0003e8000c10150c */
[----:B------:R-:W-:Y:S01]  /*6c10*/  STG.E.U16 desc[UR12][R16.64+0x2], R18 ;  /* 0x0000021210007986 */ /* 0x000fe2000c10150c */
[----:B0-----:R-:W-:-:S03]  /*6c20*/  IADD3 R8, P1, R32, UR16, RZ ;  /* 0x0000001020087c10 */ /* 0x001fc6000ff3e0ff */
[----:B------:R-:W-:Y:S04]  /*6c30*/  STG.E.U16 desc[UR12][R16.64+0x4], R27 ;  /* 0x0000041b10007986 */ /* 0x000fe8000c10150c */
[----:B-1----:R-:W4:Y:S04]  /*6c40*/  LDL.LU R26, [R1+0xa0] ;  /* 0x0000a000011a7983 */ /* 0x002f280000300800 */
[----:B------:R-:W4:Y:S04]  /*6c50*/  LDL.LU R25, [R1+0x84] ;  /* 0x0000840001197983 */ /* 0x000f280000300800 */
[----:B------:R3:W-:Y:S01]  /*6c60*/  STG.E.U16 desc[UR12][R16.64+0x6], R19 ;  /* 0x0000061310007986 */ /* 0x0007e2000c10150c */
[----:B------:R-:W-:-:S02]  /*6c70*/  PRMT R22, R30, 0x7632, R22 ;  /* 0x000076321e167816 */ /* 0x000fc40000000016 */
[----:B--2---:R-:W-:Y:S02]  /*6c80*/  IADD3.X R9, R29, UR17, RZ, P1, !PT ;  /* 0x000000111d097c10 */ /* 0x004fe40008ffe4ff */
[----:B---3--:R-:W-:Y:S02]  /*6c90*/  IADD3 R16, P1, R24, UR16, RZ ;  /* 0x0000001018107c10 */ /* 0x008fe4000ff3e0ff */
[----:B------:R-:W2:Y:S04]  /*6ca0*/  LDL.LU R24, [R1+0x88] ;  /* 0x0000880001187983 */ /* 0x000ea80000300800 */
[----:B------:R0:W-:Y:S01]  /*6cb0*/  STG.E.U16 desc[UR12][R8.64+0x2], R22 ;  /* 0x0000021608007986 */ /* 0x0001e2000c10150c */
[----:B----4-:R-:W-:-:S03]  /*6cc0*/  IADD3.X R17, R23, UR17, RZ, P1, !PT ;  /* 0x0000001117117c10 */ /* 0x010fc60008ffe4ff */
[----:B------:R-:W3:Y:S04]  /*6cd0*/  LDL.LU R23, [R1+0x7c] ;  /* 0x00007c0001177983 */ /* 0x000ee80000300800 */
[----:B0-----:R-:W4:Y:S01]  /*6ce0*/  LDL.LU R22, [R1+0x80] ;  /* 0x0000800001167983 */ /* 0x001f220000300800 */
[----:B------:R-:W-:Y:S02]  /*6cf0*/  F2FP.BF16.F32.PACK_AB R31, R31, R47 ;  /* 0x0000002f1f1f723e */ /* 0x000fe400000010ff */
[----:B------:R-:W-:Y:S02]  /*6d00*/  F2FP.BF16.F32.PACK_AB R34, R34, R56 ;  /* 0x000000382222723e */ /* 0x000fe400000010ff */
[----:B------:R-:W-:Y:S02]  /*6d10*/  PRMT R7, R31, 0x7632, R7 ;  /* 0x000076321f077816 */ /* 0x000fe40000000007 */
[----:B------:R-:W-:Y:S01]  /*6d20*/  F2FP.BF16.F32.PACK_AB R35, R35, R55 ;  /* 0x000000372323723e */ /* 0x000fe200000010ff */
[----:B------:R-:W-:Y:S01]  /*6d30*/  STG.E.U16 desc[UR12][R8.64], R30 ;  /* 0x0000001e08007986 */ /* 0x000fe2000c10150c */
[----:B------:R-:W-:-:S02]  /*6d40*/  PRMT R18, R34, 0x7632, R18 ;  /* 0x0000763222127816 */ /* 0x000fc40000000012 */
[----:B------:R-:W-:Y:S01]  /*6d50*/  F2FP.BF16.F32.PACK_AB R38, R38, R54 ;  /* 0x000000362626723e */ /* 0x000fe200000010ff */
[----:B------:R-:W-:Y:S01]  /*6d60*/  STG.E.U16 desc[UR12][R8.64+0x4], R31 ;  /* 0x0000041f08007986 */ /* 0x000fe2000c10150c */
[----:B------:R-:W-:Y:S02]  /*6d70*/  PRMT R19, R35, 0x7632, R19 ;  /* 0x0000763223137816 */ /* 0x000fe40000000013 */
[----:B------:R-:W-:Y:S01]  /*6d80*/  F2FP.BF16.F32.PACK_AB R39, R39, R53 ;  /* 0x000000352727723e */ /* 0x000fe200000010ff */
[----:B------:R0:W-:Y:S01]  /*6d90*/  STG.E.U16 desc[UR12][R8.64+0x6], R7 ;  /* 0x0000060708007986 */ /* 0x0001e2000c10150c */
[----:B------:R-:W-:-:S03]  /*6da0*/  F2FP.BF16.F32.PACK_AB R44, R44, R52 ;  /* 0x000000342c2c723e */ /* 0x000fc600000010ff */
[----:B------:R1:W-:Y:S01]  /*6db0*/  STG.E.U16 desc[UR12][R16.64+0x2], R18 ;  /* 0x0000021210007986 */ /* 0x0003e2000c10150c */
[----:B------:R-:W-:Y:S02]  /*6dc0*/  F2FP.BF16.F32.PACK_AB R14, R14, R20 ;  /* 0x000000140e0e723e */ /* 0x000fe400000010ff */
[----:B0-----:R-:W-:Y:S01]  /*6dd0*/  IADD3 R8, P1, R28, UR16, RZ ;  /* 0x000000101c087c10 */ /* 0x001fe2000ff3e0ff */
[----:B------:R-:W-:Y:S01]  /*6de0*/  STG.E.U16 desc[UR12][R16.64], R34 ;  /* 0x0000002210007986 */ /* 0x000fe2000c10150c */
[----:B------:R-:W-:Y:S02]  /*6df0*/  PRMT R7, R38, 0x7632, R7 ;  /* 0x0000763226077816 */ /* 0x000fe40000000007 */
[----:B-1----:R-:W-:Y:S01]  /*6e00*/  PRMT R18, R39, 0x7632, R18 ;  /* 0x0000763227127816 */ /* 0x002fe20000000012 */
[----:B------:R-:W-:Y:S01]  /*6e10*/  STG.E.U16 desc[UR12][R16.64+0x4], R35 ;  /* 0x0000042310007986 */ /* 0x000fe2000c10150c */
[----:B------:R-:W-:-:S03]  /*6e20*/  IADD3.X R9, R26, UR17, RZ, P1, !PT ;  /* 0x000000111a097c10 */ /* 0x000fc60008ffe4ff */
[----:B------:R0:W-:Y:S01]  /*6e30*/  STG.E.U16 desc[UR12][R16.64+0x6], R19 ;  /* 0x0000061310007986 */ /* 0x0001e2000c10150c */
[----:B------:R-:W-:-:S03]  /*6e40*/  F2FP.BF16.F32.PACK_AB R21, R58, R21 ;  /* 0x000000153a15723e */ /* 0x000fc600000010ff */
[----:B------:R-:W-:Y:S01]  /*6e50*/  STG.E.U16 desc[UR12][R8.64], R38 ;  /* 0x0000002608007986 */ /* 0x000fe2000c10150c */
[----:B------:R-:W-:-:S03]  /*6e60*/  F2FP.BF16.F32.PACK_AB R60, R60, R15 ;  /* 0x0000000f3c3c723e */ /* 0x000fc600000010ff */
[----:B------:R1:W-:Y:S01]  /*6e70*/  STG.E.U16 desc[UR12][R8.64+0x2], R7 ;  /* 0x0000020708007986 */ /* 0x0003e2000c10150c */
[----:B0-----:R-:W-:-:S03]  /*6e80*/  IADD3 R16, P1, R25, UR16, RZ ;  /* 0x0000001019107c10 */ /* 0x001fc6000ff3e0ff */
[----:B------:R-:W-:Y:S01]  /*6e90*/  STG.E.U16 desc[UR12][R8.64+0x4], R39 ;  /* 0x0000042708007986 */ /* 0x000fe2000c10150c */
[----:B------:R-:W-:-:S03]  /*6ea0*/  PRMT R19, R14, 0x7610, R19 ;  /* 0x000076100e137816 */ /* 0x000fc60000000013 */
[----:B------:R0:W-:Y:S01]  /*6eb0*/  STG.E.U16 desc[UR12][R8.64+0x6], R18 ;  /* 0x0000061208007986 */ /* 0x0001e2000c10150c */
[----:B-1----:R-:W-:Y:S02]  /*6ec0*/  PRMT R7, R14, 0x7632, R7 ;  /* 0x000076320e077816 */ /* 0x002fe40000000007 */
[----:B0-----:R-:W-:Y:S02]  /*6ed0*/  PRMT R9, R44, 0x7632, R9 ;  /* 0x000076322c097816 */ /* 0x001fe40000000009 */
[----:B------:R-:W-:Y:S01]  /*6ee0*/  PRMT R8, R21, 0x7632, R8 ;  /* 0x0000763215087816 */ /* 0x000fe20000000008 */
[----:B------:R-:W-:Y:S01]  /*6ef0*/  ULOP3.LUT UR4, UR4, 0x1, URZ, 0x3c, !UPT ;  /* 0x0000000104047892 */ /* 0x000fe2000f8e3c3f */
[----:B------:R-:W-:Y:S01]  /*6f00*/  UMOV UR5, UR10 ;  /* 0x0000000a00057c82 */ /* 0x000fe20008000000 */
[----:B--2---:R-:W-:-:S05]  /*6f10*/  IADD3.X R17, R24, UR17, RZ, P1, !PT ;  /* 0x0000001118117c10 */ /* 0x004fca0008ffe4ff */
[----:B------:R-:W-:Y:S04]  /*6f20*/  STG.E.U16 desc[UR12][R16.64], R44 ;  /* 0x0000002c10007986 */ /* 0x000fe8000c10150c */
[----:B------:R-:W-:Y:S04]  /*6f30*/  STG.E.U16 desc[UR12][R16.64+0x2], R9 ;  /* 0x0000020910007986 */ /* 0x000fe8000c10150c */
[----:B------:R-:W-:Y:S04]  /*6f40*/  STG.E.U16 desc[UR12][R16.64+0x4], R19 ;  /* 0x0000041310007986 */ /* 0x000fe8000c10150c */
[----:B------:R0:W-:Y:S01]  /*6f50*/  STG.E.U16 desc[UR12][R16.64+0x6], R7 ;  /* 0x0000060710007986 */ /* 0x0001e2000c10150c */
[----:B---3--:R-:W-:-:S04]  /*6f60*/  IADD3 R14, P1, R23, UR16, RZ ;  /* 0x00000010170e7c10 */ /* 0x008fc8000ff3e0ff */
[----:B----4-:R-:W-:Y:S02]  /*6f70*/  IADD3.X R15, R22, UR17, RZ, P1, !PT ;  /* 0x00000011160f7c10 */ /* 0x010fe40008ffe4ff */
[----:B0-----:R-:W-:-:S03]  /*6f80*/  PRMT R17, R60, 0x7632, R17 ;  /* 0x000076323c117816 */ /* 0x001fc60000000011 */
[----:B------:R1:W-:Y:S04]  /*6f90*/  STG.E.U16 desc[UR12][R14.64], R21 ;  /* 0x000000150e007986 */ /* 0x0003e8000c10150c */
[----:B------:R1:W-:Y:S04]  /*6fa0*/  STG.E.U16 desc[UR12][R14.64+0x2], R8 ;  /* 0x000002080e007986 */ /* 0x0003e8000c10150c */
[----:B------:R1:W-:Y:S04]  /*6fb0*/  STG.E.U16 desc[UR12][R14.64+0x4], R60 ;  /* 0x0000043c0e007986 */ /* 0x0003e8000c10150c */
[----:B------:R1:W-:Y:S01]  /*6fc0*/  STG.E.U16 desc[UR12][R14.64+0x6], R17 ;  /* 0x000006110e007986 */ /* 0x0003e2000c10150c */
[----:B------:R-:W-:Y:S05]  /*6fd0*/  @!P0 BRA `(.L_x_1219) ;  /* 0xffffff9400bc8947 */ /* 0x000fea000383ffff */
.L_x_1203:
        /* <DEDUP_REMOVED lines=18> */
[----:B------:R-:W-:Y:S02]  /*7100*/  SHF.L.U64.HI R2, R2, 0x6, R3 ;  /* 0x0000000602027819 */ /* 0x000fe40000010203 */
[----:B------:R-:W-:Y:S01]  /*7110*/  MOV R3, 0xffffffff ;  /* 0xffffffff00037802 */ /* 0x000fe20000000f00 */
[----:B0-----:R-:W-:-:S03]  /*7120*/  ULEA UR8, UR5, UR4, 0x18 ;  /* 0x0000000405087291 */ /* 0x001fc6000f8ec03f */
        /* <DEDUP_REMOVED lines=9> */
[----:B------:R-:W-:Y:S01]  /*71c0*/  LOP3.LUT R3, R6, 0x1f, R57, 0x78, !PT ;  /* 0x0000001f06037812 */ /* 0x000fe200078e7839 */
[----:B------:R-:W-:Y:S01]  /*71d0*/  IMAD.WIDE.U32 R4, R2, -0x77777777, RZ ;  /* 0x8888888902047825 */ /* 0x000fe200078e00ff */
[----:B-1----:R-:W-:Y:S02]  /*71e0*/  LEA R8, R49, UR8, 0x7 ;  /* 0x0000000831087c11 */ /* 0x002fe4000f8e38ff */
[----:B-----5:R-:W-:Y:S02]  /*71f0*/  LOP3.LUT R10, RZ, R50, RZ, 0x33, !PT ;  /* 0x00000032ff0a7212 */ /* 0x020fe400078e33ff */
        /* <DEDUP_REMOVED lines=8> */
[----:B------:R-:W-:Y:S02]  /*7280*/  IADD3 RZ, P0, R5, R6, RZ ;  /* 0x0000000605ff7210 */ /* 0x000fe40007f1e0ff */
[----:B------:R-:W-:-:S02]  /*7290*/  MOV R10, R7 ;  /* 0x00000007000a7202 */ /* 0x000fc40000000f00 */
[----:B------:R-:W-:Y:S02]  /*72a0*/  LOP3.LUT R8, R8, 0x780, RZ, 0xc0, !PT ;  /* 0x0000078008087812 */ /* 0x000fe400078ec0ff */
[----:B------:R-:W-:Y:S01]  /*72b0*/  LOP3.LUT R48, R48, 0x1e, RZ, 0xc0, !PT ;  /* 0x0000001e30307812 */ /* 0x000fe200078ec0ff */
[----:B------:R-:W-:Y:S01]  /*72c0*/  IMAD.WIDE.U32.X R10, R2, -0x77777778, R10, P0 ;  /* 0x88888888020a7825 */ /* 0x000fe200000e040a */
[----:B------:R-:W-:Y:S02]  /*72d0*/  IADD3 R54, R50, 0x3c, RZ ;  /* 0x0000003c32367810 */ /* 0x000fe40007ffe0ff */
[----:B------:R-:W-:Y:S01]  /*72e0*/  IADD3 R12, R8, UR8, RZ ;  /* 0x00000008080c7c10 */ /* 0x000fe2000fffe0ff */
[----:B------:R-:W-:Y:S01]  /*72f0*/  IMAD.WIDE.U32 R8, R4, -0x77777777, RZ ;  /* 0x8888888904087825 */ /* 0x000fe200078e00ff */
        /* <DEDUP_REMOVED lines=12> */
[----:B------:R-:W-:Y:S01]  /*73c0*/  MOV R8, UR7 ;  /* 0x0000000700087c02 */ /* 0x000fe20008000f00 */
[----:B------:R-:W-:Y:S01]  /*73d0*/  USEL UR7, UR15, URZ, UP0 ;  /* 0x0000003f0f077287 */ /* 0x000fe20008000000 */
[----:B------:R-:W-:-:S02]  /*73e0*/  LOP3.LUT R56, R57, 0x1f, RZ, 0xc0, !PT ;  /* 0x0000001f39387812 */ /* 0x000fc400078ec0ff */
[----:B------:R-:W-:Y:S01]  /*73f0*/  LOP3.LUT R9, R57, 0xf, RZ, 0xc0, !PT ;  /* 0x0000000f39097812 */ /* 0x000fe200078ec0ff */
[----:B------:R-:W-:Y:S01]  /*7400*/  USHF.L.U64.HI UR7, UR6, 0x6, UR7 ;  /* 0x0000000606077899 */ /* 0x000fe20008010207 */
[----:B------:R-:W-:Y:S01]  /*7410*/  IADD3 R55, R50, 0x5a, RZ ;  /* 0x0000005a32377810 */ /* 0x000fe20007ffe0ff */
[----:B------:R-:W-:Y:S01]  /*7420*/  USHF.L.U32 UR6, UR6, 0x6, URZ ;  /* 0x0000000606067899 */ /* 0x000fe2000800063f */
[----:B------:R-:W-:Y:S02]  /*7430*/  IADD3.X R13, RZ, RZ, RZ, P0, !PT ;  /* 0x000000ffff0d7210 */ /* 0x000fe400007fe4ff */
[----:B------:R-:W-:Y:S02]  /*7440*/  IADD3.X R14, RZ, RZ, RZ, P1, !PT ;  /* 0x000000ffff0e7210 */ /* 0x000fe40000ffe4ff */
[----:B------:R-:W-:Y:S02]  /*7450*/  IADD3.X R15, RZ, RZ, RZ, P2, !PT ;  /* 0x000000ffff0f7210 */ /* 0x000fe400017fe4ff */
[----:B------:R-:W-:-:S02]  /*7460*/  LOP3.LUT R16, R16, 0x3, RZ, 0xc0, !PT ;  /* 0x0000000310107812 */ /* 0x000fc400078ec0ff */
[----:B------:R-:W-:-:S07]  /*7470*/  LOP3.LUT R17, R17, 0x3, RZ, 0xc0, !PT ;  /* 0x0000000311117812 */ /* 0x000fce00078ec0ff */
.L_x_1236:
[----:B------:R-:W-:Y:S01]  /*7480*/  ISETP.LT.U32.AND P0, PT, R49, UR6, PT ;  /* 0x0000000631007c0c */ /* 0x000fe2000bf01070 */
[----:B------:R-:W-:Y:S01]  /*7490*/  BSSY B0, `(.L_x_1220) ;  /* 0x00000a8000007945 */ /* 0x000fe20003800000 */
[----:B01234-:R-:W-:Y:S02]  /*74a0*/  MOV R18, UR7 ;  /* 0x0000000700127c02 */ /* 0x01ffe40008000f00 */
        /* <DEDUP_REMOVED lines=38> */
.L_x_1223:
[----:B------:R-:W-:Y:S05]  /*7710*/  BSYNC B1 ;  /* 0x0000000000017941 */ /* 0x000fea0003800000 */
.L_x_1222:
        /* <DEDUP_REMOVED lines=20> */
.L_x_1226:
        /* <DEDUP_REMOVED lines=55> */
.L_x_1225:
[----:B------:R-:W-:Y:S05]  /*7bd0*/  BSYNC B1 ;  /* 0x0000000000017941 */ /* 0x000fea0003800000 */
.L_x_1224:
        /* <DEDUP_REMOVED lines=35> */
.L_x_1228:
[----:B------:R-:W-:Y:S05]  /*7e10*/  BSYNC B1 ;  /* 0x0000000000017941 */ /* 0x000fea0003800000 */
.L_x_1227:
        /* <DEDUP_REMOVED lines=15> */
.L_x_1221:
[----:B------:R-:W-:Y:S05]  /*7f10*/  BSYNC B0 ;  /* 0x0000000000007941 */ /* 0x000fea0003800000 */
.L_x_1220:
        /* <DEDUP_REMOVED lines=22> */
[----:B------:R-:W-:Y:S01]  /*8080*/  MOV R28, 0xffff ;  /* 0x0000ffff001c7802 */ /* 0x000fe20000000f00 */
        /* <DEDUP_REMOVED lines=15> */
.L_x_1245:
        /* <DEDUP_REMOVED lines=19> */
[----:B------:R-:W-:Y:S02]  /*82b0*/  MOV R29, 0xffff ;  /* 0x0000ffff001d7802 */ /* 0x000fe40000000f00 */
[----:B------:R-:W-:Y:S02]  /*82c0*/  MOV R28, 0xffff ;  /* 0x0000ffff001c7802 */ /* 0x000fe40000000f00 */
[----:B------:R-:W-:Y:S01]  /*82d0*/  MOV R30, 0xffff ;  /* 0x0000ffff001e7802 */ /* 0x000fe20000000f00 */
[----:B---3--:R-:W3:Y:S01]  /*82e0*/  SHFL.BFLY PT, R25, R22, 0x8, 0x101f ;  /* 0x0d101f0016197f89 */ /* 0x008ee200000e0000 */
[----:B------:R-:W-:Y:S02]  /*82f0*/  MOV R31, 0xffff ;  /* 0x0000ffff001f7802 */ /* 0x000fe40000000f00 */
[----:B------:R-:W-:Y:S01]  /*8300*/  MOV R33, 0xffff ;  /* 0x0000ffff00217802 */ /* 0x000fe20000000f00 */
[----:B----4-:R-:W4:Y:S01]  /*8310*/  SHFL.BFLY PT, R24, R23, 0x8, 0x101f ;  /* 0x0d101f0017187f89 */ /* 0x010f2200000e0000 */
[----:B------:R-:W-:-:S02]  /*8320*/  MOV R32, 0xffff ;  /* 0x0000ffff00207802 */ /* 0x000fc40000000f00 */
        /* <DEDUP_REMOVED lines=15> */
.L_x_1255:
[----:B0-----:R-:W-:Y:S01]  /*8420*/  FADD.FTZ R23, R22, R38 ;  /* 0x0000002616177221 */ /* 0x001fe20000010000 */
[----:B------:R-:W-:Y:S02]  /*8430*/  @!P1 F2FP.BF16.F32.PACK_AB R22, RZ, R28 ;  /* 0x0000001cff16923e */ /* 0x000fe400000010ff */
[----:B------:R-:W-:Y:S02]  /*8440*/  ISETP.NE.AND P2, PT, R16, 0x2, PT ;  /* 0x000000021000780c */ /* 0x000fe40003f45270 */
[----:B------:R-:W-:Y:S01]  /*8450*/  @!P1 F2FP.BF16.F32.PACK_AB R23, RZ, R23 ;  /* 0x00000017ff17923e */ /* 0x000fe200000010ff */
[----:B------:R3:W-:Y:S01]  /*8460*/  @!P1 STG.E.U16 desc[UR12][R18.64+0x3c], R22 ;  /* 0x00003c1612009986 */ /* 0x0007e2000c10150c */
[----:B------:R-:W-:-:S03]  /*8470*/  MOV R29, R54 ;  /* 0x00000036001d7202 */ /* 0x000fc60000000f00 */
[----:B------:R3:W-:Y:S06]  /*8480*/  @!P1 STG.E.U16 desc[UR12][R20.64+0x3c], R23 ;  /* 0x00003c1714009986 */ /* 0x0007ec000c10150c */
[----:B------:R-:W-:Y:S05]  /*8490*/  @!P2 BRA `(.L_x_1231) ;  /* 0x000000000088a947 */ /* 0x000fea0003800000 */
[----:B---3--:R-:W-:Y:S01]  /*84a0*/  CS2R R22, SRZ ;  /* 0x0000000000167805 */ /* 0x008fe2000001ff00 */
        /* <DEDUP_REMOVED lines=27> */
.L_x_1265:
[----:B0-----:R-:W-:Y:S01]  /*8660*/  FADD.FTZ R23, R22, R38 ;  /* 0x0000002616177221 */ /* 0x001fe20000010000 */
[----:B------:R-:W-:Y:S02]  /*8670*/  @!P1 F2FP.BF16.F32.PACK_AB R22, RZ, R28 ;  /* 0x0000001cff16923e */ /* 0x000fe400000010ff */
[----:B------:R-:W-:Y:S02]  /*8680*/  MOV R29, R55 ;  /* 0x00000037001d7202 */ /* 0x000fe40000000f00 */
[----:B------:R-:W-:Y:S01]  /*8690*/  @!P1 F2FP.BF16.F32.PACK_AB R23, RZ, R23 ;  /* 0x00000017ff17923e */ /* 0x000fe200000010ff */
[----:B------:R4:W-:Y:S04]  /*86a0*/  @!P1 STG.E.U16 desc[UR12][R18.64+0x78], R22 ;  /* 0x0000781612009986 */ /* 0x0009e8000c10150c */
[----:B------:R4:W-:Y:S02]  /*86b0*/  @!P1 STG.E.U16 desc[UR12][R20.64+0x78], R23 ;  /* 0x0000781714009986 */ /* 0x0009e4000c10150c */
.L_x_1231:
[----:B------:R-:W-:Y:S05]  /*86c0*/  BSYNC B0 ;  /* 0x0000000000007941 */ /* 0x000fea0003800000 */
.L_x_1230:
[----:B------:R-:W-:-:S13]  /*86d0*/  ISETP.GE.U32.AND P0, PT, R4, 0x5a, PT ;  /* 0x0000005a0400780c */ /* 0x000fda0003f06070 */
[----:B------:R-:W-:Y:S05]  /*86e0*/  @!P0 BRA `(.L_x_1229) ;  /* 0x0000000800688947 */ /* 0x000fea0003800000 */
[----:B------:R-:W-:Y:S01]  /*86f0*/  ISETP.NE.AND P0, PT, R9, 0xf, PT ;  /* 0x0000000f0900780c */ /* 0x000fe20003f05270 */
[----:B--234-:R-:W-:Y:S01]  /*8700*/  HFMA2.MMA R19, -RZ, RZ, 0, 0 ;  /* 0x00000000ff137435 */ /* 0x01cfe200000001ff */
[----:B------:R-:W-:Y:S01]  /*8710*/  MOV R25, RZ ;  /* 0x000000ff00197202 */ /* 0x000fe20000000f00 */
[----:B------:R-:W-:-:S10]  /*8720*/  UMOV UR9, 0xffff ;  /* 0x0000ffff00097882 */ /* 0x000fd40000000000 */
[----:B------:R-:W-:Y:S02]  /*8730*/  @P0 LOP3.LUT R18, R29, R48, RZ, 0x3c, !PT ;  /* 0x000000301d120212 */ /* 0x000fe400078e3cff */
[----:B------:R-:W-:-:S04]  /*8740*/  @P0 LEA R21, R9, UR8, 0x7 ;  /* 0x0000000809150c11 */ /* 0x000fc8000f8e38ff */
[----:B------:R-:W-:-:S05]  /*8750*/  @P0 LEA R18, R18, R21, 0x2 ;  /* 0x0000001512120211 */ /* 0x000fca00078e10ff */
[----:B------:R2:W3:Y:S04]  /*8760*/  @P0 LDS R19, [R18] ;  /* 0x0000000012130984 */ /* 0x0004e80000000800 */
[----:B------:R2:W4:Y:S01]  /*8770*/  @P0 LDS R25, [R18+0x780] ;  /* 0x0007800012190984 */ /* 0x0005220000000800 */
[----:B------:R-:W-:Y:S05]  /*8780*/  BRA.DIV UR9, `(.L_x_1235) ;  /* 0x0000001209fc7947 */ /* 0x000fea000b800000 */
[----:B------:R-:W-:Y:S02]  /*8790*/  @P0 IADD3 R21, R29, 0x1e, RZ ;  /* 0x0000001e1d150810 */ /* 0x000fe40007ffe0ff */
[----:B--2---:R-:W-:Y:S02]  /*87a0*/  @P0 LEA R18, R9, UR8, 0x7 ;  /* 0x0000000809120c11 */ /* 0x004fe4000f8e38ff */
[----:B------:R-:W-:Y:S02]  /*87b0*/  @P0 LOP3.LUT R21, R21, R48, RZ, 0x3c, !PT ;  /* 0x0000003015150212 */ /* 0x000fe400078e3cff */
[----:B------:R-:W-:Y:S02]  /*87c0*/  @P0 IADD3 R23, R29, 0x3c, RZ ;  /* 0x0000003c1d170810 */ /* 0x000fe40007ffe0ff */
[----:B------:R-:W-:Y:S02]  /*87d0*/  @P0 LEA R21, R21, R18, 0x2 ;  /* 0x0000001215150211 */ /* 0x000fe400078e10ff */
[----:B------:R-:W-:-:S02]  /*87e0*/  @P0 LEA R28, R9, UR8, 0x7 ;  /* 0x00000008091c0c11 */ /* 0x000fc4000f8e38ff */
[----:B------:R-:W-:Y:S01]  /*87f0*/  @P0 LOP3.LUT R23, R23, R48, RZ, 0x3c, !PT ;  /* 0x0000003017170212 */ /* 0x000fe200078e3cff */
[----:B------:R-:W2:Y:S01]  /*8800*/  @P0 LDS R20, [R21+0x780] ;  /* 0x0007800015140984 */ /* 0x000ea20000000800 */
[----:B0-----:R-:W-:Y:S02]  /*8810*/  @P0 LEA R44, R9, UR8, 0x7 ;  /* 0x00000008092c0c11 */ /* 0x001fe4000f8e38ff */
[----:B------:R-:W-:Y:S01]  /*8820*/  @P0 LEA R28, R23, R28, 0x2 ;  /* 0x0000001c171c0211 */ /* 0x000fe200078e10ff */
        /* <DEDUP_REMOVED lines=11> */
[----:B------:R-:W-:Y:S02]  /*88e0*/  MOV R31, RZ ;  /* 0x000000ff001f7202 */ /* 0x000fe40000000f00 */
[----:B------:R-:W-:Y:S01]  /*88f0*/  MOV R38, 0xffff ;  /* 0x0000ffff00267802 */ /* 0x000fe20000000f00 */
[----:B------:R-:W-:Y:S01]  /*8900*/  @P0 LDS R21, [R44] ;  /* 0x000000002c150984 */ /* 0x000fe20000000800 */
[----:B------:R-:W-:-:S02]  /*8910*/  MOV R32, 0xffff ;  /* 0x0000ffff00207802 */ /* 0x000fc40000000f00 */
[----:B------:R-:W-:Y:S02]  /*8920*/  MOV R36, 0xffff ;  /* 0x0000ffff00247802 */ /* 0x000fe40000000f00 */
[----:B----4-:R-:W3:Y:S01]  /*8930*/  SHFL.BFLY PT, R38, R25, 0x8, 0x101f ;  /* 0x0d101f0019267f89 */ /* 0x010ee200000e0000 */
[----:B------:R-:W-:Y:S02]  /*8940*/  MOV R35, 0xffff ;  /* 0x0000ffff00237802 */ /* 0x000fe40000000f00 */
[----:B------:R-:W-:Y:S02]  /*8950*/  MOV R37, 0xffff ;  /* 0x0000ffff00257802 */ /* 0x000fe40000000f00 */
[----:B------:R-:W-:Y:S02]  /*8960*/  MOV R39, 0xffff ;  /* 0x0000ffff00277802 */ /* 0x000fe40000000f00 */
[----:B------:R-:W-:Y:S02]  /*8970*/  IADD3 R29, R29, R8, RZ ;  /* 0x000000081d1d7210 */ /* 0x000fe40007ffe0ff */
[----:B--2---:R-:W-:Y:S01]  /*8980*/  @P0 MOV R40, R20 ;  /* 0x0000001400280202 */ /* 0x004fe20000000f00 */
[----:B0-----:R-:W-:Y:S01]  /*8990*/  FADD.FTZ R24, R24, R19 ;  /* 0x0000001318187221 */ /* 0x001fe20000010000 */
[----:B------:R-:W-:Y:S01]  /*89a0*/  @P0 LDS R20, [R44+0x780] ;  /* 0x000780002c140984 */ /* 0x000fe20000000800 */
[----:B------:R-:W-:-:S02]  /*89b0*/  @P0 MOV R31, R18 ;  /* 0x00000012001f0202 */ /* 0x000fc40000000f00 */
[----:B------:R-:W-:Y:S01]  /*89c0*/  CS2R R18, SRZ ;  /* 0x0000000000127805 */ /* 0x000fe2000001ff00 */
[----:B------:R-:W0:Y:S01]  /*89d0*/  SHFL.BFLY PT, R27, R40, 0x8, 0x101f ;  /* 0x0d101f00281b7f89 */ /* 0x000e2200000e0000 */
[----:B------:R-:W-:Y:S01]  /*89e0*/  @P0 MOV R23, R41 ;  /* 0x0000002900170202 */ /* 0x000fe20000000f00 */
[----:B---3--:R-:W-:Y:S01]  /*89f0*/  FADD.FTZ R34, R38, R25 ;  /* 0x0000001926227221 */ /* 0x008fe20000010000 */
[----:B------:R-:W-:Y:S01]  /*8a00*/  MOV R41, 0xffff ;  /* 0x0000ffff00297802 */ /* 0x000fe20000000f00 */
[----:B------:R-:W2:Y:S01]  /*8a10*/  SHFL.BFLY PT, R26, R31, 0x8, 0x101f ;  /* 0x0d101f001f1a7f89 */ /* 0x000ea200000e0000 */
[----:B------:R-:W-:Y:S02]  /*8a20*/  @P0 MOV R22, R42 ;  /* 0x0000002a00160202 */ /* 0x000fe40000000f00 */
[----:B------:R-:W-:Y:S01]  /*8a30*/  MOV R38, 0xffff ;  /* 0x0000ffff00267802 */ /* 0x000fe20000000f00 */
[----:B------:R-:W3:Y:S04]  /*8a40*/  SHFL.BFLY PT, R28, R23, 0x8, 0x101f ;  /* 0x0d101f00171c7f89 */ /* 0x000ee800000e0000 */
        /* <DEDUP_REMOVED lines=10> */
[----:B------:R-:W-:Y:S01]  /*8af0*/  @P0 MOV R19, R20 ;  /* 0x0000001400130202 */ /* 0x000fe20000000f00 */
[----:B----4-:R-:W-:Y:S01]  /*8b00*/  FADD.FTZ R31, R41, R22 ;  /* 0x00000016291f7221 */ /* 0x010fe20000010000 */
[----:B------:R-:W-:Y:S01]  /*8b10*/  MOV R20, 0xffff ;  /* 0x0000ffff00147802 */ /* 0x000fe20000000f00 */
[----:B------:R-:W2:Y:S01]  /*8b20*/  SHFL.BFLY PT, R25, R26, 0x4, 0x101f ;  /* 0x0c901f001a197f89 */ /* 0x000ea200000e0000 */
[----:B------:R-:W-:Y:S02]  /*8b30*/  MOV R41, 0xffff ;  /* 0x0000ffff00297802 */ /* 0x000fe40000000f00 */
[----:B------:R-:W-:Y:S01]  /*8b40*/  ISETP.NE.AND P0, PT, R9, RZ, PT ;  /* 0x000000ff0900720c */ /* 0x000fe20003f05270 */
[----:B------:R-:W3:Y:S01]  /*8b50*/  SHFL.BFLY PT, R38, R31, 0x4, 0x101f ;  /* 0x0c901f001f267f89 */ /* 0x000ee200000e0000 */
[----:B-----5:R-:W-:Y:S01]  /*8b60*/  FADD.FTZ R21, R21, R18 ;  /* 0x0000001215157221 */ /* 0x020fe20000010000 */
[----:B------:R-:W-:-:S02]  /*8b70*/  MOV R18, 0xffff ;  /* 0x0000ffff00127802 */ /* 0x000fc40000000f00 */
        /* <DEDUP_REMOVED lines=13> */
[----:B------:R-:W-:Y:S01]  /*8c50*/  MOV R20, 0xffff ;  /* 0x0000ffff00147802 */ /* 0x000fe20000000f00 */
[----:B------:R-:W2:Y:S01]  /*8c60*/  SHFL.BFLY PT, R39, R22, 0x2, 0x101f ;  /* 0x0c501f0016277f89 */ /* 0x000ea200000e0000 */
[----:B------:R-:W-:Y:S01]  /*8c70*/  MOV R19, 0xffff ;  /* 0x0000ffff00137802 */ /* 0x000fe20000000f00 */
[----:B-----5:R-:W-:Y:S01]  /*8c80*/  FADD.FTZ R42, R28, R41 ;  /* 0x000000291c2a7221 */ /* 0x020fe20000010000 */
[----:B------:R-:W-:Y:S01]  /*8c90*/  MOV R28, 0xffff ;  /* 0x0000ffff001c7802 */ /* 0x000fe20000000f00 */
[----:B------:R-:W3:Y:S01]  /*8ca0*/  SHFL.BFLY PT, R26, R25, 0x2, 0x101f ;  /* 0x0c501f00191a7f89 */ /* 0x000ee200000e0000 */
[----:B------:R-:W-:-:S03]  /*8cb0*/  MOV R41, 0xffff ;  /* 0x0000ffff00297802 */ /* 0x000fc60000000f00 */
[----:B------:R-:W4:Y:S04]  /*8cc0*/  SHFL.BFLY PT, R38, R23, 0x2, 0x101f ;  /* 0x0c501f0017267f89 */ /* 0x000f2800000e0000 */
[----:B------:R-:W5:Y:S04]  /*8cd0*/  SHFL.BFLY PT, R28, R43, 0x2, 0x101f ;  /* 0x0c501f002b1c7f89 */ /* 0x000f6800000e0000 */
[----:B------:R-:W1:Y:S01]  /*8ce0*/  SHFL.BFLY PT, R19, R42, 0x2, 0x101f ;  /* 0x0c501f002a137f89 */ /* 0x000e6200000e0000 */
[----:B0-----:R-:W-:Y:S01]  /*8cf0*/  FADD.FTZ R27, R24, R27 ;  /* 0x0000001b181b7221 */ /* 0x001fe20000010000 */
[----:B------:R-:W-:-:S02]  /*8d00*/  MOV R24, 0xffff ;  /* 0x0000ffff00187802 */ /* 0x000fc40000000f00 */
[----:B------:R-:W0:Y:S01]  /*8d10*/  SHFL.BFLY PT, R41, R40, 0x4, 0x101f ;  /* 0x0c901f0028297f89 */ /* 0x000e2200000e0000 */
[----:B--2---:R-:W-:-:S03]  /*8d20*/  FADD.FTZ R39, R22, R39 ;  /* 0x0000002716277221 */ /* 0x004fc60000010000 */
[----:B------:R-:W2:Y:S01]  /*8d30*/  SHFL.BFLY PT, R24, R27, 0x1, 0x101f ;  /* 0x0c301f001b187f89 */ /* 0x000ea200000e0000 */
[----:B---3--:R-:W-:Y:S01]  /*8d40*/  FADD.FTZ R26, R25, R26 ;  /* 0x0000001a191a7221 */ /* 0x008fe20000010000 */
[----:B------:R-:W-:Y:S02]  /*8d50*/  MOV R25, 0xffff ;  /* 0x0000ffff00197802 */ /* 0x000fe40000000f00 */
[----:B------:R-:W3:Y:S01]  /*8d60*/  SHFL.BFLY PT, R36, R39, 0x1, 0x101f ;  /* 0x0c301f0027247f89 */ /* 0x000ee200000e0000 */
[----:B----4-:R-:W-:-:S03]  /*8d70*/  FADD.FTZ R37, R23, R38 ;  /* 0x0000002617257221 */ /* 0x010fc60000010000 */
[----:B------:R-:W4:Y:S01]  /*8d80*/  SHFL.BFLY PT, R25, R26, 0x1, 0x101f ;  /* 0x0c301f001a197f89 */ /* 0x000f2200000e0000 */
[----:B-----5:R-:W-:Y:S01]  /*8d90*/  FADD.FTZ R22, R43, R28 ;  /* 0x0000001c2b167221 */ /* 0x020fe20000010000 */
[----:B------:R-:W-:Y:S01]  /*8da0*/  MOV R28, 0xffff ;  /* 0x0000ffff001c7802 */ /* 0x000fe20000000f00 */
[----:B------:R-:W-:Y:S01]  /*8db0*/  FADD.FTZ R43, R21, R18 ;  /* 0x00000012152b7221 */ /* 0x000fe20000010000 */
[----:B------:R-:W5:Y:S01]  /*8dc0*/  SHFL.BFLY PT, R34, R37, 0x1, 0x101f ;  /* 0x0c301f0025227f89 */ /* 0x000f6200000e0000 */
[----:B-1----:R-:W-:Y:S01]  /*8dd0*/  FADD.FTZ R23, R42, R19 ;  /* 0x000000132a177221 */ /* 0x002fe20000010000 */
[----:B------:R-:W-:Y:S01]  /*8de0*/  MOV R42, 0xffff ;  /* 0x0000ffff002a7802 */ /* 0x000fe20000000f00 */
[----:B------:R-:W1:Y:S01]  /*8df0*/  LDC.64 R18, c[0x0][0x218] ;  /* 0x00008600ff127b82 */ /* 0x000e620000000a00 */
[----:B------:R-:W1:Y:S01]  /*8e00*/  SHFL.BFLY PT, R31, R22, 0x1, 0x101f ;  /* 0x0c301f00161f7f89 */ /* 0x000e6200000e0000 */
[----:B0-----:R-:W-:Y:S01]  /*8e10*/  FADD.FTZ R41, R40, R41 ;  /* 0x0000002928297221 */ /* 0x001fe20000010000 */
[----:B------:R-:W-:-:S02]  /*8e20*/  MOV R40, 0xffff ;  /* 0x0000ffff00287802 */ /* 0x000fc40000000f00 */
[----:B------:R-:W0:Y:S01]  /*8e30*/  SHFL.BFLY PT, R28, R23, 0x1, 0x101f ;  /* 0x0c301f00171c7f89 */ /* 0x000e2200000e0000 */
[----:B--2---:R-:W-:Y:S02]  /*8e40*/  FADD.FTZ R24, R27, R24 ;  /* 0x000000181b187221 */ /* 0x004fe40000010000 */
[----:B------:R-:W2:Y:S01]  /*8e50*/  LDC.64 R20, c[0x0][0x220] ;  /* 0x00008800ff147b82 */ /* 0x000ea20000000a00 */
[----:B------:R-:W2:Y:S01]  /*8e60*/  SHFL.BFLY PT, R42, R43, 0x2, 0x101f ;  /* 0x0c501f002b2a7f89 */ /* 0x000ea200000e0000 */
[----:B------:R-:W-:Y:S01]  /*8e70*/  MOV R27, 0xffff ;  /* 0x0000ffff001b7802 */ /* 0x000fe20000000f00 */
[----:B---3--:R-:W-:Y:S02]  /*8e80*/  FADD.FTZ R36, R39, R36 ;  /* 0x0000002427247221 */ /* 0x008fe40000010000 */
[----:B------:R-:W3:Y:S01]  /*8e90*/  SHFL.BFLY PT, R40, R41, 0x2, 0x101f ;  /* 0x0c501f0029287f89 */ /* 0x000ee200000e0000 */
[----:B----4-:R-:W-:Y:S01]  /*8ea0*/  FADD.FTZ R25, R26, R25 ;  /* 0x000000191a197221 */ /* 0x010fe20000010000 */
[----:B-----5:R-:W-:Y:S01]  /*8eb0*/  FADD.FTZ R37, R37, R34 ;  /* 0x0000002225257221 */ /* 0x020fe20000010000 */
[----:B------:R-:W-:Y:S01]  /*8ec0*/  @!P0 F2FP.BF16.F32.PACK_AB R34, RZ, R36 ;  /* 0x00000024ff22823e */ /* 0x000fe200000010ff */
[----:B-1----:R-:W-:-:S04]  /*8ed0*/  IMAD.WIDE R18, R29, 0x2, R18 ;  /* 0x000000021d127825 */ /* 0x002fc800078e0212 */
[----:B------:R-:W-:Y:S01]  /*8ee0*/  FADD.FTZ R31, R22, R31 ;  /* 0x0000001f161f7221 */ /* 0x000fe20000010000 */
[----:B------:R-:W-:Y:S02]  /*8ef0*/  @!P0 F2FP.BF16.F32.PACK_AB R22, RZ, R25 ;  /* 0x00000019ff16823e */ /* 0x000fe400000010ff */
[----:B------:R-:W-:Y:S01]  /*8f00*/  @!P0 F2FP.BF16.F32.PACK_AB R36, RZ, R37 ;  /* 0x00000025ff24823e */ /* 0x000fe200000010ff */
[----:B0-----:R-:W-:Y:S01]  /*8f10*/  FADD.FTZ R28, R23, R28 ;  /* 0x0000001c171c7221 */ /* 0x001fe20000010000 */
[----:B------:R-:W-:Y:S01]  /*8f20*/  @!P0 F2FP.BF16.F32.PACK_AB R23, RZ, R24 ;  /* 0x00000018ff17823e */ /* 0x000fe200000010ff */
[----:B------:R-:W-:Y:S01]  /*8f30*/  @!P0 STG.E.U16 desc[UR12][R18.64], R34 ;  /* 0x0000002212008986 */ /* 0x000fe2000c10150c */
[----:B--2---:R-:W-:-:S04]  /*8f40*/  IMAD.WIDE R20, R29, 0x2, R20 ;  /* 0x000000021d147825 */ /* 0x004fc800078e0214 */
[----:B------:R-:W-:Y:S01]  /*8f50*/  FADD.FTZ R42, R43, R42 ;  /* 0x0000002a2b2a7221 */ /* 0x000fe20000010000 */
[----:B------:R-:W-:Y:S02]  /*8f60*/  @!P0 F2FP.BF16.F32.PACK_AB R24, RZ, R28 ;  /* 0x0000001cff18823e */ /* 0x000fe400000010ff */
[----:B------:R-:W-:Y:S01]  /*8f70*/  PRMT R26, R22, 0x7610, R26 ;  /* 0x00007610161a7816 */ /* 0x000fe2000000001a */
[----:B---3--:R-:W-:Y:S01]  /*8f80*/  FADD.FTZ R40, R41, R40 ;  /* 0x0000002829287221 */ /* 0x008fe20000010000 */
[----:B------:R-:W-:Y:S01]  /*8f90*/  PRMT R28, R23, 0x7610, R28 ;  /* 0x00007610171c7816 */ /* 0x000fe2000000001c */
[----:B------:R-:W-:Y:S01]  /*8fa0*/  @!P0 STG.E.U16 desc[UR12][R20.64], R36 ;  /* 0x0000002414008986 */ /* 0x000fe2000c10150c */
[----:B------:R-:W-:Y:S02]  /*8fb0*/  @!P0 F2FP.BF16.F32.PACK_AB R25, RZ, R31 ;  /* 0x0000001fff19823e */ /* 0x000fe400000010ff */
[----:B------:R-:W-:Y:S01]  /*8fc0*/  MOV R23, 0xffff ;  /* 0x0000ffff00177802 */ /* 0x000fe20000000f00 */
[----:B------:R-:W0:Y:S04]  /*8fd0*/  SHFL.BFLY PT, R27, R42, 0x1, 0x101f ;  /* 0x0c301f002a1b7f89 */ /* 0x000e2800000e0000 */
[----:B------:R1:W-:Y:S04]  /*8fe0*/  @!P0 STG.E.U16 desc[UR12][R18.64+0x3c], R26 ;  /* 0x00003c1a12008986 */ /* 0x0003e8000c10150c */
[----:B------:R1:W-:Y:S04]  /*8ff0*/  @!P0 STG.E.U16 desc[UR12][R20.64+0x3c], R28 ;  /* 0x00003c1c14008986 */ /* 0x0003e8000c10150c */
[----:B------:R1:W-:Y:S04]  /*9000*/  @!P0 STG.E.U16 desc[UR12][R18.64+0x78], R24 ;  /* 0x0000781812008986 */ /* 0x0003e8000c10150c */
[----:B------:R1:W2:Y:S04]  /*9010*/  SHFL.BFLY PT, R38, R40, 0x1, 0x101f ;  /* 0x0c301f0028267f89 */ /* 0x0002a800000e0000 */
[----:B------:R1:W-:Y:S01]  /*9020*/  @!P0 STG.E.U16 desc[UR12][R20.64+0x78], R25 ;  /* 0x0000781914008986 */ /* 0x0003e2000c10150c */
[----:B0-----:R-:W-:-:S07]  /*9030*/  FADD.FTZ R22, R42, R27 ;  /* 0x0000001b2a167221 */ /* 0x001fce0000010000 */
.L_x_1299:
[----:B--2---:R-:W-:Y:S01]  /*9040*/  FADD.FTZ R23, R40, R38 ;  /* 0x0000002628177221 */ /* 0x004fe20000010000 */
[----:B------:R-:W-:-:S04]  /*9050*/  @!P0 F2FP.BF16.F32.PACK_AB R22, RZ, R22 ;  /* 0x00000016ff16823e */ /* 0x000fc800000010ff */
[----:B------:R-:W-:Y:S01]  /*9060*/  @!P0 F2FP.BF16.F32.PACK_AB R23, RZ, R23 ;  /* 0x00000017ff17823e */ /* 0x000fe200000010ff */
[----:B------:R0:W-:Y:S04]  /*9070*/  @!P0 STG.E.U16 desc[UR12][R18.64+0xb4], R22 ;  /* 0x0000b41612008986 */ /* 0x0001e8000c10150c */
[----:B------:R0:W-:Y:S02]  /*9080*/  @!P0 STG.E.U16 desc[UR12][R20.64+0xb4], R23 ;  /* 0x0000b41714008986 */ /* 0x0001e4000c10150c */
.L_x_1229:
[----:B------:R-:W-:Y:S05]  /*9090*/  WARPSYNC.ALL ;  /* 0x0000000000007948 */ /* 0x000fea0003800000 */
[----:B------:R-:W-:Y:S01]  /*90a0*/  BAR.SYNC.DEFER_BLOCKING 0x0 ;  /* 0x0000000000007b1d */ /* 0x000fe20000010000 */
[C---:B------:R-:W-:Y:S02]  /*90b0*/  ISETP.GE.AND P0, PT, R8.reuse, -0x1440, PT ;  /* 0xffffebc00800780c */ /* 0x040fe40003f06270 */
[----:B------:R-:W-:-:S11]  /*90c0*/  IADD3 R8, R8, 0x1800, RZ ;  /* 0x0000180008087810 */ /* 0x000fd60007ffe0ff */
[----:B------:R-:W-:Y:S05]  /*90d0*/  @!P0 BRA `(.L_x_1236) ;  /* 0xffffffe000e88947 */ /* 0x000fea000383ffff */
[----:B------:R-:W-:Y:S05]  /*90e0*/  EXIT ;  /* 0x000000000000794d */ /* 0x000fea0003800000 */
.L_x_1232:
[----:B------:R-:W-:Y:S01]  /*90f0*/  HFMA2.MMA R32, -RZ, RZ, 0, 4.76837158203125e-07 ;  /* 0x00000008ff207435 */ /* 0x000fe200000001ff */
[----:B--2---:R-:W-:Y:S02]  /*9100*/  MOV R35, R18 ;  /* 0x0000001200237202 */ /* 0x004fe40000000f00 */
[----:B------:R-:W-:Y:S02]  /*9110*/  MOV R33, 0x101f ;  /* 0x0000101f00217802 */ /* 0x000fe40000000f00 */
[----:B------:R-:W-:-:S07]  /*9120*/  MOV R30, 0xffff ;  /* 0x0000ffff001e7802 */ /* 0x000fce0000000f00 */
[----:B01-3--:R-:W-:Y:S05]  /*9130*/  WARPSYNC.COLLECTIVE R30, `(.L_x_1237) ;  /* 0x000000001e087348 */ /* 0x00bfea0003c00000 */
[----:B------:R2:W4:Y:S02]  /*9140*/  SHFL.BFLY P2, R38, R35, R32, R33 ;  /* 0x0c00002023267389 */ /* 0x0005240000040021 */
[----:B01234-:R-:W-:Y:S01]  /*9150*/  ENDCOLLECTIVE ;  /* 0x000000000000791b */ /* 0x01ffe20003800000 */
.L_x_1237:
[----:B------:R-:W-:Y:S02]  /*9160*/  MOV R35, R19 ;  /* 0x0000001300237202 */ /* 0x000fe40000000f00 */
[----:B------:R-:W-:-:S07]  /*9170*/  MOV R21, R38 ;  /* 0x0000002600157202 */ /* 0x000fce0000000f00 */
[----:B------:R-:W-:Y:S05]  /*9180*/  WARPSYNC.COLLECTIVE R30, `(.L_x_1238) ;  /* 0x000000001e087348 */ /* 0x000fea0003c00000 */
[----:B------:R0:W1:Y:S02]  /*9190*/  SHFL.BFLY P2, R38, R35, R32, R33 ;  /* 0x0c00002023267389 */ /* 0x0000640000040021 */
[----:B01----:R-:W-:Y:S01]  /*91a0*/  ENDCOLLECTIVE ;  /* 0x000000000000791b */ /* 0x003fe20003800000 */
.L_x_1238:
[----:B------:R-:W-:Y:S01]  /*91b0*/  FADD.FTZ R21, R21, R18 ;  /* 0x0000001215157221 */ /* 0x000fe20000010000 */
[----:B------:R-:W-:-:S04]  /*91c0*/  HFMA2.MMA R32, -RZ, RZ, 0, 2.384185791015625e-07 ;  /* 0x00000004ff207435 */ /* 0x000fc800000001ff */
[----:B------:R-:W-:Y:S02]  /*91d0*/  MOV R35, R21 ;  /* 0x0000001500237202 */ /* 0x000fe40000000f00 */
[----:B------:R-:W-:-:S07]  /*91e0*/  MOV R20, R38 ;  /* 0x0000002600147202 */ /* 0x000fce0000000f00 */
[----:B------:R-:W-:Y:S05]  /*91f0*/  WARPSYNC.COLLECTIVE R30, `(.L_x_1239) ;  /* 0x000000001e087348 */ /* 0x000fea0003c00000 */
[----:B------:R0:W1:Y:S02]  /*9200*/  SHFL.BFLY P2, R38, R35, R32, R33 ;  /* 0x0c00002023267389 */ /* 0x0000640000040021 */
[----:B01----:R-:W-:Y:S01]  /*9210*/  ENDCOLLECTIVE ;  /* 0x000000000000791b */ /* 0x003fe20003800000 */
.L_x_1239:
[----:B------:R-:W-:-:S05]  /*9220*/  FADD.FTZ R20, R20, R19 ;  /* 0x0000001314147221 */ /* 0x000fca0000010000 */
[----:B------:R-:W-:Y:S02]  /*9230*/  MOV R35, R20 ;  /* 0x0000001400237202 */ /* 0x000fe40000000f00 */
[----:B------:R-:W-:-:S07]  /*9240*/  MOV R22, R38 ;  /* 0x0000002600167202 */ /* 0x000fce0000000f00 */
[----:B------:R-:W-:Y:S05]  /*9250*/  WARPSYNC.COLLECTIVE R30, `(.L_x_1240) ;  /* 0x000000001e087348 */ /* 0x000fea0003c00000 */
[----:B------:R0:W1:Y:S02]  /*9260*/  SHFL.BFLY P2, R38, R35, R32, R33 ;  /* 0x0c00002023267389 */ /* 0x0000640000040021 */
[----:B01----:R-:W-:Y:S01]  /*9270*/  ENDCOLLECTIVE ;  /* 0x000000000000791b */ /* 0x003fe20003800000 */
.L_x_1240:
[----:B------:R-:W-:Y:S01]  /*9280*/  FADD.FTZ R22, R21, R22 ;  /* 0x0000001615167221 */ /* 0x000fe20000010000 */
[----:B------:R-:W-:-:S04]  /*9290*/  HFMA2.MMA R32, -RZ, RZ, 0, 1.1920928955078125e-07 ;  /* 0x00000002ff207435 */ /* 0x000fc800000001ff */
[----:B------:R-:W-:Y:S02]  /*92a0*/  MOV R35, R22 ;  /* 0x0000001600237202 */ /* 0x000fe40000000f00 */
[----:B------:R-:W-:-:S07]  /*92b0*/  MOV R23, R38 ;  /* 0x0000002600177202 */ /* 0x000fce0000000f00 */
[----:B------:R-:W-:Y:S05]  /*92c0*/  WARPSYNC.COLLECTIVE R30, `(.L_x_1241) ;  /* 0x000000001e087348 */ /* 0x000fea0003c00000 */
[----:B------:R0:W1:Y:S02]  /*92d0*/  SHFL.BFLY P2, R38, R35, R32, R33 ;  /* 0x0c00002023267389 */ /* 0x0000640000040021 */
[----:B01----:R-:W-:Y:S01]  /*92e0*/  ENDCOLLECTIVE ;  /* 0x000000000000791b */ /* 0x003fe20003800000 */
.L_x_1241:
[----:B------:R-:W-:-:S05]  /*92f0*/  FADD.FTZ R23, R20, R23 ;  /* 0x0000001714177221 */ /* 0x000fca0000010000 */
[----:B------:R-:W-:Y:S02]  /*9300*/  MOV R35, R23 ;  /* 0x0000001700237202 */ /* 0x000fe40000000f00 */
[----:B------:R-:W-:-:S07]  /*9310*/  MOV R25, R38 ;  /* 0x0000002600197202 */ /* 0x000fce0000000f00 */
[----:B------:R-:W-:Y:S05]  /*9320*/  WARPSYNC.COLLECTIVE R30, `(.L_x_1242) ;  /* 0x000000001e087348 */ /* 0x000fea0003c00000 */
[----:B------:R0:W1:Y:S02]  /*9330*/  SHFL.BFLY P2, R38, R35, R32, R33 ;  /* 0x0c00002023267389 */ /* 0x0000640000040021 */
[----:B01----:R-:W-:Y:S01]  /*9340*/  ENDCOLLECTIVE ;  /* 0x000000000000791b */ /* 0x003fe20003800000 */
.L_x_1242:
[----:B------:R-:W-:Y:S01]  /*9350*/  FADD.FTZ R25, R22, R25 ;  /* 0x0000001916197221 */ /* 0x000fe20000010000 */
[----:B------:R-:W-:-:S04]  /*9360*/  HFMA2.MMA R32, -RZ, RZ, 0, 5.9604644775390625e-08 ;  /* 0x00000001ff207435 */ /* 0x000fc800000001ff */
[----:B------:R-:W-:Y:S02]  /*9370*/  MOV R35, R25 ;  /* 0x0000001900237202 */ /* 0x000fe40000000f00 */
[----:B------:R-:W-:-:S07]  /*9380*/  MOV R18, R38 ;  /* 0x0000002600127202 */ /* 0x000fce0000000f00 */
[----:B------:R-:W-:Y:S05]  /*9390*/  WARPSYNC.COLLECTIVE R30, `(.L_x_1243) ;  /* 0x000000001e087348 */ /* 0x000fea0003c00000 */
[----:B------:R0:W1:Y:S02]  /*93a0*/  SHFL.BFLY P2, R38, R35, R32, R33 ;  /* 0x0c00002023267389 */ /* 0x0000640000040021 */
[----:B01----:R-:W-:Y:S01]  /*93b0*/  ENDCOLLECTIVE ;  /* 0x000000000000791b */ /* 0x003fe20003800000 */
.L_x_1243:
[----:B------:R-:W-:-:S05]  /*93c0*/  FADD.FTZ R24, R23, R18 ;  /* 0x0000001217187221 */ /* 0x000fca0000010000 */
[----:B------:R-:W-:Y:S02]  /*93d0*/  MOV R35, R24 ;  /* 0x0000001800237202 */ /* 0x000fe40000000f00 */
[----:B------:R-:W-:-:S07]  /*93e0*/  MOV R26, R38 ;  /* 0x00000026001a7202 */ /* 0x000fce0000000f00 */
[----:B------:R-:W-:Y:S05]  /*93f0*/  WARPSYNC.COLLECTIVE R30, `(.L_x_1244) ;  /* 0x000000001e087348 */ /* 0x000fea0003c00000 */
[----:B------:R0:W1:Y:S02]  /*9400*/  SHFL.BFLY P2, R38, R35, R32, R33 ;  /* 0x0c00002023267389 */ /* 0x0000640000040021 */
[----:B01----:R-:W-:Y:S01]  /*9410*/  ENDCOLLECTIVE ;  /* 0x000000000000791b */ /* 0x003fe20003800000 */
.L_x_1244:
[----:B------:R-:W-:Y:S01]  /*9420*/  FADD.FTZ R26, R25, R26 ;  /* 0x0000001a191a7221 */ /* 0x000fe20000010000 */
[----:B------:R-:W-:Y:S06]  /*9430*/  BRA `(.L_x_1245) ;  /* 0xffffffec00507947 */ /* 0x000fec000383ffff */
.L_x_1233:
[----:B------:R-:W-:Y:S01]  /*9440*/  HFMA2.MMA R32, -RZ, RZ, 0, 4.76837158203125e-07 ;  /* 0x00000008ff207435 */ /* 0x000fe200000001ff */
[----:B------:R-:W-:Y:S01]  /*9450*/  BSSY B1, `(.L_x_1246) ;  /* 0x0000007000017945 */ /* 0x000fe20003800000 */
[----:B---3--:R-:W-:Y:S02]  /*9460*/  MOV R35, R22 ;  /* 0x0000001600237202 */ /* 0x008fe40000000f00 */
[----:B------:R-:W-:Y:S02]  /*9470*/  MOV R33, 0x101f ;  /* 0x0000101f00217802 */ /* 0x000fe40000000f00 */
[----:B------:R-:W-:-:S07]  /*9480*/  MOV R30, 0xffff ;  /* 0x0000ffff001e7802 */ /* 0x000fce0000000f00 */
[----:B012-4-:R-:W-:Y:S05]  /*9490*/  WARPSYNC.COLLECTIVE R30, `(.L_x_1247) ;  /* 0x000000001e087348 */ /* 0x017fea0003c00000 */
[----:B------:R3:W0:Y:S02]  /*94a0*/  SHFL.BFLY P2, R38, R35, R32, R33 ;  /* 0x0c00002023267389 */ /* 0x0006240000040021 */
[----:B01234-:R-:W-:Y:S01]  /*94b0*/  ENDCOLLECTIVE ;  /* 0x000000000000791b */ /* 0x01ffe20003800000 */
.L_x_1247:
[----:B------:R-:W-:Y:S05]  /*94c0*/  BSYNC B1 ;  /* 0x0000000000017941 */ /* 0x000fea0003800000 */
.L_x_1246:
        /* <DEDUP_REMOVED lines=8> */
.L_x_1248:
[----:B------:R-:W-:Y:S01]  /*9550*/  FADD.FTZ R25, R25, R22 ;  /* 0x0000001619197221 */ /* 0x000fe20000010000 */
[----:B------:R-:W-:-:S04]  /*9560*/  HFMA2.MMA R32, -RZ, RZ, 0, 2.384185791015625e-07 ;  /* 0x00000004ff207435 */ /* 0x000fc800000001ff */
[----:B------:R-:W-:Y:S02]  /*9570*/  MOV R35, R25 ;  /* 0x0000001900237202 */ /* 0x000fe40000000f00 */
[----:B------:R-:W-:-:S07]  /*9580*/  MOV R24, R38 ;  /* 0x0000002600187202 */ /* 0x000fce0000000f00 */
[----:B------:R-:W-:Y:S05]  /*9590*/  WARPSYNC.COLLECTIVE R30, `(.L_x_1249) ;  /* 0x000000001e087348 */ /* 0x000fea0003c00000 */
[----:B------:R0:W1:Y:S02]  /*95a0*/  SHFL.BFLY P2, R38, R35, R32, R33 ;  /* 0x0c00002023267389 */ /* 0x0000640000040021 */
[----:B01----:R-:W-:Y:S01]  /*95b0*/  ENDCOLLECTIVE ;  /* 0x000000000000791b */ /* 0x003fe20003800000 */
.L_x_1249:
[----:B------:R-:W-:-:S05]  /*95c0*/  FADD.FTZ R24, R24, R23 ;  /* 0x0000001718187221 */ /* 0x000fca0000010000 */
[----:B------:R-:W-:Y:S02]  /*95d0*/  MOV R35, R24 ;  /* 0x0000001800237202 */ /* 0x000fe40000000f00 */
[----:B------:R-:W-:-:S07]  /*95e0*/  MOV R26, R38 ;  /* 0x00000026001a7202 */ /* 0x000fce0000000f00 */
[----:B------:R-:W-:Y:S05]  /*95f0*/  WARPSYNC.COLLECTIVE R30, `(.L_x_1250) ;  /* 0x000000001e087348 */ /* 0x000fea0003c00000 */
[----:B------:R0:W1:Y:S02]  /*9600*/  SHFL.BFLY P2, R38, R35, R32, R33 ;  /* 0x0c00002023267389 */ /* 0x0000640000040021 */
[----:B01----:R-:W-:Y:S01]  /*9610*/  ENDCOLLECTIVE ;  /* 0x000000000000791b */ /* 0x003fe20003800000 */
.L_x_1250:
[----:B------:R-:W-:Y:S01]  /*9620*/  FADD.FTZ R26, R25, R26 ;  /* 0x0000001a191a7221 */ /* 0x000fe20000010000 */
[----:B------:R-:W-:-:S04]  /*9630*/  HFMA2.MMA R32, -RZ, RZ, 0, 1.1920928955078125e-07 ;  /* 0x00000002ff207435 */ /* 0x000fc800000001ff */
[----:B------:R-:W-:Y:S02]  /*9640*/  MOV R35, R26 ;  /* 0x0000001a00237202 */ /* 0x000fe40000000f00 */
[----:B------:R-:W-:-:S07]  /*9650*/  MOV R27, R38 ;  /* 0x00000026001b7202 */ /* 0x000fce0000000f00 */
[----:B------:R-:W-:Y:S05]  /*9660*/  WARPSYNC.COLLECTIVE R30, `(.L_x_1251) ;  /* 0x000000001e087348 */ /* 0x000fea0003c00000 */
[----:B------:R0:W1:Y:S02]  /*9670*/  SHFL.BFLY P2, R38, R35, R32, R33 ;  /* 0x0c00002023267389 */ /* 0x0000640000040021 */
[----:B01----:R-:W-:Y:S01]  /*9680*/  ENDCOLLECTIVE ;  /* 0x000000000000791b */ /* 0x003fe20003800000 */
.L_x_1251:
[----:B------:R-:W-:-:S05]  /*9690*/  FADD.FTZ R27, R24, R27 ;  /* 0x0000001b181b7221 */ /* 0x000fca0000010000 */
[----:B------:R-:W-:Y:S02]  /*96a0*/  MOV R35, R27 ;  /* 0x0000001b00237202 */ /* 0x000fe40000000f00 */
[----:B------:R-:W-:-:S07]  /*96b0*/  MOV R29, R38 ;  /* 0x00000026001d7202 */ /* 0x000fce0000000f00 */
[----:B------:R-:W-:Y:S05]  /*96c0*/  WARPSYNC.COLLECTIVE R30, `(.L_x_1252) ;  /* 0x000000001e087348 */ /* 0x000fea0003c00000 */
[----:B------:R0:W1:Y:S02]  /*96d0*/  SHFL.BFLY P2, R38, R35, R32, R33 ;  /* 0x0c00002023267389 */ /* 0x0000640000040021 */
[----:B01----:R-:W-:Y:S01]  /*96e0*/  ENDCOLLECTIVE ;  /* 0x000000000000791b */ /* 0x003fe20003800000 */
.L_x_1252:
[----:B------:R-:W-:Y:S01]  /*96f0*/  FADD.FTZ R29, R26, R29 ;  /* 0x0000001d1a1d7221 */ /* 0x000fe20000010000 */
[----:B------:R-:W-:-:S04]  /*9700*/  HFMA2.MMA R32, -RZ, RZ, 0, 5.9604644775390625e-08 ;  /* 0x00000001ff207435 */ /* 0x000fc800000001ff */
[----:B------:R-:W-:Y:S02]  /*9710*/  MOV R35, R29 ;  /* 0x0000001d00237202 */ /* 0x000fe40000000f00 */
[----:B------:R-:W-:-:S07]  /*9720*/  MOV R22, R38 ;  /* 0x0000002600167202 */ /* 0x000fce0000000f00 */
[----:B------:R-:W-:Y:S05]  /*9730*/  WARPSYNC.COLLECTIVE R30, `(.L_x_1253) ;  /* 0x000000001e087348 */ /* 0x000fea0003c00000 */
[----:B------:R0:W1:Y:S02]  /*9740*/  SHFL.BFLY P2, R38, R35, R32, R33 ;  /* 0x0c00002023267389 */ /* 0x0000640000040021 */
[----:B01----:R-:W-:Y:S01]  /*9750*/  ENDCOLLECTIVE ;  /* 0x000000000000791b */ /* 0x003fe20003800000 */
.L_x_1253:
[----:B------:R-:W-:-:S05]  /*9760*/  FADD.FTZ R22, R27, R22 ;  /* 0x000000161b167221 */ /* 0x000fca0000010000 */
[----:B------:R-:W-:Y:S02]  /*9770*/  MOV R35, R22 ;  /* 0x0000001600237202 */ /* 0x000fe40000000f00 */
[----:B------:R-:W-:-:S07]  /*9780*/  MOV R28, R38 ;  /* 0x00000026001c7202 */ /* 0x000fce0000000f00 */
[----:B------:R-:W-:Y:S05]  /*9790*/  WARPSYNC.COLLECTIVE R30, `(.L_x_1254) ;  /* 0x000000001e087348 */ /* 0x000fea0003c00000 */
[----:B------:R0:W1:Y:S02]  /*97a0*/  SHFL.BFLY P2, R38, R35, R32, R33 ;  /* 0x0c00002023267389 */ /* 0x0000640000040021 */
[----:B01----:R-:W-:Y:S01]  /*97b0*/  ENDCOLLECTIVE ;  /* 0x000000000000791b */ /* 0x003fe20003800000 */
.L_x_1254:
[----:B------:R-:W-:Y:S01]  /*97c0*/  FADD.FTZ R28, R29, R28 ;  /* 0x0000001c1d1c7221 */ /* 0x000fe20000010000 */
[----:B------:R-:W-:Y:S06]  /*97d0*/  BRA `(.L_x_1255) ;  /* 0xffffffec00107947 */ /* 0x000fec000383ffff */
.L_x_1234:
        /* <DEDUP_REMOVED lines=8> */
.L_x_1257:
[----:B------:R-:W-:Y:S05]  /*9860*/  BSYNC B1 ;  /* 0x0000000000017941 */ /* 0x000fea0003800000 */
.L_x_1256:
        /* <DEDUP_REMOVED lines=8> */
.L_x_1258:
[----:B------:R-:W-:Y:S01]  /*98f0*/  FADD.FTZ R25, R25, R22 ;  /* 0x0000001619197221 */ /* 0x000fe20000010000 */
[----:B------:R-:W-:-:S04]  /*9900*/  HFMA2.MMA R32, -RZ, RZ, 0, 2.384185791015625e-07 ;  /* 0x00000004ff207435 */ /* 0x000fc800000001ff */
[----:B------:R-:W-:Y:S02]  /*9910*/  MOV R35, R25 ;  /* 0x0000001900237202 */ /* 0x000fe40000000f00 */
[----:B------:R-:W-:-:S07]  /*9920*/  MOV R24, R38 ;  /* 0x0000002600187202 */ /* 0x000fce0000000f00 */
[----:B------:R-:W-:Y:S05]  /*9930*/  WARPSYNC.COLLECTIVE R30, `(.L_x_1259) ;  /* 0x000000001e087348 */ /* 0x000fea0003c00000 */
[----:B------:R0:W1:Y:S02]  /*9940*/  SHFL.BFLY P2, R38, R35, R32, R33 ;  /* 0x0c00002023267389 */ /* 0x0000640000040021 */
[----:B01----:R-:W-:Y:S01]  /*9950*/  ENDCOLLECTIVE ;  /* 0x000000000000791b */ /* 0x003fe20003800000 */
.L_x_1259:
[----:B------:R-:W-:-:S05]  /*9960*/  FADD.FTZ R24, R24, R23 ;  /* 0x0000001718187221 */ /* 0x000fca0000010000 */
[----:B------:R-:W-:Y:S02]  /*9970*/  MOV R35, R24 ;  /* 0x0000001800237202 */ /* 0x000fe40000000f00 */
[----:B------:R-:W-:-:S07]  /*9980*/  MOV R26, R38 ;  /* 0x00000026001a7202 */ /* 0x000fce0000000f00 */
[----:B------:R-:W-:Y:S05]  /*9990*/  WARPSYNC.COLLECTIVE R30, `(.L_x_1260) ;  /* 0x000000001e087348 */ /* 0x000fea0003c00000 */
[----:B------:R0:W1:Y:S02]  /*99a0*/  SHFL.BFLY P2, R38, R35, R32, R33 ;  /* 0x0c00002023267389 */ /* 0x0000640000040021 */
[----:B01----:R-:W-:Y:S01]  /*99b0*/  ENDCOLLECTIVE ;  /* 0x000000000000791b */ /* 0x003fe20003800000 */
.L_x_1260:
[----:B------:R-:W-:Y:S01]  /*99c0*/  FADD.FTZ R26, R25, R26 ;  /* 0x0000001a191a7221 */ /* 0x000fe20000010000 */
[----:B------:R-:W-:-:S04]  /*99d0*/  HFMA2.MMA R32, -RZ, RZ, 0, 1.1920928955078125e-07 ;  /* 0x00000002ff207435 */ /* 0x000fc800000001ff */
[----:B------:R-:W-:Y:S02]  /*99e0*/  MOV R35, R26 ;  /* 0x0000001a00237202 */ /* 0x000fe40000000f00 */
[----:B------:R-:W-:-:S07]  /*99f0*/  MOV R27, R38 ;  /* 0x00000026001b7202 */ /* 0x000fce0000000f00 */
[----:B------:R-:W-:Y:S05]  /*9a00*/  WARPSYNC.COLLECTIVE R30, `(.L_x_1261) ;  /* 0x000000001e087348 */ /* 0x000fea0003c00000 */
[----:B------:R0:W1:Y:S02]  /*9a10*/  SHFL.BFLY P2, R38, R35, R32, R33 ;  /* 0x0c00002023267389 */ /* 0x0000640000040021 */
[----:B01----:R-:W-:Y:S01]  /*9a20*/  ENDCOLLECTIVE ;  /* 0x000000000000791b */ /* 0x003fe20003800000 */
.L_x_1261:
[----:B------:R-:W-:-:S05]  /*9a30*/  FADD.FTZ R27, R24, R27 ;  /* 0x0000001b181b7221 */ /* 0x000fca0000010000 */
[----:B------:R-:W-:Y:S02]  /*9a40*/  MOV R35, R27 ;  /* 0x0000001b00237202 */ /* 0x000fe40000000f00 */
[----:B------:R-:W-:-:S07]  /*9a50*/  MOV R29, R38 ;  /* 0x00000026001d7202 */ /* 0x000fce0000000f00 */
[----:B------:R-:W-:Y:S05]  /*9a60*/  WARPSYNC.COLLECTIVE R30, `(.L_x_1262) ;  /* 0x000000001e087348 */ /* 0x000fea0003c00000 */
[----:B------:R0:W1:Y:S02]  /*9a70*/  SHFL.BFLY P2, R38, R35, R32, R33 ;  /* 0x0c00002023267389 */ /* 0x0000640000040021 */
[----:B01----:R-:W-:Y:S01]  /*9a80*/  ENDCOLLECTIVE ;  /* 0x000000000000791b */ /* 0x003fe20003800000 */
.L_x_1262:
[----:B------:R-:W-:Y:S01]  /*9a90*/  FADD.FTZ R29, R26, R29 ;  /* 0x0000001d1a1d7221 */ /* 0x000fe20000010000 */
[----:B------:R-:W-:-:S04]  /*9aa0*/  HFMA2.MMA R32, -RZ, RZ, 0, 5.9604644775390625e-08 ;  /* 0x00000001ff207435 */ /* 0x000fc800000001ff */
[----:B------:R-:W-:Y:S02]  /*9ab0*/  MOV R35, R29 ;  /* 0x0000001d00237202 */ /* 0x000fe40000000f00 */
[----:B------:R-:W-:-:S07]  /*9ac0*/  MOV R22, R38 ;  /* 0x0000002600167202 */ /* 0x000fce0000000f00 */
[----:B------:R-:W-:Y:S05]  /*9ad0*/  WARPSYNC.COLLECTIVE R30, `(.L_x_1263) ;  /* 0x000000001e087348 */ /* 0x000fea0003c00000 */
[----:B------:R0:W1:Y:S02]  /*9ae0*/  SHFL.BFLY P2, R38, R35, R32, R33 ;  /* 0x0c00002023267389 */ /* 0x0000640000040021 */
[----:B01----:R-:W-:Y:S01]  /*9af0*/  ENDCOLLECTIVE ;  /* 0x000000000000791b */ /* 0x003fe20003800000 */
.L_x_1263:
[----:B------:R-:W-:-:S05]  /*9b00*/  FADD.FTZ R22, R27, R22 ;  /* 0x000000161b167221 */ /* 0x000fca0000010000 */
[----:B------:R-:W-:Y:S02]  /*9b10*/  MOV R35, R22 ;  /* 0x0000001600237202 */ /* 0x000fe40000000f00 */
[----:B------:R-:W-:-:S07]  /*9b20*/  MOV R28, R38 ;  /* 0x00000026001c7202 */ /* 0x000fce0000000f00 */
[----:B------:R-:W-:Y:S05]  /*9b30*/  WARPSYNC.COLLECTIVE R30, `(.L_x_1264) ;  /* 0x000000001e087348 */ /* 0x000fea0003c00000 */
[----:B------:R0:W1:Y:S02]  /*9b40*/  SHFL.BFLY P2, R38, R35, R32, R33 ;  /* 0x0c00002023267389 */ /* 0x0000640000040021 */
[----:B01----:R-:W-:Y:S01]  /*9b50*/  ENDCOLLECTIVE ;  /* 0x000000000000791b */ /* 0x003fe20003800000 */
.L_x_1264:
[----:B------:R-:W-:Y:S01]  /*9b60*/  FADD.FTZ R28, R29, R28 ;  /* 0x0000001c1d1c7221 */ /* 0x000fe20000010000 */
[----:B------:R-:W-:Y:S06]  /*9b70*/  BRA `(.L_x_1265) ;  /* 0xffffffe800b87947 */ /* 0x000fec000383ffff */
.L_x_1235:
[----:B------:R-:W-:Y:S01]  /*9b80*/  BSSY B0, `(.L_x_1266) ;  /* 0x0000008000007945 */ /* 0x000fe20003800000 */
[----:B---3--:R-:W-:Y:S02]  /*9b90*/  MOV R35, R19 ;  /* 0x0000001300237202 */ /* 0x008fe40000000f00 */
[----:B------:R-:W-:Y:S02]  /*9ba0*/  MOV R32, 0x8 ;  /* 0x0000000800207802 */ /* 0x000fe40000000f00 */
[----:B------:R-:W-:Y:S02]  /*9bb0*/  MOV R33, 0x101f ;  /* 0x0000101f00217802 */ /* 0x000fe40000000f00 */
[----:B------:R-:W-:-:S07]  /*9bc0*/  MOV R30, 0xffff ;  /* 0x0000ffff001e7802 */ /* 0x000fce0000000f00 */
[----:B012-4-:R-:W-:Y:S05]  /*9bd0*/  WARPSYNC.COLLECTIVE R30, `(.L_x_1267) ;  /* 0x000000001e087348 */ /* 0x017fea0003c00000 */
[----:B------:R3:W0:Y:S02]  /*9be0*/  SHFL.BFLY P2, R38, R35, R32, R33 ;  /* 0x0c00002023267389 */ /* 0x0006240000040021 */
[----:B01234-:R-:W-:Y:S01]  /*9bf0*/  ENDCOLLECTIVE ;  /* 0x000000000000791b */ /* 0x01ffe20003800000 */
.L_x_1267:
[----:B------:R-:W-:Y:S05]  /*9c00*/  BSYNC B0 ;  /* 0x0000000000007941 */ /* 0x000fea0003800000 */
.L_x_1266:
[----:B------:R-:W-:Y:S01]  /*9c10*/  HFMA2.MMA R32, -RZ, RZ, 0, 4.76837158203125e-07 ;  /* 0x00000008ff207435 */ /* 0x000fe200000001ff */
[----:B------:R-:W-:Y:S01]  /*9c20*/  MOV R35, R25 ;  /* 0x0000001900237202 */ /* 0x000fe20000000f00 */
[----:B------:R-:W-:Y:S01]  /*9c30*/  HFMA2.MMA R31, -RZ, RZ, 0, 0 ;  /* 0x00000000ff1f7435 */ /* 0x000fe200000001ff */
[----:B------:R-:W-:Y:S02]  /*9c40*/  MOV R33, 0x101f ;  /* 0x0000101f00217802 */ /* 0x000fe40000000f00 */
[----:B------:R-:W-:Y:S02]  /*9c50*/  MOV R30, 0xffff ;  /* 0x0000ffff001e7802 */ /* 0x000fe40000000f00 */
[----:B------:R-:W-:Y:S02]  /*9c60*/  MOV R24, R38 ;  /* 0x0000002600187202 */ /* 0x000fe40000000f00 */
[----:B------:R-:W-:-:S07]  /*9c70*/  @P0 IADD3 R21, R29, 0x1e, RZ ;  /* 0x0000001e1d150810 */ /* 0x000fce0007ffe0ff */
[----:B------:R-:W-:Y:S05]  /*9c80*/  WARPSYNC.COLLECTIVE R30, `(.L_x_1268) ;  /* 0x000000001e087348 */ /* 0x000fea0003c00000 */
[----:B------:R0:W1:Y:S02]  /*9c90*/  SHFL.BFLY P2, R38, R35, R32, R33 ;  /* 0x0c00002023267389 */ /* 0x0000640000040021 */
[----:B01----:R-:W-:Y:S01]  /*9ca0*/  ENDCOLLECTIVE ;  /* 0x000000000000791b */ /* 0x003fe20003800000 */
.L_x_1268:
[----:B------:R-:W-:Y:S01]  /*9cb0*/  @P0 LEA R18, R9, UR8, 0x7 ;  /* 0x0000000809120c11 */ /* 0x000fe2000f8e38ff */
[----:B------:R-:W-:Y:S01]  /*9cc0*/  FADD.FTZ R24, R24, R19 ;  /* 0x0000001318187221 */ /* 0x000fe20000010000 */
[----:B------:R-:W-:Y:S02]  /*9cd0*/  @P0 LOP3.LUT R21, R21, R48, RZ, 0x3c, !PT ;  /* 0x0000003015150212 */ /* 0x000fe400078e3cff */
[----:B------:R-:W-:Y:S02]  /*9ce0*/  MOV R40, RZ ;  /* 0x000000ff00287202 */ /* 0x000fe40000000f00 */
[----:B------:R-:W-:Y:S02]  /*9cf0*/  @P0 LEA R21, R21, R18, 0x2 ;  /* 0x0000001215150211 */ /* 0x000fe400078e10ff */
[C---:B------:R-:W-:Y:S02]  /*9d00*/  @P0 LEA R28, R9.reuse, UR8, 0x7 ;  /* 0x00000008091c0c11 */ /* 0x040fe4000f8e38ff */
[----:B------:R-:W-:Y:S01]  /*9d10*/  @P0 LEA R44, R9, UR8, 0x7 ;  /* 0x00000008092c0c11 */ /* 0x000fe2000f8e38ff */
[----:B------:R0:W1:Y:S01]  /*9d20*/  @P0 LDS R18, [R21] ;  /* 0x0000000015120984 */ /* 0x0000620000000800 */
[----:B------:R-:W-:Y:S01]  /*9d30*/  HFMA2.MMA R32, -RZ, RZ, 0, 2.384185791015625e-07 ;  /* 0x00000004ff207435 */ /* 0x000fe200000001ff */
[----:B------:R-:W-:-:S02]  /*9d40*/  MOV R35, R24 ;  /* 0x0000001800237202 */ /* 0x000fc40000000f00 */
[----:B------:R0:W2:Y:S01]  /*9d50*/  @P0 LDS R20, [R21+0x780] ;  /* 0x0007800015140984 */ /* 0x0000a20000000800 */
[----:B------:R-:W-:-:S07]  /*9d60*/  FADD.FTZ R34, R38, R25 ;  /* 0x0000001926227221 */ /* 0x000fce0000010000 */
[----:B012---:R-:W-:Y:S05]  /*9d70*/  WARPSYNC.COLLECTIVE R30, `(.L_x_1269) ;  /* 0x000000001e087348 */ /* 0x007fea0003c00000 */
[----:B------:R3:W4:Y:S02]  /*9d80*/  SHFL.BFLY P2, R38, R35, R32, R33 ;  /* 0x0c00002023267389 */ /* 0x0007240000040021 */
[----:B01234-:R-:W-:Y:S01]  /*9d90*/  ENDCOLLECTIVE ;  /* 0x000000000000791b */ /* 0x01ffe20003800000 */
.L_x_1269:
[----:B------:R-:W-:Y:S02]  /*9da0*/  MOV R35, R34 ;  /* 0x0000002200237202 */ /* 0x000fe40000000f00 */
[----:B------:R-:W-:-:S07]  /*9db0*/  MOV R23, R38 ;  /* 0x0000002600177202 */ /* 0x000fce0000000f00 */
[----:B------:R-:W-:Y:S05]  /*9dc0*/  WARPSYNC.COLLECTIVE R30, `(.L_x_1270) ;  /* 0x000000001e087348 */ /* 0x000fea0003c00000 */
[----:B------:R0:W1:Y:S02]  /*9dd0*/  SHFL.BFLY P2, R38, R35, R32, R33 ;  /* 0x0c00002023267389 */ /* 0x0000640000040021 */
[----:B01----:R-:W-:Y:S01]  /*9de0*/  ENDCOLLECTIVE ;  /* 0x000000000000791b */ /* 0x003fe20003800000 */
.L_x_1270:
[----:B------:R-:W-:Y:S01]  /*9df0*/  @P0 MOV R31, R18 ;  /* 0x00000012001f0202 */ /* 0x000fe20000000f00 */
        /* <DEDUP_REMOVED lines=9> */
.L_x_1271:
[----:B------:R-:W-:-:S05]  /*9e90*/  FADD.FTZ R23, R34, R37 ;  /* 0x0000002522177221 */ /* 0x000fca0000010000 */
[----:B------:R-:W-:Y:S02]  /*9ea0*/  MOV R35, R23 ;  /* 0x0000001700237202 */ /* 0x000fe40000000f00 */
[----:B------:R-:W-:-:S07]  /*9eb0*/  MOV R39, R38 ;  /* 0x0000002600277202 */ /* 0x000fce0000000f00 */
[----:B------:R-:W-:Y:S05]  /*9ec0*/  WARPSYNC.COLLECTIVE R30, `(.L_x_1272) ;  /* 0x000000001e087348 */ /* 0x000fea0003c00000 */
[----:B------:R0:W1:Y:S02]  /*9ed0*/  SHFL.BFLY P2, R38, R35, R32, R33 ;  /* 0x0c00002023267389 */ /* 0x0000640000040021 */
[----:B01----:R-:W-:Y:S01]  /*9ee0*/  ENDCOLLECTIVE ;  /* 0x000000000000791b */ /* 0x003fe20003800000 */
.L_x_1272:
        /* <DEDUP_REMOVED lines=8> */
.L_x_1273:
[----:B------:R-:W-:-:S04]  /*9f70*/  @P0 LOP3.LUT R23, R23, R48, RZ, 0x3c, !PT ;  /* 0x0000003017170212 */ /* 0x000fc800078e3cff */
[----:B------:R-:W-:Y:S02]  /*9f80*/  @P0 LEA R28, R23, R28, 0x2 ;  /* 0x0000001c171c0211 */ /* 0x000fe400078e10ff */
[----:B------:R-:W-:-:S03]  /*9f90*/  CS2R R22, SRZ ;  /* 0x0000000000167805 */ /* 0x000fc6000001ff00 */
[----:B------:R0:W1:Y:S01]  /*9fa0*/  @P0 LDS R41, [R28] ;  /* 0x000000001c290984 */ /* 0x0000620000000800 */
[----:B------:R-:W-:-:S03]  /*9fb0*/  MOV R35, R37 ;  /* 0x0000002500237202 */ /* 0x000fc60000000f00 */
[----:B------:R0:W2:Y:S01]  /*9fc0*/  @P0 LDS R42, [R28+0x780] ;  /* 0x000780001c2a0984 */ /* 0x0000a20000000800 */
[----:B------:R-:W-:-:S07]  /*9fd0*/  MOV R36, R38 ;  /* 0x0000002600247202 */ /* 0x000fce0000000f00 */
[----:B012---:R-:W-:Y:S05]  /*9fe0*/  WARPSYNC.COLLECTIVE R30, `(.L_x_1274) ;  /* 0x000000001e087348 */ /* 0x007fea0003c00000 */
[----:B------:R3:W4:Y:S02]  /*9ff0*/  SHFL.BFLY P2, R38, R35, R32, R33 ;  /* 0x0c00002023267389 */ /* 0x0007240000040021 */
[----:B01234-:R-:W-:Y:S01]  /*a000*/  ENDCOLLECTIVE ;  /* 0x000000000000791b */ /* 0x01ffe20003800000 */
.L_x_1274:
[----:B------:R-:W-:Y:S01]  /*a010*/  FADD.FTZ R36, R39, R36 ;  /* 0x0000002427247221 */ /* 0x000fe20000010000 */
[----:B------:R-:W-:Y:S01]  /*a020*/  HFMA2.MMA R32, -RZ, RZ, 0, 4.76837158203125e-07 ;  /* 0x00000008ff207435 */ /* 0x000fe200000001ff */
[----:B------:R-:W-:Y:S02]  /*a030*/  MOV R35, R31 ;  /* 0x0000001f00237202 */ /* 0x000fe40000000f00 */
[----:B------:R-:W-:-:S08]  /*a040*/  MOV R34, R38 ;  /* 0x0000002600227202 */ /* 0x000fd00000000f00 */
[----:B------:R-:W-:Y:S05]  /*a050*/  WARPSYNC.COLLECTIVE R30, `(.L_x_1275) ;  /* 0x000000001e087348 */ /* 0x000fea0003c00000 */
[----:B------:R0:W1:Y:S02]  /*a060*/  SHFL.BFLY P2, R38, R35, R32, R33 ;  /* 0x0c00002023267389 */ /* 0x0000640000040021 */
[----:B01----:R-:W-:Y:S01]  /*a070*/  ENDCOLLECTIVE ;  /* 0x000000000000791b */ /* 0x003fe20003800000 */
.L_x_1275:
[----:B------:R-:W-:Y:S01]  /*a080*/  @P0 MOV R23, R41 ;  /* 0x0000002900170202 */ /* 0x000fe20000000f00 */
[----:B------:R-:W-:Y:S01]  /*a090*/  FADD.FTZ R37, R37, R34 ;  /* 0x0000002225257221 */ /* 0x000fe20000010000 */
[----:B------:R-:W-:Y:S02]  /*a0a0*/  @P0 MOV R22, R42 ;  /* 0x0000002a00160202 */ /* 0x000fe40000000f00 */
[----:B------:R-:W-:Y:S02]  /*a0b0*/  MOV R35, R40 ;  /* 0x0000002800237202 */ /* 0x000fe40000000f00 */
[----:B------:R-:W-:-:S07]  /*a0c0*/  MOV R26, R38 ;  /* 0x00000026001a7202 */ /* 0x000fce0000000f00 */
[----:B------:R-:W-:Y:S05]  /*a0d0*/  WARPSYNC.COLLECTIVE R30, `(.L_x_1276) ;  /* 0x000000001e087348 */ /* 0x000fea0003c00000 */
[----:B------:R0:W1:Y:S02]  /*a0e0*/  SHFL.BFLY P2, R38, R35, R32, R33 ;  /* 0x0c00002023267389 */ /* 0x0000640000040021 */
[----:B01----:R-:W-:Y:S01]  /*a0f0*/  ENDCOLLECTIVE ;  /* 0x000000000000791b */ /* 0x003fe20003800000 */
.L_x_1276:
[----:B------:R-:W-:Y:S01]  /*a100*/  FADD.FTZ R26, R26, R31 ;  /* 0x0000001f1a1a7221 */ /* 0x000fe20000010000 */
[----:B------:R-:W-:-:S04]  /*a110*/  HFMA2.MMA R32, -RZ, RZ, 0, 2.384185791015625e-07 ;  /* 0x00000004ff207435 */ /* 0x000fc800000001ff */
[----:B------:R-:W-:Y:S02]  /*a120*/  MOV R35, R26 ;  /* 0x0000001a00237202 */ /* 0x000fe40000000f00 */
[----:B------:R-:W-:-:S07]  /*a130*/  MOV R27, R38 ;  /* 0x00000026001b7202 */ /* 0x000fce0000000f00 */
[----:B------:R-:W-:Y:S05]  /*a140*/  WARPSYNC.COLLECTIVE R30, `(.L_x_1277) ;  /* 0x000000001e087348 */ /* 0x000fea0003c00000 */
[----:B------:R0:W1:Y:S02]  /*a150*/  SHFL.BFLY P2, R38, R35, R32, R33 ;  /* 0x0c00002023267389 */ /* 0x0000640000040021 */
[----:B01----:R-:W-:Y:S01]  /*a160*/  ENDCOLLECTIVE ;  /* 0x000000000000791b */ /* 0x003fe20003800000 */
.L_x_1277:
[----:B------:R-:W-:-:S05]  /*a170*/  FADD.FTZ R27, R27, R40 ;  /* 0x000000281b1b7221 */ /* 0x000fca0000010000 */
[----:B------:R-:W-:Y:S02]  /*a180*/  MOV R35, R27 ;  /* 0x0000001b00237202 */ /* 0x000fe40000000f00 */
[----:B------:R-:W-:-:S07]  /*a190*/  MOV R25, R38 ;  /* 0x0000002600197202 */ /* 0x000fce0000000f00 */
[----:B------:R-:W-:Y:S05]  /*a1a0*/  WARPSYNC.COLLECTIVE R30, `(.L_x_1278) ;  /* 0x000000001e087348 */ /* 0x000fea0003c00000 */
[----:B------:R0:W1:Y:S02]  /*a1b0*/  SHFL.BFLY P2, R38, R35, R32, R33 ;  /* 0x0c00002023267389 */ /* 0x0000640000040021 */
[----:B01----:R-:W-:Y:S01]  /*a1c0*/  ENDCOLLECTIVE ;  /* 0x000000000000791b */ /* 0x003fe20003800000 */
.L_x_1278:
[----:B------:R-:W-:Y:S01]  /*a1d0*/  FADD.FTZ R25, R26, R25 ;  /* 0x000000191a197221 */ /* 0x000fe20000010000 */
[----:B------:R-:W-:-:S04]  /*a1e0*/  HFMA2.MMA R32, -RZ, RZ, 0, 1.1920928955078125e-07 ;  /* 0x00000002ff207435 */ /* 0x000fc800000001ff */
[----:B------:R-:W-:Y:S02]  /*a1f0*/  MOV R35, R25 ;  /* 0x0000001900237202 */ /* 0x000fe40000000f00 */
[----:B------:R-:W-:-:S07]  /*a200*/  MOV R40, R38 ;  /* 0x0000002600287202 */ /* 0x000fce0000000f00 */
[----:B------:R-:W-:Y:S05]  /*a210*/  WARPSYNC.COLLECTIVE R30, `(.L_x_1279) ;  /* 0x000000001e087348 */ /* 0x000fea0003c00000 */
[----:B------:R0:W1:Y:S02]  /*a220*/  SHFL.BFLY P2, R38, R35, R32, R33 ;  /* 0x0c00002023267389 */ /* 0x0000640000040021 */
[----:B01----:R-:W-:Y:S01]  /*a230*/  ENDCOLLECTIVE ;  /* 0x000000000000791b */ /* 0x003fe20003800000 */
.L_x_1279:
[----:B------:R-:W-:-:S05]  /*a240*/  FADD.FTZ R24, R27, R40 ;  /* 0x000000281b187221 */ /* 0x000fca0000010000 */
[----:B------:R-:W-:Y:S02]  /*a250*/  MOV R35, R24 ;  /* 0x0000001800237202 */ /* 0x000fe40000000f00 */
[----:B------:R-:W-:-:S07]  /*a260*/  MOV R26, R38 ;  /* 0x00000026001a7202 */ /* 0x000fce0000000f00 */
[----:B------:R-:W-:Y:S05]  /*a270*/  WARPSYNC.COLLECTIVE R30, `(.L_x_1280) ;  /* 0x000000001e087348 */ /* 0x000fea0003c00000 */
[----:B------:R0:W1:Y:S02]  /*a280*/  SHFL.BFLY P2, R38, R35, R32, R33 ;  /* 0x0c00002023267389 */ /* 0x0000640000040021 */
[----:B01----:R-:W-:Y:S01]  /*a290*/  ENDCOLLECTIVE ;  /* 0x000000000000791b */ /* 0x003fe20003800000 */
.L_x_1280:
[----:B------:R-:W-:Y:S01]  /*a2a0*/  FADD.FTZ R26, R25, R26 ;  /* 0x0000001a191a7221 */ /* 0x000fe20000010000 */
[----:B------:R-:W-:-:S04]  /*a2b0*/  HFMA2.MMA R32, -RZ, RZ, 0, 5.9604644775390625e-08 ;  /* 0x00000001ff207435 */ /* 0x000fc800000001ff */
[----:B------:R-:W-:Y:S02]  /*a2c0*/  MOV R35, R26 ;  /* 0x0000001a00237202 */ /* 0x000fe40000000f00 */
[----:B------:R-:W-:-:S07]  /*a2d0*/  MOV R27, R38 ;  /* 0x00000026001b7202 */ /* 0x000fce0000000f00 */
[----:B------:R-:W-:Y:S05]  /*a2e0*/  WARPSYNC.COLLECTIVE R30, `(.L_x_1281) ;  /* 0x000000001e087348 */ /* 0x000fea0003c00000 */
[----:B------:R0:W1:Y:S02]  /*a2f0*/  SHFL.BFLY P2, R38, R35, R32, R33 ;  /* 0x0c00002023267389 */ /* 0x0000640000040021 */
[----:B01----:R-:W-:Y:S01]  /*a300*/  ENDCOLLECTIVE ;  /* 0x000000000000791b */ /* 0x003fe20003800000 */
.L_x_1281:
[----:B------:R-:W-:-:S05]  /*a310*/  FADD.FTZ R27, R24, R27 ;  /* 0x0000001b181b7221 */ /* 0x000fca0000010000 */
[----:B------:R-:W-:Y:S02]  /*a320*/  MOV R35, R27 ;  /* 0x0000001b00237202 */ /* 0x000fe40000000f00 */
[----:B------:R-:W-:-:S07]  /*a330*/  MOV R25, R38 ;  /* 0x0000002600197202 */ /* 0x000fce0000000f00 */
[----:B------:R-:W-:Y:S05]  /*a340*/  WARPSYNC.COLLECTIVE R30, `(.L_x_1282) ;  /* 0x000000001e087348 */ /* 0x000fea0003c00000 */
[----:B------:R0:W1:Y:S02]  /*a350*/  SHFL.BFLY P2, R38, R35, R32, R33 ;  /* 0x0c00002023267389 */ /* 0x0000640000040021 */
[----:B01----:R-:W-:Y:S01]  /*a360*/  ENDCOLLECTIVE ;  /* 0x000000000000791b */ /* 0x003fe20003800000 */
.L_x_1282:
[----:B------:R-:W-:Y:S01]  /*a370*/  FADD.FTZ R25, R26, R25 ;  /* 0x000000191a197221 */ /* 0x000fe20000010000 */
[----:B------:R-:W-:Y:S01]  /*a380*/  HFMA2.MMA R32, -RZ, RZ, 0, 4.76837158203125e-07 ;  /* 0x00000008ff207435 */ /* 0x000fe200000001ff */
[----:B------:R-:W-:Y:S02]  /*a390*/  MOV R35, R23 ;  /* 0x0000001700237202 */ /* 0x000fe40000000f00 */
[----:B------:R-:W-:-:S08]  /*a3a0*/  MOV R24, R38 ;  /* 0x0000002600187202 */ /* 0x000fd00000000f00 */
[----:B------:R-:W-:Y:S05]  /*a3b0*/  WARPSYNC.COLLECTIVE R30, `(.L_x_1283) ;  /* 0x000000001e087348 */ /* 0x000fea0003c00000 */
[----:B------:R0:W1:Y:S02]  /*a3c0*/  SHFL.BFLY P2, R38, R35, R32, R33 ;  /* 0x0c00002023267389 */ /* 0x0000640000040021 */
[----:B01----:R-:W-:Y:S01]  /*a3d0*/  ENDCOLLECTIVE ;  /* 0x000000000000791b */ /* 0x003fe20003800000 */
.L_x_1283:
[----:B------:R-:W-:Y:S01]  /*a3e0*/  FADD.FTZ R24, R27, R24 ;  /* 0x000000181b187221 */ /* 0x000fe20000010000 */
[----:B------:R-:W-:Y:S02]  /*a3f0*/  MOV R35, R22 ;  /* 0x0000001600237202 */ /* 0x000fe40000000f00 */
[----:B------:R-:W-:-:S07]  /*a400*/  MOV R28, R38 ;  /* 0x00000026001c7202 */ /* 0x000fce0000000f00 */
[----:B------:R-:W-:Y:S05]  /*a410*/  WARPSYNC.COLLECTIVE R30, `(.L_x_1284) ;  /* 0x000000001e087348 */ /* 0x000fea0003c00000 */
[----:B------:R0:W1:Y:S02]  /*a420*/  SHFL.BFLY P2, R38, R35, R32, R33 ;  /* 0x0c00002023267389 */ /* 0x0000640000040021 */
[----:B01----:R-:W-:Y:S01]  /*a430*/  ENDCOLLECTIVE ;  /* 0x000000000000791b */ /* 0x003fe20003800000 */
.L_x_1284:
[----:B------:R-:W-:Y:S01]  /*a440*/  FADD.FTZ R28, R28, R23 ;  /* 0x000000171c1c7221 */ /* 0x000fe20000010000 */
[C---:B------:R-:W-:Y:S02]  /*a450*/  @P0 IADD3 R23, R29.reuse, 0x5a, RZ ;  /* 0x0000005a1d170810 */ /* 0x040fe40007ffe0ff */
[----:B------:R-:W-:Y:S02]  /*a460*/  IADD3 R29, R29, R8, RZ ;  /* 0x000000081d1d7210 */ /* 0x000fe40007ffe0ff */
[----:B------:R-:W-:-:S04]  /*a470*/  @P0 LOP3.LUT R23, R23, R48, RZ, 0x3c, !PT ;  /* 0x0000003017170212 */ /* 0x000fc800078e3cff */
[----:B------:R-:W-:Y:S01]  /*a480*/  @P0 LEA R44, R23, R44, 0x2 ;  /* 0x0000002c172c0211 */ /* 0x000fe200078e10ff */
[----:B------:R-:W-:Y:S01]  /*a490*/  HFMA2.MMA R32, -RZ, RZ, 0, 2.384185791015625e-07 ;  /* 0x00000004ff207435 */ /* 0x000fe200000001ff */
[----:B------:R-:W-:-:S03]  /*a4a0*/  MOV R35, R28 ;  /* 0x0000001c00237202 */ /* 0x000fc60000000f00 */
[----:B------:R0:W1:Y:S04]  /*a4b0*/  @P0 LDS R21, [R44] ;  /* 0x000000002c150984 */ /* 0x0000680000000800 */
[----:B------:R0:W2:Y:S01]  /*a4c0*/  @P0 LDS R20, [R44+0x780] ;  /* 0x000780002c140984 */ /* 0x0000a20000000800 */
[----:B------:R-:W-:-:S07]  /*a4d0*/  MOV R41, R38 ;  /* 0x0000002600297202 */ /* 0x000fce0000000f00 */
[----:B012---:R-:W-:Y:S05]  /*a4e0*/  WARPSYNC.COLLECTIVE R30, `(.L_x_1285) ;  /* 0x000000001e087348 */ /* 0x007fea0003c00000 */
[----:B------:R3:W4:Y:S02]  /*a4f0*/  SHFL.BFLY P2, R38, R35, R32, R33 ;  /* 0x0c00002023267389 */ /* 0x0007240000040021 */
[----:B01234-:R-:W-:Y:S01]  /*a500*/  ENDCOLLECTIVE ;  /* 0x000000000000791b */ /* 0x01ffe20003800000 */
.L_x_1285:
[----:B------:R-:W-:-:S05]  /*a510*/  FADD.FTZ R31, R41, R22 ;  /* 0x00000016291f7221 */ /* 0x000fca0000010000 */
[----:B------:R-:W-:Y:S02]  /*a520*/  MOV R35, R31 ;  /* 0x0000001f00237202 */ /* 0x000fe40000000f00 */
[----:B------:R-:W-:-:S07]  /*a530*/  MOV R41, R38 ;  /* 0x0000002600297202 */ /* 0x000fce0000000f00 */
[----:B------:R-:W-:Y:S05]  /*a540*/  WARPSYNC.COLLECTIVE R30, `(.L_x_1286) ;  /* 0x000000001e087348 */ /* 0x000fea0003c00000 */
[----:B------:R0:W1:Y:S02]  /*a550*/  SHFL.BFLY P2, R38, R35, R32, R33 ;  /* 0x0c00002023267389 */ /* 0x0000640000040021 */
[----:B01----:R-:W-:Y:S01]  /*a560*/  ENDCOLLECTIVE ;  /* 0x000000000000791b */ /* 0x003fe20003800000 */
.L_x_1286:
[----:B------:R-:W-:Y:S01]  /*a570*/  FADD.FTZ R42, R28, R41 ;  /* 0x000000291c2a7221 */ /* 0x000fe20000010000 */
[----:B------:R-:W-:Y:S01]  /*a580*/  @P0 MOV R18, R21 ;  /* 0x0000001500120202 */ /* 0x000fe20000000f00 */
[----:B------:R-:W-:-:S03]  /*a590*/  HFMA2.MMA R32, -RZ, RZ, 0, 1.1920928955078125e-07 ;  /* 0x00000002ff207435 */ /* 0x000fc600000001ff */
[----:B------:R-:W-:Y:S01]  /*a5a0*/  MOV R35, R42 ;  /* 0x0000002a00237202 */ /* 0x000fe20000000f00 */
[----:B------:R-:W-:-:S07]  /*a5b0*/  FADD.FTZ R43, R31, R38 ;  /* 0x000000261f2b7221 */ /* 0x000fce0000010000 */
[----:B------:R-:W-:Y:S05]  /*a5c0*/  WARPSYNC.COLLECTIVE R30, `(.L_x_1287) ;  /* 0x000000001e087348 */ /* 0x000fea0003c00000 */
[----:B------:R0:W1:Y:S02]  /*a5d0*/  SHFL.BFLY P2, R38, R35, R32, R33 ;  /* 0x0c00002023267389 */ /* 0x0000640000040021 */
[----:B01----:R-:W-:Y:S01]  /*a5e0*/  ENDCOLLECTIVE ;  /* 0x000000000000791b */ /* 0x003fe20003800000 */
.L_x_1287:
[----:B------:R-:W-:Y:S02]  /*a5f0*/  MOV R35, R43 ;  /* 0x0000002b00237202 */ /* 0x000fe40000000f00 */
[----:B------:R-:W-:-:S07]  /*a600*/  MOV R19, R38 ;  /* 0x0000002600137202 */ /* 0x000fce0000000f00 */
[----:B------:R-:W-:Y:S05]  /*a610*/  WARPSYNC.COLLECTIVE R30, `(.L_x_1288) ;  /* 0x000000001e087348 */ /* 0x000fea0003c00000 */
[----:B------:R0:W1:Y:S02]  /*a620*/  SHFL.BFLY P2, R38, R35, R32, R33 ;  /* 0x0c00002023267389 */ /* 0x0000640000040021 */
[----:B01----:R-:W-:Y:S01]  /*a630*/  ENDCOLLECTIVE ;  /* 0x000000000000791b */ /* 0x003fe20003800000 */
.L_x_1288:
[----:B------:R-:W-:Y:S01]  /*a640*/  FADD.FTZ R23, R42, R19 ;  /* 0x000000132a177221 */ /* 0x000fe20000010000 */
[----:B------:R-:W-:-:S06]  /*a650*/  HFMA2.MMA R19, -RZ, RZ, 0, 0 ;  /* 0x00000000ff137435 */ /* 0x000fcc00000001ff */
[----:B------:R-:W-:Y:S02]  /*a660*/  @P0 MOV R19, R20 ;  /* 0x0000001400130202 */ /* 0x000fe40000000f00 */
[----:B------:R-:W-:Y:S01]  /*a670*/  ISETP.NE.AND P0, PT, R9, RZ, PT ;  /* 0x000000ff0900720c */ /* 0x000fe20003f05270 */
[----:B------:R-:W-:Y:S01]  /*a680*/  HFMA2.MMA R32, -RZ, RZ, 0, 5.9604644775390625e-08 ;  /* 0x00000001ff207435 */ /* 0x000fe200000001ff */
[----:B------:R-:W-:Y:S02]  /*a690*/  MOV R35, R23 ;  /* 0x0000001700237202 */ /* 0x000fe40000000f00 */
[----:B------:R-:W-:-:S09]  /*a6a0*/  MOV R28, R38 ;  /* 0x00000026001c7202 */ /* 0x000fd20000000f00 */
[----:B------:R-:W-:Y:S05]  /*a6b0*/  WARPSYNC.COLLECTIVE R30, `(.L_x_1289) ;  /* 0x000000001e087348 */ /* 0x000fea0003c00000 */
[----:B------:R0:W1:Y:S02]  /*a6c0*/  SHFL.BFLY P2, R38, R35, R32, R33 ;  /* 0x0c00002023267389 */ /* 0x0000640000040021 */
[----:B01----:R-:W-:Y:S01]  /*a6d0*/  ENDCOLLECTIVE ;  /* 0x000000000000791b */ /* 0x003fe20003800000 */
.L_x_1289:
[----:B------:R-:W-:Y:S01]  /*a6e0*/  @!P0 F2FP.BF16.F32.PACK_AB R34, RZ, R36 ;  /* 0x00000024ff22823e */ /* 0x000fe200000010ff */
[----:B------:R-:W-:Y:S01]  /*a6f0*/  FADD.FTZ R22, R43, R28 ;  /* 0x0000001c2b167221 */ /* 0x000fe20000010000 */
[----:B------:R-:W-:-:S04]  /*a700*/  @!P0 F2FP.BF16.F32.PACK_AB R36, RZ, R37 ;  /* 0x00000025ff24823e */ /* 0x000fc800000010ff */
[----:B------:R-:W-:Y:S02]  /*a710*/  MOV R35, R22 ;  /* 0x0000001600237202 */ /* 0x000fe40000000f00 */
[----:B------:R-:W-:-:S07]  /*a720*/  MOV R28, R38 ;  /* 0x00000026001c7202 */ /* 0x000fce0000000f00 */
[----:B------:R-:W-:Y:S05]  /*a730*/  WARPSYNC.COLLECTIVE R30, `(.L_x_1290) ;  /* 0x000000001e087348 */ /* 0x000fea0003c00000 */
[----:B------:R0:W1:Y:S02]  /*a740*/  SHFL.BFLY P2, R38, R35, R32, R33 ;  /* 0x0c00002023267389 */ /* 0x0000640000040021 */
[----:B01----:R-:W-:Y:S01]  /*a750*/  ENDCOLLECTIVE ;  /* 0x000000000000791b */ /* 0x003fe20003800000 */
.L_x_1290:
        /* <DEDUP_REMOVED lines=9> */
.L_x_1291:
[----:B------:R-:W-:Y:S01]  /*a7f0*/  FADD.FTZ R31, R22, R31 ;  /* 0x0000001f161f7221 */ /* 0x000fe20000010000 */
[----:B------:R-:W-:-:S04]  /*a800*/  @!P0 F2FP.BF16.F32.PACK_AB R22, RZ, R25 ;  /* 0x00000019ff16823e */ /* 0x000fc800000010ff */
[----:B------:R-:W-:Y:S02]  /*a810*/  PRMT R26, R22, 0x7610, R26 ;  /* 0x00007610161a7816 */ /* 0x000fe4000000001a */
[----:B------:R-:W-:Y:S02]  /*a820*/  @!P0 F2FP.BF16.F32.PACK_AB R25, RZ, R31 ;  /* 0x0000001fff19823e */ /* 0x000fe400000010ff */
[----:B------:R-:W-:Y:S02]  /*a830*/  MOV R35, R19 ;  /* 0x0000001300237202 */ /* 0x000fe40000000f00 */
[----:B------:R-:W-:-:S07]  /*a840*/  MOV R21, R38 ;  /* 0x0000002600157202 */ /* 0x000fce0000000f00 */
[----:B------:R-:W-:Y:S05]  /*a850*/  WARPSYNC.COLLECTIVE R30, `(.L_x_1292) ;  /* 0x000000001e087348 */ /* 0x000fea0003c00000 */
[----:B------:R0:W1:Y:S02]  /*a860*/  SHFL.BFLY P2, R38, R35, R32, R33 ;  /* 0x0c00002023267389 */ /* 0x0000640000040021 */
[----:B01----:R-:W-:Y:S01]  /*a870*/  ENDCOLLECTIVE ;  /* 0x000000000000791b */ /* 0x003fe20003800000 */
.L_x_1292:
[----:B------:R-:W-:Y:S01]  /*a880*/  FADD.FTZ R21, R21, R18 ;  /* 0x0000001215157221 */ /* 0x000fe20000010000 */
[----:B------:R-:W-:-:S04]  /*a890*/  HFMA2.MMA R32, -RZ, RZ, 0, 2.384185791015625e-07 ;  /* 0x00000004ff207435 */ /* 0x000fc800000001ff */
[----:B------:R-:W-:Y:S02]  /*a8a0*/  MOV R35, R21 ;  /* 0x0000001500237202 */ /* 0x000fe40000000f00 */
[----:B------:R-:W-:-:S07]  /*a8b0*/  MOV R20, R38 ;  /* 0x0000002600147202 */ /* 0x000fce0000000f00 */
[----:B------:R-:W-:Y:S05]  /*a8c0*/  WARPSYNC.COLLECTIVE R30, `(.L_x_1293) ;  /* 0x000000001e087348 */ /* 0x000fea0003c00000 */
[----:B------:R0:W1:Y:S02]  /*a8d0*/  SHFL.BFLY P2, R38, R35, R32, R33 ;  /* 0x0c00002023267389 */ /* 0x0000640000040021 */
[----:B01----:R-:W-:Y:S01]  /*a8e0*/  ENDCOLLECTIVE ;  /* 0x000000000000791b */ /* 0x003fe20003800000 */
.L_x_1293:
[----:B------:R-:W-:-:S05]  /*a8f0*/  FADD.FTZ R40, R20, R19 ;  /* 0x0000001314287221 */ /* 0x000fca0000010000 */
[----:B------:R-:W-:Y:S02]  /*a900*/  MOV R35, R40 ;  /* 0x0000002800237202 */ /* 0x000fe40000000f00 */
[----:B------:R-:W-:-:S07]  /*a910*/  MOV R18, R38 ;  /* 0x0000002600127202 */ /* 0x000fce0000000f00 */
[----:B------:R-:W-:Y:S05]  /*a920*/  WARPSYNC.COLLECTIVE R30, `(.L_x_1294) ;  /* 0x000000001e087348 */ /* 0x000fea0003c00000 */
[----:B------:R0:W1:Y:S02]  /*a930*/  SHFL.BFLY P2, R38, R35, R32, R33 ;  /* 0x0c00002023267389 */ /* 0x0000640000040021 */
[----:B01----:R-:W-:Y:S01]  /*a940*/  ENDCOLLECTIVE ;  /* 0x000000000000791b */ /* 0x003fe20003800000 */
.L_x_1294:
        /* <DEDUP_REMOVED lines=9> */
.L_x_1295:
[----:B------:R-:W-:Y:S01]  /*a9e0*/  FADD.FTZ R41, R40, R41 ;  /* 0x0000002928297221 */ /* 0x000fe20000010000 */
[----:B------:R-:W-:-:S05]  /*a9f0*/  IMAD.WIDE R18, R29, 0x2, R18 ;  /* 0x000000021d127825 */ /* 0x000fca00078e0212 */
[----:B------:R0:W-:Y:S01]  /*aa00*/  @!P0 STG.E.U16 desc[UR12][R18.64], R34 ;  /* 0x0000002212008986 */ /* 0x0001e2000c10150c */
[----:B------:R-:W-:Y:S01]  /*aa10*/  IMAD.WIDE R20, R29, 0x2, R20 ;  /* 0x000000021d147825 */ /* 0x000fe200078e0214 */
[----:B------:R-:W-:-:S04]  /*aa20*/  MOV R35, R41 ;  /* 0x0000002900237202 */ /* 0x000fc80000000f00 */
[----:B------:R0:W-:Y:S04]  /*aa30*/  @!P0 STG.E.U16 desc[UR12][R20.64], R36 ;  /* 0x0000002414008986 */ /* 0x0001e8000c10150c */
[----:B------:R0:W-:Y:S01]  /*aa40*/  @!P0 STG.E.U16 desc[UR12][R18.64+0x3c], R26 ;  /* 0x00003c1a12008986 */ /* 0x0001e2000c10150c */
[----:B------:R-:W-:-:S03]  /*aa50*/  MOV R42, R38 ;  /* 0x00000026002a7202 */ /* 0x000fc60000000f00 */
[----:B------:R0:W-:Y:S04]  /*aa60*/  @!P0 STG.E.U16 desc[UR12][R20.64+0x3c], R23 ;  /* 0x00003c1714008986 */ /* 0x0001e8000c10150c */
[----:B0-----:R-:W-:Y:S05]  /*aa70*/  WARPSYNC.COLLECTIVE R30, `(.L_x_1296) ;  /* 0x000000001e087348 */ /* 0x001fea0003c00000 */
[----:B------:R1:W2:Y:S02]  /*aa80*/  SHFL.BFLY P2, R38, R35, R32, R33 ;  /* 0x0c00002023267389 */ /* 0x0002a40000040021 */
[----:B012---:R-:W-:Y:S01]  /*aa90*/  ENDCOLLECTIVE ;  /* 0x000000000000791b */ /* 0x007fe20003800000 */
.L_x_1296:
[----:B------:R-:W-:Y:S01]  /*aaa0*/  FADD.FTZ R42, R43, R42 ;  /* 0x0000002a2b2a7221 */ /* 0x000fe20000010000 */
[----:B------:R0:W-:Y:S04]  /*aab0*/  @!P0 STG.E.U16 desc[UR12][R18.64+0x78], R24 ;  /* 0x0000781812008986 */ /* 0x0001e8000c10150c */
[----:B------:R0:W-:Y:S01]  /*aac0*/  @!P0 STG.E.U16 desc[UR12][R20.64+0x78], R25 ;  /* 0x0000781914008986 */ /* 0x0001e2000c10150c */
[----:B------:R-:W-:Y:S01]  /*aad0*/  HFMA2.MMA R32, -RZ, RZ, 0, 5.9604644775390625e-08 ;  /* 0x00000001ff207435 */ /* 0x000fe200000001ff */
[----:B------:R-:W-:Y:S02]  /*aae0*/  MOV R35, R42 ;  /* 0x0000002a00237202 */ /* 0x000fe40000000f00 */
[----:B------:R-:W-:-:S08]  /*aaf0*/  MOV R40, R38 ;  /* 0x0000002600287202 */ /* 0x000fd00000000f00 */
[----:B0-----:R-:W-:Y:S05]  /*ab00*/  WARPSYNC.COLLECTIVE R30, `(.L_x_1297) ;  /* 0x000000001e087348 */ /* 0x001fea0003c00000 */
[----:B------:R1:W2:Y:S02]  /*ab10*/  SHFL.BFLY P2, R38, R35, R32, R33 ;  /* 0x0c00002023267389 */ /* 0x0002a40000040021 */
[----:B012---:R-:W-:Y:S01]  /*ab20*/  ENDCOLLECTIVE ;  /* 0x000000000000791b */ /* 0x007fe20003800000 */
.L_x_1297:
[----:B------:R-:W-:-:S05]  /*ab30*/  FADD.FTZ R40, R41, R40 ;  /* 0x0000002829287221 */ /* 0x000fca0000010000 */
[----:B------:R-:W-:Y:S02]  /*ab40*/  MOV R35, R40 ;  /* 0x0000002800237202 */ /* 0x000fe40000000f00 */
[----:B------:R-:W-:-:S07]  /*ab50*/  MOV R27, R38 ;  /* 0x00000026001b7202 */ /* 0x000fce0000000f00 */
[----:B------:R-:W-:Y:S05]  /*ab60*/  WARPSYNC.COLLECTIVE R30, `(.L_x_1298) ;  /* 0x000000001e087348 */ /* 0x000fea0003c00000 */
[----:B------:R0:W1:Y:S02]  /*ab70*/  SHFL.BFLY P2, R38, R35, R32, R33 ;  /* 0x0c00002023267389 */ /* 0x0000640000040021 */
[----:B01----:R-:W-:Y:S01]  /*ab80*/  ENDCOLLECTIVE ;  /* 0x000000000000791b */ /* 0x003fe20003800000 */
.L_x_1298:
[----:B------:R-:W-:Y:S01]  /*ab90*/  FADD.FTZ R22, R42, R27 ;  /* 0x0000001b2a167221 */ /* 0x000fe20000010000 */
[----:B------:R-:W-:Y:S06]  /*aba0*/  BRA `(.L_x_1299) ;  /* 0xffffffe400247947 */ /* 0x000fec000383ffff */
.L_x_1300:
        /* <DEDUP_REMOVED lines=13> */
.L_x_3196:


//--------------------- .text._ZN13group_norm_v218gn_bwd_cuda_kernelI13__nv_bfloat16Li480ELi2ELi16ELi60ELi1024ELb1ELb1ELi16ELi960ELi960ELi4ELb1ELi4ELb0ELb0ELNS_15WgradSyncMethodE3ENS_16CompileConditionILi900EEEEEvPT_S6_S6_PKS5_S8_S8_S8_PKfflPfPj --------------------------
	.section	.text._ZN13group_norm_v218gn_bwd_cuda_kernelI13__nv_bfloat16Li480ELi2ELi16ELi60ELi1024ELb1ELb1ELi16ELi960ELi960ELi4ELb1ELi4ELb0ELb0ELNS_15WgradSyncMethodE3ENS_16CompileConditionILi900EEEEEvPT_S6_S6_PKS5_S8_S8_S8_PKfflPfPj,"ax",@progbits
	.align	128
        .global         _ZN13group_norm_v218gn_bwd_cuda_kernelI13__nv_bfloat16Li480ELi2ELi16ELi60ELi1024ELb1ELb1ELi16ELi960ELi960ELi4ELb1ELi4ELb0ELb0ELNS_15WgradSyncMethodE3ENS_16CompileConditionILi900EEEEEvPT_S6_S6_PKS5_S8_S8_S8_PKfflPfPj
        .type           _ZN13group_norm_v218gn_bwd_cuda_kernelI13__nv_bfloat16Li480ELi2ELi16ELi60ELi1024ELb1ELb1ELi16ELi960ELi960ELi4ELb1ELi4ELb0ELb0ELNS_15WgradSyncMethodE3ENS_16CompileConditionILi900EEEEEvPT_S6_S6_PKS5_S8_S8_S8_PKfflPfPj,@function
        .size           _ZN13group_norm_v218gn_bwd_cuda_kernelI13__nv_bfloat16Li480ELi2ELi16ELi60ELi1024ELb1ELb1ELi16ELi960ELi960ELi4ELb1ELi4ELb0ELb0ELNS_15WgradSyncMethodE3ENS_16CompileConditionILi900EEEEEvPT_S6_S6_PKS5_S8_S8_S8_PKfflPfPj,(.L_x_3197 - _ZN13group_norm_v218gn_bwd_cuda_kernelI13__nv_bfloat16Li480ELi2ELi16ELi60ELi1024ELb1ELb1ELi16ELi960ELi960ELi4ELb1ELi4ELb0ELb0ELNS_15WgradSyncMethodE3ENS_16CompileConditionILi900EEEEEvPT_S6_S6_PKS5_S8_S8_S8_PKfflPfPj)
        .other          _ZN13group_norm_v218gn_bwd_cuda_kernelI13__nv_bfloat16Li480ELi2ELi16ELi60ELi1024ELb1ELb1ELi16ELi960ELi960ELi4ELb1ELi4ELb0ELb0ELNS_15WgradSyncMethodE3ENS_16CompileConditionILi900EEEEEvPT_S6_S6_PKS5_S8_S8_S8_PKfflPfPj,@"STO_CUDA_ENTRY STV_DEFAULT"
_ZN13group_norm_v218gn_bwd_cuda_kernelI13__nv_bfloat16Li480ELi2ELi16ELi60ELi1024ELb1ELb1ELi16ELi960ELi960ELi4ELb1ELi4ELb0ELb0ELNS_15WgradSyncMethodE3ENS_16CompileConditionILi900EEEEEvPT_S6_S6_PKS5_S8_S8_S8_PKfflPfPj:
.text._ZN13group_norm_v218gn_bwd_cuda_kernelI13__nv_bfloat16Li480ELi2ELi16ELi60ELi1024ELb1ELb1ELi16ELi960ELi960ELi4ELb1ELi4ELb0ELb0ELNS_15WgradSyncMethodE3ENS_16CompileConditionILi900EEEEEvPT_S6_S6_PKS5_S8_S8_S8_PKfflPfPj:
        /* <DEDUP_REMOVED lines=29> */
.L_x_1303:
[----:B------:R-:W2:Y:S04]  /*01d0*/  LD.E.STRONG.GPU R0, desc[UR12][R2.64] ;  /* 0x0000000c02007980 */ /* 0x000ea8000c10f900 */
[----:B--2---:R-:W-:Y:S01]  /*01e0*/  CCTL.IVALL ;  /* 0x00000000ff00798f */ /* 0x004fe20002000000 */
[----:B------:R-:W-:Y:S05]  /*01f0*/  YIELD ;  /* 0x0000000000007946 */ /* 0x000fea0003800000 */
[----:B-----5:R-:W-:-:S04]  /*0200*/  LOP3.LUT R0, R0, R5, RZ, 0x3c, !PT ;  /* 0x0000000500007212 */ /* 0x020fc800078e3cff */
[----:B------:R-:W-:-:S13]  /*0210*/  ISETP.GT.AND P0, PT, R0, -0x1, PT ;  /* 0xffffffff0000780c */ /* 0x000fda0003f04270 */
[----:B------:R-:W-:Y:S05]  /*0220*/  @P0 BRA `(.L_x_1303) ;  /* 0xfffffffc00e80947 */ /* 0x000fea000383ffff */
.L_x_1302:
[----:B------:R-:W-:Y:S05]  /*0230*/  WARPSYNC.ALL ;  /* 0x0000000000007948 */ /* 0x000fea0003800000 */
[----:B------:R-:W-:Y:S06]  /*0240*/  BAR.SYNC.DEFER_BLOCKING 0x0 ;  /* 0x0000000000007b1d */ /* 0x000fec0000010000 */
[----:B------:R-:W-:Y:S05]  /*0250*/  BRA `(.L_x_1304) ;  /* 0x0000006c00607947 */ /* 0x000fea0003800000 */
.L_x_1301:
        /* <DEDUP_REMOVED lines=71> */
.L_x_1320:
        /* <DEDUP_REMOVED lines=929> */
.L_x_1305:
        /* <DEDUP_REMOVED lines=127> */
.L_x_1307:
[----:B------:R-:W-:Y:S05]  /*48d0*/  BSYNC B0 ;  /* 0x0000000000007941 */ /* 0x000fea0003800000 */
.L_x_1306:
        /* <DEDUP_REMOVED lines=21> */
.L_x_1309:
[----:B------:R-:W-:Y:S05]  /*4a30*/  BSYNC B0 ;  /* 0x0000000000007941 */ /* 0x000fea0003800000 */
.L_x_1308:
        /* <DEDUP_REMOVED lines=49> */
.L_x_1312:
[----:B------:R-:W2:Y:S04]  /*4d50*/  LD.E.STRONG.GPU R19, desc[UR12][R16.64] ;  /* 0x0000000c10137980 */ /* 0x000ea8000c10f900 */
[----:B--2---:R-:W-:Y:S01]  /*4d60*/  CCTL.IVALL ;  /* 0x00000000ff00798f */ /* 0x004fe20002000000 */
[----:B------:R-:W-:Y:S05]  /*4d70*/  YIELD ;  /* 0x0000000000007946 */ /* 0x000fea0003800000 */
[----:B-----5:R-:W-:-:S04]  /*4d80*/  LOP3.LUT R19, R19, R18, RZ, 0x3c, !PT ;  /* 0x0000001213137212 */ /* 0x020fc800078e3cff */
[----:B------:R-:W-:-:S13]  /*4d90*/  ISETP.GT.AND P1, PT, R19, -0x1, PT ;  /* 0xffffffff1300780c */ /* 0x000fda0003f24270 */
[----:B------:R-:W-:Y:S05]  /*4da0*/  @P1 BRA `(.L_x_1312) ;  /* 0xfffffffc00e81947 */ /* 0x000fea000383ffff */
.L_x_1311:
[----:B------:R-:W-:Y:S05]  /*4db0*/  WARPSYNC.ALL ;  /* 0x0000000000007948 */ /* 0x000fea0003800000 */
[----:B------:R-:W-:Y:S06]  /*4dc0*/  BAR.SYNC.DEFER_BLOCKING 0x0 ;  /* 0x0000000000007b1d */ /* 0x000fec0000010000 */
[----:B------:R-:W-:Y:S05]  /*4dd0*/  BRA `(.L_x_1313) ;  /* 0x0000000000647947 */ /* 0x000fea0003800000 */
.L_x_1310:
        /* <DEDUP_REMOVED lines=17> */
.L_x_1315:
[----:B------:R-:W2:Y:S04]  /*4ef0*/  LD.E.STRONG.GPU R19, desc[UR12][R16.64] ;  /* 0x0000000c10137980 */ /* 0x000ea8000c10f900 */
[----:B--2---:R-:W-:Y:S01]  /*4f00*/  CCTL.IVALL ;  /* 0x00000000ff00798f */ /* 0x004fe20002000000 */
[----:B------:R-:W-:Y:S05]  /*4f10*/  YIELD ;  /* 0x0000000000007946 */ /* 0x000fea0003800000 */
[----:B-----5:R-:W-:-:S04]  /*4f20*/  LOP3.LUT R19, R19, R18, RZ, 0x3c, !PT ;  /* 0x0000001213137212 */ /* 0x020fc800078e3cff */
[----:B------:R-:W-:-:S13]  /*4f30*/  ISETP.GT.AND P1, PT, R19, -0x1, PT ;  /* 0xffffffff1300780c */ /* 0x000fda0003f24270 */
[----:B------:R-:W-:Y:S05]  /*4f40*/  @P1 BRA `(.L_x_1315) ;  /* 0xfffffffc00e81947 */ /* 0x000fea000383ffff */
.L_x_1314:
[----:B------:R-:W-:Y:S05]  /*4f50*/  WARPSYNC.ALL ;  /* 0x0000000000007948 */ /* 0x000fea0003800000 */
[----:B------:R-:W-:Y:S06]  /*4f60*/  BAR.SYNC.DEFER_BLOCKING 0x0 ;  /* 0x0000000000007b1d */ /* 0x000fec0000010000 */
.L_x_1313:
        /* <DEDUP_REMOVED lines=36> */
.L_x_1317:
[----:B------:R-:W-:Y:S05]  /*51b0*/  BSYNC B0 ;  /* 0x0000000000007941 */ /* 0x000fea0003800000 */
.L_x_1316:
        /* <DEDUP_REMOVED lines=28> */
.L_x_1319:
[----:B------:R-:W-:Y:S05]  /*5380*/  BSYNC B0 ;  /* 0x0000000000007941 */ /* 0x000fea0003800000 */
.L_x_1318:
        /* <DEDUP_REMOVED lines=453> */
.L_x_1304:
        /* <DEDUP_REMOVED lines=74> */
.L_x_1337:
        /* <DEDUP_REMOVED lines=41> */
.L_x_1324:
[----:B------:R-:W-:Y:S05]  /*7710*/  BSYNC B1 ;  /* 0x0000000000017941 */ /* 0x000fea0003800000 */
.L_x_1323:
        /* <DEDUP_REMOVED lines=20> */
.L_x_1327:
        /* <DEDUP_REMOVED lines=55> */
.L_x_1326:
[----:B------:R-:W-:Y:S05]  /*7bd0*/  BSYNC B1 ;  /* 0x0000000000017941 */ /* 0x000fea0003800000 */
.L_x_1325:
        /* <DEDUP_REMOVED lines=35> */
.L_x_1329:
[----:B------:R-:W-:Y:S05]  /*7e10*/  BSYNC B1 ;  /* 0x0000000000017941 */ /* 0x000fea0003800000 */
.L_x_1328:
        /* <DEDUP_REMOVED lines=15> */
.L_x_1322:
[----:B------:R-:W-:Y:S05]  /*7f10*/  BSYNC B0 ;  /* 0x0000000000007941 */ /* 0x000fea0003800000 */
.L_x_1321:
        /* <DEDUP_REMOVED lines=38> */
.L_x_1346:
        /* <DEDUP_REMOVED lines=42> */
.L_x_1356:
        /* <DEDUP_REMOVED lines=36> */
.L_x_1366:
[----:B0-----:R-:W-:Y:S01]  /*8660*/  FADD.FTZ R23, R22, R38 ;  /* 0x0000002616177221 */ /* 0x001fe20000010000 */
[----:B------:R-:W-:Y:S02]  /*8670*/  @!P1 F2FP.BF16.F32.PACK_AB R22, RZ, R28 ;  /* 0x0000001cff16923e */ /* 0x000fe400000010ff */
[----:B------:R-:W-:Y:S02]  /*8680*/  MOV R29, R55 ;  /* 0x00000037001d7202 */ /* 0x000fe40000000f00 */
[----:B------:R-:W-:Y:S01]  /*8690*/  @!P1 F2FP.BF16.F32.PACK_AB R23, RZ, R23 ;  /* 0x00000017ff17923e */ /* 0x000fe200000010ff */
[----:B------:R4:W-:Y:S04]  /*86a0*/  @!P1 STG.E.U16 desc[UR12][R18.64+0x78], R22 ;  /* 0x0000781612009986 */ /* 0x0009e8000c10150c */
[----:B------:R4:W-:Y:S02]  /*86b0*/  @!P1 STG.E.U16 desc[UR12][R20.64+0x78], R23 ;  /* 0x0000781714009986 */ /* 0x0009e4000c10150c */
.L_x_1332:
[----:B------:R-:W-:Y:S05]  /*86c0*/  BSYNC B0 ;  /* 0x0000000000007941 */ /* 0x000fea0003800000 */
.L_x_1331:
        /* <DEDUP_REMOVED lines=151> */
.L_x_1400:
[----:B--2---:R-:W-:Y:S01]  /*9040*/  FADD.FTZ R23, R40, R38 ;  /* 0x0000002628177221 */ /* 0x004fe20000010000 */
[----:B------:R-:W-:-:S04]  /*9050*/  @!P0 F2FP.BF16.F32.PACK_AB R22, RZ, R22 ;  /* 0x00000016ff16823e */ /* 0x000fc800000010ff */
[----:B------:R-:W-:Y:S01]  /*9060*/  @!P0 F2FP.BF16.F32.PACK_AB R23, RZ, R23 ;  /* 0x00000017ff17823e */ /* 0x000fe200000010ff */
[----:B------:R0:W-:Y:S04]  /*9070*/  @!P0 STG.E.U16 desc[UR12][R18.64+0xb4], R22 ;  /* 0x0000b41612008986 */ /* 0x0001e8000c10150c */
[----:B------:R0:W-:Y:S02]  /*9080*/  @!P0 STG.E.U16 desc[UR12][R20.64+0xb4], R23 ;  /* 0x0000b41714008986 */ /* 0x0001e4000c10150c */
.L_x_1330:
[----:B------:R-:W-:Y:S05]  /*9090*/  WARPSYNC.ALL ;  /* 0x0000000000007948 */ /* 0x000fea0003800000 */
[----:B------:R-:W-:Y:S01]  /*90a0*/  BAR.SYNC.DEFER_BLOCKING 0x0 ;  /* 0x0000000000007b1d */ /* 0x000fe20000010000 */
[C---:B------:R-:W-:Y:S02]  /*90b0*/  ISETP.GE.AND P0, PT, R8.reuse, -0x1c40, PT ;  /* 0xffffe3c00800780c */ /* 0x040fe40003f06270 */
[----:B------:R-:W-:-:S11]  /*90c0*/  IADD3 R8, R8, 0x2000, RZ ;  /* 0x0000200008087810 */ /* 0x000fd60007ffe0ff */
[----:B------:R-:W-:Y:S05]  /*90d0*/  @!P0 BRA `(.L_x_1337) ;  /* 0xffffffe000e88947 */ /* 0x000fea000383ffff */
[----:B------:R-:W-:Y:S05]  /*90e0*/  EXIT ;  /* 0x000000000000794d */ /* 0x000fea0003800000 */
.L_x_1333:
[----:B------:R-:W-:Y:S01]  /*90f0*/  HFMA2.MMA R32, -RZ, RZ, 0, 4.76837158203125e-07 ;  /* 0x00000008ff207435 */ /* 0x000fe200000001ff */
[----:B--2---:R-:W-:Y:S02]  /*9100*/  MOV R35, R18 ;  /* 0x0000001200237202 */ /* 0x004fe40000000f00 */
[----:B------:R-:W-:Y:S02]  /*9110*/  MOV R33, 0x101f ;  /* 0x0000101f00217802 */ /* 0x000fe40000000f00 */
[----:B------:R-:W-:-:S07]  /*9120*/  MOV R30, 0xffff ;  /* 0x0000ffff001e7802 */ /* 0x000fce0000000f00 */
[----:B01-3--:R-:W-:Y:S05]  /*9130*/  WARPSYNC.COLLECTIVE R30, `(.L_x_1338) ;  /* 0x000000001e087348 */ /* 0x00bfea0003c00000 */
[----:B------:R2:W4:Y:S02]  /*9140*/  SHFL.BFLY P2, R38, R35, R32, R33 ;  /* 0x0c00002023267389 */ /* 0x0005240000040021 */
[----:B01234-:R-:W-:Y:S01]  /*9150*/  ENDCOLLECTIVE ;  /* 0x000000000000791b */ /* 0x01ffe20003800000 */
.L_x_1338:
[----:B------:R-:W-:Y:S02]  /*9160*/  MOV R35, R19 ;  /* 0x0000001300237202 */ /* 0x000fe40000000f00 */
[----:B------:R-:W-:-:S07]  /*9170*/  MOV R21, R38 ;  /* 0x0000002600157202 */ /* 0x000fce0000000f00 */
[----:B------:R-:W-:Y:S05]  /*9180*/  WARPSYNC.COLLECTIVE R30, `(.L_x_1339) ;  /* 0x000000001e087348 */ /* 0x000fea0003c00000 */
[----:B------:R0:W1:Y:S02]  /*9190*/  SHFL.BFLY P2, R38, R35, R32, R33 ;  /* 0x0c00002023267389 */ /* 0x0000640000040021 */
[----:B01----:R-:W-:Y:S01]  /*91a0*/  ENDCOLLECTIVE ;  /* 0x000000000000791b */ /* 0x003fe20003800000 */
.L_x_1339:
[----:B------:R-:W-:Y:S01]  /*91b0*/  FADD.FTZ R21, R21, R18 ;  /* 0x0000001215157221 */ /* 0x000fe20000010000 */
[----:B------:R-:W-:-:S04]  /*91c0*/  HFMA2.MMA R32, -RZ, RZ, 0, 2.384185791015625e-07 ;  /* 0x00000004ff207435 */ /* 0x000fc800000001ff */
[----:B------:R-:W-:Y:S02]  /*91d0*/  MOV R35, R21 ;  /* 0x0000001500237202 */ /* 0x000fe40000000f00 */
[----:B------:R-:W-:-:S07]  /*91e0*/  MOV R20, R38 ;  /* 0x0000002600147202 */ /* 0x000fce0000000f00 */
[----:B------:R-:W-:Y:S05]  /*91f0*/  WARPSYNC.COLLECTIVE R30, `(.L_x_1340) ;  /* 0x000000001e087348 */ /* 0x000fea0003c00000 */
[----:B------:R0:W1:Y:S02]  /*9200*/  SHFL.BFLY P2, R38, R35, R32, R33 ;  /* 0x0c00002023267389 */ /* 0x0000640000040021 */
[----:B01----:R-:W-:Y:S01]  /*9210*/  ENDCOLLECTIVE ;  /* 0x000000000000791b */ /* 0x003fe20003800000 */
.L_x_1340:
[----:B------:R-:W-:-:S05]  /*9220*/  FADD.FTZ R20, R20, R19 ;  /* 0x0000001314147221 */ /* 0x000fca0000010000 */
[----:B------:R-:W-:Y:S02]  /*9230*/  MOV R35, R20 ;  /* 0x0000001400237202 */ /* 0x000fe40000000f00 */
[----:B------:R-:W-:-:S07]  /*9240*/  MOV R22, R38 ;  /* 0x0000002600167202 */ /* 0x000fce0000000f00 */
[----:B------:R-:W-:Y:S05]  /*9250*/  WARPSYNC.COLLECTIVE R30, `(.L_x_1341) ;  /* 0x000000001e087348 */ /* 0x000fea0003c00000 */
[----:B------:R0:W1:Y:S02]  /*9260*/  SHFL.BFLY P2, R38, R35, R32, R33 ;  /* 0x0c00002023267389 */ /* 0x0000640000040021 */
[----:B01----:R-:W-:Y:S01]  /*9270*/  ENDCOLLECTIVE ;  /* 0x000000000000791b */ /* 0x003fe20003800000 */
.L_x_1341:
[----:B------:R-:W-:Y:S01]  /*9280*/  FADD.FTZ R22, R21, R22 ;  /* 0x0000001615167221 */ /* 0x000fe20000010000 */
[----:B------:R-:W-:-:S04]  /*9290*/  HFMA2.MMA R32, -RZ, RZ, 0, 1.1920928955078125e-07 ;  /* 0x00000002ff207435 */ /* 0x000fc800000001ff */
[----:B------:R-:W-:Y:S02]  /*92a0*/  MOV R35, R22 ;  /* 0x0000001600237202 */ /* 0x000fe40000000f00 */
[----:B------:R-:W-:-:S07]  /*92b0*/  MOV R23, R38 ;  /* 0x0000002600177202 */ /* 0x000fce0000000f00 */
[----:B------:R-:W-:Y:S05]  /*92c0*/  WARPSYNC.COLLECTIVE R30, `(.L_x_1342) ;  /* 0x000000001e087348 */ /* 0x000fea0003c00000 */
[----:B------:R0:W1:Y:S02]  /*92d0*/  SHFL.BFLY P2, R38, R35, R32, R33 ;  /* 0x0c00002023267389 */ /* 0x0000640000040021 */
[----:B01----:R-:W-:Y:S01]  /*92e0*/  ENDCOLLECTIVE ;  /* 0x000000000000791b */ /* 0x003fe20003800000 */
.L_x_1342:
[----:B------:R-:W-:-:S05]  /*92f0*/  FADD.FTZ R23, R20, R23 ;  /* 0x0000001714177221 */ /* 0x000fca0000010000 */
[----:B------:R-:W-:Y:S02]  /*9300*/  MOV R35, R23 ;  /* 0x0000001700237202 */ /* 0x000fe40000000f00 */
[----:B------:R-:W-:-:S07]  /*9310*/  MOV R25, R38 ;  /* 0x0000002600197202 */ /* 0x000fce0000000f00 */
[----:B------:R-:W-:Y:S05]  /*9320*/  WARPSYNC.COLLECTIVE R30, `(.L_x_1343) ;  /* 0x000000001e087348 */ /* 0x000fea0003c00000 */
[----:B------:R0:W1:Y:S02]  /*9330*/  SHFL.BFLY P2, R38, R35, R32, R33 ;  /* 0x0c00002023267389 */ /* 0x0000640000040021 */
[----:B01----:R-:W-:Y:S01]  /*9340*/  ENDCOLLECTIVE ;  /* 0x000000000000791b */ /* 0x003fe20003800000 */
.L_x_1343:
[----:B------:R-:W-:Y:S01]  /*9350*/  FADD.FTZ R25, R22, R25 ;  /* 0x0000001916197221 */ /* 0x000fe20000010000 */
[----:B------:R-:W-:-:S04]  /*9360*/  HFMA2.MMA R32, -RZ, RZ, 0, 5.9604644775390625e-08 ;  /* 0x00000001ff207435 */ /* 0x000fc800000001ff */
[----:B------:R-:W-:Y:S02]  /*9370*/  MOV R35, R25 ;  /* 0x0000001900237202 */ /* 0x000fe40000000f00 */
[----:B------:R-:W-:-:S07]  /*9380*/  MOV R18, R38 ;  /* 0x0000002600127202 */ /* 0x000fce0000000f00 */
[----:B------:R-:W-:Y:S05]  /*9390*/  WARPSYNC.COLLECTIVE R30, `(.L_x_1344) ;  /* 0x000000001e087348 */ /* 0x000fea0003c00000 */
[----:B------:R0:W1:Y:S02]  /*93a0*/  SHFL.BFLY P2, R38, R35, R32, R33 ;  /* 0x0c00002023267389 */ /* 0x0000640000040021 */
[----:B01----:R-:W-:Y:S01]  /*93b0*/  ENDCOLLECTIVE ;  /* 0x000000000000791b */ /* 0x003fe20003800000 */
.L_x_1344:
[----:B------:R-:W-:-:S05]  /*93c0*/  FADD.FTZ R24, R23, R18 ;  /* 0x0000001217187221 */ /* 0x000fca0000010000 */
[----:B------:R-:W-:Y:S02]  /*93d0*/  MOV R35, R24 ;  /* 0x0000001800237202 */ /* 0x000fe40000000f00 */
[----:B------:R-:W-:-:S07]  /*93e0*/  MOV R26, R38 ;  /* 0x00000026001a7202 */ /* 0x000fce0000000f00 */
[----:B------:R-:W-:Y:S05]  /*93f0*/  WARPSYNC.COLLECTIVE R30, `(.L_x_1345) ;  /* 0x000000001e087348 */ /* 0x000fea0003c00000 */
[----:B------:R0:W1:Y:S02]  /*9400*/  SHFL.BFLY P2, R38, R35, R32, R33 ;  /* 0x0c00002023267389 */ /* 0x0000640000040021 */
[----:B01----:R-:W-:Y:S01]  /*9410*/  ENDCOLLECTIVE ;  /* 0x000000000000791b */ /* 0x003fe20003800000 */
.L_x_1345:
[----:B------:R-:W-:Y:S01]  /*9420*/  FADD.FTZ R26, R25, R26 ;  /* 0x0000001a191a7221 */ /* 0x000fe20000010000 */
[----:B------:R-:W-:Y:S06]  /*9430*/  BRA `(.L_x_1346) ;  /* 0xffffffec00507947 */ /* 0x000fec000383ffff */
.L_x_1334:
        /* <DEDUP_REMOVED lines=8> */
.L_x_1348:
[----:B------:R-:W-:Y:S05]  /*94c0*/  BSYNC B1 ;  /* 0x0000000000017941 */ /* 0x000fea0003800000 */
.L_x_1347:
        /* <DEDUP_REMOVED lines=8> */
.L_x_1349:
[----:B------:R-:W-:Y:S01]  /*9550*/  FADD.FTZ R25, R25, R22 ;  /* 0x0000001619197221 */ /* 0x000fe20000010000 */
[----:B------:R-:W-:-:S04]  /*9560*/  HFMA2.MMA R32, -RZ, RZ, 0, 2.384185791015625e-07 ;  /* 0x00000004ff207435 */ /* 0x000fc800000001ff */
[----:B------:R-:W-:Y:S02]  /*9570*/  MOV R35, R25 ;  /* 0x0000001900237202 */ /* 0x000fe40000000f00 */
[----:B------:R-:W-:-:S07]  /*9580*/  MOV R24, R38 ;  /* 0x0000002600187202 */ /* 0x000fce0000000f00 */
[----:B------:R-:W-:Y:S05]  /*9590*/  WARPSYNC.COLLECTIVE R30, `(.L_x_1350) ;  /* 0x000000001e087348 */ /* 0x000fea0003c00000 */
[----:B------:R0:W1:Y:S02]  /*95a0*/  SHFL.BFLY P2, R38, R35, R32, R33 ;  /* 0x0c00002023267389 */ /* 0x0000640000040021 */
[----:B01----:R-:W-:Y:S01]  /*95b0*/  ENDCOLLECTIVE ;  /* 0x000000000000791b */ /* 0x003fe20003800000 */
.L_x_1350:
[----:B------:R-:W-:-:S05]  /*95c0*/  FADD.FTZ R24, R24, R23 ;  /* 0x0000001718187221 */ /* 0x000fca0000010000 */
[----:B------:R-:W-:Y:S02]  /*95d0*/  MOV R35, R24 ;  /* 0x0000001800237202 */ /* 0x000fe40000000f00 */
[----:B------:R-:W-:-:S07]  /*95e0*/  MOV R26, R38 ;  /* 0x00000026001a7202 */ /* 0x000fce0000000f00 */
[----:B------:R-:W-:Y:S05]  /*95f0*/  WARPSYNC.COLLECTIVE R30, `(.L_x_1351) ;  /* 0x000000001e087348 */ /* 0x000fea0003c00000 */
[----:B------:R0:W1:Y:S02]  /*9600*/  SHFL.BFLY P2, R38, R35, R32, R33 ;  /* 0x0c00002023267389 */ /* 0x0000640000040021 */
[----:B01----:R-:W-:Y:S01]  /*9610*/  ENDCOLLECTIVE ;  /* 0x000000000000791b */ /* 0x003fe20003800000 */
.L_x_1351:
[----:B------:R-:W-:Y:S01]  /*9620*/  FADD.FTZ R26, R25, R26 ;  /* 0x0000001a191a7221 */ /* 0x000fe20000010000 */
[----:B------:R-:W-:-:S04]  /*9630*/  HFMA2.MMA R32, -RZ, RZ, 0, 1.1920928955078125e-07 ;  /* 0x00000002ff207435 */ /* 0x000fc800000001ff */
[----:B------:R-:W-:Y:S02]  /*9640*/  MOV R35, R26 ;  /* 0x0000001a00237202 */ /* 0x000fe40000000f00 */
[----:B------:R-:W-:-:S07]  /*9650*/  MOV R27, R38 ;  /* 0x00000026001b7202 */ /* 0x000fce0000000f00 */
[----:B------:R-:W-:Y:S05]  /*9660*/  WARPSYNC.COLLECTIVE R30, `(.L_x_1352) ;  /* 0x000000001e087348 */ /* 0x000fea0003c00000 */
[----:B------:R0:W1:Y:S02]  /*9670*/  SHFL.BFLY P2, R38, R35, R32, R33 ;  /* 0x0c00002023267389 */ /* 0x0000640000040021 */
[----:B01----:R-:W-:Y:S01]  /*9680*/  ENDCOLLECTIVE ;  /* 0x000000000000791b */ /* 0x003fe20003800000 */
.L_x_1352:
[----:B------:R-:W-:-:S05]  /*9690*/  FADD.FTZ R27, R24, R27 ;  /* 0x0000001b181b7221 */ /* 0x000fca0000010000 */
[----:B------:R-:W-:Y:S02]  /*96a0*/  MOV R35, R27 ;  /* 0x0000001b00237202 */ /* 0x000fe40000000f00 */
[----:B------:R-:W-:-:S07]  /*96b0*/  MOV R29, R38 ;  /* 0x00000026001d7202 */ /* 0x000fce0000000f00 */
[----:B------:R-:W-:Y:S05]  /*96c0*/  WARPSYNC.COLLECTIVE R30, `(.L_x_1353) ;  /* 0x000000001e087348 */ /* 0x000fea0003c00000 */
[----:B------:R0:W1:Y:S02]  /*96d0*/  SHFL.BFLY P2, R38, R35, R32, R33 ;  /* 0x0c00002023267389 */ /* 0x0000640000040021 */
[----:B01----:R-:W-:Y:S01]  /*96e0*/  ENDCOLLECTIVE ;  /* 0x000000000000791b */ /* 0x003fe20003800000 */
.L_x_1353:
[----:B------:R-:W-:Y:S01]  /*96f0*/  FADD.FTZ R29, R26, R29 ;  /* 0x0000001d1a1d7221 */ /* 0x000fe20000010000 */
[----:B------:R-:W-:-:S04]  /*9700*/  HFMA2.MMA R32, -RZ, RZ, 0, 5.9604644775390625e-08 ;  /* 0x00000001ff207435 */ /* 0x000fc800000001ff */
[----:B------:R-:W-:Y:S02]  /*9710*/  MOV R35, R29 ;  /* 0x0000001d00237202 */ /* 0x000fe40000000f00 */
[----:B------:R-:W-:-:S07]  /*9720*/  MOV R22, R38 ;  /* 0x0000002600167202 */ /* 0x000fce0000000f00 */
[----:B------:R-:W-:Y:S05]  /*9730*/  WARPSYNC.COLLECTIVE R30, `(.L_x_1354) ;  /* 0x000000001e087348 */ /* 0x000fea0003c00000 */
[----:B------:R0:W1:Y:S02]  /*9740*/  SHFL.BFLY P2, R38, R35, R32, R33 ;  /* 0x0c00002023267389 */ /* 0x0000640000040021 */
[----:B01----:R-:W-:Y:S01]  /*9750*/  ENDCOLLECTIVE ;  /* 0x000000000000791b */ /* 0x003fe20003800000 */
.L_x_1354:
[----:B------:R-:W-:-:S05]  /*9760*/  FADD.FTZ R22, R27, R22 ;  /* 0x000000161b167221 */ /* 0x000fca0000010000 */
[----:B------:R-:W-:Y:S02]  /*9770*/  MOV R35, R22 ;  /* 0x0000001600237202 */ /* 0x000fe40000000f00 */
[----:B------:R-:W-:-:S07]  /*9780*/  MOV R28, R38 ;  /* 0x00000026001c7202 */ /* 0x000fce0000000f00 */
[----:B------:R-:W-:Y:S05]  /*9790*/  WARPSYNC.COLLECTIVE R30, `(.L_x_1355) ;  /* 0x000000001e087348 */ /* 0x000fea0003c00000 */
[----:B------:R0:W1:Y:S02]  /*97a0*/  SHFL.BFLY P2, R38, R35, R32, R33 ;  /* 0x0c00002023267389 */ /* 0x0000640000040021 */
[----:B01----:R-:W-:Y:S01]  /*97b0*/  ENDCOLLECTIVE ;  /* 0x000000000000791b */ /* 0x003fe20003800000 */
.L_x_1355:
[----:B------:R-:W-:Y:S01]  /*97c0*/  FADD.FTZ R28, R29, R28 ;  /* 0x0000001c1d1c7221 */ /* 0x000fe20000010000 */
[----:B------:R-:W-:Y:S06]  /*97d0*/  BRA `(.L_x_1356) ;  /* 0xffffffec00107947 */ /* 0x000fec000383ffff */
.L_x_1335:
        /* <DEDUP_REMOVED lines=8> */
.L_x_1358:
[----:B------:R-:W-:Y:S05]  /*9860*/  BSYNC B1 ;  /* 0x0000000000017941 */ /* 0x000fea0003800000 */
.L_x_1357:
        /* <DEDUP_REMOVED lines=8> */
.L_x_1359:
[----:B------:R-:W-:Y:S01]  /*98f0*/  FADD.FTZ R25, R25, R22 ;  /* 0x0000001619197221 */ /* 0x000fe20000010000 */
[----:B------:R-:W-:-:S04]  /*9900*/  HFMA2.MMA R32, -RZ, RZ, 0, 2.384185791015625e-07 ;  /* 0x00000004ff207435 */ /* 0x000fc800000001ff */
[----:B------:R-:W-:Y:S02]  /*9910*/  MOV R35, R25 ;  /* 0x0000001900237202 */ /* 0x000fe40000000f00 */
[----:B------:R-:W-:-:S07]  /*9920*/  MOV R24, R38 ;  /* 0x0000002600187202 */ /* 0x000fce0000000f00 */
[----:B------:R-:W-:Y:S05]  /*9930*/  WARPSYNC.COLLECTIVE R30, `(.L_x_1360) ;  /* 0x000000001e087348 */ /* 0x000fea0003c00000 */
[----:B------:R0:W1:Y:S02]  /*9940*/  SHFL.BFLY P2, R38, R35, R32, R33 ;  /* 0x0c00002023267389 */ /* 0x0000640000040021 */
[----:B01----:R-:W-:Y:S01]  /*9950*/  ENDCOLLECTIVE ;  /* 0x000000000000791b */ /* 0x003fe20003800000 */
.L_x_1360:
[----:B------:R-:W-:-:S05]  /*9960*/  FADD.FTZ R24, R24, R23 ;  /* 0x0000001718187221 */ /* 0x000fca0000010000 */
[----:B------:R-:W-:Y:S02]  /*9970*/  MOV R35, R24 ;  /* 0x0000001800237202 */ /* 0x000fe40000000f00 */
[----:B------:R-:W-:-:S07]  /*9980*/  MOV R26, R38 ;  /* 0x00000026001a7202 */ /* 0x000fce0000000f00 */
[----:B------:R-:W-:Y:S05]  /*9990*/  WARPSYNC.COLLECTIVE R30, `(.L_x_1361) ;  /* 0x000000001e087348 */ /* 0x000fea0003c00000 */
[----:B------:R0:W1:Y:S02]  /*99a0*/  SHFL.BFLY P2, R38, R35, R32, R33 ;  /* 0x0c00002023267389 */ /* 0x0000640000040021 */
[----:B01----:R-:W-:Y:S01]  /*99b0*/  ENDCOLLECTIVE ;  /* 0x000000000000791b */ /* 0x003fe20003800000 */
.L_x_1361:
[----:B------:R-:W-:Y:S01]  /*99c0*/  FADD.FTZ R26, R25, R26 ;  /* 0x0000001a191a7221 */ /* 0x000fe20000010000 */
[----:B------:R-:W-:-:S04]  /*99d0*/  HFMA2.MMA R32, -RZ, RZ, 0, 1.1920928955078125e-07 ;  /* 0x00000002ff207435 */ /* 0x000fc800000001ff */
[----:B------:R-:W-:Y:S02]  /*99e0*/  MOV R35, R26 ;  /* 0x0000001a00237202 */ /* 0x000fe40000000f00 */
[----:B------:R-:W-:-:S07]  /*99f0*/  MOV R27, R38 ;  /* 0x00000026001b7202 */ /* 0x000fce0000000f00 */
[----:B------:R-:W-:Y:S05]  /*9a00*/  WARPSYNC.COLLECTIVE R30, `(.L_x_1362) ;  /* 0x000000001e087348 */ /* 0x000fea0003c00000 */
[----:B------:R0:W1:Y:S02]  /*9a10*/  SHFL.BFLY P2, R38, R35, R32, R33 ;  /* 0x0c00002023267389 */ /* 0x0000640000040021 */
[----:B01----:R-:W-:Y:S01]  /*9a20*/  ENDCOLLECTIVE ;  /* 0x000000000000791b */ /* 0x003fe20003800000 */
.L_x_1362:
[----:B------:R-:W-:-:S05]  /*9a30*/  FADD.FTZ R27, R24, R27 ;  /* 0x0000001b181b7221 */ /* 0x000fca0000010000 */
[----:B------:R-:W-:Y:S02]  /*9a40*/  MOV R35, R27 ;  /* 0x0000001b00237202 */ /* 0x000fe40000000f00 */
[----:B------:R-:W-:-:S07]  /*9a50*/  MOV R29, R38 ;  /* 0x00000026001d7202 */ /* 0x000fce0000000f00 */
[----:B------:R-:W-:Y:S05]  /*9a60*/  WARPSYNC.COLLECTIVE R30, `(.L_x_1363) ;  /* 0x000000001e087348 */ /* 0x000fea0003c00000 */
[----:B------:R0:W1:Y:S02]  /*9a70*/  SHFL.BFLY P2, R38, R35, R32, R33 ;  /* 0x0c00002023267389 */ /* 0x0000640000040021 */
[----:B01----:R-:W-:Y:S01]  /*9a80*/  ENDCOLLECTIVE ;  /* 0x000000000000791b */ /* 0x003fe20003800000 */
.L_x_1363:
[----:B------:R-:W-:Y:S01]  /*9a90*/  FADD.FTZ R29, R26, R29 ;  /* 0x0000001d1a1d7221 */ /* 0x000fe20000010000 */
[----:B------:R-:W-:-:S04]  /*9aa0*/  HFMA2.MMA R32, -RZ, RZ, 0, 5.9604644775390625e-08 ;  /* 0x00000001ff207435 */ /* 0x000fc800000001ff */
[----:B------:R-:W-:Y:S02]  /*9ab0*/  MOV R35, R29 ;  /* 0x0000001d00237202 */ /* 0x000fe40000000f00 */
[----:B------:R-:W-:-:S07]  /*9ac0*/  MOV R22, R38 ;  /* 0x0000002600167202 */ /* 0x000fce0000000f00 */
[----:B------:R-:W-:Y:S05]  /*9ad0*/  WARPSYNC.COLLECTIVE R30, `(.L_x_1364) ;  /* 0x000000001e087348 */ /* 0x000fea0003c00000 */
[----:B------:R0:W1:Y:S02]  /*9ae0*/  SHFL.BFLY P2, R38, R35, R32, R33 ;  /* 0x0c00002023267389 */ /* 0x0000640000040021 */
[----:B01----:R-:W-:Y:S01]  /*9af0*/  ENDCOLLECTIVE ;  /* 0x000000000000791b */ /* 0x003fe20003800000 */
.L_x_1364:
[----:B------:R-:W-:-:S05]  /*9b00*/  FADD.FTZ R22, R27, R22 ;  /* 0x000000161b167221 */ /* 0x000fca0000010000 */
[----:B------:R-:W-:Y:S02]  /*9b10*/  MOV R35, R22 ;  /* 0x0000001600237202 */ /* 0x000fe40000000f00 */
[----:B------:R-:W-:-:S07]  /*9b20*/  MOV R28, R38 ;  /* 0x00000026001c7202 */ /* 0x000fce0000000f00 */
[----:B------:R-:W-:Y:S05]  /*9b30*/  WARPSYNC.COLLECTIVE R30, `(.L_x_1365) ;  /* 0x000000001e087348 */ /* 0x000fea0003c00000 */
[----:B------:R0:W1:Y:S02]  /*9b40*/  SHFL.BFLY P2, R38, R35, R32, R33 ;  /* 0x0c00002023267389 */ /* 0x0000640000040021 */
[----:B01----:R-:W-:Y:S01]  /*9b50*/  ENDCOLLECTIVE ;  /* 0x000000000000791b */ /* 0x003fe20003800000 */
.L_x_1365:
[----:B------:R-:W-:Y:S01]  /*9b60*/  FADD.FTZ R28, R29, R28 ;  /* 0x0000001c1d1c7221 */ /* 0x000fe20000010000 */
[----:B------:R-:W-:Y:S06]  /*9b70*/  BRA `(.L_x_1366) ;  /* 0xffffffe800b87947 */ /* 0x000fec000383ffff */
.L_x_1336:
        /* <DEDUP_REMOVED lines=8> */
.L_x_1368:
[----:B------:R-:W-:Y:S05]  /*9c00*/  BSYNC B0 ;  /* 0x0000000000007941 */ /* 0x000fea0003800000 */
.L_x_1367:
        /* <DEDUP_REMOVED lines=10> */
.L_x_1369:
        /* <DEDUP_REMOVED lines=15> */
.L_x_1370:
[----:B------:R-:W-:Y:S02]  /*9da0*/  MOV R35, R34 ;  /* 0x0000002200237202 */ /* 0x000fe40000000f00 */
[----:B------:R-:W-:-:S07]  /*9db0*/  MOV R23, R38 ;  /* 0x0000002600177202 */ /* 0x000fce0000000f00 */
[----:B------:R-:W-:Y:S05]  /*9dc0*/  WARPSYNC.COLLECTIVE R30, `(.L_x_1371) ;  /* 0x000000001e087348 */ /* 0x000fea0003c00000 */
[----:B------:R0:W1:Y:S02]  /*9dd0*/  SHFL.BFLY P2, R38, R35, R32, R33 ;  /* 0x0c00002023267389 */ /* 0x0000640000040021 */
[----:B01----:R-:W-:Y:S01]  /*9de0*/  ENDCOLLECTIVE ;  /* 0x000000000000791b */ /* 0x003fe20003800000 */
.L_x_1371:
        /* <DEDUP_REMOVED lines=10> */
.L_x_1372:
[----:B------:R-:W-:-:S05]  /*9e90*/  FADD.FTZ R23, R34, R37 ;  /* 0x0000002522177221 */ /* 0x000fca0000010000 */
[----:B------:R-:W-:Y:S02]  /*9ea0*/  MOV R35, R23 ;  /* 0x0000001700237202 */ /* 0x000fe40000000f00 */
[----:B------:R-:W-:-:S07]  /*9eb0*/  MOV R39, R38 ;  /* 0x0000002600277202 */ /* 0x000fce0000000f00 */
[----:B------:R-:W-:Y:S05]  /*9ec0*/  WARPSYNC.COLLECTIVE R30, `(.L_x_1373) ;  /* 0x000000001e087348 */ /* 0x000fea0003c00000 */
[----:B------:R0:W1:Y:S02]  /*9ed0*/  SHFL.BFLY P2, R38, R35, R32, R33 ;  /* 0x0c00002023267389 */ /* 0x0000640000040021 */
[----:B01----:R-:W-:Y:S01]  /*9ee0*/  ENDCOLLECTIVE ;  /* 0x000000000000791b */ /* 0x003fe20003800000 */
.L_x_1373:
        /* <DEDUP_REMOVED lines=8> */
.L_x_1374:
        /* <DEDUP_REMOVED lines=10> */
.L_x_1375:
[----:B------:R-:W-:Y:S01]  /*a010*/  FADD.FTZ R36, R39, R36 ;  /* 0x0000002427247221 */ /* 0x000fe20000010000 */
[----:B------:R-:W-:Y:S01]  /*a020*/  HFMA2.MMA R32, -RZ, RZ, 0, 4.76837158203125e-07 ;  /* 0x00000008ff207435 */ /* 0x000fe200000001ff */
[----:B------:R-:W-:Y:S02]  /*a030*/  MOV R35, R31 ;  /* 0x0000001f00237202 */ /* 0x000fe40000000f00 */
[----:B------:R-:W-:-:S08]  /*a040*/  MOV R34, R38 ;  /* 0x0000002600227202 */ /* 0x000fd00000000f00 */
[----:B------:R-:W-:Y:S05]  /*a050*/  WARPSYNC.COLLECTIVE R30, `(.L_x_1376) ;  /* 0x000000001e087348 */ /* 0x000fea0003c00000 */
[----:B------:R0:W1:Y:S02]  /*a060*/  SHFL.BFLY P2, R38, R35, R32, R33 ;  /* 0x0c00002023267389 */ /* 0x0000640000040021 */
[----:B01----:R-:W-:Y:S01]  /*a070*/  ENDCOLLECTIVE ;  /* 0x000000000000791b */ /* 0x003fe20003800000 */
.L_x_1376:
        /* <DEDUP_REMOVED lines=8> */
.L_x_1377:
[----:B------:R-:W-:Y:S01]  /*a100*/  FADD.FTZ R26, R26, R31 ;  /* 0x0000001f1a1a7221 */ /* 0x000fe20000010000 */
[----:B------:R-:W-:-:S04]  /*a110*/  HFMA2.MMA R32, -RZ, RZ, 0, 2.384185791015625e-07 ;  /* 0x00000004ff207435 */ /* 0x000fc800000001ff */
[----:B------:R-:W-:Y:S02]  /*a120*/  MOV R35, R26 ;  /* 0x0000001a00237202 */ /* 0x000fe40000000f00 */
[----:B------:R-:W-:-:S07]  /*a130*/  MOV R27, R38 ;  /* 0x00000026001b7202 */ /* 0x000fce0000000f00 */
[----:B------:R-:W-:Y:S05]  /*a140*/  WARPSYNC.COLLECTIVE R30, `(.L_x_1378) ;  /* 0x000000001e087348 */ /* 0x000fea0003c00000 */
[----:B------:R0:W1:Y:S02]  /*a150*/  SHFL.BFLY P2, R38, R35, R32, R33 ;  /* 0x0c00002023267389 */ /* 0x0000640000040021 */
[----:B01----:R-:W-:Y:S01]  /*a160*/  ENDCOLLECTIVE ;  /* 0x000000000000791b */ /* 0x003fe20003800000 */
.L_x_1378:
[----:B------:R-:W-:-:S05]  /*a170*/  FADD.FTZ R27, R27, R40 ;  /* 0x000000281b1b7221 */ /* 0x000fca0000010000 */
[----:B------:R-:W-:Y:S02]  /*a180*/  MOV R35, R27 ;  /* 0x0000001b00237202 */ /* 0x000fe40000000f00 */
[----:B------:R-:W-:-:S07]  /*a190*/  MOV R25, R38 ;  /* 0x0000002600197202 */ /* 0x000fce0000000f00 */
[----:B------:R-:W-:Y:S05]  /*a1a0*/  WARPSYNC.COLLECTIVE R30, `(.L_x_1379) ;  /* 0x000000001e087348 */ /* 0x000fea0003c00000 */
[----:B------:R0:W1:Y:S02]  /*a1b0*/  SHFL.BFLY P2, R38, R35, R32, R33 ;  /* 0x0c00002023267389 */ /* 0x0000640000040021 */
[----:B01----:R-:W-:Y:S01]  /*a1c0*/  ENDCOLLECTIVE ;  /* 0x000000000000791b */ /* 0x003fe20003800000 */
.L_x_1379:
[----:B------:R-:W-:Y:S01]  /*a1d0*/  FADD.FTZ R25, R26, R25 ;  /* 0x000000191a197221 */ /* 0x000fe20000010000 */
[----:B------:R-:W-:-:S04]  /*a1e0*/  HFMA2.MMA R32, -RZ, RZ, 0, 1.1920928955078125e-07 ;  /* 0x00000002ff207435 */ /* 0x000fc800000001ff */
[----:B------:R-:W-:Y:S02]  /*a1f0*/  MOV R35, R25 ;  /* 0x0000001900237202 */ /* 0x000fe40000000f00 */
[----:B------:R-:W-:-:S07]  /*a200*/  MOV R40, R38 ;  /* 0x0000002600287202 */ /* 0x000fce0000000f00 */
[----:B------:R-:W-:Y:S05]  /*a210*/  WARPSYNC.COLLECTIVE R30, `(.L_x_1380) ;  /* 0x000000001e087348 */ /* 0x000fea0003c00000 */
[----:B------:R0:W1:Y:S02]  /*a220*/  SHFL.BFLY P2, R38, R35, R32, R33 ;  /* 0x0c00002023267389 */ /* 0x0000640000040021 */
[----:B01----:R-:W-:Y:S01]  /*a230*/  ENDCOLLECTIVE ;  /* 0x000000000000791b */ /* 0x003fe20003800000 */
.L_x_1380:
[----:B------:R-:W-:-:S05]  /*a240*/  FADD.FTZ R24, R27, R40 ;  /* 0x000000281b187221 */ /* 0x000fca0000010000 */
[----:B------:R-:W-:Y:S02]  /*a250*/  MOV R35, R24 ;  /* 0x0000001800237202 */ /* 0x000fe40000000f00 */
[----:B------:R-:W-:-:S07]  /*a260*/  MOV R26, R38 ;  /* 0x00000026001a7202 */ /* 0x000fce0000000f00 */
[----:B------:R-:W-:Y:S05]  /*a270*/  WARPSYNC.COLLECTIVE R30, `(.L_x_1381) ;  /* 0x000000001e087348 */ /* 0x000fea0003c00000 */
[----:B------:R0:W1:Y:S02]  /*a280*/  SHFL.BFLY P2, R38, R35, R32, R33 ;  /* 0x0c00002023267389 */ /* 0x0000640000040021 */
[----:B01----:R-:W-:Y:S01]  /*a290*/  ENDCOLLECTIVE ;  /* 0x000000000000791b */ /* 0x003fe20003800000 */
.L_x_1381:
[----:B------:R-:W-:Y:S01]  /*a2a0*/  FADD.FTZ R26, R25, R26 ;  /* 0x0000001a191a7221 */ /* 0x000fe20000010000 */
[----:B------:R-:W-:-:S04]  /*a2b0*/  HFMA2.MMA R32, -RZ, RZ, 0, 5.9604644775390625e-08 ;  /* 0x00000001ff207435 */ /* 0x000fc800000001ff */
[----:B------:R-:W-:Y:S02]  /*a2c0*/  MOV R35, R26 ;  /* 0x0000001a00237202 */ /* 0x000fe40000000f00 */
[----:B------:R-:W-:-:S07]  /*a2d0*/  MOV R27, R38 ;  /* 0x00000026001b7202 */ /* 0x000fce0000000f00 */
[----:B------:R-:W-:Y:S05]  /*a2e0*/  WARPSYNC.COLLECTIVE R30, `(.L_x_1382) ;  /* 0x000000001e087348 */ /* 0x000fea0003c00000 */
[----:B------:R0:W1:Y:S02]  /*a2f0*/  SHFL.BFLY P2, R38, R35, R32, R33 ;  /* 0x0c00002023267389 */ /* 0x0000640000040021 */
[----:B01----:R-:W-:Y:S01]  /*a300*/  ENDCOLLECTIVE ;  /* 0x000000000000791b */ /* 0x003fe20003800000 */
.L_x_1382:
[----:B------:R-:W-:-:S05]  /*a310*/  FADD.FTZ R27, R24, R27 ;  /* 0x0000001b181b7221 */ /* 0x000fca0000010000 */
[----:B------:R-:W-:Y:S02]  /*a320*/  MOV R35, R27 ;  /* 0x0000001b00237202 */ /* 0x000fe40000000f00 */
[----:B------:R-:W-:-:S07]  /*a330*/  MOV R25, R38 ;  /* 0x0000002600197202 */ /* 0x000fce0000000f00 */
[----:B------:R-:W-:Y:S05]  /*a340*/  WARPSYNC.COLLECTIVE R30, `(.L_x_1383) ;  /* 0x000000001e087348 */ /* 0x000fea0003c00000 */
[----:B------:R0:W1:Y:S02]  /*a350*/  SHFL.BFLY P2, R38, R35, R32, R33 ;  /* 0x0c00002023267389 */ /* 0x0000640000040021 */
[----:B01----:R-:W-:Y:S01]  /*a360*/  ENDCOLLECTIVE ;  /* 0x000000000000791b */ /* 0x003fe20003800000 */
.L_x_1383:
[----:B------:R-:W-:Y:S01]  /*a370*/  FADD.FTZ R25, R26, R25 ;  /* 0x000000191a197221 */ /* 0x000fe20000010000 */
[----:B------:R-:W-:Y:S01]  /*a380*/  HFMA2.MMA R32, -RZ, RZ, 0, 4.76837158203125e-07 ;  /* 0x00000008ff207435 */ /* 0x000fe200000001ff */
[----:B------:R-:W-:Y:S02]  /*a390*/  MOV R35, R23 ;  /* 0x0000001700237202 */ /* 0x000fe40000000f00 */
[----:B------:R-:W-:-:S08]  /*a3a0*/  MOV R24, R38 ;  /* 0x0000002600187202 */ /* 0x000fd00000000f00 */
[----:B------:R-:W-:Y:S05]  /*a3b0*/  WARPSYNC.COLLECTIVE R30, `(.L_x_1384) ;  /* 0x000000001e087348 */ /* 0x000fea0003c00000 */
[----:B------:R0:W1:Y:S02]  /*a3c0*/  SHFL.BFLY P2, R38, R35, R32, R33 ;  /* 0x0c00002023267389 */ /* 0x0000640000040021 */
[----:B01----:R-:W-:Y:S01]  /*a3d0*/  ENDCOLLECTIVE ;  /* 0x000000000000791b */ /* 0x003fe20003800000 */
.L_x_1384:
[----:B------:R-:W-:Y:S01]  /*a3e0*/  FADD.FTZ R24, R27, R24 ;  /* 0x000000181b187221 */ /* 0x000fe20000010000 */
[----:B------:R-:W-:Y:S02]  /*a3f0*/  MOV R35, R22 ;  /* 0x0000001600237202 */ /* 0x000fe40000000f00 */
[----:B------:R-:W-:-:S07]  /*a400*/  MOV R28, R38 ;  /* 0x00000026001c7202 */ /* 0x000fce0000000f00 */
[----:B------:R-:W-:Y:S05]  /*a410*/  WARPSYNC.COLLECTIVE R30, `(.L_x_1385) ;  /* 0x000000001e087348 */ /* 0x000fea0003c00000 */
[----:B------:R0:W1:Y:S02]  /*a420*/  SHFL.BFLY P2, R38, R35, R32, R33 ;  /* 0x0c00002023267389 */ /* 0x0000640000040021 */
[----:B01----:R-:W-:Y:S01]  /*a430*/  ENDCOLLECTIVE ;  /* 0x000000000000791b */ /* 0x003fe20003800000 */
.L_x_1385:
        /* <DEDUP_REMOVED lines=13> */
.L_x_1386:
[----:B------:R-:W-:-:S05]  /*a510*/  FADD.FTZ R31, R41, R22 ;  /* 0x00000016291f7221 */ /* 0x000fca0000010000 */
[----:B------:R-:W-:Y:S02]  /*a520*/  MOV R35, R31 ;  /* 0x0000001f00237202 */ /* 0x000fe40000000f00 */
[----:B------:R-:W-:-:S07]  /*a530*/  MOV R41, R38 ;  /* 0x0000002600297202 */ /* 0x000fce0000000f00 */
[----:B------:R-:W-:Y:S05]  /*a540*/  WARPSYNC.COLLECTIVE R30, `(.L_x_1387) ;  /* 0x000000001e087348 */ /* 0x000fea0003c00000 */
[----:B------:R0:W1:Y:S02]  /*a550*/  SHFL.BFLY P2, R38, R35, R32, R33 ;  /* 0x0c00002023267389 */ /* 0x0000640000040021 */
[----:B01----:R-:W-:Y:S01]  /*a560*/  ENDCOLLECTIVE ;  /* 0x000000000000791b */ /* 0x003fe20003800000 */
.L_x_1387:
        /* <DEDUP_REMOVED lines=8> */
.L_x_1388:
[----:B------:R-:W-:Y:S02]  /*a5f0*/  MOV R35, R43 ;  /* 0x0000002b00237202 */ /* 0x000fe40000000f00 */
[----:B------:R-:W-:-:S07]  /*a600*/  MOV R19, R38 ;  /* 0x0000002600137202 */ /* 0x000fce0000000f00 */
[----:B------:R-:W-:Y:S05]  /*a610*/  WARPSYNC.COLLECTIVE R30, `(.L_x_1389) ;  /* 0x000000001e087348 */ /* 0x000fea0003c00000 */
[----:B------:R0:W1:Y:S02]  /*a620*/  SHFL.BFLY P2, R38, R35, R32, R33 ;  /* 0x0c00002023267389 */ /* 0x0000640000040021 */
[----:B01----:R-:W-:Y:S01]  /*a630*/  ENDCOLLECTIVE ;  /* 0x000000000000791b */ /* 0x003fe20003800000 */
.L_x_1389:
        /* <DEDUP_REMOVED lines=10> */
.L_x_1390:
        /* <DEDUP_REMOVED lines=8> */
.L_x_1391:
        /* <DEDUP_REMOVED lines=9> */
.L_x_1392:
        /* <DEDUP_REMOVED lines=9> */
.L_x_1393:
[----:B------:R-:W-:Y:S01]  /*a880*/  FADD.FTZ R21, R21, R18 ;  /* 0x0000001215157221 */ /* 0x000fe20000010000 */
[----:B------:R-:W-:-:S04]  /*a890*/  HFMA2.MMA R32, -RZ, RZ, 0, 2.384185791015625e-07 ;  /* 0x00000004ff207435 */ /* 0x000fc800000001ff */
[----:B------:R-:W-:Y:S02]  /*a8a0*/  MOV R35, R21 ;  /* 0x0000001500237202 */ /* 0x000fe40000000f00 */
[----:B------:R-:W-:-:S07]  /*a8b0*/  MOV R20, R38 ;  /* 0x0000002600147202 */ /* 0x000fce0000000f00 */
[----:B------:R-:W-:Y:S05]  /*a8c0*/  WARPSYNC.COLLECTIVE R30, `(.L_x_1394) ;  /* 0x000000001e087348 */ /* 0x000fea0003c00000 */
[----:B------:R0:W1:Y:S02]  /*a8d0*/  SHFL.BFLY P2, R38, R35, R32, R33 ;  /* 0x0c00002023267389 */ /* 0x0000640000040021 */
[----:B01----:R-:W-:Y:S01]  /*a8e0*/  ENDCOLLECTIVE ;  /* 0x000000000000791b */ /* 0x003fe20003800000 */
.L_x_1394:
[----:B------:R-:W-:-:S05]  /*a8f0*/  FADD.FTZ R40, R20, R19 ;  /* 0x0000001314287221 */ /* 0x000fca0000010000 */
[----:B------:R-:W-:Y:S02]  /*a900*/  MOV R35, R40 ;  /* 0x0000002800237202 */ /* 0x000fe40000000f00 */
[----:B------:R-:W-:-:S07]  /*a910*/  MOV R18, R38 ;  /* 0x0000002600127202 */ /* 0x000fce0000000f00 */
[----:B------:R-:W-:Y:S05]  /*a920*/  WARPSYNC.COLLECTIVE R30, `(.L_x_1395) ;  /* 0x000000001e087348 */ /* 0x000fea0003c00000 */
[----:B------:R0:W1:Y:S02]  /*a930*/  SHFL.BFLY P2, R38, R35, R32, R33 ;  /* 0x0c00002023267389 */ /* 0x0000640000040021 */
[----:B01----:R-:W-:Y:S01]  /*a940*/  ENDCOLLECTIVE ;  /* 0x000000000000791b */ /* 0x003fe20003800000 */
.L_x_1395:
        /* <DEDUP_REMOVED lines=9> */
.L_x_1396:
        /* <DEDUP_REMOVED lines=12> */
.L_x_1397:
        /* <DEDUP_REMOVED lines=9> */
.L_x_1398:
[----:B------:R-:W-:-:S05]  /*ab30*/  FADD.FTZ R40, R41, R40 ;  /* 0x0000002829287221 */ /* 0x000fca0000010000 */
[----:B------:R-:W-:Y:S02]  /*ab40*/  MOV R35, R40 ;  /* 0x0000002800237202 */ /* 0x000fe40000000f00 */
[----:B------:R-:W-:-:S07]  /*ab50*/  MOV R27, R38 ;  /* 0x00000026001b7202 */ /* 0x000fce0000000f00 */
[----:B------:R-:W-:Y:S05]  /*ab60*/  WARPSYNC.COLLECTIVE R30, `(.L_x_1399) ;  /* 0x000000001e087348 */ /* 0x000fea0003c00000 */
[----:B------:R0:W1:Y:S02]  /*ab70*/  SHFL.BFLY P2, R38, R35, R32, R33 ;  /* 0x0c00002023267389 */ /* 0x0000640000040021 */
[----:B01----:R-:W-:Y:S01]  /*ab80*/  ENDCOLLECTIVE ;  /* 0x000000000000791b */ /* 0x003fe20003800000 */
.L_x_1399:
[----:B------:R-:W-:Y:S01]  /*ab90*/  FADD.FTZ R22, R42, R27 ;  /* 0x0000001b2a167221 */ /* 0x000fe20000010000 */
[----:B------:R-:W-:Y:S06]  /*aba0*/  BRA `(.L_x_1400) ;  /* 0xffffffe400247947 */ /* 0x000fec000383ffff */
.L_x_1401:
        /* <DEDUP_REMOVED lines=13> */
.L_x_3197:


//--------------------- .text._ZN13group_norm_v214gn_cuda_kernelI13__nv_bfloat16Li480ELi3ELi32ELi30ELi1024ELb0ELi4ELi960ELi960ELi4ELb1ELi1ELb0ELb0ENS_16CompileConditionILi900EEEEEvPT_PKS4_S7_S7_flPfS8_Pj --------------------------
	.section	.text._ZN13group_norm_v214gn_cuda_kernelI13__nv_bfloat16Li480ELi3ELi32ELi30ELi1024ELb0ELi4ELi960ELi960ELi4ELb1ELi1ELb0ELb0ENS_16CompileConditionILi900EEEEEvPT_PKS4_S7_S7_flPfS8_Pj,"ax",@progbits
	.align	128
        .global         _ZN13group_norm_v214gn_cuda_kernelI13__nv_bfloat16Li480ELi3ELi32ELi30ELi1024ELb0ELi4ELi960ELi960ELi4ELb1ELi1ELb0ELb0ENS_16CompileConditionILi900EEEEEvPT_PKS4_S7_S7_flPfS8_Pj
        .type           _ZN13group_norm_v214gn_cuda_kernelI13__nv_bfloat16Li480ELi3ELi32ELi30ELi1024ELb0ELi4ELi960ELi960ELi4ELb1ELi1ELb0ELb0ENS_16CompileConditionILi900EEEEEvPT_PKS4_S7_S7_flPfS8_Pj,@function
        .size           _ZN13group_norm_v214gn_cuda_kernelI13__nv_bfloat16Li480ELi3ELi32ELi30ELi1024ELb0ELi4ELi960ELi960ELi4ELb1ELi1ELb0ELb0ENS_16CompileConditionILi900EEEEEvPT_PKS4_S7_S7_flPfS8_Pj,(.L_x_3198 - _ZN13group_norm_v214gn_cuda_kernelI13__nv_bfloat16Li480ELi3ELi32ELi30ELi1024ELb0ELi4ELi960ELi960ELi4ELb1ELi1ELb0ELb0ENS_16CompileConditionILi900EEEEEvPT_PKS4_S7_S7_flPfS8_Pj)
        .other          _ZN13group_norm_v214gn_cuda_kernelI13__nv_bfloat16Li480ELi3ELi32ELi30ELi1024ELb0ELi4ELi960ELi960ELi4ELb1ELi1ELb0ELb0ENS_16CompileConditionILi900EEEEEvPT_PKS4_S7_S7_flPfS8_Pj,@"STO_CUDA_ENTRY STV_DEFAULT"
_ZN13group_norm_v214gn_cuda_kernelI13__nv_bfloat16Li480ELi3ELi32ELi30ELi1024ELb0ELi4ELi960ELi960ELi4ELb1ELi1ELb0ELb0ENS_16CompileConditionILi900EEEEEvPT_PKS4_S7_S7_flPfS8_Pj:
.text._ZN13group_norm_v214gn_cuda_kernelI13__nv_bfloat16Li480ELi3ELi32ELi30ELi1024ELb0ELi4ELi960ELi960ELi4ELb1ELi1ELb0ELb0ENS_16CompileConditionILi900EEEEEvPT_PKS4_S7_S7_flPfS8_Pj:
[----:B------:R-:W-:Y:S01]  /*0000*/  LDC R1, c[0x0][0x28] ;  /* 0x00000a00ff017b82 */ /* 0x000fe20000000800 */
[----:B------:R-:W0:Y:S01]  /*0010*/  S2R R0, SR_CTAID.Y ;  /* 0x0000000000007919 */ /* 0x000e220000002600 */
[----:B------:R-:W-:Y:S02]  /*0020*/  ULDC.64 UR4, c[0x0][0x238] ;  /* 0x00008e0000047ab9 */ /* 0x000fe40000000a00 */
[----:B0-----:R-:W-:-:S04]  /*0030*/  ISETP.GE.U32.AND P0, PT, R0, UR4, PT ;  /* 0x0000000400007c0c */ /* 0x001fc8000bf06070 */
[----:B------:R-:W-:-:S13]  /*0040*/  ISETP.GE.AND.EX P0, PT, RZ, UR5, PT, P0 ;  /* 0x00000005ff007c0c */ /* 0x000fda000bf06300 */
[----:B------:R-:W-:Y:S05]  /*0050*/  @P0 EXIT ;  /* 0x000000000000094d */ /* 0x000fea0003800000 */
[----:B------:R-:W0:Y:S01]  /*0060*/  S2R R2, SR_TID.X ;  /* 0x0000000000027919 */ /* 0x000e220000002100 */
[----:B------:R-:W-:Y:S01]  /*0070*/  HFMA2.MMA R6, -RZ, RZ, 0, 0 ;  /* 0x00000000ff067435 */ /* 0x000fe200000001ff */
[----:B------:R-:W-:Y:S01]  /*0080*/  MOV R5, R0 ;  /* 0x0000000000057202 */ /* 0x000fe20000000f00 */
[----:B------:R-:W-:Y:S01]  /*0090*/  ULDC.64 UR8, c[0x0][0x208] ;  /* 0x0000820000087ab9 */ /* 0x000fe20000000a00 */
[----:B------:R-:W1:Y:S01]  /*00a0*/  S2R R4, SR_CTAID.X ;  /* 0x0000000000047919 */ /* 0x000e620000002500 */
[----:B------:R-:W-:-:S07]  /*00b0*/  UMOV UR4, URZ ;  /* 0x0000003f00047c82 */ /* 0x000fce0008000000 */
.L_x_1412:
[----:B0-2---:R-:W-:Y:S01]  /*00c0*/  IMAD.WIDE.U32 R8, R2, -0x77777777, RZ ;  /* 0x8888888902087825 */ /* 0x005fe200078e00ff */
[----:B-1----:R-:W-:Y:S01]  /*00d0*/  SHF.L.U32 R7, R4, 0x2, RZ ;  /* 0x0000000204077819 */ /* 0x002fe200000006ff */
[----:B------:R-:W-:Y:S01]  /*00e0*/  ULDC.64 UR6, c[0x0][0x218] ;  /* 0x0000860000067ab9 */ /* 0x000fe20000000a00 */
[----:B------:R-:W-:Y:S02]  /*00f0*/  ULDC.64 UR10, c[0x0][0x228] ;  /* 0x00008a00000a7ab9 */ /* 0x000fe40000000a00 */
[----:B------:R-:W-:Y:S02]  /*0100*/  SHF.R.U32.HI R3, RZ, 0x7, R9 ;  /* 0x00000007ff037819 */ /* 0x000fe40000011609 */
[----:B------:R-:W-:Y:S01]  /*0110*/  LOP3.LUT R10, R7, 0x3fc, RZ, 0xc0, !PT ;  /* 0x000003fc070a7812 */ /* 0x000fe200078ec0ff */
[----:B------:R-:W-:Y:S01]  /*0120*/  IMAD R7, R6, 0xf0000, RZ ;  /* 0x000f000006077824 */ /* 0x000fe200078e02ff */
[----:B------:R-:W-:Y:S01]  /*0130*/  MOV R9, RZ ;  /* 0x000000ff00097202 */ /* 0x000fe20000000f00 */
[----:B------:R-:W-:Y:S01]  /*0140*/  IMAD R16, R3, -0xf0, R2 ;  /* 0xffffff1003107824 */ /* 0x000fe200078e0202 */
[----:B------:R-:W-:-:S04]  /*0150*/  IADD3 R12, R10, R3, RZ ;  /* 0x000000030a0c7210 */ /* 0x000fc80007ffe0ff */
[----:B------:R-:W-:Y:S01]  /*0160*/  SHF.L.U32 R8, R16, 0x2, RZ ;  /* 0x0000000210087819 */ /* 0x000fe200000006ff */
[----:B------:R-:W-:-:S04]  /*0170*/  IMAD R13, R12, 0x3c0, RZ ;  /* 0x000003c00c0d7824 */ /* 0x000fc800078e02ff */
[----:B------:R-:W-:-:S05]  /*0180*/  IMAD.WIDE.U32 R10, R5, 0xf0000, R8 ;  /* 0x000f0000050a7825 */ /* 0x000fca00078e0008 */
[----:B------:R-:W-:Y:S02]  /*0190*/  IADD3 R9, R11, R7, RZ ;  /* 0x000000070b097210 */ /* 0x000fe40007ffe0ff */
[----:B------:R-:W-:-:S04]  /*01a0*/  IADD3 R7, P0, R13, R10, RZ ;  /* 0x0000000a0d077210 */ /* 0x000fc80007f1e0ff */
[----:B------:R-:W-:Y:S02]  /*01b0*/  IADD3.X R12, RZ, R9, RZ, P0, !PT ;  /* 0x00000009ff0c7210 */ /* 0x000fe400007fe4ff */
[C---:B------:R-:W-:Y:S02]  /*01c0*/  SHF.L.U32 R14, R7.reuse, 0x1, RZ ;  /* 0x00000001070e7819 */ /* 0x040fe400000006ff */
[----:B------:R-:W-:Y:S02]  /*01d0*/  SHF.L.U64.HI R12, R7, 0x1, R12 ;  /* 0x00000001070c7819 */ /* 0x000fe4000001020c */
[----:B------:R-:W-:Y:S02]  /*01e0*/  IADD3 R7, R13, 0x780, RZ ;  /* 0x000007800d077810 */ /* 0x000fe40007ffe0ff */
[----:B------:R-:W-:Y:S02]  /*01f0*/  IADD3 R14, P0, R14, UR6, RZ ;  /* 0x000000060e0e7c10 */ /* 0x000fe4000ff1e0ff */
[----:B------:R-:W-:-:S02]  /*0200*/  IADD3 R7, P1, R7, R10, RZ ;  /* 0x0000000a07077210 */ /* 0x000fc40007f3e0ff */
[----:B------:R-:W-:Y:S02]  /*0210*/  IADD3.X R15, R12, UR7, RZ, P0, !PT ;  /* 0x000000070c0f7c10 */ /* 0x000fe400087fe4ff */
[----:B------:R-:W-:Y:S01]  /*0220*/  IADD3.X R10, RZ, R9, RZ, P1, !PT ;  /* 0x00000009ff0a7210 */ /* 0x000fe20000ffe4ff */
[----:B------:R-:W-:-:S03]  /*0230*/  IMAD.SHL.U32 R12, R7, 0x2, RZ ;  /* 0x00000002070c7824 */ /* 0x000fc600078e00ff */
[----:B------:R-:W2:Y:S01]  /*0240*/  LDG.E.64.CONSTANT R14, desc[UR8][R14.64] ;  /* 0x000000080e0e7981 */ /* 0x000ea2000c1e9b00 */
[----:B------:R-:W-:Y:S02]  /*0250*/  SHF.L.U64.HI R10, R7, 0x1, R10 ;  /* 0x00000001070a7819 */ /* 0x000fe4000001020a */
[----:B------:R-:W-:-:S04]  /*0260*/  IADD3 R12, P0, R12, UR6, RZ ;  /* 0x000000060c0c7c10 */ /* 0x000fc8000ff1e0ff */
[----:B------:R-:W-:Y:S01]  /*0270*/  IADD3.X R13, R10, UR7, RZ, P0, !PT ;  /* 0x000000070a0d7c10 */ /* 0x000fe200087fe4ff */
[----:B------:R-:W-:-:S05]  /*0280*/  ULDC.64 UR6, c[0x0][0x220] ;  /* 0x0000880000067ab9 */ /* 0x000fca0000000a00 */
[----:B------:R-:W3:Y:S01]  /*0290*/  LDG.E.64.CONSTANT R12, desc[UR8][R12.64] ;  /* 0x000000080c0c7981 */ /* 0x000ee2000c1e9b00 */
[----:B------:R-:W-:Y:S02]  /*02a0*/  SHF.L.U32 R9, R8, 0x1, RZ ;  /* 0x0000000108097819 */ /* 0x000fe400000006ff */
[----:B------:R-:W-:Y:S02]  /*02b0*/  SHF.R.U32.HI R7, RZ, 0x1f, R8 ;  /* 0x0000001fff077819 */ /* 0x000fe40000011608 */
[C---:B------:R-:W-:Y:S02]  /*02c0*/  IADD3 R10, P0, R9.reuse, UR6, RZ ;  /* 0x00000006090a7c10 */ /* 0x040fe4000ff1e0ff */
[----:B------:R-:W-:Y:S02]  /*02d0*/  IADD3 R8, P1, R9, UR10, RZ ;  /* 0x0000000a09087c10 */ /* 0x000fe4000ff3e0ff */
[C---:B------:R-:W-:Y:S02]  /*02e0*/  IADD3.X R11, R7.reuse, UR7, RZ, P0, !PT ;  /* 0x00000007070b7c10 */ /* 0x040fe400087fe4ff */
[----:B------:R-:W-:-:S04]  /*02f0*/  IADD3.X R9, R7, UR11, RZ, P1, !PT ;  /* 0x0000000b07097c10 */ /* 0x000fc80008ffe4ff */
[----:B------:R-:W5:Y:S04]  /*0300*/  LDG.E.64.CONSTANT R10, desc[UR8][R10.64] ;  /* 0x000000080a0a7981 */ /* 0x000f68000c1e9b00 */
[----:B------:R-:W5:Y:S01]  /*0310*/  LDG.E.64.CONSTANT R8, desc[UR8][R8.64] ;  /* 0x0000000808087981 */ /* 0x000f62000c1e9b00 */
[----:B------:R-:W-:Y:S01]  /*0320*/  MOV R23, 0x400 ;  /* 0x0000040000177802 */ /* 0x000fe20000000f00 */
[----:B------:R-:W-:Y:S01]  /*0330*/  BSSY B0, `(.L_x_1402) ;  /* 0x00000c0000007945 */ /* 0x000fe20003800000 */
[----:B------:R-:W-:Y:S01]  /*0340*/  ISETP.GT.U32.AND P0, PT, R2, 0x3f, PT ;  /* 0x0000003f0200780c */ /* 0x000fe20003f04070 */
[----:B------:R-:W0:Y:S02]  /*0350*/  S2R R18, SR_CgaCtaId ;  /* 0x0000000000127919 */ /* 0x000e240000008800 */
[----:B0-----:R-:W-:-:S05]  /*0360*/  LEA R23, R18, R23, 0x18 ;  /* 0x0000001712177211 */ /* 0x001fca00078ec0ff */
[----:B------:R-:W-:-:S05]  /*0370*/  IMAD R18, R16, 0x18, R23 ;  /* 0x0000001810127824 */ /* 0x000fca00078e0217 */
[----:B------:R-:W-:Y:S02]  /*0380*/  LEA R18, R3, R18, 0x3 ;  /* 0x0000001203127211 */ /* 0x000fe400078e18ff */
[C---:B--2---:R-:W-:Y:S02]  /*0390*/  PRMT R7, R14.reuse, 0x7632, R7 ;  /* 0x000076320e077816 */ /* 0x044fe40000000007 */
[----:B------:R-:W-:Y:S02]  /*03a0*/  SHF.L.U32 R35, R14, 0x10, RZ ;  /* 0x000000100e237819 */ /* 0x000fe400000006ff */
[----:B------:R-:W-:Y:S02]  /*03b0*/  SHF.L.U32 R20, R7, 0x10, RZ ;  /* 0x0000001007147819 */ /* 0x000fe400000006ff */
[C---:B------:R-:W-:Y:S01]  /*03c0*/  PRMT R7, R15.reuse, 0x7632, R7 ;  /* 0x000076320f077816 */ /* 0x040fe20000000007 */
[----:B------:R-:W-:Y:S01]  /*03d0*/  FADD.FTZ R16, RZ, R35 ;  /* 0x00000023ff107221 */ /* 0x000fe20000010000 */
[----:B------:R-:W-:Y:S01]  /*03e0*/  SHF.L.U32 R3, R15, 0x10, RZ ;  /* 0x000000100f037819 */ /* 0x000fe200000006ff */
[----:B------:R-:W-:Y:S01]  /*03f0*/  FFMA.FTZ R17, R35, R35, RZ ;  /* 0x0000002323117223 */ /* 0x000fe200000100ff */
[----:B------:R-:W-:Y:S01]  /*0400*/  SHF.L.U32 R24, R7, 0x10, RZ ;  /* 0x0000001007187819 */ /* 0x000fe200000006ff */
[----:B------:R-:W-:-:S02]  /*0410*/  FADD.FTZ R22, R16, R20 ;  /* 0x0000001410167221 */ /* 0x000fc40000010000 */
[----:B------:R-:W-:Y:S01]  /*0420*/  FADD.FTZ R7, RZ, R3 ;  /* 0x00000003ff077221 */ /* 0x000fe20000010000 */
[----:B------:R-:W-:Y:S01]  /*0430*/  FFMA.FTZ R19, R3, R3, RZ ;  /* 0x0000000303137223 */ /* 0x000fe200000100ff */
[--C-:B------:R-:W-:Y:S01]  /*0440*/  FFMA.FTZ R20, R20, R20, R17.reuse ;  /* 0x0000001414147223 */ /* 0x100fe20000010011 */
[----:B---3--:R-:W-:Y:S01]  /*0450*/  SHF.L.U32 R33, R12, 0x10, RZ ;  /* 0x000000100c217819 */ /* 0x008fe200000006ff */
[----:B------:R-:W-:Y:S01]  /*0460*/  FADD.FTZ R26, R7, R24 ;  /* 0x00000018071a7221 */ /* 0x000fe20000010000 */
[C---:B------:R-:W-:Y:S01]  /*0470*/  PRMT R17, R13.reuse, 0x7632, R17 ;  /* 0x000076320d117816 */ /* 0x040fe20000000011 */
[----:B------:R-:W-:Y:S01]  /*0480*/  FFMA.FTZ R28, R24, R24, R19 ;  /* 0x00000018181c7223 */ /* 0x000fe20000010013 */
[----:B------:R-:W-:Y:S02]  /*0490*/  PRMT R16, R12, 0x7632, R16 ;  /* 0x000076320c107816 */ /* 0x000fe40000000010 */
[----:B------:R-:W-:Y:S02]  /*04a0*/  SHF.L.U32 R7, R13, 0x10, RZ ;  /* 0x000000100d077819 */ /* 0x000fe400000006ff */
[----:B------:R-:W-:Y:S01]  /*04b0*/  SHF.L.U32 R30, R17, 0x10, RZ ;  /* 0x00000010111e7819 */ /* 0x000fe200000006ff */
[----:B------:R-:W-:Y:S01]  /*04c0*/  FFMA.FTZ R17, R33, R33, R20 ;  /* 0x0000002121117223 */ /* 0x000fe20000010014 */
[----:B------:R-:W-:Y:S01]  /*04d0*/  SHF.L.U32 R24, R16, 0x10, RZ ;  /* 0x0000001010187819 */ /* 0x000fe200000006ff */
[----:B------:R-:W-:Y:S01]  /*04e0*/  FADD.FTZ R16, R22, R33 ;  /* 0x0000002116107221 */ /* 0x000fe20000010000 */
[----:B------:R-:W-:Y:S01]  /*04f0*/  FFMA.FTZ R21, R7, R7, R28 ;  /* 0x0000000707157223 */ /* 0x000fe2000001001c */
[----:B------:R-:W-:-:S02]  /*0500*/  FADD.FTZ R20, R26, R7 ;  /* 0x000000071a147221 */ /* 0x000fc40000010000 */
[----:B------:R-:W-:Y:S01]  /*0510*/  FFMA.FTZ R17, R24, R24, R17 ;  /* 0x0000001818117223 */ /* 0x000fe20000010011 */
[----:B------:R-:W-:Y:S01]  /*0520*/  FADD.FTZ R16, R16, R24 ;  /* 0x0000001810107221 */ /* 0x000fe20000010000 */
[----:B------:R-:W-:Y:S01]  /*0530*/  FFMA.FTZ R21, R30, R30, R21 ;  /* 0x0000001e1e157223 */ /* 0x000fe20000010015 */
[----:B------:R-:W-:Y:S01]  /*0540*/  FADD.FTZ R20, R20, R30 ;  /* 0x0000001e14147221 */ /* 0x000fe20000010000 */
[----:B------:R-:W-:Y:S02]  /*0550*/  CS2R R30, SRZ ;  /* 0x00000000001e7805 */ /* 0x000fe4000001ff00 */
[----:B------:R0:W-:Y:S04]  /*0560*/  STS.64 [R18], R16 ;  /* 0x0000001012007388 */ /* 0x0001e80000000a00 */
[----:B------:R0:W-:Y:S01]  /*0570*/  STS.64 [R18+0x1680], R20 ;  /* 0x0016801412007388 */ /* 0x0001e20000000a00 */
[----:B------:R-:W-:Y:S06]  /*0580*/  BAR.SYNC.DEFER_BLOCKING 0x0 ;  /* 0x0000000000007b1d */ /* 0x000fec0000010000 */
[----:B------:R-:W-:Y:S05]  /*0590*/  @P0 BRA `(.L_x_1403) ;  /* 0x0000000800640947 */ /* 0x000fea0003800000 */
[----:B------:R-:W-:-:S05]  /*05a0*/  SHF.R.U32.HI R27, RZ, 0x1, R2 ;  /* 0x00000001ff1b7819 */ /* 0x000fca0000011602 */
[----:B------:R-:W-:-:S04]  /*05b0*/  IMAD R27, R27, 0x1e, RZ ;  /* 0x0000001e1b1b7824 */ /* 0x000fc800078e02ff */
[C---:B------:R-:W-:Y:S01]  /*05c0*/  VIADD R19, R27.reuse, 0x2 ;  /* 0x000000021b137836 */ /* 0x040fe20000000000 */
[--C-:B0-----:R-:W-:Y:S02]  /*05d0*/  SHF.R.U32.HI R16, RZ, 0x1, R27.reuse ;  /* 0x00000001ff107819 */ /* 0x101fe4000001161b */
[----:B------:R-:W-:Y:S02]  /*05e0*/  SHF.R.U32.HI R17, RZ, 0x2, R27 ;  /* 0x00000002ff117819 */ /* 0x000fe4000001161b */
[----:B------:R-:W-:Y:S02]  /*05f0*/  LOP3.LUT R16, R16, 0x1, RZ, 0xc0, !PT ;  /* 0x0000000110107812 */ /* 0x000fe400078ec0ff */
[C---:B------:R-:W-:Y:S02]  /*0600*/  IADD3 R20, R27.reuse, 0x4, RZ ;  /* 0x000000041b147810 */ /* 0x040fe40007ffe0ff */
[----:B------:R-:W-:Y:S01]  /*0610*/  IADD3 R21, R27, 0x6, RZ ;  /* 0x000000061b157810 */ /* 0x000fe20007ffe0ff */
[----:B------:R-:W-:Y:S01]  /*0620*/  IMAD R18, R16, 0xf0, R17 ;  /* 0x000000f010127824 */ /* 0x000fe200078e0211 */
[----:B------:R-:W-:-:S02]  /*0630*/  SHF.R.U32.HI R16, RZ, 0x1, R19 ;  /* 0x00000001ff107819 */ /* 0x000fc40000011613 */
[----:B------:R-:W-:Y:S02]  /*0640*/  IADD3 R22, R27, 0x8, RZ ;  /* 0x000000081b167810 */ /* 0x000fe40007ffe0ff */
[--C-:B------:R-:W-:Y:S02]  /*0650*/  SHF.R.U32.HI R17, RZ, 0x1, R20.reuse ;  /* 0x00000001ff117819 */ /* 0x100fe40000011614 */
[----:B------:R-:W-:Y:S02]  /*0660*/  SHF.R.U32.HI R24, RZ, 0x2, R20 ;  /* 0x00000002ff187819 */ /* 0x000fe40000011614 */
[----:B------:R-:W-:Y:S02]  /*0670*/  SHF.R.U32.HI R19, RZ, 0x2, R19 ;  /* 0x00000002ff137819 */ /* 0x000fe40000011613 */
[----:B------:R-:W-:Y:S02]  /*0680*/  SHF.R.U32.HI R20, RZ, 0x1, R21 ;  /* 0x00000001ff147819 */ /* 0x000fe40000011615 */
[----:B------:R-:W-:-:S02]  /*0690*/  LOP3.LUT R16, R16, 0x1, RZ, 0xc0, !PT ;  /* 0x0000000110107812 */ /* 0x000fc400078ec0ff */
[--C-:B------:R-:W-:Y:S02]  /*06a0*/  SHF.R.U32.HI R25, RZ, 0x1, R22.reuse ;  /* 0x00000001ff197819 */ /* 0x100fe40000011616 */
[----:B------:R-:W-:Y:S02]  /*06b0*/  SHF.R.U32.HI R34, RZ, 0x2, R22 ;  /* 0x00000002ff227819 */ /* 0x000fe40000011616 */
[----:B------:R-:W-:Y:S02]  /*06c0*/  SHF.L.U32 R22, R2, 0x3, RZ ;  /* 0x0000000302167819 */ /* 0x000fe400000006ff */
[----:B------:R-:W-:Y:S02]  /*06d0*/  SHF.R.U32.HI R21, RZ, 0x2, R21 ;  /* 0x00000002ff157819 */ /* 0x000fe40000011615 */
[----:B------:R-:W-:Y:S02]  /*06e0*/  LOP3.LUT R17, R17, 0x1, RZ, 0xc0, !PT ;  /* 0x0000000111117812 */ /* 0x000fe400078ec0ff */
[----:B------:R-:W-:Y:S01]  /*06f0*/  LOP3.LUT R36, R20, 0x1, RZ, 0xc0, !PT ;  /* 0x0000000114247812 */ /* 0x000fe200078ec0ff */
[----:B------:R-:W-:Y:S01]  /*0700*/  IMAD R20, R16, 0xf0, R19 ;  /* 0x000000f010147824 */ /* 0x000fe200078e0213 */
[----:B------:R-:W-:Y:S01]  /*0710*/  LOP3.LUT R22, R22, 0x8, RZ, 0xc0, !PT ;  /* 0x0000000816167812 */ /* 0x000fe200078ec0ff */
[----:B------:R-:W-:Y:S01]  /*0720*/  IMAD R19, R18, 0x18, R23 ;  /* 0x0000001812137824 */ /* 0x000fe200078e0217 */
[----:B------:R-:W-:Y:S01]  /*0730*/  IADD3 R32, R27, 0xa, RZ ;  /* 0x0000000a1b207810 */ /* 0x000fe20007ffe0ff */
[----:B------:R-:W-:Y:S01]  /*0740*/  IMAD R16, R17, 0xf0, R24 ;  /* 0x000000f011107824 */ /* 0x000fe200078e0218 */
[----:B------:R-:W-:Y:S01]  /*0750*/  LOP3.LUT R25, R25, 0x1, RZ, 0xc0, !PT ;  /* 0x0000000119197812 */ /* 0x000fe200078ec0ff */
[----:B------:R-:W-:Y:S01]  /*0760*/  IMAD R36, R36, 0xf0, R21 ;  /* 0x000000f024247824 */ /* 0x000fe200078e0215 */
[----:B------:R-:W-:Y:S01]  /*0770*/  IADD3 R24, R27, 0xc, RZ ;  /* 0x0000000c1b187810 */ /* 0x000fe20007ffe0ff */
[----:B------:R-:W-:Y:S01]  /*0780*/  IMAD R21, R20, 0x18, R23 ;  /* 0x0000001814157824 */ /* 0x000fe200078e0217 */
[----:B------:R-:W-:Y:S01]  /*0790*/  SHF.R.U32.HI R18, RZ, 0x1, R32 ;  /* 0x00000001ff127819 */ /* 0x000fe20000011620 */
[----:B------:R-:W-:Y:S01]  /*07a0*/  IMAD R34, R25, 0xf0, R34 ;  /* 0x000000f019227824 */ /* 0x000fe200078e0222 */
[----:B------:R-:W-:-:S02]  /*07b0*/  IADD3 R20, R19, R22, RZ ;  /* 0x0000001613147210 */ /* 0x000fc40007ffe0ff */
[----:B------:R-:W-:Y:S02]  /*07c0*/  SHF.R.U32.HI R25, RZ, 0x1, R24 ;  /* 0x00000001ff197819 */ /* 0x000fe40000011618 */
[----:B------:R-:W-:Y:S02]  /*07d0*/  IADD3 R17, R27, 0xe, RZ ;  /* 0x0000000e1b117810 */ /* 0x000fe40007ffe0ff */
[----:B------:R-:W-:Y:S02]  /*07e0*/  LOP3.LUT R19, R18, 0x1, RZ, 0xc0, !PT ;  /* 0x0000000112137812 */ /* 0x000fe400078ec0ff */
[----:B------:R-:W-:Y:S02]  /*07f0*/  SHF.R.U32.HI R32, RZ, 0x2, R32 ;  /* 0x00000002ff207819 */ /* 0x000fe40000011620 */
[----:B------:R-:W-:Y:S02]  /*0800*/  IADD3 R18, R22, R21, RZ ;  /* 0x0000001516127210 */ /* 0x000fe40007ffe0ff */
[----:B------:R-:W-:Y:S01]  /*0810*/  SHF.R.U32.HI R29, RZ, 0x2, R24 ;  /* 0x00000002ff1d7819 */ /* 0x000fe20000011618 */
[----:B------:R-:W0:Y:S01]  /*0820*/  LDS.64 R20, [R20] ;  /* 0x0000000014147984 */ /* 0x000e220000000a00 */
[----:B------:R-:W-:Y:S01]  /*0830*/  LOP3.LUT R24, R25, 0x1, RZ, 0xc0, !PT ;  /* 0x0000000119187812 */ /* 0x000fe200078ec0ff */
[----:B------:R-:W-:Y:S01]  /*0840*/  IMAD R32, R19, 0xf0, R32 ;  /* 0x000000f013207824 */ /* 0x000fe200078e0220 */
[--C-:B------:R-:W-:Y:S01]  /*0850*/  SHF.R.U32.HI R25, RZ, 0x1, R17.reuse ;  /* 0x00000001ff197819 */ /* 0x100fe20000011611 */
[----:B------:R-:W1:Y:S01]  /*0860*/  LDS.64 R18, [R18] ;  /* 0x0000000012127984 */ /* 0x000e620000000a00 */
[----:B------:R-:W-:Y:S01]  /*0870*/  SHF.R.U32.HI R30, RZ, 0x2, R17 ;  /* 0x00000002ff1e7819 */ /* 0x000fe20000011611 */
[----:B------:R-:W-:Y:S01]  /*0880*/  IMAD R17, R16, 0x18, R23 ;  /* 0x0000001810117824 */ /* 0x000fe200078e0217 */
[----:B------:R-:W-:Y:S01]  /*0890*/  LOP3.LUT R25, R25, 0x1, RZ, 0xc0, !PT ;  /* 0x0000000119197812 */ /* 0x000fe200078ec0ff */
[----:B------:R-:W-:Y:S01]  /*08a0*/  IMAD R24, R24, 0xf0, R29 ;  /* 0x000000f018187824 */ /* 0x000fe200078e021d */
[----:B------:R-:W-:Y:S01]  /*08b0*/  IADD3 R26, R27, 0x10, RZ ;  /* 0x000000101b1a7810 */ /* 0x000fe20007ffe0ff */
[----:B------:R-:W-:-:S02]  /*08c0*/  IMAD.IADD R17, R22, 0x1, R17 ;  /* 0x0000000116117824 */ /* 0x000fc400078e0211 */
[----:B------:R-:W-:Y:S01]  /*08d0*/  IMAD R30, R25, 0xf0, R30 ;  /* 0x000000f0191e7824 */ /* 0x000fe200078e021e */
[--C-:B------:R-:W-:Y:S02]  /*08e0*/  SHF.R.U32.HI R25, RZ, 0x1, R26.reuse ;  /* 0x00000001ff197819 */ /* 0x100fe4000001161a */
[----:B------:R-:W-:Y:S01]  /*08f0*/  SHF.R.U32.HI R26, RZ, 0x2, R26 ;  /* 0x00000002ff1a7819 */ /* 0x000fe2000001161a */
[----:B------:R-:W2:Y:S01]  /*0900*/  LDS.64 R16, [R17] ;  /* 0x0000000011107984 */ /* 0x000ea20000000a00 */
[----:B------:R-:W-:-:S05]  /*0910*/  LOP3.LUT R25, R25, 0x1, RZ, 0xc0, !PT ;  /* 0x0000000119197812 */ /* 0x000fca00078ec0ff */
[----:B------:R-:W-:Y:S01]  /*0920*/  IMAD R26, R25, 0xf0, R26 ;  /* 0x000000f0191a7824 */ /* 0x000fe200078e021a */
[----:B------:R-:W-:-:S04]  /*0930*/  IADD3 R25, R27, 0x12, RZ ;  /* 0x000000121b197810 */ /* 0x000fc80007ffe0ff */
[--C-:B------:R-:W-:Y:S02]  /*0940*/  SHF.R.U32.HI R28, RZ, 0x1, R25.reuse ;  /* 0x00000001ff1c7819 */ /* 0x100fe40000011619 */
[----:B------:R-:W-:Y:S02]  /*0950*/  SHF.R.U32.HI R25, RZ, 0x2, R25 ;  /* 0x00000002ff197819 */ /* 0x000fe40000011619 */
[----:B------:R-:W-:-:S05]  /*0960*/  LOP3.LUT R28, R28, 0x1, RZ, 0xc0, !PT ;  /* 0x000000011c1c7812 */ /* 0x000fca00078ec0ff */
[----:B------:R-:W-:Y:S02]  /*0970*/  IMAD R28, R28, 0xf0, R25 ;  /* 0x000000f01c1c7824 */ /* 0x000fe400078e0219 */
[----:B------:R-:W-:Y:S02]  /*0980*/  IMAD R25, R36, 0x18, R23 ;  /* 0x0000001824197824 */ /* 0x000fe400078e0217 */
[----:B0-----:R-:W-:Y:S01]  /*0990*/  FADD.FTZ R36, RZ, R21 ;  /* 0x00000015ff247221 */ /* 0x001fe20000010000 */
[----:B------:R-:W-:Y:S01]  /*09a0*/  FADD.FTZ R21, RZ, R20 ;  /* 0x00000014ff157221 */ /* 0x000fe20000010000 */
[----:B------:R-:W-:Y:S01]  /*09b0*/  IADD3 R20, R27, 0x14, RZ ;  /* 0x000000141b147810 */ /* 0x000fe20007ffe0ff */
[----:B------:R-:W-:Y:S01]  /*09c0*/  IMAD R28, R28, 0x18, R23 ;  /* 0x000000181c1c7824 */ /* 0x000fe200078e0217 */
[----:B------:R-:W-:Y:S01]  /*09d0*/  IADD3 R25, R22, R25, RZ ;  /* 0x0000001916197210 */ /* 0x000fe20007ffe0ff */
[----:B-1----:R-:W-:Y:S01]  /*09e0*/  FADD.FTZ R21, R21, R18 ;  /* 0x0000001215157221 */ /* 0x002fe20000010000 */
[----:B------:R-:W-:Y:S01]  /*09f0*/  FADD.FTZ R36, R36, R19 ;  /* 0x0000001324247221 */ /* 0x000fe20000010000 */
[----:B------:R-:W-:-:S02]  /*0a00*/  SHF.R.U32.HI R29, RZ, 0x1, R20 ;  /* 0x00000001ff1d7819 */ /* 0x000fc40000011614 */
[----:B------:R0:W1:Y:S01]  /*0a10*/  LDS.64 R18, [R25] ;  /* 0x0000000019127984 */ /* 0x0000620000000a00 */
[----:B------:R-:W-:Y:S02]  /*0a20*/  SHF.R.U32.HI R31, RZ, 0x2, R20 ;  /* 0x00000002ff1f7819 */ /* 0x000fe40000011614 */
[----:B------:R-:W-:Y:S01]  /*0a30*/  LOP3.LUT R20, R29, 0x1, RZ, 0xc0, !PT ;  /* 0x000000011d147812 */ /* 0x000fe200078ec0ff */
[----:B------:R-:W-:Y:S02]  /*0a40*/  IMAD R29, R34, 0x18, R23 ;  /* 0x00000018221d7824 */ /* 0x000fe400078e0217 */
[----:B--2---:R-:W-:Y:S01]  /*0a50*/  FADD.FTZ R21, R21, R16 ;  /* 0x0000001015157221 */ /* 0x004fe20000010000 */
[----:B------:R-:W-:Y:S02]  /*0a60*/  FADD.FTZ R36, R36, R17 ;  /* 0x0000001124247221 */ /* 0x000fe40000010000 */
[----:B------:R-:W-:Y:S01]  /*0a70*/  IADD3 R29, R22, R29, RZ ;  /* 0x0000001d161d7210 */ /* 0x000fe20007ffe0ff */
[----:B------:R-:W-:Y:S01]  /*0a80*/  IMAD R20, R20, 0xf0, R31 ;  /* 0x000000f014147824 */ /* 0x000fe200078e021f */
[----:B0-----:R-:W-:-:S03]  /*0a90*/  IADD3 R25, R27, 0x16, RZ ;  /* 0x000000161b197810 */ /* 0x001fc60007ffe0ff */
[----:B------:R0:W2:Y:S01]  /*0aa0*/  LDS.64 R16, [R29] ;  /* 0x000000001d107984 */ /* 0x0000a20000000a00 */
[--C-:B------:R-:W-:Y:S02]  /*0ab0*/  SHF.R.U32.HI R31, RZ, 0x1, R25.reuse ;  /* 0x00000001ff1f7819 */ /* 0x100fe40000011619 */
[----:B------:R-:W-:Y:S01]  /*0ac0*/  SHF.R.U32.HI R34, RZ, 0x2, R25 ;  /* 0x00000002ff227819 */ /* 0x000fe20000011619 */
[----:B------:R-:W-:Y:S01]  /*0ad0*/  IMAD R25, R32, 0x18, R23 ;  /* 0x0000001820197824 */ /* 0x000fe200078e0217 */
[----:B------:R-:W-:Y:S02]  /*0ae0*/  LOP3.LUT R31, R31, 0x1, RZ, 0xc0, !PT ;  /* 0x000000011f1f7812 */ /* 0x000fe400078ec0ff */
[----:B0-----:R-:W-:Y:S02]  /*0af0*/  IADD3 R29, R27, 0x18, RZ ;  /* 0x000000181b1d7810 */ /* 0x001fe40007ffe0ff */
[----:B------:R-:W-:Y:S01]  /*0b00*/  IADD3 R25, R22, R25, RZ ;  /* 0x0000001916197210 */ /* 0x000fe20007ffe0ff */
[----:B------:R-:W-:Y:S01]  /*0b10*/  IMAD R32, R31, 0xf0, R34 ;  /* 0x000000f01f207824 */ /* 0x000fe200078e0222 */
[----:B------:R-:W-:-:S02]  /*0b20*/  SHF.R.U32.HI R31, RZ, 0x1, R29 ;  /* 0x00000001ff1f7819 */ /* 0x000fc4000001161d */
[----:B------:R-:W-:Y:S01]  /*0b30*/  SHF.R.U32.HI R34, RZ, 0x2, R29 ;  /* 0x00000002ff227819 */ /* 0x000fe2000001161d */
[--C-:B------:R-:W-:Y:S01]  /*0b40*/  IMAD R29, R24, 0x18, R23.reuse ;  /* 0x00000018181d7824 */ /* 0x100fe200078e0217 */
[----:B------:R-:W-:Y:S01]  /*0b50*/  LOP3.LUT R31, R31, 0x1, RZ, 0xc0, !PT ;  /* 0x000000011f1f7812 */ /* 0x000fe200078ec0ff */
[----:B------:R-:W-:-:S03]  /*0b60*/  IMAD R37, R32, 0x18, R23 ;  /* 0x0000001820257824 */ /* 0x000fc600078e0217 */
[----:B------:R-:W-:Y:S01]  /*0b70*/  IADD3 R24, R22, R29, RZ ;  /* 0x0000001d16187210 */ /* 0x000fe20007ffe0ff */
[----:B------:R-:W-:-:S04]  /*0b80*/  IMAD R34, R31, 0xf0, R34 ;  /* 0x000000f01f227824 */ /* 0x000fc800078e0222 */
[----:B------:R-:W-:Y:S02]  /*0b90*/  IMAD R31, R34, 0x18, R23 ;  /* 0x00000018221f7824 */ /* 0x000fe400078e0217 */
[----:B-1----:R-:W-:Y:S01]  /*0ba0*/  FADD.FTZ R21, R21, R18 ;  /* 0x0000001215157221 */ /* 0x002fe20000010000 */
[----:B------:R-:W-:Y:S02]  /*0bb0*/  FADD.FTZ R36, R36, R19 ;  /* 0x0000001324247221 */ /* 0x000fe40000010000 */
[----:B------:R-:W0:Y:S04]  /*0bc0*/  LDS.64 R18, [R25] ;  /* 0x0000000019127984 */ /* 0x000e280000000a00 */
[----:B------:R-:W1:Y:S01]  /*0bd0*/  LDS.64 R24, [R24] ;  /* 0x0000000018187984 */ /* 0x000e620000000a00 */
[----:B--2---:R-:W-:Y:S01]  /*0be0*/  FADD.FTZ R21, R21, R16 ;  /* 0x0000001015157221 */ /* 0x004fe20000010000 */
[C---:B------:R-:W-:Y:S01]  /*0bf0*/  IADD3 R16, R27.reuse, 0x1a, RZ ;  /* 0x0000001a1b107810 */ /* 0x040fe20007ffe0ff */
[----:B------:R-:W-:Y:S01]  /*0c00*/  FADD.FTZ R36, R36, R17 ;  /* 0x0000001124247221 */ /* 0x000fe20000010000 */
[----:B------:R-:W-:-:S02]  /*0c10*/  IADD3 R27, R27, 0x1c, RZ ;  /* 0x0000001c1b1b7810 */ /* 0x000fc40007ffe0ff */
[--C-:B------:R-:W-:Y:S02]  /*0c20*/  SHF.R.U32.HI R17, RZ, 0x1, R16.reuse ;  /* 0x00000001ff117819 */ /* 0x100fe40000011610 */
[----:B------:R-:W-:Y:S02]  /*0c30*/  SHF.R.U32.HI R29, RZ, 0x2, R16 ;  /* 0x00000002ff1d7819 */ /* 0x000fe40000011610 */
[----:B------:R-:W-:Y:S01]  /*0c40*/  LOP3.LUT R16, R17, 0x1, RZ, 0xc0, !PT ;  /* 0x0000000111107812 */ /* 0x000fe200078ec0ff */
[----:B------:R-:W-:-:S04]  /*0c50*/  IMAD R17, R30, 0x18, R23 ;  /* 0x000000181e117824 */ /* 0x000fc800078e0217 */
[----:B------:R-:W-:Y:S02]  /*0c60*/  IMAD.IADD R17, R22, 0x1, R17 ;  /* 0x0000000116117824 */ /* 0x000fe400078e0211 */
[----:B------:R-:W-:Y:S02]  /*0c70*/  IMAD R30, R16, 0xf0, R29 ;  /* 0x000000f0101e7824 */ /* 0x000fe400078e021d */
[--C-:B------:R-:W-:Y:S01]  /*0c80*/  IMAD R29, R20, 0x18, R23.reuse ;  /* 0x00000018141d7824 */ /* 0x100fe200078e0217 */
[----:B------:R-:W-:Y:S01]  /*0c90*/  IADD3 R20, R22, R28, RZ ;  /* 0x0000001c16147210 */ /* 0x000fe20007ffe0ff */
[----:B------:R-:W2:Y:S01]  /*0ca0*/  LDS.64 R16, [R17] ;  /* 0x0000000011107984 */ /* 0x000ea20000000a00 */
[----:B------:R-:W-:Y:S02]  /*0cb0*/  IMAD R30, R30, 0x18, R23 ;  /* 0x000000181e1e7824 */ /* 0x000fe400078e0217 */
[----:B------:R-:W-:-:S03]  /*0cc0*/  IADD3 R32, R22, R29, RZ ;  /* 0x0000001d16207210 */ /* 0x000fc60007ffe0ff */
[----:B------:R-:W-:Y:S01]  /*0cd0*/  IADD3 R29, R22, R30, RZ ;  /* 0x0000001e161d7210 */ /* 0x000fe20007ffe0ff */
[----:B0-----:R-:W-:Y:S01]  /*0ce0*/  FADD.FTZ R21, R21, R18 ;  /* 0x0000001215157221 */ /* 0x001fe20000010000 */
[----:B------:R-:W-:Y:S01]  /*0cf0*/  SHF.R.U32.HI R18, RZ, 0x1, R27 ;  /* 0x00000001ff127819 */ /* 0x000fe2000001161b */
[----:B------:R-:W-:Y:S01]  /*0d00*/  FADD.FTZ R36, R36, R19 ;  /* 0x0000001324247221 */ /* 0x000fe20000010000 */
[----:B------:R-:W-:Y:S01]  /*0d10*/  SHF.R.U32.HI R27, RZ, 0x2, R27 ;  /* 0x00000002ff1b7819 */ /* 0x000fe2000001161b */
[----:B-1----:R-:W-:Y:S01]  /*0d20*/  FADD.FTZ R28, R21, R24 ;  /* 0x00000018151c7221 */ /* 0x002fe20000010000 */
[----:B------:R-:W-:Y:S01]  /*0d30*/  LOP3.LUT R18, R18, 0x1, RZ, 0xc0, !PT ;  /* 0x0000000112127812 */ /* 0x000fe200078ec0ff */
[----:B------:R-:W-:Y:S01]  /*0d40*/  LDS.64 R20, [R20] ;  /* 0x0000000014147984 */ /* 0x000fe20000000a00 */
[----:B------:R-:W-:Y:S01]  /*0d50*/  IADD3 R24, R22, R37, RZ ;  /* 0x0000002516187210 */ /* 0x000fe20007ffe0ff */
[----:B------:R-:W-:Y:S02]  /*0d60*/  FADD.FTZ R36, R36, R25 ;  /* 0x0000001924247221 */ /* 0x000fe40000010000 */
[----:B------:R-:W-:-:S02]  /*0d70*/  IMAD R18, R18, 0xf0, R27 ;  /* 0x000000f012127824 */ /* 0x000fc400078e021b */
[--C-:B------:R-:W-:Y:S01]  /*0d80*/  IMAD R27, R26, 0x18, R23.reuse ;  /* 0x000000181a1b7824 */ /* 0x100fe200078e0217 */
[----:B------:R-:W-:Y:S01]  /*0d90*/  IADD3 R26, R22, R31, RZ ;  /* 0x0000001f161a7210 */ /* 0x000fe20007ffe0ff */
[----:B------:R-:W-:Y:S01]  /*0da0*/  IMAD R23, R18, 0x18, R23 ;  /* 0x0000001812177824 */ /* 0x000fe200078e0217 */
[----:B------:R-:W-:Y:S02]  /*0db0*/  LDS.64 R24, [R24] ;  /* 0x0000000018187984 */ /* 0x000fe40000000a00 */
[C---:B------:R-:W-:Y:S02]  /*0dc0*/  IADD3 R18, R22.reuse, R27, RZ ;  /* 0x0000001b16127210 */ /* 0x040fe40007ffe0ff */
[----:B------:R-:W-:Y:S01]  /*0dd0*/  IADD3 R30, R22, R23, RZ ;  /* 0x00000017161e7210 */ /* 0x000fe20007ffe0ff */
[----:B------:R-:W-:Y:S04]  /*0de0*/  LDS.64 R26, [R26] ;  /* 0x000000001a1a7984 */ /* 0x000fe80000000a00 */
[----:B------:R-:W0:Y:S04]  /*0df0*/  LDS.64 R18, [R18] ;  /* 0x0000000012127984 */ /* 0x000e280000000a00 */
[----:B------:R-:W1:Y:S01]  /*0e00*/  LDS.64 R22, [R32] ;  /* 0x0000000020167984 */ /* 0x000e620000000a00 */
[----:B--2---:R-:W-:-:S03]  /*0e10*/  FADD.FTZ R37, R28, R16 ;  /* 0x000000101c257221 */ /* 0x004fc60000010000 */
[----:B------:R-:W-:Y:S01]  /*0e20*/  LDS.64 R30, [R30] ;  /* 0x000000001e1e7984 */ /* 0x000fe20000000a00 */
[----:B------:R-:W-:-:S03]  /*0e30*/  FADD.FTZ R36, R36, R17 ;  /* 0x0000001124247221 */ /* 0x000fc60000010000 */
[----:B------:R-:W2:Y:S01]  /*0e40*/  LDS.64 R28, [R29] ;  /* 0x000000001d1c7984 */ /* 0x000ea20000000a00 */
[----:B0-----:R-:W-:Y:S01]  /*0e50*/  FADD.FTZ R37, R37, R18 ;  /* 0x0000001225257221 */ /* 0x001fe20000010000 */
[----:B------:R-:W-:-:S03]  /*0e60*/  FADD.FTZ R36, R36, R19 ;  /* 0x0000001324247221 */ /* 0x000fc60000010000 */
[----:B------:R-:W-:Y:S01]  /*0e70*/  FADD.FTZ R37, R37, R20 ;  /* 0x0000001425257221 */ /* 0x000fe20000010000 */
[----:B------:R-:W-:-:S03]  /*0e80*/  FADD.FTZ R36, R36, R21 ;  /* 0x0000001524247221 */ /* 0x000fc60000010000 */
[----:B-1----:R-:W-:Y:S01]  /*0e90*/  FADD.FTZ R37, R37, R22 ;  /* 0x0000001625257221 */ /* 0x002fe20000010000 */
[----:B------:R-:W-:-:S03]  /*0ea0*/  FADD.FTZ R36, R36, R23 ;  /* 0x0000001724247221 */ /* 0x000fc60000010000 */
[----:B------:R-:W-:Y:S01]  /*0eb0*/  FADD.FTZ R37, R37, R24 ;  /* 0x0000001825257221 */ /* 0x000fe20000010000 */
[----:B------:R-:W-:-:S03]  /*0ec0*/  FADD.FTZ R36, R36, R25 ;  /* 0x0000001924247221 */ /* 0x000fc60000010000 */
[----:B------:R-:W-:Y:S01]  /*0ed0*/  FADD.FTZ R37, R37, R26 ;  /* 0x0000001a25257221 */ /* 0x000fe20000010000 */
[----:B------:R-:W-:-:S03]  /*0ee0*/  FADD.FTZ R36, R36, R27 ;  /* 0x0000001b24247221 */ /* 0x000fc60000010000 */
[----:B--2---:R-:W-:Y:S01]  /*0ef0*/  FADD.FTZ R37, R37, R28 ;  /* 0x0000001c25257221 */ /* 0x004fe20000010000 */
[----:B------:R-:W-:-:S03]  /*0f00*/  FADD.FTZ R36, R36, R29 ;  /* 0x0000001d24247221 */ /* 0x000fc60000010000 */
[----:B------:R-:W-:Y:S01]  /*0f10*/  FADD.FTZ R30, R37, R30 ;  /* 0x0000001e251e7221 */ /* 0x000fe20000010000 */
[----:B------:R-:W-:-:S07]  /*0f20*/  FADD.FTZ R31, R36, R31 ;  /* 0x0000001f241f7221 */ /* 0x000fce0000010000 */
.L_x_1403:
[----:B------:R-:W-:Y:S05]  /*0f30*/  BSYNC B0 ;  /* 0x0000000000007941 */ /* 0x000fea0003800000 */
.L_x_1402:
[----:B0-----:R-:W0:Y:S01]  /*0f40*/  SHFL.BFLY PT, R17, R30, 0x1, 0x1f ;  /* 0x0c201f001e117f89 */ /* 0x001e2200000e0000 */
[C---:B------:R-:W-:Y:S01]  /*0f50*/  LOP3.LUT P1, RZ, R2.reuse, 0xffffffc1, RZ, 0xc0, !PT ;  /* 0xffffffc102ff7812 */ /* 0x040fe2000782c0ff */
[----:B------:R-:W-:Y:S01]  /*0f60*/  BSSY B0, `(.L_x_1404) ;  /* 0x0000011000007945 */ /* 0x000fe20003800000 */
[C---:B------:R-:W-:Y:S01]  /*0f70*/  ISETP.NE.AND P2, PT, R2.reuse, RZ, PT ;  /* 0x000000ff0200720c */ /* 0x040fe20003f45270 */
[----:B------:R-:W1:Y:S01]  /*0f80*/  SHFL.BFLY PT, R18, R31, 0x1, 0x1f ;  /* 0x0c201f001f127f89 */ /* 0x000e6200000e0000 */
[----:B------:R-:W-:Y:S01]  /*0f90*/  ISETP.GT.U32.AND P0, PT, R2, 0xff, PT ;  /* 0x000000ff0200780c */ /* 0x000fe20003f04070 */
[----:B0-----:R-:W-:Y:S01]  /*0fa0*/  FADD.FTZ R16, R17, R30 ;  /* 0x0000001e11107221 */ /* 0x001fe20000010000 */
[----:B-1----:R-:W-:-:S07]  /*0fb0*/  FADD.FTZ R17, R18, R31 ;  /* 0x0000001f12117221 */ /* 0x002fce0000010000 */
[----:B------:R-:W-:Y:S05]  /*0fc0*/  @P1 BRA `(.L_x_1405) ;  /* 0x0000000000281947 */ /* 0x000fea0003800000 */
[----:B------:R-:W0:Y:S01]  /*0fd0*/  LDC R23, c[0x0][0x10] ;  /* 0x00000400ff177b82 */ /* 0x000e220000000800 */
[----:B------:R-:W-:Y:S02]  /*0fe0*/  SHF.R.U32.HI R22, RZ, 0x1, R2 ;  /* 0x00000001ff167819 */ /* 0x000fe40000011602 */
[----:B------:R-:W-:-:S04]  /*0ff0*/  LOP3.LUT R21, R4, 0xff, RZ, 0xc0, !PT ;  /* 0x000000ff04157812 */ /* 0x000fc800078ec0ff */
[----:B------:R-:W-:Y:S01]  /*1000*/  PRMT R21, R22, 0x2104, R21 ;  /* 0x0000210416157816 */ /* 0x000fe20000000015 */
[----:B------:R-:W1:Y:S01]  /*1010*/  LDC.64 R18, c[0x0][0x248] ;  /* 0x00009200ff127b82 */ /* 0x000e620000000a00 */
[----:B0-----:R-:W-:-:S05]  /*1020*/  IMAD R20, R23, UR4, R0 ;  /* 0x0000000417147c24 */ /* 0x001fca000f8e0200 */
[----:B------:R-:W-:-:S04]  /*1030*/  LEA R20, R20, R21, 0xd ;  /* 0x0000001514147211 */ /* 0x000fc800078e68ff */
[----:B------:R-:W-:-:S05]  /*1040*/  SHF.L.U32 R21, R20, 0x1, RZ ;  /* 0x0000000114157819 */ /* 0x000fca00000006ff */
[----:B-1----:R-:W-:-:S05]  /*1050*/  IMAD.WIDE.U32 R18, R21, 0x4, R18 ;  /* 0x0000000415127825 */ /* 0x002fca00078e0012 */
[----:B------:R0:W-:Y:S02]  /*1060*/  STG.E.64 desc[UR8][R18.64], R16 ;  /* 0x0000001012007986 */ /* 0x0001e4000c101b08 */
.L_x_1405:
[----:B------:R-:W-:Y:S05]  /*1070*/  BSYNC B0 ;  /* 0x0000000000007941 */ /* 0x000fea0003800000 */
.L_x_1404:
[----:B------:R-:W-:Y:S01]  /*1080*/  BAR.SYNC.DEFER_BLOCKING 0x0 ;  /* 0x0000000000007b1d */ /* 0x000fe20000010000 */
[----:B------:R-:W-:-:S05]  /*1090*/  CS2R R28, SRZ ;  /* 0x00000000001c7805 */ /* 0x000fca000001ff00 */
        /* <DEDUP_REMOVED lines=10> */
.L_x_1407:
[----:B------:R-:W2:Y:S04]  /*1140*/  LD.E.STRONG.GPU R18, desc[UR8][R16.64] ;  /* 0x0000000810127980 */ /* 0x000ea8000c10f900 */
[----:B--2---:R-:W-:Y:S01]  /*1150*/  CCTL.IVALL ;  /* 0x00000000ff00798f */ /* 0x004fe20002000000 */
[----:B------:R-:W-:Y:S05]  /*1160*/  YIELD ;  /* 0x0000000000007946 */ /* 0x000fea0003800000 */
[----:B-----5:R-:W-:-:S04]  /*1170*/  LOP3.LUT R18, R18, R19, RZ, 0x3c, !PT ;  /* 0x0000001312127212 */ /* 0x020fc800078e3cff */
[----:B------:R-:W-:-:S13]  /*1180*/  ISETP.GT.AND P1, PT, R18, -0x1, PT ;  /* 0xffffffff1200780c */ /* 0x000fda0003f24270 */
[----:B------:R-:W-:Y:S05]  /*1190*/  @P1 BRA `(.L_x_1407) ;  /* 0xfffffffc00e81947 */ /* 0x000fea000383ffff */
.L_x_1406:
[----:B------:R-:W-:Y:S05]  /*11a0*/  WARPSYNC.ALL ;  /* 0x0000000000007948 */ /* 0x000fea0003800000 */
[----:B------:R-:W-:Y:S06]  /*11b0*/  BAR.SYNC.DEFER_BLOCKING 0x0 ;  /* 0x0000000000007b1d */ /* 0x000fec0000010000 */
[----:B------:R-:W-:Y:S04]  /*11c0*/  BSSY B0, `(.L_x_1408) ;  /* 0x00000aa000007945 */ /* 0x000fe80003800000 */
[----:B------:R-:W-:Y:S05]  /*11d0*/  @P0 BRA `(.L_x_1409) ;  /* 0x0000000800a00947 */ /* 0x000fea0003800000 */
[----:B0-----:R-:W0:Y:S01]  /*11e0*/  LDC R19, c[0x0][0x10] ;  /* 0x00000400ff137b82 */ /* 0x001e220000000800 */
[----:B------:R-:W-:-:S05]  /*11f0*/  IMAD.SHL.U32 R17, R2, 0x20, RZ ;  /* 0x0000002002117824 */ /* 0x000fca00078e00ff */
[----:B------:R-:W-:Y:S02]  /*1200*/  LOP3.LUT R17, R17, 0x7fffff00, RZ, 0xc0, !PT ;  /* 0x7fffff0011117812 */ /* 0x000fe400078ec0ff */
[----:B------:R-:W1:Y:S01]  /*1210*/  LDC.64 R36, c[0x0][0x248] ;  /* 0x00009200ff247b82 */ /* 0x000e620000000a00 */
[----:B0-----:R-:W-:Y:S01]  /*1220*/  IMAD R16, R19, UR4, R0 ;  /* 0x0000000413107c24 */ /* 0x001fe2000f8e0200 */
[----:B------:R-:W-:-:S04]  /*1230*/  LOP3.LUT R19, R2, 0x7, RZ, 0xc0, !PT ;  /* 0x0000000702137812 */ /* 0x000fc800078ec0ff */
[----:B------:R-:W-:-:S04]  /*1240*/  LEA R16, R16, R17, 0xd ;  /* 0x0000001110107211 */ /* 0x000fc800078e68ff */
[----:B------:R-:W-:-:S04]  /*1250*/  IADD3 R16, R16, R19, RZ ;  /* 0x0000001310107210 */ /* 0x000fc80007ffe0ff */
[----:B------:R-:W-:-:S04]  /*1260*/  SHF.L.U32 R30, R16, 0x1, RZ ;  /* 0x00000001101e7819 */ /* 0x000fc800000006ff */
[C---:B------:R-:W-:Y:S01]  /*1270*/  IADD3 R19, R30.reuse, 0x10, RZ ;  /* 0x000000101e137810 */ /* 0x040fe20007ffe0ff */
[C---:B-1----:R-:W-:Y:S01]  /*1280*/  IMAD.WIDE.U32 R16, R30.reuse, 0x4, R36 ;  /* 0x000000041e107825 */ /* 0x042fe200078e0024 */
[----:B------:R-:W-:-:S03]  /*1290*/  IADD3 R21, R30, 0x20, RZ ;  /* 0x000000201e157810 */ /* 0x000fc60007ffe0ff */
[--C-:B------:R-:W-:Y:S02]  /*12a0*/  IMAD.WIDE.U32 R18, R19, 0x4, R36.reuse ;  /* 0x0000000413127825 */ /* 0x100fe400078e0024 */
[----:B------:R-:W2:Y:S01]  /*12b0*/  LDG.E.64 R16, desc[UR8][R16.64] ;  /* 0x0000000810107981 */ /* 0x000ea2000c1e1b00 */
[C---:B------:R-:W-:Y:S01]  /*12c0*/  IADD3 R23, R30.reuse, 0x30, RZ ;  /* 0x000000301e177810 */ /* 0x040fe20007ffe0ff */
[--C-:B------:R-:W-:Y:S01]  /*12d0*/  IMAD.WIDE.U32 R20, R21, 0x4, R36.reuse ;  /* 0x0000000415147825 */ /* 0x100fe200078e0024 */
[C---:B------:R-:W-:Y:S01]  /*12e0*/  IADD3 R25, R30.reuse, 0x40, RZ ;  /* 0x000000401e197810 */ /* 0x040fe20007ffe0ff */
[----:B------:R-:W3:Y:S01]  /*12f0*/  LDG.E.64 R18, desc[UR8][R18.64] ;  /* 0x0000000812127981 */ /* 0x000ee2000c1e1b00 */
[----:B------:R-:W-:Y:S01]  /*1300*/  IADD3 R27, R30, 0x50, RZ ;  /* 0x000000501e1b7810 */ /* 0x000fe20007ffe0ff */
[--C-:B------:R-:W-:Y:S02]  /*1310*/  IMAD.WIDE.U32 R22, R23, 0x4, R36.reuse ;  /* 0x0000000417167825 */ /* 0x100fe400078e0024 */
[----:B------:R-:W4:Y:S02]  /*1320*/  LDG.E.64 R20, desc[UR8][R20.64] ;  /* 0x0000000814147981 */ /* 0x000f24000c1e1b00 */
[----:B------:R-:W-:-:S02]  /*1330*/  IMAD.WIDE.U32 R24, R25, 0x4, R36 ;  /* 0x0000000419187825 */ /* 0x000fc400078e0024 */
[----:B------:R-:W4:Y:S01]  /*1340*/  LDG.E.64 R22, desc[UR8][R22.64] ;  /* 0x0000000816167981 */ /* 0x000f22000c1e1b00 */
[C---:B------:R-:W-:Y:S01]  /*1350*/  IADD3 R29, R30.reuse, 0x60, RZ ;  /* 0x000000601e1d7810 */ /* 0x040fe20007ffe0ff */
[--C-:B------:R-:W-:Y:S02]  /*1360*/  IMAD.WIDE.U32 R26, R27, 0x4, R36.reuse ;  /* 0x000000041b1a7825 */ /* 0x100fe400078e0024 */
[----:B------:R-:W4:Y:S02]  /*1370*/  LDG.E.64 R24, desc[UR8][R24.64] ;  /* 0x0000000818187981 */ /* 0x000f24000c1e1b00 */
[----:B------:R-:W-:Y:S02]  /*1380*/  IMAD.WIDE.U32 R28, R29, 0x4, R36 ;  /* 0x000000041d1c7825 */ /* 0x000fe400078e0024 */
[----:B------:R-:W4:Y:S04]  /*1390*/  LDG.E.64 R26, desc[UR8][R26.64] ;  /* 0x000000081a1a7981 */ /* 0x000f28000c1e1b00 */
[----:B------:R-:W4:Y:S01]  /*13a0*/  LDG.E.64 R28, desc[UR8][R28.64] ;  /* 0x000000081c1c7981 */ /* 0x000f22000c1e1b00 */
[----:B--2---:R-:W-:Y:S01]  /*13b0*/  FADD.FTZ R31, RZ, R16 ;  /* 0x00000010ff1f7221 */ /* 0x004fe20000010000 */
[----:B------:R-:W-:Y:S01]  /*13c0*/  FADD.FTZ R16, RZ, R17 ;  /* 0x00000011ff107221 */ /* 0x000fe20000010000 */
[----:B------:R-:W-:-:S02]  /*13d0*/  IADD3 R17, R30, 0x70, RZ ;  /* 0x000000701e117810 */ /* 0x000fc40007ffe0ff */
[----:B---3--:R-:W-:Y:S01]  /*13e0*/  FADD.FTZ R31, R18, R31 ;  /* 0x0000001f121f7221 */ /* 0x008fe20000010000 */
[----:B------:R-:W-:Y:S01]  /*13f0*/  FADD.FTZ R16, R19, R16 ;  /* 0x0000001013107221 */ /* 0x000fe20000010000 */
[----:B------:R-:W-:Y:S02]  /*1400*/  VIADD R19, R30, 0x80 ;  /* 0x000000801e137836 */ /* 0x000fe40000000000 */
[----:B----4-:R-:W-:Y:S01]  /*1410*/  FADD.FTZ R31, R20, R31 ;  /* 0x0000001f141f7221 */ /* 0x010fe20000010000 */
[----:B------:R-:W-:Y:S01]  /*1420*/  FADD.FTZ R16, R21, R16 ;  /* 0x0000001015107221 */ /* 0x000fe20000010000 */
[----:B------:R-:W-:-:S04]  /*1430*/  IMAD.WIDE.U32 R18, R19, 0x4, R36 ;  /* 0x0000000413127825 */ /* 0x000fc800078e0024 */
[----:B------:R-:W-:Y:S01]  /*1440*/  FADD.FTZ R31, R22, R31 ;  /* 0x0000001f161f7221 */ /* 0x000fe20000010000 */
[----:B------:R-:W-:Y:S01]  /*1450*/  FADD.FTZ R16, R23, R16 ;  /* 0x0000001017107221 */ /* 0x000fe20000010000 */
[C---:B------:R-:W-:Y:S01]  /*1460*/  IADD3 R23, R30.reuse, 0x90, RZ ;  /* 0x000000901e177810 */ /* 0x040fe20007ffe0ff */
[----:B------:R-:W2:Y:S02]  /*1470*/  LDG.E.64 R18, desc[UR8][R18.64] ;  /* 0x0000000812127981 */ /* 0x000ea4000c1e1b00 */
[----:B------:R-:W-:Y:S01]  /*1480*/  FADD.FTZ R20, R25, R16 ;  /* 0x0000001019147221 */ /* 0x000fe20000010000 */
[----:B------:R-:W-:Y:S01]  /*1490*/  IMAD.WIDE.U32 R16, R17, 0x4, R36 ;  /* 0x0000000411107825 */ /* 0x000fe200078e0024 */
[----:B------:R-:W-:-:S03]  /*14a0*/  IADD3 R25, R30, 0xa0, RZ ;  /* 0x000000a01e197810 */ /* 0x000fc60007ffe0ff */
[----:B------:R-:W-:Y:S01]  /*14b0*/  FADD.FTZ R31, R24, R31 ;  /* 0x0000001f181f7221 */ /* 0x000fe20000010000 */
[----:B------:R-:W-:Y:S01]  /*14c0*/  FADD.FTZ R20, R27, R20 ;  /* 0x000000141b147221 */ /* 0x000fe20000010000 */
[--C-:B------:R-:W-:Y:S01]  /*14d0*/  IMAD.WIDE.U32 R22, R23, 0x4, R36.reuse ;  /* 0x0000000417167825 */ /* 0x100fe200078e0024 */
[----:B------:R-:W3:Y:S01]  /*14e0*/  LDG.E.64 R16, desc[UR8][R16.64] ;  /* 0x0000000810107981 */ /* 0x000ee2000c1e1b00 */
[----:B------:R-:W-:Y:S02]  /*14f0*/  IADD3 R27, R30, 0xb0, RZ ;  /* 0x000000b01e1b7810 */ /* 0x000fe40007ffe0ff */
[----:B------:R-:W-:-:S04]  /*1500*/  IMAD.WIDE.U32 R24, R25, 0x4, R36 ;  /* 0x0000000419187825 */ /* 0x000fc800078e0024 */
[----:B------:R-:W-:Y:S01]  /*1510*/  FADD.FTZ R31, R26, R31 ;  /* 0x0000001f1a1f7221 */ /* 0x000fe20000010000 */
[----:B------:R-:W4:Y:S01]  /*1520*/  LDG.E.64 R22, desc[UR8][R22.64] ;  /* 0x0000000816167981 */ /* 0x000f22000c1e1b00 */
[----:B------:R-:W-:Y:S01]  /*1530*/  IADD3 R21, R30, 0xc0, RZ ;  /* 0x000000c01e157810 */ /* 0x000fe20007ffe0ff */
[----:B------:R-:W-:-:S04]  /*1540*/  IMAD.WIDE.U32 R26, R27, 0x4, R36 ;  /* 0x000000041b1a7825 */ /* 0x000fc800078e0024 */
[----:B------:R-:W-:Y:S01]  /*1550*/  FADD.FTZ R31, R28, R31 ;  /* 0x0000001f1c1f7221 */ /* 0x000fe20000010000 */
[----:B------:R-:W4:Y:S01]  /*1560*/  LDG.E.64 R24, desc[UR8][R24.64] ;  /* 0x0000000818187981 */ /* 0x000f22000c1e1b00 */
[----:B------:R-:W-:Y:S01]  /*1570*/  FADD.FTZ R28, R29, R20 ;  /* 0x000000141d1c7221 */ /* 0x000fe20000010000 */
[----:B------:R-:W-:Y:S02]  /*1580*/  IMAD.WIDE.U32 R20, R21, 0x4, R36 ;  /* 0x0000000415147825 */ /* 0x000fe400078e0024 */
[----:B------:R-:W4:Y:S04]  /*1590*/  LDG.E.64 R26, desc[UR8][R26.64] ;  /* 0x000000081a1a7981 */ /* 0x000f28000c1e1b00 */
[----:B------:R-:W4:Y:S01]  /*15a0*/  LDG.E.64 R20, desc[UR8][R20.64] ;  /* 0x0000000814147981 */ /* 0x000f22000c1e1b00 */
[----:B---3--:R-:W-:Y:S01]  /*15b0*/  FADD.FTZ R28, R17, R28 ;  /* 0x0000001c111c7221 */ /* 0x008fe20000010000 */
[----:B------:R-:W-:Y:S01]  /*15c0*/  IADD3 R17, R30, 0xd0, RZ ;  /* 0x000000d01e117810 */ /* 0x000fe20007ffe0ff */
[----:B------:R-:W-:-:S02]  /*15d0*/  FADD.FTZ R31, R16, R31 ;  /* 0x0000001f101f7221 */ /* 0x000fc40000010000 */
[----:B--2---:R-:W-:Y:S01]  /*15e0*/  FADD.FTZ R28, R19, R28 ;  /* 0x0000001c131c7221 */ /* 0x004fe20000010000 */
[----:B------:R-:W-:Y:S01]  /*15f0*/  IADD3 R19, R30, 0xe0, RZ ;  /* 0x000000e01e137810 */ /* 0x000fe20007ffe0ff */
[----:B------:R-:W-:-:S04]  /*1600*/  IMAD.WIDE.U32 R16, R17, 0x4, R36 ;  /* 0x0000000411107825 */ /* 0x000fc800078e0024 */
[----:B------:R-:W-:Y:S01]  /*1610*/  FADD.FTZ R31, R18, R31 ;  /* 0x0000001f121f7221 */ /* 0x000fe20000010000 */
[----:B----4-:R-:W-:Y:S01]  /*1620*/  FADD.FTZ R28, R23, R28 ;  /* 0x0000001c171c7221 */ /* 0x010fe20000010000 */
[----:B------:R-:W-:Y:S01]  /*1630*/  IADD3 R23, R30, 0xf0, RZ ;  /* 0x000000f01e177810 */ /* 0x000fe20007ffe0ff */
[----:B------:R-:W-:-:S04]  /*1640*/  IMAD.WIDE.U32 R18, R19, 0x4, R36 ;  /* 0x0000000413127825 */ /* 0x000fc800078e0024 */
[----:B------:R-:W-:Y:S01]  /*1650*/  FADD.FTZ R31, R22, R31 ;  /* 0x0000001f161f7221 */ /* 0x000fe20000010000 */
[----:B------:R-:W-:Y:S01]  /*1660*/  FADD.FTZ R28, R25, R28 ;  /* 0x0000001c191c7221 */ /* 0x000fe20000010000 */
[----:B------:R-:W2:Y:S01]  /*1670*/  LDG.E.64 R16, desc[UR8][R16.64] ;  /* 0x0000000810107981 */ /* 0x000ea2000c1e1b00 */
[----:B------:R-:W-:Y:S01]  /*1680*/  IADD3 R25, R30, 0x100, RZ ;  /* 0x000001001e197810 */ /* 0x000fe20007ffe0ff */
[----:B------:R-:W-:-:S04]  /*1690*/  IMAD.WIDE.U32 R22, R23, 0x4, R36 ;  /* 0x0000000417167825 */ /* 0x000fc800078e0024 */
[----:B------:R-:W-:Y:S01]  /*16a0*/  FADD.FTZ R31, R24, R31 ;  /* 0x0000001f181f7221 */ /* 0x000fe20000010000 */
[----:B------:R-:W3:Y:S01]  /*16b0*/  LDG.E.64 R18, desc[UR8][R18.64] ;  /* 0x0000000812127981 */ /* 0x000ee2000c1e1b00 */
[----:B------:R-:W-:Y:S01]  /*16c0*/  FADD.FTZ R28, R27, R28 ;  /* 0x0000001c1b1c7221 */ /* 0x000fe20000010000 */
[----:B------:R-:W-:Y:S01]  /*16d0*/  IMAD.WIDE.U32 R24, R25, 0x4, R36 ;  /* 0x0000000419187825 */ /* 0x000fe200078e0024 */
[----:B------:R-:W-:Y:S01]  /*16e0*/  IADD3 R27, R30, 0x110, RZ ;  /* 0x000001101e1b7810 */ /* 0x000fe20007ffe0ff */
[----:B------:R-:W4:Y:S02]  /*16f0*/  LDG.E.64 R22, desc[UR8][R22.64] ;  /* 0x0000000816167981 */ /* 0x000f24000c1e1b00 */
[----:B------:R-:W-:Y:S01]  /*1700*/  FADD.FTZ R28, R21, R28 ;  /* 0x0000001c151c7221 */ /* 0x000fe20000010000 */
[----:B------:R-:W-:Y:S01]  /*1710*/  FADD.FTZ R29, R26, R31 ;  /* 0x0000001f1a1d7221 */ /* 0x000fe20000010000 */
[----:B------:R-:W-:Y:S01]  /*1720*/  IADD3 R21, R30, 0x120, RZ ;  /* 0x000001201e157810 */ /* 0x000fe20007ffe0ff */
[----:B------:R-:W-:Y:S01]  /*1730*/  IMAD.WIDE.U32 R26, R27, 0x4, R36 ;  /* 0x000000041b1a7825 */ /* 0x000fe200078e0024 */
[----:B------:R-:W4:Y:S03]  /*1740*/  LDG.E.64 R24, desc[UR8][R24.64] ;  /* 0x0000000818187981 */ /* 0x000f26000c1e1b00 */
        /* <DEDUP_REMOVED lines=10> */
[----:B----4-:R-:W-:Y:S01]  /*17f0*/  FADD.FTZ R28, R23, R28 ;  /* 0x0000001c171c7221 */ /* 0x010fe20000010000 */
[----:B------:R-:W-:Y:S01]  /*1800*/  FADD.FTZ R29, R18, R29 ;  /* 0x0000001d121d7221 */ /* 0x000fe20000010000 */
[----:B------:R-:W-:Y:S01]  /*1810*/  IADD3 R23, R30, 0x150, RZ ;  /* 0x000001501e177810 */ /* 0x000fe20007ffe0ff */
[----:B------:R-:W-:-:S04]  /*1820*/  IMAD.WIDE.U32 R18, R19, 0x4, R36 ;  /* 0x0000000413127825 */ /* 0x000fc800078e0024 */
[----:B------:R-:W-:Y:S01]  /*1830*/  FADD.FTZ R28, R25, R28 ;  /* 0x0000001c191c7221 */ /* 0x000fe20000010000 */
[----:B------:R-:W2:Y:S01]  /*1840*/  LDG.E.64 R16, desc[UR8][R16.64] ;  /* 0x0000000810107981 */ /* 0x000ea2000c1e1b00 */
[----:B------:R-:W-:Y:S01]  /*1850*/  FADD.FTZ R29, R22, R29 ;  /* 0x0000001d161d7221 */ /* 0x000fe20000010000 */
[----:B------:R-:W-:Y:S01]  /*1860*/  IADD3 R25, R30, 0x160, RZ ;  /* 0x000001601e197810 */ /* 0x000fe20007ffe0ff */
[----:B------:R-:W-:Y:S01]  /*1870*/  IMAD.WIDE.U32 R22, R23, 0x4, R36 ;  /* 0x0000000417167825 */ /* 0x000fe200078e0024 */
[----:B------:R-:W3:Y:S03]  /*1880*/  LDG.E.64 R18, desc[UR8][R18.64] ;  /* 0x0000000812127981 */ /* 0x000ee6000c1e1b00 */
[----:B------:R-:W-:Y:S01]  /*1890*/  FADD.FTZ R29, R24, R29 ;  /* 0x0000001d181d7221 */ /* 0x000fe20000010000 */
        /* <DEDUP_REMOVED lines=14> */
[----:B------:R-:W-:Y:S01]  /*1980*/  FADD.FTZ R29, R16, R29 ;  /* 0x0000001d101d7221 */ /* 0x000fe20000010000 */
[----:B------:R-:W-:-:S02]  /*1990*/  IADD3 R17, R30, 0x190, RZ ;  /* 0x000001901e117810 */ /* 0x000fc40007ffe0ff */
[----:B---3--:R-:W-:Y:S01]  /*19a0*/  FADD.FTZ R28, R19, R28 ;  /* 0x0000001c131c7221 */ /* 0x008fe20000010000 */
[----:B------:R-:W-:Y:S01]  /*19b0*/  FADD.FTZ R29, R18, R29 ;  /* 0x0000001d121d7221 */ /* 0x000fe20000010000 */
[----:B------:R-:W-:Y:S01]  /*19c0*/  IADD3 R19, R30, 0x1a0, RZ ;  /* 0x000001a01e137810 */ /* 0x000fe20007ffe0ff */
[----:B------:R-:W-:-:S04]  /*19d0*/  IMAD.WIDE.U32 R16, R17, 0x4, R36 ;  /* 0x0000000411107825 */ /* 0x000fc800078e0024 */
[----:B----4-:R-:W-:Y:S01]  /*19e0*/  FADD.FTZ R28, R23, R28 ;  /* 0x0000001c171c7221 */ /* 0x010fe20000010000 */
[----:B------:R-:W-:Y:S01]  /*19f0*/  FADD.FTZ R29, R22, R29 ;  /* 0x0000001d161d7221 */ /* 0x000fe20000010000 */
[----:B------:R-:W-:Y:S01]  /*1a00*/  IMAD.WIDE.U32 R18, R19, 0x4, R36 ;  /* 0x0000000413127825 */ /* 0x000fe200078e0024 */
[----:B------:R-:W2:Y:S03]  /*1a10*/  LDG.E.64 R16, desc[UR8][R16.64] ;  /* 0x0000000810107981 */ /* 0x000ea6000c1e1b00 */
[----:B------:R-:W-:Y:S01]  /*1a20*/  FADD.FTZ R28, R25, R28 ;  /* 0x0000001c191c7221 */ /* 0x000fe20000010000 */
[----:B------:R-:W-:Y:S01]  /*1a30*/  IADD3 R25, R30, 0x1b0, RZ ;  /* 0x000001b01e197810 */ /* 0x000fe20007ffe0ff */
[----:B------:R-:W-:Y:S01]  /*1a40*/  FADD.FTZ R29, R24, R29 ;  /* 0x0000001d181d7221 */ /* 0x000fe20000010000 */
[----:B------:R-:W-:Y:S01]  /*1a50*/  IADD3 R23, R30, 0x1c0, RZ ;  /* 0x000001c01e177810 */ /* 0x000fe20007ffe0ff */
[----:B------:R-:W3:Y:S01]  /*1a60*/  LDG.E.64 R18, desc[UR8][R18.64] ;  /* 0x0000000812127981 */ /* 0x000ee2000c1e1b00 */
[----:B------:R-:W-:Y:S01]  /*1a70*/  FADD.FTZ R32, R27, R28 ;  /* 0x0000001c1b207221 */ /* 0x000fe20000010000 */
[----:B------:R-:W-:Y:S01]  /*1a80*/  FADD.FTZ R29, R26, R29 ;  /* 0x0000001d1a1d7221 */ /* 0x000fe20000010000 */
[----:B------:R-:W-:Y:S01]  /*1a90*/  IMAD.WIDE.U32 R24, R25, 0x4, R36 ;  /* 0x0000000419187825 */ /* 0x000fe200078e0024 */
[----:B------:R-:W-:-:S03]  /*1aa0*/  IADD3 R27, R30, 0x1d0, RZ ;  /* 0x000001d01e1b7810 */ /* 0x000fc60007ffe0ff */
[----:B------:R-:W-:Y:S01]  /*1ab0*/  FADD.FTZ R32, R21, R32 ;  /* 0x0000002015207221 */ /* 0x000fe20000010000 */
[----:B------:R-:W-:Y:S01]  /*1ac0*/  FADD.FTZ R31, R20, R29 ;  /* 0x0000001d141f7221 */ /* 0x000fe20000010000 */
[----:B------:R-:W-:Y:S01]  /*1ad0*/  IMAD.WIDE.U32 R22, R23, 0x4, R36 ;  /* 0x0000000417167825 */ /* 0x000fe200078e0024 */
[----:B------:R0:W4:Y:S01]  /*1ae0*/  LDG.E.64 R20, desc[UR8][R24.64] ;  /* 0x0000000818147981 */ /* 0x000122000c1e1b00 */
[----:B------:R-:W-:-:S04]  /*1af0*/  IADD3 R29, R30, 0x1f0, RZ ;  /* 0x000001f01e1d7810 */ /* 0x000fc80007ffe0ff */
[----:B------:R-:W4:Y:S01]  /*1b00*/  LDG.E.64 R22, desc[UR8][R22.64] ;  /* 0x0000000816167981 */ /* 0x000f22000c1e1b00 */
[----:B0-----:R-:W-:Y:S01]  /*1b10*/  IMAD.WIDE.U32 R24, R27, 0x4, R36 ;  /* 0x000000041b187825 */ /* 0x001fe200078e0024 */
[----:B------:R-:W-:-:S05]  /*1b20*/  IADD3 R27, R30, 0x1e0, RZ ;  /* 0x000001e01e1b7810 */ /* 0x000fca0007ffe0ff */
[--C-:B------:R-:W-:Y:S01]  /*1b30*/  IMAD.WIDE.U32 R26, R27, 0x4, R36.reuse ;  /* 0x000000041b1a7825 */ /* 0x100fe200078e0024 */
[----:B------:R-:W4:Y:S03]  /*1b40*/  LDG.E.64 R24, desc[UR8][R24.64] ;  /* 0x0000000818187981 */ /* 0x000f26000c1e1b00 */
[----:B------:R-:W-:Y:S02]  /*1b50*/  IMAD.WIDE.U32 R28, R29, 0x4, R36 ;  /* 0x000000041d1c7825 */ /* 0x000fe400078e0024 */
[----:B------:R-:W4:Y:S04]  /*1b60*/  LDG.E.64 R26, desc[UR8][R26.64] ;  /* 0x000000081a1a7981 */ /* 0x000f28000c1e1b00 */
[----:B------:R-:W4:Y:S01]  /*1b70*/  LDG.E.64 R28, desc[UR8][R28.64] ;  /* 0x000000081c1c7981 */ /* 0x000f22000c1e1b00 */
[----:B--2---:R-:W-:Y:S01]  /*1b80*/  FADD.FTZ R31, R16, R31 ;  /* 0x0000001f101f7221 */ /* 0x004fe20000010000 */
[----:B------:R-:W-:-:S03]  /*1b90*/  FADD.FTZ R32, R17, R32 ;  /* 0x0000002011207221 */ /* 0x000fc60000010000 */
[----:B---3--:R-:W-:Y:S01]  /*1ba0*/  FADD.FTZ R31, R18, R31 ;  /* 0x0000001f121f7221 */ /* 0x008fe20000010000 */
[----:B------:R-:W-:-:S03]  /*1bb0*/  FADD.FTZ R32, R19, R32 ;  /* 0x0000002013207221 */ /* 0x000fc60000010000 */
[----:B----4-:R-:W-:Y:S01]  /*1bc0*/  FADD.FTZ R31, R20, R31 ;  /* 0x0000001f141f7221 */ /* 0x010fe20000010000 */
        /* <DEDUP_REMOVED lines=9> */
.L_x_1409:
[----:B------:R-:W-:Y:S05]  /*1c60*/  BSYNC B0 ;  /* 0x0000000000007941 */ /* 0x000fea0003800000 */
.L_x_1408:
[----:B0-----:R-:W0:Y:S01]  /*1c70*/  SHFL.BFLY PT, R17, R28, 0x4, 0x1f ;  /* 0x0c801f001c117f89 */ /* 0x001e2200000e0000 */
[----:B------:R-:W1:Y:S01]  /*1c80*/  S2UR UR6, SR_CgaCtaId ;  /* 0x00000000000679c3 */ /* 0x000e620000008800 */
[----:B------:R-:W-:Y:S01]  /*1c90*/  LOP3.LUT P0, RZ, R2, 0xffffff07, RZ, 0xc0, !PT ;  /* 0xffffff0702ff7812 */ /* 0x000fe2000780c0ff */
[----:B------:R-:W-:Y:S01]  /*1ca0*/  UMOV UR5, 0x400 ;  /* 0x0000040000057882 */ /* 0x000fe20000000000 */
[----:B------:R-:W2:Y:S01]  /*1cb0*/  SHFL.BFLY PT, R16, R29, 0x4, 0x1f ;  /* 0x0c801f001d107f89 */ /* 0x000ea200000e0000 */
[----:B------:R-:W-:Y:S01]  /*1cc0*/  UIADD3 UR5, UR5, 0x2d00, URZ ;  /* 0x00002d0005057890 */ /* 0x000fe2000fffe03f */
[----:B------:R-:W-:Y:S01]  /*1cd0*/  BSSY B0, `(.L_x_1410) ;  /* 0x0000025000007945 */ /* 0x000fe20003800000 */
[----:B0-----:R-:W-:Y:S02]  /*1ce0*/  FADD.FTZ R17, R17, R28 ;  /* 0x0000001c11117221 */ /* 0x001fe40000010000 */
[----:B-1----:R-:W-:Y:S01]  /*1cf0*/  ULEA UR5, UR6, UR5, 0x18 ;  /* 0x0000000506057291 */ /* 0x002fe2000f8ec03f */
[----:B--2---:R-:W-:-:S02]  /*1d00*/  FADD.FTZ R18, R16, R29 ;  /* 0x0000001d10127221 */ /* 0x004fc40000010000 */
[----:B------:R-:W0:Y:S01]  /*1d10*/  SHFL.BFLY PT, R20, R17, 0x2, 0x1f ;  /* 0x0c401f0011147f89 */ /* 0x000e2200000e0000 */
[----:B------:R-:W-:Y:S02]  /*1d20*/  ULDC.64 UR6, c[0x0][0x240] ;  /* 0x0000900000067ab9 */ /* 0x000fe40000000a00 */
[----:B------:R-:W-:Y:S01]  /*1d30*/  ISETP.EQ.U32.AND P1, PT, RZ, UR6, PT ;  /* 0x00000006ff007c0c */ /* 0x000fe2000bf22070 */
[----:B------:R-:W1:Y:S01]  /*1d40*/  SHFL.BFLY PT, R19, R18, 0x2, 0x1f ;  /* 0x0c401f0012137f89 */ /* 0x000e6200000e0000 */
[----:B0-----:R-:W-:Y:S01]  /*1d50*/  FADD.FTZ R20, R17, R20 ;  /* 0x0000001411147221 */ /* 0x001fe20000010000 */
[----:B-1----:R-:W-:-:S04]  /*1d60*/  FADD.FTZ R19, R18, R19 ;  /* 0x0000001312137221 */ /* 0x002fc80000010000 */
[----:B------:R-:W0:Y:S01]  /*1d70*/  SHFL.BFLY PT, R21, R20, 0x1, 0x1f ;  /* 0x0c201f0014157f89 */ /* 0x000e2200000e0000 */
[----:B------:R-:W-:-:S03]  /*1d80*/  PRMT R18, R15, 0x7632, R18 ;  /* 0x000076320f127816 */ /* 0x000fc60000000012 */
[----:B------:R-:W1:Y:S01]  /*1d90*/  SHFL.BFLY PT, R22, R19, 0x1, 0x1f ;  /* 0x0c201f0013167f89 */ /* 0x000e6200000e0000 */
[--C-:B0-----:R-:W-:Y:S01]  /*1da0*/  FADD.FTZ R16, R20, R21.reuse ;  /* 0x0000001514107221 */ /* 0x101fe20000010000 */
[----:B------:R-:W-:Y:S02]  /*1db0*/  PRMT R21, R14, 0x7632, R21 ;  /* 0x000076320e157816 */ /* 0x000fe40000000015 */
[----:B------:R-:W-:Y:S01]  /*1dc0*/  PRMT R20, R12, 0x7632, R20 ;  /* 0x000076320c147816 */ /* 0x000fe20000000014 */
[----:B------:R-:W-:Y:S01]  /*1dd0*/  @!P0 FMUL.FTZ R16, R16, 3.2552085031056776643e-05 ;  /* 0x3808888910108820 */ /* 0x000fe20000410000 */
[----:B-1----:R-:W-:Y:S01]  /*1de0*/  FADD.FTZ R22, R19, R22 ;  /* 0x0000001613167221 */ /* 0x002fe20000010000 */
[----:B------:R-:W-:Y:S02]  /*1df0*/  PRMT R19, R13, 0x7632, R19 ;  /* 0x000076320d137816 */ /* 0x000fe40000000013 */
[----:B------:R-:W-:-:S04]  /*1e00*/  @!P0 FMUL.FTZ R17, R16, R16 ;  /* 0x0000001010118220 */ /* 0x000fc80000410000 */
[----:B------:R-:W-:Y:S01]  /*1e10*/  @!P0 FFMA.FTZ R17, R22, 3.2552085031056776643e-05, -R17 ;  /* 0x3808888916118823 */ /* 0x000fe20000010811 */
[----:B------:R-:W-:-:S04]  /*1e20*/  @!P0 LOP3.LUT R22, R2, 0xfffffff8, RZ, 0xc0, !PT ;  /* 0xfffffff802168812 */ /* 0x000fc800078ec0ff */
[----:B------:R-:W-:-:S05]  /*1e30*/  @!P0 FMNMX.FTZ R17, RZ, R17, !PT ;  /* 0x00000011ff118209 */ /* 0x000fca0007810000 */
[----:B------:R0:W-:Y:S01]  /*1e40*/  @!P0 STS.64 [R22+UR5], R16 ;  /* 0x0000001016008988 */ /* 0x0001e20008000a05 */
[----:B------:R-:W-:Y:S01]  /*1e50*/  BAR.SYNC.DEFER_BLOCKING 0x0 ;  /* 0x0000000000007b1d */ /* 0x000fe20000010000 */
[----:B------:R-:W-:-:S04]  /*1e60*/  LOP3.LUT P0, RZ, R4, 0xff, RZ, 0xc0, !PT ;  /* 0x000000ff04ff7812 */ /* 0x000fc8000780c0ff */
[----:B------:R-:W-:-:S04]  /*1e70*/  ISETP.GT.U32.OR P0, PT, R2, 0x1f, P0 ;  /* 0x0000001f0200780c */ /* 0x000fc80000704470 */
[----:B------:R-:W-:-:S13]  /*1e80*/  ISETP.EQ.OR.EX P0, PT, RZ, UR7, P0, P1 ;  /* 0x00000007ff007c0c */ /* 0x000fda0008702710 */
[----:B0-----:R-:W-:Y:S05]  /*1e90*/  @P0 BRA `(.L_x_1411) ;  /* 0x0000000000200947 */ /* 0x001fea0003800000 */
[----:B------:R-:W-:Y:S02]  /*1ea0*/  LEA R12, R2, UR5, 0x3 ;  /* 0x00000005020c7c11 */ /* 0x000fe4000f8e18ff */
[----:B------:R-:W-:Y:S02]  /*1eb0*/  SHF.R.S32.HI R14, RZ, 0x1f, R2 ;  /* 0x0000001fff0e7819 */ /* 0x000fe40000011402 */
[C---:B------:R-:W-:Y:S02]  /*1ec0*/  LEA R15, P0, R5.reuse, R2, 0x5 ;  /* 0x00000002050f7211 */ /* 0x040fe400078028ff */
[----:B------:R-:W0:Y:S02]  /*1ed0*/  LDS.64 R12, [R12] ;  /* 0x000000000c0c7984 */ /* 0x000e240000000a00 */
[----:B------:R-:W-:Y:S02]  /*1ee0*/  LEA.HI.X R16, R5, R14, R6, 0x5, P0 ;  /* 0x0000000e05107211 */ /* 0x000fe400000f2c06 */
[----:B------:R-:W-:-:S04]  /*1ef0*/  LEA R14, P0, R15, UR6, 0x3 ;  /* 0x000000060f0e7c11 */ /* 0x000fc8000f8018ff */
[----:B------:R-:W-:-:S05]  /*1f00*/  LEA.HI.X R15, R15, UR7, R16, 0x3, P0 ;  /* 0x000000070f0f7c11 */ /* 0x000fca00080f1c10 */
[----:B0-----:R0:W-:Y:S04]  /*1f10*/  STG.E.64 desc[UR8][R14.64], R12 ;  /* 0x0000000c0e007986 */ /* 0x0011e8000c101b08 */
.L_x_1411:
[----:B------:R-:W-:Y:S05]  /*1f20*/  BSYNC B0 ;  /* 0x0000000000007941 */ /* 0x000fea0003800000 */
.L_x_1410:
[----:B0-----:R-:W-:Y:S01]  /*1f30*/  IMAD.WIDE.U32 R12, R2, -0x77777777, RZ ;  /* 0x88888889020c7825 */ /* 0x001fe200078e00ff */
[----:B------:R-:W-:Y:S01]  /*1f40*/  SHF.L.U32 R22, R4, 0x2, RZ ;  /* 0x0000000204167819 */ /* 0x000fe200000006ff */
[----:B------:R-:W-:Y:S01]  /*1f50*/  ULDC.64 UR6, c[0x0][0x210] ;  /* 0x0000840000067ab9 */ /* 0x000fe20000000a00 */
[----:B------:R-:W-:Y:S01]  /*1f60*/  SHF.L.U32 R21, R21, 0x10, RZ ;  /* 0x0000001015157819 */ /* 0x000fe200000006ff */
[----:B------:R-:W-:Y:S01]  /*1f70*/  IMAD R25, R6, 0xf0000, RZ ;  /* 0x000f000006197824 */ /* 0x000fe200078e02ff */
[----:B------:R-:W-:Y:S01]  /*1f80*/  SHF.R.U32.HI R17, RZ, 0x7, R13 ;  /* 0x00000007ff117819 */ /* 0x000fe2000001160d */
[----:B------:R-:W-:Y:S01]  /*1f90*/  ULOP3.LUT UR4, UR4, 0x1, URZ, 0x3c, !UPT ;  /* 0x0000000104047892 */ /* 0x000fe2000f8e3c3f */
[----:B------:R-:W-:Y:S02]  /*1fa0*/  LOP3.LUT R22, R22, 0x3fc, RZ, 0xc0, !PT ;  /* 0x000003fc16167812 */ /* 0x000fe400078ec0ff */
[----:B------:R-:W-:Y:S01]  /*1fb0*/  SHF.L.U32 R23, R20, 0x10, RZ ;  /* 0x0000001014177819 */ /* 0x000fe200000006ff */
[----:B------:R-:W-:Y:S01]  /*1fc0*/  IMAD R16, R17, -0xf0, R2 ;  /* 0xffffff1011107824 */ /* 0x000fe200078e0202 */
[----:B------:R-:W-:-:S03]  /*1fd0*/  IADD3 R17, R22, R17, RZ ;  /* 0x0000001116117210 */ /* 0x000fc60007ffe0ff */
[----:B------:R-:W-:-:S04]  /*1fe0*/  IMAD.SHL.U32 R16, R16, 0x4, RZ ;  /* 0x0000000410107824 */ /* 0x000fc800078e00ff */
[----:B------:R-:W-:-:S05]  /*1ff0*/  IMAD.WIDE.U32 R12, R16, -0x77777777, RZ ;  /* 0x88888889100c7825 */ /* 0x000fca00078e00ff */
[----:B------:R-:W-:-:S04]  /*2000*/  SHF.R.U32.HI R12, RZ, 0x1, R13 ;  /* 0x00000001ff0c7819 */ /* 0x000fc8000001160d */
[----:B------:R-:W-:Y:S02]  /*2010*/  LOP3.LUT R14, R12, 0x7ffffff8, RZ, 0xc0, !PT ;  /* 0x7ffffff80c0e7812 */ /* 0x000fe400078ec0ff */
[----:B------:R-:W-:-:S04]  /*2020*/  IADD3 R12, R16, 0x2, RZ ;  /* 0x00000002100c7810 */ /* 0x000fc80007ffe0ff */
[----:B------:R-:W0:Y:S01]  /*2030*/  LDS.64 R14, [R14+UR5] ;  /* 0x000000050e0e7984 */ /* 0x000e220008000a00 */
[----:B------:R-:W-:-:S05]  /*2040*/  IMAD.WIDE.U32 R12, R12, -0x77777777, RZ ;  /* 0x888888890c0c7825 */ /* 0x000fca00078e00ff */
[----:B------:R-:W-:-:S04]  /*2050*/  SHF.R.U32.HI R12, RZ, 0x1, R13 ;  /* 0x00000001ff0c7819 */ /* 0x000fc8000001160d */
[----:B------:R-:W-:-:S06]  /*2060*/  LOP3.LUT R12, R12, 0x7ffffff8, RZ, 0xc0, !PT ;  /* 0x7ffffff80c0c7812 */ /* 0x000fcc00078ec0ff */
[----:B------:R-:W1:Y:S01]  /*2070*/  LDS.64 R12, [R12+UR5] ;  /* 0x000000050c0c7984 */ /* 0x000e620008000a00 */
[----:B------:R-:W-:Y:S02]  /*2080*/  ULDC UR5, c[0x0][0x230] ;  /* 0x00008c0000057ab9 */ /* 0x000fe40000000800 */
[----:B0-----:R-:W-:Y:S01]  /*2090*/  FADD.FTZ R22, R15, UR5 ;  /* 0x000000050f167e21 */ /* 0x001fe20008010000 */
[----:B------:R-:W-:Y:S01]  /*20a0*/  IMAD R15, R17, 0x3c0, RZ ;  /* 0x000003c0110f7824 */ /* 0x000fe200078e02ff */
[----:B------:R-:W-:Y:S01]  /*20b0*/  HFMA2.MMA R17, -RZ, RZ, 0, 0 ;  /* 0x00000000ff117435 */ /* 0x000fe200000001ff */
[--C-:B------:R-:W-:Y:S01]  /*20c0*/  FADD.FTZ R35, R35, -R14.reuse ;  /* 0x8000000e23237221 */ /* 0x100fe20000010000 */
[----:B------:R-:W-:Y:S01]  /*20d0*/  FADD.FTZ R21, -R14, R21 ;  /* 0x000000150e157221 */ /* 0x000fe20000010100 */
[----:B------:R-:W-:Y:S01]  /*20e0*/  FADD.FTZ R33, R33, -R14 ;  /* 0x8000000e21217221 */ /* 0x000fe20000010000 */
[----:B------:R-:W0:Y:S01]  /*20f0*/  MUFU.RSQ R22, R22 ;  /* 0x0000001600167308 */ /* 0x000e220000001400 */
[----:B------:R-:W-:-:S03]  /*2100*/  IADD3 R27, R15, 0x780, RZ ;  /* 0x000007800f1b7810 */ /* 0x000fc60007ffe0ff */
[----:B------:R-:W-:-:S04]  /*2110*/  IMAD.WIDE.U32 R16, R5, 0xf0000, R16 ;  /* 0x000f000005107825 */ /* 0x000fc800078e0010 */
[--C-:B-1----:R-:W-:Y:S01]  /*2120*/  FADD.FTZ R3, R3, -R12.reuse ;  /* 0x8000000c03037221 */ /* 0x102fe20000010000 */
[----:B------:R-:W-:Y:S01]  /*2130*/  IADD3 R20, P0, R15, R16, RZ ;  /* 0x000000100f147210 */ /* 0x000fe20007f1e0ff */
[----:B------:R-:W-:Y:S01]  /*2140*/  FADD.FTZ R7, R7, -R12 ;  /* 0x8000000c07077221 */ /* 0x000fe20000010000 */
[----:B------:R-:W-:Y:S01]  /*2150*/  IADD3 R15, R17, R25, RZ ;  /* 0x00000019110f7210 */ /* 0x000fe20007ffe0ff */
[--C-:B------:R-:W-:Y:S01]  /*2160*/  FADD.FTZ R25, -R14, R23.reuse ;  /* 0x000000170e197221 */ /* 0x100fe20000010100 */
[----:B-----5:R-:W-:Y:S02]  /*2170*/  PRMT R14, R10, 0x7632, R14 ;  /* 0x000076320a0e7816 */ /* 0x020fe4000000000e */
[----:B------:R-:W-:Y:S01]  /*2180*/  PRMT R23, R8, 0x7632, R23 ;  /* 0x0000763208177816 */ /* 0x000fe20000000017 */
[----:B0-----:R-:W-:Y:S01]  /*2190*/  FMUL.FTZ R21, R22, R21 ;  /* 0x0000001516157220 */ /* 0x001fe20000410000 */
[----:B------:R-:W-:Y:S01]  /*21a0*/  SHF.L.U32 R17, R8, 0x10, RZ ;  /* 0x0000001008117819 */ /* 0x000fe200000006ff */
[----:B------:R-:W-:-:S02]  /*21b0*/  IMAD.U32 R8, R14, 0x10000, RZ ;  /* 0x000100000e087824 */ /* 0x000fc400078e00ff */
[----:B------:R-:W-:Y:S01]  /*21c0*/  FADD.FTZ R14, R13, UR5 ;  /* 0x000000050d0e7e21 */ /* 0x000fe20008010000 */
[----:B------:R-:W-:Y:S01]  /*21d0*/  SHF.L.U32 R23, R23, 0x10, RZ ;  /* 0x0000001017177819 */ /* 0x000fe200000006ff */
[----:B------:R-:W-:Y:S01]  /*21e0*/  FMUL.FTZ R25, R22, R25 ;  /* 0x0000001916197220 */ /* 0x000fe20000410000 */
[----:B------:R-:W-:Y:S01]  /*21f0*/  SHF.L.U32 R10, R10, 0x10, RZ ;  /* 0x000000100a0a7819 */ /* 0x000fe200000006ff */
[----:B------:R-:W-:Y:S01]  /*2200*/  FMUL.FTZ R35, R35, R22 ;  /* 0x0000001623237220 */ /* 0x000fe20000410000 */
[----:B------:R-:W-:Y:S01]  /*2210*/  FMUL.FTZ R33, R22, R33 ;  /* 0x0000002116217220 */ /* 0x000fe20000410000 */
[----:B------:R-:W0:Y:S01]  /*2220*/  MUFU.RSQ R14, R14 ;  /* 0x0000000e000e7308 */ /* 0x000e220000001400 */
[--C-:B------:R-:W-:Y:S01]  /*2230*/  FFMA.FTZ R24, R21, R8, R23.reuse ;  /* 0x0000000815187223 */ /* 0x100fe20000010017 */
[----:B------:R-:W-:Y:S01]  /*2240*/  FFMA.FTZ R13, R8, R25, R23 ;  /* 0x00000019080d7223 */ /* 0x000fe20000010017 */
[----:B------:R-:W-:Y:S01]  /*2250*/  PRMT R25, R9, 0x7632, R25 ;  /* 0x0000763209197816 */ /* 0x000fe20000000019 */
[--C-:B------:R-:W-:Y:S01]  /*2260*/  FFMA.FTZ R35, R35, R10, R17.reuse ;  /* 0x0000000a23237223 */ /* 0x100fe20000010011 */
[----:B------:R-:W-:Y:S01]  /*2270*/  IADD3.X R21, RZ, R15, RZ, P0, !PT ;  /* 0x0000000fff157210 */ /* 0x000fe200007fe4ff */
[----:B------:R-:W-:Y:S01]  /*2280*/  FFMA.FTZ R10, R10, R33, R17 ;  /* 0x000000210a0a7223 */ /* 0x000fe20000010011 */
[----:B------:R-:W-:-:S02]  /*2290*/  SHF.L.U32 R22, R9, 0x10, RZ ;  /* 0x0000001009167819 */ /* 0x000fc400000006ff */
[----:B------:R-:W-:Y:S02]  /*22a0*/  SHF.L.U32 R9, R18, 0x10, RZ ;  /* 0x0000001012097819 */ /* 0x000fe400000006ff */
[----:B------:R-:W-:Y:S02]  /*22b0*/  SHF.L.U64.HI R23, R20, 0x1, R21 ;  /* 0x0000000114177819 */ /* 0x000fe40000010215 */
[----:B------:R-:W-:Y:S02]  /*22c0*/  PRMT R17, R11, 0x7632, R17 ;  /* 0x000076320b117816 */ /* 0x000fe40000000011 */
[----:B------:R-:W-:Y:S01]  /*22d0*/  SHF.L.U32 R21, R19, 0x10, RZ ;  /* 0x0000001013157819 */ /* 0x000fe200000006ff */
[----:B------:R-:W-:Y:S01]  /*22e0*/  FADD.FTZ R19, -R12, R9 ;  /* 0x000000090c137221 */ /* 0x000fe20000010100 */
[----:B------:R-:W-:Y:S01]  /*22f0*/  SHF.L.U32 R11, R11, 0x10, RZ ;  /* 0x000000100b0b7819 */ /* 0x000fe200000006ff */
[----:B0-----:R-:W-:Y:S01]  /*2300*/  FMUL.FTZ R3, R3, R14 ;  /* 0x0000000e03037220 */ /* 0x001fe20000410000 */
[----:B------:R-:W-:Y:S01]  /*2310*/  SHF.L.U32 R17, R17, 0x10, RZ ;  /* 0x0000001011117819 */ /* 0x000fe200000006ff */
[----:B------:R-:W-:Y:S01]  /*2320*/  FMUL.FTZ R19, R14, R19 ;  /* 0x000000130e137220 */ /* 0x000fe20000410000 */
[----:B------:R-:W-:Y:S01]  /*2330*/  SHF.L.U32 R18, R25, 0x10, RZ ;  /* 0x0000001019127819 */ /* 0x000fe200000006ff */
[----:B------:R-:W-:Y:S01]  /*2340*/  FADD.FTZ R21, -R12, R21 ;  /* 0x000000150c157221 */ /* 0x000fe20000010100 */
[----:B------:R-:W-:Y:S01]  /*2350*/  SHF.L.U32 R8, R20, 0x1, RZ ;  /* 0x0000000114087819 */ /* 0x000fe200000006ff */
[----:B------:R-:W-:Y:S01]  /*2360*/  FFMA.FTZ R3, R3, R11, R22 ;  /* 0x0000000b03037223 */ /* 0x000fe20000010016 */
[C---:B------:R-:W-:Y:S01]  /*2370*/  FMUL.FTZ R7, R14.reuse, R7 ;  /* 0x000000070e077220 */ /* 0x040fe20000410000 */
[----:B------:R-:W-:Y:S01]  /*2380*/  FFMA.FTZ R20, R19, R17, R18 ;  /* 0x0000001113147223 */ /* 0x000fe20000010012 */
[----:B------:R-:W-:Y:S01]  /*2390*/  FMUL.FTZ R21, R14, R21 ;  /* 0x000000150e157220 */ /* 0x000fe20000410000 */
[----:B------:R-:W-:Y:S01]  /*23a0*/  IADD3 R16, P1, R27, R16, RZ ;  /* 0x000000101b107210 */ /* 0x000fe20007f3e0ff */
[----:B------:R-:W-:Y:S01]  /*23b0*/  FFMA.FTZ R7, R11, R7, R22 ;  /* 0x000000070b077223 */ /* 0x000fe20000010016 */
[----:B------:R-:W-:Y:S01]  /*23c0*/  IADD3 R8, P0, R8, UR6, RZ ;  /* 0x0000000608087c10 */ /* 0x000fe2000ff1e0ff */
[----:B------:R-:W-:Y:S01]  /*23d0*/  FFMA.FTZ R18, R17, R21, R18 ;  /* 0x0000001511127223 */ /* 0x000fe20000010012 */
[----:B------:R-:W-:-:S02]  /*23e0*/  F2FP.BF16.F32.PACK_AB R35, R24, R35 ;  /* 0x000000231823723e */ /* 0x000fc400000010ff */
[----:B------:R-:W-:Y:S02]  /*23f0*/  F2FP.BF16.F32.PACK_AB R3, R20, R3 ;  /* 0x000000031403723e */ /* 0x000fe400000010ff */
[----:B------:R-:W-:Y:S02]  /*2400*/  IADD3.X R15, RZ, R15, RZ, P1, !PT ;  /* 0x0000000fff0f7210 */ /* 0x000fe40000ffe4ff */
[C---:B------:R-:W-:Y:S02]  /*2410*/  SHF.L.U32 R12, R16.reuse, 0x1, RZ ;  /* 0x00000001100c7819 */ /* 0x040fe400000006ff */
[----:B------:R-:W-:Y:S02]  /*2420*/  IADD3.X R9, R23, UR7, RZ, P0, !PT ;  /* 0x0000000717097c10 */ /* 0x000fe400087fe4ff */
[----:B------:R-:W-:Y:S02]  /*2430*/  PRMT R23, R35, 0x7632, R23 ;  /* 0x0000763223177816 */ /* 0x000fe40000000017 */
[----:B------:R-:W-:Y:S01]  /*2440*/  PRMT R11, R3, 0x7632, R11 ;  /* 0x00007632030b7816 */ /* 0x000fe2000000000b */
[----:B------:R-:W-:Y:S01]  /*2450*/  STG.E.U16 desc[UR8][R8.64], R35 ;  /* 0x0000002308007986 */ /* 0x000fe2000c101508 */
[----:B------:R-:W-:-:S02]  /*2460*/  SHF.L.U64.HI R15, R16, 0x1, R15 ;  /* 0x00000001100f7819 */ /* 0x000fc4000001020f */
[----:B------:R-:W-:Y:S01]  /*2470*/  IADD3 R12, P0, R12, UR6, RZ ;  /* 0x000000060c0c7c10 */ /* 0x000fe2000ff1e0ff */
[----:B------:R-:W-:Y:S01]  /*2480*/  STG.E.U16 desc[UR8][R8.64+0x2], R23 ;  /* 0x0000021708007986 */ /* 0x000fe2000c101508 */
[----:B------:R-:W-:Y:S02]  /*2490*/  F2FP.BF16.F32.PACK_AB R10, R13, R10 ;  /* 0x0000000a0d0a723e */ /* 0x000fe400000010ff */
[----:B------:R-:W-:Y:S01]  /*24a0*/  F2FP.BF16.F32.PACK_AB R7, R18, R7 ;  /* 0x000000071207723e */ /* 0x000fe200000010ff */
[----:B------:R-:W-:Y:S01]  /*24b0*/  STG.E.U16 desc[UR8][R8.64+0x4], R3 ;  /* 0x0000040308007986 */ /* 0x000fe2000c101508 */
[----:B------:R-:W-:Y:S01]  /*24c0*/  IADD3.X R13, R15, UR7, RZ, P0, !PT ;  /* 0x000000070f0d7c10 */ /* 0x000fe200087fe4ff */
[----:B------:R-:W-:Y:S01]  /*24d0*/  ULDC.64 UR6, c[0x0][0x238] ;  /* 0x00008e0000067ab9 */ /* 0x000fe20000000a00 */
[----:B------:R-:W-:Y:S01]  /*24e0*/  PRMT R14, R7, 0x7632, R14 ;  /* 0x00007632070e7816 */ /* 0x000fe2000000000e */
[----:B------:R0:W-:Y:S01]  /*24f0*/  STG.E.U16 desc[UR8][R8.64+0x6], R11 ;  /* 0x0000060b08007986 */ /* 0x0001e2000c101508 */
[----:B------:R-:W-:-:S03]  /*2500*/  IADD3 R5, P0, R5, 0x1, RZ ;  /* 0x0000000105057810 */ /* 0x000fc60007f1e0ff */
[----:B------:R2:W-:Y:S01]  /*2510*/  STG.E.U16 desc[UR8][R12.64], R10 ;  /* 0x0000000a0c007986 */ /* 0x0005e2000c101508 */
[----:B------:R-:W-:Y:S02]  /*2520*/  IADD3.X R6, RZ, R6, RZ, P0, !PT ;  /* 0x00000006ff067210 */ /* 0x000fe400007fe4ff */
[----:B------:R-:W-:Y:S01]  /*2530*/  ISETP.GE.U32.AND P0, PT, R5, UR6, PT ;  /* 0x0000000605007c0c */ /* 0x000fe2000bf06070 */
[----:B------:R2:W-:Y:S03]  /*2540*/  STG.E.U16 desc[UR8][R12.64+0x4], R7 ;  /* 0x000004070c007986 */ /* 0x0005e6000c101508 */
[----:B------:R-:W-:Y:S01]  /*2550*/  ISETP.GE.AND.EX P0, PT, R6, UR7, PT, P0 ;  /* 0x0000000706007c0c */ /* 0x000fe2000bf06300 */
[----:B------:R2:W-:Y:S01]  /*2560*/  STG.E.U16 desc[UR8][R12.64+0x6], R14 ;  /* 0x0000060e0c007986 */ /* 0x0005e2000c101508 */
[----:B0-----:R-:W-:-:S05]  /*2570*/  PRMT R9, R10, 0x7632, R9 ;  /* 0x000076320a097816 */ /* 0x001fca0000000009 */
[----:B------:R2:W-:Y:S06]  /*2580*/  STG.E.U16 desc[UR8][R12.64+0x2], R9 ;  /* 0x000002090c007986 */ /* 0x0005ec000c101508 */
[----:B------:R-:W-:Y:S05]  /*2590*/  @!P0 BRA `(.L_x_1412) ;  /* 0xffffffd800c88947 */ /* 0x000fea000383ffff */
[----:B------:R-:W-:Y:S05]  /*25a0*/  EXIT ;  /* 0x000000000000794d */ /* 0x000fea0003800000 */
.L_x_1413:
        /* <DEDUP_REMOVED lines=13> */
.L_x_3198:


//--------------------- .text._ZN13group_norm_v214gn_cuda_kernelI13__nv_bfloat16Li480ELi1ELi32ELi30ELi1024ELb0ELi8ELi960ELi960ELi4ELb1ELi1ELb0ELb0ENS_16CompileConditionILi900EEEEEvPT_PKS4_S7_S7_flPfS8_Pj --------------------------
	.section	.text._ZN13group_norm_v214gn_cuda_kernelI13__nv_bfloat16Li480ELi1ELi32ELi30ELi1024ELb0ELi8ELi960ELi960ELi4ELb1ELi1ELb0ELb0ENS_16CompileConditionILi900EEEEEvPT_PKS4_S7_S7_flPfS8_Pj,"ax",@progbits
	.align	128
        .global         _ZN13group_norm_v214gn_cuda_kernelI13__nv_bfloat16Li480ELi1ELi32ELi30ELi1024ELb0ELi8ELi960ELi960ELi4ELb1ELi1ELb0ELb0ENS_16CompileConditionILi900EEEEEvPT_PKS4_S7_S7_flPfS8_Pj
        .type           _ZN13group_norm_v214gn_cuda_kernelI13__nv_bfloat16Li480ELi1ELi32ELi30ELi1024ELb0ELi8ELi960ELi960ELi4ELb1ELi1ELb0ELb0ENS_16CompileConditionILi900EEEEEvPT_PKS4_S7_S7_flPfS8_Pj,@function
        .size           _ZN13group_norm_v214gn_cuda_kernelI13__nv_bfloat16Li480ELi1ELi32ELi30ELi1024ELb0ELi8ELi960ELi960ELi4ELb1ELi1ELb0ELb0ENS_16CompileConditionILi900EEEEEvPT_PKS4_S7_S7_flPfS8_Pj,(.L_x_3199 - _ZN13group_norm_v214gn_cuda_kernelI13__nv_bfloat16Li480ELi1ELi32ELi30ELi1024ELb0ELi8ELi960ELi960ELi4ELb1ELi1ELb0ELb0ENS_16CompileConditionILi900EEEEEvPT_PKS4_S7_S7_flPfS8_Pj)
        .other          _ZN13group_norm_v214gn_cuda_kernelI13__nv_bfloat16Li480ELi1ELi32ELi30ELi1024ELb0ELi8ELi960ELi960ELi4ELb1ELi1ELb0ELb0ENS_16CompileConditionILi900EEEEEvPT_PKS4_S7_S7_flPfS8_Pj,@"STO_CUDA_ENTRY STV_DEFAULT"
_ZN13group_norm_v214gn_cuda_kernelI13__nv_bfloat16Li480ELi1ELi32ELi30ELi1024ELb0ELi8ELi960ELi960ELi4ELb1ELi1ELb0ELb0ENS_16CompileConditionILi900EEEEEvPT_PKS4_S7_S7_flPfS8_Pj:
.text._ZN13group_norm_v214gn_cuda_kernelI13__nv_bfloat16Li480ELi1ELi32ELi30ELi1024ELb0ELi8ELi960ELi960ELi4ELb1ELi1ELb0ELb0ENS_16CompileConditionILi900EEEEEvPT_PKS4_S7_S7_flPfS8_Pj:
[----:B------:R-:W-:Y:S08]  /*0000*/  LDC R1, c[0x0][0x28] ;  /* 0x00000a00ff017b82 */ /* 0x000ff00000000800 */
[----:B------:R-:W0:Y:S08]  /*0010*/  S2UR UR8, SR_CTAID.Y ;  /* 0x00000000000879c3 */ /* 0x000e300000002600 */
[----:B------:R-:W0:Y:S02]  /*0020*/  LDC.64 R2, c[0x0][0x238] ;  /* 0x00008e00ff027b82 */ /* 0x000e240000000a00 */
[----:B0-----:R-:W-:-:S04]  /*0030*/  ISETP.LE.U32.AND P0, PT, R2, UR8, PT ;  /* 0x0000000802007c0c */ /* 0x001fc8000bf03070 */
[----:B------:R-:W-:-:S13]  /*0040*/  ISETP.GE.AND.EX P0, PT, RZ, R3, PT, P0 ;  /* 0x00000003ff00720c */ /* 0x000fda0003f06300 */
[----:B------:R-:W-:Y:S05]  /*0050*/  @P0 EXIT ;  /* 0x000000000000094d */ /* 0x000fea0003800000 */
[----:B------:R-:W0:Y:S01]  /*0060*/  S2R R0, SR_TID.X ;  /* 0x0000000000007919 */ /* 0x000e220000002100 */
[----:B------:R-:W1:Y:S01]  /*0070*/  S2UR UR5, SR_CgaCtaId ;  /* 0x00000000000579c3 */ /* 0x000e620000008800 */
[----:B------:R-:W-:Y:S01]  /*0080*/  UMOV UR4, 0x400 ;  /* 0x0000040000047882 */ /* 0x000fe20000000000 */
[----:B------:R-:W2:Y:S06]  /*0090*/  S2R R4, SR_CTAID.X ;  /* 0x0000000000047919 */ /* 0x000eac0000002500 */
[----:B------:R-:W3:Y:S01]  /*00a0*/  LDC.64 R86, c[0x0][0x250] ;  /* 0x00009400ff567b82 */ /* 0x000ee20000000a00 */
[----:B-1----:R-:W-:-:S02]  /*00b0*/  ULEA UR6, UR5, UR4, 0x18 ;  /* 0x0000000405067291 */ /* 0x002fc4000f8ec03f */
[----:B------:R-:W-:-:S04]  /*00c0*/  UIADD3 UR4, UR4, 0x2d00, URZ ;  /* 0x00002d0004047890 */ /* 0x000fc8000fffe03f */
[----:B------:R-:W-:Y:S01]  /*00d0*/  ULEA UR4, UR5, UR4, 0x18 ;  /* 0x0000000405047291 */ /* 0x000fe2000f8ec03f */
[----:B0-----:R-:W-:Y:S01]  /*00e0*/  SHF.R.U32.HI R84, RZ, 0x1, R0 ;  /* 0x00000001ff547819 */ /* 0x001fe20000011600 */
[C---:B------:R-:W-:Y:S01]  /*00f0*/  IMAD.WIDE.U32 R2, R0.reuse, -0x77777777, RZ ;  /* 0x8888888900027825 */ /* 0x040fe200078e00ff */
[----:B------:R-:W-:Y:S02]  /*0100*/  SHF.L.U32 R82, R0, 0x3, RZ ;  /* 0x0000000300527819 */ /* 0x000fe400000006ff */
[C---:B------:R-:W-:Y:S01]  /*0110*/  SHF.L.U32 R5, R84.reuse, 0x7, RZ ;  /* 0x0000000754057819 */ /* 0x040fe200000006ff */
[----:B------:R-:W-:Y:S01]  /*0120*/  IMAD R84, R84, 0x1e, RZ ;  /* 0x0000001e54547824 */ /* 0x000fe200078e02ff */
[----:B--2---:R-:W-:Y:S02]  /*0130*/  LOP3.LUT R2, R4, 0x7f, RZ, 0xc0, !PT ;  /* 0x0000007f04027812 */ /* 0x004fe400078ec0ff */
[----:B------:R-:W-:Y:S01]  /*0140*/  SHF.R.U32.HI R13, RZ, 0x7, R3 ;  /* 0x00000007ff0d7819 */ /* 0x000fe20000011603 */
[----:B------:R-:W-:Y:S01]  /*0150*/  VIADD R9, R84, 0x8 ;  /* 0x0000000854097836 */ /* 0x000fe20000000000 */
[----:B------:R-:W-:-:S02]  /*0160*/  LOP3.LUT R2, R5, 0xffffff80, R2, 0xe2, !PT ;  /* 0xffffff8005027812 */ /* 0x000fc400078ee202 */
[C---:B------:R-:W-:Y:S02]  /*0170*/  IADD3 R5, R84.reuse, 0x4, RZ ;  /* 0x0000000454057810 */ /* 0x040fe40007ffe0ff */
[C---:B------:R-:W-:Y:S02]  /*0180*/  IADD3 R7, R84.reuse, 0x6, RZ ;  /* 0x0000000654077810 */ /* 0x040fe40007ffe0ff */
[----:B------:R-:W-:Y:S02]  /*0190*/  SHF.R.U32.HI R6, RZ, 0x1, R5 ;  /* 0x00000001ff067819 */ /* 0x000fe40000011605 */
[----:B------:R-:W-:Y:S02]  /*01a0*/  IADD3 R11, R84, 0xa, RZ ;  /* 0x0000000a540b7810 */ /* 0x000fe40007ffe0ff */
[----:B------:R-:W-:Y:S02]  /*01b0*/  SHF.R.U32.HI R8, RZ, 0x1, R7 ;  /* 0x00000001ff087819 */ /* 0x000fe40000011607 */
[----:B------:R-:W-:-:S02]  /*01c0*/  SHF.R.U32.HI R10, RZ, 0x1, R9 ;  /* 0x00000001ff0a7819 */ /* 0x000fc40000011609 */
[----:B------:R-:W-:Y:S01]  /*01d0*/  LOP3.LUT P0, RZ, R4, 0x7f, RZ, 0xc0, !PT ;  /* 0x0000007f04ff7812 */ /* 0x000fe2000780c0ff */
[----:B------:R-:W-:Y:S01]  /*01e0*/  IMAD R4, R13, -0xf0, R0 ;  /* 0xffffff100d047824 */ /* 0x000fe200078e0200 */
[----:B------:R-:W-:Y:S01]  /*01f0*/  MOV R3, UR6 ;  /* 0x0000000600037c02 */ /* 0x000fe20008000f00 */
[----:B------:R-:W-:Y:S01]  /*0200*/  ULDC.64 UR6, c[0x0][0x240] ;  /* 0x0000900000067ab9 */ /* 0x000fe20000000a00 */
[----:B------:R-:W-:Y:S02]  /*0210*/  SHF.R.U32.HI R5, RZ, 0x2, R5 ;  /* 0x00000002ff057819 */ /* 0x000fe40000011605 */
[----:B------:R-:W-:Y:S01]  /*0220*/  LOP3.LUT R6, R6, 0x1, RZ, 0xc0, !PT ;  /* 0x0000000106067812 */ /* 0x000fe200078ec0ff */
[----:B------:R-:W-:Y:S01]  /*0230*/  IMAD R83, R4, 0x18, R3 ;  /* 0x0000001804537824 */ /* 0x000fe200078e0203 */
[----:B------:R-:W-:Y:S02]  /*0240*/  SHF.R.U32.HI R14, RZ, 0x2, R9 ;  /* 0x00000002ff0e7819 */ /* 0x000fe40000011609 */
[----:B------:R-:W-:-:S02]  /*0250*/  SHF.R.U32.HI R7, RZ, 0x2, R7 ;  /* 0x00000002ff077819 */ /* 0x000fc40000011607 */
[----:B------:R-:W-:Y:S02]  /*0260*/  SHF.R.U32.HI R12, RZ, 0x1, R11 ;  /* 0x00000001ff0c7819 */ /* 0x000fe4000001160b */
[----:B------:R-:W-:Y:S02]  /*0270*/  LOP3.LUT R8, R8, 0x1, RZ, 0xc0, !PT ;  /* 0x0000000108087812 */ /* 0x000fe400078ec0ff */
[----:B------:R-:W-:Y:S01]  /*0280*/  LOP3.LUT R9, R10, 0x1, RZ, 0xc0, !PT ;  /* 0x000000010a097812 */ /* 0x000fe200078ec0ff */
[----:B------:R-:W-:Y:S01]  /*0290*/  IMAD R10, R6, 0xf0, R5 ;  /* 0x000000f0060a7824 */ /* 0x000fe200078e0205 */
[----:B------:R-:W-:Y:S02]  /*02a0*/  SHF.R.U32.HI R16, RZ, 0x2, R11 ;  /* 0x00000002ff107819 */ /* 0x000fe4000001160b */
[----:B------:R-:W-:Y:S01]  /*02b0*/  IADD3 R5, R84, 0xc, RZ ;  /* 0x0000000c54057810 */ /* 0x000fe20007ffe0ff */
[----:B------:R-:W-:Y:S01]  /*02c0*/  IMAD R14, R9, 0xf0, R14 ;  /* 0x000000f0090e7824 */ /* 0x000fe200078e020e */
[----:B------:R-:W-:Y:S01]  /*02d0*/  LOP3.LUT R11, R12, 0x1, RZ, 0xc0, !PT ;  /* 0x000000010c0b7812 */ /* 0x000fe200078ec0ff */
[----:B------:R-:W-:Y:S01]  /*02e0*/  IMAD R12, R8, 0xf0, R7 ;  /* 0x000000f0080c7824 */ /* 0x000fe200078e0207 */
[C---:B------:R-:W-:Y:S01]  /*02f0*/  IADD3 R7, R84.reuse, 0xe, RZ ;  /* 0x0000000e54077810 */ /* 0x040fe20007ffe0ff */
[----:B------:R-:W-:Y:S01]  /*0300*/  VIADD R9, R84, 0x10 ;  /* 0x0000001054097836 */ /* 0x000fe20000000000 */
[----:B------:R-:W-:Y:S01]  /*0310*/  LEA R83, R13, R83, 0x3 ;  /* 0x000000530d537211 */ /* 0x000fe200078e18ff */
[----:B------:R-:W-:Y:S01]  /*0320*/  IMAD R16, R11, 0xf0, R16 ;  /* 0x000000f00b107824 */ /* 0x000fe200078e0210 */
[----:B------:R-:W-:Y:S01]  /*0330*/  SHF.R.U32.HI R6, RZ, 0x1, R5 ;  /* 0x00000001ff067819 */ /* 0x000fe20000011605 */
[----:B------:R-:W-:Y:S01]  /*0340*/  IMAD R81, R10, 0x18, R3 ;  /* 0x000000180a517824 */ /* 0x000fe200078e0203 */
[----:B------:R-:W-:-:S02]  /*0350*/  IADD3 R13, R84, 0x12, RZ ;  /* 0x00000012540d7810 */ /* 0x000fc40007ffe0ff */
[----:B------:R-:W-:Y:S02]  /*0360*/  IADD3 R15, R84, 0x14, RZ ;  /* 0x00000014540f7810 */ /* 0x000fe40007ffe0ff */
[----:B------:R-:W-:Y:S02]  /*0370*/  SHF.R.U32.HI R8, RZ, 0x1, R7 ;  /* 0x00000001ff087819 */ /* 0x000fe40000011607 */
[----:B------:R-:W-:Y:S02]  /*0380*/  SHF.R.U32.HI R5, RZ, 0x2, R5 ;  /* 0x00000002ff057819 */ /* 0x000fe40000011605 */
[--C-:B------:R-:W-:Y:S02]  /*0390*/  SHF.R.U32.HI R11, RZ, 0x1, R9.reuse ;  /* 0x00000001ff0b7819 */ /* 0x100fe40000011609 */
[----:B------:R-:W-:Y:S02]  /*03a0*/  SHF.R.U32.HI R22, RZ, 0x2, R9 ;  /* 0x00000002ff167819 */ /* 0x000fe40000011609 */
[----:B------:R-:W-:-:S02]  /*03b0*/  LOP3.LUT R6, R6, 0x1, RZ, 0xc0, !PT ;  /* 0x0000000106067812 */ /* 0x000fc400078ec0ff */
[--C-:B------:R-:W-:Y:S02]  /*03c0*/  SHF.R.U32.HI R9, RZ, 0x1, R13.reuse ;  /* 0x00000001ff097819 */ /* 0x100fe4000001160d */
[----:B------:R-:W-:Y:S01]  /*03d0*/  SHF.R.U32.HI R24, RZ, 0x2, R13 ;  /* 0x00000002ff187819 */ /* 0x000fe2000001160d */
[----:B------:R-:W-:Y:S01]  /*03e0*/  IMAD R18, R6, 0xf0, R5 ;  /* 0x000000f006127824 */ /* 0x000fe200078e0205 */
[----:B------:R-:W-:Y:S02]  /*03f0*/  SHF.R.U32.HI R7, RZ, 0x2, R7 ;  /* 0x00000002ff077819 */ /* 0x000fe40000011607 */
[----:B------:R-:W-:Y:S02]  /*0400*/  SHF.R.U32.HI R13, RZ, 0x1, R15 ;  /* 0x00000001ff0d7819 */ /* 0x000fe4000001160f */
[----:B------:R-:W-:Y:S02]  /*0410*/  LOP3.LUT R8, R8, 0x1, RZ, 0xc0, !PT ;  /* 0x0000000108087812 */ /* 0x000fe400078ec0ff */
[----:B------:R-:W-:-:S02]  /*0420*/  LOP3.LUT R9, R9, 0x1, RZ, 0xc0, !PT ;  /* 0x0000000109097812 */ /* 0x000fc400078ec0ff */
[----:B------:R-:W-:Y:S01]  /*0430*/  IADD3 R5, R84, 0x16, RZ ;  /* 0x0000001654057810 */ /* 0x000fe20007ffe0ff */
[----:B------:R-:W-:Y:S01]  /*0440*/  IMAD R20, R8, 0xf0, R7 ;  /* 0x000000f008147824 */ /* 0x000fe200078e0207 */
[----:B------:R-:W-:Y:S01]  /*0450*/  SHF.R.U32.HI R26, RZ, 0x2, R15 ;  /* 0x00000002ff1a7819 */ /* 0x000fe2000001160f */
[----:B------:R-:W-:Y:S01]  /*0460*/  IMAD R24, R9, 0xf0, R24 ;  /* 0x000000f009187824 */ /* 0x000fe200078e0218 */
[----:B------:R-:W-:Y:S01]  /*0470*/  LOP3.LUT R13, R13, 0x1, RZ, 0xc0, !PT ;  /* 0x000000010d0d7812 */ /* 0x000fe200078ec0ff */
[C---:B------:R-:W-:Y:S01]  /*0480*/  VIADD R9, R84.reuse, 0x1a ;  /* 0x0000001a54097836 */ /* 0x040fe20000000000 */
[----:B------:R-:W-:Y:S01]  /*0490*/  IADD3 R7, R84, 0x18, RZ ;  /* 0x0000001854077810 */ /* 0x000fe20007ffe0ff */
[--C-:B------:R-:W-:Y:S01]  /*04a0*/  IMAD R17, R20, 0x18, R3.reuse ;  /* 0x0000001814117824 */ /* 0x100fe200078e0203 */
[----:B------:R-:W-:Y:S01]  /*04b0*/  SHF.L.U32 R6, R4, 0x2, RZ ;  /* 0x0000000204067819 */ /* 0x000fe200000006ff */
[----:B------:R-:W-:Y:S01]  /*04c0*/  IMAD R26, R13, 0xf0, R26 ;  /* 0x000000f00d1a7824 */ /* 0x000fe200078e021a */
[----:B------:R-:W-:Y:S01]  /*04d0*/  LOP3.LUT R11, R11, 0x1, RZ, 0xc0, !PT ;  /* 0x000000010b0b7812 */ /* 0x000fe200078ec0ff */
[----:B------:R-:W-:Y:S01]  /*04e0*/  IMAD R21, R24, 0x18, R3 ;  /* 0x0000001818157824 */ /* 0x000fe200078e0203 */
[----:B------:R-:W-:Y:S01]  /*04f0*/  SHF.R.U32.HI R4, RZ, 0x1, R5 ;  /* 0x00000001ff047819 */ /* 0x000fe20000011605 */
[----:B------:R-:W-:Y:S01]  /*0500*/  IMAD R23, R26, 0x18, R3 ;  /* 0x000000181a177824 */ /* 0x000fe200078e0203 */
[----:B------:R-:W-:Y:S01]  /*0510*/  SHF.R.U32.HI R8, RZ, 0x2, R5 ;  /* 0x00000002ff087819 */ /* 0x000fe20000011605 */
[----:B------:R-:W-:Y:S01]  /*0520*/  IMAD R22, R11, 0xf0, R22 ;  /* 0x000000f00b167824 */ /* 0x000fe200078e0216 */
[----:B------:R-:W-:-:S02]  /*0530*/  IADD3 R13, R84, 0x1c, RZ ;  /* 0x0000001c540d7810 */ /* 0x000fc40007ffe0ff */
[----:B------:R-:W-:Y:S01]  /*0540*/  SHF.R.U32.HI R5, RZ, 0x1, R7 ;  /* 0x00000001ff057819 */ /* 0x000fe20000011607 */
[----:B------:R-:W-:Y:S01]  /*0550*/  IMAD R19, R22, 0x18, R3 ;  /* 0x0000001816137824 */ /* 0x000fe200078e0203 */
[----:B------:R-:W-:Y:S02]  /*0560*/  SHF.R.U32.HI R30, RZ, 0x2, R7 ;  /* 0x00000002ff1e7819 */ /* 0x000fe40000011607 */
[----:B------:R-:W-:Y:S02]  /*0570*/  LOP3.LUT R7, R4, 0x1, RZ, 0xc0, !PT ;  /* 0x0000000104077812 */ /* 0x000fe400078ec0ff */
[----:B------:R-:W-:Y:S02]  /*0580*/  SHF.R.U32.HI R11, RZ, 0x1, R9 ;  /* 0x00000001ff0b7819 */ /* 0x000fe40000011609 */
[----:B------:R-:W-:Y:S01]  /*0590*/  SHF.R.U32.HI R15, RZ, 0x1, R13 ;  /* 0x00000001ff0f7819 */ /* 0x000fe2000001160d */
[----:B------:R-:W-:Y:S01]  /*05a0*/  IMAD R28, R7, 0xf0, R8 ;  /* 0x000000f0071c7824 */ /* 0x000fe200078e0208 */
[----:B------:R-:W-:-:S02]  /*05b0*/  SHF.R.U32.HI R32, RZ, 0x2, R9 ;  /* 0x00000002ff207819 */ /* 0x000fc40000011609 */
[----:B------:R-:W-:Y:S01]  /*05c0*/  LOP3.LUT R9, R5, 0x1, RZ, 0xc0, !PT ;  /* 0x0000000105097812 */ /* 0x000fe200078ec0ff */
[C---:B------:R-:W-:Y:S01]  /*05d0*/  IMAD.WIDE.U32 R4, R6.reuse, -0x77777777, RZ ;  /* 0x8888888906047825 */ /* 0x040fe200078e00ff */
[----:B------:R-:W-:Y:S02]  /*05e0*/  LOP3.LUT R11, R11, 0x1, RZ, 0xc0, !PT ;  /* 0x000000010b0b7812 */ /* 0x000fe400078ec0ff */
[----:B------:R-:W-:Y:S01]  /*05f0*/  IADD3 R8, R6, 0x2, RZ ;  /* 0x0000000206087810 */ /* 0x000fe20007ffe0ff */
[----:B------:R-:W-:Y:S01]  /*0600*/  IMAD R30, R9, 0xf0, R30 ;  /* 0x000000f0091e7824 */ /* 0x000fe200078e021e */
[----:B------:R-:W-:Y:S01]  /*0610*/  SHF.R.U32.HI R34, RZ, 0x2, R13 ;  /* 0x00000002ff227819 */ /* 0x000fe2000001160d */
[----:B------:R-:W-:Y:S01]  /*0620*/  IMAD R32, R11, 0xf0, R32 ;  /* 0x000000f00b207824 */ /* 0x000fe200078e0220 */
[----:B------:R-:W-:Y:S01]  /*0630*/  LOP3.LUT R15, R15, 0x1, RZ, 0xc0, !PT ;  /* 0x000000010f0f7812 */ /* 0x000fe200078ec0ff */
[----:B------:R-:W-:Y:S01]  /*0640*/  IMAD.WIDE.U32 R8, R8, -0x77777777, RZ ;  /* 0x8888888908087825 */ /* 0x000fe200078e00ff */
[----:B------:R-:W-:Y:S01]  /*0650*/  MOV R7, UR8 ;  /* 0x0000000800077c02 */ /* 0x000fe20008000f00 */
[----:B------:R-:W-:Y:S01]  /*0660*/  HFMA2.MMA R6, -RZ, RZ, 0, 0 ;  /* 0x00000000ff067435 */ /* 0x000fe200000001ff */
[----:B------:R-:W-:Y:S01]  /*0670*/  SHF.R.U32.HI R31, RZ, 0x1, R5 ;  /* 0x00000001ff1f7819 */ /* 0x000fe20000011605 */
[----:B------:R-:W-:Y:S01]  /*0680*/  IMAD R34, R15, 0xf0, R34 ;  /* 0x000000f00f227824 */ /* 0x000fe200078e0222 */
[----:B------:R-:W-:Y:S01]  /*0690*/  LOP3.LUT R82, R82, 0x8, RZ, 0xc0, !PT ;  /* 0x0000000852527812 */ /* 0x000fe200078ec0ff */
[--C-:B------:R-:W-:Y:S01]  /*06a0*/  IMAD R13, R16, 0x18, R3.reuse ;  /* 0x00000018100d7824 */ /* 0x100fe200078e0203 */
[C---:B---3--:R-:W-:Y:S01]  /*06b0*/  LEA R86, P1, R7.reuse, R86, 0x2 ;  /* 0x0000005607567211 */ /* 0x048fe200078210ff */
[----:B------:R-:W-:Y:S01]  /*06c0*/  IMAD R15, R18, 0x18, R3 ;  /* 0x00000018120f7824 */ /* 0x000fe200078e0203 */
[----:B------:R-:W-:Y:S01]  /*06d0*/  SHF.R.U32.HI R10, RZ, 0x1, R9 ;  /* 0x00000001ff0a7819 */ /* 0x000fe20000011609 */
[----:B------:R-:W-:Y:S01]  /*06e0*/  IMAD.MOV.U32 R4, RZ, RZ, RZ ;  /* 0x000000ffff047224 */ /* 0x000fe200078e00ff */
[----:B------:R-:W-:Y:S01]  /*06f0*/  ISETP.EQ.U32.AND P2, PT, RZ, UR6, PT ;  /* 0x00000006ff007c0c */ /* 0x000fe2000bf42070 */
[--C-:B------:R-:W-:Y:S01]  /*0700*/  IMAD R5, R12, 0x18, R3.reuse ;  /* 0x000000180c057824 */ /* 0x100fe200078e0203 */
[----:B------:R-:W-:Y:S01]  /*0710*/  ISETP.GT.U32.OR P0, PT, R0, 0x1f, P0 ;  /* 0x0000001f0000780c */ /* 0x000fe20000704470 */
[--C-:B------:R-:W-:Y:S01]  /*0720*/  IMAD R11, R14, 0x18, R3.reuse ;  /* 0x000000180e0b7824 */ /* 0x100fe200078e0203 */
[----:B------:R-:W-:Y:S01]  /*0730*/  IADD3 R76, R82, R13, RZ ;  /* 0x0000000d524c7210 */ /* 0x000fe20007ffe0ff */
[--C-:B------:R-:W-:Y:S01]  /*0740*/  IMAD R25, R28, 0x18, R3.reuse ;  /* 0x000000181c197824 */ /* 0x100fe200078e0203 */
[----:B------:R-:W-:Y:S01]  /*0750*/  IADD3 R74, R82, R15, RZ ;  /* 0x0000000f524a7210 */ /* 0x000fe20007ffe0ff */
[--C-:B------:R-:W-:Y:S01]  /*0760*/  IMAD R27, R30, 0x18, R3.reuse ;  /* 0x000000181e1b7824 */ /* 0x100fe200078e0203 */
[----:B------:R-:W-:Y:S01]  /*0770*/  LEA.HI.X R87, R7, R87, R4, 0x2, P1 ;  /* 0x0000005707577211 */ /* 0x000fe200008f1404 */
[--C-:B------:R-:W-:Y:S01]  /*0780*/  IMAD R29, R32, 0x18, R3.reuse ;  /* 0x00000018201d7824 */ /* 0x100fe200078e0203 */
[----:B------:R-:W-:Y:S01]  /*0790*/  SHF.R.S32.HI R8, RZ, 0x1f, R0 ;  /* 0x0000001fff087819 */ /* 0x000fe20000011400 */
[----:B------:R-:W-:Y:S01]  /*07a0*/  IMAD R3, R34, 0x18, R3 ;  /* 0x0000001822037824 */ /* 0x000fe200078e0203 */
[----:B------:R-:W-:Y:S01]  /*07b0*/  LOP3.LUT R9, R31, 0x7ffffff8, RZ, 0xc0, !PT ;  /* 0x7ffffff81f097812 */ /* 0x000fe200078ec0ff */
[----:B------:R-:W-:Y:S01]  /*07c0*/  IMAD.IADD R78, R82, 0x1, R11 ;  /* 0x00000001524e7824 */ /* 0x000fe200078e020b */
[----:B------:R-:W-:Y:S01]  /*07d0*/  LOP3.LUT R10, R10, 0x7ffffff8, RZ, 0xc0, !PT ;  /* 0x7ffffff80a0a7812 */ /* 0x000fe200078ec0ff */
[C---:B------:R-:W-:Y:S01]  /*07e0*/  IMAD.IADD R24, R82.reuse, 0x1, R21 ;  /* 0x0000000152187824 */ /* 0x040fe200078e0215 */
[----:B------:R-:W-:Y:S01]  /*07f0*/  IADD3 R81, R81, R82, RZ ;  /* 0x0000005251517210 */ /* 0x000fe20007ffe0ff */
[C---:B------:R-:W-:Y:S01]  /*0800*/  IMAD.IADD R15, R82.reuse, 0x1, R3 ;  /* 0x00000001520f7824 */ /* 0x040fe200078e0203 */
[----:B------:R-:W-:-:S02]  /*0810*/  IADD3 R80, R82, R5, RZ ;  /* 0x0000000552507210 */ /* 0x000fc40007ffe0ff */
[C---:B------:R-:W-:Y:S02]  /*0820*/  IADD3 R72, R82.reuse, R17, RZ ;  /* 0x0000001152487210 */ /* 0x040fe40007ffe0ff */
[C---:B------:R-:W-:Y:S02]  /*0830*/  IADD3 R70, R82.reuse, R19, RZ ;  /* 0x0000001352467210 */ /* 0x040fe40007ffe0ff */
[C---:B------:R-:W-:Y:S02]  /*0840*/  IADD3 R11, R82.reuse, R23, RZ ;  /* 0x00000017520b7210 */ /* 0x040fe40007ffe0ff */
[C---:B------:R-:W-:Y:S02]  /*0850*/  IADD3 R12, R82.reuse, R25, RZ ;  /* 0x00000019520c7210 */ /* 0x040fe40007ffe0ff */
[C---:B------:R-:W-:Y:S02]  /*0860*/  IADD3 R13, R82.reuse, R27, RZ ;  /* 0x0000001b520d7210 */ /* 0x040fe40007ffe0ff */
[----:B------:R-:W-:-:S02]  /*0870*/  IADD3 R14, R82, R29, RZ ;  /* 0x0000001d520e7210 */ /* 0x000fc40007ffe0ff */
[----:B------:R-:W-:Y:S01]  /*0880*/  ISETP.EQ.OR.EX P0, PT, RZ, UR7, P0, P2 ;  /* 0x00000007ff007c0c */ /* 0x000fe20008702720 */
[----:B------:R-:W-:-:S12]  /*0890*/  ULDC.64 UR6, c[0x0][0x208] ;  /* 0x0000820000067ab9 */ /* 0x000fd80000000a00 */
.L_x_1422:
[----:B------:R-:W0:Y:S01]  /*08a0*/  S2UR UR14, SR_CTAID.X ;  /* 0x00000000000e79c3 */ /* 0x000e220000002500 */
[----:B-1----:R-:W-:Y:S01]  /*08b0*/  IMAD.WIDE.U32 R16, R0, -0x77777777, RZ ;  /* 0x8888888900107825 */ /* 0x002fe200078e00ff */
[----:B------:R-:W-:Y:S01]  /*08c0*/  MOV R27, RZ ;  /* 0x000000ff001b7202 */ /* 0x000fe20000000f00 */
[----:B------:R-:W-:Y:S01]  /*08d0*/  ULDC.64 UR10, c[0x0][0x218] ;  /* 0x00008600000a7ab9 */ /* 0x000fe20000000a00 */
[----:B------:R-:W-:Y:S01]  /*08e0*/  ULDC.64 UR12, c[0x0][0x228] ;  /* 0x00008a00000c7ab9 */ /* 0x000fe20000000a00 */
[----:B------:R-:W-:Y:S01]  /*08f0*/  IMAD R5, R4, 0xf0000, RZ ;  /* 0x000f000004057824 */ /* 0x000fe200078e02ff */
[----:B------:R-:W-:-:S05]  /*0900*/  SHF.R.U32.HI R17, RZ, 0x7, R17 ;  /* 0x00000007ff117819 */ /* 0x000fca0000011611 */
[----:B------:R-:W-:-:S05]  /*0910*/  IMAD R26, R17, -0xf0, R0 ;  /* 0xffffff10111a7824 */ /* 0x000fca00078e0200 */
[----:B------:R-:W-:-:S05]  /*0920*/  SHF.L.U32 R26, R26, 0x2, RZ ;  /* 0x000000021a1a7819 */ /* 0x000fca00000006ff */
[----:B------:R-:W-:Y:S01]  /*0930*/  IMAD.WIDE.U32 R22, R7, 0xf0000, R26 ;  /* 0x000f000007167825 */ /* 0x000fe200078e001a */
[----:B0-----:R-:W-:-:S03]  /*0940*/  USHF.L.U32 UR5, UR14, 0x3, URZ ;  /* 0x000000030e057899 */ /* 0x001fc6000800063f */
[----:B------:R-:W-:Y:S01]  /*0950*/  IMAD.IADD R23, R23, 0x1, R5 ;  /* 0x0000000117177824 */ /* 0x000fe200078e0205 */
[----:B------:R-:W-:-:S06]  /*0960*/  ULOP3.LUT UR5, UR5, 0x3f8, URZ, 0xc0, !UPT ;  /* 0x000003f805057892 */ /* 0x000fcc000f8ec03f */
[----:B------:R-:W-:-:S05]  /*0970*/  IADD3 R3, R17, UR5, RZ ;  /* 0x0000000511037c10 */ /* 0x000fca000fffe0ff */
[----:B------:R-:W-:-:S05]  /*0980*/  IMAD R3, R3, 0x3c0, RZ ;  /* 0x000003c003037824 */ /* 0x000fca00078e02ff */
[CC--:B------:R-:W-:Y:S02]  /*0990*/  IADD3 R16, P1, R3.reuse, R22.reuse, RZ ;  /* 0x0000001603107210 */ /* 0x0c0fe40007f3e0ff */
[----:B------:R-:W-:Y:S02]  /*09a0*/  IADD3 R17, R3, 0x780, RZ ;  /* 0x0000078003117810 */ /* 0x000fe40007ffe0ff */
[----:B------:R-:W-:Y:S02]  /*09b0*/  IADD3.X R19, RZ, R23, RZ, P1, !PT ;  /* 0x00000017ff137210 */ /* 0x000fe40000ffe4ff */
[C---:B------:R-:W-:Y:S02]  /*09c0*/  LEA R36, P1, R16.reuse, UR10, 0x1 ;  /* 0x0000000a10247c11 */ /* 0x040fe4000f8208ff */
[----:B------:R-:W-:Y:S02]  /*09d0*/  IADD3 R17, P2, R17, R22, RZ ;  /* 0x0000001611117210 */ /* 0x000fe40007f5e0ff */
[----:B------:R-:W-:-:S02]  /*09e0*/  LEA.HI.X R37, R16, UR11, R19, 0x1, P1 ;  /* 0x0000000b10257c11 */ /* 0x000fc400088f0c13 */
[----:B------:R-:W-:Y:S02]  /*09f0*/  IADD3.X R18, RZ, R23, RZ, P2, !PT ;  /* 0x00000017ff127210 */ /* 0x000fe400017fe4ff */
[----:B------:R-:W-:Y:S02]  /*0a00*/  LEA R34, P2, R17, UR10, 0x1 ;  /* 0x0000000a11227c11 */ /* 0x000fe4000f8408ff */
[----:B------:R-:W2:Y:S01]  /*0a10*/  LDG.E.64.CONSTANT R36, desc[UR6][R36.64] ;  /* 0x0000000624247981 */ /* 0x000ea2000c1e9b00 */
[----:B------:R-:W-:Y:S02]  /*0a20*/  IADD3 R5, R3, 0xf00, RZ ;  /* 0x00000f0003057810 */ /* 0x000fe40007ffe0ff */
[----:B------:R-:W-:Y:S02]  /*0a30*/  LEA.HI.X R35, R17, UR11, R18, 0x1, P2 ;  /* 0x0000000b11237c11 */ /* 0x000fe400090f0c12 */
[----:B------:R-:W-:Y:S01]  /*0a40*/  IADD3 R20, P1, R5, R22, RZ ;  /* 0x0000001605147210 */ /* 0x000fe20007f3e0ff */
[----:B------:R-:W-:-:S03]  /*0a50*/  VIADD R3, R3, 0x1680 ;  /* 0x0000168003037836 */ /* 0x000fc60000000000 */
[----:B------:R-:W3:Y:S01]  /*0a60*/  LDG.E.64.CONSTANT R34, desc[UR6][R34.64] ;  /* 0x0000000622227981 */ /* 0x000ee2000c1e9b00 */
[----:B------:R-:W-:Y:S02]  /*0a70*/  IADD3.X R21, RZ, R23, RZ, P1, !PT ;  /* 0x00000017ff157210 */ /* 0x000fe40000ffe4ff */
[----:B------:R-:W-:-:S04]  /*0a80*/  LEA R32, P1, R20, UR10, 0x1 ;  /* 0x0000000a14207c11 */ /* 0x000fc8000f8208ff */
[----:B------:R-:W-:Y:S02]  /*0a90*/  LEA.HI.X R33, R20, UR11, R21, 0x1, P1 ;  /* 0x0000000b14217c11 */ /* 0x000fe400088f0c15 */
[----:B------:R-:W-:-:S04]  /*0aa0*/  IADD3 R22, P1, R3, R22, RZ ;  /* 0x0000001603167210 */ /* 0x000fc80007f3e0ff */
[----:B------:R-:W-:Y:S01]  /*0ab0*/  IADD3.X R23, RZ, R23, RZ, P1, !PT ;  /* 0x00000017ff177210 */ /* 0x000fe20000ffe4ff */
[----:B------:R-:W4:Y:S01]  /*0ac0*/  LDG.E.64.CONSTANT R32, desc[UR6][R32.64] ;  /* 0x0000000620207981 */ /* 0x000f22000c1e9b00 */
[----:B------:R-:W-:-:S04]  /*0ad0*/  LEA R30, P1, R22, UR10, 0x1 ;  /* 0x0000000a161e7c11 */ /* 0x000fc8000f8208ff */
[----:B------:R-:W-:Y:S01]  /*0ae0*/  LEA.HI.X R31, R22, UR11, R23, 0x1, P1 ;  /* 0x0000000b161f7c11 */ /* 0x000fe200088f0c17 */
[----:B------:R-:W-:-:S05]  /*0af0*/  ULDC.64 UR10, c[0x0][0x220] ;  /* 0x00008800000a7ab9 */ /* 0x000fca0000000a00 */
[----:B------:R-:W4:Y:S01]  /*0b00*/  LDG.E.64.CONSTANT R30, desc[UR6][R30.64] ;  /* 0x000000061e1e7981 */ /* 0x000f22000c1e9b00 */
        /* <DEDUP_REMOVED lines=8> */
[C---:B------:R-:W-:Y:S02]  /*0b90*/  LOP3.LUT P1, RZ, R0.reuse, 0xffffffc1, RZ, 0xc0, !PT ;  /* 0xffffffc100ff7812 */ /* 0x040fe4000782c0ff */
[----:B------:R-:W-:-:S11]  /*0ba0*/  ISETP.GT.U32.AND P2, PT, R0, 0x3f, PT ;  /* 0x0000003f0000780c */ /* 0x000fd60003f44070 */
[----:B------:R-:W0:Y:S08]  /*0bb0*/  @!P1 LDC R63, c[0x0][0x10] ;  /* 0x00000400ff3f9b82 */ /* 0x000e300000000800 */
[----:B------:R-:W1:Y:S01]  /*0bc0*/  @!P1 LDC.64 R60, c[0x0][0x248] ;  /* 0x00009200ff3c9b82 */ /* 0x000e620000000a00 */
[----:B------:R-:W-:Y:S01]  /*0bd0*/  BSSY B0, `(.L_x_1414) ;  /* 0x000007b000007945 */ /* 0x000fe20003800000 */
[----:B--2---:R-:W-:-:S02]  /*0be0*/  PRMT R38, R36, 0x7632, R38 ;  /* 0x0000763224267816 */ /* 0x004fc40000000026 */
[----:B------:R-:W-:Y:S02]  /*0bf0*/  SHF.L.U32 R3, R36, 0x10, RZ ;  /* 0x0000001024037819 */ /* 0x000fe400000006ff */
[C---:B------:R-:W-:Y:S02]  /*0c00*/  PRMT R39, R37.reuse, 0x7632, R39 ;  /* 0x0000763225277816 */ /* 0x040fe40000000027 */
[----:B------:R-:W-:Y:S02]  /*0c10*/  SHF.L.U32 R5, R37, 0x10, RZ ;  /* 0x0000001025057819 */ /* 0x000fe400000006ff */
[----:B------:R-:W-:Y:S01]  /*0c20*/  SHF.L.U32 R42, R38, 0x10, RZ ;  /* 0x00000010262a7819 */ /* 0x000fe200000006ff */
[----:B------:R-:W-:Y:S01]  /*0c30*/  FADD.FTZ R38, RZ, R3 ;  /* 0x00000003ff267221 */ /* 0x000fe20000010000 */
[----:B------:R-:W-:Y:S01]  /*0c40*/  SHF.L.U32 R44, R39, 0x10, RZ ;  /* 0x00000010272c7819 */ /* 0x000fe200000006ff */
[----:B------:R-:W-:Y:S01]  /*0c50*/  FFMA.FTZ R39, R3, R3, RZ ;  /* 0x0000000303277223 */ /* 0x000fe200000100ff */
[----:B------:R-:W-:Y:S01]  /*0c60*/  FADD.FTZ R41, RZ, R5 ;  /* 0x00000005ff297221 */ /* 0x000fe20000010000 */
[----:B---3--:R-:W-:Y:S01]  /*0c70*/  PRMT R40, R34, 0x7632, R40 ;  /* 0x0000763222287816 */ /* 0x008fe20000000028 */
[----:B------:R-:W-:Y:S01]  /*0c80*/  FADD.FTZ R38, R38, R42 ;  /* 0x0000002a26267221 */ /* 0x000fe20000010000 */
[----:B------:R-:W-:-:S02]  /*0c90*/  IMAD.U32 R25, R34, 0x10000, RZ ;  /* 0x0001000022197824 */ /* 0x000fc400078e00ff */
[----:B------:R-:W-:Y:S01]  /*0ca0*/  FFMA.FTZ R42, R42, R42, R39 ;  /* 0x0000002a2a2a7223 */ /* 0x000fe20000010027 */
[----:B------:R-:W-:Y:S01]  /*0cb0*/  FFMA.FTZ R43, R5, R5, RZ ;  /* 0x00000005052b7223 */ /* 0x000fe200000100ff */
[----:B------:R-:W-:Y:S01]  /*0cc0*/  FADD.FTZ R46, R41, R44 ;  /* 0x0000002c292e7221 */ /* 0x000fe20000010000 */
[----:B------:R-:W-:Y:S01]  /*0cd0*/  SHF.L.U32 R41, R40, 0x10, RZ ;  /* 0x0000001028297819 */ /* 0x000fe200000006ff */
[----:B------:R-:W-:Y:S01]  /*0ce0*/  FADD.FTZ R39, R38, R25 ;  /* 0x0000001926277221 */ /* 0x000fe20000010000 */
[----:B------:R-:W-:Y:S01]  /*0cf0*/  FFMA.FTZ R42, R25, R25, R42 ;  /* 0x00000019192a7223 */ /* 0x000fe2000001002a */
[C---:B------:R-:W-:Y:S01]  /*0d00*/  SHF.L.U32 R71, R35.reuse, 0x10, RZ ;  /* 0x0000001023477819 */ /* 0x040fe200000006ff */
[----:B------:R-:W-:Y:S01]  /*0d10*/  FFMA.FTZ R44, R44, R44, R43 ;  /* 0x0000002c2c2c7223 */ /* 0x000fe2000001002b */
[----:B------:R-:W-:Y:S01]  /*0d20*/  PRMT R38, R35, 0x7632, R38 ;  /* 0x0000763223267816 */ /* 0x000fe20000000026 */
[----:B------:R-:W-:Y:S01]  /*0d30*/  FADD.FTZ R40, R39, R41 ;  /* 0x0000002927287221 */ /* 0x000fe20000010000 */
[----:B------:R-:W-:Y:S01]  /*0d40*/  FFMA.FTZ R42, R41, R41, R42 ;  /* 0x00000029292a7223 */ /* 0x000fe2000001002a */
[----:B------:R-:W-:Y:S01]  /*0d50*/  FADD.FTZ R46, R46, R71 ;  /* 0x000000472e2e7221 */ /* 0x000fe20000010000 */
[----:B------:R-:W-:Y:S01]  /*0d60*/  SHF.L.U32 R41, R38, 0x10, RZ ;  /* 0x0000001026297819 */ /* 0x000fe200000006ff */
[----:B------:R-:W-:Y:S01]  /*0d70*/  FFMA.FTZ R44, R71, R71, R44 ;  /* 0x00000047472c7223 */ /* 0x000fe2000001002c */
[----:B----4-:R-:W-:-:S02]  /*0d80*/  PRMT R39, R33, 0x7632, R39 ;  /* 0x0000763221277816 */ /* 0x010fc40000000027 */
[----:B------:R-:W-:Y:S01]  /*0d90*/  SHF.L.U32 R75, R33, 0x10, RZ ;  /* 0x00000010214b7819 */ /* 0x000fe200000006ff */
[----:B------:R-:W-:Y:S01]  /*0da0*/  FADD.FTZ R46, R46, R41 ;  /* 0x000000292e2e7221 */ /* 0x000fe20000010000 */
[C---:B------:R-:W-:Y:S01]  /*0db0*/  PRMT R38, R32.reuse, 0x7632, R38 ;  /* 0x0000763220267816 */ /* 0x040fe20000000026 */
[----:B------:R-:W-:Y:S01]  /*0dc0*/  FFMA.FTZ R44, R41, R41, R44 ;  /* 0x00000029292c7223 */ /* 0x000fe2000001002c */
[----:B------:R-:W-:Y:S01]  /*0dd0*/  IMAD.U32 R73, R32, 0x10000, RZ ;  /* 0x0001000020497824 */ /* 0x000fe200078e00ff */
[----:B------:R-:W-:Y:S01]  /*0de0*/  SHF.L.U32 R39, R39, 0x10, RZ ;  /* 0x0000001027277819 */ /* 0x000fe200000006ff */
[----:B------:R-:W-:Y:S01]  /*0df0*/  FADD.FTZ R46, R46, R75 ;  /* 0x0000004b2e2e7221 */ /* 0x000fe20000010000 */
[----:B------:R-:W-:Y:S01]  /*0e00*/  SHF.L.U32 R41, R38, 0x10, RZ ;  /* 0x0000001026297819 */ /* 0x000fe200000006ff */
[----:B------:R-:W-:Y:S01]  /*0e10*/  FFMA.FTZ R44, R75, R75, R44 ;  /* 0x0000004b4b2c7223 */ /* 0x000fe2000001002c */
[----:B------:R-:W-:Y:S01]  /*0e20*/  FADD.FTZ R40, R40, R73 ;  /* 0x0000004928287221 */ /* 0x000fe20000010000 */
[----:B------:R-:W-:Y:S01]  /*0e30*/  FFMA.FTZ R42, R73, R73, R42 ;  /* 0x00000049492a7223 */ /* 0x000fe2000001002a */
[----:B------:R-:W-:Y:S01]  /*0e40*/  FADD.FTZ R46, R46, R39 ;  /* 0x000000272e2e7221 */ /* 0x000fe20000010000 */
[----:B------:R-:W-:Y:S01]  /*0e50*/  FFMA.FTZ R48, R39, R39, R44 ;  /* 0x0000002727307223 */ /* 0x000fe2000001002c */
[----:B------:R-:W-:Y:S01]  /*0e60*/  PRMT R38, R30, 0x7632, R38 ;  /* 0x000076321e267816 */ /* 0x000fe20000000026 */
[----:B------:R-:W-:Y:S01]  /*0e70*/  FADD.FTZ R40, R40, R41 ;  /* 0x0000002928287221 */ /* 0x000fe20000010000 */
[----:B------:R-:W-:Y:S01]  /*0e80*/  IMAD.U32 R77, R30, 0x10000, RZ ;  /* 0x000100001e4d7824 */ /* 0x000fe200078e00ff */
[----:B------:R-:W-:Y:S01]  /*0e90*/  PRMT R39, R31, 0x7632, R39 ;  /* 0x000076321f277816 */ /* 0x000fe20000000027 */
[----:B------:R-:W-:Y:S01]  /*0ea0*/  FFMA.FTZ R42, R41, R41, R42 ;  /* 0x00000029292a7223 */ /* 0x000fe2000001002a */
[----:B------:R-:W-:-:S02]  /*0eb0*/  SHF.L.U32 R79, R31, 0x10, RZ ;  /* 0x000000101f4f7819 */ /* 0x000fc400000006ff */
[----:B------:R-:W-:Y:S01]  /*0ec0*/  SHF.L.U32 R44, R38, 0x10, RZ ;  /* 0x00000010262c7819 */ /* 0x000fe200000006ff */
[----:B------:R-:W-:Y:S01]  /*0ed0*/  FADD.FTZ R38, R40, R77 ;  /* 0x0000004d28267221 */ /* 0x000fe20000010000 */
[----:B------:R-:W-:Y:S01]  /*0ee0*/  SHF.L.U32 R50, R39, 0x10, RZ ;  /* 0x0000001027327819 */ /* 0x000fe200000006ff */
[----:B------:R-:W-:Y:S01]  /*0ef0*/  FFMA.FTZ R39, R77, R77, R42 ;  /* 0x0000004d4d277223 */ /* 0x000fe2000001002a */
[----:B------:R-:W-:Y:S01]  /*0f00*/  FFMA.FTZ R41, R79, R79, R48 ;  /* 0x0000004f4f297223 */ /* 0x000fe20000010030 */
[----:B------:R-:W-:Y:S01]  /*0f10*/  FADD.FTZ R40, R46, R79 ;  /* 0x0000004f2e287221 */ /* 0x000fe20000010000 */
[----:B------:R-:W-:Y:S01]  /*0f20*/  FADD.FTZ R38, R38, R44 ;  /* 0x0000002c26267221 */ /* 0x000fe20000010000 */
[----:B------:R-:W-:Y:S01]  /*0f30*/  FFMA.FTZ R39, R44, R44, R39 ;  /* 0x0000002c2c277223 */ /* 0x000fe20000010027 */
[----:B------:R-:W-:Y:S01]  /*0f40*/  FFMA.FTZ R41, R50, R50, R41 ;  /* 0x0000003232297223 */ /* 0x000fe20000010029 */
[----:B------:R-:W-:-:S03]  /*0f50*/  FADD.FTZ R40, R40, R50 ;  /* 0x0000003228287221 */ /* 0x000fc60000010000 */
[----:B------:R2:W-:Y:S04]  /*0f60*/  STS.64 [R83], R38 ;  /* 0x0000002653007388 */ /* 0x0005e80000000a00 */
[----:B------:R2:W-:Y:S01]  /*0f70*/  STS.64 [R83+0x1680], R40 ;  /* 0x0016802853007388 */ /* 0x0005e20000000a00 */
[----:B------:R-:W-:Y:S01]  /*0f80*/  CS2R R42, SRZ ;  /* 0x00000000002a7805 */ /* 0x000fe2000001ff00 */
[----:B------:R-:W-:Y:S06]  /*0f90*/  BAR.SYNC.DEFER_BLOCKING 0x0 ;  /* 0x0000000000007b1d */ /* 0x000fec0000010000 */
[----:B01----:R-:W-:Y:S05]  /*0fa0*/  @P2 BRA `(.L_x_1415) ;  /* 0x0000000000f42947 */ /* 0x003fea0003800000 */
[----:B------:R-:W0:Y:S01]  /*0fb0*/  S2R R43, SR_CgaCtaId ;  /* 0x00000000002b7919 */ /* 0x000e220000008800 */
[----:B--2---:R-:W-:Y:S02]  /*0fc0*/  IADD3 R40, R84, 0x2, RZ ;  /* 0x0000000254287810 */ /* 0x004fe40007ffe0ff */
[----:B------:R-:W-:Y:S01]  /*0fd0*/  SHF.R.U32.HI R38, RZ, 0x1, R84 ;  /* 0x00000001ff267819 */ /* 0x000fe20000011654 */
[----:B------:R-:W-:Y:S01]  /*0fe0*/  LDS.64 R44, [R78] ;  /* 0x000000004e2c7984 */ /* 0x000fe20000000a00 */
[----:B------:R-:W-:Y:S02]  /*0ff0*/  SHF.R.U32.HI R41, RZ, 0x1, R40 ;  /* 0x00000001ff297819 */ /* 0x000fe40000011628 */
[----:B------:R-:W-:Y:S01]  /*1000*/  SHF.R.U32.HI R39, RZ, 0x2, R84 ;  /* 0x00000002ff277819 */ /* 0x000fe20000011654 */
[----:B------:R-:W-:Y:S01]  /*1010*/  LDS.64 R46, [R76] ;  /* 0x000000004c2e7984 */ /* 0x000fe20000000a00 */
[----:B------:R-:W-:Y:S02]  /*1020*/  MOV R42, 0x400 ;  /* 0x00000400002a7802 */ /* 0x000fe40000000f00 */
[----:B------:R-:W-:Y:S01]  /*1030*/  LOP3.LUT R38, R38, 0x1, RZ, 0xc0, !PT ;  /* 0x0000000126267812 */ /* 0x000fe200078ec0ff */
[----:B------:R-:W-:Y:S01]  /*1040*/  LDS.64 R48, [R74] ;  /* 0x000000004a307984 */ /* 0x000fe20000000a00 */
[----:B------:R-:W-:-:S02]  /*1050*/  SHF.R.U32.HI R40, RZ, 0x2, R40 ;  /* 0x00000002ff287819 */ /* 0x000fc40000011628 */
[----:B------:R-:W-:Y:S01]  /*1060*/  LOP3.LUT R41, R41, 0x1, RZ, 0xc0, !PT ;  /* 0x0000000129297812 */ /* 0x000fe200078ec0ff */
[----:B------:R-:W-:Y:S01]  /*1070*/  IMAD R38, R38, 0xf0, R39 ;  /* 0x000000f026267824 */ /* 0x000fe200078e0227 */
[----:B------:R-:W-:Y:S03]  /*1080*/  LDS.64 R50, [R72] ;  /* 0x0000000048327984 */ /* 0x000fe60000000a00 */
[----:B------:R-:W-:Y:S01]  /*1090*/  IMAD R40, R41, 0xf0, R40 ;  /* 0x000000f029287824 */ /* 0x000fe200078e0228 */
[----:B------:R-:W-:Y:S04]  /*10a0*/  LDS.64 R52, [R70] ;  /* 0x0000000046347984 */ /* 0x000fe80000000a00 */
[----:B------:R-:W-:Y:S04]  /*10b0*/  LDS.64 R54, [R24] ;  /* 0x0000000018367984 */ /* 0x000fe80000000a00 */
[----:B------:R-:W-:Y:S01]  /*10c0*/  LDS.64 R56, [R11] ;  /* 0x000000000b387984 */ /* 0x000fe20000000a00 */
[----:B0-----:R-:W-:-:S05]  /*10d0*/  LEA R43, R43, R42, 0x18 ;  /* 0x0000002a2b2b7211 */ /* 0x001fca00078ec0ff */
[--C-:B------:R-:W-:Y:S02]  /*10e0*/  IMAD R39, R38, 0x18, R43.reuse ;  /* 0x0000001826277824 */ /* 0x100fe400078e022b */
[----:B------:R-:W-:Y:S02]  /*10f0*/  IMAD R41, R40, 0x18, R43 ;  /* 0x0000001828297824 */ /* 0x000fe400078e022b */
[C---:B------:R-:W-:Y:S01]  /*1100*/  IMAD.IADD R39, R82.reuse, 0x1, R39 ;  /* 0x0000000152277824 */ /* 0x040fe200078e0227 */
[----:B------:R-:W-:Y:S02]  /*1110*/  LDS.64 R42, [R80] ;  /* 0x00000000502a7984 */ /* 0x000fe40000000a00 */
[----:B------:R-:W-:Y:S02]  /*1120*/  IADD3 R58, R82, R41, RZ ;  /* 0x00000029523a7210 */ /* 0x000fe40007ffe0ff */
[----:B------:R-:W-:Y:S04]  /*1130*/  LDS.64 R40, [R81] ;  /* 0x0000000051287984 */ /* 0x000fe80000000a00 */
[----:B------:R-:W0:Y:S04]  /*1140*/  LDS.64 R38, [R39] ;  /* 0x0000000027267984 */ /* 0x000e280000000a00 */
[----:B------:R-:W1:Y:S01]  /*1150*/  LDS.64 R58, [R58] ;  /* 0x000000003a3a7984 */ /* 0x000e620000000a00 */
[----:B0-----:R-:W-:Y:S01]  /*1160*/  FADD.FTZ R65, RZ, R38 ;  /* 0x00000026ff417221 */ /* 0x001fe20000010000 */
[----:B------:R-:W-:-:S02]  /*1170*/  FADD.FTZ R62, RZ, R39 ;  /* 0x00000027ff3e7221 */ /* 0x000fc40000010000 */
[----:B------:R-:W0:Y:S01]  /*1180*/  LDS.64 R38, [R12] ;  /* 0x000000000c267984 */ /* 0x000e220000000a00 */
[----:B-1----:R-:W-:Y:S01]  /*1190*/  FADD.FTZ R65, R65, R58 ;  /* 0x0000003a41417221 */ /* 0x002fe20000010000 */
[----:B------:R-:W-:Y:S02]  /*11a0*/  FADD.FTZ R62, R62, R59 ;  /* 0x0000003b3e3e7221 */ /* 0x000fe40000010000 */
[----:B------:R-:W1:Y:S01]  /*11b0*/  LDS.64 R58, [R13] ;  /* 0x000000000d3a7984 */ /* 0x000e620000000a00 */
[----:B------:R-:W-:Y:S01]  /*11c0*/  FADD.FTZ R65, R65, R40 ;  /* 0x0000002841417221 */ /* 0x000fe20000010000 */
[----:B------:R-:W-:Y:S02]  /*11d0*/  FADD.FTZ R62, R62, R41 ;  /* 0x000000293e3e7221 */ /* 0x000fe40000010000 */
[----:B------:R-:W2:Y:S01]  /*11e0*/  LDS.64 R40, [R14] ;  /* 0x000000000e287984 */ /* 0x000ea20000000a00 */
[----:B------:R-:W-:Y:S01]  /*11f0*/  FADD.FTZ R65, R65, R42 ;  /* 0x0000002a41417221 */ /* 0x000fe20000010000 */
[----:B------:R-:W-:-:S02]  /*1200*/  FADD.FTZ R62, R62, R43 ;  /* 0x0000002b3e3e7221 */ /* 0x000fc40000010000 */
[----:B------:R-:W3:Y:S01]  /*1210*/  LDS.64 R42, [R15] ;  /* 0x000000000f2a7984 */ /* 0x000ee20000000a00 */
        /* <DEDUP_REMOVED lines=14> */
[----:B0-----:R-:W-:Y:S01]  /*1300*/  FADD.FTZ R65, R65, R38 ;  /* 0x0000002641417221 */ /* 0x001fe20000010000 */
[----:B------:R-:W-:-:S03]  /*1310*/  FADD.FTZ R62, R62, R39 ;  /* 0x000000273e3e7221 */ /* 0x000fc60000010000 */
[----:B-1----:R-:W-:Y:S01]  /*1320*/  FADD.FTZ R65, R65, R58 ;  /* 0x0000003a41417221 */ /* 0x002fe20000010000 */
[----:B------:R-:W-:-:S03]  /*1330*/  FADD.FTZ R62, R62, R59 ;  /* 0x0000003b3e3e7221 */ /* 0x000fc60000010000 */
[----:B--2---:R-:W-:Y:S01]  /*1340*/  FADD.FTZ R65, R65, R40 ;  /* 0x0000002841417221 */ /* 0x004fe20000010000 */
[----:B------:R-:W-:-:S03]  /*1350*/  FADD.FTZ R62, R62, R41 ;  /* 0x000000293e3e7221 */ /* 0x000fc60000010000 */
[----:B---3--:R-:W-:Y:S01]  /*1360*/  FADD.FTZ R42, R65, R42 ;  /* 0x0000002a412a7221 */ /* 0x008fe20000010000 */
[----:B------:R-:W-:-:S07]  /*1370*/  FADD.FTZ R43, R62, R43 ;  /* 0x0000002b3e2b7221 */ /* 0x000fce0000010000 */
.L_x_1415:
[----:B------:R-:W-:Y:S05]  /*1380*/  BSYNC B0 ;  /* 0x0000000000007941 */ /* 0x000fea0003800000 */
.L_x_1414:
[----:B--2---:R-:W0:Y:S01]  /*1390*/  SHFL.BFLY PT, R39, R42, 0x1, 0x1f ;  /* 0x0c201f002a277f89 */ /* 0x004e2200000e0000 */
[----:B------:R-:W-:Y:S01]  /*13a0*/  @!P1 IMAD R63, R63, R6, UR8 ;  /* 0x000000083f3f9e24 */ /* 0x000fe2000f8e0206 */
[C---:B------:R-:W-:Y:S02]  /*13b0*/  ISETP.NE.AND P3, PT, R0.reuse, RZ, PT ;  /* 0x000000ff0000720c */ /* 0x040fe40003f65270 */
[----:B------:R-:W-:Y:S01]  /*13c0*/  CS2R R68, SRZ ;  /* 0x0000000000447805 */ /* 0x000fe2000001ff00 */
[----:B------:R-:W1:Y:S01]  /*13d0*/  SHFL.BFLY PT, R40, R43, 0x1, 0x1f ;  /* 0x0c201f002b287f89 */ /* 0x000e6200000e0000 */
[----:B------:R-:W-:Y:S02]  /*13e0*/  ISETP.GT.U32.AND P2, PT, R0, 0xff, PT ;  /* 0x000000ff0000780c */ /* 0x000fe40003f44070 */
[----:B------:R-:W-:-:S04]  /*13f0*/  @!P1 LEA R63, R63, R2, 0xc ;  /* 0x000000023f3f9211 */ /* 0x000fc800078e60ff */
[----:B------:R-:W-:-:S05]  /*1400*/  @!P1 SHF.L.U32 R63, R63, 0x1, RZ ;  /* 0x000000013f3f9819 */ /* 0x000fca00000006ff */
[----:B------:R-:W-:-:S04]  /*1410*/  @!P1 IMAD.WIDE.U32 R60, R63, 0x4, R60 ;  /* 0x000000043f3c9825 */ /* 0x000fc800078e003c */
[----:B0-----:R-:W-:Y:S01]  /*1420*/  FADD.FTZ R38, R39, R42 ;  /* 0x0000002a27267221 */ /* 0x001fe20000010000 */
[----:B-1----:R-:W-:-:S05]  /*1430*/  FADD.FTZ R39, R40, R43 ;  /* 0x0000002b28277221 */ /* 0x002fca0000010000 */
[----:B------:R0:W-:Y:S01]  /*1440*/  @!P1 STG.E.64 desc[UR6][R60.64], R38 ;  /* 0x000000263c009986 */ /* 0x0001e2000c101b06 */
[----:B------:R-:W-:Y:S06]  /*1450*/  BAR.SYNC.DEFER_BLOCKING 0x0 ;  /* 0x0000000000007b1d */ /* 0x000fec0000010000 */
[----:B------:R-:W-:Y:S05]  /*1460*/  @P3 BRA `(.L_x_1416) ;  /* 0x0000000000603947 */ /* 0x000fea0003800000 */
[----:B0-----:R-:W0:Y:S01]  /*1470*/  S2R R39, SR_LANEID ;  /* 0x0000000000277919 */ /* 0x001e220000000000 */
[----:B------:R-:W-:Y:S01]  /*1480*/  VOTEU.ANY UR9, UPT, PT ;  /* 0x0000000000097886 */ /* 0x000fe200038e0100 */
[----:B------:R-:W-:Y:S01]  /*1490*/  UISETP.NE.AND UP0, UPT, UR14, URZ, UPT ;  /* 0x0000003f0e00728c */ /* 0x000fe2000bf05270 */
[----:B------:R-:W0:Y:S01]  /*14a0*/  FLO.U32 R40, UR9 ;  /* 0x0000000900287d00 */ /* 0x000e2200080e0000 */
[----:B------:R-:W-:Y:S02]  /*14b0*/  UMOV UR5, 0x7fffff81 ;  /* 0x7fffff8100057882 */ /* 0x000fe40000000000 */
[----:B------:R-:W-:-:S05]  /*14c0*/  USEL UR5, UR5, 0x1, !UP0 ;  /* 0x0000000105057887 */ /* 0x000fca000c000000 */
[----:B------:R-:W1:Y:S01]  /*14d0*/  POPC R38, UR9 ;  /* 0x0000000900267d09 */ /* 0x000e620008000000 */
[----:B0-----:R-:W-:Y:S01]  /*14e0*/  ISETP.EQ.U32.AND P1, PT, R40, R39, PT ;  /* 0x000000272800720c */ /* 0x001fe20003f22070 */
[----:B-1----:R-:W-:-:S12]  /*14f0*/  IMAD R39, R38, UR5, RZ ;  /* 0x0000000526277c24 */ /* 0x002fd8000f8e02ff */
[----:B------:R-:W-:Y:S06]  /*1500*/  @P1 MEMBAR.ALL.GPU ;  /* 0x0000000000001992 */ /* 0x000fec000000a000 */
[----:B------:R-:W-:-:S00]  /*1510*/  @P1 ERRBAR ;  /* 0x00000000000019ab */ /* 0x000fc00000000000 */
[----:B------:R-:W-:Y:S06]  /*1520*/  @P1 CGAERRBAR ;  /* 0x00000000000015ab */ /* 0x000fec0000000000 */
[----:B------:R-:W2:Y:S01]  /*1530*/  @P1 ATOM.E.ADD.STRONG.GPU PT, R39, desc[UR6][R86.64], R39 ;  /* 0x000000275627198a */ /* 0x000ea200081ee1c6 */
[----:B------:R-:W0:Y:S02]  /*1540*/  S2R R38, SR_LTMASK ;  /* 0x0000000000267919 */ /* 0x000e240000003900 */
[----:B0-----:R-:W-:-:S04]  /*1550*/  LOP3.LUT R38, R38, UR9, RZ, 0xc0, !PT ;  /* 0x0000000926267c12 */ /* 0x001fc8000f8ec0ff */
[----:B------:R-:W0:Y:S01]  /*1560*/  POPC R41, R38 ;  /* 0x0000002600297309 */ /* 0x000e220000000000 */
[----:B--2---:R-:W0:Y:S02]  /*1570*/  SHFL.IDX PT, R40, R39, R40, 0x1f ;  /* 0x00001f2827287589 */ /* 0x004e2400000e0000 */
[----:B0-----:R-:W-:-:S07]  /*1580*/  IMAD R41, R41, UR5, R40 ;  /* 0x0000000529297c24 */ /* 0x001fce000f8e0228 */
.L_x_1417:
[----:B------:R-:W2:Y:S04]  /*1590*/  LD.E.STRONG.GPU R38, desc[UR6][R86.64] ;  /* 0x0000000656267980 */ /* 0x000ea8000c10f900 */
[----:B--2---:R-:W-:Y:S01]  /*15a0*/  CCTL.IVALL ;  /* 0x00000000ff00798f */ /* 0x004fe20002000000 */
[----:B------:R-:W-:Y:S05]  /*15b0*/  YIELD ;  /* 0x0000000000007946 */ /* 0x000fea0003800000 */
[----:B------:R-:W-:-:S04]  /*15c0*/  LOP3.LUT R38, R38, R41, RZ, 0x3c, !PT ;  /* 0x0000002926267212 */ /* 0x000fc800078e3cff */
[----:B------:R-:W-:-:S13]  /*15d0*/  ISETP.GT.AND P1, PT, R38, -0x1, PT ;  /* 0xffffffff2600780c */ /* 0x000fda0003f24270 */
[----:B------:R-:W-:Y:S05]  /*15e0*/  @P1 BRA `(.L_x_1417) ;  /* 0xfffffffc00e81947 */ /* 0x000fea000383ffff */
.L_x_1416:
[----:B------:R-:W-:Y:S05]  /*15f0*/  WARPSYNC.ALL ;  /* 0x0000000000007948 */ /* 0x000fea0003800000 */
[----:B------:R-:W-:Y:S06]  /*1600*/  BAR.SYNC.DEFER_BLOCKING 0x0 ;  /* 0x0000000000007b1d */ /* 0x000fec0000010000 */
[----:B------:R-:W-:Y:S04]  /*1610*/  BSSY B0, `(.L_x_1418) ;  /* 0x000005a000007945 */ /* 0x000fe80003800000 */
[----:B------:R-:W-:Y:S05]  /*1620*/  @P2 BRA `(.L_x_1419) ;  /* 0x0000000400602947 */ /* 0x000fea0003800000 */
[----:B------:R-:W1:Y:S01]  /*1630*/  LDC R41, c[0x0][0x10] ;  /* 0x00000400ff297b82 */ /* 0x000e620000000800 */
[----:B0-----:R-:W-:-:S04]  /*1640*/  SHF.L.U32 R39, R0, 0x4, RZ ;  /* 0x0000000400277819 */ /* 0x001fc800000006ff */
[----:B------:R-:W-:-:S03]  /*1650*/  LOP3.LUT R39, R39, 0x7fffff80, RZ, 0xc0, !PT ;  /* 0x7fffff8027277812 */ /* 0x000fc600078ec0ff */
[----:B------:R-:W0:Y:S01]  /*1660*/  LDC.64 R68, c[0x0][0x248] ;  /* 0x00009200ff447b82 */ /* 0x000e220000000a00 */
[----:B-1----:R-:W-:Y:S01]  /*1670*/  IMAD R38, R41, R6, UR8 ;  /* 0x0000000829267e24 */ /* 0x002fe2000f8e0206 */
[----:B------:R-:W-:-:S03]  /*1680*/  LOP3.LUT R41, R0, 0x7, RZ, 0xc0, !PT ;  /* 0x0000000700297812 */ /* 0x000fc600078ec0ff */
[----:B------:R-:W-:-:S05]  /*1690*/  IMAD R38, R38, 0x1000, R39 ;  /* 0x0000100026267824 */ /* 0x000fca00078e0227 */
[----:B------:R-:W-:-:S04]  /*16a0*/  IADD3 R38, R38, R41, RZ ;  /* 0x0000002926267210 */ /* 0x000fc80007ffe0ff */
[----:B------:R-:W-:-:S04]  /*16b0*/  SHF.L.U32 R67, R38, 0x1, RZ ;  /* 0x0000000126437819 */ /* 0x000fc800000006ff */
[C---:B------:R-:W-:Y:S01]  /*16c0*/  IADD3 R41, R67.reuse, 0x10, RZ ;  /* 0x0000001043297810 */ /* 0x040fe20007ffe0ff */
[C---:B0-----:R-:W-:Y:S01]  /*16d0*/  IMAD.WIDE.U32 R38, R67.reuse, 0x4, R68 ;  /* 0x0000000443267825 */ /* 0x041fe200078e0044 */
[----:B------:R-:W-:-:S03]  /*16e0*/  IADD3 R43, R67, 0x20, RZ ;  /* 0x00000020432b7810 */ /* 0x000fc60007ffe0ff */
[--C-:B------:R-:W-:Y:S02]  /*16f0*/  IMAD.WIDE.U32 R40, R41, 0x4, R68.reuse ;  /* 0x0000000429287825 */ /* 0x100fe400078e0044 */
[----:B------:R-:W2:Y:S02]  /*1700*/  LDG.E.64 R38, desc[UR6][R38.64] ;  /* 0x0000000626267981 */ /* 0x000ea4000c1e1b00 */
[----:B------:R-:W-:Y:S02]  /*1710*/  VIADD R45, R67, 0x30 ;  /* 0x00000030432d7836 */ /* 0x000fe40000000000 */
[--C-:B------:R-:W-:Y:S01]  /*1720*/  IMAD.WIDE.U32 R42, R43, 0x4, R68.reuse ;  /* 0x000000042b2a7825 */ /* 0x100fe200078e0044 */
[----:B------:R-:W3:Y:S01]  /*1730*/  LDG.E.64 R40, desc[UR6][R40.64] ;  /* 0x0000000628287981 */ /* 0x000ee2000c1e1b00 */
[----:B------:R-:W-:Y:S02]  /*1740*/  IADD3 R47, R67, 0x40, RZ ;  /* 0x00000040432f7810 */ /* 0x000fe40007ffe0ff */
[--C-:B------:R-:W-:Y:S01]  /*1750*/  IMAD.WIDE.U32 R44, R45, 0x4, R68.reuse ;  /* 0x000000042d2c7825 */ /* 0x100fe200078e0044 */
[----:B------:R-:W-:Y:S01]  /*1760*/  IADD3 R49, R67, 0x50, RZ ;  /* 0x0000005043317810 */ /* 0x000fe20007ffe0ff */
[----:B------:R-:W4:Y:S02]  /*1770*/  LDG.E.64 R42, desc[UR6][R42.64] ;  /* 0x000000062a2a7981 */ /* 0x000f24000c1e1b00 */
        /* <DEDUP_REMOVED lines=9> */
[----:B------:R-:W-:-:S02]  /*1810*/  IMAD.WIDE.U32 R52, R53, 0x4, R68 ;  /* 0x0000000435347825 */ /* 0x000fc400078e0044 */
[----:B------:R-:W4:Y:S02]  /*1820*/  LDG.E.64 R50, desc[UR6][R50.64] ;  /* 0x0000000632327981 */ /* 0x000f24000c1e1b00 */
[----:B------:R-:W-:Y:S02]  /*1830*/  VIADD R57, R67, 0x90 ;  /* 0x0000009043397836 */ /* 0x000fe40000000000 */
[--C-:B------:R-:W-:Y:S01]  /*1840*/  IMAD.WIDE.U32 R54, R55, 0x4, R68.reuse ;  /* 0x0000000437367825 */ /* 0x100fe200078e0044 */
[----:B------:R-:W4:Y:S01]  /*1850*/  LDG.E.64 R52, desc[UR6][R52.64] ;  /* 0x0000000634347981 */ /* 0x000f22000c1e1b00 */
        /* <DEDUP_REMOVED lines=17> */
[----:B------:R-:W4:Y:S03]  /*1970*/  LDG.E.64 R64, desc[UR6][R64.64] ;  /* 0x0000000640407981 */ /* 0x000f26000c1e1b00 */
        /* <DEDUP_REMOVED lines=35> */
.L_x_1419:
[----:B------:R-:W-:Y:S05]  /*1bb0*/  BSYNC B0 ;  /* 0x0000000000007941 */ /* 0x000fea0003800000 */
.L_x_1418:
[----:B0-----:R-:W0:Y:S01]  /*1bc0*/  SHFL.BFLY PT, R39, R68, 0x4, 0x1f ;  /* 0x0c801f0044277f89 */ /* 0x001e2200000e0000 */
[----:B------:R-:W-:Y:S01]  /*1bd0*/  LOP3.LUT P1, RZ, R0, 0xffffff07, RZ, 0xc0, !PT ;  /* 0xffffff0700ff7812 */ /* 0x000fe2000782c0ff */
[----:B------:R-:W-:Y:S01]  /*1be0*/  BSSY B0, `(.L_x_1420) ;  /* 0x0000028000007945 */ /* 0x000fe20003800000 */
[----:B------:R-:W-:Y:S01]  /*1bf0*/  PRMT R47, R36, 0x7632, R47 ;  /* 0x00007632242f7816 */ /* 0x000fe2000000002f */
[----:B------:R-:W1:Y:S01]  /*1c00*/  SHFL.BFLY PT, R38, R69, 0x4, 0x1f ;  /* 0x0c801f0045267f89 */ /* 0x000e6200000e0000 */
[----:B------:R-:W-:Y:S02]  /*1c10*/  PRMT R45, R37, 0x7632, R45 ;  /* 0x00007632252d7816 */ /* 0x000fe4000000002d */
[----:B------:R-:W-:Y:S02]  /*1c20*/  PRMT R48, R34, 0x7632, R48 ;  /* 0x0000763222307816 */ /* 0x000fe40000000030 */
[----:B------:R-:W-:Y:S02]  /*1c30*/  PRMT R49, R32, 0x7632, R49 ;  /* 0x0000763220317816 */ /* 0x000fe40000000031 */
[----:B------:R-:W-:-:S02]  /*1c40*/  PRMT R50, R30, 0x7632, R50 ;  /* 0x000076321e327816 */ /* 0x000fc40000000032 */
[----:B-----5:R-:W-:Y:S02]  /*1c50*/  PRMT R51, R28, 0x7632, R51 ;  /* 0x000076321c337816 */ /* 0x020fe40000000033 */
[----:B------:R-:W-:Y:S01]  /*1c60*/  PRMT R46, R26, 0x7632, R46 ;  /* 0x000076321a2e7816 */ /* 0x000fe2000000002e */
[----:B0-----:R-:W-:Y:S01]  /*1c70*/  FADD.FTZ R39, R39, R68 ;  /* 0x0000004427277221 */ /* 0x001fe20000010000 */
[----:B-1----:R-:W-:-:S04]  /*1c80*/  FADD.FTZ R40, R38, R69 ;  /* 0x0000004526287221 */ /* 0x002fc80000010000 */
[----:B------:R-:W0:Y:S04]  /*1c90*/  SHFL.BFLY PT, R42, R39, 0x2, 0x1f ;  /* 0x0c401f00272a7f89 */ /* 0x000e2800000e0000 */
[----:B------:R-:W1:Y:S01]  /*1ca0*/  SHFL.BFLY PT, R41, R40, 0x2, 0x1f ;  /* 0x0c401f0028297f89 */ /* 0x000e6200000e0000 */
[----:B0-----:R-:W-:Y:S01]  /*1cb0*/  FADD.FTZ R42, R39, R42 ;  /* 0x0000002a272a7221 */ /* 0x001fe20000010000 */
[----:B-1----:R-:W-:-:S04]  /*1cc0*/  FADD.FTZ R41, R40, R41 ;  /* 0x0000002928297221 */ /* 0x002fc80000010000 */
[----:B------:R-:W0:Y:S01]  /*1cd0*/  SHFL.BFLY PT, R43, R42, 0x1, 0x1f ;  /* 0x0c201f002a2b7f89 */ /* 0x000e2200000e0000 */
[----:B------:R-:W-:-:S03]  /*1ce0*/  PRMT R40, R35, 0x7632, R40 ;  /* 0x0000763223287816 */ /* 0x000fc60000000028 */
[----:B------:R-:W1:Y:S01]  /*1cf0*/  SHFL.BFLY PT, R44, R41, 0x1, 0x1f ;  /* 0x0c201f00292c7f89 */ /* 0x000e6200000e0000 */
[----:B0-----:R-:W-:Y:S01]  /*1d00*/  FADD.FTZ R38, R42, R43 ;  /* 0x0000002b2a267221 */ /* 0x001fe20000010000 */
[----:B------:R-:W-:Y:S02]  /*1d10*/  @!P1 LOP3.LUT R43, R0, 0xfffffff8, RZ, 0xc0, !PT ;  /* 0xfffffff8002b9812 */ /* 0x000fe400078ec0ff */
[----:B------:R-:W-:Y:S01]  /*1d20*/  PRMT R42, R31, 0x7632, R42 ;  /* 0x000076321f2a7816 */ /* 0x000fe2000000002a */
[----:B------:R-:W-:Y:S01]  /*1d30*/  @!P1 FMUL.FTZ R38, R38, 3.2552085031056776643e-05 ;  /* 0x3808888926269820 */ /* 0x000fe20000410000 */
[----:B-1----:R-:W-:Y:S01]  /*1d40*/  FADD.FTZ R44, R41, R44 ;  /* 0x0000002c292c7221 */ /* 0x002fe20000010000 */
[----:B------:R-:W-:Y:S02]  /*1d50*/  PRMT R41, R29, 0x7632, R41 ;  /* 0x000076321d297816 */ /* 0x000fe40000000029 */
[----:B------:R-:W-:-:S04]  /*1d60*/  @!P1 FMUL.FTZ R39, R38, R38 ;  /* 0x0000002626279220 */ /* 0x000fc80000410000 */
[----:B------:R-:W-:Y:S01]  /*1d70*/  @!P1 FFMA.FTZ R39, R44, 3.2552085031056776643e-05, -R39 ;  /* 0x380888892c279823 */ /* 0x000fe20000010827 */
[----:B------:R-:W-:-:S04]  /*1d80*/  PRMT R44, R33, 0x7632, R44 ;  /* 0x00007632212c7816 */ /* 0x000fc8000000002c */
[----:B------:R-:W-:-:S05]  /*1d90*/  @!P1 FMNMX.FTZ R39, RZ, R39, !PT ;  /* 0x00000027ff279209 */ /* 0x000fca0007810000 */
[----:B------:R0:W-:Y:S02]  /*1da0*/  @!P1 STS.64 [R43+UR4], R38 ;  /* 0x000000262b009988 */ /* 0x0001e40008000a04 */
[----:B0-----:R-:W-:Y:S01]  /*1db0*/  PRMT R43, R27, 0x7632, R43 ;  /* 0x000076321b2b7816 */ /* 0x001fe2000000002b */
[----:B------:R-:W-:Y:S06]  /*1dc0*/  BAR.SYNC.DEFER_BLOCKING 0x0 ;  /* 0x0000000000007b1d */ /* 0x000fec0000010000 */
[----:B------:R-:W-:Y:S05]  /*1dd0*/  @P0 BRA `(.L_x_1421) ;  /* 0x0000000000200947 */ /* 0x000fea0003800000 */
[----:B------:R-:W-:Y:S01]  /*1de0*/  LEA R30, R0, UR4, 0x3 ;  /* 0x00000004001e7c11 */ /* 0x000fe2000f8e18ff */
[----:B------:R-:W-:Y:S01]  /*1df0*/  ULDC.64 UR10, c[0x0][0x240] ;  /* 0x00009000000a7ab9 */ /* 0x000fe20000000a00 */
[----:B------:R-:W-:-:S04]  /*1e00*/  LEA R33, P1, R7, R0, 0x5 ;  /* 0x0000000007217211 */ /* 0x000fc800078228ff */
[----:B------:R-:W0:Y:S01]  /*1e10*/  LDS.64 R30, [R30] ;  /* 0x000000001e1e7984 */ /* 0x000e220000000a00 */
[----:B------:R-:W-:Y:S02]  /*1e20*/  LEA.HI.X R34, R7, R8, R4, 0x5, P1 ;  /* 0x0000000807227211 */ /* 0x000fe400008f2c04 */
[----:B------:R-:W-:-:S04]  /*1e30*/  LEA R32, P1, R33, UR10, 0x3 ;  /* 0x0000000a21207c11 */ /* 0x000fc8000f8218ff */
[----:B------:R-:W-:-:S05]  /*1e40*/  LEA.HI.X R33, R33, UR11, R34, 0x3, P1 ;  /* 0x0000000b21217c11 */ /* 0x000fca00088f1c22 */
[----:B0-----:R0:W-:Y:S04]  /*1e50*/  STG.E.64 desc[UR6][R32.64], R30 ;  /* 0x0000001e20007986 */ /* 0x0011e8000c101b06 */
.L_x_1421:
[----:B------:R-:W-:Y:S05]  /*1e60*/  BSYNC B0 ;  /* 0x0000000000007941 */ /* 0x000fea0003800000 */
.L_x_1420:
[----:B------:R-:W1:Y:S01]  /*1e70*/  LDS.64 R34, [R9+UR4] ;  /* 0x0000000409227984 */ /* 0x000e620008000a00 */
[----:B------:R-:W-:Y:S01]  /*1e80*/  ULDC.64 UR10, c[0x0][0x210] ;  /* 0x00008400000a7ab9 */ /* 0x000fe20000000a00 */
[----:B------:R-:W-:Y:S01]  /*1e90*/  ULDC UR5, c[0x0][0x230] ;  /* 0x00008c0000057ab9 */ /* 0x000fe20000000800 */
[----:B0-----:R-:W-:Y:S01]  /*1ea0*/  LEA R32, P1, R16, UR10, 0x1 ;  /* 0x0000000a10207c11 */ /* 0x001fe2000f8208ff */
[----:B------:R-:W0:Y:S01]  /*1eb0*/  LDS.64 R30, [R10+UR4] ;  /* 0x000000040a1e7984 */ /* 0x000e220008000a00 */
[----:B------:R-:W-:Y:S02]  /*1ec0*/  LEA R36, P3, R22, UR10, 0x1 ;  /* 0x0000000a16247c11 */ /* 0x000fe4000f8608ff */
[----:B------:R-:W-:Y:S02]  /*1ed0*/  LEA.HI.X R33, R16, UR11, R19, 0x1, P1 ;  /* 0x0000000b10217c11 */ /* 0x000fe400088f0c13 */
[----:B------:R-:W-:Y:S02]  /*1ee0*/  LEA R38, P1, R17, UR10, 0x1 ;  /* 0x0000000a11267c11 */ /* 0x000fe4000f8208ff */
[----:B------:R-:W-:-:S02]  /*1ef0*/  LEA R16, P2, R20, UR10, 0x1 ;  /* 0x0000000a14107c11 */ /* 0x000fc4000f8408ff */
[----:B------:R-:W-:Y:S02]  /*1f00*/  LEA.HI.X R39, R17, UR11, R18, 0x1, P1 ;  /* 0x0000000b11277c11 */ /* 0x000fe400088f0c12 */
[----:B------:R-:W-:Y:S02]  /*1f10*/  LEA.HI.X R17, R20, UR11, R21, 0x1, P2 ;  /* 0x0000000b14117c11 */ /* 0x000fe400090f0c15 */
[----:B------:R-:W-:Y:S02]  /*1f20*/  SHF.L.U32 R47, R47, 0x10, RZ ;  /* 0x000000102f2f7819 */ /* 0x000fe400000006ff */
[----:B------:R-:W-:Y:S01]  /*1f30*/  LEA.HI.X R37, R22, UR11, R23, 0x1, P3 ;  /* 0x0000000b16257c11 */ /* 0x000fe200098f0c17 */
[----:B------:R-:W-:Y:S01]  /*1f40*/  ULDC.64 UR10, c[0x0][0x238] ;  /* 0x00008e00000a7ab9 */ /* 0x000fe20000000a00 */
[----:B------:R-:W-:Y:S02]  /*1f50*/  SHF.L.U32 R21, R49, 0x10, RZ ;  /* 0x0000001031157819 */ /* 0x000fe400000006ff */
[----:B------:R-:W-:-:S02]  /*1f60*/  SHF.L.U32 R23, R50, 0x10, RZ ;  /* 0x0000001032177819 */ /* 0x000fc400000006ff */
[----:B------:R-:W-:Y:S02]  /*1f70*/  SHF.L.U32 R28, R28, 0x10, RZ ;  /* 0x000000101c1c7819 */ /* 0x000fe400000006ff */
[----:B------:R-:W-:Y:S02]  /*1f80*/  SHF.L.U32 R19, R48, 0x10, RZ ;  /* 0x0000001030137819 */ /* 0x000fe400000006ff */
[----:B------:R-:W-:Y:S02]  /*1f90*/  SHF.L.U32 R45, R45, 0x10, RZ ;  /* 0x000000102d2d7819 */ /* 0x000fe400000006ff */
[----:B------:R-:W-:Y:S02]  /*1fa0*/  SHF.L.U32 R27, R27, 0x10, RZ ;  /* 0x000000101b1b7819 */ /* 0x000fe400000006ff */
[----:B------:R-:W-:Y:S02]  /*1fb0*/  SHF.L.U32 R43, R43, 0x10, RZ ;  /* 0x000000102b2b7819 */ /* 0x000fe400000006ff */
[----:B------:R-:W-:-:S02]  /*1fc0*/  IADD3 R7, P1, R7, 0x1, RZ ;  /* 0x0000000107077810 */ /* 0x000fc40007f3e0ff */
[----:B------:R-:W-:Y:S02]  /*1fd0*/  LOP3.LUT R6, R6, 0x1, RZ, 0x3c, !PT ;  /* 0x0000000106067812 */ /* 0x000fe400078e3cff */
[----:B------:R-:W-:Y:S01]  /*1fe0*/  IADD3.X R4, RZ, R4, RZ, P1, !PT ;  /* 0x00000004ff047210 */ /* 0x000fe20000ffe4ff */
[----:B-1----:R-:W-:Y:S01]  /*1ff0*/  FADD.FTZ R35, R35, UR5 ;  /* 0x0000000523237e21 */ /* 0x002fe20008010000 */
[--C-:B------:R-:W-:Y:S01]  /*2000*/  FADD.FTZ R3, R3, -R34.reuse ;  /* 0x8000002203037221 */ /* 0x100fe20000010000 */
[C---:B------:R-:W-:Y:S01]  /*2010*/  FADD.FTZ R47, -R34.reuse, R47 ;  /* 0x0000002f222f7221 */ /* 0x040fe20000010100 */
[----:B------:R-:W-:Y:S01]  /*2020*/  FADD.FTZ R53, -R34, R21 ;  /* 0x0000001522357221 */ /* 0x000fe20000010100 */
[----:B------:R1:W2:Y:S01]  /*2030*/  MUFU.RSQ R18, R35 ;  /* 0x0000002300127308 */ /* 0x0002a20000001400 */
[----:B------:R-:W-:Y:S01]  /*2040*/  IMAD.U32 R21, R26, 0x10000, RZ ;  /* 0x000100001a157824 */ /* 0x000fe200078e00ff */
[----:B------:R-:W-:Y:S01]  /*2050*/  SHF.L.U32 R26, R51, 0x10, RZ ;  /* 0x00000010331a7819 */ /* 0x000fe200000006ff */
[--C-:B------:R-:W-:Y:S01]  /*2060*/  FADD.FTZ R73, R73, -R34.reuse ;  /* 0x8000002249497221 */ /* 0x100fe20000010000 */
[--C-:B------:R-:W-:Y:S01]  /*2070*/  FADD.FTZ R25, R25, -R34.reuse ;  /* 0x8000002219197221 */ /* 0x100fe20000010000 */
[----:B------:R-:W-:Y:S01]  /*2080*/  FADD.FTZ R77, R77, -R34 ;  /* 0x800000224d4d7221 */ /* 0x000fe20000010000 */
[C---:B------:R-:W-:Y:S01]  /*2090*/  FADD.FTZ R49, -R34.reuse, R19 ;  /* 0x0000001322317221 */ /* 0x040fe20000010100 */
[----:B0-----:R-:W-:Y:S01]  /*20a0*/  FADD.FTZ R31, R31, UR5 ;  /* 0x000000051f1f7e21 */ /* 0x001fe20008010000 */
[--C-:B------:R-:W-:Y:S01]  /*20b0*/  FADD.FTZ R5, R5, -R30.reuse ;  /* 0x8000001e05057221 */ /* 0x100fe20000010000 */
[----:B-1----:R-:W-:Y:S01]  /*20c0*/  FADD.FTZ R35, -R34, R23 ;  /* 0x0000001722237221 */ /* 0x002fe20000010100 */
[----:B------:R-:W-:Y:S01]  /*20d0*/  SHF.L.U32 R23, R46, 0x10, RZ ;  /* 0x000000102e177819 */ /* 0x000fe200000006ff */
[----:B------:R-:W-:Y:S01]  /*20e0*/  FADD.FTZ R45, -R30, R45 ;  /* 0x0000002d1e2d7221 */ /* 0x000fe20000010100 */
[--C-:B------:R-:W-:Y:S01]  /*20f0*/  FADD.FTZ R71, R71, -R30.reuse ;  /* 0x8000001e47477221 */ /* 0x100fe20000010000 */
[--C-:B------:R-:W-:Y:S01]  /*2100*/  FADD.FTZ R75, R75, -R30.reuse ;  /* 0x8000001e4b4b7221 */ /* 0x100fe20000010000 */
[----:B------:R-:W-:Y:S01]  /*2110*/  FADD.FTZ R79, R79, -R30 ;  /* 0x8000001e4f4f7221 */ /* 0x000fe20000010000 */
[----:B------:R-:W-:Y:S01]  /*2120*/  ISETP.GE.U32.AND P1, PT, R7, UR10, PT ;  /* 0x0000000a07007c0c */ /* 0x000fe2000bf26070 */
[----:B--2---:R-:W-:Y:S01]  /*2130*/  FMUL.FTZ R3, R3, R18 ;  /* 0x0000001203037220 */ /* 0x004fe20000410000 */
[C---:B------:R-:W-:Y:S01]  /*2140*/  FMUL.FTZ R47, R18.reuse, R47 ;  /* 0x0000002f122f7220 */ /* 0x040fe20000410000 */
[C---:B------:R-:W-:Y:S01]  /*2150*/  FMUL.FTZ R20, R18.reuse, R73 ;  /* 0x0000004912147220 */ /* 0x040fe20000410000 */
[C---:B------:R-:W-:Y:S01]  /*2160*/  FMUL.FTZ R19, R18.reuse, R25 ;  /* 0x0000001912137220 */ /* 0x040fe20000410000 */
[----:B------:R-:W-:Y:S01]  /*2170*/  FFMA.FTZ R3, R3, R28, R21 ;  /* 0x0000001c03037223 */ /* 0x000fe20000010015 */
[----:B------:R-:W-:Y:S01]  /*2180*/  FFMA.FTZ R22, R47, R26, R23 ;  /* 0x0000001a2f167223 */ /* 0x000fe20000010017 */
[C---:B------:R-:W-:Y:S01]  /*2190*/  FMUL.FTZ R46, R18.reuse, R53 ;  /* 0x00000035122e7220 */ /* 0x040fe20000410000 */
[C---:B------:R-:W-:Y:S01]  /*21a0*/  FMUL.FTZ R34, R18.reuse, R77 ;  /* 0x0000004d12227220 */ /* 0x040fe20000410000 */
[C---:B------:R-:W-:Y:S01]  /*21b0*/  FMUL.FTZ R49, R18.reuse, R49 ;  /* 0x0000003112317220 */ /* 0x040fe20000410000 */
[----:B------:R-:W-:Y:S01]  /*21c0*/  FMUL.FTZ R48, R18, R35 ;  /* 0x0000002312307220 */ /* 0x000fe20000410000 */
[----:B------:R-:W-:Y:S01]  /*21d0*/  F2FP.BF16.F32.PACK_AB R22, R22, R3 ;  /* 0x000000031616723e */ /* 0x000fe200000010ff */
[C-C-:B------:R-:W-:Y:S01]  /*21e0*/  FFMA.FTZ R3, R28.reuse, R20, R21.reuse ;  /* 0x000000141c037223 */ /* 0x140fe20000010015 */
[C-C-:B------:R-:W-:Y:S01]  /*21f0*/  FFMA.FTZ R19, R28.reuse, R19, R21.reuse ;  /* 0x000000131c137223 */ /* 0x140fe20000010015 */
[----:B------:R-:W-:Y:S01]  /*2200*/  FFMA.FTZ R18, R28, R34, R21 ;  /* 0x000000221c127223 */ /* 0x000fe20000010015 */
[--C-:B------:R-:W-:Y:S01]  /*2210*/  FFMA.FTZ R20, R26, R46, R23.reuse ;  /* 0x0000002e1a147223 */ /* 0x100fe20000010017 */
[----:B------:R-:W-:Y:S01]  /*2220*/  PRMT R28, R22, 0x7610, R28 ;  /* 0x00007610161c7816 */ /* 0x000fe2000000001c */
[--C-:B------:R-:W-:Y:S01]  /*2230*/  FFMA.FTZ R34, R26, R49, R23.reuse ;  /* 0x000000311a227223 */ /* 0x100fe20000010017 */
[----:B------:R-:W-:Y:S01]  /*2240*/  PRMT R46, R22, 0x7632, R46 ;  /* 0x00007632162e7816 */ /* 0x000fe2000000002e */
[----:B------:R-:W-:Y:S01]  /*2250*/  FFMA.FTZ R21, R26, R48, R23 ;  /* 0x000000301a157223 */ /* 0x000fe20000010017 */
[----:B------:R-:W0:Y:S01]  /*2260*/  MUFU.RSQ R22, R31 ;  /* 0x0000001f00167308 */ /* 0x000e220000001400 */
[----:B------:R-:W-:Y:S01]  /*2270*/  SHF.L.U32 R23, R40, 0x10, RZ ;  /* 0x0000001028177819 */ /* 0x000fe200000006ff */
[----:B------:R1:W-:Y:S01]  /*2280*/  STG.E.U16 desc[UR6][R32.64], R28 ;  /* 0x0000001c20007986 */ /* 0x0003e2000c101506 */
[----:B------:R-:W-:Y:S01]  /*2290*/  SHF.L.U32 R25, R44, 0x10, RZ ;  /* 0x000000102c197819 */ /* 0x000fe200000006ff */
[----:B------:R-:W-:Y:S01]  /*22a0*/  IMAD.U32 R35, R42, 0x10000, RZ ;  /* 0x000100002a237824 */ /* 0x000fe200078e00ff */
[----:B------:R-:W-:Y:S01]  /*22b0*/  SHF.L.U32 R26, R29, 0x10, RZ ;  /* 0x000000101d1a7819 */ /* 0x000fe200000006ff */
[C---:B------:R-:W-:Y:S01]  /*22c0*/  FADD.FTZ R23, -R30.reuse, R23 ;  /* 0x000000171e177221 */ /* 0x040fe20000010100 */
[----:B------:R2:W-:Y:S01]  /*22d0*/  STG.E.U16 desc[UR6][R32.64+0x2], R46 ;  /* 0x0000022e20007986 */ /* 0x0005e2000c101506 */
[C---:B------:R-:W-:Y:S01]  /*22e0*/  FADD.FTZ R25, -R30.reuse, R25 ;  /* 0x000000191e197221 */ /* 0x040fe20000010100 */
[----:B------:R-:W-:Y:S01]  /*22f0*/  FADD.FTZ R35, -R30, R35 ;  /* 0x000000231e237221 */ /* 0x000fe20000010100 */
[----:B------:R-:W-:-:S02]  /*2300*/  F2FP.BF16.F32.PACK_AB R19, R34, R19 ;  /* 0x000000132213723e */ /* 0x000fc400000010ff */
[----:B------:R-:W-:Y:S02]  /*2310*/  F2FP.BF16.F32.PACK_AB R3, R20, R3 ;  /* 0x000000031403723e */ /* 0x000fe400000010ff */
[----:B-1----:R-:W-:Y:S02]  /*2320*/  SHF.L.U32 R28, R41, 0x10, RZ ;  /* 0x00000010291c7819 */ /* 0x002fe400000006ff */
[----:B------:R-:W-:Y:S01]  /*2330*/  F2FP.BF16.F32.PACK_AB R18, R21, R18 ;  /* 0x000000121512723e */ /* 0x000fe200000010ff */
[----:B0-----:R-:W-:Y:S01]  /*2340*/  FMUL.FTZ R5, R5, R22 ;  /* 0x0000001605057220 */ /* 0x001fe20000410000 */
        /* <DEDUP_REMOVED lines=8> */
[----:B--2---:R-:W-:Y:S01]  /*23d0*/  FMUL.FTZ R46, R22, R35 ;  /* 0x00000023162e7220 */ /* 0x004fe20000410000 */
[----:B------:R-:W-:Y:S01]  /*23e0*/  F2FP.BF16.F32.PACK_AB R5, R30, R5 ;  /* 0x000000051e05723e */ /* 0x000fe200000010ff */
[----:B------:R-:W-:Y:S01]  /*23f0*/  FFMA.FTZ R71, R26, R71, R27 ;  /* 0x000000471a477223 */ /* 0x000fe2000001001b */
[----:B------:R-:W-:Y:S01]  /*2400*/  FFMA.FTZ R22, R28, R23, R43 ;  /* 0x000000171c167223 */ /* 0x000fe2000001002b */
[----:B------:R-:W-:Y:S01]  /*2410*/  FFMA.FTZ R40, R26, R40, R27 ;  /* 0x000000281a287223 */ /* 0x000fe2000001001b */
[----:B------:R-:W-:Y:S01]  /*2420*/  FFMA.FTZ R23, R28, R42, R43 ;  /* 0x0000002a1c177223 */ /* 0x000fe2000001002b */
[----:B------:R-:W-:Y:S01]  /*2430*/  PRMT R25, R5, 0x7632, R25 ;  /* 0x0000763205197816 */ /* 0x000fe20000000019 */
[----:B------:R-:W-:Y:S01]  /*2440*/  FFMA.FTZ R44, R26, R44, R27 ;  /* 0x0000002c1a2c7223 */ /* 0x000fe2000001001b */
[----:B------:R-:W-:Y:S01]  /*2450*/  F2FP.BF16.F32.PACK_AB R71, R22, R71 ;  /* 0x000000471647723e */ /* 0x000fe200000010ff */
[----:B------:R-:W-:Y:S01]  /*2460*/  FFMA.FTZ R43, R28, R46, R43 ;  /* 0x0000002e1c2b7223 */ /* 0x000fe2000001002b */
[----:B------:R-:W-:Y:S01]  /*2470*/  F2FP.BF16.F32.PACK_AB R40, R23, R40 ;  /* 0x000000281728723e */ /* 0x000fe200000010ff */
[----:B------:R0:W-:Y:S01]  /*2480*/  STG.E.U16 desc[UR6][R32.64+0x4], R5 ;  /* 0x0000040520007986 */ /* 0x0001e2000c101506 */
[----:B------:R-:W-:-:S02]  /*2490*/  PRMT R22, R19, 0x7632, R22 ;  /* 0x0000763213167816 */ /* 0x000fc40000000016 */
[----:B------:R-:W-:Y:S01]  /*24a0*/  PRMT R20, R71, 0x7632, R20 ;  /* 0x0000763247147816 */ /* 0x000fe20000000014 */
[----:B------:R-:W-:Y:S01]  /*24b0*/  STG.E.U16 desc[UR6][R32.64+0x6], R25 ;  /* 0x0000061920007986 */ /* 0x000fe2000c101506 */
[----:B------:R-:W-:Y:S02]  /*24c0*/  F2FP.BF16.F32.PACK_AB R44, R43, R44 ;  /* 0x0000002c2b2c723e */ /* 0x000fe400000010ff */
[----:B------:R-:W-:Y:S01]  /*24d0*/  ISETP.GE.AND.EX P1, PT, R4, UR11, PT, P1 ;  /* 0x0000000b04007c0c */ /* 0x000fe2000bf26310 */
[----:B------:R1:W-:Y:S01]  /*24e0*/  STG.E.U16 desc[UR6][R38.64], R19 ;  /* 0x0000001326007986 */ /* 0x0003e2000c101506 */
[----:B0-----:R-:W-:-:S03]  /*24f0*/  PRMT R5, R3, 0x7632, R5 ;  /* 0x0000763203057816 */ /* 0x001fc60000000005 */
[----:B------:R-:W-:Y:S04]  /*2500*/  STG.E.U16 desc[UR6][R38.64+0x2], R22 ;  /* 0x0000021626007986 */ /* 0x000fe8000c101506 */
[----:B------:R-:W-:Y:S01]  /*2510*/  STG.E.U16 desc[UR6][R38.64+0x4], R71 ;  /* 0x0000044726007986 */ /* 0x000fe2000c101506 */
[----:B-1----:R-:W-:-:S03]  /*2520*/  PRMT R19, R40, 0x7632, R19 ;  /* 0x0000763228137816 */ /* 0x002fc60000000013 */
[----:B------:R0:W-:Y:S04]  /*2530*/  STG.E.U16 desc[UR6][R38.64+0x6], R20 ;  /* 0x0000061426007986 */ /* 0x0001e8000c101506 */
[----:B------:R-:W-:Y:S04]  /*2540*/  STG.E.U16 desc[UR6][R16.64], R3 ;  /* 0x0000000310007986 */ /* 0x000fe8000c101506 */
[----:B------:R-:W-:Y:S04]  /*2550*/  STG.E.U16 desc[UR6][R16.64+0x2], R5 ;  /* 0x0000020510007986 */ /* 0x000fe8000c101506 */
[----:B------:R-:W-:Y:S01]  /*2560*/  STG.E.U16 desc[UR6][R16.64+0x4], R40 ;  /* 0x0000042810007986 */ /* 0x000fe2000c101506 */
[----:B0-----:R-:W-:-:S03]  /*2570*/  PRMT R20, R44, 0x7632, R20 ;  /* 0x000076322c147816 */ /* 0x001fc60000000014 */
[----:B------:R0:W-:Y:S04]  /*2580*/  STG.E.U16 desc[UR6][R16.64+0x6], R19 ;  /* 0x0000061310007986 */ /* 0x0001e8000c101506 */
[----:B------:R1:W-:Y:S04]  /*2590*/  STG.E.U16 desc[UR6][R36.64], R18 ;  /* 0x0000001224007986 */ /* 0x0003e8000c101506 */
[----:B------:R1:W-:Y:S01]  /*25a0*/  STG.E.U16 desc[UR6][R36.64+0x4], R44 ;  /* 0x0000042c24007986 */ /* 0x0003e2000c101506 */
[----:B0-----:R-:W-:-:S03]  /*25b0*/  PRMT R17, R18, 0x7632, R17 ;  /* 0x0000763212117816 */ /* 0x001fc60000000011 */
[----:B------:R1:W-:Y:S04]  /*25c0*/  STG.E.U16 desc[UR6][R36.64+0x6], R20 ;  /* 0x0000061424007986 */ /* 0x0003e8000c101506 */
[----:B------:R1:W-:Y:S01]  /*25d0*/  STG.E.U16 desc[UR6][R36.64+0x2], R17 ;  /* 0x0000021124007986 */ /* 0x0003e2000c101506 */
[----:B------:R-:W-:Y:S05]  /*25e0*/  @!P1 BRA `(.L_x_1422) ;  /* 0xffffffe000ac9947 */ /* 0x000fea000383ffff */
[----:B------:R-:W-:Y:S05]  /*25f0*/  EXIT ;  /* 0x000000000000794d */ /* 0x000fea0003800000 */
.L_x_1423:
        /* <DEDUP_REMOVED lines=16> */
.L_x_3199:


//--------------------- .text._ZN13group_norm_v214gn_cuda_kernelI13__nv_bfloat16Li480ELi3ELi32ELi30ELi1024ELb0ELi8ELi960ELi960ELi4ELb1ELi2ELb0ELb0ENS_16CompileConditionILi900EEEEEvPT_PKS4_S7_S7_flPfS8_Pj --------------------------
	.section	.text._ZN13group_norm_v214gn_cuda_kernelI13__nv_bfloat16Li480ELi3ELi32ELi30ELi1024ELb0ELi8ELi960ELi960ELi4ELb1ELi2ELb0ELb0ENS_16CompileConditionILi900EEEEEvPT_PKS4_S7_S7_flPfS8_Pj,"ax",@progbits
	.align	128
        .global         _ZN13group_norm_v214gn_cuda_kernelI13__nv_bfloat16Li480ELi3ELi32ELi30ELi1024ELb0ELi8ELi960ELi960ELi4ELb1ELi2ELb0ELb0ENS_16CompileConditionILi900EEEEEvPT_PKS4_S7_S7_flPfS8_Pj
        .type           _ZN13group_norm_v214gn_cuda_kernelI13__nv_bfloat16Li480ELi3ELi32ELi30ELi1024ELb0ELi8ELi960ELi960ELi4ELb1ELi2ELb0ELb0ENS_16CompileConditionILi900EEEEEvPT_PKS4_S7_S7_flPfS8_Pj,@function
        .size           _ZN13group_norm_v214gn_cuda_kernelI13__nv_bfloat16Li480ELi3ELi32ELi30ELi1024ELb0ELi8ELi960ELi960ELi4ELb1ELi2ELb0ELb0ENS_16CompileConditionILi900EEEEEvPT_PKS4_S7_S7_flPfS8_Pj,(.L_x_3200 - _ZN13group_norm_v214gn_cuda_kernelI13__nv_bfloat16Li480ELi3ELi32ELi30ELi1024ELb0ELi8ELi960ELi960ELi4ELb1ELi2ELb0ELb0ENS_16CompileConditionILi900EEEEEvPT_PKS4_S7_S7_flPfS8_Pj)
        .other          _ZN13group_norm_v214gn_cuda_kernelI13__nv_bfloat16Li480ELi3ELi32ELi30ELi1024ELb0ELi8ELi960ELi960ELi4ELb1ELi2ELb0ELb0ENS_16CompileConditionILi900EEEEEvPT_PKS4_S7_S7_flPfS8_Pj,@"STO_CUDA_ENTRY STV_DEFAULT"
_ZN13group_norm_v214gn_cuda_kernelI13__nv_bfloat16Li480ELi3ELi32ELi30ELi1024ELb0ELi8ELi960ELi960ELi4ELb1ELi2ELb0ELb0ENS_16CompileConditionILi900EEEEEvPT_PKS4_S7_S7_flPfS8_Pj:
.text._ZN13group_norm_v214gn_cuda_kernelI13__nv_bfloat16Li480ELi3ELi32ELi30ELi1024ELb0ELi8ELi960ELi960ELi4ELb1ELi2ELb0ELb0ENS_16CompileConditionILi900EEEEEvPT_PKS4_S7_S7_flPfS8_Pj:
[----:B------:R-:W0:Y:S01]  /*0000*/  LDC R1, c[0x0][0x28] ;  /* 0x00000a00ff017b82 */ /* 0x000e220000000800 */
[----:B------:R-:W1:Y:S01]  /*0010*/  S2R R6, SR_CTAID.Y ;  /* 0x0000000000067919 */ /* 0x000e620000002600 */
[----:B------:R-:W-:Y:S01]  /*0020*/  ULDC.64 UR4, c[0x0][0x238] ;  /* 0x00008e0000047ab9 */ /* 0x000fe20000000a00 */
[----:B0-----:R-:W-:Y:S02]  /*0030*/  IADD3 R1, R1, -0x30, RZ ;  /* 0xffffffd001017810 */ /* 0x001fe40007ffe0ff */
[----:B-1----:R-:W-:-:S04]  /*0040*/  ISETP.GE.U32.AND P0, PT, R6, UR4, PT ;  /* 0x0000000406007c0c */ /* 0x002fc8000bf06070 */
[----:B------:R-:W-:-:S13]  /*0050*/  ISETP.GE.AND.EX P0, PT, RZ, UR5, PT, P0 ;  /* 0x00000005ff007c0c */ /* 0x000fda000bf06300 */
[----:B------:R-:W-:Y:S05]  /*0060*/  @P0 EXIT ;  /* 0x000000000000094d */ /* 0x000fea0003800000 */
[----:B------:R-:W0:Y:S01]  /*0070*/  S2R R0, SR_TID.X ;  /* 0x0000000000007919 */ /* 0x000e220000002100 */
[----:B------:R-:W1:Y:S01]  /*0080*/  S2UR UR5, SR_CgaCtaId ;  /* 0x00000000000579c3 */ /* 0x000e620000008800 */
[----:B------:R-:W-:Y:S02]  /*0090*/  UMOV UR4, 0x400 ;  /* 0x0000040000047882 */ /* 0x000fe40000000000 */
[----:B-1----:R-:W-:Y:S02]  /*00a0*/  ULEA UR6, UR5, UR4, 0x18 ;  /* 0x0000000405067291 */ /* 0x002fe4000f8ec03f */
[----:B------:R-:W-:-:S04]  /*00b0*/  UIADD3 UR4, UR4, 0x2d00, URZ ;  /* 0x00002d0004047890 */ /* 0x000fc8000fffe03f */
[----:B------:R-:W-:Y:S01]  /*00c0*/  ULEA UR5, UR5, UR4, 0x18 ;  /* 0x0000000405057291 */ /* 0x000fe2000f8ec03f */
[----:B0-----:R-:W-:Y:S02]  /*00d0*/  IMAD.WIDE.U32 R2, R0, -0x77777777, RZ ;  /* 0x8888888900027825 */ /* 0x001fe400078e00ff */
[----:B------:R-:W-:-:S03]  /*00e0*/  UMOV UR4, URZ ;  /* 0x0000003f00047c82 */ /* 0x000fc60008000000 */
[----:B------:R-:W-:Y:S02]  /*00f0*/  SHF.R.U32.HI R7, RZ, 0x7, R3 ;  /* 0x00000007ff077819 */ /* 0x000fe40000011603 */
[----:B------:R-:W-:Y:S01]  /*0100*/  MOV R3, UR6 ;  /* 0x0000000600037c02 */ /* 0x000fe20008000f00 */
[----:B------:R-:W-:Y:S02]  /*0110*/  ULDC.64 UR6, c[0x0][0x208] ;  /* 0x0000820000067ab9 */ /* 0x000fe40000000a00 */
[----:B------:R-:W-:-:S05]  /*0120*/  IMAD R0, R7, -0xf0, R0 ;  /* 0xffffff1007007824 */ /* 0x000fca00078e0200 */
[C---:B------:R-:W-:Y:S01]  /*0130*/  SHF.L.U32 R2, R0.reuse, 0x2, RZ ;  /* 0x0000000200027819 */ /* 0x040fe200000006ff */
[----:B------:R-:W-:-:S03]  /*0140*/  IMAD R0, R0, 0x18, R3 ;  /* 0x0000001800007824 */ /* 0x000fc600078e0203 */
[C---:B------:R-:W-:Y:S01]  /*0150*/  IADD3 R4, R2.reuse, 0x2, RZ ;  /* 0x0000000202047810 */ /* 0x040fe20007ffe0ff */
[----:B------:R-:W-:Y:S01]  /*0160*/  IMAD.WIDE.U32 R2, R2, -0x77777777, RZ ;  /* 0x8888888902027825 */ /* 0x000fe200078e00ff */
[----:B------:R-:W-:-:S03]  /*0170*/  HFMA2.MMA R2, -RZ, RZ, 0, 0 ;  /* 0x00000000ff027435 */ /* 0x000fc600000001ff */
[----:B------:R-:W-:Y:S01]  /*0180*/  IMAD.WIDE.U32 R4, R4, -0x77777777, RZ ;  /* 0x8888888904047825 */ /* 0x000fe200078e00ff */
[----:B------:R-:W-:-:S03]  /*0190*/  SHF.R.U32.HI R3, RZ, 0x1, R3 ;  /* 0x00000001ff037819 */ /* 0x000fc60000011603 */
[----:B------:R-:W-:Y:S01]  /*01a0*/  IMAD R0, R7, 0x8, R0 ;  /* 0x0000000807007824 */ /* 0x000fe200078e0200 */
[----:B------:R-:W-:Y:S02]  /*01b0*/  SHF.R.U32.HI R4, RZ, 0x1, R5 ;  /* 0x00000001ff047819 */ /* 0x000fe40000011605 */
[----:B------:R-:W-:Y:S02]  /*01c0*/  LOP3.LUT R5, R3, 0x7ffffff8, RZ, 0xc0, !PT ;  /* 0x7ffffff803057812 */ /* 0x000fe400078ec0ff */
[----:B------:R-:W-:Y:S01]  /*01d0*/  LOP3.LUT R3, R4, 0x7ffffff8, RZ, 0xc0, !PT ;  /* 0x7ffffff804037812 */ /* 0x000fe200078ec0ff */
[----:B------:R0:W-:Y:S04]  /*01e0*/  STL [R1+0x1c], R0 ;  /* 0x00001c0001007387 */ /* 0x0001e80000100800 */
[----:B------:R1:W-:Y:S04]  /*01f0*/  STL [R1+0x24], R5 ;  /* 0x0000240501007387 */ /* 0x0003e80000100800 */
[----:B------:R1:W-:Y:S01]  /*0200*/  STL [R1+0x20], R3 ;  /* 0x0000200301007387 */ /* 0x0003e20000100800 */
[----:B0-----:R-:W-:-:S07]  /*0210*/  MOV R0, R6 ;  /* 0x0000000600007202 */ /* 0x001fce0000000f00 */
.L_x_1434:
[----:B------:R-:W1:Y:S01]  /*0220*/  S2R R31, SR_TID.X ;  /* 0x00000000001f7919 */ /* 0x000e620000002100 */
[----:B------:R-:W-:Y:S01]  /*0230*/  MOV R9, RZ ;  /* 0x000000ff00097202 */ /* 0x000fe20000000f00 */
[----:B------:R-:W-:Y:S01]  /*0240*/  ULDC.64 UR8, c[0x0][0x218] ;  /* 0x0000860000087ab9 */ /* 0x000fe20000000a00 */
[----:B------:R-:W-:Y:S01]  /*0250*/  ULDC.64 UR10, c[0x0][0x228] ;  /* 0x00008a00000a7ab9 */ /* 0x000fe20000000a00 */
[----:B------:R-:W0:Y:S01]  /*0260*/  S2R R30, SR_CTAID.X ;  /* 0x00000000001e7919 */ /* 0x000e220000002500 */
[----:B-12---:R-:W-:Y:S01]  /*0270*/  IMAD.WIDE.U32 R4, R31, -0x77777777, RZ ;  /* 0x888888891f047825 */ /* 0x006fe200078e00ff */
[----:B0-----:R-:W-:-:S04]  /*0280*/  SHF.L.U32 R3, R30, 0x3, RZ ;  /* 0x000000031e037819 */ /* 0x001fc800000006ff */
[----:B------:R-:W-:Y:S01]  /*0290*/  SHF.R.U32.HI R4, RZ, 0x7, R5 ;  /* 0x00000007ff047819 */ /* 0x000fe20000011605 */
[----:B------:R-:W-:Y:S01]  /*02a0*/  IMAD R5, R2, 0xf0000, RZ ;  /* 0x000f000002057824 */ /* 0x000fe200078e02ff */
[----:B------:R-:W-:-:S03]  /*02b0*/  LOP3.LUT R3, R3, 0x3f8, RZ, 0xc0, !PT ;  /* 0x000003f803037812 */ /* 0x000fc600078ec0ff */
[----:B------:R-:W-:Y:S02]  /*02c0*/  IMAD R8, R4, -0xf0, R31 ;  /* 0xffffff1004087824 */ /* 0x000fe400078e021f */
[----:B------:R-:W-:-:S03]  /*02d0*/  IMAD.IADD R3, R3, 0x1, R4 ;  /* 0x0000000103037824 */ /* 0x000fc600078e0204 */
[----:B------:R-:W-:-:S05]  /*02e0*/  SHF.L.U32 R8, R8, 0x2, RZ ;  /* 0x0000000208087819 */ /* 0x000fca00000006ff */
[----:B------:R-:W-:-:S04]  /*02f0*/  IMAD.WIDE.U32 R6, R0, 0xf0000, R8 ;  /* 0x000f000000067825 */ /* 0x000fc800078e0008 */
[----:B------:R-:W-:Y:S01]  /*0300*/  IMAD R9, R3, 0x3c0, RZ ;  /* 0x000003c003097824 */ /* 0x000fe200078e02ff */
[----:B------:R-:W-:-:S04]  /*0310*/  IADD3 R7, R7, R5, RZ ;  /* 0x0000000507077210 */ /* 0x000fc80007ffe0ff */
[C---:B------:R-:W-:Y:S02]  /*0320*/  IADD3 R3, P0, R9.reuse, R6, RZ ;  /* 0x0000000609037210 */ /* 0x040fe40007f1e0ff */
[----:B------:R-:W-:Y:S02]  /*0330*/  IADD3 R5, R9, 0x780, RZ ;  /* 0x0000078009057810 */ /* 0x000fe40007ffe0ff */
[----:B------:R-:W-:Y:S02]  /*0340*/  IADD3.X R12, RZ, R7, RZ, P0, !PT ;  /* 0x00000007ff0c7210 */ /* 0x000fe400007fe4ff */
[----:B------:R-:W-:-:S03]  /*0350*/  LEA R10, P0, R3, UR8, 0x1 ;  /* 0x00000008030a7c11 */ /* 0x000fc6000f8008ff */
[----:B------:R0:W-:Y:S01]  /*0360*/  STL [R1+0xc], R12 ;  /* 0x00000c0c01007387 */ /* 0x0001e20000100800 */
[----:B------:R-:W-:Y:S02]  /*0370*/  LEA.HI.X R11, R3, UR9, R12, 0x1, P0 ;  /* 0x00000009030b7c11 */ /* 0x000fe400080f0c0c */
[----:B------:R-:W-:-:S04]  /*0380*/  IADD3 R4, P0, R5, R6, RZ ;  /* 0x0000000605047210 */ /* 0x000fc80007f1e0ff */
[----:B------:R-:W2:Y:S01]  /*0390*/  LDG.E.64.CONSTANT R10, desc[UR6][R10.64] ;  /* 0x000000060a0a7981 */ /* 0x000ea2000c1e9b00 */
[----:B------:R-:W-:Y:S01]  /*03a0*/  IMAD.X R14, RZ, RZ, R7, P0 ;  /* 0x000000ffff0e7224 */ /* 0x000fe200000e0607 */
[----:B------:R-:W-:Y:S02]  /*03b0*/  IADD3 R5, R9, 0xf00, RZ ;  /* 0x00000f0009057810 */ /* 0x000fe40007ffe0ff */
[C---:B0-----:R-:W-:Y:S02]  /*03c0*/  LEA R12, P0, R4.reuse, UR8, 0x1 ;  /* 0x00000008040c7c11 */ /* 0x041fe4000f8008ff */
[----:B------:R0:W-:Y:S02]  /*03d0*/  STL [R1+0x10], R14 ;  /* 0x0000100e01007387 */ /* 0x0001e40000100800 */
[----:B------:R-:W-:-:S06]  /*03e0*/  LEA.HI.X R13, R4, UR9, R14, 0x1, P0 ;  /* 0x00000009040d7c11 */ /* 0x000fcc00080f0c0e */
[----:B------:R-:W3:Y:S01]  /*03f0*/  LDG.E.64.CONSTANT R12, desc[UR6][R12.64] ;  /* 0x000000060c0c7981 */ /* 0x000ee2000c1e9b00 */
[----:B------:R-:W-:Y:S02]  /*0400*/  IADD3 R5, P0, R5, R6, RZ ;  /* 0x0000000605057210 */ /* 0x000fe40007f1e0ff */
[----:B------:R-:W-:Y:S02]  /*0410*/  IADD3 R9, R9, 0x1680, RZ ;  /* 0x0000168009097810 */ /* 0x000fe40007ffe0ff */
[----:B------:R-:W-:Y:S02]  /*0420*/  IADD3.X R16, RZ, R7, RZ, P0, !PT ;  /* 0x00000007ff107210 */ /* 0x000fe400007fe4ff */
[----:B0-----:R-:W-:-:S03]  /*0430*/  LEA R14, P0, R5, UR8, 0x1 ;  /* 0x00000008050e7c11 */ /* 0x001fc6000f8008ff */
[----:B------:R0:W-:Y:S01]  /*0440*/  STL [R1+0x14], R16 ;  /* 0x0000141001007387 */ /* 0x0001e20000100800 */
[----:B------:R-:W-:Y:S02]  /*0450*/  LEA.HI.X R15, R5, UR9, R16, 0x1, P0 ;  /* 0x00000009050f7c11 */ /* 0x000fe400080f0c10 */
[----:B------:R-:W-:-:S04]  /*0460*/  IADD3 R6, P0, R9, R6, RZ ;  /* 0x0000000609067210 */ /* 0x000fc80007f1e0ff */
[----:B------:R-:W4:Y:S01]  /*0470*/  LDG.E.64.CONSTANT R14, desc[UR6][R14.64] ;  /* 0x000000060e0e7981 */ /* 0x000f22000c1e9b00 */
[----:B------:R-:W-:Y:S02]  /*0480*/  IADD3.X R18, RZ, R7, RZ, P0, !PT ;  /* 0x00000007ff127210 */ /* 0x000fe400007fe4ff */
[----:B0-----:R-:W-:Y:S01]  /*0490*/  LEA R16, P0, R6, UR8, 0x1 ;  /* 0x0000000806107c11 */ /* 0x001fe2000f8008ff */
[----:B------:R-:W-:Y:S02]  /*04a0*/  IMAD.SHL.U32 R20, R8, 0x2, RZ ;  /* 0x0000000208147824 */ /* 0x000fe400078e00ff */
[----:B------:R0:W-:Y:S01]  /*04b0*/  STL [R1+0x18], R18 ;  /* 0x0000181201007387 */ /* 0x0001e20000100800 */
[----:B------:R-:W-:Y:S01]  /*04c0*/  LEA.HI.X R17, R6, UR9, R18, 0x1, P0 ;  /* 0x0000000906117c11 */ /* 0x000fe200080f0c12 */
[----:B------:R-:W-:-:S05]  /*04d0*/  ULDC.64 UR8, c[0x0][0x220] ;  /* 0x0000880000087ab9 */ /* 0x000fca0000000a00 */
[----:B------:R-:W4:Y:S01]  /*04e0*/  LDG.E.64.CONSTANT R16, desc[UR6][R16.64] ;  /* 0x0000000610107981 */ /* 0x000f22000c1e9b00 */
[----:B------:R-:W-:Y:S02]  /*04f0*/  SHF.R.U32.HI R8, RZ, 0x1f, R8 ;  /* 0x0000001fff087819 */ /* 0x000fe40000011608 */
[C---:B0-----:R-:W-:Y:S02]  /*0500*/  IADD3 R18, P0, R20.reuse, UR8, RZ ;  /* 0x0000000814127c10 */ /* 0x041fe4000ff1e0ff */
[----:B------:R-:W-:Y:S02]  /*0510*/  IADD3 R20, P1, R20, UR10, RZ ;  /* 0x0000000a14147c10 */ /* 0x000fe4000ff3e0ff */
[C---:B------:R-:W-:Y:S02]  /*0520*/  IADD3.X R19, R8.reuse, UR9, RZ, P0, !PT ;  /* 0x0000000908137c10 */ /* 0x040fe400087fe4ff */
[----:B------:R-:W-:-:S04]  /*0530*/  IADD3.X R21, R8, UR11, RZ, P1, !PT ;  /* 0x0000000b08157c10 */ /* 0x000fc80008ffe4ff */
[----:B------:R-:W5:Y:S04]  /*0540*/  LDG.E.64.CONSTANT R18, desc[UR6][R18.64] ;  /* 0x0000000612127981 */ /* 0x000f68000c1e9b00 */
[----:B------:R-:W5:Y:S01]  /*0550*/  LDG.E.64.CONSTANT R20, desc[UR6][R20.64] ;  /* 0x0000000614147981 */ /* 0x000f62000c1e9b00 */
[C---:B--2---:R-:W-:Y:S02]  /*0560*/  PRMT R7, R10.reuse, 0x7632, R7 ;  /* 0x000076320a077816 */ /* 0x044fe40000000007 */
[C---:B------:R-:W-:Y:S02]  /*0570*/  PRMT R9, R11.reuse, 0x7632, R9 ;  /* 0x000076320b097816 */ /* 0x040fe40000000009 */
[----:B------:R-:W-:Y:S02]  /*0580*/  SHF.L.U32 R32, R11, 0x10, RZ ;  /* 0x000000100b207819 */ /* 0x000fe400000006ff */
[----:B------:R-:W-:Y:S01]  /*0590*/  SHF.L.U32 R8, R7, 0x10, RZ ;  /* 0x0000001007087819 */ /* 0x000fe200000006ff */
[----:B------:R-:W-:Y:S01]  /*05a0*/  IMAD.U32 R9, R9, 0x10000, RZ ;  /* 0x0001000009097824 */ /* 0x000fe200078e00ff */
[----:B------:R-:W-:Y:S01]  /*05b0*/  SHF.L.U32 R33, R10, 0x10, RZ ;  /* 0x000000100a217819 */ /* 0x000fe200000006ff */
[----:B------:R-:W-:Y:S01]  /*05c0*/  FADD.FTZ R7, RZ, R32 ;  /* 0x00000020ff077221 */ /* 0x000fe20000010000 */
[----:B------:R-:W-:-:S03]  /*05d0*/  FFMA.FTZ R25, R32, R32, RZ ;  /* 0x0000002020197223 */ /* 0x000fc600000100ff */
[----:B------:R-:W-:Y:S01]  /*05e0*/  FADD.FTZ R7, R7, R9 ;  /* 0x0000000907077221 */ /* 0x000fe20000010000 */
[C---:B---3--:R-:W-:Y:S01]  /*05f0*/  SHF.L.U32 R27, R12.reuse, 0x10, RZ ;  /* 0x000000100c1b7819 */ /* 0x048fe200000006ff */
[----:B------:R-:W-:Y:S01]  /*0600*/  FFMA.FTZ R9, R9, R9, R25 ;  /* 0x0000000909097223 */ /* 0x000fe20000010019 */
[----:B------:R-:W-:Y:S01]  /*0610*/  SHF.L.U32 R26, R13, 0x10, RZ ;  /* 0x000000100d1a7819 */ /* 0x000fe200000006ff */
[----:B------:R-:W-:Y:S01]  /*0620*/  FADD.FTZ R22, RZ, R33 ;  /* 0x00000021ff167221 */ /* 0x000fe20000010000 */
[----:B------:R-:W-:Y:S01]  /*0630*/  FFMA.FTZ R23, R33, R33, RZ ;  /* 0x0000002121177223 */ /* 0x000fe200000100ff */
[----:B------:R-:W-:Y:S01]  /*0640*/  STL [R1+0x4], R27 ;  /* 0x0000041b01007387 */ /* 0x000fe20000100800 */
[----:B------:R-:W-:Y:S01]  /*0650*/  PRMT R24, R12, 0x7632, R24 ;  /* 0x000076320c187816 */ /* 0x000fe20000000018 */
[--C-:B------:R-:W-:Y:S01]  /*0660*/  FADD.FTZ R22, R22, R8.reuse ;  /* 0x0000000816167221 */ /* 0x100fe20000010000 */
[----:B------:R-:W-:Y:S01]  /*0670*/  FFMA.FTZ R23, R8, R8, R23 ;  /* 0x0000000808177223 */ /* 0x000fe20000010017 */
[----:B------:R0:W-:Y:S01]  /*0680*/  STL [R1+0x8], R26 ;  /* 0x0000081a01007387 */ /* 0x0001e20000100800 */
[----:B------:R-:W-:Y:S01]  /*0690*/  PRMT R8, R13, 0x7632, R8 ;  /* 0x000076320d087816 */ /* 0x000fe20000000008 */
[----:B------:R-:W-:Y:S01]  /*06a0*/  FADD.FTZ R22, R22, R27 ;  /* 0x0000001b16167221 */ /* 0x000fe20000010000 */
[----:B------:R-:W-:Y:S01]  /*06b0*/  SHF.L.U32 R24, R24, 0x10, RZ ;  /* 0x0000001018187819 */ /* 0x000fe200000006ff */
[----:B------:R-:W2:Y:S01]  /*06c0*/  LDL R25, [R1+0x1c] ;  /* 0x00001c0001197983 */ /* 0x000ea20000100800 */
[----:B------:R-:W-:Y:S01]  /*06d0*/  SHF.L.U32 R8, R8, 0x10, RZ ;  /* 0x0000001008087819 */ /* 0x000fe200000006ff */
[----:B------:R-:W-:Y:S01]  /*06e0*/  FFMA.FTZ R23, R27, R27, R23 ;  /* 0x0000001b1b177223 */ /* 0x000fe20000010017 */
[----:B------:R-:W-:Y:S01]  /*06f0*/  FADD.FTZ R7, R7, R26 ;  /* 0x0000001a07077221 */ /* 0x000fe20000010000 */
[----:B------:R-:W-:Y:S01]  /*0700*/  FFMA.FTZ R9, R26, R26, R9 ;  /* 0x0000001a1a097223 */ /* 0x000fe20000010009 */
[----:B------:R-:W-:Y:S01]  /*0710*/  FADD.FTZ R22, R22, R24 ;  /* 0x0000001816167221 */ /* 0x000fe20000010000 */
[--C-:B------:R-:W-:Y:S01]  /*0720*/  FFMA.FTZ R24, R24, R24, R23.reuse ;  /* 0x0000001818187223 */ /* 0x100fe20000010017 */
[----:B------:R-:W-:Y:S01]  /*0730*/  FADD.FTZ R7, R7, R8 ;  /* 0x0000000807077221 */ /* 0x000fe20000010000 */
[C---:B----4-:R-:W-:Y:S01]  /*0740*/  PRMT R23, R15.reuse, 0x7632, R23 ;  /* 0x000076320f177816 */ /* 0x050fe20000000017 */
[----:B------:R-:W-:Y:S01]  /*0750*/  FFMA.FTZ R8, R8, R8, R9 ;  /* 0x0000000808087223 */ /* 0x000fe20000010009 */
[----:B------:R-:W-:Y:S01]  /*0760*/  IMAD.U32 R36, R15, 0x10000, RZ ;  /* 0x000100000f247824 */ /* 0x000fe200078e00ff */
[----:B0-----:R-:W-:-:S02]  /*0770*/  SHF.L.U32 R26, R14, 0x10, RZ ;  /* 0x000000100e1a7819 */ /* 0x001fc400000006ff */
[----:B------:R-:W-:Y:S01]  /*0780*/  PRMT R9, R14, 0x7632, R9 ;  /* 0x000076320e097816 */ /* 0x000fe20000000009 */
[----:B------:R-:W-:Y:S01]  /*0790*/  FADD.FTZ R7, R7, R36 ;  /* 0x0000002407077221 */ /* 0x000fe20000010000 */
[----:B------:R-:W-:Y:S01]  /*07a0*/  SHF.L.U32 R23, R23, 0x10, RZ ;  /* 0x0000001017177819 */ /* 0x000fe200000006ff */
[----:B------:R-:W-:Y:S01]  /*07b0*/  FFMA.FTZ R8, R36, R36, R8 ;  /* 0x0000002424087223 */ /* 0x000fe20000010008 */
[----:B------:R-:W-:Y:S01]  /*07c0*/  SHF.L.U32 R9, R9, 0x10, RZ ;  /* 0x0000001009097819 */ /* 0x000fe200000006ff */
[----:B------:R-:W-:Y:S01]  /*07d0*/  FADD.FTZ R22, R22, R26 ;  /* 0x0000001a16167221 */ /* 0x000fe20000010000 */
[----:B------:R-:W-:Y:S01]  /*07e0*/  FFMA.FTZ R24, R26, R26, R24 ;  /* 0x0000001a1a187223 */ /* 0x000fe20000010018 */
[----:B------:R-:W-:Y:S01]  /*07f0*/  FADD.FTZ R7, R7, R23 ;  /* 0x0000001707077221 */ /* 0x000fe20000010000 */
[----:B------:R-:W-:Y:S01]  /*0800*/  FFMA.FTZ R23, R23, R23, R8 ;  /* 0x0000001717177223 */ /* 0x000fe20000010008 */
[----:B------:R-:W-:Y:S01]  /*0810*/  FADD.FTZ R22, R22, R9 ;  /* 0x0000000916167221 */ /* 0x000fe20000010000 */
[C---:B------:R-:W-:Y:S01]  /*0820*/  SHF.L.U32 R37, R16.reuse, 0x10, RZ ;  /* 0x0000001010257819 */ /* 0x040fe200000006ff */
[----:B------:R-:W-:Y:S01]  /*0830*/  FFMA.FTZ R9, R9, R9, R24 ;  /* 0x0000000909097223 */ /* 0x000fe20000010018 */
[----:B------:R-:W-:-:S03]  /*0840*/  PRMT R8, R16, 0x7632, R8 ;  /* 0x0000763210087816 */ /* 0x000fc60000000008 */
[----:B------:R-:W-:Y:S01]  /*0850*/  FFMA.FTZ R9, R37, R37, R9 ;  /* 0x0000002525097223 */ /* 0x000fe20000010009 */
[----:B------:R-:W-:Y:S01]  /*0860*/  SHF.L.U32 R8, R8, 0x10, RZ ;  /* 0x0000001008087819 */ /* 0x000fe200000006ff */
[----:B------:R-:W-:Y:S01]  /*0870*/  FADD.FTZ R22, R22, R37 ;  /* 0x0000002516167221 */ /* 0x000fe20000010000 */
[----:B------:R-:W-:Y:S03]  /*0880*/  STL [R1], R26 ;  /* 0x0000001a01007387 */ /* 0x000fe60000100800 */
[----:B------:R-:W-:Y:S01]  /*0890*/  FFMA.FTZ R9, R8, R8, R9 ;  /* 0x0000000808097223 */ /* 0x000fe20000010009 */
[----:B------:R-:W-:Y:S01]  /*08a0*/  FADD.FTZ R8, R22, R8 ;  /* 0x0000000816087221 */ /* 0x000fe20000010000 */
[C---:B------:R-:W-:Y:S01]  /*08b0*/  PRMT R22, R17.reuse, 0x7632, R22 ;  /* 0x0000763211167816 */ /* 0x040fe20000000016 */
[----:B------:R-:W-:Y:S01]  /*08c0*/  IMAD.U32 R34, R17, 0x10000, RZ ;  /* 0x0001000011227824 */ /* 0x000fe200078e00ff */
[----:B------:R-:W-:-:S02]  /*08d0*/  ISETP.GT.U32.AND P0, PT, R31, 0x3f, PT ;  /* 0x0000003f1f00780c */ /* 0x000fc40003f04070 */
[----:B------:R-:W-:Y:S01]  /*08e0*/  SHF.L.U32 R22, R22, 0x10, RZ ;  /* 0x0000001016167819 */ /* 0x000fe200000006ff */
[----:B------:R-:W-:Y:S01]  /*08f0*/  FFMA.FTZ R23, R34, R34, R23 ;  /* 0x0000002222177223 */ /* 0x000fe20000010017 */
[----:B------:R-:W-:-:S03]  /*0900*/  FADD.FTZ R7, R7, R34 ;  /* 0x0000002207077221 */ /* 0x000fc60000010000 */
[----:B------:R-:W-:Y:S01]  /*0910*/  FFMA.FTZ R23, R22, R22, R23 ;  /* 0x0000001616177223 */ /* 0x000fe20000010017 */
[----:B------:R-:W-:Y:S01]  /*0920*/  FADD.FTZ R22, R7, R22 ;  /* 0x0000001607167221 */ /* 0x000fe20000010000 */
[----:B------:R-:W-:Y:S01]  /*0930*/  BSSY B0, `(.L_x_1424) ;  /* 0x00000a3000007945 */ /* 0x000fe20003800000 */
[----:B--2---:R0:W-:Y:S04]  /*0940*/  STS.64 [R25], R8 ;  /* 0x0000000819007388 */ /* 0x0041e80000000a00 */
[----:B------:R1:W-:Y:S01]  /*0950*/  STS.64 [R25+0x1680], R22 ;  /* 0x0016801619007388 */ /* 0x0003e20000000a00 */
[----:B0-----:R-:W-:Y:S02]  /*0960*/  MOV R8, RZ ;  /* 0x000000ff00087202 */ /* 0x001fe40000000f00 */
[----:B------:R-:W-:Y:S01]  /*0970*/  MOV R9, RZ ;  /* 0x000000ff00097202 */ /* 0x000fe20000000f00 */
[----:B------:R-:W-:Y:S06]  /*0980*/  BAR.SYNC.DEFER_BLOCKING 0x0 ;  /* 0x0000000000007b1d */ /* 0x000fec0000010000 */
[----:B-1----:R-:W-:Y:S05]  /*0990*/  @P0 BRA `(.L_x_1425) ;  /* 0x0000000800700947 */ /* 0x002fea0003800000 */
[----:B------:R-:W0:Y:S01]  /*09a0*/  S2R R23, SR_CgaCtaId ;  /* 0x0000000000177919 */ /* 0x000e220000008800 */
[----:B------:R-:W-:Y:S01]  /*09b0*/  SHF.R.U32.HI R7, RZ, 0x1, R31 ;  /* 0x00000001ff077819 */ /* 0x000fe2000001161f */
[----:B------:R-:W-:Y:S01]  /*09c0*/  IMAD.SHL.U32 R25, R31, 0x8, RZ ;  /* 0x000000081f197824 */ /* 0x000fe200078e00ff */
[----:B------:R-:W-:-:S03]  /*09d0*/  MOV R24, 0x400 ;  /* 0x0000040000187802 */ /* 0x000fc60000000f00 */
[----:B------:R-:W-:Y:S01]  /*09e0*/  IMAD R7, R7, 0x1e, RZ ;  /* 0x0000001e07077824 */ /* 0x000fe200078e02ff */
[----:B------:R-:W-:-:S03]  /*09f0*/  LOP3.LUT R25, R25, 0x8, RZ, 0xc0, !PT ;  /* 0x0000000819197812 */ /* 0x000fc600078ec0ff */
[C---:B------:R-:W-:Y:S01]  /*0a00*/  VIADD R26, R7.reuse, 0x16 ;  /* 0x00000016071a7836 */ /* 0x040fe20000000000 */
[----:B------:R-:W-:Y:S02]  /*0a10*/  IADD3 R22, R7, 0x2, RZ ;  /* 0x0000000207167810 */ /* 0x000fe40007ffe0ff */
[----:B------:R-:W-:Y:S02]  /*0a20*/  SHF.R.U32.HI R8, RZ, 0x1, R7 ;  /* 0x00000001ff087819 */ /* 0x000fe40000011607 */
[--C-:B------:R-:W-:Y:S02]  /*0a30*/  SHF.R.U32.HI R9, RZ, 0x1, R22.reuse ;  /* 0x00000001ff097819 */ /* 0x100fe40000011616 */
[----:B------:R-:W-:Y:S02]  /*0a40*/  SHF.R.U32.HI R22, RZ, 0x2, R22 ;  /* 0x00000002ff167819 */ /* 0x000fe40000011616 */
[----:B------:R-:W-:Y:S02]  /*0a50*/  LOP3.LUT R9, R9, 0x1, RZ, 0xc0, !PT ;  /* 0x0000000109097812 */ /* 0x000fe400078ec0ff */
[----:B------:R-:W-:-:S02]  /*0a60*/  LOP3.LUT R8, R8, 0x1, RZ, 0xc0, !PT ;  /* 0x0000000108087812 */ /* 0x000fc400078ec0ff */
[----:B------:R-:W-:Y:S01]  /*0a70*/  IADD3 R27, R7, 0x18, RZ ;  /* 0x00000018071b7810 */ /* 0x000fe20007ffe0ff */
[----:B------:R-:W-:Y:S01]  /*0a80*/  IMAD R22, R9, 0xf0, R22 ;  /* 0x000000f009167824 */ /* 0x000fe200078e0216 */
[----:B------:R-:W-:Y:S02]  /*0a90*/  SHF.R.U32.HI R9, RZ, 0x2, R7 ;  /* 0x00000002ff097819 */ /* 0x000fe40000011607 */
[----:B------:R-:W-:-:S03]  /*0aa0*/  IADD3 R29, R7, 0x1c, RZ ;  /* 0x0000001c071d7810 */ /* 0x000fc60007ffe0ff */
[----:B------:R-:W-:Y:S01]  /*0ab0*/  IMAD R8, R8, 0xf0, R9 ;  /* 0x000000f008087824 */ /* 0x000fe200078e0209 */
[----:B0-----:R-:W-:-:S05]  /*0ac0*/  LEA R24, R23, R24, 0x18 ;  /* 0x0000001817187211 */ /* 0x001fca00078ec0ff */
[--C-:B------:R-:W-:Y:S02]  /*0ad0*/  IMAD R8, R8, 0x18, R24.reuse ;  /* 0x0000001808087824 */ /* 0x100fe400078e0218 */
[----:B------:R-:W-:-:S03]  /*0ae0*/  IMAD R22, R22, 0x18, R24 ;  /* 0x0000001816167824 */ /* 0x000fc600078e0218 */
[----:B------:R-:W-:Y:S02]  /*0af0*/  IADD3 R8, R8, R25, RZ ;  /* 0x0000001908087210 */ /* 0x000fe40007ffe0ff */
[----:B------:R-:W-:-:S04]  /*0b00*/  IADD3 R22, R25, R22, RZ ;  /* 0x0000001619167210 */ /* 0x000fc80007ffe0ff */
[----:B------:R-:W0:Y:S04]  /*0b10*/  LDS.64 R8, [R8] ;  /* 0x0000000008087984 */ /* 0x000e280000000a00 */
        /* <DEDUP_REMOVED lines=9> */
[----:B------:R-:W-:-:S04]  /*0bb0*/  IMAD R8, R8, 0xf0, R9 ;  /* 0x000000f008087824 */ /* 0x000fc800078e0209 */
[----:B------:R-:W-:-:S05]  /*0bc0*/  IMAD R8, R8, 0x18, R24 ;  /* 0x0000001808087824 */ /* 0x000fca00078e0218 */
        /* <DEDUP_REMOVED lines=29> */
[----:B------:R-:W-:-:S04]  /*0da0*/  IMAD R8, R8, 0x18, R24 ;  /* 0x0000001808087824 */ /* 0x000fc800078e0218 */
        /* <DEDUP_REMOVED lines=49> */
[--C-:B------:R-:W-:Y:S02]  /*10c0*/  SHF.R.U32.HI R9, RZ, 0x1, R26.reuse ;  /* 0x00000001ff097819 */ /* 0x100fe4000001161a */
[----:B------:R-:W-:Y:S01]  /*10d0*/  SHF.R.U32.HI R26, RZ, 0x2, R26 ;  /* 0x00000002ff1a7819 */ /* 0x000fe2000001161a */
[----:B------:R-:W-:Y:S01]  /*10e0*/  IMAD R8, R8, 0x18, R24 ;  /* 0x0000001808087824 */ /* 0x000fe200078e0218 */
[----:B------:R-:W-:-:S04]  /*10f0*/  LOP3.LUT R9, R9, 0x1, RZ, 0xc0, !PT ;  /* 0x0000000109097812 */ /* 0x000fc800078ec0ff */
[----:B------:R-:W-:Y:S01]  /*1100*/  IADD3 R8, R25, R8, RZ ;  /* 0x0000000819087210 */ /* 0x000fe20007ffe0ff */
[----:B------:R-:W-:Y:S01]  /*1110*/  IMAD R26, R9, 0xf0, R26 ;  /* 0x000000f0091a7824 */ /* 0x000fe200078e021a */
[--C-:B------:R-:W-:Y:S02]  /*1120*/  SHF.R.U32.HI R9, RZ, 0x1, R27.reuse ;  /* 0x00000001ff097819 */ /* 0x100fe4000001161b */
[----:B------:R-:W-:Y:S01]  /*1130*/  SHF.R.U32.HI R27, RZ, 0x2, R27 ;  /* 0x00000002ff1b7819 */ /* 0x000fe2000001161b */
[----:B------:R-:W-:Y:S01]  /*1140*/  IMAD R26, R26, 0x18, R24 ;  /* 0x000000181a1a7824 */ /* 0x000fe200078e0218 */
[----:B------:R-:W-:-:S03]  /*1150*/  LOP3.LUT R9, R9, 0x1, RZ, 0xc0, !PT ;  /* 0x0000000109097812 */ /* 0x000fc600078ec0ff */
[----:B------:R-:W-:Y:S02]  /*1160*/  IMAD.IADD R26, R25, 0x1, R26 ;  /* 0x00000001191a7824 */ /* 0x000fe400078e021a */
[----:B------:R-:W-:Y:S01]  /*1170*/  IMAD R27, R9, 0xf0, R27 ;  /* 0x000000f0091b7824 */ /* 0x000fe200078e021b */
[----:B------:R-:W-:-:S03]  /*1180*/  IADD3 R9, R7, 0x1a, RZ ;  /* 0x0000001a07097810 */ /* 0x000fc60007ffe0ff */
[----:B------:R-:W-:Y:S01]  /*1190*/  IMAD R27, R27, 0x18, R24 ;  /* 0x000000181b1b7824 */ /* 0x000fe200078e0218 */
        /* <DEDUP_REMOVED lines=9> */
[----:B------:R-:W-:-:S04]  /*1230*/  IMAD R9, R9, 0xf0, R29 ;  /* 0x000000f009097824 */ /* 0x000fc800078e021d */
[----:B------:R-:W-:Y:S01]  /*1240*/  IMAD R9, R9, 0x18, R24 ;  /* 0x0000001809097824 */ /* 0x000fe200078e0218 */
[----:B------:R-:W-:-:S04]  /*1250*/  IADD3 R24, R25, R27, RZ ;  /* 0x0000001b19187210 */ /* 0x000fc80007ffe0ff */
[----:B------:R-:W-:Y:S02]  /*1260*/  IADD3 R25, R25, R9, RZ ;  /* 0x0000000919197210 */ /* 0x000fe40007ffe0ff */
[----:B------:R-:W0:Y:S02]  /*1270*/  LDS.64 R8, [R8] ;  /* 0x0000000008087984 */ /* 0x000e240000000a00 */
[----:B0-----:R-:W-:Y:S01]  /*1280*/  FADD.FTZ R8, R22, R8 ;  /* 0x0000000816087221 */ /* 0x001fe20000010000 */
[----:B------:R-:W-:Y:S02]  /*1290*/  FADD.FTZ R27, R23, R9 ;  /* 0x00000009171b7221 */ /* 0x000fe40000010000 */
[----:B------:R-:W0:Y:S02]  /*12a0*/  LDS.64 R22, [R26] ;  /* 0x000000001a167984 */ /* 0x000e240000000a00 */
[----:B0-----:R-:W-:Y:S01]  /*12b0*/  FADD.FTZ R22, R8, R22 ;  /* 0x0000001608167221 */ /* 0x001fe20000010000 */
[----:B------:R-:W-:Y:S01]  /*12c0*/  FADD.FTZ R27, R27, R23 ;  /* 0x000000171b1b7221 */ /* 0x000fe20000010000 */
[----:B------:R-:W0:Y:S04]  /*12d0*/  LDS.64 R8, [R24] ;  /* 0x0000000018087984 */ /* 0x000e280000000a00 */
[----:B------:R-:W-:Y:S01]  /*12e0*/  LDS.64 R24, [R25] ;  /* 0x0000000019187984 */ /* 0x000fe20000000a00 */
[----:B0-----:R-:W-:Y:S01]  /*12f0*/  FADD.FTZ R8, R22, R8 ;  /* 0x0000000816087221 */ /* 0x001fe20000010000 */
[----:B------:R-:W-:-:S02]  /*1300*/  FADD.FTZ R9, R27, R9 ;  /* 0x000000091b097221 */ /* 0x000fc40000010000 */
[----:B------:R-:W0:Y:S02]  /*1310*/  LDS.64 R22, [R7] ;  /* 0x0000000007167984 */ /* 0x000e240000000a00 */
[----:B0-----:R-:W-:Y:S01]  /*1320*/  FADD.FTZ R8, R8, R22 ;  /* 0x0000001608087221 */ /* 0x001fe20000010000 */
[----:B------:R-:W-:-:S03]  /*1330*/  FADD.FTZ R9, R9, R23 ;  /* 0x0000001709097221 */ /* 0x000fc60000010000 */
[----:B------:R-:W-:Y:S01]  /*1340*/  FADD.FTZ R8, R8, R24 ;  /* 0x0000001808087221 */ /* 0x000fe20000010000 */
[----:B------:R-:W-:-:S07]  /*1350*/  FADD.FTZ R9, R9, R25 ;  /* 0x0000001909097221 */ /* 0x000fce0000010000 */
.L_x_1425:
[----:B------:R-:W-:Y:S05]  /*1360*/  BSYNC B0 ;  /* 0x0000000000007941 */ /* 0x000fea0003800000 */
.L_x_1424:
[----:B------:R-:W0:Y:S01]  /*1370*/  SHFL.BFLY PT, R22, R8, 0x1, 0x1f ;  /* 0x0c201f0008167f89 */ /* 0x000e2200000e0000 */
[C---:B------:R-:W-:Y:S01]  /*1380*/  LOP3.LUT P1, RZ, R31.reuse, 0xffffffc1, RZ, 0xc0, !PT ;  /* 0xffffffc11fff7812 */ /* 0x040fe2000782c0ff */
[----:B------:R-:W-:Y:S01]  /*1390*/  BSSY B0, `(.L_x_1426) ;  /* 0x0000012000007945 */ /* 0x000fe20003800000 */
[C---:B------:R-:W-:Y:S01]  /*13a0*/  ISETP.NE.AND P2, PT, R31.reuse, RZ, PT ;  /* 0x000000ff1f00720c */ /* 0x040fe20003f45270 */
[----:B------:R-:W1:Y:S01]  /*13b0*/  SHFL.BFLY PT, R7, R9, 0x1, 0x1f ;  /* 0x0c201f0009077f89 */ /* 0x000e6200000e0000 */
[----:B------:R-:W-:Y:S01]  /*13c0*/  ISETP.GT.U32.AND P0, PT, R31, 0xff, PT ;  /* 0x000000ff1f00780c */ /* 0x000fe20003f04070 */
[----:B------:R-:W2:Y:S01]  /*13d0*/  S2R R24, SR_CTAID.Y ;  /* 0x0000000000187919 */ /* 0x000ea20000002600 */
[----:B0-----:R-:W-:Y:S01]  /*13e0*/  FADD.FTZ R8, R22, R8 ;  /* 0x0000000816087221 */ /* 0x001fe20000010000 */
[----:B-1----:R-:W-:-:S06]  /*13f0*/  FADD.FTZ R9, R7, R9 ;  /* 0x0000000907097221 */ /* 0x002fcc0000010000 */
[----:B------:R-:W-:Y:S05]  /*1400*/  @P1 BRA `(.L_x_1427) ;  /* 0x0000000000281947 */ /* 0x000fea0003800000 */
[----:B------:R-:W2:Y:S01]  /*1410*/  LDC R22, c[0x0][0x10] ;  /* 0x00000400ff167b82 */ /* 0x000ea20000000800 */
[----:B------:R-:W-:-:S04]  /*1420*/  SHF.R.U32.HI R7, RZ, 0x1, R31 ;  /* 0x00000001ff077819 */ /* 0x000fc8000001161f */
[----:B------:R-:W-:-:S04]  /*1430*/  SHF.L.U32 R7, R7, 0x7, RZ ;  /* 0x0000000707077819 */ /* 0x000fc800000006ff */
[----:B------:R-:W-:Y:S01]  /*1440*/  LOP3.LUT R7, R7, 0xffffff80, R30, 0xe2, !PT ;  /* 0xffffff8007077812 */ /* 0x000fe200078ee21e */
[----:B--2---:R-:W-:-:S04]  /*1450*/  IMAD R22, R22, UR4, R24 ;  /* 0x0000000416167c24 */ /* 0x004fc8000f8e0218 */
[----:B------:R-:W-:Y:S02]  /*1460*/  IMAD R7, R22, 0x1000, R7 ;  /* 0x0000100016077824 */ /* 0x000fe400078e0207 */
[----:B------:R-:W0:Y:S03]  /*1470*/  LDC.64 R22, c[0x0][0x248] ;  /* 0x00009200ff167b82 */ /* 0x000e260000000a00 */
[----:B------:R-:W-:-:S05]  /*1480*/  SHF.L.U32 R7, R7, 0x1, RZ ;  /* 0x0000000107077819 */ /* 0x000fca00000006ff */
[----:B0-----:R-:W-:-:S05]  /*1490*/  IMAD.WIDE.U32 R22, R7, 0x4, R22 ;  /* 0x0000000407167825 */ /* 0x001fca00078e0016 */
[----:B------:R0:W-:Y:S02]  /*14a0*/  STG.E.64 desc[UR6][R22.64], R8 ;  /* 0x0000000816007986 */ /* 0x0001e4000c101b06 */
.L_x_1427:
[----:B------:R-:W-:Y:S05]  /*14b0*/  BSYNC B0 ;  /* 0x0000000000007941 */ /* 0x000fea0003800000 */
.L_x_1426:
[----:B------:R-:W-:Y:S06]  /*14c0*/  BAR.SYNC.DEFER_BLOCKING 0x0 ;  /* 0x0000000000007b1d */ /* 0x000fec0000010000 */
[----:B------:R-:W-:Y:S05]  /*14d0*/  @P2 BRA `(.L_x_1428) ;  /* 0x00000000003c2947 */ /* 0x000fea0003800000 */
[----:B0-----:R-:W2:Y:S01]  /*14e0*/  LDC.64 R8, c[0x0][0x250] ;  /* 0x00009400ff087b82 */ /* 0x001ea20000000a00 */
[----:B------:R-:W-:Y:S02]  /*14f0*/  ISETP.NE.AND P1, PT, R30, RZ, PT ;  /* 0x000000ff1e00720c */ /* 0x000fe40003f25270 */
[----:B------:R-:W-:-:S04]  /*1500*/  MOV R7, 0x7fffff81 ;  /* 0x7fffff8100077802 */ /* 0x000fc80000000f00 */
[----:B------:R-:W-:Y:S01]  /*1510*/  SEL R7, R7, 0x1, !P1 ;  /* 0x0000000107077807 */ /* 0x000fe20004800000 */
[----:B--2---:R-:W-:Y:S01]  /*1520*/  IMAD.WIDE.U32 R8, R24, 0x4, R8 ;  /* 0x0000000418087825 */ /* 0x004fe200078e0008 */
[----:B------:R-:W-:Y:S06]  /*1530*/  MEMBAR.ALL.GPU ;  /* 0x0000000000007992 */ /* 0x000fec000000a000 */
[----:B------:R-:W-:-:S00]  /*1540*/  ERRBAR ;  /* 0x00000000000079ab */ /* 0x000fc00000000000 */
[----:B------:R-:W-:Y:S06]  /*1550*/  CGAERRBAR ;  /* 0x00000000000075ab */ /* 0x000fec0000000000 */
[----:B------:R0:W5:Y:S02]  /*1560*/  ATOM.E.ADD.STRONG.GPU PT, R7, desc[UR6][R8.64], R7 ;  /* 0x000000070807798a */ /* 0x00016400081ee1c6 */
.L_x_1429:
[----:B------:R-:W2:Y:S04]  /*1570*/  LD.E.STRONG.GPU R22, desc[UR6][R8.64] ;  /* 0x0000000608167980 */ /* 0x000ea8000c10f900 */
[----:B--2---:R-:W-:Y:S01]  /*1580*/  CCTL.IVALL ;  /* 0x00000000ff00798f */ /* 0x004fe20002000000 */
[----:B------:R-:W-:Y:S05]  /*1590*/  YIELD ;  /* 0x0000000000007946 */ /* 0x000fea0003800000 */
[----:B-----5:R-:W-:-:S04]  /*15a0*/  LOP3.LUT R22, R22, R7, RZ, 0x3c, !PT ;  /* 0x0000000716167212 */ /* 0x020fc800078e3cff */
[----:B------:R-:W-:-:S13]  /*15b0*/  ISETP.GT.AND P1, PT, R22, -0x1, PT ;  /* 0xffffffff1600780c */ /* 0x000fda0003f24270 */
[----:B------:R-:W-:Y:S05]  /*15c0*/  @P1 BRA `(.L_x_1429) ;  /* 0xfffffffc00e81947 */ /* 0x000fea000383ffff */
.L_x_1428:
[----:B------:R-:W-:Y:S05]  /*15d0*/  WARPSYNC.ALL ;  /* 0x0000000000007948 */ /* 0x000fea0003800000 */
[----:B------:R-:W-:Y:S01]  /*15e0*/  BAR.SYNC.DEFER_BLOCKING 0x0 ;  /* 0x0000000000007b1d */ /* 0x000fe20000010000 */
[----:B0-----:R-:W-:-:S05]  /*15f0*/  CS2R R8, SRZ ;  /* 0x0000000000087805 */ /* 0x001fca000001ff00 */
[----:B------:R-:W-:Y:S04]  /*1600*/  BSSY B0, `(.L_x_1430) ;  /* 0x000005e000007945 */ /* 0x000fe80003800000 */
[----:B------:R-:W-:Y:S05]  /*1610*/  @P0 BRA `(.L_x_1431) ;  /* 0x0000000400700947 */ /* 0x000fea0003800000 */
[----:B------:R-:W0:Y:S01]  /*1620*/  S2R R22, SR_TID.X ;  /* 0x0000000000167919 */ /* 0x000e220000002100 */
[----:B------:R-:W1:Y:S01]  /*1630*/  LDC R7, c[0x0][0x10] ;  /* 0x00000400ff077b82 */ /* 0x000e620000000800 */
[----:B------:R-:W1:Y:S01]  /*1640*/  S2R R23, SR_CTAID.Y ;  /* 0x0000000000177919 */ /* 0x000e620000002600 */
[----:B------:R3:W-:Y:S06]  /*1650*/  STL.64 [R1+0x28], R2 ;  /* 0x0000280201007387 */ /* 0x0007ec0000100a00 */
[----:B---3--:R-:W3:Y:S01]  /*1660*/  LDC.64 R2, c[0x0][0x248] ;  /* 0x00009200ff027b82 */ /* 0x008ee20000000a00 */
[----:B0-----:R-:W-:-:S02]  /*1670*/  SHF.L.U32 R8, R22, 0x4, RZ ;  /* 0x0000000416087819 */ /* 0x001fc400000006ff */
[----:B------:R-:W-:Y:S01]  /*1680*/  LOP3.LUT R9, R22, 0x7, RZ, 0xc0, !PT ;  /* 0x0000000716097812 */ /* 0x000fe200078ec0ff */
[----:B-1----:R-:W-:Y:S01]  /*1690*/  IMAD R7, R7, UR4, R23 ;  /* 0x0000000407077c24 */ /* 0x002fe2000f8e0217 */
[----:B------:R-:W-:-:S04]  /*16a0*/  LOP3.LUT R8, R8, 0x7fffff80, RZ, 0xc0, !PT ;  /* 0x7fffff8008087812 */ /* 0x000fc800078ec0ff */
[----:B------:R-:W-:-:S05]  /*16b0*/  LEA R7, R7, R8, 0xc ;  /* 0x0000000807077211 */ /* 0x000fca00078e60ff */
[----:B------:R-:W-:-:S05]  /*16c0*/  IMAD.IADD R7, R7, 0x1, R9 ;  /* 0x0000000107077824 */ /* 0x000fca00078e0209 */
[----:B------:R-:W-:-:S04]  /*16d0*/  SHF.L.U32 R7, R7, 0x1, RZ ;  /* 0x0000000107077819 */ /* 0x000fc800000006ff */
[C---:B--2---:R-:W-:Y:S01]  /*16e0*/  IADD3 R24, R7.reuse, 0x10, RZ ;  /* 0x0000001007187810 */ /* 0x044fe20007ffe0ff */
[C---:B---3--:R-:W-:Y:S01]  /*16f0*/  IMAD.WIDE.U32 R8, R7.reuse, 0x4, R2 ;  /* 0x0000000407087825 */ /* 0x048fe200078e0002 */
[----:B------:R-:W-:-:S03]  /*1700*/  IADD3 R22, R7, 0x20, RZ ;  /* 0x0000002007167810 */ /* 0x000fc60007ffe0ff */
        /* <DEDUP_REMOVED lines=33> */
[----:B--2---:R-:W-:-:S04]  /*1920*/  FADD.FTZ R24, R24, R22 ;  /* 0x0000001618187221 */ /* 0x004fc80000010000 */
[----:B---3--:R-:W-:Y:S01]  /*1930*/  FADD.FTZ R8, R8, R24 ;  /* 0x0000001808087221 */ /* 0x008fe20000010000 */
[----:B------:R-:W-:Y:S02]  /*1940*/  VIADD R24, R7, 0x90 ;  /* 0x0000009007187836 */ /* 0x000fe40000000000 */
[----:B------:R-:W-:Y:S01]  /*1950*/  FADD.FTZ R30, R25, R23 ;  /* 0x00000017191e7221 */ /* 0x000fe20000010000 */
[----:B------:R-:W-:Y:S01]  /*1960*/  IADD3 R22, R7, 0xa0, RZ ;  /* 0x000000a007167810 */ /* 0x000fe20007ffe0ff */
        /* <DEDUP_REMOVED lines=9> */
[----:B------:R-:W-:Y:S01]  /*1a00*/  FADD.FTZ R9, R27, R9 ;  /* 0x000000091b097221 */ /* 0x000fe20000010000 */
[C---:B------:R-:W-:Y:S01]  /*1a10*/  IADD3 R30, R7.reuse, 0xe0, RZ ;  /* 0x000000e0071e7810 */ /* 0x040fe20007ffe0ff */
[----:B------:R-:W-:-:S04]  /*1a20*/  VIADD R28, R7, 0xf0 ;  /* 0x000000f0071c7836 */ /* 0x000fc80000000000 */
[----:B------:R-:W-:-:S04]  /*1a30*/  IMAD.WIDE.U32 R30, R30, 0x4, R2 ;  /* 0x000000041e1e7825 */ /* 0x000fc800078e0002 */
[----:B------:R-:W-:Y:S02]  /*1a40*/  IMAD.WIDE.U32 R28, R28, 0x4, R2 ;  /* 0x000000041c1c7825 */ /* 0x000fe400078e0002 */
[----:B------:R-:W4:Y:S04]  /*1a50*/  LDG.E.64 R30, desc[UR6][R30.64] ;  /* 0x000000061e1e7981 */ /* 0x000f28000c1e1b00 */
[----:B------:R-:W4:Y:S01]  /*1a60*/  LDG.E.64 R28, desc[UR6][R28.64] ;  /* 0x000000061c1c7981 */ /* 0x000f22000c1e1b00 */
[----:B--2---:R-:W-:Y:S01]  /*1a70*/  FADD.FTZ R35, R25, R9 ;  /* 0x0000000919237221 */ /* 0x004fe20000010000 */
[----:B------:R-:W-:Y:S01]  /*1a80*/  FADD.FTZ R8, R24, R8 ;  /* 0x0000000818087221 */ /* 0x000fe20000010000 */
[C---:B------:R-:W-:Y:S01]  /*1a90*/  IADD3 R9, R7.reuse, 0xc0, RZ ;  /* 0x000000c007097810 */ /* 0x040fe20007ffe0ff */
[----:B------:R-:W-:Y:S01]  /*1aa0*/  IMAD.WIDE.U32 R24, R26, 0x4, R2 ;  /* 0x000000041a187825 */ /* 0x000fe200078e0002 */
[----:B------:R-:W-:-:S03]  /*1ab0*/  IADD3 R26, R7, 0xd0, RZ ;  /* 0x000000d0071a7810 */ /* 0x000fc60007ffe0ff */
[----:B---3--:R-:W-:Y:S01]  /*1ac0*/  FADD.FTZ R22, R22, R8 ;  /* 0x0000000816167221 */ /* 0x008fe20000010000 */
[--C-:B------:R-:W-:Y:S01]  /*1ad0*/  IMAD.WIDE.U32 R8, R9, 0x4, R2.reuse ;  /* 0x0000000409087825 */ /* 0x100fe200078e0002 */
[----:B------:R-:W2:Y:S03]  /*1ae0*/  LDG.E.64 R24, desc[UR6][R24.64] ;  /* 0x0000000618187981 */ /* 0x000ea6000c1e1b00 */
[----:B------:R-:W-:Y:S02]  /*1af0*/  IMAD.WIDE.U32 R26, R26, 0x4, R2 ;  /* 0x000000041a1a7825 */ /* 0x000fe400078e0002 */
[----:B------:R-:W3:Y:S04]  /*1b00*/  LDG.E.64 R8, desc[UR6][R8.64] ;  /* 0x0000000608087981 */ /* 0x000ee8000c1e1b00 */
        /* <DEDUP_REMOVED lines=10> */
[----:B------:R-:W-:Y:S01]  /*1bb0*/  FADD.FTZ R9, R31, R9 ;  /* 0x000000091f097221 */ /* 0x000fe20000010000 */
[----:B------:R-:W-:-:S03]  /*1bc0*/  FADD.FTZ R8, R28, R8 ;  /* 0x000000081c087221 */ /* 0x000fc60000010000 */
[----:B0-----:R-:W-:-:S07]  /*1bd0*/  FADD.FTZ R9, R29, R9 ;  /* 0x000000091d097221 */ /* 0x001fce0000010000 */
.L_x_1431:
[----:B------:R-:W-:Y:S05]  /*1be0*/  BSYNC B0 ;  /* 0x0000000000007941 */ /* 0x000fea0003800000 */
.L_x_1430:
[----:B------:R-:W0:Y:S01]  /*1bf0*/  SHFL.BFLY PT, R22, R8, 0x4, 0x1f ;  /* 0x0c801f0008167f89 */ /* 0x000e2200000e0000 */
[----:B------:R-:W-:Y:S01]  /*1c00*/  ULDC.64 UR8, c[0x0][0x240] ;  /* 0x0000900000087ab9 */ /* 0x000fe20000000a00 */
[----:B------:R-:W-:Y:S01]  /*1c10*/  PRMT R16, R14, 0x7632, R16 ;  /* 0x000076320e107816 */ /* 0x000fe20000000010 */
[----:B------:R-:W-:Y:S01]  /*1c20*/  BSSY B0, `(.L_x_1432) ;  /* 0x000002e000007945 */ /* 0x000fe20003800000 */
[----:B------:R-:W1:Y:S01]  /*1c30*/  SHFL.BFLY PT, R7, R9, 0x4, 0x1f ;  /* 0x0c801f0009077f89 */ /* 0x000e6200000e0000 */
[----:B------:R-:W-:Y:S02]  /*1c40*/  ISETP.EQ.U32.AND P1, PT, RZ, UR8, PT ;  /* 0x00000008ff007c0c */ /* 0x000fe4000bf22070 */
[----:B------:R-:W-:Y:S01]  /*1c50*/  PRMT R17, R15, 0x7632, R17 ;  /* 0x000076320f117816 */ /* 0x000fe20000000011 */
[----:B------:R-:W3:Y:S01]  /*1c60*/  S2R R27, SR_TID.X ;  /* 0x00000000001b7919 */ /* 0x000ee20000002100 */
[----:B------:R-:W-:Y:S02]  /*1c70*/  PRMT R26, R10, 0x7632, R26 ;  /* 0x000076320a1a7816 */ /* 0x000fe4000000001a */
[----:B------:R-:W-:Y:S01]  /*1c80*/  PRMT R11, R11, 0x7632, R11 ;  /* 0x000076320b0b7816 */ /* 0x000fe2000000000b */
[----:B------:R-:W4:Y:S01]  /*1c90*/  S2R R28, SR_CTAID.X ;  /* 0x00000000001c7919 */ /* 0x000f220000002500 */
[----:B------:R-:W-:-:S02]  /*1ca0*/  PRMT R10, R13, 0x7632, R10 ;  /* 0x000076320d0a7816 */ /* 0x000fc4000000000a */
[----:B------:R-:W-:Y:S02]  /*1cb0*/  PRMT R23, R17, 0x7632, R23 ;  /* 0x0000763211177816 */ /* 0x000fe40000000017 */
[----:B-----5:R-:W-:Y:S02]  /*1cc0*/  PRMT R15, R18, 0x7632, R15 ;  /* 0x00007632120f7816 */ /* 0x020fe4000000000f */
[----:B--2---:R-:W-:Y:S02]  /*1cd0*/  PRMT R24, R19, 0x7632, R24 ;  /* 0x0000763213187816 */ /* 0x004fe40000000018 */
[----:B------:R-:W-:Y:S02]  /*1ce0*/  PRMT R14, R20, 0x7632, R14 ;  /* 0x00007632140e7816 */ /* 0x000fe4000000000e */
[----:B------:R-:W-:Y:S01]  /*1cf0*/  PRMT R25, R21, 0x7632, R25 ;  /* 0x0000763215197816 */ /* 0x000fe20000000019 */
[----:B0-----:R-:W-:Y:S01]  /*1d00*/  FADD.FTZ R8, R22, R8 ;  /* 0x0000000816087221 */ /* 0x001fe20000010000 */
[----:B-1----:R-:W-:-:S04]  /*1d10*/  FADD.FTZ R7, R7, R9 ;  /* 0x0000000907077221 */ /* 0x002fc80000010000 */
[----:B------:R-:W0:Y:S04]  /*1d20*/  SHFL.BFLY PT, R22, R8, 0x2, 0x1f ;  /* 0x0c401f0008167f89 */ /* 0x000e2800000e0000 */
[----:B------:R-:W1:Y:S01]  /*1d30*/  SHFL.BFLY PT, R9, R7, 0x2, 0x1f ;  /* 0x0c401f0007097f89 */ /* 0x000e6200000e0000 */
[----:B---3--:R-:W-:Y:S01]  /*1d40*/  LOP3.LUT P0, RZ, R27, 0xffffff07, RZ, 0xc0, !PT ;  /* 0xffffff071bff7812 */ /* 0x008fe2000780c0ff */
[----:B0-----:R-:W-:Y:S01]  /*1d50*/  FADD.FTZ R22, R8, R22 ;  /* 0x0000001608167221 */ /* 0x001fe20000010000 */
[----:B-1----:R-:W-:-:S04]  /*1d60*/  FADD.FTZ R9, R7, R9 ;  /* 0x0000000907097221 */ /* 0x002fc80000010000 */
[----:B------:R-:W0:Y:S04]  /*1d70*/  SHFL.BFLY PT, R8, R22, 0x1, 0x1f ;  /* 0x0c201f0016087f89 */ /* 0x000e2800000e0000 */
[----:B------:R-:W1:Y:S01]  /*1d80*/  SHFL.BFLY PT, R7, R9, 0x1, 0x1f ;  /* 0x0c201f0009077f89 */ /* 0x000e6200000e0000 */
[----:B0-----:R-:W-:Y:S01]  /*1d90*/  FADD.FTZ R8, R22, R8 ;  /* 0x0000000816087221 */ /* 0x001fe20000010000 */
[----:B------:R-:W-:-:S03]  /*1da0*/  PRMT R22, R16, 0x7632, R22 ;  /* 0x0000763210167816 */ /* 0x000fc60000000016 */
[----:B------:R-:W-:Y:S01]  /*1db0*/  @!P0 FMUL.FTZ R8, R8, 3.2552085031056776643e-05 ;  /* 0x3808888908088820 */ /* 0x000fe20000410000 */
[----:B-1----:R-:W-:-:S03]  /*1dc0*/  FADD.FTZ R7, R9, R7 ;  /* 0x0000000709077221 */ /* 0x002fc60000010000 */
[----:B------:R-:W-:-:S04]  /*1dd0*/  @!P0 FMUL.FTZ R9, R8, R8 ;  /* 0x0000000808098220 */ /* 0x000fc80000410000 */
[----:B------:R-:W-:Y:S01]  /*1de0*/  @!P0 FFMA.FTZ R9, R7, 3.2552085031056776643e-05, -R9 ;  /* 0x3808888907098823 */ /* 0x000fe20000010809 */
[----:B------:R-:W-:-:S04]  /*1df0*/  @!P0 LOP3.LUT R7, R27, 0xfffffff8, RZ, 0xc0, !PT ;  /* 0xfffffff81b078812 */ /* 0x000fc800078ec0ff */
[----:B------:R-:W-:-:S05]  /*1e00*/  @!P0 FMNMX.FTZ R9, RZ, R9, !PT ;  /* 0x00000009ff098209 */ /* 0x000fca0007810000 */
[----:B------:R0:W-:Y:S01]  /*1e10*/  @!P0 STS.64 [R7+UR5], R8 ;  /* 0x0000000807008988 */ /* 0x0001e20008000a05 */
[----:B------:R-:W-:Y:S01]  /*1e20*/  BAR.SYNC.DEFER_BLOCKING 0x0 ;  /* 0x0000000000007b1d */ /* 0x000fe20000010000 */
[----:B----4-:R-:W-:-:S04]  /*1e30*/  LOP3.LUT P0, RZ, R28, 0x7f, RZ, 0xc0, !PT ;  /* 0x0000007f1cff7812 */ /* 0x010fc8000780c0ff */
[----:B------:R-:W-:Y:S02]  /*1e40*/  ISETP.GT.U32.OR P0, PT, R27, 0x1f, P0 ;  /* 0x0000001f1b00780c */ /* 0x000fe40000704470 */
[----:B0-----:R-:W-:Y:S02]  /*1e50*/  PRMT R7, R12, 0x7632, R7 ;  /* 0x000076320c077816 */ /* 0x001fe40000000007 */
[----:B------:R-:W-:-:S13]  /*1e60*/  ISETP.EQ.OR.EX P0, PT, RZ, UR9, P0, P1 ;  /* 0x00000009ff007c0c */ /* 0x000fda0008702710 */
[----:B------:R-:W-:Y:S05]  /*1e70*/  @P0 BRA `(.L_x_1433) ;  /* 0x0000000000200947 */ /* 0x000fea0003800000 */
[----:B------:R-:W-:Y:S02]  /*1e80*/  SHF.R.S32.HI R12, RZ, 0x1f, R27 ;  /* 0x0000001fff0c7819 */ /* 0x000fe4000001141b */
[----:B------:R-:W-:-:S04]  /*1e90*/  LEA R9, P0, R0, R27, 0x5 ;  /* 0x0000001b00097211 */ /* 0x000fc800078028ff */
[----:B------:R-:W-:Y:S02]  /*1ea0*/  LEA.HI.X R12, R0, R12, R2, 0x5, P0 ;  /* 0x0000000c000c7211 */ /* 0x000fe400000f2c02 */
[----:B------:R-:W-:-:S04]  /*1eb0*/  LEA R8, P0, R9, UR8, 0x3 ;  /* 0x0000000809087c11 */ /* 0x000fc8000f8018ff */
[----:B------:R-:W-:Y:S02]  /*1ec0*/  LEA.HI.X R9, R9, UR9, R12, 0x3, P0 ;  /* 0x0000000909097c11 */ /* 0x000fe400080f1c0c */
[----:B------:R-:W-:-:S06]  /*1ed0*/  LEA R12, R27, UR5, 0x3 ;  /* 0x000000051b0c7c11 */ /* 0x000fcc000f8e18ff */
[----:B------:R-:W0:Y:S04]  /*1ee0*/  LDS.64 R12, [R12] ;  /* 0x000000000c0c7984 */ /* 0x000e280000000a00 */
[----:B0-----:R0:W-:Y:S02]  /*1ef0*/  STG.E.64 desc[UR6][R8.64], R12 ;  /* 0x0000000c08007986 */ /* 0x0011e4000c101b06 */
.L_x_1433:
[----:B------:R-:W-:Y:S05]  /*1f00*/  BSYNC B0 ;  /* 0x0000000000007941 */ /* 0x000fea0003800000 */
.L_x_1432:
[----:B0-----:R-:W2:Y:S01]  /*1f10*/  LDL.LU R13, [R1+0xc] ;  /* 0x00000c00010d7983 */ /* 0x001ea20000300800 */
[----:B------:R-:W-:Y:S01]  /*1f20*/  ULDC.64 UR10, c[0x0][0x210] ;  /* 0x00008400000a7ab9 */ /* 0x000fe20000000a00 */
[----:B------:R-:W-:Y:S02]  /*1f30*/  ULDC UR8, c[0x0][0x230] ;  /* 0x00008c0000087ab9 */ /* 0x000fe40000000800 */
[----:B------:R-:W3:Y:S04]  /*1f40*/  LDL R12, [R1+0x24] ;  /* 0x00002400010c7983 */ /* 0x000ee80000100800 */
[----:B------:R-:W4:Y:S01]  /*1f50*/  LDL R28, [R1+0x20] ;  /* 0x00002000011c7983 */ /* 0x000f220000100800 */
[----:B------:R-:W-:Y:S02]  /*1f60*/  LEA R8, P0, R3, UR10, 0x1 ;  /* 0x0000000a03087c11 */ /* 0x000fe4000f8008ff */
[----:B------:R-:W-:Y:S01]  /*1f70*/  SHF.L.U32 R26, R26, 0x10, RZ ;  /* 0x000000101a1a7819 */ /* 0x000fe200000006ff */
[----:B------:R-:W5:Y:S01]  /*1f80*/  LDL.LU R35, [R1+0x4] ;  /* 0x0000040001237983 */ /* 0x000f620000300800 */
[----:B------:R-:W-:-:S02]  /*1f90*/  SHF.L.U32 R18, R18, 0x10, RZ ;  /* 0x0000001012127819 */ /* 0x000fc400000006ff */
[----:B------:R-:W-:Y:S01]  /*1fa0*/  SHF.L.U32 R20, R20, 0x10, RZ ;  /* 0x0000001014147819 */ /* 0x000fe200000006ff */
[----:B------:R-:W5:Y:S01]  /*1fb0*/  LDL.LU R30, [R1] ;  /* 0x00000000011e7983 */ /* 0x000f620000300800 */
[----:B------:R-:W-:Y:S01]  /*1fc0*/  IMAD.U32 R11, R11, 0x10000, RZ ;  /* 0x000100000b0b7824 */ /* 0x000fe200078e00ff */
[----:B------:R-:W-:Y:S02]  /*1fd0*/  SHF.L.U32 R19, R19, 0x10, RZ ;  /* 0x0000001013137819 */ /* 0x000fe400000006ff */
[----:B------:R-:W-:Y:S02]  /*1fe0*/  SHF.L.U32 R21, R21, 0x10, RZ ;  /* 0x0000001015157819 */ /* 0x000fe400000006ff */
[----:B--2---:R-:W-:Y:S02]  /*1ff0*/  LEA.HI.X R9, R3, UR11, R13, 0x1, P0 ;  /* 0x0000000b03097c11 */ /* 0x004fe400080f0c0d */
[----:B---3--:R-:W0:Y:S02]  /*2000*/  LDS.64 R12, [R12+UR5] ;  /* 0x000000050c0c7984 */ /* 0x008e240008000a00 */
[----:B0-----:R-:W-:Y:S01]  /*2010*/  FADD.FTZ R3, R13, UR8 ;  /* 0x000000080d037e21 */ /* 0x001fe20008010000 */
[----:B------:R-:W-:Y:S01]  /*2020*/  FADD.FTZ R33, R33, -R12 ;  /* 0x8000000c21217221 */ /* 0x000fe20000010000 */
[----:B------:R-:W-:Y:S01]  /*2030*/  FADD.FTZ R27, -R12, R26 ;  /* 0x0000001a0c1b7221 */ /* 0x000fe20000010100 */
[----:B------:R-:W-:-:S02]  /*2040*/  SHF.L.U32 R13, R15, 0x10, RZ ;  /* 0x000000100f0d7819 */ /* 0x000fc400000006ff */
[----:B------:R-:W-:Y:S01]  /*2050*/  SHF.L.U32 R26, R14, 0x10, RZ ;  /* 0x000000100e1a7819 */ /* 0x000fe200000006ff */
[----:B------:R-:W0:Y:S02]  /*2060*/  MUFU.RSQ R3, R3 ;  /* 0x0000000300037308 */ /* 0x000e240000001400 */
[----:B0-----:R-:W-:Y:S01]  /*2070*/  FMUL.FTZ R33, R33, R3 ;  /* 0x0000000321217220 */ /* 0x001fe20000410000 */
[----:B------:R-:W-:-:S03]  /*2080*/  FMUL.FTZ R27, R3, R27 ;  /* 0x0000001b031b7220 */ /* 0x000fc60000410000 */
[----:B------:R-:W-:Y:S01]  /*2090*/  FFMA.FTZ R33, R33, R18, R20 ;  /* 0x0000001221217223 */ /* 0x000fe20000010014 */
[----:B------:R-:W-:-:S05]  /*20a0*/  FFMA.FTZ R27, R27, R13, R26 ;  /* 0x0000000d1b1b7223 */ /* 0x000fca000001001a */
[----:B------:R-:W-:Y:S02]  /*20b0*/  F2FP.BF16.F32.PACK_AB R27, R27, R33 ;  /* 0x000000211b1b723e */ /* 0x000fe400000010ff */
[----:B------:R-:W2:Y:S02]  /*20c0*/  LDL.LU R33, [R1+0x10] ;  /* 0x0000100001217983 */ /* 0x000ea40000300800 */
[----:B------:R-:W-:Y:S02]  /*20d0*/  PRMT R14, R27, 0x7632, R14 ;  /* 0x000076321b0e7816 */ /* 0x000fe4000000000e */
[----:B------:R0:W-:Y:S04]  /*20e0*/  STG.E.U16 desc[UR6][R8.64], R27 ;  /* 0x0000001b08007986 */ /* 0x0001e8000c101506 */
[----:B------:R-:W-:Y:S04]  /*20f0*/  STG.E.U16 desc[UR6][R8.64+0x2], R14 ;  /* 0x0000020e08007986 */ /* 0x000fe8000c101506 */
[----:B----4-:R-:W1:Y:S01]  /*2100*/  LDS.64 R14, [R28+UR5] ;  /* 0x000000051c0e7984 */ /* 0x010e620008000a00 */
[----:B0-----:R-:W-:-:S03]  /*2110*/  SHF.L.U32 R27, R25, 0x10, RZ ;  /* 0x00000010191b7819 */ /* 0x001fc600000006ff */
[----:B------:R-:W3:Y:S04]  /*2120*/  LDL.LU R31, [R1+0x14] ;  /* 0x00001400011f7983 */ /* 0x000ee80000300800 */
[----:B------:R-:W4:Y:S01]  /*2130*/  LDL.LU R29, [R1+0x18] ;  /* 0x00001800011d7983 */ /* 0x000f220000300800 */
[----:B-1----:R-:W-:Y:S01]  /*2140*/  FADD.FTZ R15, R15, UR8 ;  /* 0x000000080f0f7e21 */ /* 0x002fe20008010000 */
[--C-:B------:R-:W-:Y:S01]  /*2150*/  FADD.FTZ R32, R32, -R14.reuse ;  /* 0x8000000e20207221 */ /* 0x100fe20000010000 */
[----:B------:R-:W-:Y:S01]  /*2160*/  FADD.FTZ R28, -R14, R11 ;  /* 0x0000000b0e1c7221 */ /* 0x000fe20000010100 */
[----:B------:R-:W-:Y:S02]  /*2170*/  SHF.L.U32 R17, R17, 0x10, RZ ;  /* 0x0000001011117819 */ /* 0x000fe400000006ff */
[----:B------:R-:W-:Y:S01]  /*2180*/  SHF.L.U32 R23, R23, 0x10, RZ ;  /* 0x0000001017177819 */ /* 0x000fe200000006ff */
[----:B------:R-:W0:Y:S01]  /*2190*/  MUFU.RSQ R15, R15 ;  /* 0x0000000f000f7308 */ /* 0x000e220000001400 */
[----:B------:R-:W-:Y:S01]  /*21a0*/  SHF.L.U32 R11, R24, 0x10, RZ ;  /* 0x00000010180b7819 */ /* 0x000fe200000006ff */
[--C-:B------:R-:W-:Y:S01]  /*21b0*/  FADD.FTZ R36, R36, -R14.reuse ;  /* 0x8000000e24247221 */ /* 0x100fe20000010000 */
[----:B------:R-:W-:Y:S01]  /*21c0*/  FADD.FTZ R34, R34, -R14 ;  /* 0x8000000e22227221 */ /* 0x000fe20000010000 */
[----:B------:R-:W-:Y:S01]  /*21d0*/  ULDC.64 UR8, c[0x0][0x238] ;  /* 0x00008e0000087ab9 */ /* 0x000fe20000000a00 */
[----:B0-----:R-:W-:Y:S01]  /*21e0*/  FMUL.FTZ R32, R32, R15 ;  /* 0x0000000f20207220 */ /* 0x001fe20000410000 */
[----:B------:R-:W-:-:S03]  /*21f0*/  FMUL.FTZ R28, R15, R28 ;  /* 0x0000001c0f1c7220 */ /* 0x000fc60000410000 */
[----:B------:R-:W-:Y:S01]  /*2200*/  FFMA.FTZ R32, R32, R19, R21 ;  /* 0x0000001320207223 */ /* 0x000fe20000010015 */
[----:B------:R-:W-:-:S05]  /*2210*/  FFMA.FTZ R28, R28, R11, R27 ;  /* 0x0000000b1c1c7223 */ /* 0x000fca000001001b */
[----:B------:R-:W-:-:S04]  /*2220*/  F2FP.BF16.F32.PACK_AB R28, R28, R32 ;  /* 0x000000201c1c723e */ /* 0x000fc800000010ff */
[----:B------:R-:W-:Y:S01]  /*2230*/  PRMT R24, R28, 0x7632, R24 ;  /* 0x000076321c187816 */ /* 0x000fe20000000018 */
[----:B------:R-:W-:Y:S04]  /*2240*/  STG.E.U16 desc[UR6][R8.64+0x4], R28 ;  /* 0x0000041c08007986 */ /* 0x000fe8000c101506 */
[----:B------:R0:W-:Y:S02]  /*2250*/  STG.E.U16 desc[UR6][R8.64+0x6], R24 ;  /* 0x0000061808007986 */ /* 0x0001e4000c101506 */
[----:B0-----:R-:W-:Y:S01]  /*2260*/  SHF.L.U32 R9, R7, 0x10, RZ ;  /* 0x0000001007097819 */ /* 0x001fe200000006ff */
[----:B------:R-:W-:Y:S02]  /*2270*/  IMAD.U32 R7, R16, 0x10000, RZ ;  /* 0x0001000010077824 */ /* 0x000fe400078e00ff */
[----:B-----5:R-:W-:-:S02]  /*2280*/  FADD.FTZ R16, R30, -R12 ;  /* 0x8000000c1e107221 */ /* 0x020fc40000010000 */
[----:B------:R-:W5:Y:S01]  /*2290*/  LDL.LU R30, [R1+0x8] ;  /* 0x00000800011e7983 */ /* 0x000f620000300800 */
[----:B------:R-:W-:Y:S01]  /*22a0*/  SHF.L.U32 R8, R22, 0x10, RZ ;  /* 0x0000001016087819 */ /* 0x000fe200000006ff */
[--C-:B------:R-:W-:Y:S01]  /*22b0*/  FADD.FTZ R28, R35, -R12.reuse ;  /* 0x8000000c231c7221 */ /* 0x100fe20000010000 */
[C---:B------:R-:W-:Y:S01]  /*22c0*/  FADD.FTZ R9, -R12.reuse, R9 ;  /* 0x000000090c097221 */ /* 0x040fe20000010100 */
[C---:B------:R-:W-:Y:S01]  /*22d0*/  FADD.FTZ R7, -R12.reuse, R7 ;  /* 0x000000070c077221 */ /* 0x040fe20000010100 */
[----:B------:R-:W-:Y:S01]  /*22e0*/  FADD.FTZ R22, R37, -R12 ;  /* 0x8000000c25167221 */ /* 0x000fe20000010000 */
[----:B------:R-:W-:Y:S01]  /*22f0*/  FADD.FTZ R8, -R12, R8 ;  /* 0x000000080c087221 */ /* 0x000fe20000010100 */
[C---:B------:R-:W-:Y:S01]  /*2300*/  FMUL.FTZ R28, R3.reuse, R28 ;  /* 0x0000001c031c7220 */ /* 0x040fe20000410000 */
[C---:B------:R-:W-:Y:S01]  /*2310*/  FMUL.FTZ R12, R3.reuse, R9 ;  /* 0x00000009030c7220 */ /* 0x040fe20000410000 */
[C---:B------:R-:W-:Y:S01]  /*2320*/  FMUL.FTZ R16, R3.reuse, R16 ;  /* 0x0000001003107220 */ /* 0x040fe20000410000 */
[C---:B------:R-:W-:Y:S01]  /*2330*/  FMUL.FTZ R7, R3.reuse, R7 ;  /* 0x0000000703077220 */ /* 0x040fe20000410000 */
[C---:B------:R-:W-:Y:S01]  /*2340*/  FMUL.FTZ R22, R3.reuse, R22 ;  /* 0x0000001603167220 */ /* 0x040fe20000410000 */
[----:B------:R-:W-:Y:S01]  /*2350*/  FMUL.FTZ R3, R3, R8 ;  /* 0x0000000803037220 */ /* 0x000fe20000410000 */
[----:B------:R-:W-:-:S02]  /*2360*/  LEA R8, P0, R4, UR10, 0x1 ;  /* 0x0000000a04087c11 */ /* 0x000fc4000f8008ff */
[----:B------:R-:W-:Y:S01]  /*2370*/  LEA R24, P1, R6, UR10, 0x1 ;  /* 0x0000000a06187c11 */ /* 0x000fe2000f8208ff */
[C-C-:B------:R-:W-:Y:S01]  /*2380*/  FFMA.FTZ R28, R18.reuse, R28, R20.reuse ;  /* 0x0000001c121c7223 */ /* 0x140fe20000010014 */
[C-C-:B------:R-:W-:Y:S01]  /*2390*/  FFMA.FTZ R16, R18.reuse, R16, R20.reuse ;  /* 0x0000001012107223 */ /* 0x140fe20000010014 */
[----:B------:R-:W-:Y:S01]  /*23a0*/  FFMA.FTZ R22, R18, R22, R20 ;  /* 0x0000001612167223 */ /* 0x000fe20000010014 */
[----:B------:R-:W-:Y:S01]  /*23b0*/  FADD.FTZ R20, -R14, R17 ;  /* 0x000000110e147221 */ /* 0x000fe20000010100 */
[C-C-:B------:R-:W-:Y:S01]  /*23c0*/  FFMA.FTZ R7, R13.reuse, R7, R26.reuse ;  /* 0x000000070d077223 */ /* 0x140fe2000001001a */
[----:B------:R-:W-:Y:S01]  /*23d0*/  FFMA.FTZ R3, R13, R3, R26 ;  /* 0x000000030d037223 */ /* 0x000fe2000001001a */
[C---:B------:R-:W-:Y:S01]  /*23e0*/  FMUL.FTZ R36, R15.reuse, R36 ;  /* 0x000000240f247220 */ /* 0x040fe20000410000 */
[----:B------:R-:W-:Y:S02]  /*23f0*/  FMUL.FTZ R34, R15, R34 ;  /* 0x000000220f227220 */ /* 0x000fe40000410000 */
[----:B------:R-:W-:-:S02]  /*2400*/  F2FP.BF16.F32.PACK_AB R7, R7, R16 ;  /* 0x000000100707723e */ /* 0x000fc400000010ff */
[----:B------:R-:W-:Y:S01]  /*2410*/  F2FP.BF16.F32.PACK_AB R3, R3, R22 ;  /* 0x000000160303723e */ /* 0x000fe200000010ff */
[----:B------:R-:W-:Y:S01]  /*2420*/  ULOP3.LUT UR4, UR4, 0x1, URZ, 0x3c, !UPT ;  /* 0x0000000104047892 */ /* 0x000fe2000f8e3c3f */
[----:B--2---:R-:W-:Y:S02]  /*2430*/  LEA.HI.X R9, R4, UR11, R33, 0x1, P0 ;  /* 0x0000000b04097c11 */ /* 0x004fe400080f0c21 */
[----:B------:R-:W-:-:S04]  /*2440*/  LEA R4, P0, R5, UR10, 0x1 ;  /* 0x0000000a05047c11 */ /* 0x000fc8000f8008ff */
[----:B---3--:R-:W-:Y:S02]  /*2450*/  LEA.HI.X R5, R5, UR11, R31, 0x1, P0 ;  /* 0x0000000b05057c11 */ /* 0x008fe400080f0c1f */
[----:B------:R-:W-:Y:S02]  /*2460*/  SHF.L.U32 R31, R10, 0x10, RZ ;  /* 0x000000100a1f7819 */ /* 0x000fe400000006ff */
[----:B----4-:R-:W-:Y:S01]  /*2470*/  LEA.HI.X R25, R6, UR11, R29, 0x1, P1 ;  /* 0x0000000b06197c11 */ /* 0x010fe200088f0c1d */
[----:B------:R-:W-:Y:S02]  /*2480*/  FFMA.FTZ R29, R13, R12, R26 ;  /* 0x0000000c0d1d7223 */ /* 0x000fe4000001001a */
[----:B------:R-:W-:-:S04]  /*2490*/  FADD.FTZ R12, -R14, R31 ;  /* 0x0000001f0e0c7221 */ /* 0x000fc80000010100 */
[----:B------:R-:W-:-:S04]  /*24a0*/  FMUL.FTZ R18, R15, R12 ;  /* 0x0000000c0f127220 */ /* 0x000fc80000410000 */
[----:B------:R-:W-:Y:S01]  /*24b0*/  FFMA.FTZ R13, R11, R18, R27 ;  /* 0x000000120b0d7223 */ /* 0x000fe2000001001b */
[----:B------:R-:W-:-:S05]  /*24c0*/  F2FP.BF16.F32.PACK_AB R28, R29, R28 ;  /* 0x0000001c1d1c723e */ /* 0x000fca00000010ff */
[----:B------:R-:W-:Y:S01]  /*24d0*/  STG.E.U16 desc[UR6][R8.64], R28 ;  /* 0x0000001c08007986 */ /* 0x000fe2000c101506 */
[----:B------:R-:W-:-:S04]  /*24e0*/  IADD3 R0, P0, R0, 0x2, RZ ;  /* 0x0000000200007810 */ /* 0x000fc80007f1e0ff */
[----:B------:R-:W-:Y:S02]  /*24f0*/  IADD3.X R2, RZ, R2, RZ, P0, !PT ;  /* 0x00000002ff027210 */ /* 0x000fe400007fe4ff */
[----:B------:R-:W-:-:S04]  /*2500*/  ISETP.GE.U32.AND P0, PT, R0, UR8, PT ;  /* 0x0000000800007c0c */ /* 0x000fc8000bf06070 */
[----:B------:R-:W-:Y:S01]  /*2510*/  ISETP.GE.AND.EX P0, PT, R2, UR9, PT, P0 ;  /* 0x0000000902007c0c */ /* 0x000fe2000bf06300 */
[----:B-----5:R-:W-:-:S04]  /*2520*/  FADD.FTZ R6, R30, -R14 ;  /* 0x8000000e1e067221 */ /* 0x020fc80000010000 */
[C---:B------:R-:W-:Y:S01]  /*2530*/  FMUL.FTZ R10, R15.reuse, R6 ;  /* 0x000000060f0a7220 */ /* 0x040fe20000410000 */
[----:B------:R-:W-:Y:S01]  /*2540*/  FADD.FTZ R14, -R14, R23 ;  /* 0x000000170e0e7221 */ /* 0x000fe20000010100 */
[----:B------:R-:W-:Y:S02]  /*2550*/  FMUL.FTZ R6, R15, R20 ;  /* 0x000000140f067220 */ /* 0x000fe40000410000 */
[--C-:B------:R-:W-:Y:S01]  /*2560*/  FFMA.FTZ R12, R19, R10, R21.reuse ;  /* 0x0000000a130c7223 */ /* 0x100fe20000010015 */
[----:B------:R-:W-:Y:S01]  /*2570*/  FMUL.FTZ R14, R15, R14 ;  /* 0x0000000e0f0e7220 */ /* 0x000fe20000410000 */
[----:B------:R-:W-:-:S03]  /*2580*/  FFMA.FTZ R10, R19, R36, R21 ;  /* 0x00000024130a7223 */ /* 0x000fc60000010015 */
[----:B------:R-:W-:Y:S01]  /*2590*/  F2FP.BF16.F32.PACK_AB R12, R13, R12 ;  /* 0x0000000c0d0c723e */ /* 0x000fe200000010ff */
[C-C-:B------:R-:W-:Y:S01]  /*25a0*/  FFMA.FTZ R13, R11.reuse, R6, R27.reuse ;  /* 0x000000060b0d7223 */ /* 0x140fe2000001001b */
[----:B------:R-:W-:Y:S01]  /*25b0*/  FFMA.FTZ R14, R11, R14, R27 ;  /* 0x0000000e0b0e7223 */ /* 0x000fe2000001001b */
[----:B------:R-:W-:Y:S02]  /*25c0*/  PRMT R6, R28, 0x7632, R6 ;  /* 0x000076321c067816 */ /* 0x000fe40000000006 */
[----:B------:R-:W-:Y:S01]  /*25d0*/  PRMT R11, R12, 0x7632, R11 ;  /* 0x000076320c0b7816 */ /* 0x000fe2000000000b */
[----:B------:R-:W-:Y:S01]  /*25e0*/  FFMA.FTZ R19, R19, R34, R21 ;  /* 0x0000002213137223 */ /* 0x000fe20000010015 */
[----:B------:R-:W-:Y:S01]  /*25f0*/  F2FP.BF16.F32.PACK_AB R10, R13, R10 ;  /* 0x0000000a0d0a723e */ /* 0x000fe200000010ff */
[----:B------:R-:W-:Y:S03]  /*2600*/  STG.E.U16 desc[UR6][R8.64+0x2], R6 ;  /* 0x0000020608007986 */ /* 0x000fe6000c101506 */
[----:B------:R-:W-:Y:S01]  /*2610*/  PRMT R13, R10, 0x7632, R13 ;  /* 0x000076320a0d7816 */ /* 0x000fe2000000000d */
[----:B------:R-:W-:Y:S01]  /*2620*/  STG.E.U16 desc[UR6][R8.64+0x4], R12 ;  /* 0x0000040c08007986 */ /* 0x000fe2000c101506 */
[----:B------:R-:W-:-:S03]  /*2630*/  F2FP.BF16.F32.PACK_AB R19, R14, R19 ;  /* 0x000000130e13723e */ /* 0x000fc600000010ff */
[----:B------:R0:W-:Y:S04]  /*2640*/  STG.E.U16 desc[UR6][R8.64+0x6], R11 ;  /* 0x0000060b08007986 */ /* 0x0001e8000c101506 */
[----:B------:R-:W-:Y:S01]  /*2650*/  STG.E.U16 desc[UR6][R4.64], R7 ;  /* 0x0000000704007986 */ /* 0x000fe2000c101506 */
[----:B0-----:R-:W-:-:S03]  /*2660*/  PRMT R9, R7, 0x7632, R9 ;  /* 0x0000763207097816 */ /* 0x001fc60000000009 */
[----:B------:R-:W-:Y:S01]  /*2670*/  STG.E.U16 desc[UR6][R4.64+0x4], R10 ;  /* 0x0000040a04007986 */ /* 0x000fe2000c101506 */
[----:B------:R-:W-:-:S03]  /*2680*/  PRMT R12, R3, 0x7632, R12 ;  /* 0x00007632030c7816 */ /* 0x000fc6000000000c */
[----:B------:R-:W-:Y:S04]  /*2690*/  STG.E.U16 desc[UR6][R4.64+0x2], R9 ;  /* 0x0000020904007986 */ /* 0x000fe8000c101506 */
[----:B------:R0:W-:Y:S04]  /*26a0*/  STG.E.U16 desc[UR6][R4.64+0x6], R13 ;  /* 0x0000060d04007986 */ /* 0x0001e8000c101506 */
[----:B------:R2:W-:Y:S01]  /*26b0*/  STG.E.U16 desc[UR6][R24.64], R3 ;  /* 0x0000000318007986 */ /* 0x0005e2000c101506 */
[----:B0-----:R-:W-:-:S03]  /*26c0*/  PRMT R5, R19, 0x7632, R5 ;  /* 0x0000763213057816 */ /* 0x001fc60000000005 */
[----:B------:R2:W-:Y:S04]  /*26d0*/  STG.E.U16 desc[UR6][R24.64+0x2], R12 ;  /* 0x0000020c18007986 */ /* 0x0005e8000c101506 */
[----:B------:R2:W-:Y:S04]  /*26e0*/  STG.E.U16 desc[UR6][R24.64+0x4], R19 ;  /* 0x0000041318007986 */ /* 0x0005e8000c101506 */
[----:B------:R2:W-:Y:S01]  /*26f0*/  STG.E.U16 desc[UR6][R24.64+0x6], R5 ;  /* 0x0000060518007986 */ /* 0x0005e2000c101506 */
[----:B------:R-:W-:Y:S05]  /*2700*/  @!P0 BRA `(.L_x_1434) ;  /* 0xffffffd800c48947 */ /* 0x000fea000383ffff */
[----:B------:R-:W-:Y:S05]  /*2710*/  EXIT ;  /* 0x000000000000794d */ /* 0x000fea0003800000 */
.L_x_1435:
        /* <DEDUP_REMOVED lines=14> */
.L_x_3200:


//--------------------- .text._ZN13group_norm_v214gn_cuda_kernelI13__nv_bfloat16Li480ELi1ELi32ELi30ELi1024ELb0ELi16ELi960ELi960ELi4ELb1ELi2ELb0ELb0ENS_16CompileConditionILi900EEEEEvPT_PKS4_S7_S7_flPfS8_Pj --------------------------
	.section	.text._ZN13group_norm_v214gn_cuda_kernelI13__nv_bfloat16Li480ELi1ELi32ELi30ELi1024ELb0ELi16ELi960ELi960ELi4ELb1ELi2ELb0ELb0ENS_16CompileConditionILi900EEEEEvPT_PKS4_S7_S7_flPfS8_Pj,"ax",@progbits
	.align	128
        .global         _ZN13group_norm_v214gn_cuda_kernelI13__nv_bfloat16Li480ELi1ELi32ELi30ELi1024ELb0ELi16ELi960ELi960ELi4ELb1ELi2ELb0ELb0ENS_16CompileConditionILi900EEEEEvPT_PKS4_S7_S7_flPfS8_Pj
        .type           _ZN13group_norm_v214gn_cuda_kernelI13__nv_bfloat16Li480ELi1ELi32ELi30ELi1024ELb0ELi16ELi960ELi960ELi4ELb1ELi2ELb0ELb0ENS_16CompileConditionILi900EEEEEvPT_PKS4_S7_S7_flPfS8_Pj,@function
        .size           _ZN13group_norm_v214gn_cuda_kernelI13__nv_bfloat16Li480ELi1ELi32ELi30ELi1024ELb0ELi16ELi960ELi960ELi4ELb1ELi2ELb0ELb0ENS_16CompileConditionILi900EEEEEvPT_PKS4_S7_S7_flPfS8_Pj,(.L_x_3201 - _ZN13group_norm_v214gn_cuda_kernelI13__nv_bfloat16Li480ELi1ELi32ELi30ELi1024ELb0ELi16ELi960ELi960ELi4ELb1ELi2ELb0ELb0ENS_16CompileConditionILi900EEEEEvPT_PKS4_S7_S7_flPfS8_Pj)
        .other          _ZN13group_norm_v214gn_cuda_kernelI13__nv_bfloat16Li480ELi1ELi32ELi30ELi1024ELb0ELi16ELi960ELi960ELi4ELb1ELi2ELb0ELb0ENS_16CompileConditionILi900EEEEEvPT_PKS4_S7_S7_flPfS8_Pj,@"STO_CUDA_ENTRY STV_DEFAULT"
_ZN13group_norm_v214gn_cuda_kernelI13__nv_bfloat16Li480ELi1ELi32ELi30ELi1024ELb0ELi16ELi960ELi960ELi4ELb1ELi2ELb0ELb0ENS_16CompileConditionILi900EEEEEvPT_PKS4_S7_S7_flPfS8_Pj:
.text._ZN13group_norm_v214gn_cuda_kernelI13__nv_bfloat16Li480ELi1ELi32ELi30ELi1024ELb0ELi16ELi960ELi960ELi4ELb1ELi2ELb0ELb0ENS_16CompileConditionILi900EEEEEvPT_PKS4_S7_S7_flPfS8_Pj:
        /* <DEDUP_REMOVED lines=9> */
[----:B------:R-:W-:Y:S01]  /*0090*/  ULDC.64 UR10, c[0x0][0x240] ;  /* 0x00009000000a7ab9 */ /* 0x000fe20000000a00 */
[----:B------:R-:W2:Y:S01]  /*00a0*/  S2R R8, SR_CTAID.X ;  /* 0x0000000000087919 */ /* 0x000ea20000002500 */
[----:B------:R-:W-:Y:S01]  /*00b0*/  IMAD.MOV.U32 R90, RZ, RZ, 0x7fffffc1 ;  /* 0x7fffffc1ff5a7424 */ /* 0x000fe200078e00ff */
[----:B------:R-:W-:Y:S01]  /*00c0*/  ISETP.EQ.U32.AND P1, PT, RZ, UR10, PT ;  /* 0x0000000aff007c0c */ /* 0x000fe2000bf22070 */
[----:B-1----:R-:W-:Y:S02]  /*00d0*/  ULEA UR6, UR5, UR4, 0x18 ;  /* 0x0000000405067291 */ /* 0x002fe4000f8ec03f */
[----:B------:R-:W-:-:S04]  /*00e0*/  UIADD3 UR4, UR4, 0x2d00, URZ ;  /* 0x00002d0004047890 */ /* 0x000fc8000fffe03f */
[----:B------:R-:W-:Y:S01]  /*00f0*/  MOV R33, UR6 ;  /* 0x0000000600217c02 */ /* 0x000fe20008000f00 */
[----:B0-----:R-:W-:Y:S01]  /*0100*/  IMAD.WIDE.U32 R2, R0, -0x77777777, RZ ;  /* 0x8888888900027825 */ /* 0x001fe200078e00ff */
[--C-:B------:R-:W-:Y:S01]  /*0110*/  SHF.R.U32.HI R2, RZ, 0x1, R0.reuse ;  /* 0x00000001ff027819 */ /* 0x100fe20000011600 */
[----:B------:R-:W-:Y:S01]  /*0120*/  ULDC.64 UR6, c[0x0][0x250] ;  /* 0x0000940000067ab9 */ /* 0x000fe20000000a00 */
[----:B------:R-:W-:Y:S01]  /*0130*/  ULEA UR4, UR5, UR4, 0x18 ;  /* 0x0000000405047291 */ /* 0x000fe2000f8ec03f */
[----:B--2---:R-:W-:Y:S01]  /*0140*/  ISETP.NE.AND P2, PT, R8, RZ, PT ;  /* 0x000000ff0800720c */ /* 0x004fe20003f45270 */
[----:B------:R-:W-:Y:S01]  /*0150*/  IMAD.SHL.U32 R88, R0, 0x8, RZ ;  /* 0x0000000800587824 */ /* 0x000fe200078e00ff */
[----:B------:R-:W-:Y:S01]  /*0160*/  SHF.R.U32.HI R9, RZ, 0x7, R3 ;  /* 0x00000007ff097819 */ /* 0x000fe20000011603 */
[C---:B------:R-:W-:Y:S01]  /*0170*/  IMAD R3, R2.reuse, 0x1e, RZ ;  /* 0x0000001e02037824 */ /* 0x040fe200078e02ff */
[----:B------:R-:W-:Y:S01]  /*0180*/  SHF.L.U32 R11, R2, 0x6, RZ ;  /* 0x00000006020b7819 */ /* 0x000fe200000006ff */
[----:B------:R-:W-:Y:S01]  /*0190*/  ULEA UR6, UP0, UR8, UR6, 0x2 ;  /* 0x0000000608067291 */ /* 0x000fe2000f80103f */
[----:B------:R-:W-:Y:S01]  /*01a0*/  LOP3.LUT R92, R8, 0x3f, RZ, 0xc0, !PT ;  /* 0x0000003f085c7812 */ /* 0x000fe200078ec0ff */
[----:B------:R-:W-:Y:S01]  /*01b0*/  IMAD R2, R9, -0xf0, R0 ;  /* 0xffffff1009027824 */ /* 0x000fe200078e0200 */
[C---:B------:R-:W-:Y:S01]  /*01c0*/  IADD3 R6, R3.reuse, 0x2, RZ ;  /* 0x0000000203067810 */ /* 0x040fe20007ffe0ff */
[----:B------:R-:W-:Y:S01]  /*01d0*/  VIADD R13, R3, 0xa ;  /* 0x0000000a030d7836 */ /* 0x000fe20000000000 */
[----:B------:R-:W-:Y:S01]  /*01e0*/  SHF.R.U32.HI R4, RZ, 0x1, R3 ;  /* 0x00000001ff047819 */ /* 0x000fe20000011603 */
[----:B------:R-:W-:Y:S01]  /*01f0*/  IMAD R44, R2, 0x18, R33 ;  /* 0x00000018022c7824 */ /* 0x000fe200078e0221 */
[----:B------:R-:W-:Y:S01]  /*0200*/  SHF.R.U32.HI R5, RZ, 0x2, R3 ;  /* 0x00000002ff057819 */ /* 0x000fe20000011603 */
[----:B------:R-:W-:Y:S01]  /*0210*/  ULEA.HI.X UR7, UR8, UR7, URZ, 0x2, UP0 ;  /* 0x0000000708077291 */ /* 0x000fe200080f143f */
[----:B------:R-:W-:Y:S01]  /*0220*/  SHF.R.U32.HI R7, RZ, 0x1, R6 ;  /* 0x00000001ff077819 */ /* 0x000fe20000011606 */
[----:B------:R-:W-:Y:S01]  /*0230*/  IMAD R44, R9, 0x8, R44 ;  /* 0x00000008092c7824 */ /* 0x000fe200078e022c */
[----:B------:R-:W-:Y:S01]  /*0240*/  LOP3.LUT R4, R4, 0x1, RZ, 0xc0, !PT ;  /* 0x0000000104047812 */ /* 0x000fe200078ec0ff */
[----:B------:R-:W-:Y:S01]  /*0250*/  IMAD.U32 R108, RZ, RZ, UR6 ;  /* 0x00000006ff6c7e24 */ /* 0x000fe2000f8e00ff */
[----:B------:R-:W-:-:S02]  /*0260*/  LOP3.LUT P0, RZ, R8, 0x3f, RZ, 0xc0, !PT ;  /* 0x0000003f08ff7812 */ /* 0x000fc4000780c0ff */
[----:B------:R-:W-:Y:S01]  /*0270*/  SHF.R.U32.HI R6, RZ, 0x2, R6 ;  /* 0x00000002ff067819 */ /* 0x000fe20000011606 */
[----:B------:R-:W-:Y:S01]  /*0280*/  IMAD R5, R4, 0xf0, R5 ;  /* 0x000000f004057824 */ /* 0x000fe200078e0205 */
[----:B------:R-:W-:Y:S02]  /*0290*/  LOP3.LUT R7, R7, 0x1, RZ, 0xc0, !PT ;  /* 0x0000000107077812 */ /* 0x000fe400078ec0ff */
[----:B------:R-:W-:Y:S01]  /*02a0*/  IADD3 R8, R3, 0x6, RZ ;  /* 0x0000000603087810 */ /* 0x000fe20007ffe0ff */
[----:B------:R-:W-:Y:S01]  /*02b0*/  IMAD R5, R5, 0x18, R33 ;  /* 0x0000001805057824 */ /* 0x000fe200078e0221 */
[----:B------:R-:W-:Y:S01]  /*02c0*/  IADD3 R4, R3, 0x4, RZ ;  /* 0x0000000403047810 */ /* 0x000fe20007ffe0ff */
[----:B------:R-:W-:Y:S01]  /*02d0*/  IMAD R6, R7, 0xf0, R6 ;  /* 0x000000f007067824 */ /* 0x000fe200078e0206 */
[----:B------:R-:W-:Y:S02]  /*02e0*/  LOP3.LUT R92, R11, 0xffffffc0, R92, 0xe2, !PT ;  /* 0xffffffc00b5c7812 */ /* 0x000fe400078ee25c */
[----:B------:R-:W-:-:S02]  /*02f0*/  IADD3 R11, R3, 0x8, RZ ;  /* 0x00000008030b7810 */ /* 0x000fc40007ffe0ff */
[----:B------:R-:W-:Y:S02]  /*0300*/  SHF.R.U32.HI R9, RZ, 0x1, R8 ;  /* 0x00000001ff097819 */ /* 0x000fe40000011608 */
[----:B------:R-:W-:Y:S02]  /*0310*/  SHF.R.U32.HI R14, RZ, 0x1, R13 ;  /* 0x00000001ff0e7819 */ /* 0x000fe4000001160d */
[----:B------:R-:W-:Y:S02]  /*0320*/  SHF.R.U32.HI R7, RZ, 0x1, R4 ;  /* 0x00000001ff077819 */ /* 0x000fe40000011604 */
[----:B------:R-:W-:Y:S02]  /*0330*/  IADD3 R15, R3, 0xc, RZ ;  /* 0x0000000c030f7810 */ /* 0x000fe40007ffe0ff */
[----:B------:R-:W-:Y:S02]  /*0340*/  SHF.R.U32.HI R10, RZ, 0x2, R8 ;  /* 0x00000002ff0a7819 */ /* 0x000fe40000011608 */
[----:B------:R-:W-:-:S02]  /*0350*/  SHF.R.U32.HI R8, RZ, 0x1, R11 ;  /* 0x00000001ff087819 */ /* 0x000fc4000001160b */
[----:B------:R-:W-:Y:S02]  /*0360*/  SHF.R.U32.HI R13, RZ, 0x2, R13 ;  /* 0x00000002ff0d7819 */ /* 0x000fe4000001160d */
[----:B------:R-:W-:Y:S02]  /*0370*/  LOP3.LUT R9, R9, 0x1, RZ, 0xc0, !PT ;  /* 0x0000000109097812 */ /* 0x000fe400078ec0ff */
[----:B------:R-:W-:Y:S02]  /*0380*/  LOP3.LUT R14, R14, 0x1, RZ, 0xc0, !PT ;  /* 0x000000010e0e7812 */ /* 0x000fe400078ec0ff */
[----:B------:R-:W-:Y:S01]  /*0390*/  SHF.R.U32.HI R4, RZ, 0x2, R4 ;  /* 0x00000002ff047819 */ /* 0x000fe20000011604 */
[----:B------:R-:W-:Y:S01]  /*03a0*/  IMAD R10, R9, 0xf0, R10 ;  /* 0x000000f0090a7824 */ /* 0x000fe200078e020a */
[----:B------:R-:W-:Y:S01]  /*03b0*/  LOP3.LUT R7, R7, 0x1, RZ, 0xc0, !PT ;  /* 0x0000000107077812 */ /* 0x000fe200078ec0ff */
[----:B------:R-:W-:Y:S01]  /*03c0*/  IMAD R14, R14, 0xf0, R13 ;  /* 0x000000f00e0e7824 */ /* 0x000fe200078e020d */
[----:B------:R-:W-:Y:S01]  /*03d0*/  SHF.R.U32.HI R12, RZ, 0x2, R11 ;  /* 0x00000002ff0c7819 */ /* 0x000fe2000001160b */
[----:B------:R-:W-:Y:S01]  /*03e0*/  VIADD R13, R3, 0x12 ;  /* 0x00000012030d7836 */ /* 0x000fe20000000000 */
[----:B------:R-:W-:-:S02]  /*03f0*/  SHF.R.U32.HI R16, RZ, 0x1, R15 ;  /* 0x00000001ff107819 */ /* 0x000fc4000001160f */
[----:B------:R-:W-:Y:S01]  /*0400*/  LOP3.LUT R11, R8, 0x1, RZ, 0xc0, !PT ;  /* 0x00000001080b7812 */ /* 0x000fe200078ec0ff */
[----:B------:R-:W-:Y:S01]  /*0410*/  IMAD R8, R7, 0xf0, R4 ;  /* 0x000000f007087824 */ /* 0x000fe200078e0204 */
[----:B------:R-:W-:Y:S02]  /*0420*/  IADD3 R9, R3, 0x10, RZ ;  /* 0x0000001003097810 */ /* 0x000fe40007ffe0ff */
[----:B------:R-:W-:Y:S01]  /*0430*/  SHF.R.U32.HI R15, RZ, 0x2, R15 ;  /* 0x00000002ff0f7819 */ /* 0x000fe2000001160f */
[----:B------:R-:W-:Y:S01]  /*0440*/  IMAD R12, R11, 0xf0, R12 ;  /* 0x000000f00b0c7824 */ /* 0x000fe200078e020c */
[----:B------:R-:W-:Y:S02]  /*0450*/  LOP3.LUT R16, R16, 0x1, RZ, 0xc0, !PT ;  /* 0x0000000110107812 */ /* 0x000fe400078ec0ff */
[----:B------:R-:W-:Y:S02]  /*0460*/  IADD3 R4, R3, 0xe, RZ ;  /* 0x0000000e03047810 */ /* 0x000fe40007ffe0ff */
[----:B------:R-:W-:Y:S01]  /*0470*/  SHF.R.U32.HI R11, RZ, 0x1, R9 ;  /* 0x00000001ff0b7819 */ /* 0x000fe20000011609 */
[----:B------:R-:W-:Y:S01]  /*0480*/  IMAD R16, R16, 0xf0, R15 ;  /* 0x000000f010107824 */ /* 0x000fe200078e020f */
[----:B------:R-:W-:-:S02]  /*0490*/  SHF.R.U32.HI R20, RZ, 0x2, R9 ;  /* 0x00000002ff147819 */ /* 0x000fc40000011609 */
[--C-:B------:R-:W-:Y:S02]  /*04a0*/  SHF.R.U32.HI R9, RZ, 0x1, R13.reuse ;  /* 0x00000001ff097819 */ /* 0x100fe4000001160d */
[--C-:B------:R-:W-:Y:S02]  /*04b0*/  SHF.R.U32.HI R7, RZ, 0x1, R4.reuse ;  /* 0x00000001ff077819 */ /* 0x100fe40000011604 */
[----:B------:R-:W-:Y:S02]  /*04c0*/  IADD3 R15, R3, 0x14, RZ ;  /* 0x00000014030f7810 */ /* 0x000fe40007ffe0ff */
[----:B------:R-:W-:Y:S02]  /*04d0*/  SHF.R.U32.HI R22, RZ, 0x2, R13 ;  /* 0x00000002ff167819 */ /* 0x000fe4000001160d */
[----:B------:R-:W-:Y:S02]  /*04e0*/  LOP3.LUT R9, R9, 0x1, RZ, 0xc0, !PT ;  /* 0x0000000109097812 */ /* 0x000fe400078ec0ff */
[----:B------:R-:W-:-:S02]  /*04f0*/  SHF.R.U32.HI R4, RZ, 0x2, R4 ;  /* 0x00000002ff047819 */ /* 0x000fc40000011604 */
[----:B------:R-:W-:Y:S01]  /*0500*/  LOP3.LUT R7, R7, 0x1, RZ, 0xc0, !PT ;  /* 0x0000000107077812 */ /* 0x000fe200078ec0ff */
[----:B------:R-:W-:Y:S01]  /*0510*/  IMAD R22, R9, 0xf0, R22 ;  /* 0x000000f009167824 */ /* 0x000fe200078e0216 */
[--C-:B------:R-:W-:Y:S01]  /*0520*/  SHF.R.U32.HI R13, RZ, 0x1, R15.reuse ;  /* 0x00000001ff0d7819 */ /* 0x100fe2000001160f */
[----:B------:R-:W-:Y:S01]  /*0530*/  VIADD R9, R3, 0x1a ;  /* 0x0000001a03097836 */ /* 0x000fe20000000000 */
[----:B------:R-:W-:Y:S01]  /*0540*/  LOP3.LUT R11, R11, 0x1, RZ, 0xc0, !PT ;  /* 0x000000010b0b7812 */ /* 0x000fe200078ec0ff */
[----:B------:R-:W-:Y:S01]  /*0550*/  IMAD R18, R7, 0xf0, R4 ;  /* 0x000000f007127824 */ /* 0x000fe200078e0204 */
[----:B------:R-:W-:Y:S01]  /*0560*/  SHF.R.U32.HI R24, RZ, 0x2, R15 ;  /* 0x00000002ff187819 */ /* 0x000fe2000001160f */
[--C-:B------:R-:W-:Y:S01]  /*0570*/  IMAD R23, R22, 0x18, R33.reuse ;  /* 0x0000001816177824 */ /* 0x100fe200078e0221 */
[----:B------:R-:W-:Y:S01]  /*0580*/  LOP3.LUT R13, R13, 0x1, RZ, 0xc0, !PT ;  /* 0x000000010d0d7812 */ /* 0x000fe200078ec0ff */
[----:B------:R-:W-:Y:S01]  /*0590*/  IMAD R20, R11, 0xf0, R20 ;  /* 0x000000f00b147824 */ /* 0x000fe200078e0214 */
[C---:B------:R-:W-:Y:S01]  /*05a0*/  IADD3 R17, R3.reuse, 0x16, RZ ;  /* 0x0000001603117810 */ /* 0x040fe20007ffe0ff */
[--C-:B------:R-:W-:Y:S01]  /*05b0*/  IMAD R19, R18, 0x18, R33.reuse ;  /* 0x0000001812137824 */ /* 0x100fe200078e0221 */
[----:B------:R-:W-:Y:S01]  /*05c0*/  IADD3 R7, R3, 0x18, RZ ;  /* 0x0000001803077810 */ /* 0x000fe20007ffe0ff */
[----:B------:R-:W-:Y:S01]  /*05d0*/  IMAD R24, R13, 0xf0, R24 ;  /* 0x000000f00d187824 */ /* 0x000fe200078e0218 */
[----:B------:R-:W-:Y:S01]  /*05e0*/  IADD3 R11, R3, 0x1c, RZ ;  /* 0x0000001c030b7810 */ /* 0x000fe20007ffe0ff */
[--C-:B------:R-:W-:Y:S01]  /*05f0*/  IMAD R21, R20, 0x18, R33.reuse ;  /* 0x0000001814157824 */ /* 0x100fe200078e0221 */
[----:B------:R-:W-:Y:S01]  /*0600*/  SHF.L.U32 R4, R2, 0x2, RZ ;  /* 0x0000000202047819 */ /* 0x000fe200000006ff */
[----:B------:R-:W-:Y:S01]  /*0610*/  IMAD R25, R24, 0x18, R33 ;  /* 0x0000001818197824 */ /* 0x000fe200078e0221 */
[----:B------:R-:W-:-:S02]  /*0620*/  SHF.R.U32.HI R15, RZ, 0x1, R17 ;  /* 0x00000001ff0f7819 */ /* 0x000fc40000011611 */
[----:B------:R-:W-:Y:S02]  /*0630*/  SHF.R.U32.HI R2, RZ, 0x1, R7 ;  /* 0x00000001ff027819 */ /* 0x000fe40000011607 */
[----:B------:R-:W-:Y:S02]  /*0640*/  SHF.R.U32.HI R3, RZ, 0x1, R9 ;  /* 0x00000001ff037819 */ /* 0x000fe40000011609 */
[----:B------:R-:W-:Y:S02]  /*0650*/  SHF.R.U32.HI R13, RZ, 0x1, R11 ;  /* 0x00000001ff0d7819 */ /* 0x000fe4000001160b */
[----:B------:R-:W-:Y:S02]  /*0660*/  SHF.R.U32.HI R28, RZ, 0x2, R7 ;  /* 0x00000002ff1c7819 */ /* 0x000fe40000011607 */
[----:B------:R-:W-:Y:S02]  /*0670*/  SHF.R.U32.HI R30, RZ, 0x2, R9 ;  /* 0x00000002ff1e7819 */ /* 0x000fe40000011609 */
[----:B------:R-:W-:Y:S01]  /*0680*/  SHF.R.U32.HI R26, RZ, 0x2, R17 ;  /* 0x00000002ff1a7819 */ /* 0x000fe20000011611 */
[----:B------:R-:W-:Y:S01]  /*0690*/  IMAD R17, R16, 0x18, R33 ;  /* 0x0000001810117824 */ /* 0x000fe200078e0221 */
[----:B------:R-:W-:-:S02]  /*06a0*/  LOP3.LUT R15, R15, 0x1, RZ, 0xc0, !PT ;  /* 0x000000010f0f7812 */ /* 0x000fc400078ec0ff */
[----:B------:R-:W-:Y:S02]  /*06b0*/  LOP3.LUT R7, R2, 0x1, RZ, 0xc0, !PT ;  /* 0x0000000102077812 */ /* 0x000fe400078ec0ff */
[----:B------:R-:W-:Y:S01]  /*06c0*/  LOP3.LUT R9, R3, 0x1, RZ, 0xc0, !PT ;  /* 0x0000000103097812 */ /* 0x000fe200078ec0ff */
[C---:B------:R-:W-:Y:S01]  /*06d0*/  IMAD.WIDE.U32 R2, R4.reuse, -0x77777777, RZ ;  /* 0x8888888904027825 */ /* 0x040fe200078e00ff */
[----:B------:R-:W-:Y:S02]  /*06e0*/  SHF.R.U32.HI R32, RZ, 0x2, R11 ;  /* 0x00000002ff207819 */ /* 0x000fe4000001160b */
[----:B------:R-:W-:Y:S01]  /*06f0*/  LOP3.LUT R13, R13, 0x1, RZ, 0xc0, !PT ;  /* 0x000000010d0d7812 */ /* 0x000fe200078ec0ff */
[----:B------:R-:W-:Y:S01]  /*0700*/  IMAD R26, R15, 0xf0, R26 ;  /* 0x000000f00f1a7824 */ /* 0x000fe200078e021a */
[----:B------:R-:W-:Y:S01]  /*0710*/  IADD3 R2, R4, 0x2, RZ ;  /* 0x0000000204027810 */ /* 0x000fe20007ffe0ff */
[----:B------:R-:W-:Y:S01]  /*0720*/  IMAD R28, R7, 0xf0, R28 ;  /* 0x000000f0071c7824 */ /* 0x000fe200078e021c */
[----:B------:R-:W-:Y:S01]  /*0730*/  SHF.R.U32.HI R34, RZ, 0x1, R3 ;  /* 0x00000001ff227819 */ /* 0x000fe20000011603 */
[----:B------:R-:W-:Y:S01]  /*0740*/  IMAD R30, R9, 0xf0, R30 ;  /* 0x000000f0091e7824 */ /* 0x000fe200078e021e */
[----:B------:R-:W-:Y:S01]  /*0750*/  LOP3.LUT R16, R88, 0x8, RZ, 0xc0, !PT ;  /* 0x0000000858107812 */ /* 0x000fe200078ec0ff */
[----:B------:R-:W-:Y:S01]  /*0760*/  IMAD R32, R13, 0xf0, R32 ;  /* 0x000000f00d207824 */ /* 0x000fe200078e0220 */
[----:B------:R-:W-:Y:S01]  /*0770*/  ISETP.GT.U32.OR P0, PT, R0, 0x1f, P0 ;  /* 0x0000001f0000780c */ /* 0x000fe20000704470 */
[----:B------:R-:W-:Y:S01]  /*0780*/  IMAD.WIDE.U32 R2, R2, -0x77777777, RZ ;  /* 0x8888888902027825 */ /* 0x000fe200078e00ff */
[----:B------:R-:W-:-:S02]  /*0790*/  IADD3 R42, R5, R16, RZ ;  /* 0x00000010052a7210 */ /* 0x000fc40007ffe0ff */
[----:B------:R-:W-:Y:S01]  /*07a0*/  ISETP.EQ.OR.EX P0, PT, RZ, UR11, P0, P1 ;  /* 0x0000000bff007c0c */ /* 0x000fe20008702710 */
[----:B------:R-:W-:Y:S01]  /*07b0*/  IMAD R7, R6, 0x18, R33 ;  /* 0x0000001806077824 */ /* 0x000fe200078e0221 */
[----:B------:R-:W-:Y:S01]  /*07c0*/  SHF.R.U32.HI R3, RZ, 0x1, R3 ;  /* 0x00000001ff037819 */ /* 0x000fe20000011603 */
[--C-:B------:R-:W-:Y:S01]  /*07d0*/  IMAD R9, R8, 0x18, R33.reuse ;  /* 0x0000001808097824 */ /* 0x100fe200078e0221 */
[----:B------:R-:W-:Y:S01]  /*07e0*/  MOV R18, RZ ;  /* 0x000000ff00127202 */ /* 0x000fe20000000f00 */
[--C-:B------:R-:W-:Y:S01]  /*07f0*/  IMAD R11, R10, 0x18, R33.reuse ;  /* 0x000000180a0b7824 */ /* 0x100fe200078e0221 */
[----:B------:R-:W-:Y:S01]  /*0800*/  IADD3 R40, R16, R7, RZ ;  /* 0x0000000710287210 */ /* 0x000fe20007ffe0ff */
        /* <DEDUP_REMOVED lines=10> */
[----:B------:R-:W-:Y:S01]  /*08b0*/  IMAD R33, R32, 0x18, R33 ;  /* 0x0000001820217824 */ /* 0x000fe200078e0221 */
[C---:B------:R-:W-:Y:S01]  /*08c0*/  IADD3 R10, R16.reuse, R23, RZ ;  /* 0x00000017100a7210 */ /* 0x040fe20007ffe0ff */
[C---:B------:R-:W-:Y:S01]  /*08d0*/  IMAD.IADD R2, R16.reuse, 0x1, R11 ;  /* 0x0000000110027824 */ /* 0x040fe200078e020b */
[C---:B------:R-:W-:Y:S01]  /*08e0*/  IADD3 R11, R16.reuse, R25, RZ ;  /* 0x00000019100b7210 */ /* 0x040fe20007ffe0ff */
[C---:B------:R-:W-:Y:S01]  /*08f0*/  IMAD.IADD R8, R16.reuse, 0x1, R19 ;  /* 0x0000000110087824 */ /* 0x040fe200078e0213 */
[C---:B------:R-:W-:Y:S01]  /*0900*/  IADD3 R13, R16.reuse, R29, RZ ;  /* 0x0000001d100d7210 */ /* 0x040fe20007ffe0ff */
[C---:B------:R-:W-:Y:S01]  /*0910*/  IMAD.IADD R12, R16.reuse, 0x1, R27 ;  /* 0x00000001100c7824 */ /* 0x040fe200078e021b */
[----:B------:R-:W-:-:S02]  /*0920*/  IADD3 R14, R16, R31, RZ ;  /* 0x0000001f100e7210 */ /* 0x000fc40007ffe0ff */
[----:B------:R-:W-:Y:S01]  /*0930*/  IADD3 R15, R16, R33, RZ ;  /* 0x00000021100f7210 */ /* 0x000fe20007ffe0ff */
[----:B------:R-:W-:Y:S01]  /*0940*/  HFMA2.MMA R16, -RZ, RZ, 0, 0 ;  /* 0x00000000ff107435 */ /* 0x000fe200000001ff */
[----:B------:R-:W-:Y:S02]  /*0950*/  MOV R17, UR8 ;  /* 0x0000000800117c02 */ /* 0x000fe40008000f00 */
[----:B------:R-:W-:Y:S02]  /*0960*/  SHF.R.S32.HI R19, RZ, 0x1f, R0 ;  /* 0x0000001fff137819 */ /* 0x000fe40000011400 */
[----:B------:R-:W-:Y:S02]  /*0970*/  LOP3.LUT R88, R88, 0xffffffc0, RZ, 0xc0, !PT ;  /* 0xffffffc058587812 */ /* 0x000fe400078ec0ff */
[----:B------:R-:W-:Y:S02]  /*0980*/  SEL R90, R90, 0x1, !P2 ;  /* 0x000000015a5a7807 */ /* 0x000fe40005000000 */
[----:B------:R-:W-:-:S02]  /*0990*/  LOP3.LUT R20, R34, 0x7ffffff8, RZ, 0xc0, !PT ;  /* 0x7ffffff822147812 */ /* 0x000fc400078ec0ff */
[----:B------:R-:W-:Y:S02]  /*09a0*/  LOP3.LUT R21, R3, 0x7ffffff8, RZ, 0xc0, !PT ;  /* 0x7ffffff803157812 */ /* 0x000fe400078ec0ff */
[----:B------:R-:W-:Y:S01]  /*09b0*/  MOV R109, UR7 ;  /* 0x00000007006d7c02 */ /* 0x000fe20008000f00 */
[----:B------:R-:W-:-:S06]  /*09c0*/  ULDC.64 UR6, c[0x0][0x208] ;  /* 0x0000820000067ab9 */ /* 0x000fcc0000000a00 */
.L_x_1444:
[----:B------:R-:W0:Y:S01]  /*09d0*/  S2UR UR5, SR_CTAID.X ;  /* 0x00000000000579c3 */ /* 0x000e220000002500 */
[----:B-1----:R-:W-:Y:S01]  /*09e0*/  IMAD.WIDE.U32 R22, R0, -0x77777777, RZ ;  /* 0x8888888900167825 */ /* 0x002fe200078e00ff */
[----:B------:R-:W-:Y:S01]  /*09f0*/  ULDC.64 UR10, c[0x0][0x218] ;  /* 0x00008600000a7ab9 */ /* 0x000fe20000000a00 */
[----:B------:R-:W-:Y:S02]  /*0a00*/  ULDC.64 UR12, c[0x0][0x228] ;  /* 0x00008a00000c7ab9 */ /* 0x000fe40000000a00 */
[----:B------:R-:W-:Y:S01]  /*0a10*/  IMAD.MOV.U32 R47, RZ, RZ, RZ ;  /* 0x000000ffff2f7224 */ /* 0x000fe200078e00ff */
[----:B------:R-:W-:Y:S01]  /*0a20*/  SHF.R.U32.HI R23, RZ, 0x7, R23 ;  /* 0x00000007ff177819 */ /* 0x000fe20000011617 */
[----:B------:R-:W-:-:S04]  /*0a30*/  IMAD R5, R18, 0xf0000, RZ ;  /* 0x000f000012057824 */ /* 0x000fc800078e02ff */
[----:B------:R-:W-:-:S05]  /*0a40*/  IMAD R46, R23, -0xf0, R0 ;  /* 0xffffff10172e7824 */ /* 0x000fca00078e0200 */
[----:B------:R-:W-:-:S05]  /*0a50*/  SHF.L.U32 R46, R46, 0x2, RZ ;  /* 0x000000022e2e7819 */ /* 0x000fca00000006ff */
[----:B------:R-:W-:Y:S01]  /*0a60*/  IMAD.WIDE.U32 R36, R17, 0xf0000, R46 ;  /* 0x000f000011247825 */ /* 0x000fe200078e002e */
[----:B0-----:R-:W-:-:S04]  /*0a70*/  USHF.L.U32 UR5, UR5, 0x4, URZ ;  /* 0x0000000405057899 */ /* 0x001fc8000800063f */
[----:B------:R-:W-:Y:S01]  /*0a80*/  IADD3 R37, R37, R5, RZ ;  /* 0x0000000525257210 */ /* 0x000fe20007ffe0ff */
[----:B------:R-:W-:-:S06]  /*0a90*/  ULOP3.LUT UR5, UR5, 0x3f0, URZ, 0xc0, !UPT ;  /* 0x000003f005057892 */ /* 0x000fcc000f8ec03f */
[----:B------:R-:W-:-:S05]  /*0aa0*/  IADD3 R3, R23, UR5, RZ ;  /* 0x0000000517037c10 */ /* 0x000fca000fffe0ff */
[----:B------:R-:W-:-:S04]  /*0ab0*/  IMAD R3, R3, 0x3c0, RZ ;  /* 0x000003c003037824 */ /* 0x000fc800078e02ff */
[C---:B------:R-:W-:Y:S01]  /*0ac0*/  VIADD R25, R3.reuse, 0xf00 ;  /* 0x00000f0003197836 */ /* 0x040fe20000000000 */
[C---:B------:R-:W-:Y:S02]  /*0ad0*/  IADD3 R22, P1, R3.reuse, R36, RZ ;  /* 0x0000002403167210 */ /* 0x040fe40007f3e0ff */
[----:B------:R-:W-:Y:S02]  /*0ae0*/  IADD3 R5, R3, 0x780, RZ ;  /* 0x0000078003057810 */ /* 0x000fe40007ffe0ff */
[----:B------:R-:W-:Y:S02]  /*0af0*/  IADD3.X R23, RZ, R37, RZ, P1, !PT ;  /* 0x00000025ff177210 */ /* 0x000fe40000ffe4ff */
[----:B------:R-:W-:-:S04]  /*0b00*/  LEA R48, P1, R22, UR10, 0x1 ;  /* 0x0000000a16307c11 */ /* 0x000fc8000f8208ff */
[----:B------:R-:W-:Y:S02]  /*0b10*/  LEA.HI.X R49, R22, UR11, R23, 0x1, P1 ;  /* 0x0000000b16317c11 */ /* 0x000fe400088f0c17 */
[----:B------:R-:W-:-:S04]  /*0b20*/  IADD3 R24, P1, R5, R36, RZ ;  /* 0x0000002405187210 */ /* 0x000fc80007f3e0ff */
[----:B------:R-:W2:Y:S01]  /*0b30*/  LDG.E.64.CONSTANT R48, desc[UR6][R48.64] ;  /* 0x0000000630307981 */ /* 0x000ea2000c1e9b00 */
[-C--:B------:R-:W-:Y:S02]  /*0b40*/  IADD3.X R27, RZ, R37.reuse, RZ, P1, !PT ;  /* 0x00000025ff1b7210 */ /* 0x080fe40000ffe4ff */
[C---:B------:R-:W-:Y:S02]  /*0b50*/  LEA R50, P1, R24.reuse, UR10, 0x1 ;  /* 0x0000000a18327c11 */ /* 0x040fe4000f8208ff */
[----:B------:R-:W-:Y:S02]  /*0b60*/  IADD3 R25, P2, R25, R36, RZ ;  /* 0x0000002419197210 */ /* 0x000fe40007f5e0ff */
[----:B------:R-:W-:Y:S02]  /*0b70*/  LEA.HI.X R51, R24, UR11, R27, 0x1, P1 ;  /* 0x0000000b18337c11 */ /* 0x000fe400088f0c1b */
[----:B------:R-:W-:Y:S02]  /*0b80*/  IADD3.X R26, RZ, R37, RZ, P2, !PT ;  /* 0x00000025ff1a7210 */ /* 0x000fe400017fe4ff */
[----:B------:R-:W-:-:S02]  /*0b90*/  IADD3 R5, R3, 0x1680, RZ ;  /* 0x0000168003057810 */ /* 0x000fc40007ffe0ff */
[----:B------:R-:W-:Y:S01]  /*0ba0*/  LEA R52, P2, R25, UR10, 0x1 ;  /* 0x0000000a19347c11 */ /* 0x000fe2000f8408ff */
[----:B------:R-:W3:Y:S01]  /*0bb0*/  LDG.E.64.CONSTANT R50, desc[UR6][R50.64] ;  /* 0x0000000632327981 */ /* 0x000ee2000c1e9b00 */
[----:B------:R-:W-:Y:S02]  /*0bc0*/  IADD3 R28, P1, R5, R36, RZ ;  /* 0x00000024051c7210 */ /* 0x000fe40007f3e0ff */
[----:B------:R-:W-:-:S03]  /*0bd0*/  LEA.HI.X R53, R25, UR11, R26, 0x1, P2 ;  /* 0x0000000b19357c11 */ /* 0x000fc600090f0c1a */
[----:B------:R-:W-:Y:S01]  /*0be0*/  IMAD.X R29, RZ, RZ, R37, P1 ;  /* 0x000000ffff1d7224 */ /* 0x000fe200008e0625 */
[C---:B------:R-:W-:Y:S02]  /*0bf0*/  LEA R54, P1, R28.reuse, UR10, 0x1 ;  /* 0x0000000a1c367c11 */ /* 0x040fe4000f8208ff */
[----:B------:R-:W4:Y:S01]  /*0c00*/  LDG.E.64.CONSTANT R52, desc[UR6][R52.64] ;  /* 0x0000000634347981 */ /* 0x000f22000c1e9b00 */
[----:B------:R-:W-:Y:S02]  /*0c10*/  IADD3 R5, R3, 0x1e00, RZ ;  /* 0x00001e0003057810 */ /* 0x000fe40007ffe0ff */
[----:B------:R-:W-:Y:S02]  /*0c20*/  LEA.HI.X R55, R28, UR11, R29, 0x1, P1 ;  /* 0x0000000b1c377c11 */ /* 0x000fe400088f0c1d */
[----:B------:R-:W-:Y:S02]  /*0c30*/  IADD3 R30, P1, R5, R36, RZ ;  /* 0x00000024051e7210 */ /* 0x000fe40007f3e0ff */
[----:B------:R-:W-:-:S02]  /*0c40*/  IADD3 R31, R3, 0x2580, RZ ;  /* 0x00002580031f7810 */ /* 0x000fc40007ffe0ff */
[----:B------:R-:W4:Y:S01]  /*0c50*/  LDG.E.64.CONSTANT R54, desc[UR6][R54.64] ;  /* 0x0000000636367981 */ /* 0x000f22000c1e9b00 */
[----:B------:R-:W-:Y:S02]  /*0c60*/  IADD3.X R33, RZ, R37, RZ, P1, !PT ;  /* 0x00000025ff217210 */ /* 0x000fe40000ffe4ff */
[C---:B------:R-:W-:Y:S02]  /*0c70*/  LEA R56, P1, R30.reuse, UR10, 0x1 ;  /* 0x0000000a1e387c11 */ /* 0x040fe4000f8208ff */
[----:B------:R-:W-:Y:S02]  /*0c80*/  IADD3 R31, P2, R31, R36, RZ ;  /* 0x000000241f1f7210 */ /* 0x000fe40007f5e0ff */
[----:B------:R-:W-:Y:S02]  /*0c90*/  LEA.HI.X R57, R30, UR11, R33, 0x1, P1 ;  /* 0x0000000b1e397c11 */ /* 0x000fe400088f0c21 */
[----:B------:R-:W-:Y:S01]  /*0ca0*/  IADD3 R5, R3, 0x2d00, RZ ;  /* 0x00002d0003057810 */ /* 0x000fe20007ffe0ff */
[----:B------:R-:W-:Y:S01]  /*0cb0*/  IMAD.X R32, RZ, RZ, R37, P2 ;  /* 0x000000ffff207224 */ /* 0x000fe200010e0625 */
[----:B------:R-:W-:-:S02]  /*0cc0*/  LEA R58, P2, R31, UR10, 0x1 ;  /* 0x0000000a1f3a7c11 */ /* 0x000fc4000f8408ff */
[----:B------:R-:W4:Y:S01]  /*0cd0*/  LDG.E.64.CONSTANT R56, desc[UR6][R56.64] ;  /* 0x0000000638387981 */ /* 0x000f22000c1e9b00 */
[----:B------:R-:W-:Y:S02]  /*0ce0*/  IADD3 R34, P1, R5, R36, RZ ;  /* 0x0000002405227210 */ /* 0x000fe40007f3e0ff */
[----:B------:R-:W-:Y:S02]  /*0cf0*/  LEA.HI.X R59, R31, UR11, R32, 0x1, P2 ;  /* 0x0000000b1f3b7c11 */ /* 0x000fe400090f0c20 */
[----:B------:R-:W-:Y:S02]  /*0d00*/  IADD3.X R35, RZ, R37, RZ, P1, !PT ;  /* 0x00000025ff237210 */ /* 0x000fe40000ffe4ff */
[----:B------:R-:W-:Y:S02]  /*0d10*/  LEA R60, P1, R34, UR10, 0x1 ;  /* 0x0000000a223c7c11 */ /* 0x000fe4000f8208ff */
[----:B------:R-:W4:Y:S01]  /*0d20*/  LDG.E.64.CONSTANT R58, desc[UR6][R58.64] ;  /* 0x000000063a3a7981 */ /* 0x000f22000c1e9b00 */
[----:B------:R-:W-:-:S02]  /*0d30*/  IADD3 R3, R3, 0x3480, RZ ;  /* 0x0000348003037810 */ /* 0x000fc40007ffe0ff */
[----:B------:R-:W-:Y:S02]  /*0d40*/  LEA.HI.X R61, R34, UR11, R35, 0x1, P1 ;  /* 0x0000000b223d7c11 */ /* 0x000fe400088f0c23 */
[----:B------:R-:W-:-:S04]  /*0d50*/  IADD3 R36, P1, R3, R36, RZ ;  /* 0x0000002403247210 */ /* 0x000fc80007f3e0ff */
[----:B------:R-:W4:Y:S01]  /*0d60*/  LDG.E.64.CONSTANT R60, desc[UR6][R60.64] ;  /* 0x000000063c3c7981 */ /* 0x000f22000c1e9b00 */
[----:B------:R-:W-:Y:S01]  /*0d70*/  IMAD.X R37, RZ, RZ, R37, P1 ;  /* 0x000000ffff257224 */ /* 0x000fe200008e0625 */
        /* <DEDUP_REMOVED lines=18> */
[C---:B------:R-:W-:Y:S02]  /*0ea0*/  PRMT R41, R49.reuse, 0x7632, R41 ;  /* 0x0000763231297816 */ /* 0x040fe40000000029 */
[----:B------:R-:W-:Y:S02]  /*0eb0*/  SHF.L.U32 R5, R49, 0x10, RZ ;  /* 0x0000001031057819 */ /* 0x000fe400000006ff */
[----:B------:R-:W-:Y:S01]  /*0ec0*/  SHF.L.U32 R3, R48, 0x10, RZ ;  /* 0x0000001030037819 */ /* 0x000fe200000006ff */
[----:B------:R-:W-:Y:S01]  /*0ed0*/  IMAD.U32 R46, R39, 0x10000, RZ ;  /* 0x00010000272e7824 */ /* 0x000fe200078e00ff */
[----:B------:R-:W-:Y:S01]  /*0ee0*/  SHF.L.U32 R72, R41, 0x10, RZ ;  /* 0x0000001029487819 */ /* 0x000fe200000006ff */
[----:B------:R-:W-:Y:S01]  /*0ef0*/  FADD.FTZ R43, RZ, R5 ;  /* 0x00000005ff2b7221 */ /* 0x000fe20000010000 */
[----:B------:R-:W-:Y:S01]  /*0f00*/  FFMA.FTZ R45, R5, R5, RZ ;  /* 0x00000005052d7223 */ /* 0x000fe200000100ff */
[----:B------:R-:W-:Y:S01]  /*0f10*/  FADD.FTZ R39, RZ, R3 ;  /* 0x00000003ff277221 */ /* 0x000fe20000010000 */
[----:B------:R-:W-:Y:S01]  /*0f20*/  FFMA.FTZ R41, R3, R3, RZ ;  /* 0x0000000303297223 */ /* 0x000fe200000100ff */
[----:B------:R-:W-:Y:S01]  /*0f30*/  FADD.FTZ R74, R43, R72 ;  /* 0x000000482b4a7221 */ /* 0x000fe20000010000 */
[----:B------:R-:W-:Y:S01]  /*0f40*/  FFMA.FTZ R72, R72, R72, R45 ;  /* 0x0000004848487223 */ /* 0x000fe2000001002d */
[----:B------:R-:W-:Y:S01]  /*0f50*/  FADD.FTZ R68, R39, R46 ;  /* 0x0000002e27447221 */ /* 0x000fe20000010000 */
[----:B---3--:R-:W-:Y:S01]  /*0f60*/  SHF.L.U32 R39, R50, 0x10, RZ ;  /* 0x0000001032277819 */ /* 0x008fe200000006ff */
[----:B------:R-:W-:Y:S01]  /*0f70*/  FFMA.FTZ R70, R46, R46, R41 ;  /* 0x0000002e2e467223 */ /* 0x000fe20000010029 */
[----:B------:R-:W-:-:S02]  /*0f80*/  PRMT R45, R50, 0x7632, R45 ;  /* 0x00007632322d7816 */ /* 0x000fc4000000002d */
[C---:B------:R-:W-:Y:S02]  /*0f90*/  SHF.L.U32 R41, R51.reuse, 0x10, RZ ;  /* 0x0000001033297819 */ /* 0x040fe400000006ff */
[----:B------:R-:W-:Y:S01]  /*0fa0*/  PRMT R46, R51, 0x7632, R46 ;  /* 0x00007632332e7816 */ /* 0x000fe2000000002e */
[----:B------:R-:W-:Y:S01]  /*0fb0*/  FADD.FTZ R68, R68, R39 ;  /* 0x0000002744447221 */ /* 0x000fe20000010000 */
[----:B------:R-:W-:Y:S01]  /*0fc0*/  SHF.L.U32 R45, R45, 0x10, RZ ;  /* 0x000000102d2d7819 */ /* 0x000fe200000006ff */
[----:B------:R-:W-:Y:S01]  /*0fd0*/  FFMA.FTZ R70, R39, R39, R70 ;  /* 0x0000002727467223 */ /* 0x000fe20000010046 */
[----:B------:R-:W-:Y:S01]  /*0fe0*/  SHF.L.U32 R69, R46, 0x10, RZ ;  /* 0x000000102e457819 */ /* 0x000fe200000006ff */
[----:B------:R-:W-:Y:S01]  /*0ff0*/  FFMA.FTZ R72, R41, R41, R72 ;  /* 0x0000002929487223 */ /* 0x000fe20000010048 */
[C---:B----4-:R-:W-:Y:S01]  /*1000*/  PRMT R47, R52.reuse, 0x7632, R47 ;  /* 0x00007632342f7816 */ /* 0x050fe2000000002f */
[----:B------:R-:W-:Y:S02]  /*1010*/  IMAD.U32 R43, R52, 0x10000, RZ ;  /* 0x00010000342b7824 */ /* 0x000fe400078e00ff */
[----:B------:R-:W-:Y:S01]  /*1020*/  FADD.FTZ R74, R74, R41 ;  /* 0x000000294a4a7221 */ /* 0x000fe20000010000 */
[----:B------:R-:W-:Y:S01]  /*1030*/  FADD.FTZ R68, R68, R45 ;  /* 0x0000002d44447221 */ /* 0x000fe20000010000 */
[----:B------:R-:W-:Y:S01]  /*1040*/  FFMA.FTZ R70, R45, R45, R70 ;  /* 0x0000002d2d467223 */ /* 0x000fe20000010046 */
[----:B------:R-:W-:Y:S01]  /*1050*/  PRMT R46, R53, 0x7632, R46 ;  /* 0x00007632352e7816 */ /* 0x000fe2000000002e */
[----:B------:R-:W-:Y:S01]  /*1060*/  FFMA.FTZ R72, R69, R69, R72 ;  /* 0x0000004545487223 */ /* 0x000fe20000010048 */
[----:B------:R-:W-:Y:S01]  /*1070*/  IMAD.U32 R45, R53, 0x10000, RZ ;  /* 0x00010000352d7824 */ /* 0x000fe200078e00ff */
[----:B------:R-:W-:Y:S01]  /*1080*/  SHF.L.U32 R47, R47, 0x10, RZ ;  /* 0x000000102f2f7819 */ /* 0x000fe200000006ff */
[----:B------:R-:W-:Y:S01]  /*1090*/  FADD.FTZ R74, R74, R69 ;  /* 0x000000454a4a7221 */ /* 0x000fe20000010000 */
[----:B------:R-:W-:Y:S01]  /*10a0*/  FADD.FTZ R68, R68, R43 ;  /* 0x0000002b44447221 */ /* 0x000fe20000010000 */
[----:B------:R-:W-:Y:S01]  /*10b0*/  FFMA.FTZ R70, R43, R43, R70 ;  /* 0x0000002b2b467223 */ /* 0x000fe20000010046 */
[----:B------:R-:W-:Y:S01]  /*10c0*/  SHF.L.U32 R69, R46, 0x10, RZ ;  /* 0x000000102e457819 */ /* 0x000fe200000006ff */
[----:B------:R-:W-:Y:S01]  /*10d0*/  FFMA.FTZ R72, R45, R45, R72 ;  /* 0x0000002d2d487223 */ /* 0x000fe20000010048 */
[----:B------:R-:W-:Y:S01]  /*10e0*/  FADD.FTZ R68, R68, R47 ;  /* 0x0000002f44447221 */ /* 0x000fe20000010000 */
[----:B------:R-:W-:Y:S01]  /*10f0*/  FFMA.FTZ R70, R47, R47, R70 ;  /* 0x0000002f2f467223 */ /* 0x000fe20000010046 */
[----:B------:R-:W-:Y:S01]  /*1100*/  FADD.FTZ R74, R74, R45 ;  /* 0x0000002d4a4a7221 */ /* 0x000fe20000010000 */
[----:B------:R-:W-:Y:S01]  /*1110*/  PRMT R46, R54, 0x7632, R46 ;  /* 0x00007632362e7816 */ /* 0x000fe2000000002e */
[----:B------:R-:W-:Y:S01]  /*1120*/  FFMA.FTZ R72, R69, R69, R72 ;  /* 0x0000004545487223 */ /* 0x000fe20000010048 */
[----:B------:R-:W-:-:S02]  /*1130*/  PRMT R47, R55, 0x7632, R47 ;  /* 0x00007632372f7816 */ /* 0x000fc4000000002f */
[----:B------:R-:W-:Y:S01]  /*1140*/  SHF.L.U32 R91, R55, 0x10, RZ ;  /* 0x00000010375b7819 */ /* 0x000fe200000006ff */
[----:B------:R-:W-:Y:S01]  /*1150*/  FADD.FTZ R74, R74, R69 ;  /* 0x000000454a4a7221 */ /* 0x000fe20000010000 */
[----:B------:R-:W-:Y:S01]  /*1160*/  SHF.L.U32 R89, R54, 0x10, RZ ;  /* 0x0000001036597819 */ /* 0x000fe200000006ff */
[----:B------:R-:W-:Y:S01]  /*1170*/  IMAD.U32 R69, R46, 0x10000, RZ ;  /* 0x000100002e457824 */ /* 0x000fe200078e00ff */
[----:B------:R-:W-:Y:S01]  /*1180*/  SHF.L.U32 R47, R47, 0x10, RZ ;  /* 0x000000102f2f7819 */ /* 0x000fe200000006ff */
[----:B------:R-:W-:Y:S01]  /*1190*/  FFMA.FTZ R46, R91, R91, R72 ;  /* 0x0000005b5b2e7223 */ /* 0x000fe20000010048 */
[----:B------:R-:W-:Y:S01]  /*11a0*/  FADD.FTZ R74, R74, R91 ;  /* 0x0000005b4a4a7221 */ /* 0x000fe20000010000 */
[----:B------:R-:W-:Y:S01]  /*11b0*/  FADD.FTZ R68, R68, R89 ;  /* 0x0000005944447221 */ /* 0x000fe20000010000 */
[----:B------:R-:W-:Y:S01]  /*11c0*/  FFMA.FTZ R70, R89, R89, R70 ;  /* 0x0000005959467223 */ /* 0x000fe20000010046 */
[--C-:B------:R-:W-:Y:S01]  /*11d0*/  FFMA.FTZ R76, R47, R47, R46.reuse ;  /* 0x0000002f2f4c7223 */ /* 0x100fe2000001002e */
[----:B------:R-:W-:Y:S01]  /*11e0*/  SHF.L.U32 R93, R56, 0x10, RZ ;  /* 0x00000010385d7819 */ /* 0x000fe200000006ff */
[----:B------:R-:W-:Y:S01]  /*11f0*/  FADD.FTZ R72, R68, R69 ;  /* 0x0000004544487221 */ /* 0x000fe20000010000 */
[----:B------:R-:W-:Y:S01]  /*1200*/  PRMT R46, R56, 0x7632, R46 ;  /* 0x00007632382e7816 */ /* 0x000fe2000000002e */
[----:B------:R-:W-:Y:S01]  /*1210*/  FFMA.FTZ R70, R69, R69, R70 ;  /* 0x0000004545467223 */ /* 0x000fe20000010046 */
[----:B------:R-:W-:Y:S01]  /*1220*/  FADD.FTZ R74, R74, R47 ;  /* 0x0000002f4a4a7221 */ /* 0x000fe20000010000 */
[----:B------:R-:W-:-:S02]  /*1230*/  SHF.L.U32 R95, R57, 0x10, RZ ;  /* 0x00000010395f7819 */ /* 0x000fc400000006ff */
[----:B------:R-:W-:Y:S01]  /*1240*/  PRMT R47, R57, 0x7632, R47 ;  /* 0x00007632392f7816 */ /* 0x000fe2000000002f */
[----:B------:R-:W-:Y:S02]  /*1250*/  IMAD.U32 R69, R46, 0x10000, RZ ;  /* 0x000100002e457824 */ /* 0x000fe400078e00ff */
[----:B------:R-:W-:Y:S01]  /*1260*/  FADD.FTZ R72, R72, R93 ;  /* 0x0000005d48487221 */ /* 0x000fe20000010000 */
[----:B------:R-:W-:Y:S01]  /*1270*/  FFMA.FTZ R70, R93, R93, R70 ;  /* 0x0000005d5d467223 */ /* 0x000fe20000010046 */
[----:B------:R-:W-:Y:S01]  /*1280*/  SHF.L.U32 R47, R47, 0x10, RZ ;  /* 0x000000102f2f7819 */ /* 0x000fe200000006ff */
[----:B------:R-:W-:Y:S01]  /*1290*/  FADD.FTZ R74, R74, R95 ;  /* 0x0000005f4a4a7221 */ /* 0x000fe20000010000 */
[----:B------:R-:W-:Y:S01]  /*12a0*/  FFMA.FTZ R76, R95, R95, R76 ;  /* 0x0000005f5f4c7223 */ /* 0x000fe2000001004c */
[----:B------:R-:W-:Y:S01]  /*12b0*/  SHF.L.U32 R97, R58, 0x10, RZ ;  /* 0x000000103a617819 */ /* 0x000fe200000006ff */
[----:B------:R-:W-:Y:S01]  /*12c0*/  FADD.FTZ R72, R72, R69 ;  /* 0x0000004548487221 */ /* 0x000fe20000010000 */
[----:B------:R-:W-:Y:S01]  /*12d0*/  PRMT R68, R58, 0x7632, R68 ;  /* 0x000076323a447816 */ /* 0x000fe20000000044 */
[----:B------:R-:W-:Y:S01]  /*12e0*/  FFMA.FTZ R70, R69, R69, R70 ;  /* 0x0000004545467223 */ /* 0x000fe20000010046 */
[C---:B------:R-:W-:Y:S01]  /*12f0*/  SHF.L.U32 R99, R59.reuse, 0x10, RZ ;  /* 0x000000103b637819 */ /* 0x040fe200000006ff */
[----:B------:R-:W-:Y:S01]  /*1300*/  FADD.FTZ R74, R74, R47 ;  /* 0x0000002f4a4a7221 */ /* 0x000fe20000010000 */
[----:B------:R-:W-:Y:S01]  /*1310*/  PRMT R46, R59, 0x7632, R46 ;  /* 0x000076323b2e7816 */ /* 0x000fe2000000002e */
[----:B------:R-:W-:Y:S01]  /*1320*/  FFMA.FTZ R76, R47, R47, R76 ;  /* 0x0000002f2f4c7223 */ /* 0x000fe2000001004c */
[----:B------:R-:W-:Y:S01]  /*1330*/  SHF.L.U32 R47, R68, 0x10, RZ ;  /* 0x00000010442f7819 */ /* 0x000fe200000006ff */
[----:B------:R-:W-:Y:S01]  /*1340*/  FADD.FTZ R72, R72, R97 ;  /* 0x0000006148487221 */ /* 0x000fe20000010000 */
[----:B------:R-:W-:Y:S01]  /*1350*/  FFMA.FTZ R70, R97, R97, R70 ;  /* 0x0000006161467223 */ /* 0x000fe20000010046 */
[----:B------:R-:W-:-:S02]  /*1360*/  IMAD.U32 R69, R46, 0x10000, RZ ;  /* 0x000100002e457824 */ /* 0x000fc400078e00ff */
[----:B------:R-:W-:Y:S01]  /*1370*/  FADD.FTZ R74, R74, R99 ;  /* 0x000000634a4a7221 */ /* 0x000fe20000010000 */
[----:B------:R-:W-:Y:S01]  /*1380*/  FFMA.FTZ R76, R99, R99, R76 ;  /* 0x00000063634c7223 */ /* 0x000fe2000001004c */
[--C-:B------:R-:W-:Y:S01]  /*1390*/  FADD.FTZ R72, R72, R47.reuse ;  /* 0x0000002f48487221 */ /* 0x100fe20000010000 */
[----:B------:R-:W-:Y:S01]  /*13a0*/  FFMA.FTZ R70, R47, R47, R70 ;  /* 0x0000002f2f467223 */ /* 0x000fe20000010046 */
[C---:B------:R-:W-:Y:S01]  /*13b0*/  PRMT R47, R61.reuse, 0x7632, R47 ;  /* 0x000076323d2f7816 */ /* 0x040fe2000000002f */
[----:B------:R-:W-:Y:S01]  /*13c0*/  FADD.FTZ R74, R74, R69 ;  /* 0x000000454a4a7221 */ /* 0x000fe20000010000 */
[----:B------:R-:W-:Y:S01]  /*13d0*/  SHF.L.U32 R103, R61, 0x10, RZ ;  /* 0x000000103d677819 */ /* 0x000fe200000006ff */
[----:B------:R-:W-:Y:S01]  /*13e0*/  FFMA.FTZ R76, R69, R69, R76 ;  /* 0x00000045454c7223 */ /* 0x000fe2000001004c */
[C---:B------:R-:W-:Y:S02]  /*13f0*/  SHF.L.U32 R101, R60.reuse, 0x10, RZ ;  /* 0x000000103c657819 */ /* 0x040fe400000006ff */
        /* <DEDUP_REMOVED lines=9> */
[----:B------:R-:W-:Y:S01]  /*1490*/  SHF.L.U32 R105, R62, 0x10, RZ ;  /* 0x000000103e697819 */ /* 0x000fe200000006ff */
[----:B------:R-:W-:Y:S01]  /*14a0*/  FADD.FTZ R72, R72, R69 ;  /* 0x0000004548487221 */ /* 0x000fe20000010000 */
[----:B------:R-:W-:Y:S01]  /*14b0*/  PRMT R46, R62, 0x7632, R46 ;  /* 0x000076323e2e7816 */ /* 0x000fe2000000002e */
[----:B------:R-:W-:Y:S01]  /*14c0*/  FFMA.FTZ R70, R69, R69, R70 ;  /* 0x0000004545467223 */ /* 0x000fe20000010046 */
[C---:B------:R-:W-:Y:S01]  /*14d0*/  PRMT R47, R63.reuse, 0x7632, R47 ;  /* 0x000076323f2f7816 */ /* 0x040fe2000000002f */
[----:B------:R-:W-:Y:S01]  /*14e0*/  IMAD.U32 R107, R63, 0x10000, RZ ;  /* 0x000100003f6b7824 */ /* 0x000fe200078e00ff */
        /* <DEDUP_REMOVED lines=15> */
[----:B--2---:R-:W0:Y:S04]  /*15e0*/  LDS.64 R46, [R42] ;  /* 0x000000002a2e7984 */ /* 0x004e280000000a00 */
[----:B------:R-:W1:Y:S04]  /*15f0*/  LDS.64 R86, [R40] ;  /* 0x0000000028567984 */ /* 0x000e680000000a00 */
[----:B------:R-:W2:Y:S04]  /*1600*/  LDS.64 R68, [R38] ;  /* 0x0000000026447984 */ /* 0x000ea80000000a00 */
[----:B------:R-:W3:Y:S04]  /*1610*/  LDS.64 R70, [R2] ;  /* 0x0000000002467984 */ /* 0x000ee80000000a00 */
[----:B------:R-:W4:Y:S04]  /*1620*/  LDS.64 R72, [R4] ;  /* 0x0000000004487984 */ /* 0x000f280000000a00 */
[----:B------:R-:W4:Y:S04]  /*1630*/  LDS.64 R74, [R6] ;  /* 0x00000000064a7984 */ /* 0x000f280000000a00 */
[----:B------:R-:W4:Y:S04]  /*1640*/  LDS.64 R76, [R7] ;  /* 0x00000000074c7984 */ /* 0x000f280000000a00 */
[----:B------:R-:W4:Y:S04]  /*1650*/  LDS.64 R78, [R8] ;  /* 0x00000000084e7984 */ /* 0x000f280000000a00 */
[----:B------:R-:W4:Y:S04]  /*1660*/  LDS.64 R80, [R9] ;  /* 0x0000000009507984 */ /* 0x000f280000000a00 */
[----:B------:R-:W4:Y:S01]  /*1670*/  LDS.64 R82, [R10] ;  /* 0x000000000a527984 */ /* 0x000f220000000a00 */
[----:B0-----:R-:W-:-:S03]  /*1680*/  FADD.FTZ R115, RZ, R46 ;  /* 0x0000002eff737221 */ /* 0x001fc60000010000 */
[----:B------:R-:W0:Y:S01]  /*1690*/  LDS.64 R84, [R11] ;  /* 0x000000000b547984 */ /* 0x000e220000000a00 */
[----:B------:R-:W-:Y:S01]  /*16a0*/  FADD.FTZ R94, RZ, R47 ;  /* 0x0000002fff5e7221 */ /* 0x000fe20000010000 */
[----:B-1----:R-:W-:Y:S02]  /*16b0*/  FADD.FTZ R115, R115, R86 ;  /* 0x0000005673737221 */ /* 0x002fe40000010000 */
[----:B------:R-:W1:Y:S01]  /*16c0*/  LDS.64 R46, [R12] ;  /* 0x000000000c2e7984 */ /* 0x000e620000000a00 */
[----:B------:R-:W-:Y:S01]  /*16d0*/  FADD.FTZ R94, R94, R87 ;  /* 0x000000575e5e7221 */ /* 0x000fe20000010000 */
[----:B--2---:R-:W-:Y:S02]  /*16e0*/  FADD.FTZ R115, R115, R68 ;  /* 0x0000004473737221 */ /* 0x004fe40000010000 */
[----:B------:R-:W2:Y:S01]  /*16f0*/  LDS.64 R86, [R13] ;  /* 0x000000000d567984 */ /* 0x000ea20000000a00 */
[----:B------:R-:W-:Y:S01]  /*1700*/  FADD.FTZ R94, R94, R69 ;  /* 0x000000455e5e7221 */ /* 0x000fe20000010000 */
[----:B---3--:R-:W-:-:S02]  /*1710*/  FADD.FTZ R115, R115, R70 ;  /* 0x0000004673737221 */ /* 0x008fc40000010000 */
[----:B------:R-:W3:Y:S01]  /*1720*/  LDS.64 R68, [R14] ;  /* 0x000000000e447984 */ /* 0x000ee20000000a00 */
[----:B------:R-:W-:Y:S01]  /*1730*/  FADD.FTZ R94, R94, R71 ;  /* 0x000000475e5e7221 */ /* 0x000fe20000010000 */
[----:B----4-:R-:W-:Y:S02]  /*1740*/  FADD.FTZ R115, R115, R72 ;  /* 0x0000004873737221 */ /* 0x010fe40000010000 */
[----:B------:R-:W4:Y:S01]  /*1750*/  LDS.64 R70, [R15] ;  /* 0x000000000f467984 */ /* 0x000f220000000a00 */
        /* <DEDUP_REMOVED lines=11> */
[----:B0-----:R-:W-:-:S03]  /*1810*/  FADD.FTZ R115, R115, R84 ;  /* 0x0000005473737221 */ /* 0x001fc60000010000 */
[----:B------:R-:W-:Y:S01]  /*1820*/  FADD.FTZ R94, R94, R85 ;  /* 0x000000555e5e7221 */ /* 0x000fe20000010000 */
[----:B-1----:R-:W-:-:S03]  /*1830*/  FADD.FTZ R115, R115, R46 ;  /* 0x0000002e73737221 */ /* 0x002fc60000010000 */
[----:B------:R-:W-:Y:S01]  /*1840*/  FADD.FTZ R94, R94, R47 ;  /* 0x0000002f5e5e7221 */ /* 0x000fe20000010000 */
[----:B--2---:R-:W-:-:S03]  /*1850*/  FADD.FTZ R115, R115, R86 ;  /* 0x0000005673737221 */ /* 0x004fc60000010000 */
[----:B------:R-:W-:Y:S01]  /*1860*/  FADD.FTZ R94, R94, R87 ;  /* 0x000000575e5e7221 */ /* 0x000fe20000010000 */
[----:B---3--:R-:W-:-:S03]  /*1870*/  FADD.FTZ R115, R115, R68 ;  /* 0x0000004473737221 */ /* 0x008fc60000010000 */
[----:B------:R-:W-:Y:S01]  /*1880*/  FADD.FTZ R94, R94, R69 ;  /* 0x000000455e5e7221 */ /* 0x000fe20000010000 */
[----:B----4-:R-:W-:-:S03]  /*1890*/  FADD.FTZ R70, R115, R70 ;  /* 0x0000004673467221 */ /* 0x010fc60000010000 */
[----:B------:R-:W-:-:S07]  /*18a0*/  FADD.FTZ R71, R94, R71 ;  /* 0x000000475e477221 */ /* 0x000fce0000010000 */
.L_x_1437:
[----:B------:R-:W-:Y:S05]  /*18b0*/  BSYNC B0 ;  /* 0x0000000000007941 */ /* 0x000fea0003800000 */
.L_x_1436:
        /* <DEDUP_REMOVED lines=15> */
[----:B------:R-:W-:Y:S02]  /*19b0*/  VOTEU.ANY UR5, UPT, PT ;  /* 0x0000000000057886 */ /* 0x000fe400038e0100 */
[----:B------:R-:W0:Y:S01]  /*19c0*/  FLO.U32 R68, UR5 ;  /* 0x0000000500447d00 */ /* 0x000e2200080e0000 */
[----:B------:R-:W-:Y:S01]  /*19d0*/  UPOPC UR9, UR5 ;  /* 0x00000005000972bf */ /* 0x000fe20008000000 */
[----:B0-----:R-:W-:-:S05]  /*19e0*/  ISETP.EQ.U32.AND P2, PT, R68, R47, PT ;  /* 0x0000002f4400720c */ /* 0x001fca0003f42070 */
[----:B------:R-:W-:-:S08]  /*19f0*/  IMAD R47, R90, UR9, RZ ;  /* 0x000000095a2f7c24 */ /* 0x000fd0000f8e02ff */
        /* <DEDUP_REMOVED lines=8> */
[----:B0-----:R-:W-:-:S07]  /*1a80*/  IMAD R46, R90, R46, R69 ;  /* 0x0000002e5a2e7224 */ /* 0x001fce00078e0245 */
.L_x_1439:
[----:B------:R-:W2:Y:S04]  /*1a90*/  LD.E.STRONG.GPU R47, desc[UR6][R108.64] ;  /* 0x000000066c2f7980 */ /* 0x000ea8000c10f900 */
[----:B--2---:R-:W-:Y:S01]  /*1aa0*/  CCTL.IVALL ;  /* 0x00000000ff00798f */ /* 0x004fe20002000000 */
[----:B------:R-:W-:Y:S05]  /*1ab0*/  YIELD ;  /* 0x0000000000007946 */ /* 0x000fea0003800000 */
[----:B------:R-:W-:-:S04]  /*1ac0*/  LOP3.LUT R47, R47, R46, RZ, 0x3c, !PT ;  /* 0x0000002e2f2f7212 */ /* 0x000fc800078e3cff */
[----:B------:R-:W-:-:S13]  /*1ad0*/  ISETP.GT.AND P2, PT, R47, -0x1, PT ;  /* 0xffffffff2f00780c */ /* 0x000fda0003f44270 */
[----:B------:R-:W-:Y:S05]  /*1ae0*/  @P2 BRA `(.L_x_1439) ;  /* 0xfffffffc00e82947 */ /* 0x000fea000383ffff */
.L_x_1438:
[----:B------:R-:W-:Y:S05]  /*1af0*/  WARPSYNC.ALL ;  /* 0x0000000000007948 */ /* 0x000fea0003800000 */
[----:B------:R-:W-:Y:S06]  /*1b00*/  BAR.SYNC.DEFER_BLOCKING 0x0 ;  /* 0x0000000000007b1d */ /* 0x000fec0000010000 */
[----:B------:R-:W-:Y:S04]  /*1b10*/  BSSY B0, `(.L_x_1440) ;  /* 0x0000030000007945 */ /* 0x000fe80003800000 */
[----:B------:R-:W-:Y:S05]  /*1b20*/  @P1 BRA `(.L_x_1441) ;  /* 0x0000000000b81947 */ /* 0x000fea0003800000 */
[----:B0-----:R-:W0:Y:S01]  /*1b30*/  LDC R47, c[0x0][0x10] ;  /* 0x00000400ff2f7b82 */ /* 0x001e220000000800 */
[----:B------:R-:W-:-:S07]  /*1b40*/  LOP3.LUT R46, R0, 0x7, RZ, 0xc0, !PT ;  /* 0x00000007002e7812 */ /* 0x000fce00078ec0ff */
[----:B------:R-:W1:Y:S01]  /*1b50*/  LDC.64 R80, c[0x0][0x248] ;  /* 0x00009200ff507b82 */ /* 0x000e620000000a00 */
[----:B0-----:R-:W-:-:S04]  /*1b60*/  IMAD R47, R47, R16, UR8 ;  /* 0x000000082f2f7e24 */ /* 0x001fc8000f8e0210 */
[----:B------:R-:W-:-:S05]  /*1b70*/  IMAD R47, R47, 0x800, R88 ;  /* 0x000008002f2f7824 */ /* 0x000fca00078e0258 */
[----:B------:R-:W-:-:S04]  /*1b80*/  IADD3 R46, R47, R46, RZ ;  /* 0x0000002e2f2e7210 */ /* 0x000fc80007ffe0ff */
[----:B------:R-:W-:-:S04]  /*1b90*/  SHF.L.U32 R79, R46, 0x1, RZ ;  /* 0x000000012e4f7819 */ /* 0x000fc800000006ff */
[C---:B------:R-:W-:Y:S01]  /*1ba0*/  IADD3 R69, R79.reuse, 0x10, RZ ;  /* 0x000000104f457810 */ /* 0x040fe20007ffe0ff */
[C---:B-1----:R-:W-:Y:S01]  /*1bb0*/  IMAD.WIDE.U32 R46, R79.reuse, 0x4, R80 ;  /* 0x000000044f2e7825 */ /* 0x042fe200078e0050 */
        /* <DEDUP_REMOVED lines=37> */
.L_x_1441:
[----:B------:R-:W-:Y:S05]  /*1e10*/  BSYNC B0 ;  /* 0x0000000000007941 */ /* 0x000fea0003800000 */
.L_x_1440:
        /* <DEDUP_REMOVED lines=14> */
[----:B------:R-:W-:Y:S01]  /*1f00*/  PRMT R78, R60, 0x7632, R78 ;  /* 0x000076323c4e7816 */ /* 0x000fe2000000004e */
[----:B0-----:R-:W-:Y:S01]  /*1f10*/  FADD.FTZ R47, R47, R80 ;  /* 0x000000502f2f7221 */ /* 0x001fe20000010000 */
[----:B------:R-:W-:-:S02]  /*1f20*/  PRMT R61, R61, 0x7632, R61 ;  /* 0x000076323d3d7816 */ /* 0x000fc4000000003d */
[----:B------:R-:W-:Y:S01]  /*1f30*/  PRMT R79, R62, 0x7632, R79 ;  /* 0x000076323e4f7816 */ /* 0x000fe2000000004f */
[----:B-1----:R-:W-:Y:S01]  /*1f40*/  FADD.FTZ R68, R46, R81 ;  /* 0x000000512e447221 */ /* 0x002fe20000010000 */
[----:B------:R-:W0:Y:S01]  /*1f50*/  SHFL.BFLY PT, R70, R47, 0x2, 0x1f ;  /* 0x0c401f002f467f89 */ /* 0x000e2200000e0000 */
[----:B------:R-:W-:Y:S02]  /*1f60*/  PRMT R63, R63, 0x7632, R63 ;  /* 0x000076323f3f7816 */ /* 0x000fe4000000003f */
[----:B-----5:R-:W-:Y:S01]  /*1f70*/  PRMT R57, R65, 0x7632, R57 ;  /* 0x0000763241397816 */ /* 0x020fe20000000039 */
[----:B------:R-:W1:Y:S01]  /*1f80*/  SHFL.BFLY PT, R69, R68, 0x2, 0x1f ;  /* 0x0c401f0044457f89 */ /* 0x000e6200000e0000 */
[----:B0-----:R-:W-:Y:S01]  /*1f90*/  FADD.FTZ R70, R47, R70 ;  /* 0x000000462f467221 */ /* 0x001fe20000010000 */
[----:B-1----:R-:W-:-:S04]  /*1fa0*/  FADD.FTZ R69, R68, R69 ;  /* 0x0000004544457221 */ /* 0x002fc80000010000 */
[----:B------:R-:W0:Y:S01]  /*1fb0*/  SHFL.BFLY PT, R71, R70, 0x1, 0x1f ;  /* 0x0c201f0046477f89 */ /* 0x000e2200000e0000 */
[----:B------:R-:W-:-:S03]  /*1fc0*/  @!P1 LOP3.LUT R68, R0, 0xfffffff8, RZ, 0xc0, !PT ;  /* 0xfffffff800449812 */ /* 0x000fc600078ec0ff */
        /* <DEDUP_REMOVED lines=23> */
.L_x_1443:
[----:B------:R-:W-:Y:S05]  /*2140*/  BSYNC B0 ;  /* 0x0000000000007941 */ /* 0x000fea0003800000 */
.L_x_1442:
[----:B0-----:R-:W0:Y:S01]  /*2150*/  LDS.64 R46, [R20+UR4] ;  /* 0x00000004142e7984 */ /* 0x001e220008000a00 */
[----:B------:R-:W-:Y:S01]  /*2160*/  ULDC.64 UR10, c[0x0][0x210] ;  /* 0x00008400000a7ab9 */ /* 0x000fe20000000a00 */
[----:B------:R-:W-:Y:S01]  /*2170*/  ULDC UR5, c[0x0][0x230] ;  /* 0x00008c0000057ab9 */ /* 0x000fe20000000800 */
[C---:B------:R-:W-:Y:S01]  /*2180*/  LEA R52, P2, R24.reuse, UR10, 0x1 ;  /* 0x0000000a18347c11 */ /* 0x040fe2000f8408ff */
[----:B------:R-:W-:Y:S01]  /*2190*/  IMAD.U32 R81, R77, 0x10000, RZ ;  /* 0x000100004d517824 */ /* 0x000fe200078e00ff */
[C---:B------:R-:W-:Y:S02]  /*21a0*/  LEA R50, P3, R25.reuse, UR10, 0x1 ;  /* 0x0000000a19327c11 */ /* 0x040fe4000f8608ff */
[----:B------:R-:W-:Y:S02]  /*21b0*/  LEA.HI.X R53, R24, UR11, R27, 0x1, P2 ;  /* 0x0000000b18357c11 */ /* 0x000fe400090f0c1b */
[----:B------:R-:W-:Y:S02]  /*21c0*/  LEA.HI.X R51, R25, UR11, R26, 0x1, P3 ;  /* 0x0000000b19337c11 */ /* 0x000fe400098f0c1a */
[----:B------:R-:W-:-:S02]  /*21d0*/  LEA R54, P1, R22, UR10, 0x1 ;  /* 0x0000000a16367c11 */ /* 0x000fc4000f8208ff */
[----:B------:R-:W-:Y:S02]  /*21e0*/  LEA R48, P4, R28, UR10, 0x1 ;  /* 0x0000000a1c307c11 */ /* 0x000fe4000f8808ff */
[C---:B------:R-:W-:Y:S02]  /*21f0*/  LEA R26, P2, R31.reuse, UR10, 0x1 ;  /* 0x0000000a1f1a7c11 */ /* 0x040fe4000f8408ff */
[----:B------:R-:W-:Y:S02]  /*2200*/  LEA.HI.X R55, R22, UR11, R23, 0x1, P1 ;  /* 0x0000000b16377c11 */ /* 0x000fe400088f0c17 */
[----:B------:R-:W-:Y:S02]  /*2210*/  LEA.HI.X R49, R28, UR11, R29, 0x1, P4 ;  /* 0x0000000b1c317c11 */ /* 0x000fe4000a0f0c1d */
[----:B------:R-:W-:Y:S01]  /*2220*/  LEA.HI.X R27, R31, UR11, R32, 0x1, P2 ;  /* 0x0000000b1f1b7c11 */ /* 0x000fe200090f0c20 */
[----:B------:R-:W-:Y:S01]  /*2230*/  IMAD.U32 R31, R72, 0x10000, RZ ;  /* 0x00010000481f7824 */ /* 0x000fe200078e00ff */
[----:B------:R-:W-:Y:S01]  /*2240*/  LEA R28, P1, R30, UR10, 0x1 ;  /* 0x0000000a1e1c7c11 */ /* 0x000fe2000f8208ff */
[----:B------:R-:W-:Y:S01]  /*2250*/  IMAD.U32 R72, R71, 0x10000, RZ ;  /* 0x0001000047487824 */ /* 0x000fe200078e00ff */
[----:B------:R-:W-:-:S02]  /*2260*/  LEA R22, P4, R36, UR10, 0x1 ;  /* 0x0000000a24167c11 */ /* 0x000fc4000f8808ff */
[----:B------:R-:W-:Y:S02]  /*2270*/  LEA.HI.X R29, R30, UR11, R33, 0x1, P1 ;  /* 0x0000000b1e1d7c11 */ /* 0x000fe400088f0c21 */
[----:B------:R-:W-:Y:S02]  /*2280*/  LEA.HI.X R23, R36, UR11, R37, 0x1, P4 ;  /* 0x0000000b24177c11 */ /* 0x000fe4000a0f0c25 */
[----:B------:R-:W-:Y:S02]  /*2290*/  LEA R24, P3, R34, UR10, 0x1 ;  /* 0x0000000a22187c11 */ /* 0x000fe4000f8608ff */
[----:B------:R-:W-:Y:S02]  /*22a0*/  SHF.L.U32 R37, R76, 0x10, RZ ;  /* 0x000000104c257819 */ /* 0x000fe400000006ff */
[----:B------:R-:W-:Y:S01]  /*22b0*/  LEA.HI.X R25, R34, UR11, R35, 0x1, P3 ;  /* 0x0000000b22197c11 */ /* 0x000fe200098f0c23 */
[----:B------:R-:W-:Y:S01]  /*22c0*/  ULDC.64 UR10, c[0x0][0x238] ;  /* 0x00008e00000a7ab9 */ /* 0x000fe20000000a00 */
[----:B------:R-:W-:-:S02]  /*22d0*/  SHF.L.U32 R73, R73, 0x10, RZ ;  /* 0x0000001049497819 */ /* 0x000fc400000006ff */
[----:B------:R-:W-:Y:S01]  /*22e0*/  SHF.L.U32 R35, R74, 0x10, RZ ;  /* 0x000000104a237819 */ /* 0x000fe200000006ff */
[----:B0-----:R-:W-:Y:S01]  /*22f0*/  FADD.FTZ R33, -R46, R31 ;  /* 0x0000001f2e217221 */ /* 0x001fe20000010100 */
[----:B------:R-:W-:Y:S01]  /*2300*/  FADD.FTZ R47, R47, UR5 ;  /* 0x000000052f2f7e21 */ /* 0x000fe20008010000 */
[----:B------:R-:W0:Y:S01]  /*2310*/  LDS.64 R30, [R21+UR4] ;  /* 0x00000004151e7984 */ /* 0x000e220008000a00 */
[--C-:B------:R-:W-:Y:S01]  /*2320*/  FADD.FTZ R3, R3, -R46.reuse ;  /* 0x8000002e03037221 */ /* 0x100fe20000010000 */
[----:B------:R-:W-:Y:S01]  /*2330*/  SHF.L.U32 R75, R75, 0x10, RZ ;  /* 0x000000104b4b7819 */ /* 0x000fe200000006ff */
[----:B------:R-:W1:Y:S01]  /*2340*/  MUFU.RSQ R32, R47 ;  /* 0x0000002f00207308 */ /* 0x000e620000001400 */
[----:B------:R-:W-:Y:S01]  /*2350*/  SHF.L.U32 R83, R78, 0x10, RZ ;  /* 0x000000104e537819 */ /* 0x000fe200000006ff */
[----:B------:R-:W-:Y:S01]  /*2360*/  FADD.FTZ R77, -R46, R37 ;  /* 0x000000252e4d7221 */ /* 0x000fe20000010100 */
[----:B------:R-:W-:Y:S01]  /*2370*/  SHF.L.U32 R79, R79, 0x10, RZ ;  /* 0x000000104f4f7819 */ /* 0x000fe200000006ff */
[--C-:B------:R-:W-:Y:S01]  /*2380*/  FADD.FTZ R43, R43, -R46.reuse ;  /* 0x8000002e2b2b7221 */ /* 0x100fe20000010000 */
[----:B------:R-:W-:Y:S01]  /*2390*/  SHF.L.U32 R34, R64, 0x10, RZ ;  /* 0x0000001040227819 */ /* 0x000fe200000006ff */
[--C-:B------:R-:W-:Y:S01]  /*23a0*/  FADD.FTZ R39, R39, -R46.reuse ;  /* 0x8000002e27277221 */ /* 0x100fe20000010000 */
[----:B------:R-:W-:Y:S01]  /*23b0*/  SHF.L.U32 R37, R66, 0x10, RZ ;  /* 0x0000001042257819 */ /* 0x000fe200000006ff */
[----:B------:R-:W-:Y:S01]  /*23c0*/  FADD.FTZ R73, -R46, R73 ;  /* 0x000000492e497221 */ /* 0x000fe20000010100 */
[----:B------:R-:W-:Y:S01]  /*23d0*/  SHF.L.U32 R71, R70, 0x10, RZ ;  /* 0x0000001046477819 */ /* 0x000fe200000006ff */
[C---:B------:R-:W-:Y:S01]  /*23e0*/  FADD.FTZ R35, -R46.reuse, R35 ;  /* 0x000000232e237221 */ /* 0x040fe20000010100 */
[--C-:B------:R-:W-:Y:S01]  /*23f0*/  FADD.FTZ R89, R89, -R46.reuse ;  /* 0x8000002e59597221 */ /* 0x100fe20000010000 */
[C---:B------:R-:W-:Y:S01]  /*2400*/  FADD.FTZ R75, -R46.reuse, R75 ;  /* 0x0000004b2e4b7221 */ /* 0x040fe20000010100 */
[--C-:B------:R-:W-:Y:S01]  /*2410*/  FADD.FTZ R93, R93, -R46.reuse ;  /* 0x8000002e5d5d7221 */ /* 0x100fe20000010000 */
[--C-:B------:R-:W-:Y:S01]  /*2420*/  FADD.FTZ R97, R97, -R46.reuse ;  /* 0x8000002e61617221 */ /* 0x100fe20000010000 */
[----:B------:R-:W-:Y:S01]  /*2430*/  FADD.FTZ R81, -R46, R81 ;  /* 0x000000512e517221 */ /* 0x000fe20000010100 */
[--C-:B------:R-:W-:Y:S01]  /*2440*/  FADD.FTZ R101, R101, -R46.reuse ;  /* 0x8000002e65657221 */ /* 0x100fe20000010000 */
[----:B-1----:R-:W-:Y:S01]  /*2450*/  FMUL.FTZ R3, R3, R32 ;  /* 0x0000002003037220 */ /* 0x002fe20000410000 */
[----:B------:R-:W-:Y:S01]  /*2460*/  FMUL.FTZ R33, R32, R33 ;  /* 0x0000002120217220 */ /* 0x000fe20000410000 */
[C---:B------:R-:W-:Y:S01]  /*2470*/  FADD.FTZ R83, -R46.reuse, R83 ;  /* 0x000000532e537221 */ /* 0x040fe20000010100 */
[----:B------:R-:W-:Y:S01]  /*2480*/  FADD.FTZ R105, R105, -R46 ;  /* 0x8000002e69697221 */ /* 0x000fe20000010000 */
[----:B------:R-:W-:Y:S01]  /*2490*/  FADD.FTZ R79, -R46, R79 ;  /* 0x0000004f2e4f7221 */ /* 0x000fe20000010100 */
[C---:B------:R-:W-:Y:S01]  /*24a0*/  FMUL.FTZ R36, R32.reuse, R43 ;  /* 0x0000002b20247220 */ /* 0x040fe20000410000 */
[----:B------:R-:W-:Y:S01]  /*24b0*/  FFMA.FTZ R43, R3, R34, R37 ;  /* 0x00000022032b7223 */ /* 0x000fe20000010025 */
[----:B------:R-:W-:Y:S01]  /*24c0*/  FFMA.FTZ R46, R33, R72, R71 ;  /* 0x00000048212e7223 */ /* 0x000fe20000010047 */
        /* <DEDUP_REMOVED lines=9> */
[C---:B------:R-:W-:Y:S01]  /*2560*/  FMUL.FTZ R70, R32.reuse, R73 ;  /* 0x0000004920467220 */ /* 0x040fe20000410000 */
[C---:B------:R-:W-:Y:S01]  /*2570*/  FMUL.FTZ R78, R32.reuse, R77 ;  /* 0x0000004d204e7220 */ /* 0x040fe20000410000 */
[C---:B------:R-:W-:Y:S01]  /*2580*/  FMUL.FTZ R82, R32.reuse, R81 ;  /* 0x0000005120527220 */ /* 0x040fe20000410000 */
[C---:B------:R-:W-:Y:S01]  /*2590*/  FMUL.FTZ R86, R32.reuse, R83 ;  /* 0x0000005320567220 */ /* 0x040fe20000410000 */
[----:B------:R-:W-:Y:S01]  /*25a0*/  FMUL.FTZ R96, R32, R79 ;  /* 0x0000004f20607220 */ /* 0x000fe20000410000 */
[C-C-:B------:R-:W-:Y:S01]  /*25b0*/  FFMA.FTZ R35, R34.reuse, R66, R37.reuse ;  /* 0x0000004222237223 */ /* 0x140fe20000010025 */
[C-C-:B------:R-:W-:Y:S01]  /*25c0*/  FFMA.FTZ R39, R34.reuse, R39, R37.reuse ;  /* 0x0000002722277223 */ /* 0x140fe20000010025 */
[C-C-:B------:R-:W-:Y:S01]  /*25d0*/  FFMA.FTZ R36, R34.reuse, R36, R37.reuse ;  /* 0x0000002422247223 */ /* 0x140fe20000010025 */
[C-C-:B------:R-:W-:Y:S01]  /*25e0*/  FFMA.FTZ R33, R34.reuse, R76, R37.reuse ;  /* 0x0000004c22217223 */ /* 0x140fe20000010025 */
[C-C-:B------:R-:W-:Y:S01]  /*25f0*/  FFMA.FTZ R32, R34.reuse, R80, R37.reuse ;  /* 0x0000005022207223 */ /* 0x140fe20000010025 */
[----:B------:R-:W-:Y:S01]  /*2600*/  FFMA.FTZ R3, R34, R84, R37 ;  /* 0x0000005422037223 */ /* 0x000fe20000010025 */
[----:B------:R-:W-:Y:S01]  /*2610*/  FFMA.FTZ R66, R72, R74, R71 ;  /* 0x0000004a48427223 */ /* 0x000fe20000010047 */
[----:B0-----:R-:W-:Y:S01]  /*2620*/  FADD.FTZ R31, R31, UR5 ;  /* 0x000000051f1f7e21 */ /* 0x001fe20008010000 */
[----:B------:R-:W-:Y:S01]  /*2630*/  FFMA.FTZ R34, R34, R94, R37 ;  /* 0x0000005e22227223 */ /* 0x000fe20000010025 */
[C-C-:B------:R-:W-:Y:S01]  /*2640*/  FFMA.FTZ R47, R72.reuse, R64, R71.reuse ;  /* 0x00000040482f7223 */ /* 0x140fe20000010047 */
[C---:B------:R-:W-:Y:S01]  /*2650*/  PRMT R74, R43.reuse, 0x7610, R74 ;  /* 0x000076102b4a7816 */ /* 0x040fe2000000004a */
[C-C-:B------:R-:W-:Y:S01]  /*2660*/  FFMA.FTZ R70, R72.reuse, R70, R71.reuse ;  /* 0x0000004648467223 */ /* 0x140fe20000010047 */
[----:B------:R-:W-:Y:S01]  /*2670*/  PRMT R76, R43, 0x7632, R76 ;  /* 0x000076322b4c7816 */ /* 0x000fe2000000004c */
[C-C-:B------:R-:W-:Y:S01]  /*2680*/  FFMA.FTZ R64, R72.reuse, R78, R71.reuse ;  /* 0x0000004e48407223 */ /* 0x140fe20000010047 */
[C-C-:B------:R-:W-:Y:S01]  /*2690*/  FFMA.FTZ R37, R72.reuse, R82, R71.reuse ;  /* 0x0000005248257223 */ /* 0x140fe20000010047 */
[C-C-:B------:R-:W-:Y:S01]  /*26a0*/  FFMA.FTZ R46, R72.reuse, R86, R71.reuse ;  /* 0x00000056482e7223 */ /* 0x140fe20000010047 */
[----:B------:R-:W-:Y:S01]  /*26b0*/  FFMA.FTZ R43, R72, R96, R71 ;  /* 0x00000060482b7223 */ /* 0x000fe20000010047 */
[----:B------:R-:W-:Y:S01]  /*26c0*/  SHF.L.U32 R71, R56, 0x10, RZ ;  /* 0x0000001038477819 */ /* 0x000fe200000006ff */
[----:B------:R-:W-:Y:S01]  /*26d0*/  IMAD.U32 R75, R58, 0x10000, RZ ;  /* 0x000100003a4b7824 */ /* 0x000fe200078e00ff */
[----:B------:R-:W0:Y:S01]  /*26e0*/  MUFU.RSQ R56, R31 ;  /* 0x0000001f00387308 */ /* 0x000e220000001400 */
[----:B------:R-:W-:Y:S01]  /*26f0*/  SHF.L.U32 R69, R69, 0x10, RZ ;  /* 0x0000001045457819 */ /* 0x000fe200000006ff */
[--C-:B------:R-:W-:Y:S01]  /*2700*/  FADD.FTZ R5, R5, -R30.reuse ;  /* 0x8000001e05057221 */ /* 0x100fe20000010000 */
[----:B------:R-:W-:Y:S01]  /*2710*/  SHF.L.U32 R73, R60, 0x10, RZ ;  /* 0x000000103c497819 */ /* 0x000fe200000006ff */
[--C-:B------:R-:W-:Y:S01]  /*2720*/  FADD.FTZ R41, R41, -R30.reuse ;  /* 0x8000001e29297221 */ /* 0x100fe20000010000 */
[----:B------:R-:W-:Y:S01]  /*2730*/  SHF.L.U32 R77, R62, 0x10, RZ ;  /* 0x000000103e4d7819 */ /* 0x000fe200000006ff */
[C---:B------:R-:W-:Y:S01]  /*2740*/  FADD.FTZ R69, -R30.reuse, R69 ;  /* 0x000000451e457221 */ /* 0x040fe20000010100 */
[----:B------:R-:W-:Y:S01]  /*2750*/  SHF.L.U32 R59, R59, 0x10, RZ ;  /* 0x000000103b3b7819 */ /* 0x000fe200000006ff */
[C---:B------:R-:W-:Y:S01]  /*2760*/  FADD.FTZ R71, -R30.reuse, R71 ;  /* 0x000000471e477221 */ /* 0x040fe20000010100 */
[----:B------:R-:W-:Y:S01]  /*2770*/  SHF.L.U32 R61, R61, 0x10, RZ ;  /* 0x000000103d3d7819 */ /* 0x000fe200000006ff */
[--C-:B------:R-:W-:Y:S01]  /*2780*/  FADD.FTZ R45, R45, -R30.reuse ;  /* 0x8000001e2d2d7221 */ /* 0x100fe20000010000 */
[----:B------:R-:W-:Y:S01]  /*2790*/  SHF.L.U32 R63, R63, 0x10, RZ ;  /* 0x000000103f3f7819 */ /* 0x000fe200000006ff */
[C---:B------:R-:W-:Y:S01]  /*27a0*/  FADD.FTZ R73, -R30.reuse, R73 ;  /* 0x000000491e497221 */ /* 0x040fe20000010100 */
[--C-:B------:R-:W-:Y:S01]  /*27b0*/  FADD.FTZ R91, R91, -R30.reuse ;  /* 0x8000001e5b5b7221 */ /* 0x100fe20000010000 */
[C---:B------:R-:W-:Y:S01]  /*27c0*/  FADD.FTZ R75, -R30.reuse, R75 ;  /* 0x0000004b1e4b7221 */ /* 0x040fe20000010100 */
[--C-:B------:R-:W-:Y:S01]  /*27d0*/  FADD.FTZ R95, R95, -R30.reuse ;  /* 0x8000001e5f5f7221 */ /* 0x100fe20000010000 */
[C---:B------:R-:W-:Y:S01]  /*27e0*/  FADD.FTZ R77, -R30.reuse, R77 ;  /* 0x0000004d1e4d7221 */ /* 0x040fe20000010100 */
[--C-:B------:R-:W-:Y:S01]  /*27f0*/  FADD.FTZ R99, R99, -R30.reuse ;  /* 0x8000001e63637221 */ /* 0x100fe20000010000 */
[C---:B------:R-:W-:Y:S01]  /*2800*/  FADD.FTZ R59, -R30.reuse, R59 ;  /* 0x0000003b1e3b7221 */ /* 0x040fe20000010100 */
[--C-:B------:R-:W-:Y:S01]  /*2810*/  FADD.FTZ R103, R103, -R30.reuse ;  /* 0x8000001e67677221 */ /* 0x100fe20000010000 */
[C---:B------:R-:W-:Y:S01]  /*2820*/  FADD.FTZ R61, -R30.reuse, R61 ;  /* 0x0000003d1e3d7221 */ /* 0x040fe20000010100 */
[----:B------:R-:W-:Y:S01]  /*2830*/  FADD.FTZ R107, R107, -R30 ;  /* 0x8000001e6b6b7221 */ /* 0x000fe20000010000 */
[----:B------:R-:W-:Y:S01]  /*2840*/  FADD.FTZ R63, -R30, R63 ;  /* 0x0000003f1e3f7221 */ /* 0x000fe20000010100 */
[----:B------:R-:W-:Y:S01]  /*2850*/  SHF.L.U32 R67, R67, 0x10, RZ ;  /* 0x0000001043437819 */ /* 0x000fe200000006ff */
[----:B------:R-:W-:Y:S01]  /*2860*/  IMAD.U32 R30, R65, 0x10000, RZ ;  /* 0x00010000411e7824 */ /* 0x000fe200078e00ff */
[----:B------:R-:W-:Y:S01]  /*2870*/  SHF.L.U32 R58, R57, 0x10, RZ ;  /* 0x00000010393a7819 */ /* 0x000fe200000006ff */
[----:B0-----:R-:W-:Y:S01]  /*2880*/  FMUL.FTZ R5, R5, R56 ;  /* 0x0000003805057220 */ /* 0x001fe20000410000 */
[----:B------:R-:W-:Y:S01]  /*2890*/  SHF.L.U32 R31, R68, 0x10, RZ ;  /* 0x00000010441f7819 */ /* 0x000fe200000006ff */
[C---:B------:R-:W-:Y:S01]  /*28a0*/  FMUL.FTZ R69, R56.reuse, R69 ;  /* 0x0000004538457220 */ /* 0x040fe20000410000 */
[----:B------:R0:W-:Y:S01]  /*28b0*/  STG.E.U16 desc[UR6][R54.64], R74 ;  /* 0x0000004a36007986 */ /* 0x0001e2000c101506 */
[C---:B------:R-:W-:Y:S01]  /*28c0*/  FMUL.FTZ R41, R56.reuse, R41 ;  /* 0x0000002938297220 */ /* 0x040fe20000410000 */
[C---:B------:R-:W-:Y:S01]  /*28d0*/  FMUL.FTZ R71, R56.reuse, R71 ;  /* 0x0000004738477220 */ /* 0x040fe20000410000 */
[C---:B------:R-:W-:Y:S01]  /*28e0*/  FMUL.FTZ R60, R56.reuse, R45 ;  /* 0x0000002d383c7220 */ /* 0x040fe20000410000 */
        /* <DEDUP_REMOVED lines=8> */
[C---:B0-----:R-:W-:Y:S01]  /*2970*/  FMUL.FTZ R74, R56.reuse, R95 ;  /* 0x0000005f384a7220 */ /* 0x041fe20000410000 */
[C---:B------:R-:W-:Y:S01]  /*2980*/  FMUL.FTZ R86, R56.reuse, R107 ;  /* 0x0000006b38567220 */ /* 0x040fe20000410000 */
[C---:B------:R-:W-:Y:S01]  /*2990*/  FMUL.FTZ R94, R56.reuse, R63 ;  /* 0x0000003f385e7220 */ /* 0x040fe20000410000 */
[----:B------:R-:W-:Y:S01]  /*29a0*/  FFMA.FTZ R5, R5, R30, R67 ;  /* 0x0000001e05057223 */ /* 0x000fe20000010043 */
[----:B-1----:R-:W-:Y:S01]  /*29b0*/  FMUL.FTZ R76, R56, R77 ;  /* 0x0000004d384c7220 */ /* 0x002fe20000410000 */
[----:B------:R-:W-:Y:S01]  /*29c0*/  FFMA.FTZ R56, R69, R58, R31 ;  /* 0x0000003a45387223 */ /* 0x000fe2000001001f */
[C-C-:B------:R-:W-:Y:S01]  /*29d0*/  FFMA.FTZ R41, R30.reuse, R41, R67.reuse ;  /* 0x000000291e297223 */ /* 0x140fe20000010043 */
[C-C-:B------:R-:W-:Y:S01]  /*29e0*/  FFMA.FTZ R60, R30.reuse, R60, R67.reuse ;  /* 0x0000003c1e3c7223 */ /* 0x140fe20000010043 */
[C-C-:B------:R-:W-:Y:S01]  /*29f0*/  FFMA.FTZ R68, R30.reuse, R68, R67.reuse ;  /* 0x000000441e447223 */ /* 0x140fe20000010043 */
[C-C-:B------:R-:W-:Y:S01]  /*2a00*/  FFMA.FTZ R74, R30.reuse, R74, R67.reuse ;  /* 0x0000004a1e4a7223 */ /* 0x140fe20000010043 */
[C-C-:B------:R-:W-:Y:S01]  /*2a10*/  FFMA.FTZ R78, R30.reuse, R78, R67.reuse ;  /* 0x0000004e1e4e7223 */ /* 0x140fe20000010043 */
[C-C-:B------:R-:W-:Y:S01]  /*2a20*/  FFMA.FTZ R82, R30.reuse, R82, R67.reuse ;  /* 0x000000521e527223 */ /* 0x140fe20000010043 */
[----:B------:R-:W-:Y:S01]  /*2a30*/  FFMA.FTZ R86, R30, R86, R67 ;  /* 0x000000561e567223 */ /* 0x000fe20000010043 */
[----:B------:R-:W-:Y:S01]  /*2a40*/  F2FP.BF16.F32.PACK_AB R5, R56, R5 ;  /* 0x000000053805723e */ /* 0x000fe200000010ff */
[C-C-:B------:R-:W-:Y:S01]  /*2a50*/  FFMA.FTZ R30, R58.reuse, R71, R31.reuse ;  /* 0x000000473a1e7223 */ /* 0x140fe2000001001f */
[--C-:B------:R-:W-:Y:S01]  /*2a60*/  FFMA.FTZ R45, R58, R62, R31.reuse ;  /* 0x0000003e3a2d7223 */ /* 0x100fe2000001001f */
[----:B------:R-:W-:Y:S01]  /*2a70*/  F2FP.BF16.F32.PACK_AB R39, R70, R39 ;  /* 0x000000274627723e */ /* 0x000fe200000010ff */
[C-C-:B------:R-:W-:Y:S01]  /*2a80*/  FFMA.FTZ R57, R58.reuse, R72, R31.reuse ;  /* 0x000000483a397223 */ /* 0x140fe2000001001f */
[----:B------:R-:W-:Y:S01]  /*2a90*/  PRMT R56, R5, 0x7632, R56 ;  /* 0x0000763205387816 */ /* 0x000fe20000000038 */
[--C-:B------:R-:W-:Y:S01]  /*2aa0*/  FFMA.FTZ R59, R58, R76, R31.reuse ;  /* 0x0000004c3a3b7223 */ /* 0x100fe2000001001f */
[----:B------:R-:W-:Y:S01]  /*2ab0*/  F2FP.BF16.F32.PACK_AB R41, R30, R41 ;  /* 0x000000291e29723e */ /* 0x000fe200000010ff */
[----:B------:R0:W-:Y:S01]  /*2ac0*/  STG.E.U16 desc[UR6][R54.64+0x4], R5 ;  /* 0x0000040536007986 */ /* 0x0001e2000c101506 */
[----:B------:R-:W-:Y:S01]  /*2ad0*/  F2FP.BF16.F32.PACK_AB R36, R47, R36 ;  /* 0x000000242f24723e */ /* 0x000fe200000010ff */
[C-C-:B------:R-:W-:Y:S01]  /*2ae0*/  FFMA.FTZ R61, R58.reuse, R80, R31.reuse ;  /* 0x000000503a3d7223 */ /* 0x140fe2000001001f */
[----:B------:R-:W-:Y:S01]  /*2af0*/  F2FP.BF16.F32.PACK_AB R60, R45, R60 ;  /* 0x0000003c2d3c723e */ /* 0x000fe200000010ff */
[----:B------:R-:W-:Y:S01]  /*2b00*/  STG.E.U16 desc[UR6][R54.64+0x6], R56 ;  /* 0x0000063836007986 */ /* 0x000fe2000c101506 */
[----:B------:R-:W-:Y:S01]  /*2b10*/  PRMT R30, R39, 0x7632, R30 ;  /* 0x00007632271e7816 */ /* 0x000fe2000000001e */
[----:B------:R-:W-:Y:S01]  /*2b20*/  FFMA.FTZ R63, R58, R84, R31 ;  /* 0x000000543a3f7223 */ /* 0x000fe2000001001f */
[----:B------:R-:W-:Y:S01]  /*2b30*/  PRMT R47, R41, 0x7632, R47 ;  /* 0x00007632292f7816 */ /* 0x000fe2000000002f */
[----:B------:R1:W-:Y:S01]  /*2b40*/  STG.E.U16 desc[UR6][R52.64], R39 ;  /* 0x0000002734007986 */ /* 0x0003e2000c101506 */
[----:B------:R-:W-:Y:S01]  /*2b50*/  F2FP.BF16.F32.PACK_AB R35, R66, R35 ;  /* 0x000000234223723e */ /* 0x000fe200000010ff */
[----:B------:R-:W-:Y:S01]  /*2b60*/  FFMA.FTZ R31, R58, R94, R31 ;  /* 0x0000005e3a1f7223 */ /* 0x000fe2000001001f */
[----:B------:R-:W-:Y:S01]  /*2b70*/  F2FP.BF16.F32.PACK_AB R68, R57, R68 ;  /* 0x000000443944723e */ /* 0x000fe200000010ff */
[----:B------:R2:W-:Y:S01]  /*2b80*/  STG.E.U16 desc[UR6][R52.64+0x2], R30 ;  /* 0x0000021e34007986 */ /* 0x0005e2000c101506 */
[----:B0-----:R-:W-:-:S02]  /*2b90*/  PRMT R5, R36, 0x7632, R5 ;  /* 0x0000763224057816 */ /* 0x001fc40000000005 */
[----:B------:R-:W-:Y:S01]  /*2ba0*/  F2FP.BF16.F32.PACK_AB R33, R64, R33 ;  /* 0x000000214021723e */ /* 0x000fe200000010ff */
[----:B------:R-:W-:Y:S01]  /*2bb0*/  STG.E.U16 desc[UR6][R52.64+0x4], R41 ;  /* 0x0000042934007986 */ /* 0x000fe2000c101506 */
[----:B------:R-:W-:Y:S02]  /*2bc0*/  F2FP.BF16.F32.PACK_AB R74, R59, R74 ;  /* 0x0000004a3b4a723e */ /* 0x000fe400000010ff */
[----:B------:R-:W-:Y:S01]  /*2bd0*/  F2FP.BF16.F32.PACK_AB R32, R37, R32 ;  /* 0x000000202520723e */ /* 0x000fe200000010ff */
[----:B------:R-:W-:Y:S01]  /*2be0*/  STG.E.U16 desc[UR6][R52.64+0x6], R47 ;  /* 0x0000062f34007986 */ /* 0x000fe2000c101506 */
[----:B-1----:R-:W-:Y:S02]  /*2bf0*/  PRMT R39, R60, 0x7632, R39 ;  /* 0x000076323c277816 */ /* 0x002fe40000000027 */
[----:B------:R-:W-:Y:S01]  /*2c00*/  F2FP.BF16.F32.PACK_AB R78, R61, R78 ;  /* 0x0000004e3d4e723e */ /* 0x000fe200000010ff */
[----:B------:R0:W-:Y:S01]  /*2c10*/  STG.E.U16 desc[UR6][R50.64], R36 ;  /* 0x0000002432007986 */ /* 0x0001e2000c101506 */
[----:B--2---:R-:W-:-:S02]  /*2c20*/  PRMT R30, R35, 0x7632, R30 ;  /* 0x00007632231e7816 */ /* 0x004fc4000000001e */
[----:B------:R-:W-:Y:S01]  /*2c30*/  F2FP.BF16.F32.PACK_AB R3, R46, R3 ;  /* 0x000000032e03723e */ /* 0x000fe200000010ff */
[----:B------:R1:W-:Y:S01]  /*2c40*/  STG.E.U16 desc[UR6][R50.64+0x2], R5 ;  /* 0x0000020532007986 */ /* 0x0003e2000c101506 */
[----:B------:R-:W-:Y:S02]  /*2c50*/  F2FP.BF16.F32.PACK_AB R82, R63, R82 ;  /* 0x000000523f52723e */ /* 0x000fe400000010ff */
[----:B------:R-:W-:Y:S01]  /*2c60*/  F2FP.BF16.F32.PACK_AB R34, R43, R34 ;  /* 0x000000222b22723e */ /* 0x000fe200000010ff */
[----:B------:R-:W-:Y:S01]  /*2c70*/  STG.E.U16 desc[UR6][R50.64+0x4], R60 ;  /* 0x0000043c32007986 */ /* 0x000fe2000c101506 */
[----:B------:R-:W-:Y:S02]  /*2c80*/  F2FP.BF16.F32.PACK_AB R86, R31, R86 ;  /* 0x000000561f56723e */ /* 0x000fe400000010ff */
[----:B------:R-:W-:Y:S01]  /*2c90*/  IADD3 R17, P1, R17, 0x2, RZ ;  /* 0x0000000211117810 */ /* 0x000fe20007f3e0ff */
[----:B------:R-:W-:Y:S01]  /*2ca0*/  STG.E.U16 desc[UR6][R50.64+0x6], R39 ;  /* 0x0000062732007986 */ /* 0x000fe2000c101506 */
[----:B0-----:R-:W-:-:S02]  /*2cb0*/  PRMT R36, R68, 0x7632, R36 ;  /* 0x0000763244247816 */ /* 0x001fc40000000024 */
[----:B------:R-:W-:Y:S01]  /*2cc0*/  IADD3.X R18, RZ, R18, RZ, P1, !PT ;  /* 0x00000012ff127210 */ /* 0x000fe20000ffe4ff */
[----:B------:R0:W-:Y:S01]  /*2cd0*/  STG.E.U16 desc[UR6][R48.64], R35 ;  /* 0x0000002330007986 */ /* 0x0001e2000c101506 */
[----:B-1----:R-:W-:Y:S02]  /*2ce0*/  PRMT R5, R33, 0x7632, R5 ;  /* 0x0000763221057816 */ /* 0x002fe40000000005 */
[----:B------:R-:W-:Y:S01]  /*2cf0*/  ISETP.GE.U32.AND P1, PT, R17, UR10, PT ;  /* 0x0000000a11007c0c */ /* 0x000fe2000bf26070 */
[----:B------:R1:W-:Y:S01]  /*2d00*/  STG.E.U16 desc[UR6][R48.64+0x2], R30 ;  /* 0x0000021e30007986 */ /* 0x0003e2000c101506 */
[----:B------:R-:W-:Y:S02]  /*2d10*/  LOP3.LUT R16, R16, 0x1, RZ, 0x3c, !PT ;  /* 0x0000000110107812 */ /* 0x000fe400078e3cff */
[----:B------:R-:W-:Y:S01]  /*2d20*/  ISETP.GE.AND.EX P1, PT, R18, UR11, PT, P1 ;  /* 0x0000000b12007c0c */ /* 0x000fe2000bf26310 */
[----:B------:R-:W-:Y:S01]  /*2d30*/  STG.E.U16 desc[UR6][R48.64+0x4], R68 ;  /* 0x0000044430007986 */ /* 0x000fe2000c101506 */
[----:B0-----:R-:W-:-:S03]  /*2d40*/  PRMT R35, R74, 0x7632, R35 ;  /* 0x000076324a237816 */ /* 0x001fc60000000023 */
[----:B------:R-:W-:Y:S01]  /*2d50*/  STG.E.U16 desc[UR6][R48.64+0x6], R36 ;  /* 0x0000062430007986 */ /* 0x000fe2000c101506 */
[----:B-1----:R-:W-:-:S03]  /*2d60*/  PRMT R30, R78, 0x7632, R30 ;  /* 0x000076324e1e7816 */ /* 0x002fc6000000001e */
[----:B------:R-:W-:Y:S04]  /*2d70*/  STG.E.U16 desc[UR6][R28.64], R33 ;  /* 0x000000211c007986 */ /* 0x000fe8000c101506 */
[----:B------:R0:W-:Y:S04]  /*2d80*/  STG.E.U16 desc[UR6][R28.64+0x2], R5 ;  /* 0x000002051c007986 */ /* 0x0001e8000c101506 */
[----:B------:R-:W-:Y:S04]  /*2d90*/  STG.E.U16 desc[UR6][R28.64+0x4], R74 ;  /* 0x0000044a1c007986 */ /* 0x000fe8000c101506 */
[----:B------:R1:W-:Y:S04]  /*2da0*/  STG.E.U16 desc[UR6][R28.64+0x6], R35 ;  /* 0x000006231c007986 */ /* 0x0003e8000c101506 */
[----:B------:R-:W-:Y:S01]  /*2db0*/  STG.E.U16 desc[UR6][R26.64], R32 ;  /* 0x000000201a007986 */ /* 0x000fe2000c101506 */
[----:B0-----:R-:W-:-:S03]  /*2dc0*/  PRMT R5, R3, 0x7632, R5 ;  /* 0x0000763203057816 */ /* 0x001fc60000000005 */
[----:B------:R-:W-:Y:S01]  /*2dd0*/  STG.E.U16 desc[UR6][R26.64+0x4], R78 ;  /* 0x0000044e1a007986 */ /* 0x000fe2000c101506 */
[----:B-1----:R-:W-:-:S03]  /*2de0*/  PRMT R29, R32, 0x7632, R29 ;  /* 0x00007632201d7816 */ /* 0x002fc6000000001d */
[----:B------:R-:W-:Y:S04]  /*2df0*/  STG.E.U16 desc[UR6][R26.64+0x6], R30 ;  /* 0x0000061e1a007986 */ /* 0x000fe8000c101506 */
        /* <DEDUP_REMOVED lines=14> */
.L_x_1445:
        /* <DEDUP_REMOVED lines=10> */
.L_x_3201:


//--------------------- .text._ZN13group_norm_v214gn_cuda_kernelI13__nv_bfloat16Li480ELi3ELi32ELi30ELi1024ELb0ELi16ELi960ELi960ELi4ELb1ELi5ELb0ELb0ENS_16CompileConditionILi900EEEEEvPT_PKS4_S7_S7_flPfS8_Pj --------------------------
	.section	.text._ZN13group_norm_v214gn_cuda_kernelI13__nv_bfloat16Li480ELi3ELi32ELi30ELi1024ELb0ELi16ELi960ELi960ELi4ELb1ELi5ELb0ELb0ENS_16CompileConditionILi900EEEEEvPT_PKS4_S7_S7_flPfS8_Pj,"ax",@progbits
	.align	128
        .global         _ZN13group_norm_v214gn_cuda_kernelI13__nv_bfloat16Li480ELi3ELi32ELi30ELi1024ELb0ELi16ELi960ELi960ELi4ELb1ELi5ELb0ELb0ENS_16CompileConditionILi900EEEEEvPT_PKS4_S7_S7_flPfS8_Pj
        .type           _ZN13group_norm_v214gn_cuda_kernelI13__nv_bfloat16Li480ELi3ELi32ELi30ELi1024ELb0ELi16ELi960ELi960ELi4ELb1ELi5ELb0ELb0ENS_16CompileConditionILi900EEEEEvPT_PKS4_S7_S7_flPfS8_Pj,@function
        .size           _ZN13group_norm_v214gn_cuda_kernelI13__nv_bfloat16Li480ELi3ELi32ELi30ELi1024ELb0ELi16ELi960ELi960ELi4ELb1ELi5ELb0ELb0ENS_16CompileConditionILi900EEEEEvPT_PKS4_S7_S7_flPfS8_Pj,(.L_x_3202 - _ZN13group_norm_v214gn_cuda_kernelI13__nv_bfloat16Li480ELi3ELi32ELi30ELi1024ELb0ELi16ELi960ELi960ELi4ELb1ELi5ELb0ELb0ENS_16CompileConditionILi900EEEEEvPT_PKS4_S7_S7_flPfS8_Pj)
        .other          _ZN13group_norm_v214gn_cuda_kernelI13__nv_bfloat16Li480ELi3ELi32ELi30ELi1024ELb0ELi16ELi960ELi960ELi4ELb1ELi5ELb0ELb0ENS_16CompileConditionILi900EEEEEvPT_PKS4_S7_S7_flPfS8_Pj,@"STO_CUDA_ENTRY STV_DEFAULT"
_ZN13group_norm_v214gn_cuda_kernelI13__nv_bfloat16Li480ELi3ELi32ELi30ELi1024ELb0ELi16ELi960ELi960ELi4ELb1ELi5ELb0ELb0ENS_16CompileConditionILi900EEEEEvPT_PKS4_S7_S7_flPfS8_Pj:
.text._ZN13group_norm_v214gn_cuda_kernelI13__nv_bfloat16Li480ELi3ELi32ELi30ELi1024ELb0ELi16ELi960ELi960ELi4ELb1ELi5ELb0ELb0ENS_16CompileConditionILi900EEEEEvPT_PKS4_S7_S7_flPfS8_Pj:
        /* <DEDUP_REMOVED lines=20> */
[----:B------:R-:W-:-:S04]  /*0140*/  IMAD R0, R0, 0x18, R3 ;  /* 0x0000001800007824 */ /* 0x000fc800078e0203 */
[C---:B------:R-:W-:Y:S01]  /*0150*/  VIADD R4, R2.reuse, 0x2 ;  /* 0x0000000202047836 */ /* 0x040fe20000000000 */
[----:B------:R-:W-:Y:S01]  /*0160*/  LEA R0, R7, R0, 0x3 ;  /* 0x0000000007007211 */ /* 0x000fe200078e18ff */
[----:B------:R-:W-:-:S04]  /*0170*/  IMAD.WIDE.U32 R2, R2, -0x77777777, RZ ;  /* 0x8888888902027825 */ /* 0x000fc800078e00ff */
[----:B------:R-:W-:Y:S01]  /*0180*/  IMAD.WIDE.U32 R4, R4, -0x77777777, RZ ;  /* 0x8888888904047825 */ /* 0x000fe200078e00ff */
[----:B------:R-:W-:Y:S01]  /*0190*/  SHF.R.U32.HI R2, RZ, 0x1, R3 ;  /* 0x00000001ff027819 */ /* 0x000fe20000011603 */
[----:B------:R0:W-:Y:S03]  /*01a0*/  STL [R1+0x80], R0 ;  /* 0x0000800001007387 */ /* 0x0001e60000100800 */
[----:B------:R-:W-:Y:S01]  /*01b0*/  SHF.R.U32.HI R4, RZ, 0x1, R5 ;  /* 0x00000001ff047819 */ /* 0x000fe20000011605 */
[----:B------:R1:W-:Y:S01]  /*01c0*/  STL [R1+0x40], RZ ;  /* 0x000040ff01007387 */ /* 0x0003e20000100800 */
[----:B------:R-:W-:Y:S02]  /*01d0*/  LOP3.LUT R3, R2, 0x7ffffff8, RZ, 0xc0, !PT ;  /* 0x7ffffff802037812 */ /* 0x000fe400078ec0ff */
[----:B------:R-:W-:-:S03]  /*01e0*/  LOP3.LUT R2, R4, 0x7ffffff8, RZ, 0xc0, !PT ;  /* 0x7ffffff804027812 */ /* 0x000fc600078ec0ff */
[----:B------:R1:W-:Y:S01]  /*01f0*/  STL [R1+0x88], R3 ;  /* 0x0000880301007387 */ /* 0x0003e20000100800 */
[----:B0-----:R-:W-:-:S03]  /*0200*/  MOV R0, R6 ;  /* 0x0000000600007202 */ /* 0x001fc60000000f00 */
[----:B------:R1:W-:Y:S04]  /*0210*/  STL [R1+0x84], R2 ;  /* 0x0000840201007387 */ /* 0x0003e80000100800 */
.L_x_1456:
[----:B------:R-:W2:Y:S01]  /*0220*/  LDL R4, [R1+0x40] ;  /* 0x0000400001047983 */ /* 0x000ea20000100800 */
[----:B------:R-:W-:Y:S01]  /*0230*/  HFMA2.MMA R21, -RZ, RZ, 0, 0 ;  /* 0x00000000ff157435 */ /* 0x000fe200000001ff */
[----:B------:R-:W-:Y:S01]  /*0240*/  ULDC.64 UR8, c[0x0][0x218] ;  /* 0x0000860000087ab9 */ /* 0x000fe20000000a00 */
[----:B------:R-:W-:Y:S01]  /*0250*/  ULDC.64 UR10, c[0x0][0x228] ;  /* 0x00008a00000a7ab9 */ /* 0x000fe20000000a00 */
[----:B------:R-:W1:Y:S01]  /*0260*/  S2R R31, SR_TID.X ;  /* 0x00000000001f7919 */ /* 0x000e620000002100 */
[----:B------:R-:W0:Y:S01]  /*0270*/  S2R R5, SR_CTAID.X ;  /* 0x0000000000057919 */ /* 0x000e220000002500 */
[----:B-1----:R-:W-:Y:S01]  /*0280*/  IMAD.WIDE.U32 R2, R31, -0x77777777, RZ ;  /* 0x888888891f027825 */ /* 0x002fe200078e00ff */
[----:B------:R-:W-:Y:S01]  /*0290*/  STL [R1+0x8c], R31 ;  /* 0x00008c1f01007387 */ /* 0x000fe20000100800 */
[----:B0-----:R-:W-:-:S03]  /*02a0*/  SHF.L.U32 R2, R5, 0x4, RZ ;  /* 0x0000000405027819 */ /* 0x001fc600000006ff */
[----:B------:R-:W-:Y:S02]  /*02b0*/  SHF.R.U32.HI R3, RZ, 0x7, R3 ;  /* 0x00000007ff037819 */ /* 0x000fe40000011603 */
[----:B------:R-:W-:-:S03]  /*02c0*/  LOP3.LUT R2, R2, 0x3f0, RZ, 0xc0, !PT ;  /* 0x000003f002027812 */ /* 0x000fc600078ec0ff */
[----:B------:R-:W-:Y:S01]  /*02d0*/  IMAD R20, R3, -0xf0, R31 ;  /* 0xffffff1003147824 */ /* 0x000fe200078e021f */
[----:B------:R-:W-:-:S03]  /*02e0*/  IADD3 R2, R2, R3, RZ ;  /* 0x0000000302027210 */ /* 0x000fc60007ffe0ff */
[----:B------:R-:W-:Y:S02]  /*02f0*/  IMAD.SHL.U32 R20, R20, 0x4, RZ ;  /* 0x0000000414147824 */ /* 0x000fe400078e00ff */
[----:B------:R-:W-:Y:S02]  /*0300*/  IMAD R15, R2, 0x3c0, RZ ;  /* 0x000003c0020f7824 */ /* 0x000fe400078e02ff */
[----:B------:R-:W-:-:S03]  /*0310*/  IMAD.WIDE.U32 R18, R0, 0xf0000, R20 ;  /* 0x000f000000127825 */ /* 0x000fc600078e0014 */
[C---:B------:R-:W-:Y:S02]  /*0320*/  IADD3 R7, R15.reuse, 0xf00, RZ ;  /* 0x00000f000f077810 */ /* 0x040fe40007ffe0ff */
[C---:B------:R-:W-:Y:S01]  /*0330*/  IADD3 R2, P0, R15.reuse, R18, RZ ;  /* 0x000000120f027210 */ /* 0x040fe20007f1e0ff */
[C---:B------:R-:W-:Y:S01]  /*0340*/  VIADD R35, R15.reuse, 0x1680 ;  /* 0x000016800f237836 */ /* 0x040fe20000000000 */
[C---:B------:R-:W-:Y:S02]  /*0350*/  IADD3 R13, R15.reuse, 0x1e00, RZ ;  /* 0x00001e000f0d7810 */ /* 0x040fe40007ffe0ff */
[C---:B------:R-:W-:Y:S02]  /*0360*/  IADD3 R37, R15.reuse, 0x2580, RZ ;  /* 0x000025800f257810 */ /* 0x040fe40007ffe0ff */
[----:B------:R-:W-:Y:S01]  /*0370*/  IADD3 R21, R15, 0x3480, RZ ;  /* 0x000034800f157810 */ /* 0x000fe20007ffe0ff */
[----:B--2---:R-:W-:-:S05]  /*0380*/  IMAD R3, R4, 0xf0000, RZ ;  /* 0x000f000004037824 */ /* 0x004fca00078e02ff */
[----:B------:R-:W-:Y:S01]  /*0390*/  IADD3 R19, R19, R3, RZ ;  /* 0x0000000313137210 */ /* 0x000fe20007ffe0ff */
[----:B------:R-:W-:-:S03]  /*03a0*/  VIADD R3, R15, 0x780 ;  /* 0x000007800f037836 */ /* 0x000fc60000000000 */
[-C--:B------:R-:W-:Y:S02]  /*03b0*/  IADD3.X R6, RZ, R19.reuse, RZ, P0, !PT ;  /* 0x00000013ff067210 */ /* 0x080fe400007fe4ff */
[C---:B------:R-:W-:Y:S02]  /*03c0*/  LEA R4, P0, R2.reuse, UR8, 0x1 ;  /* 0x0000000802047c11 */ /* 0x040fe4000f8008ff */
[-C--:B------:R-:W-:Y:S01]  /*03d0*/  IADD3 R3, P1, R3, R18.reuse, RZ ;  /* 0x0000001203037210 */ /* 0x080fe20007f3e0ff */
[----:B------:R0:W-:Y:S01]  /*03e0*/  STL [R1+0x60], R6 ;  /* 0x0000600601007387 */ /* 0x0001e20000100800 */
[----:B------:R-:W-:Y:S02]  /*03f0*/  LEA.HI.X R5, R2, UR9, R6, 0x1, P0 ;  /* 0x0000000902057c11 */ /* 0x000fe400080f0c06 */
[----:B------:R-:W-:Y:S02]  /*0400*/  IADD3.X R8, RZ, R19, RZ, P1, !PT ;  /* 0x00000013ff087210 */ /* 0x000fe40000ffe4ff */
[----:B------:R-:W-:-:S02]  /*0410*/  IADD3 R34, P1, R7, R18, RZ ;  /* 0x0000001207227210 */ /* 0x000fc40007f3e0ff */
[----:B------:R-:W2:Y:S01]  /*0420*/  LDG.E.64.CONSTANT R4, desc[UR6][R4.64] ;  /* 0x0000000604047981 */ /* 0x000ea2000c1e9b00 */
[----:B0-----:R-:W-:-:S03]  /*0430*/  LEA R6, P0, R3, UR8, 0x1 ;  /* 0x0000000803067c11 */ /* 0x001fc6000f8008ff */
[----:B------:R0:W-:Y:S01]  /*0440*/  STL [R1+0x64], R8 ;  /* 0x0000640801007387 */ /* 0x0001e20000100800 */
[----:B------:R-:W-:Y:S02]  /*0450*/  IADD3.X R10, RZ, R19, RZ, P1, !PT ;  /* 0x00000013ff0a7210 */ /* 0x000fe40000ffe4ff */
[----:B------:R-:W-:Y:S02]  /*0460*/  LEA.HI.X R7, R3, UR9, R8, 0x1, P0 ;  /* 0x0000000903077c11 */ /* 0x000fe400080f0c08 */
[----:B------:R-:W-:Y:S01]  /*0470*/  IADD3 R35, P1, R35, R18, RZ ;  /* 0x0000001223237210 */ /* 0x000fe20007f3e0ff */
[----:B------:R1:W-:Y:S01]  /*0480*/  STL [R1+0x68], R10 ;  /* 0x0000680a01007387 */ /* 0x0003e20000100800 */
[----:B0-----:R-:W-:-:S03]  /*0490*/  LEA R8, P0, R34, UR8, 0x1 ;  /* 0x0000000822087c11 */ /* 0x001fc6000f8008ff */
[----:B------:R-:W3:Y:S01]  /*04a0*/  LDG.E.64.CONSTANT R6, desc[UR6][R6.64] ;  /* 0x0000000606067981 */ /* 0x000ee2000c1e9b00 */
[----:B------:R-:W-:Y:S02]  /*04b0*/  IADD3.X R12, RZ, R19, RZ, P1, !PT ;  /* 0x00000013ff0c7210 */ /* 0x000fe40000ffe4ff */
[----:B------:R-:W-:Y:S02]  /*04c0*/  LEA.HI.X R9, R34, UR9, R10, 0x1, P0 ;  /* 0x0000000922097c11 */ /* 0x000fe400080f0c0a */
[----:B-1----:R-:W-:-:S04]  /*04d0*/  LEA R10, P0, R35, UR8, 0x1 ;  /* 0x00000008230a7c11 */ /* 0x002fc8000f8008ff */
[----:B------:R-:W-:Y:S01]  /*04e0*/  LEA.HI.X R11, R35, UR9, R12, 0x1, P0 ;  /* 0x00000009230b7c11 */ /* 0x000fe200080f0c0c */
[----:B------:R0:W-:Y:S01]  /*04f0*/  STL [R1+0x70], R12 ;  /* 0x0000700c01007387 */ /* 0x0001e20000100800 */
[----:B------:R-:W-:-:S03]  /*0500*/  IADD3 R36, P0, R13, R18, RZ ;  /* 0x000000120d247210 */ /* 0x000fc60007f1e0ff */
[----:B------:R-:W4:Y:S02]  /*0510*/  LDG.E.64.CONSTANT R8, desc[UR6][R8.64] ;  /* 0x0000000608087981 */ /* 0x000f24000c1e9b00 */
[----:B------:R-:W-:Y:S02]  /*0520*/  IMAD.X R14, RZ, RZ, R19, P0 ;  /* 0x000000ffff0e7224 */ /* 0x000fe400000e0613 */
[----:B------:R-:W4:Y:S01]  /*0530*/  LDG.E.64.CONSTANT R10, desc[UR6][R10.64] ;  /* 0x000000060a0a7981 */ /* 0x000f22000c1e9b00 */
[----:B0-----:R-:W-:-:S03]  /*0540*/  LEA R12, P0, R36, UR8, 0x1 ;  /* 0x00000008240c7c11 */ /* 0x001fc6000f8008ff */
[----:B------:R0:W-:Y:S01]  /*0550*/  STL [R1+0x74], R14 ;  /* 0x0000740e01007387 */ /* 0x0001e20000100800 */
[----:B------:R-:W-:Y:S02]  /*0560*/  LEA.HI.X R13, R36, UR9, R14, 0x1, P0 ;  /* 0x00000009240d7c11 */ /* 0x000fe400080f0c0e */
[-C--:B------:R-:W-:Y:S02]  /*0570*/  IADD3 R37, P0, R37, R18.reuse, RZ ;  /* 0x0000001225257210 */ /* 0x080fe40007f1e0ff */
[----:B0-----:R-:W-:Y:S02]  /*0580*/  IADD3 R14, R15, 0x2d00, RZ ;  /* 0x00002d000f0e7810 */ /* 0x001fe40007ffe0ff */
[----:B------:R-:W4:Y:S02]  /*0590*/  LDG.E.64.CONSTANT R12, desc[UR6][R12.64] ;  /* 0x000000060c0c7981 */ /* 0x000f24000c1e9b00 */
[----:B------:R-:W-:Y:S02]  /*05a0*/  IADD3 R22, P1, R14, R18, RZ ;  /* 0x000000120e167210 */ /* 0x000fe40007f3e0ff */
[----:B------:R-:W-:-:S02]  /*05b0*/  IADD3.X R24, RZ, R19, RZ, P0, !PT ;  /* 0x00000013ff187210 */ /* 0x000fc400007fe4ff */
[C---:B------:R-:W-:Y:S01]  /*05c0*/  LEA R14, P0, R37.reuse, UR8, 0x1 ;  /* 0x00000008250e7c11 */ /* 0x040fe2000f8008ff */
[----:B------:R-:W-:Y:S01]  /*05d0*/  IMAD.X R23, RZ, RZ, R19, P1 ;  /* 0x000000ffff177224 */ /* 0x000fe200008e0613 */
[C---:B------:R-:W-:Y:S02]  /*05e0*/  LEA R16, P1, R22.reuse, UR8, 0x1 ;  /* 0x0000000816107c11 */ /* 0x040fe4000f8208ff */
[----:B------:R-:W-:Y:S02]  /*05f0*/  LEA.HI.X R15, R37, UR9, R24, 0x1, P0 ;  /* 0x00000009250f7c11 */ /* 0x000fe400080f0c18 */
[----:B------:R-:W-:-:S04]  /*0600*/  LEA.HI.X R17, R22, UR9, R23, 0x1, P1 ;  /* 0x0000000916117c11 */ /* 0x000fc800088f0c17 */
[----:B------:R-:W4:Y:S04]  /*0610*/  LDG.E.64.CONSTANT R14, desc[UR6][R14.64] ;  /* 0x000000060e0e7981 */ /* 0x000f28000c1e9b00 */
[----:B------:R-:W4:Y:S04]  /*0620*/  LDG.E.64.CONSTANT R16, desc[UR6][R16.64] ;  /* 0x0000000610107981 */ /* 0x000f28000c1e9b00 */
[----:B------:R0:W-:Y:S04]  /*0630*/  STL [R1+0x8], R22 ;  /* 0x0000081601007387 */ /* 0x0001e80000100800 */
[----:B------:R-:W-:Y:S01]  /*0640*/  STL [R1+0x78], R24 ;  /* 0x0000781801007387 */ /* 0x000fe20000100800 */
[----:B0-----:R-:W-:-:S03]  /*0650*/  IADD3 R22, P0, R21, R18, RZ ;  /* 0x0000001215167210 */ /* 0x001fc60007f1e0ff */
[----:B------:R0:W-:Y:S02]  /*0660*/  STL [R1+0x7c], R23 ;  /* 0x00007c1701007387 */ /* 0x0001e40000100800 */
[----:B0-----:R-:W-:Y:S02]  /*0670*/  IADD3.X R23, RZ, R19, RZ, P0, !PT ;  /* 0x00000013ff177210 */ /* 0x001fe400007fe4ff */
[----:B------:R-:W-:-:S04]  /*0680*/  LEA R18, P0, R22, UR8, 0x1 ;  /* 0x0000000816127c11 */ /* 0x000fc8000f8008ff */
[----:B------:R-:W-:Y:S01]  /*0690*/  LEA.HI.X R19, R22, UR9, R23, 0x1, P0 ;  /* 0x0000000916137c11 */ /* 0x000fe200080f0c17 */
[----:B------:R0:W-:Y:S01]  /*06a0*/  STL [R1+0x10], R22 ;  /* 0x0000101601007387 */ /* 0x0001e20000100800 */
[----:B------:R-:W-:-:S04]  /*06b0*/  ULDC.64 UR8, c[0x0][0x220] ;  /* 0x0000880000087ab9 */ /* 0x000fc80000000a00 */
[----:B------:R-:W4:Y:S04]  /*06c0*/  LDG.E.64.CONSTANT R18, desc[UR6][R18.64] ;  /* 0x0000000612127981 */ /* 0x000f28000c1e9b00 */
[----:B------:R1:W-:Y:S01]  /*06d0*/  STL [R1+0x6c], R23 ;  /* 0x00006c1701007387 */ /* 0x0003e20000100800 */
[----:B0-----:R-:W-:Y:S02]  /*06e0*/  SHF.L.U32 R22, R20, 0x1, RZ ;  /* 0x0000000114167819 */ /* 0x001fe400000006ff */
[----:B-1----:R-:W-:Y:S02]  /*06f0*/  SHF.R.U32.HI R23, RZ, 0x1f, R20 ;  /* 0x0000001fff177819 */ /* 0x002fe40000011614 */
[C---:B------:R-:W-:Y:S02]  /*0700*/  IADD3 R20, P0, R22.reuse, UR8, RZ ;  /* 0x0000000816147c10 */ /* 0x040fe4000ff1e0ff */
[----:B------:R-:W-:-:S02]  /*0710*/  IADD3 R22, P1, R22, UR10, RZ ;  /* 0x0000000a16167c10 */ /* 0x000fc4000ff3e0ff */
[C---:B------:R-:W-:Y:S02]  /*0720*/  IADD3.X R21, R23.reuse, UR9, RZ, P0, !PT ;  /* 0x0000000917157c10 */ /* 0x040fe400087fe4ff */
[----:B------:R-:W-:-:S04]  /*0730*/  IADD3.X R23, R23, UR11, RZ, P1, !PT ;  /* 0x0000000b17177c10 */ /* 0x000fc80008ffe4ff */
[----:B------:R-:W5:Y:S04]  /*0740*/  LDG.E.64.CONSTANT R20, desc[UR6][R20.64] ;  /* 0x0000000614147981 */ /* 0x000f68000c1e9b00 */
[----:B------:R-:W5:Y:S01]  /*0750*/  LDG.E.64.CONSTANT R22, desc[UR6][R22.64] ;  /* 0x0000000616167981 */ /* 0x000f62000c1e9b00 */
[C---:B--2---:R-:W-:Y:S01]  /*0760*/  PRMT R26, R4.reuse, 0x7632, R26 ;  /* 0x00007632041a7816 */ /* 0x044fe2000000001a */
[----:B------:R-:W-:-:S03]  /*0770*/  IMAD.U32 R24, R4, 0x10000, RZ ;  /* 0x0001000004187824 */ /* 0x000fc600078e00ff */
[----:B------:R-:W-:Y:S01]  /*0780*/  SHF.L.U32 R26, R26, 0x10, RZ ;  /* 0x000000101a1a7819 */ /* 0x000fe200000006ff */
[----:B------:R-:W-:Y:S01]  /*0790*/  FADD.FTZ R29, RZ, R24 ;  /* 0x00000018ff1d7221 */ /* 0x000fe20000010000 */
[----:B------:R0:W-:Y:S03]  /*07a0*/  STL [R1+0xc], R24 ;  /* 0x00000c1801007387 */ /* 0x0001e60000100800 */
[----:B------:R-:W-:Y:S01]  /*07b0*/  FADD.FTZ R29, R29, R26 ;  /* 0x0000001a1d1d7221 */ /* 0x000fe20000010000 */
[----:B0-----:R-:W-:Y:S01]  /*07c0*/  FFMA.FTZ R24, R24, R24, RZ ;  /* 0x0000001818187223 */ /* 0x001fe200000100ff */
[C---:B---3--:R-:W-:Y:S02]  /*07d0*/  SHF.L.U32 R27, R6.reuse, 0x10, RZ ;  /* 0x00000010061b7819 */ /* 0x048fe400000006ff */
[----:B------:R-:W-:Y:S01]  /*07e0*/  PRMT R25, R6, 0x7632, R25 ;  /* 0x0000763206197816 */ /* 0x000fe20000000019 */
[----:B------:R-:W-:-:S02]  /*07f0*/  FFMA.FTZ R26, R26, R26, R24 ;  /* 0x0000001a1a1a7223 */ /* 0x000fc40000010018 */
[----:B------:R-:W-:Y:S01]  /*0800*/  FADD.FTZ R29, R29, R27 ;  /* 0x0000001b1d1d7221 */ /* 0x000fe20000010000 */
[----:B------:R-:W-:Y:S01]  /*0810*/  SHF.L.U32 R25, R25, 0x10, RZ ;  /* 0x0000001019197819 */ /* 0x000fe200000006ff */
[----:B------:R-:W-:Y:S01]  /*0820*/  FFMA.FTZ R26, R27, R27, R26 ;  /* 0x0000001b1b1a7223 */ /* 0x000fe2000001001a */
[----:B------:R0:W-:Y:S03]  /*0830*/  STL [R1+0x30], R27 ;  /* 0x0000301b01007387 */ /* 0x0001e60000100800 */
[----:B------:R-:W-:Y:S01]  /*0840*/  FADD.FTZ R29, R29, R25 ;  /* 0x000000191d1d7221 */ /* 0x000fe20000010000 */
[C---:B----4-:R-:W-:Y:S01]  /*0850*/  PRMT R24, R8.reuse, 0x7632, R24 ;  /* 0x0000763208187816 */ /* 0x050fe20000000018 */
[----:B------:R-:W-:Y:S01]  /*0860*/  FFMA.FTZ R25, R25, R25, R26 ;  /* 0x0000001919197223 */ /* 0x000fe2000001001a */
[----:B0-----:R-:W-:Y:S02]  /*0870*/  IMAD.U32 R27, R8, 0x10000, RZ ;  /* 0x00010000081b7824 */ /* 0x001fe400078e00ff */
[----:B------:R-:W-:-:S02]  /*0880*/  SHF.L.U32 R24, R24, 0x10, RZ ;  /* 0x0000001018187819 */ /* 0x000fc400000006ff */
[----:B------:R-:W-:Y:S01]  /*0890*/  FADD.FTZ R29, R29, R27 ;  /* 0x0000001b1d1d7221 */ /* 0x000fe20000010000 */
[----:B------:R-:W-:Y:S01]  /*08a0*/  FFMA.FTZ R25, R27, R27, R25 ;  /* 0x0000001b1b197223 */ /* 0x000fe20000010019 */
[----:B------:R0:W-:Y:S01]  /*08b0*/  STL [R1+0x34], R27 ;  /* 0x0000341b01007387 */ /* 0x0001e20000100800 */
[----:B------:R-:W-:Y:S01]  /*08c0*/  PRMT R26, R10, 0x7632, R26 ;  /* 0x000076320a1a7816 */ /* 0x000fe2000000001a */
[----:B------:R-:W-:Y:S01]  /*08d0*/  FADD.FTZ R29, R29, R24 ;  /* 0x000000181d1d7221 */ /* 0x000fe20000010000 */
[----:B------:R-:W-:Y:S02]  /*08e0*/  FFMA.FTZ R24, R24, R24, R25 ;  /* 0x0000001818187223 */ /* 0x000fe40000010019 */
[----:B------:R-:W-:Y:S02]  /*08f0*/  SHF.L.U32 R26, R26, 0x10, RZ ;  /* 0x000000101a1a7819 */ /* 0x000fe400000006ff */
[----:B0-----:R-:W-:Y:S02]  /*0900*/  SHF.L.U32 R27, R10, 0x10, RZ ;  /* 0x000000100a1b7819 */ /* 0x001fe400000006ff */
[----:B------:R-:W-:-:S03]  /*0910*/  PRMT R30, R5, 0x7632, R30 ;  /* 0x00007632051e7816 */ /* 0x000fc6000000001e */
[----:B------:R0:W-:Y:S01]  /*0920*/  STL [R1+0x3c], R27 ;  /* 0x00003c1b01007387 */ /* 0x0001e20000100800 */
[----:B------:R-:W-:Y:S01]  /*0930*/  FADD.FTZ R29, R29, R27 ;  /* 0x0000001b1d1d7221 */ /* 0x000fe20000010000 */
[----:B------:R-:W-:Y:S01]  /*0940*/  FFMA.FTZ R24, R27, R27, R24 ;  /* 0x0000001b1b187223 */ /* 0x000fe20000010018 */
[----:B------:R-:W-:Y:S02]  /*0950*/  SHF.L.U32 R31, R12, 0x10, RZ ;  /* 0x000000100c1f7819 */ /* 0x000fe400000006ff */
[----:B------:R-:W-:Y:S01]  /*0960*/  FADD.FTZ R29, R29, R26 ;  /* 0x0000001a1d1d7221 */ /* 0x000fe20000010000 */
[----:B------:R-:W-:Y:S01]  /*0970*/  FFMA.FTZ R26, R26, R26, R24 ;  /* 0x0000001a1a1a7223 */ /* 0x000fe20000010018 */
[----:B0-----:R-:W-:Y:S01]  /*0980*/  IMAD.U32 R27, R5, 0x10000, RZ ;  /* 0x00010000051b7824 */ /* 0x001fe200078e00ff */
[----:B------:R-:W-:Y:S01]  /*0990*/  SHF.L.U32 R30, R30, 0x10, RZ ;  /* 0x000000101e1e7819 */ /* 0x000fe200000006ff */
[----:B------:R-:W-:Y:S02]  /*09a0*/  IMAD.U32 R32, R7, 0x10000, RZ ;  /* 0x0001000007207824 */ /* 0x000fe400078e00ff */
[----:B------:R-:W-:Y:S01]  /*09b0*/  FADD.FTZ R24, RZ, R27 ;  /* 0x0000001bff187221 */ /* 0x000fe20000010000 */
[----:B------:R0:W-:Y:S01]  /*09c0*/  STL [R1+0x20], R27 ;  /* 0x0000201b01007387 */ /* 0x0001e20000100800 */
[----:B------:R-:W-:Y:S01]  /*09d0*/  FADD.FTZ R29, R29, R31 ;  /* 0x0000001f1d1d7221 */ /* 0x000fe20000010000 */
[----:B------:R-:W-:Y:S01]  /*09e0*/  FFMA.FTZ R26, R31, R31, R26 ;  /* 0x0000001f1f1a7223 */ /* 0x000fe2000001001a */
[----:B------:R-:W-:Y:S01]  /*09f0*/  SHF.L.U32 R33, R14, 0x10, RZ ;  /* 0x000000100e217819 */ /* 0x000fe200000006ff */
[----:B------:R1:W-:Y:S01]  /*0a00*/  STL [R1+0x38], R31 ;  /* 0x0000381f01007387 */ /* 0x0003e20000100800 */
[----:B------:R-:W-:Y:S01]  /*0a10*/  FADD.FTZ R24, R24, R30 ;  /* 0x0000001e18187221 */ /* 0x000fe20000010000 */
[----:B0-----:R-:W-:-:S02]  /*0a20*/  FFMA.FTZ R27, R27, R27, RZ ;  /* 0x0000001b1b1b7223 */ /* 0x001fc400000100ff */
[----:B------:R0:W-:Y:S01]  /*0a30*/  STL [R1+0x5c], R32 ;  /* 0x00005c2001007387 */ /* 0x0001e20000100800 */
[----:B-1----:R-:W-:Y:S01]  /*0a40*/  SHF.L.U32 R31, R16, 0x10, RZ ;  /* 0x00000010101f7819 */ /* 0x002fe200000006ff */
[----:B------:R-:W-:Y:S02]  /*0a50*/  FFMA.FTZ R30, R30, R30, R27 ;  /* 0x0000001e1e1e7223 */ /* 0x000fe4000001001b */
[----:B------:R-:W-:Y:S01]  /*0a60*/  STL [R1+0x28], R33 ;  /* 0x0000282101007387 */ /* 0x000fe20000100800 */
[----:B------:R-:W-:Y:S01]  /*0a70*/  FADD.FTZ R24, R24, R32 ;  /* 0x0000002018187221 */ /* 0x000fe20000010000 */
[----:B------:R-:W-:Y:S02]  /*0a80*/  FFMA.FTZ R30, R32, R32, R30 ;  /* 0x00000020201e7223 */ /* 0x000fe4000001001e */
[----:B------:R1:W-:Y:S01]  /*0a90*/  STL [R1+0x2c], R31 ;  /* 0x00002c1f01007387 */ /* 0x0003e20000100800 */
[----:B------:R-:W-:-:S03]  /*0aa0*/  PRMT R25, R12, 0x7632, R25 ;  /* 0x000076320c197816 */ /* 0x000fc60000000019 */
[----:B0-----:R-:W2:Y:S01]  /*0ab0*/  LDL R32, [R1+0x80] ;  /* 0x0000800001207983 */ /* 0x001ea20000100800 */
[----:B------:R-:W-:Y:S02]  /*0ac0*/  SHF.L.U32 R25, R25, 0x10, RZ ;  /* 0x0000001019197819 */ /* 0x000fe400000006ff */
[----:B------:R-:W-:-:S03]  /*0ad0*/  PRMT R28, R14, 0x7632, R28 ;  /* 0x000076320e1c7816 */ /* 0x000fc6000000001c */
[----:B------:R-:W-:Y:S01]  /*0ae0*/  FADD.FTZ R29, R29, R25 ;  /* 0x000000191d1d7221 */ /* 0x000fe20000010000 */
[--C-:B------:R-:W-:Y:S01]  /*0af0*/  FFMA.FTZ R25, R25, R25, R26.reuse ;  /* 0x0000001919197223 */ /* 0x100fe2000001001a */
[----:B------:R-:W-:Y:S02]  /*0b00*/  IMAD.U32 R28, R28, 0x10000, RZ ;  /* 0x000100001c1c7824 */ /* 0x000fe400078e00ff */
[----:B------:R-:W-:Y:S01]  /*0b10*/  FADD.FTZ R29, R29, R33 ;  /* 0x000000211d1d7221 */ /* 0x000fe20000010000 */
[----:B------:R-:W-:Y:S01]  /*0b20*/  FFMA.FTZ R25, R33, R33, R25 ;  /* 0x0000002121197223 */ /* 0x000fe20000010019 */
[----:B------:R-:W-:Y:S02]  /*0b30*/  PRMT R26, R16, 0x7632, R26 ;  /* 0x00007632101a7816 */ /* 0x000fe4000000001a */
[----:B------:R-:W-:Y:S01]  /*0b40*/  FADD.FTZ R29, R29, R28 ;  /* 0x0000001c1d1d7221 */ /* 0x000fe20000010000 */
[----:B------:R-:W-:Y:S01]  /*0b50*/  FFMA.FTZ R25, R28, R28, R25 ;  /* 0x0000001c1c197223 */ /* 0x000fe20000010019 */
[----:B------:R-:W-:-:S02]  /*0b60*/  SHF.L.U32 R26, R26, 0x10, RZ ;  /* 0x000000101a1a7819 */ /* 0x000fc400000006ff */
[----:B------:R-:W-:Y:S01]  /*0b70*/  FADD.FTZ R29, R29, R31 ;  /* 0x0000001f1d1d7221 */ /* 0x000fe20000010000 */
[----:B------:R-:W-:Y:S01]  /*0b80*/  FFMA.FTZ R25, R31, R31, R25 ;  /* 0x0000001f1f197223 */ /* 0x000fe20000010019 */
[----:B-1----:R-:W-:Y:S02]  /*0b90*/  SHF.L.U32 R31, R18, 0x10, RZ ;  /* 0x00000010121f7819 */ /* 0x002fe400000006ff */
[----:B------:R-:W-:Y:S01]  /*0ba0*/  FADD.FTZ R29, R29, R26 ;  /* 0x0000001a1d1d7221 */ /* 0x000fe20000010000 */
[----:B------:R-:W-:Y:S02]  /*0bb0*/  FFMA.FTZ R25, R26, R26, R25 ;  /* 0x0000001a1a197223 */ /* 0x000fe40000010019 */
[----:B------:R0:W-:Y:S01]  /*0bc0*/  STL [R1+0x24], R31 ;  /* 0x0000241f01007387 */ /* 0x0001e20000100800 */
[----:B------:R-:W-:Y:S01]  /*0bd0*/  FADD.FTZ R29, R29, R31 ;  /* 0x0000001f1d1d7221 */ /* 0x000fe20000010000 */
[----:B------:R-:W-:Y:S02]  /*0be0*/  FFMA.FTZ R25, R31, R31, R25 ;  /* 0x0000001f1f197223 */ /* 0x000fe40000010019 */
[----:B0-----:R-:W3:Y:S01]  /*0bf0*/  LDL.LU R31, [R1+0x8c] ;  /* 0x00008c00011f7983 */ /* 0x001ee20000300800 */
[----:B------:R-:W-:-:S04]  /*0c00*/  PRMT R27, R7, 0x7632, R27 ;  /* 0x00007632071b7816 */ /* 0x000fc8000000001b */
[----:B------:R-:W-:-:S05]  /*0c10*/  SHF.L.U32 R27, R27, 0x10, RZ ;  /* 0x000000101b1b7819 */ /* 0x000fca00000006ff */
[----:B------:R-:W-:Y:S01]  /*0c20*/  FADD.FTZ R28, R24, R27 ;  /* 0x0000001b181c7221 */ /* 0x000fe20000010000 */
[----:B------:R-:W-:Y:S01]  /*0c30*/  PRMT R24, R18, 0x7632, R24 ;  /* 0x0000763212187816 */ /* 0x000fe20000000018 */
[----:B------:R-:W-:Y:S01]  /*0c40*/  FFMA.FTZ R30, R27, R27, R30 ;  /* 0x0000001b1b1e7223 */ /* 0x000fe2000001001e */
[C---:B------:R-:W-:Y:S02]  /*0c50*/  SHF.L.U32 R33, R9.reuse, 0x10, RZ ;  /* 0x0000001009217819 */ /* 0x040fe400000006ff */
[----:B------:R-:W-:Y:S01]  /*0c60*/  PRMT R26, R9, 0x7632, R26 ;  /* 0x00007632091a7816 */ /* 0x000fe2000000001a */
[----:B------:R-:W-:Y:S02]  /*0c70*/  IMAD.U32 R24, R24, 0x10000, RZ ;  /* 0x0001000018187824 */ /* 0x000fe400078e00ff */
[----:B------:R-:W-:Y:S01]  /*0c80*/  FADD.FTZ R28, R28, R33 ;  /* 0x000000211c1c7221 */ /* 0x000fe20000010000 */
[----:B------:R-:W-:Y:S01]  /*0c90*/  SHF.L.U32 R26, R26, 0x10, RZ ;  /* 0x000000101a1a7819 */ /* 0x000fe200000006ff */
[----:B------:R-:W-:Y:S01]  /*0ca0*/  FFMA.FTZ R30, R33, R33, R30 ;  /* 0x00000021211e7223 */ /* 0x000fe2000001001e */
[----:B------:R-:W-:Y:S01]  /*0cb0*/  FFMA.FTZ R25, R24, R24, R25 ;  /* 0x0000001818197223 */ /* 0x000fe20000010019 */
[----:B------:R-:W-:Y:S01]  /*0cc0*/  FADD.FTZ R24, R29, R24 ;  /* 0x000000181d187221 */ /* 0x000fe20000010000 */
[C---:B------:R-:W-:Y:S01]  /*0cd0*/  SHF.L.U32 R29, R11.reuse, 0x10, RZ ;  /* 0x000000100b1d7819 */ /* 0x040fe200000006ff */
[----:B------:R-:W-:Y:S01]  /*0ce0*/  FADD.FTZ R28, R28, R26 ;  /* 0x0000001a1c1c7221 */ /* 0x000fe20000010000 */
[----:B------:R-:W-:Y:S01]  /*0cf0*/  PRMT R27, R11, 0x7632, R27 ;  /* 0x000076320b1b7816 */ /* 0x000fe2000000001b */
[----:B------:R-:W-:-:S02]  /*0d00*/  FFMA.FTZ R30, R26, R26, R30 ;  /* 0x0000001a1a1e7223 */ /* 0x000fc4000001001e */
[----:B------:R-:W-:Y:S01]  /*0d10*/  FADD.FTZ R28, R28, R29 ;  /* 0x0000001d1c1c7221 */ /* 0x000fe20000010000 */
[----:B------:R-:W-:Y:S01]  /*0d20*/  SHF.L.U32 R27, R27, 0x10, RZ ;  /* 0x000000101b1b7819 */ /* 0x000fe200000006ff */
[----:B------:R-:W-:Y:S01]  /*0d30*/  FFMA.FTZ R30, R29, R29, R30 ;  /* 0x0000001d1d1e7223 */ /* 0x000fe2000001001e */
[----:B------:R-:W-:-:S03]  /*0d40*/  IMAD.U32 R26, R13, 0x10000, RZ ;  /* 0x000100000d1a7824 */ /* 0x000fc600078e00ff */
[----:B------:R-:W-:Y:S01]  /*0d50*/  FADD.FTZ R28, R28, R27 ;  /* 0x0000001b1c1c7221 */ /* 0x000fe20000010000 */
[----:B------:R-:W-:Y:S01]  /*0d60*/  FFMA.FTZ R30, R27, R27, R30 ;  /* 0x0000001b1b1e7223 */ /* 0x000fe2000001001e */
[----:B------:R-:W-:Y:S02]  /*0d70*/  STL [R1+0x58], R33 ;  /* 0x0000582101007387 */ /* 0x000fe40000100800 */
[----:B------:R-:W-:Y:S01]  /*0d80*/  FADD.FTZ R28, R28, R26 ;  /* 0x0000001a1c1c7221 */ /* 0x000fe20000010000 */
[----:B------:R-:W-:Y:S01]  /*0d90*/  FFMA.FTZ R30, R26, R26, R30 ;  /* 0x0000001a1a1e7223 */ /* 0x000fe2000001001e */
[----:B------:R-:W-:Y:S04]  /*0da0*/  STL [R1+0x54], R29 ;  /* 0x0000541d01007387 */ /* 0x000fe80000100800 */
[----:B------:R0:W-:Y:S02]  /*0db0*/  STL [R1+0x50], R26 ;  /* 0x0000501a01007387 */ /* 0x0001e40000100800 */
[----:B0-----:R-:W-:-:S05]  /*0dc0*/  SHF.L.U32 R26, R15, 0x10, RZ ;  /* 0x000000100f1a7819 */ /* 0x001fca00000006ff */
[----:B------:R-:W-:Y:S01]  /*0dd0*/  STL [R1+0x4c], R26 ;  /* 0x00004c1a01007387 */ /* 0x000fe20000100800 */
[----:B------:R-:W-:Y:S03]  /*0de0*/  BSSY B0, `(.L_x_1446) ;  /* 0x00000bd000007945 */ /* 0x000fe60003800000 */
[----:B--2---:R0:W-:Y:S02]  /*0df0*/  STS.64 [R32], R24 ;  /* 0x0000001820007388 */ /* 0x0041e40000000a00 */
[----:B0-----:R-:W-:-:S04]  /*0e00*/  PRMT R24, R13, 0x7632, R24 ;  /* 0x000076320d187816 */ /* 0x001fc80000000018 */
[----:B------:R-:W-:Y:S02]  /*0e10*/  SHF.L.U32 R24, R24, 0x10, RZ ;  /* 0x0000001018187819 */ /* 0x000fe400000006ff */
[----:B------:R-:W-:-:S03]  /*0e20*/  PRMT R25, R15, 0x7632, R25 ;  /* 0x000076320f197816 */ /* 0x000fc60000000019 */
[----:B------:R-:W-:Y:S01]  /*0e30*/  FADD.FTZ R28, R28, R24 ;  /* 0x000000181c1c7221 */ /* 0x000fe20000010000 */
[----:B------:R-:W-:Y:S01]  /*0e40*/  FFMA.FTZ R30, R24, R24, R30 ;  /* 0x00000018181e7223 */ /* 0x000fe2000001001e */
[----:B------:R-:W-:Y:S02]  /*0e50*/  SHF.L.U32 R25, R25, 0x10, RZ ;  /* 0x0000001019197819 */ /* 0x000fe400000006ff */
[----:B------:R-:W-:Y:S01]  /*0e60*/  FADD.FTZ R28, R28, R26 ;  /* 0x0000001a1c1c7221 */ /* 0x000fe20000010000 */
[----:B------:R-:W-:Y:S01]  /*0e70*/  FFMA.FTZ R30, R26, R26, R30 ;  /* 0x0000001a1a1e7223 */ /* 0x000fe2000001001e */
[C---:B------:R-:W-:Y:S01]  /*0e80*/  IMAD.U32 R26, R17.reuse, 0x10000, RZ ;  /* 0x00010000111a7824 */ /* 0x040fe200078e00ff */
[----:B------:R-:W-:Y:S01]  /*0e90*/  PRMT R24, R17, 0x7632, R24 ;  /* 0x0000763211187816 */ /* 0x000fe20000000018 */
[----:B------:R-:W-:Y:S01]  /*0ea0*/  FADD.FTZ R28, R28, R25 ;  /* 0x000000191c1c7221 */ /* 0x000fe20000010000 */
[----:B------:R-:W-:Y:S02]  /*0eb0*/  FFMA.FTZ R30, R25, R25, R30 ;  /* 0x00000019191e7223 */ /* 0x000fe4000001001e */
[----:B------:R0:W-:Y:S01]  /*0ec0*/  STL [R1+0x48], R26 ;  /* 0x0000481a01007387 */ /* 0x0001e20000100800 */
[----:B------:R-:W-:Y:S01]  /*0ed0*/  FADD.FTZ R28, R28, R26 ;  /* 0x0000001a1c1c7221 */ /* 0x000fe20000010000 */
[----:B------:R-:W-:Y:S01]  /*0ee0*/  FFMA.FTZ R30, R26, R26, R30 ;  /* 0x0000001a1a1e7223 */ /* 0x000fe2000001001e */
[----:B------:R-:W-:-:S02]  /*0ef0*/  SHF.L.U32 R24, R24, 0x10, RZ ;  /* 0x0000001018187819 */ /* 0x000fc400000006ff */
[----:B0-----:R-:W-:-:S03]  /*0f00*/  SHF.L.U32 R26, R19, 0x10, RZ ;  /* 0x00000010131a7819 */ /* 0x001fc600000006ff */
[----:B------:R-:W-:Y:S01]  /*0f10*/  FADD.FTZ R28, R28, R24 ;  /* 0x000000181c1c7221 */ /* 0x000fe20000010000 */
[----:B------:R-:W-:Y:S01]  /*0f20*/  FFMA.FTZ R25, R24, R24, R30 ;  /* 0x0000001818197223 */ /* 0x000fe2000001001e */
[----:B------:R-:W-:Y:S01]  /*0f30*/  PRMT R24, R19, 0x7632, R24 ;  /* 0x0000763213187816 */ /* 0x000fe20000000018 */
[----:B------:R-:W-:Y:S01]  /*0f40*/  STL [R1+0x44], R26 ;  /* 0x0000441a01007387 */ /* 0x000fe20000100800 */
[----:B---3--:R-:W-:Y:S01]  /*0f50*/  ISETP.GT.U32.AND P0, PT, R31, 0x3f, PT ;  /* 0x0000003f1f00780c */ /* 0x008fe20003f04070 */
[----:B------:R-:W-:Y:S01]  /*0f60*/  FFMA.FTZ R25, R26, R26, R25 ;  /* 0x0000001a1a197223 */ /* 0x000fe20000010019 */
[----:B------:R-:W-:Y:S01]  /*0f70*/  SHF.L.U32 R24, R24, 0x10, RZ ;  /* 0x0000001018187819 */ /* 0x000fe200000006ff */
[----:B------:R-:W-:-:S04]  /*0f80*/  FADD.FTZ R28, R28, R26 ;  /* 0x0000001a1c1c7221 */ /* 0x000fc80000010000 */
[----:B------:R-:W-:Y:S01]  /*0f90*/  FFMA.FTZ R25, R24, R24, R25 ;  /* 0x0000001818197223 */ /* 0x000fe20000010019 */
[----:B------:R-:W-:-:S05]  /*0fa0*/  FADD.FTZ R24, R28, R24 ;  /* 0x000000181c187221 */ /* 0x000fca0000010000 */
[----:B------:R0:W-:Y:S02]  /*0fb0*/  STS.64 [R32+0x1680], R24 ;  /* 0x0016801820007388 */ /* 0x0001e40000000a00 */
[----:B0-----:R-:W-:Y:S01]  /*0fc0*/  CS2R R24, SRZ ;  /* 0x0000000000187805 */ /* 0x001fe2000001ff00 */
[----:B------:R-:W-:Y:S06]  /*0fd0*/  BAR.SYNC.DEFER_BLOCKING 0x0 ;  /* 0x0000000000007b1d */ /* 0x000fec0000010000 */
[----:B------:R-:W-:Y:S05]  /*0fe0*/  @P0 BRA `(.L_x_1447) ;  /* 0x0000000800700947 */ /* 0x000fea0003800000 */
[----:B------:R-:W-:Y:S01]  /*0ff0*/  SHF.R.U32.HI R28, RZ, 0x1, R31 ;  /* 0x00000001ff1c7819 */ /* 0x000fe2000001161f */
[----:B------:R-:W0:Y:S01]  /*1000*/  S2R R27, SR_CgaCtaId ;  /* 0x00000000001b7919 */ /* 0x000e220000008800 */
[----:B------:R-:W-:Y:S02]  /*1010*/  MOV R29, 0x400 ;  /* 0x00000400001d7802 */ /* 0x000fe40000000f00 */
[----:B------:R-:W-:Y:S01]  /*1020*/  SHF.L.U32 R33, R31, 0x3, RZ ;  /* 0x000000031f217819 */ /* 0x000fe200000006ff */
[----:B------:R-:W-:-:S03]  /*1030*/  IMAD R28, R28, 0x1e, RZ ;  /* 0x0000001e1c1c7824 */ /* 0x000fc600078e02ff */
[----:B------:R-:W-:Y:S01]  /*1040*/  LOP3.LUT R33, R33, 0x8, RZ, 0xc0, !PT ;  /* 0x0000000821217812 */ /* 0x000fe200078ec0ff */
[C---:B------:R-:W-:Y:S01]  /*1050*/  VIADD R25, R28.reuse, 0x2 ;  /* 0x000000021c197836 */ /* 0x040fe20000000000 */
[----:B------:R-:W-:Y:S02]  /*1060*/  SHF.R.U32.HI R26, RZ, 0x2, R28 ;  /* 0x00000002ff1a7819 */ /* 0x000fe4000001161c */
[----:B------:R-:W-:Y:S02]  /*1070*/  IADD3 R31, R28, 0x16, RZ ;  /* 0x000000161c1f7810 */ /* 0x000fe40007ffe0ff */
[--C-:B------:R-:W-:Y:S02]  /*1080*/  SHF.R.U32.HI R24, RZ, 0x1, R25.reuse ;  /* 0x00000001ff187819 */ /* 0x100fe40000011619 */
[----:B------:R-:W-:Y:S02]  /*1090*/  SHF.R.U32.HI R25, RZ, 0x2, R25 ;  /* 0x00000002ff197819 */ /* 0x000fe40000011619 */
[----:B------:R-:W-:-:S02]  /*10a0*/  LOP3.LUT R24, R24, 0x1, RZ, 0xc0, !PT ;  /* 0x0000000118187812 */ /* 0x000fc400078ec0ff */
[----:B------:R-:W-:-:S03]  /*10b0*/  IADD3 R30, R28, 0x18, RZ ;  /* 0x000000181c1e7810 */ /* 0x000fc60007ffe0ff */
[----:B------:R-:W-:Y:S01]  /*10c0*/  IMAD R24, R24, 0xf0, R25 ;  /* 0x000000f018187824 */ /* 0x000fe200078e0219 */
[----:B------:R-:W-:-:S04]  /*10d0*/  SHF.R.U32.HI R25, RZ, 0x1, R28 ;  /* 0x00000001ff197819 */ /* 0x000fc8000001161c */
[----:B------:R-:W-:Y:S02]  /*10e0*/  LOP3.LUT R25, R25, 0x1, RZ, 0xc0, !PT ;  /* 0x0000000119197812 */ /* 0x000fe400078ec0ff */
[----:B0-----:R-:W-:-:S03]  /*10f0*/  LEA R29, R27, R29, 0x18 ;  /* 0x0000001d1b1d7211 */ /* 0x001fc600078ec0ff */
[----:B------:R-:W-:-:S04]  /*1100*/  IMAD R25, R25, 0xf0, R26 ;  /* 0x000000f019197824 */ /* 0x000fc800078e021a */
        /* <DEDUP_REMOVED lines=98> */
[----:B------:R-:W-:-:S03]  /*1730*/  LOP3.LUT R25, R25, 0x1, RZ, 0xc0, !PT ;  /* 0x0000000119197812 */ /* 0x000fc600078ec0ff */
[----:B------:R-:W-:Y:S02]  /*1740*/  IMAD.IADD R24, R33, 0x1, R24 ;  /* 0x0000000121187824 */ /* 0x000fe400078e0218 */
[----:B------:R-:W-:Y:S01]  /*1750*/  IMAD R31, R25, 0xf0, R31 ;  /* 0x000000f0191f7824 */ /* 0x000fe200078e021f */
[--C-:B------:R-:W-:Y:S02]  /*1760*/  SHF.R.U32.HI R25, RZ, 0x1, R30.reuse ;  /* 0x00000001ff197819 */ /* 0x100fe4000001161e */
[----:B------:R-:W-:Y:S01]  /*1770*/  SHF.R.U32.HI R30, RZ, 0x2, R30 ;  /* 0x00000002ff1e7819 */ /* 0x000fe2000001161e */
[----:B------:R-:W-:Y:S01]  /*1780*/  IMAD R31, R31, 0x18, R29 ;  /* 0x000000181f1f7824 */ /* 0x000fe200078e021d */
[----:B------:R-:W-:-:S04]  /*1790*/  LOP3.LUT R25, R25, 0x1, RZ, 0xc0, !PT ;  /* 0x0000000119197812 */ /* 0x000fc800078ec0ff */
[----:B------:R-:W-:Y:S01]  /*17a0*/  IADD3 R31, R33, R31, RZ ;  /* 0x0000001f211f7210 */ /* 0x000fe20007ffe0ff */
[----:B------:R-:W-:Y:S01]  /*17b0*/  IMAD R30, R25, 0xf0, R30 ;  /* 0x000000f0191e7824 */ /* 0x000fe200078e021e */
[C---:B------:R-:W-:Y:S02]  /*17c0*/  IADD3 R25, R28.reuse, 0x1a, RZ ;  /* 0x0000001a1c197810 */ /* 0x040fe40007ffe0ff */
[----:B------:R-:W-:Y:S01]  /*17d0*/  IADD3 R28, R28, 0x1c, RZ ;  /* 0x0000001c1c1c7810 */ /* 0x000fe20007ffe0ff */
[----:B------:R-:W-:Y:S01]  /*17e0*/  IMAD R30, R30, 0x18, R29 ;  /* 0x000000181e1e7824 */ /* 0x000fe200078e021d */
[--C-:B------:R-:W-:Y:S02]  /*17f0*/  SHF.R.U32.HI R32, RZ, 0x1, R25.reuse ;  /* 0x00000001ff207819 */ /* 0x100fe40000011619 */
[----:B------:R-:W-:Y:S02]  /*1800*/  SHF.R.U32.HI R25, RZ, 0x2, R25 ;  /* 0x00000002ff197819 */ /* 0x000fe40000011619 */
[----:B------:R-:W-:-:S02]  /*1810*/  LOP3.LUT R32, R32, 0x1, RZ, 0xc0, !PT ;  /* 0x0000000120207812 */ /* 0x000fc400078ec0ff */
[----:B------:R-:W-:-:S03]  /*1820*/  IADD3 R30, R33, R30, RZ ;  /* 0x0000001e211e7210 */ /* 0x000fc60007ffe0ff */
[----:B------:R-:W-:Y:S01]  /*1830*/  IMAD R25, R32, 0xf0, R25 ;  /* 0x000000f020197824 */ /* 0x000fe200078e0219 */
[--C-:B------:R-:W-:Y:S02]  /*1840*/  SHF.R.U32.HI R32, RZ, 0x1, R28.reuse ;  /* 0x00000001ff207819 */ /* 0x100fe4000001161c */
[----:B------:R-:W-:Y:S01]  /*1850*/  SHF.R.U32.HI R28, RZ, 0x2, R28 ;  /* 0x00000002ff1c7819 */ /* 0x000fe2000001161c */
[----:B------:R-:W-:Y:S01]  /*1860*/  IMAD R25, R25, 0x18, R29 ;  /* 0x0000001819197824 */ /* 0x000fe200078e021d */
[----:B------:R-:W-:-:S05]  /*1870*/  LOP3.LUT R32, R32, 0x1, RZ, 0xc0, !PT ;  /* 0x0000000120207812 */ /* 0x000fca00078ec0ff */
[----:B------:R-:W-:-:S04]  /*1880*/  IMAD R28, R32, 0xf0, R28 ;  /* 0x000000f0201c7824 */ /* 0x000fc800078e021c */
[----:B------:R-:W-:Y:S01]  /*1890*/  IMAD R28, R28, 0x18, R29 ;  /* 0x000000181c1c7824 */ /* 0x000fe200078e021d */
[C---:B------:R-:W-:Y:S02]  /*18a0*/  IADD3 R29, R33.reuse, R25, RZ ;  /* 0x00000019211d7210 */ /* 0x040fe40007ffe0ff */
[----:B------:R-:W0:Y:S02]  /*18b0*/  LDS.64 R24, [R24] ;  /* 0x0000000018187984 */ /* 0x000e240000000a00 */
[----:B------:R-:W-:Y:S01]  /*18c0*/  IADD3 R28, R33, R28, RZ ;  /* 0x0000001c211c7210 */ /* 0x000fe20007ffe0ff */
[----:B0-----:R-:W-:Y:S01]  /*18d0*/  FADD.FTZ R24, R26, R24 ;  /* 0x000000181a187221 */ /* 0x001fe20000010000 */
[----:B------:R-:W-:Y:S02]  /*18e0*/  FADD.FTZ R32, R27, R25 ;  /* 0x000000191b207221 */ /* 0x000fe40000010000 */
[----:B------:R-:W0:Y:S02]  /*18f0*/  LDS.64 R26, [R31] ;  /* 0x000000001f1a7984 */ /* 0x000e240000000a00 */
[----:B0-----:R-:W-:Y:S01]  /*1900*/  FADD.FTZ R26, R24, R26 ;  /* 0x0000001a181a7221 */ /* 0x001fe20000010000 */
[----:B------:R-:W-:Y:S01]  /*1910*/  FADD.FTZ R32, R32, R27 ;  /* 0x0000001b20207221 */ /* 0x000fe20000010000 */
[----:B------:R-:W0:Y:S02]  /*1920*/  LDS.64 R24, [R30] ;  /* 0x000000001e187984 */ /* 0x000e240000000a00 */
[----:B0-----:R-:W-:Y:S01]  /*1930*/  FADD.FTZ R24, R26, R24 ;  /* 0x000000181a187221 */ /* 0x001fe20000010000 */
[----:B------:R-:W-:Y:S01]  /*1940*/  FADD.FTZ R25, R32, R25 ;  /* 0x0000001920197221 */ /* 0x000fe20000010000 */
[----:B------:R-:W0:Y:S04]  /*1950*/  LDS.64 R26, [R29] ;  /* 0x000000001d1a7984 */ /* 0x000e280000000a00 */
[----:B------:R-:W1:Y:S01]  /*1960*/  LDS.64 R28, [R28] ;  /* 0x000000001c1c7984 */ /* 0x000e620000000a00 */
[----:B0-----:R-:W-:Y:S01]  /*1970*/  FADD.FTZ R24, R24, R26 ;  /* 0x0000001a18187221 */ /* 0x001fe20000010000 */
[----:B------:R-:W-:-:S03]  /*1980*/  FADD.FTZ R25, R25, R27 ;  /* 0x0000001b19197221 */ /* 0x000fc60000010000 */
[----:B-1----:R-:W-:Y:S01]  /*1990*/  FADD.FTZ R24, R24, R28 ;  /* 0x0000001c18187221 */ /* 0x002fe20000010000 */
[----:B------:R-:W-:-:S07]  /*19a0*/  FADD.FTZ R25, R25, R29 ;  /* 0x0000001d19197221 */ /* 0x000fce0000010000 */
.L_x_1447:
[----:B------:R-:W-:Y:S05]  /*19b0*/  BSYNC B0 ;  /* 0x0000000000007941 */ /* 0x000fea0003800000 */
.L_x_1446:
[----:B------:R-:W0:Y:S01]  /*19c0*/  S2R R28, SR_TID.X ;  /* 0x00000000001c7919 */ /* 0x000e220000002100 */
[----:B------:R-:W-:Y:S01]  /*19d0*/  BSSY B0, `(.L_x_1448) ;  /* 0x0000015000007945 */ /* 0x000fe20003800000 */
[----:B------:R-:W1:Y:S04]  /*19e0*/  SHFL.BFLY PT, R27, R24, 0x1, 0x1f ;  /* 0x0c201f00181b7f89 */ /* 0x000e6800000e0000 */
[----:B------:R-:W2:Y:S01]  /*19f0*/  SHFL.BFLY PT, R26, R25, 0x1, 0x1f ;  /* 0x0c201f00191a7f89 */ /* 0x000ea200000e0000 */
[----:B------:R-:W3:Y:S01]  /*1a00*/  S2R R30, SR_CTAID.Y ;  /* 0x00000000001e7919 */ /* 0x000ee20000002600 */
[----:B------:R-:W4:Y:S01]  /*1a10*/  S2R R31, SR_CTAID.X ;  /* 0x00000000001f7919 */ /* 0x000f220000002500 */
[----:B-1----:R-:W-:Y:S01]  /*1a20*/  FADD.FTZ R24, R27, R24 ;  /* 0x000000181b187221 */ /* 0x002fe20000010000 */
[----:B0-----:R-:W-:Y:S01]  /*1a30*/  LOP3.LUT P1, RZ, R28, 0xffffffc1, RZ, 0xc0, !PT ;  /* 0xffffffc11cff7812 */ /* 0x001fe2000782c0ff */
[----:B--2---:R-:W-:Y:S01]  /*1a40*/  FADD.FTZ R25, R26, R25 ;  /* 0x000000191a197221 */ /* 0x004fe20000010000 */
[----:B------:R-:W-:-:S02]  /*1a50*/  ISETP.NE.AND P2, PT, R28, RZ, PT ;  /* 0x000000ff1c00720c */ /* 0x000fc40003f45270 */
[----:B------:R-:W-:-:S09]  /*1a60*/  ISETP.GT.U32.AND P0, PT, R28, 0xff, PT ;  /* 0x000000ff1c00780c */ /* 0x000fd20003f04070 */
[----:B---34-:R-:W-:Y:S05]  /*1a70*/  @P1 BRA `(.L_x_1449) ;  /* 0x0000000000281947 */ /* 0x018fea0003800000 */
[----:B------:R-:W0:Y:S01]  /*1a80*/  LDC R26, c[0x0][0x10] ;  /* 0x00000400ff1a7b82 */ /* 0x000e220000000800 */
[----:B------:R-:W-:-:S05]  /*1a90*/  SHF.R.U32.HI R27, RZ, 0x1, R28 ;  /* 0x00000001ff1b7819 */ /* 0x000fca000001161c */
[----:B------:R-:W-:Y:S02]  /*1aa0*/  IMAD.SHL.U32 R27, R27, 0x40, RZ ;  /* 0x000000401b1b7824 */ /* 0x000fe400078e00ff */
[----:B------:R-:W1:Y:S03]  /*1ab0*/  LDC.64 R28, c[0x0][0x248] ;  /* 0x00009200ff1c7b82 */ /* 0x000e660000000a00 */
[----:B------:R-:W-:Y:S01]  /*1ac0*/  LOP3.LUT R27, R27, 0xffffffc0, R31, 0xe2, !PT ;  /* 0xffffffc01b1b7812 */ /* 0x000fe200078ee21f */
[----:B0-----:R-:W-:-:S05]  /*1ad0*/  IMAD R26, R26, UR4, R30 ;  /* 0x000000041a1a7c24 */ /* 0x001fca000f8e021e */
[----:B------:R-:W-:-:S04]  /*1ae0*/  LEA R26, R26, R27, 0xb ;  /* 0x0000001b1a1a7211 */ /* 0x000fc800078e58ff */
[----:B------:R-:W-:-:S05]  /*1af0*/  SHF.L.U32 R26, R26, 0x1, RZ ;  /* 0x000000011a1a7819 */ /* 0x000fca00000006ff */
[----:B-1----:R-:W-:-:S05]  /*1b00*/  IMAD.WIDE.U32 R26, R26, 0x4, R28 ;  /* 0x000000041a1a7825 */ /* 0x002fca00078e001c */
[----:B------:R0:W-:Y:S02]  /*1b10*/  STG.E.64 desc[UR6][R26.64], R24 ;  /* 0x000000181a007986 */ /* 0x0001e4000c101b06 */
.L_x_1449:
[----:B------:R-:W-:Y:S05]  /*1b20*/  BSYNC B0 ;  /* 0x0000000000007941 */ /* 0x000fea0003800000 */
.L_x_1448:
[----:B------:R-:W-:Y:S06]  /*1b30*/  BAR.SYNC.DEFER_BLOCKING 0x0 ;  /* 0x0000000000007b1d */ /* 0x000fec0000010000 */
        /* <DEDUP_REMOVED lines=10> */
.L_x_1451:
[----:B------:R-:W2:Y:S04]  /*1be0*/  LD.E.STRONG.GPU R27, desc[UR6][R24.64] ;  /* 0x00000006181b7980 */ /* 0x000ea8000c10f900 */
[----:B--2---:R-:W-:Y:S01]  /*1bf0*/  CCTL.IVALL ;  /* 0x00000000ff00798f */ /* 0x004fe20002000000 */
[----:B------:R-:W-:Y:S05]  /*1c00*/  YIELD ;  /* 0x0000000000007946 */ /* 0x000fea0003800000 */
[----:B-----5:R-:W-:-:S04]  /*1c10*/  LOP3.LUT R27, R27, R26, RZ, 0x3c, !PT ;  /* 0x0000001a1b1b7212 */ /* 0x020fc800078e3cff */
[----:B------:R-:W-:-:S13]  /*1c20*/  ISETP.GT.AND P1, PT, R27, -0x1, PT ;  /* 0xffffffff1b00780c */ /* 0x000fda0003f24270 */
[----:B------:R-:W-:Y:S05]  /*1c30*/  @P1 BRA `(.L_x_1451) ;  /* 0xfffffffc00e81947 */ /* 0x000fea000383ffff */
.L_x_1450:
        /* <DEDUP_REMOVED lines=8> */
[----:B------:R2:W-:Y:S04]  /*1cc0*/  STL.64 [R1+0x98], R2 ;  /* 0x0000980201007387 */ /* 0x0005e80000100a00 */
[----:B------:R3:W-:Y:S02]  /*1cd0*/  STL [R1+0x8c], R0 ;  /* 0x00008c0001007387 */ /* 0x0007e40000100800 */
[----:B--2---:R-:W2:Y:S01]  /*1ce0*/  LDC.64 R2, c[0x0][0x248] ;  /* 0x00009200ff027b82 */ /* 0x004ea20000000a00 */
[----:B0-----:R-:W-:-:S02]  /*1cf0*/  SHF.L.U32 R25, R27, 0x3, RZ ;  /* 0x000000031b197819 */ /* 0x001fc400000006ff */
[----:B------:R-:W-:Y:S02]  /*1d00*/  LOP3.LUT R26, R27, 0x7, RZ, 0xc0, !PT ;  /* 0x000000071b1a7812 */ /* 0x000fe400078ec0ff */
[----:B------:R-:W-:Y:S01]  /*1d10*/  LOP3.LUT R25, R25, 0x7fffffc0, RZ, 0xc0, !PT ;  /* 0x7fffffc019197812 */ /* 0x000fe200078ec0ff */
[----:B-1----:R-:W-:-:S04]  /*1d20*/  IMAD R24, R24, UR4, R28 ;  /* 0x0000000418187c24 */ /* 0x002fc8000f8e021c */
[----:B------:R-:W-:-:S05]  /*1d30*/  IMAD R24, R24, 0x800, R25 ;  /* 0x0000080018187824 */ /* 0x000fca00078e0219 */
[----:B------:R-:W-:-:S04]  /*1d40*/  IADD3 R24, R24, R26, RZ ;  /* 0x0000001a18187210 */ /* 0x000fc80007ffe0ff */
[----:B------:R-:W-:-:S04]  /*1d50*/  SHF.L.U32 R32, R24, 0x1, RZ ;  /* 0x0000000118207819 */ /* 0x000fc800000006ff */
[C---:B------:R-:W-:Y:S01]  /*1d60*/  IADD3 R28, R32.reuse, 0x10, RZ ;  /* 0x00000010201c7810 */ /* 0x040fe20007ffe0ff */
[C---:B--2---:R-:W-:Y:S01]  /*1d70*/  IMAD.WIDE.U32 R26, R32.reuse, 0x4, R2 ;  /* 0x00000004201a7825 */ /* 0x044fe200078e0002 */
[----:B------:R-:W-:-:S03]  /*1d80*/  IADD3 R30, R32, 0x20, RZ ;  /* 0x00000020201e7810 */ /* 0x000fc60007ffe0ff */
[--C-:B------:R-:W-:Y:S02]  /*1d90*/  IMAD.WIDE.U32 R28, R28, 0x4, R2.reuse ;  /* 0x000000041c1c7825 */ /* 0x100fe400078e0002 */
[----:B------:R-:W2:Y:S02]  /*1da0*/  LDG.E.64 R26, desc[UR6][R26.64] ;  /* 0x000000061a1a7981 */ /* 0x000ea4000c1e1b00 */
[--C-:B------:R-:W-:Y:S02]  /*1db0*/  IMAD.WIDE.U32 R30, R30, 0x4, R2.reuse ;  /* 0x000000041e1e7825 */ /* 0x100fe400078e0002 */
[----:B------:R-:W4:Y:S02]  /*1dc0*/  LDG.E.64 R28, desc[UR6][R28.64] ;  /* 0x000000061c1c7981 */ /* 0x000f24000c1e1b00 */
[----:B------:R-:W-:Y:S02]  /*1dd0*/  VIADD R24, R32, 0x30 ;  /* 0x0000003020187836 */ /* 0x000fe40000000000 */
[----:B------:R-:W3:Y:S02]  /*1de0*/  LDG.E.64 R30, desc[UR6][R30.64] ;  /* 0x000000061e1e7981 */ /* 0x000ee4000c1e1b00 */
[----:B------:R-:W-:-:S06]  /*1df0*/  IMAD.WIDE.U32 R24, R24, 0x4, R2 ;  /* 0x0000000418187825 */ /* 0x000fcc00078e0002 */
[----:B------:R-:W3:Y:S01]  /*1e00*/  LDG.E.64 R24, desc[UR6][R24.64] ;  /* 0x0000000618187981 */ /* 0x000ee2000c1e1b00 */
[----:B--2---:R-:W-:Y:S01]  /*1e10*/  FADD.FTZ R26, RZ, R26 ;  /* 0x0000001aff1a7221 */ /* 0x004fe20000010000 */
[----:B------:R-:W-:-:S03]  /*1e20*/  FADD.FTZ R27, RZ, R27 ;  /* 0x0000001bff1b7221 */ /* 0x000fc60000010000 */
[----:B----4-:R-:W-:Y:S01]  /*1e30*/  FADD.FTZ R26, R28, R26 ;  /* 0x0000001a1c1a7221 */ /* 0x010fe20000010000 */
[----:B------:R-:W-:Y:S01]  /*1e40*/  FADD.FTZ R27, R29, R27 ;  /* 0x0000001b1d1b7221 */ /* 0x000fe20000010000 */
[----:B------:R-:W-:Y:S02]  /*1e50*/  IADD3 R28, R32, 0x50, RZ ;  /* 0x00000050201c7810 */ /* 0x000fe40007ffe0ff */
[----:B---3--:R-:W-:Y:S01]  /*1e60*/  FADD.FTZ R26, R30, R26 ;  /* 0x0000001a1e1a7221 */ /* 0x008fe20000010000 */
[----:B------:R-:W-:Y:S01]  /*1e70*/  FADD.FTZ R0, R31, R27 ;  /* 0x0000001b1f007221 */ /* 0x000fe20000010000 */
[----:B------:R-:W-:Y:S01]  /*1e80*/  IADD3 R30, R32, 0x60, RZ ;  /* 0x00000060201e7810 */ /* 0x000fe20007ffe0ff */
[----:B------:R-:W-:-:S04]  /*1e90*/  IMAD.WIDE.U32 R28, R28, 0x4, R2 ;  /* 0x000000041c1c7825 */ /* 0x000fc800078e0002 */
[----:B------:R-:W-:Y:S01]  /*1ea0*/  FADD.FTZ R24, R24, R26 ;  /* 0x0000001a18187221 */ /* 0x000fe20000010000 */
[----:B------:R-:W-:Y:S01]  /*1eb0*/  IADD3 R26, R32, 0x40, RZ ;  /* 0x00000040201a7810 */ /* 0x000fe20007ffe0ff */
[--C-:B------:R-:W-:Y:S01]  /*1ec0*/  IMAD.WIDE.U32 R30, R30, 0x4, R2.reuse ;  /* 0x000000041e1e7825 */ /* 0x100fe200078e0002 */
[----:B------:R-:W2:Y:S03]  /*1ed0*/  LDG.E.64 R28, desc[UR6][R28.64] ;  /* 0x000000061c1c7981 */ /* 0x000ea6000c1e1b00 */
[--C-:B------:R-:W-:Y:S01]  /*1ee0*/  IMAD.WIDE.U32 R26, R26, 0x4, R2.reuse ;  /* 0x000000041a1a7825 */ /* 0x100fe200078e0002 */
[----:B------:R-:W-:Y:S01]  /*1ef0*/  IADD3 R32, R32, 0x70, RZ ;  /* 0x0000007020207810 */ /* 0x000fe20007ffe0ff */
[----:B------:R-:W3:Y:S04]  /*1f00*/  LDG.E.64 R30, desc[UR6][R30.64] ;  /* 0x000000061e1e7981 */ /* 0x000ee8000c1e1b00 */
[----:B------:R-:W4:Y:S01]  /*1f10*/  LDG.E.64 R26, desc[UR6][R26.64] ;  /* 0x000000061a1a7981 */ /* 0x000f22000c1e1b00 */
[----:B------:R-:W-:-:S04]  /*1f20*/  IMAD.WIDE.U32 R32, R32, 0x4, R2 ;  /* 0x0000000420207825 */ /* 0x000fc800078e0002 */
[----:B------:R-:W-:Y:S01]  /*1f30*/  FADD.FTZ R25, R25, R0 ;  /* 0x0000000019197221 */ /* 0x000fe20000010000 */
[----:B------:R0:W5:Y:S04]  /*1f40*/  LDL.LU.64 R2, [R1+0x98] ;  /* 0x0000980001027983 */ /* 0x0001680000300a00 */
[----:B------:R-:W3:Y:S04]  /*1f50*/  LDG.E.64 R32, desc[UR6][R32.64] ;  /* 0x0000000620207981 */ /* 0x000ee8000c1e1b00 */
[----:B------:R0:W5:Y:S01]  /*1f60*/  LDL.LU R0, [R1+0x8c] ;  /* 0x00008c0001007983 */ /* 0x0001620000300800 */
[----:B----4-:R-:W-:Y:S01]  /*1f70*/  FADD.FTZ R24, R26, R24 ;  /* 0x000000181a187221 */ /* 0x010fe20000010000 */
[----:B------:R-:W-:-:S03]  /*1f80*/  FADD.FTZ R25, R27, R25 ;  /* 0x000000191b197221 */ /* 0x000fc60000010000 */
[----:B--2---:R-:W-:Y:S01]  /*1f90*/  FADD.FTZ R24, R28, R24 ;  /* 0x000000181c187221 */ /* 0x004fe20000010000 */
[----:B------:R-:W-:-:S03]  /*1fa0*/  FADD.FTZ R25, R29, R25 ;  /* 0x000000191d197221 */ /* 0x000fc60000010000 */
[----:B---3--:R-:W-:Y:S01]  /*1fb0*/  FADD.FTZ R24, R30, R24 ;  /* 0x000000181e187221 */ /* 0x008fe20000010000 */
[----:B------:R-:W-:-:S03]  /*1fc0*/  FADD.FTZ R25, R31, R25 ;  /* 0x000000191f197221 */ /* 0x000fc60000010000 */
[----:B------:R-:W-:Y:S01]  /*1fd0*/  FADD.FTZ R24, R32, R24 ;  /* 0x0000001820187221 */ /* 0x000fe20000010000 */
[----:B0-----:R-:W-:-:S07]  /*1fe0*/  FADD.FTZ R25, R33, R25 ;  /* 0x0000001921197221 */ /* 0x001fce0000010000 */
.L_x_1453:
[----:B------:R-:W-:Y:S05]  /*1ff0*/  BSYNC B0 ;  /* 0x0000000000007941 */ /* 0x000fea0003800000 */
.L_x_1452:
[----:B------:R-:W0:Y:S01]  /*2000*/  SHFL.BFLY PT, R27, R24, 0x4, 0x1f ;  /* 0x0c801f00181b7f89 */ /* 0x000e2200000e0000 */
[----:B------:R-:W-:Y:S01]  /*2010*/  PRMT R12, R6, 0x7632, R12 ;  /* 0x00007632060c7816 */ /* 0x000fe2000000000c */
[----:B------:R-:W-:Y:S01]  /*2020*/  ULDC.64 UR8, c[0x0][0x240] ;  /* 0x0000900000087ab9 */ /* 0x000fe20000000a00 */
[----:B------:R-:W-:Y:S01]  /*2030*/  PRMT R16, R10, 0x7632, R16 ;  /* 0x000076320a107816 */ /* 0x000fe20000000010 */
[----:B------:R-:W1:Y:S01]  /*2040*/  SHFL.BFLY PT, R26, R25, 0x4, 0x1f ;  /* 0x0c801f00191a7f89 */ /* 0x000e6200000e0000 */
[----:B------:R-:W-:Y:S01]  /*2050*/  PRMT R17, R12, 0x7632, R17 ;  /* 0x000076320c117816 */ /* 0x000fe20000000011 */
[----:B------:R-:W-:Y:S01]  /*2060*/  BSSY B0, `(.L_x_1454) ;  /* 0x0000039000007945 */ /* 0x000fe20003800000 */
[----:B------:R-:W-:Y:S01]  /*2070*/  PRMT R32, R7, 0x7632, R32 ;  /* 0x0000763207207816 */ /* 0x000fe20000000020 */
[----:B------:R-:W2:Y:S01]  /*2080*/  S2R R30, SR_TID.X ;  /* 0x00000000001e7919 */ /* 0x000ea20000002100 */
[----:B------:R-:W-:Y:S02]  /*2090*/  PRMT R19, R16, 0x7632, R19 ;  /* 0x0000763210137816 */ /* 0x000fe40000000013 */
[----:B------:R-:W-:Y:S01]  /*20a0*/  PRMT R7, R9, 0x7632, R7 ;  /* 0x0000763209077816 */ /* 0x000fe20000000007 */
[----:B------:R-:W3:Y:S01]  /*20b0*/  S2R R31, SR_CTAID.X ;  /* 0x00000000001f7919 */ /* 0x000ee20000002500 */
[----:B------:R-:W-:-:S02]  /*20c0*/  PRMT R6, R11, 0x7632, R6 ;  /* 0x000076320b067816 */ /* 0x000fc40000000006 */
[----:B------:R-:W-:Y:S01]  /*20d0*/  PRMT R29, R4, 0x7632, R29 ;  /* 0x00007632041d7816 */ /* 0x000fe2000000001d */
[----:B------:R-:W-:Y:S01]  /*20e0*/  STL.S16 [R1+0x14], R32 ;  /* 0x0000142001007387 */ /* 0x000fe20000100600 */
[----:B------:R-:W-:Y:S02]  /*20f0*/  PRMT R4, R19, 0x7632, R4 ;  /* 0x0000763213047816 */ /* 0x000fe40000000004 */
[----:B------:R-:W-:Y:S01]  /*2100*/  ISETP.EQ.U32.AND P1, PT, RZ, UR8, PT ;  /* 0x00000008ff007c0c */ /* 0x000fe2000bf22070 */
[----:B------:R-:W-:Y:S01]  /*2110*/  STL.S16 [R1+0x4], R7 ;  /* 0x0000040701007387 */ /* 0x000fe20000100600 */
[----:B------:R-:W-:Y:S02]  /*2120*/  PRMT R13, R8, 0x7632, R13 ;  /* 0x00007632080d7816 */ /* 0x000fe4000000000d */
[----:B------:R-:W-:Y:S01]  /*2130*/  PRMT R18, R14, 0x7632, R18 ;  /* 0x000076320e127816 */ /* 0x000fe20000000012 */
[----:B0-----:R-:W-:Y:S01]  /*2140*/  FADD.FTZ R24, R27, R24 ;  /* 0x000000181b187221 */ /* 0x001fe20000010000 */
[----:B------:R-:W-:Y:S01]  /*2150*/  STL.S16 [R1], R6 ;  /* 0x0000000601007387 */ /* 0x000fe20000100600 */
[----:B------:R-:W-:Y:S01]  /*2160*/  PRMT R33, R13, 0x7632, R33 ;  /* 0x000076320d217816 */ /* 0x000fe20000000021 */
[----:B-1----:R-:W-:-:S02]  /*2170*/  FADD.FTZ R26, R26, R25 ;  /* 0x000000191a1a7221 */ /* 0x002fc40000010000 */
[----:B------:R-:W0:Y:S01]  /*2180*/  SHFL.BFLY PT, R27, R24, 0x2, 0x1f ;  /* 0x0c401f00181b7f89 */ /* 0x000e2200000e0000 */
[----:B------:R-:W-:Y:S02]  /*2190*/  PRMT R15, R15, 0x7632, R15 ;  /* 0x000076320f0f7816 */ /* 0x000fe4000000000f */
[----:B-----5:R-:W-:Y:S01]  /*21a0*/  PRMT R28, R20, 0x7632, R28 ;  /* 0x00007632141c7816 */ /* 0x020fe2000000001c */
[----:B------:R-:W1:Y:S01]  /*21b0*/  SHFL.BFLY PT, R25, R26, 0x2, 0x1f ;  /* 0x0c401f001a197f89 */ /* 0x000e6200000e0000 */
[----:B------:R-:W-:Y:S02]  /*21c0*/  PRMT R14, R22, 0x7632, R14 ;  /* 0x00007632160e7816 */ /* 0x000fe4000000000e */
[----:B--2---:R-:W-:Y:S01]  /*21d0*/  LOP3.LUT P0, RZ, R30, 0xffffff07, RZ, 0xc0, !PT ;  /* 0xffffff071eff7812 */ /* 0x004fe2000780c0ff */
[----:B0-----:R-:W-:Y:S01]  /*21e0*/  FADD.FTZ R24, R24, R27 ;  /* 0x0000001b18187221 */ /* 0x001fe20000010000 */
[----:B-1----:R-:W-:-:S04]  /*21f0*/  FADD.FTZ R25, R26, R25 ;  /* 0x000000191a197221 */ /* 0x002fc80000010000 */
[----:B------:R-:W0:Y:S04]  /*2200*/  SHFL.BFLY PT, R27, R24, 0x1, 0x1f ;  /* 0x0c201f00181b7f89 */ /* 0x000e2800000e0000 */
[----:B------:R-:W1:Y:S01]  /*2210*/  SHFL.BFLY PT, R26, R25, 0x1, 0x1f ;  /* 0x0c201f00191a7f89 */ /* 0x000e6200000e0000 */
[--C-:B0-----:R-:W-:Y:S01]  /*2220*/  FADD.FTZ R24, R24, R27.reuse ;  /* 0x0000001b18187221 */ /* 0x101fe20000010000 */
[----:B------:R-:W-:Y:S02]  /*2230*/  PRMT R27, R5, 0x7632, R27 ;  /* 0x00007632051b7816 */ /* 0x000fe4000000001b */
[----:B------:R-:W-:Y:S01]  /*2240*/  PRMT R5, R17, 0x7632, R5 ;  /* 0x0000763211057816 */ /* 0x000fe20000000005 */
[----:B------:R-:W-:Y:S01]  /*2250*/  @!P0 FMUL.FTZ R24, R24, 3.2552085031056776643e-05 ;  /* 0x3808888918188820 */ /* 0x000fe20000410000 */
[----:B-1----:R-:W-:-:S03]  /*2260*/  FADD.FTZ R26, R25, R26 ;  /* 0x0000001a191a7221 */ /* 0x002fc60000010000 */
[----:B------:R-:W-:Y:S01]  /*2270*/  @!P0 FMUL.FTZ R25, R24, R24 ;  /* 0x0000001818198220 */ /* 0x000fe20000410000 */
[----:B------:R-:W-:Y:S03]  /*2280*/  STL.S16 [R1+0x18], R5 ;  /* 0x0000180501007387 */ /* 0x000fe60000100600 */
[----:B------:R-:W-:Y:S01]  /*2290*/  @!P0 FFMA.FTZ R25, R26, 3.2552085031056776643e-05, -R25 ;  /* 0x380888891a198823 */ /* 0x000fe20000010819 */
[----:B------:R-:W-:Y:S01]  /*22a0*/  @!P0 LOP3.LUT R26, R30, 0xfffffff8, RZ, 0xc0, !PT ;  /* 0xfffffff81e1a8812 */ /* 0x000fe200078ec0ff */
[----:B------:R-:W-:Y:S03]  /*22b0*/  STL.S16 [R1+0x1c], R4 ;  /* 0x00001c0401007387 */ /* 0x000fe60000100600 */
[----:B------:R-:W-:-:S05]  /*22c0*/  @!P0 FMNMX.FTZ R25, RZ, R25, !PT ;  /* 0x00000019ff198209 */ /* 0x000fca0007810000 */
[----:B------:R0:W-:Y:S01]  /*22d0*/  @!P0 STS.64 [R26+UR5], R24 ;  /* 0x000000181a008988 */ /* 0x0001e20008000a05 */
[----:B------:R-:W-:Y:S01]  /*22e0*/  BAR.SYNC.DEFER_BLOCKING 0x0 ;  /* 0x0000000000007b1d */ /* 0x000fe20000010000 */
[----:B---3--:R-:W-:-:S04]  /*22f0*/  LOP3.LUT P0, RZ, R31, 0x3f, RZ, 0xc0, !PT ;  /* 0x0000003f1fff7812 */ /* 0x008fc8000780c0ff */
[----:B------:R-:W-:Y:S02]  /*2300*/  ISETP.GT.U32.OR P0, PT, R30, 0x1f, P0 ;  /* 0x0000001f1e00780c */ /* 0x000fe40000704470 */
[----:B0-----:R-:W-:Y:S02]  /*2310*/  PRMT R24, R18, 0x7632, R24 ;  /* 0x0000763212187816 */ /* 0x001fe40000000018 */
[----:B------:R-:W-:Y:S02]  /*2320*/  ISETP.EQ.OR.EX P0, PT, RZ, UR9, P0, P1 ;  /* 0x00000009ff007c0c */ /* 0x000fe40008702710 */
[----:B------:R-:W-:Y:S02]  /*2330*/  PRMT R26, R21, 0x7632, R26 ;  /* 0x00007632151a7816 */ /* 0x000fe4000000001a */
[----:B------:R-:W-:-:S09]  /*2340*/  PRMT R25, R23, 0x7632, R25 ;  /* 0x0000763217197816 */ /* 0x000fd20000000019 */
[----:B------:R-:W-:Y:S05]  /*2350*/  @P0 BRA `(.L_x_1455) ;  /* 0x0000000000240947 */ /* 0x000fea0003800000 */
[----:B------:R-:W2:Y:S01]  /*2360*/  LDL R4, [R1+0x40] ;  /* 0x0000400001047983 */ /* 0x000ea20000100800 */
[----:B------:R-:W-:Y:S02]  /*2370*/  SHF.R.S32.HI R6, RZ, 0x1f, R30 ;  /* 0x0000001fff067819 */ /* 0x000fe4000001141e */
[----:B------:R-:W-:-:S04]  /*2380*/  LEA R5, P0, R0, R30, 0x5 ;  /* 0x0000001e00057211 */ /* 0x000fc800078028ff */
[----:B--2---:R-:W-:Y:S02]  /*2390*/  LEA.HI.X R6, R0, R6, R4, 0x5, P0 ;  /* 0x0000000600067211 */ /* 0x004fe400000f2c04 */
[----:B------:R-:W-:-:S04]  /*23a0*/  LEA R4, P0, R5, UR8, 0x3 ;  /* 0x0000000805047c11 */ /* 0x000fc8000f8018ff */
[----:B------:R-:W-:Y:S02]  /*23b0*/  LEA.HI.X R5, R5, UR9, R6, 0x3, P0 ;  /* 0x0000000905057c11 */ /* 0x000fe400080f1c06 */
[----:B------:R-:W-:-:S06]  /*23c0*/  LEA R6, R30, UR5, 0x3 ;  /* 0x000000051e067c11 */ /* 0x000fcc000f8e18ff */
[----:B------:R-:W0:Y:S04]  /*23d0*/  LDS.64 R6, [R6] ;  /* 0x0000000006067984 */ /* 0x000e280000000a00 */
[----:B0-----:R0:W-:Y:S02]  /*23e0*/  STG.E.64 desc[UR6][R4.64], R6 ;  /* 0x0000000604007986 */ /* 0x0011e4000c101b06 */
.L_x_1455:
[----:B------:R-:W-:Y:S05]  /*23f0*/  BSYNC B0 ;  /* 0x0000000000007941 */ /* 0x000fea0003800000 */
.L_x_1454:
[----:B------:R-:W2:Y:S01]  /*2400*/  LDL.LU R10, [R1+0x60] ;  /* 0x00006000010a7983 */ /* 0x000ea20000300800 */
[----:B------:R-:W-:Y:S01]  /*2410*/  ULDC.64 UR10, c[0x0][0x210] ;  /* 0x00008400000a7ab9 */ /* 0x000fe20000000a00 */
[----:B------:R-:W-:Y:S02]  /*2420*/  ULDC UR8, c[0x0][0x230] ;  /* 0x00008c0000087ab9 */ /* 0x000fe40000000800 */
[----:B0-----:R-:W3:Y:S04]  /*2430*/  LDL R7, [R1+0x88] ;  /* 0x0000880001077983 */ /* 0x001ee80000100800 */
[----:B------:R-:W4:Y:S04]  /*2440*/  LDL.LU R5, [R1+0xc] ;  /* 0x00000c0001057983 */ /* 0x000f280000300800 */
[----:B------:R-:W5:Y:S04]  /*2450*/  LDL R4, [R1+0x84] ;  /* 0x0000840001047983 */ /* 0x000f680000100800 */
[----:B------:R-:W5:Y:S01]  /*2460*/  LDL.LU R6, [R1+0x20] ;  /* 0x0000200001067983 */ /* 0x000f620000300800 */
[----:B------:R-:W-:Y:S01]  /*2470*/  LEA R8, P0, R2, UR10, 0x1 ;  /* 0x0000000a02087c11 */ /* 0x000fe2000f8008ff */
[----:B------:R-:W-:Y:S01]  /*2480*/  IMAD.U32 R29, R29, 0x10000, RZ ;  /* 0x000100001d1d7824 */ /* 0x000fe200078e00ff */
[----:B------:R-:W-:Y:S01]  /*2490*/  SHF.L.U32 R20, R20, 0x10, RZ ;  /* 0x0000001014147819 */ /* 0x000fe200000006ff */
[----:B------:R-:W-:Y:S01]  /*24a0*/  STL [R1+0x8c], R0 ;  /* 0x00008c0001007387 */ /* 0x000fe20000100800 */
[----:B------:R-:W-:-:S02]  /*24b0*/  SHF.L.U32 R22, R22, 0x10, RZ ;  /* 0x0000001016167819 */ /* 0x000fc400000006ff */
[----:B------:R-:W-:Y:S01]  /*24c0*/  SHF.L.U32 R14, R14, 0x10, RZ ;  /* 0x000000100e0e7819 */ /* 0x000fe200000006ff */
[----:B------:R-:W5:Y:S01]  /*24d0*/  LDL.LU R32, [R1+0x3c] ;  /* 0x00003c0001207983 */ /* 0x000f620000300800 */
[----:B------:R-:W-:Y:S02]  /*24e0*/  SHF.L.U32 R21, R21, 0x10, RZ ;  /* 0x0000001015157819 */ /* 0x000fe400000006ff */
[----:B------:R-:W-:Y:S02]  /*24f0*/  SHF.L.U32 R23, R23, 0x10, RZ ;  /* 0x0000001017177819 */ /* 0x000fe400000006ff */
[----:B--2---:R-:W-:Y:S02]  /*2500*/  LEA.HI.X R9, R2, UR11, R10, 0x1, P0 ;  /* 0x0000000b02097c11 */ /* 0x004fe400080f0c0a */
[----:B---3--:R0:W1:Y:S02]  /*2510*/  LDS.64 R10, [R7+UR5] ;  /* 0x00000005070a7984 */ /* 0x0080640008000a00 */
[----:B0-----:R-:W-:Y:S01]  /*2520*/  SHF.L.U32 R7, R28, 0x10, RZ ;  /* 0x000000101c077819 */ /* 0x001fe200000006ff */
[----:B-1----:R-:W-:Y:S01]  /*2530*/  FADD.FTZ R11, R11, UR8 ;  /* 0x000000080b0b7e21 */ /* 0x002fe20008010000 */
[----:B----4-:R-:W-:Y:S01]  /*2540*/  FADD.FTZ R2, R5, -R10 ;  /* 0x8000000a05027221 */ /* 0x010fe20000010000 */
[----:B------:R-:W-:Y:S01]  /*2550*/  FADD.FTZ R29, -R10, R29 ;  /* 0x0000001d0a1d7221 */ /* 0x000fe20000010100 */
[----:B-----5:R-:W0:Y:S03]  /*2560*/  LDS.64 R4, [R4+UR5] ;  /* 0x0000000504047984 */ /* 0x020e260008000a00 */
[----:B------:R-:W1:Y:S02]  /*2570*/  MUFU.RSQ R11, R11 ;  /* 0x0000000b000b7308 */ /* 0x000e640000001400 */
[----:B-1----:R-:W-:Y:S01]  /*2580*/  FMUL.FTZ R2, R2, R11 ;  /* 0x0000000b02027220 */ /* 0x002fe20000410000 */
[----:B------:R-:W-:-:S03]  /*2590*/  FMUL.FTZ R29, R11, R29 ;  /* 0x0000001d0b1d7220 */ /* 0x000fc60000410000 */
[----:B------:R-:W-:Y:S01]  /*25a0*/  FFMA.FTZ R2, R2, R20, R22 ;  /* 0x0000001402027223 */ /* 0x000fe20000010016 */
[----:B------:R-:W-:-:S05]  /*25b0*/  FFMA.FTZ R29, R29, R7, R14 ;  /* 0x000000071d1d7223 */ /* 0x000fca000001000e */
[----:B------:R-:W-:Y:S02]  /*25c0*/  F2FP.BF16.F32.PACK_AB R2, R29, R2 ;  /* 0x000000021d02723e */ /* 0x000fe400000010ff */
[----:B------:R-:W2:Y:S04]  /*25d0*/  LDL.LU R29, [R1+0x38] ;  /* 0x00003800011d7983 */ /* 0x000ea80000300800 */
[----:B------:R1:W-:Y:S04]  /*25e0*/  STG.E.U16 desc[UR6][R8.64], R2 ;  /* 0x0000000208007986 */ /* 0x0003e8000c101506 */
[----:B------:R-:W3:Y:S04]  /*25f0*/  LDL.LU R31, [R1+0x28] ;  /* 0x00002800011f7983 */ /* 0x000ee80000300800 */
[----:B------:R-:W4:Y:S01]  /*2600*/  LDL.LU R30, [R1+0x2c] ;  /* 0x00002c00011e7983 */ /* 0x000f220000300800 */
[----:B-1----:R-:W-:-:S03]  /*2610*/  PRMT R2, R2, 0x7632, R2 ;  /* 0x0000763202027816 */ /* 0x002fc60000000002 */
[----:B------:R-:W5:Y:S04]  /*2620*/  LDL.LU R0, [R1+0x24] ;  /* 0x0000240001007983 */ /* 0x000f680000300800 */
[----:B------:R0:W-:Y:S02]  /*2630*/  STG.E.U16 desc[UR6][R8.64+0x2], R2 ;  /* 0x0000020208007986 */ /* 0x0001e4000c101506 */
[----:B0-----:R-:W-:Y:S01]  /*2640*/  FADD.FTZ R2, R5, UR8 ;  /* 0x0000000805027e21 */ /* 0x001fe20008010000 */
[----:B------:R-:W-:Y:S02]  /*2650*/  IMAD.U32 R5, R27, 0x10000, RZ ;  /* 0x000100001b057824 */ /* 0x000fe400078e00ff */
[----:B------:R-:W-:Y:S01]  /*2660*/  FADD.FTZ R27, R6, -R4 ;  /* 0x80000004061b7221 */ /* 0x000fe20000010000 */
[----:B------:R-:W-:Y:S01]  /*2670*/  SHF.L.U32 R24, R24, 0x10, RZ ;  /* 0x0000001018187819 */ /* 0x000fe200000006ff */
[----:B------:R-:W-:Y:S01]  /*2680*/  IMAD.U32 R12, R12, 0x10000, RZ ;  /* 0x000100000c0c7824 */ /* 0x000fe200078e00ff */
[----:B------:R-:W-:Y:S01]  /*2690*/  SHF.L.U32 R13, R13, 0x10, RZ ;  /* 0x000000100d0d7819 */ /* 0x000fe200000006ff */
[----:B------:R-:W0:Y:S01]  /*26a0*/  MUFU.RSQ R2, R2 ;  /* 0x0000000200027308 */ /* 0x000e220000001400 */
[----:B------:R-:W-:Y:S01]  /*26b0*/  FADD.FTZ R28, -R4, R5 ;  /* 0x00000005041c7221 */ /* 0x000fe20000010100 */
[----:B------:R-:W-:Y:S01]  /*26c0*/  SHF.L.U32 R6, R26, 0x10, RZ ;  /* 0x000000101a067819 */ /* 0x000fe200000006ff */
[----:B------:R-:W-:Y:S01]  /*26d0*/  IMAD.U32 R19, R19, 0x10000, RZ ;  /* 0x0001000013137824 */ /* 0x000fe200078e00ff */
[----:B------:R-:W-:Y:S01]  /*26e0*/  SHF.L.U32 R5, R25, 0x10, RZ ;  /* 0x0000001019057819 */ /* 0x000fe200000006ff */
[----:B------:R-:W3:Y:S01]  /*26f0*/  LDL.LU R26, [R1+0x34] ;  /* 0x00003400011a7983 */ /* 0x000ee20000300800 */
[----:B------:R-:W-:Y:S01]  /*2700*/  SHF.L.U32 R16, R16, 0x10, RZ ;  /* 0x0000001010107819 */ /* 0x000fe200000006ff */
[----:B------:R-:W-:Y:S01]  /*2710*/  ULDC.64 UR8, c[0x0][0x238] ;  /* 0x00008e0000087ab9 */ /* 0x000fe20000000a00 */
[----:B0-----:R-:W-:Y:S01]  /*2720*/  FMUL.FTZ R27, R27, R2 ;  /* 0x000000021b1b7220 */ /* 0x001fe20000410000 */
[----:B------:R-:W-:-:S03]  /*2730*/  FMUL.FTZ R28, R2, R28 ;  /* 0x0000001c021c7220 */ /* 0x000fc60000410000 */
[----:B------:R-:W-:Y:S01]  /*2740*/  FFMA.FTZ R27, R27, R21, R23 ;  /* 0x000000151b1b7223 */ /* 0x000fe20000010017 */
[----:B------:R-:W-:-:S05]  /*2750*/  FFMA.FTZ R28, R28, R6, R5 ;  /* 0x000000061c1c7223 */ /* 0x000fca0000010005 */
[----:B------:R-:W-:Y:S02]  /*2760*/  F2FP.BF16.F32.PACK_AB R27, R28, R27 ;  /* 0x0000001b1c1b723e */ /* 0x000fe400000010ff */
[----:B------:R-:W3:Y:S02]  /*2770*/  LDL.LU R28, [R1+0x30] ;  /* 0x00003000011c7983 */ /* 0x000ee40000300800 */
[----:B------:R-:W-:Y:S02]  /*2780*/  PRMT R25, R27, 0x7632, R25 ;  /* 0x000076321b197816 */ /* 0x000fe40000000019 */
[----:B------:R-:W-:Y:S04]  /*2790*/  STG.E.U16 desc[UR6][R8.64+0x4], R27 ;  /* 0x0000041b08007986 */ /* 0x000fe8000c101506 */
[----:B------:R0:W-:Y:S02]  /*27a0*/  STG.E.U16 desc[UR6][R8.64+0x6], R25 ;  /* 0x0000061908007986 */ /* 0x0001e4000c101506 */
[----:B0-----:R-:W-:-:S04]  /*27b0*/  FADD.FTZ R25, R32, -R10 ;  /* 0x8000000a20197221 */ /* 0x001fc80000010000 */
[----:B------:R-:W-:Y:S01]  /*27c0*/  FMUL.FTZ R25, R11, R25 ;  /* 0x000000190b197220 */ /* 0x000fe20000410000 */
[----:B--2---:R-:W-:-:S04]  /*27d0*/  FADD.FTZ R29, R29, -R10 ;  /* 0x8000000a1d1d7221 */ /* 0x004fc80000010000 */
[C---:B------:R-:W-:Y:S01]  /*27e0*/  FMUL.FTZ R29, R11.reuse, R29 ;  /* 0x0000001d0b1d7220 */ /* 0x040fe20000410000 */
[--C-:B----4-:R-:W-:Y:S01]  /*27f0*/  FADD.FTZ R9, R30, -R10.reuse ;  /* 0x8000000a1e097221 */ /* 0x110fe20000010000 */
[----:B-----5:R-:W-:Y:S01]  /*2800*/  FADD.FTZ R8, R0, -R10 ;  /* 0x8000000a00087221 */ /* 0x020fe20000010000 */
[----:B------:R-:W-:Y:S02]  /*2810*/  FFMA.FTZ R0, R20, R25, R22 ;  /* 0x0000001914007223 */ /* 0x000fe40000010016 */
[C---:B------:R-:W-:Y:S01]  /*2820*/  FMUL.FTZ R9, R11.reuse, R9 ;  /* 0x000000090b097220 */ /* 0x040fe20000410000 */
[----:B------:R-:W-:Y:S01]  /*2830*/  FMUL.FTZ R8, R11, R8 ;  /* 0x000000080b087220 */ /* 0x000fe20000410000 */
[----:B---3--:R-:W-:-:S04]  /*2840*/  FADD.FTZ R26, R26, -R10 ;  /* 0x8000000a1a1a7221 */ /* 0x008fc80000010000 */
[----:B------:R-:W-:Y:S01]  /*2850*/  FMUL.FTZ R26, R11, R26 ;  /* 0x0000001a0b1a7220 */ /* 0x000fe20000410000 */
[--C-:B------:R-:W-:Y:S01]  /*2860*/  FADD.FTZ R27, R28, -R10.reuse ;  /* 0x8000000a1c1b7221 */ /* 0x100fe20000010000 */
[----:B------:R-:W-:-:S03]  /*2870*/  FADD.FTZ R28, R31, -R10 ;  /* 0x8000000a1f1c7221 */ /* 0x000fc60000010000 */
[C---:B------:R-:W-:Y:S01]  /*2880*/  FMUL.FTZ R27, R11.reuse, R27 ;  /* 0x0000001b0b1b7220 */ /* 0x040fe20000410000 */
[----:B------:R-:W-:-:S03]  /*2890*/  FMUL.FTZ R28, R11, R28 ;  /* 0x0000001c0b1c7220 */ /* 0x000fc60000410000 */
[C-C-:B------:R-:W-:Y:S01]  /*28a0*/  FFMA.FTZ R30, R20.reuse, R27, R22.reuse ;  /* 0x0000001b141e7223 */ /* 0x140fe20000010016 */
[C-C-:B------:R-:W-:Y:S01]  /*28b0*/  FFMA.FTZ R27, R20.reuse, R26, R22.reuse ;  /* 0x0000001a141b7223 */ /* 0x140fe20000010016 */
[C-C-:B------:R-:W-:Y:S01]  /*28c0*/  FFMA.FTZ R26, R20.reuse, R29, R22.reuse ;  /* 0x0000001d141a7223 */ /* 0x140fe20000010016 */
[C-C-:B------:R-:W-:Y:S02]  /*28d0*/  FFMA.FTZ R25, R20.reuse, R28, R22.reuse ;  /* 0x0000001c14197223 */ /* 0x140fe40000010016 */
[----:B------:R-:W-:Y:S04]  /*28e0*/  STL [R1+0x28], R30 ;  /* 0x0000281e01007387 */ /* 0x000fe80000100800 */
[----:B------:R0:W-:Y:S04]  /*28f0*/  STL [R1+0x38], R27 ;  /* 0x0000381b01007387 */ /* 0x0001e80000100800 */
[----:B------:R1:W-:Y:S04]  /*2900*/  STL [R1+0x3c], R0 ;  /* 0x00003c0001007387 */ /* 0x0003e80000100800 */
[----:B------:R2:W-:Y:S04]  /*2910*/  STL [R1+0x34], R26 ;  /* 0x0000341a01007387 */ /* 0x0005e80000100800 */
[----:B0-----:R-:W3:Y:S01]  /*2920*/  LDL.LU R27, [R1+0x68] ;  /* 0x00006800011b7983 */ /* 0x001ee20000300800 */
[----:B-1----:R-:W-:-:S03]  /*2930*/  FFMA.FTZ R0, R20, R9, R22 ;  /* 0x0000000914007223 */ /* 0x002fc60000010016 */
[----:B------:R0:W-:Y:S04]  /*2940*/  STL [R1+0x30], R25 ;  /* 0x0000301901007387 */ /* 0x0001e80000100800 */
[----:B--2---:R-:W2:Y:S04]  /*2950*/  LDL.LU R26, [R1+0x70] ;  /* 0x00007000011a7983 */ /* 0x004ea80000300800 */
[----:B------:R1:W-:Y:S04]  /*2960*/  STL [R1+0x2c], R0 ;  /* 0x00002c0001007387 */ /* 0x0003e80000100800 */
[----:B0-----:R-:W4:Y:S01]  /*2970*/  LDL.LU R25, [R1+0x74] ;  /* 0x0000740001197983 */ /* 0x001f220000300800 */
[----:B-1----:R-:W-:-:S05]  /*2980*/  FFMA.FTZ R0, R20, R8, R22 ;  /* 0x0000000814007223 */ /* 0x002fca0000010016 */
[----:B------:R0:W-:Y:S04]  /*2990*/  STL [R1+0x90], R0 ;  /* 0x0000900001007387 */ /* 0x0001e80000100800 */
[----:B0-----:R-:W5:Y:S01]  /*29a0*/  LDL.LU R0, [R1+0x64] ;  /* 0x0000640001007983 */ /* 0x001f620000300800 */
[----:B------:R-:W-:Y:S01]  /*29b0*/  LEA R8, P0, R3, UR10, 0x1 ;  /* 0x0000000a03087c11 */ /* 0x000fe2000f8008ff */
[----:B------:R-:W-:Y:S02]  /*29c0*/  FADD.FTZ R22, -R10, R24 ;  /* 0x000000180a167221 */ /* 0x000fe40000010100 */
[----:B------:R-:W4:Y:S01]  /*29d0*/  LDL.LU R24, [R1+0x78] ;  /* 0x0000780001187983 */ /* 0x000f220000300800 */
[----:B------:R-:W-:Y:S02]  /*29e0*/  SHF.L.U32 R17, R17, 0x10, RZ ;  /* 0x0000001011117819 */ /* 0x000fe400000006ff */
[----:B------:R-:W-:Y:S01]  /*29f0*/  SHF.L.U32 R18, R18, 0x10, RZ ;  /* 0x0000001012127819 */ /* 0x000fe200000006ff */
[C---:B------:R-:W-:Y:S01]  /*2a00*/  FADD.FTZ R12, -R10.reuse, R12 ;  /* 0x0000000c0a0c7221 */ /* 0x040fe20000010100 */
[C---:B------:R-:W-:Y:S01]  /*2a10*/  FADD.FTZ R13, -R10.reuse, R13 ;  /* 0x0000000d0a0d7221 */ /* 0x040fe20000010100 */
[C---:B------:R-:W-:Y:S01]  /*2a20*/  FADD.FTZ R16, -R10.reuse, R16 ;  /* 0x000000100a107221 */ /* 0x040fe20000010100 */
[C---:B------:R-:W-:Y:S01]  /*2a30*/  FADD.FTZ R17, -R10.reuse, R17 ;  /* 0x000000110a117221 */ /* 0x040fe20000010100 */
[C---:B------:R-:W-:Y:S01]  /*2a40*/  FADD.FTZ R18, -R10.reuse, R18 ;  /* 0x000000120a127221 */ /* 0x040fe20000010100 */
[----:B------:R-:W-:Y:S01]  /*2a50*/  FADD.FTZ R19, -R10, R19 ;  /* 0x000000130a137221 */ /* 0x000fe20000010100 */
[----:B------:R-:W-:Y:S01]  /*2a60*/  FMUL.FTZ R28, R11, R12 ;  /* 0x0000000c0b1c7220 */ /* 0x000fe20000410000 */
[----:B-----5:R-:W-:-:S02]  /*2a70*/  LEA.HI.X R9, R3, UR11, R0, 0x1, P0 ;  /* 0x0000000b03097c11 */ /* 0x020fc400080f0c00 */
[----:B------:R-:W5:Y:S04]  /*2a80*/  LDL.LU R0, [R1+0x10] ;  /* 0x0000100001007983 */ /* 0x000f680000300800 */
[----:B------:R0:W-:Y:S04]  /*2a90*/  STL [R1+0xa8], R8 ;  /* 0x0000a80801007387 */ /* 0x0001e80000100800 */
[----:B0-----:R-:W5:Y:S04]  /*2aa0*/  LDL.LU R8, [R1+0x8] ;  /* 0x0000080001087983 */ /* 0x001f680000300800 */
[----:B------:R0:W-:Y:S04]  /*2ab0*/  STL [R1+0xa4], R9 ;  /* 0x0000a40901007387 */ /* 0x0001e80000100800 */
[----:B0-----:R-:W5:Y:S04]  /*2ac0*/  LDL.LU R9, [R1+0x7c] ;  /* 0x00007c0001097983 */ /* 0x001f680000300800 */
[----:B------:R-:W5:Y:S01]  /*2ad0*/  LDL.LU R3, [R1+0x6c] ;  /* 0x00006c0001037983 */ /* 0x000f620000300800 */
[C---:B------:R-:W-:Y:S01]  /*2ae0*/  LEA R10, P0, R34.reuse, UR10, 0x1 ;  /* 0x0000000a220a7c11 */ /* 0x040fe2000f8008ff */
[C---:B------:R-:W-:Y:S01]  /*2af0*/  FMUL.FTZ R29, R11.reuse, R13 ;  /* 0x0000000d0b1d7220 */ /* 0x040fe20000410000 */
[C---:B------:R-:W-:Y:S01]  /*2b00*/  FMUL.FTZ R30, R11.reuse, R16 ;  /* 0x000000100b1e7220 */ /* 0x040fe20000410000 */
[C---:B------:R-:W-:Y:S01]  /*2b10*/  FMUL.FTZ R31, R11.reuse, R17 ;  /* 0x000000110b1f7220 */ /* 0x040fe20000410000 */
[C---:B------:R-:W-:Y:S01]  /*2b20*/  FMUL.FTZ R32, R11.reuse, R18 ;  /* 0x000000120b207220 */ /* 0x040fe20000410000 */
[C---:B------:R-:W-:Y:S01]  /*2b30*/  FMUL.FTZ R20, R11.reuse, R19 ;  /* 0x000000130b147220 */ /* 0x040fe20000410000 */
[----:B------:R-:W-:Y:S01]  /*2b40*/  FMUL.FTZ R22, R11, R22 ;  /* 0x000000160b167220 */ /* 0x000fe20000410000 */
[----:B---3--:R-:W-:-:S02]  /*2b50*/  LEA.HI.X R11, R34, UR11, R27, 0x1, P0 ;  /* 0x0000000b220b7c11 */ /* 0x008fc400080f0c1b */
[C---:B------:R-:W-:Y:S01]  /*2b60*/  LEA R12, P0, R35.reuse, UR10, 0x1 ;  /* 0x0000000a230c7c11 */ /* 0x040fe2000f8008ff */
[----:B------:R-:W3:Y:S03]  /*2b70*/  LDL.LU R34, [R1] ;  /* 0x0000000001227983 */ /* 0x000ee60000300800 */
[----:B--2---:R-:W-:Y:S02]  /*2b80*/  LEA.HI.X R13, R35, UR11, R26, 0x1, P0 ;  /* 0x0000000b230d7c11 */ /* 0x004fe400080f0c1a */
[C---:B------:R-:W-:Y:S01]  /*2b90*/  LEA R16, P0, R36.reuse, UR10, 0x1 ;  /* 0x0000000a24107c11 */ /* 0x040fe2000f8008ff */
[----:B------:R0:W-:Y:S03]  /*2ba0*/  STL [R1+0xa0], R11 ;  /* 0x0000a00b01007387 */ /* 0x0001e60000100800 */
[----:B----4-:R-:W-:Y:S01]  /*2bb0*/  LEA.HI.X R17, R36, UR11, R25, 0x1, P0 ;  /* 0x0000000b24117c11 */ /* 0x010fe200080f0c19 */
[----:B------:R-:W2:Y:S01]  /*2bc0*/  LDL.LU R35, [R1+0x4] ;  /* 0x0000040001237983 */ /* 0x000ea20000300800 */
[----:B------:R-:W-:-:S03]  /*2bd0*/  LEA R18, P0, R37, UR10, 0x1 ;  /* 0x0000000a25127c11 */ /* 0x000fc6000f8008ff */
[----:B------:R-:W4:Y:S01]  /*2be0*/  LDL.LU R36, [R1+0x18] ;  /* 0x0000180001247983 */ /* 0x000f220000300800 */
[----:B------:R-:W-:-:S03]  /*2bf0*/  LEA.HI.X R19, R37, UR11, R24, 0x1, P0 ;  /* 0x0000000b25137c11 */ /* 0x000fc600080f0c18 */
[----:B------:R1:W-:Y:S04]  /*2c00*/  STL [R1+0x9c], R17 ;  /* 0x00009c1101007387 */ /* 0x0003e80000100800 */
[----:B------:R-:W4:Y:S01]  /*2c10*/  LDL.LU R37, [R1+0x14] ;  /* 0x0000140001257983 */ /* 0x000f220000300800 */
[----:B0-----:R-:W-:-:S03]  /*2c20*/  FFMA.FTZ R11, R7, R29, R14 ;  /* 0x0000001d070b7223 */ /* 0x001fc6000001000e */
[----:B------:R0:W-:Y:S01]  /*2c30*/  STL [R1+0x98], R19 ;  /* 0x0000981301007387 */ /* 0x0001e20000100800 */
[C-C-:B-1----:R-:W-:Y:S01]  /*2c40*/  FFMA.FTZ R17, R7.reuse, R30, R14.reuse ;  /* 0x0000001e07117223 */ /* 0x142fe2000001000e */
[----:B0-----:R-:W-:Y:S01]  /*2c50*/  FFMA.FTZ R19, R7, R31, R14 ;  /* 0x0000001f07137223 */ /* 0x001fe2000001000e */
[----:B-----5:R-:W-:Y:S02]  /*2c60*/  LEA R24, P1, R0, UR10, 0x1 ;  /* 0x0000000a00187c11 */ /* 0x020fe4000f8208ff */
[----:B------:R-:W-:-:S04]  /*2c70*/  LEA R26, P0, R8, UR10, 0x1 ;  /* 0x0000000a081a7c11 */ /* 0x000fc8000f8008ff */
[----:B------:R-:W-:Y:S01]  /*2c80*/  LEA.HI.X R27, R8, UR11, R9, 0x1, P0 ;  /* 0x0000000b081b7c11 */ /* 0x000fe200080f0c09 */
[C-C-:B------:R-:W-:Y:S01]  /*2c90*/  FFMA.FTZ R8, R7.reuse, R28, R14.reuse ;  /* 0x0000001c07087223 */ /* 0x140fe2000001000e */
[----:B------:R-:W5:Y:S01]  /*2ca0*/  LDL.LU R9, [R1+0x50] ;  /* 0x0000500001097983 */ /* 0x000f620000300800 */
[----:B------:R-:W-:Y:S01]  /*2cb0*/  LEA.HI.X R25, R0, UR11, R3, 0x1, P1 ;  /* 0x0000000b00197c11 */ /* 0x000fe200088f0c03 */
[C-C-:B------:R-:W-:Y:S02]  /*2cc0*/  FFMA.FTZ R0, R7.reuse, R32, R14.reuse ;  /* 0x0000002007007223 */ /* 0x140fe4000001000e */
[----:B------:R-:W5:Y:S01]  /*2cd0*/  LDL.LU R29, [R1+0x54] ;  /* 0x00005400011d7983 */ /* 0x000f620000300800 */
[C-C-:B------:R-:W-:Y:S01]  /*2ce0*/  FFMA.FTZ R3, R7.reuse, R20, R14.reuse ;  /* 0x0000001407037223 */ /* 0x140fe2000001000e */
[----:B------:R-:W-:Y:S02]  /*2cf0*/  FFMA.FTZ R7, R7, R22, R14 ;  /* 0x0000001607077223 */ /* 0x000fe4000001000e */
[----:B------:R-:W5:Y:S04]  /*2d00*/  LDL.LU R31, [R1+0x58] ;  /* 0x00005800011f7983 */ /* 0x000f680000300800 */
[----:B------:R-:W5:Y:S04]  /*2d10*/  LDL.LU R14, [R1+0x1c] ;  /* 0x00001c00010e7983 */ /* 0x000f680000300800 */
[----:B------:R-:W5:Y:S01]  /*2d20*/  LDL.LU R22, [R1+0x5c] ;  /* 0x00005c0001167983 */ /* 0x000f620000300800 */
[----:B------:R-:W-:Y:S01]  /*2d30*/  IMAD.U32 R32, R33, 0x10000, RZ ;  /* 0x0001000021207824 */ /* 0x000fe200078e00ff */
[----:B--2---:R-:W-:-:S02]  /*2d40*/  SHF.L.U32 R28, R35, 0x10, RZ ;  /* 0x00000010231c7819 */ /* 0x004fc400000006ff */
[----:B------:R-:W2:Y:S01]  /*2d50*/  LDL.LU R35, [R1+0x48] ;  /* 0x0000480001237983 */ /* 0x000ea20000300800 */
[----:B---3--:R-:W-:Y:S02]  /*2d60*/  SHF.L.U32 R30, R34, 0x10, RZ ;  /* 0x00000010221e7819 */ /* 0x008fe400000006ff */
[----:B----4-:R-:W-:Y:S02]  /*2d70*/  SHF.L.U32 R20, R37, 0x10, RZ ;  /* 0x0000001025147819 */ /* 0x010fe400000006ff */
[----:B------:R-:W3:Y:S04]  /*2d80*/  LDL.LU R37, [R1+0x44] ;  /* 0x0000440001257983 */ /* 0x000ee80000300800 */
[----:B------:R-:W4:Y:S01]  /*2d90*/  LDL.LU R33, [R1+0x4c] ;  /* 0x00004c0001217983 */ /* 0x000f220000300800 */
[----:B------:R-:W-:Y:S01]  /*2da0*/  SHF.L.U32 R34, R15, 0x10, RZ ;  /* 0x000000100f227819 */ /* 0x000fe200000006ff */
[--C-:B-----5:R-:W-:Y:S01]  /*2db0*/  FADD.FTZ R15, R22, -R4.reuse ;  /* 0x80000004160f7221 */ /* 0x120fe20000010000 */
[--C-:B------:R-:W-:Y:S01]  /*2dc0*/  FADD.FTZ R22, R31, -R4.reuse ;  /* 0x800000041f167221 */ /* 0x100fe20000010000 */
[----:B------:R-:W-:-:S02]  /*2dd0*/  FADD.FTZ R31, R9, -R4 ;  /* 0x80000004091f7221 */ /* 0x000fc40000010000 */
[----:B------:R-:W5:Y:S01]  /*2de0*/  LDL.LU R9, [R1+0x28] ;  /* 0x0000280001097983 */ /* 0x000f620000300800 */
[----:B------:R-:W-:Y:S01]  /*2df0*/  SHF.L.U32 R36, R36, 0x10, RZ ;  /* 0x0000001024247819 */ /* 0x000fe200000006ff */
[--C-:B------:R-:W-:Y:S01]  /*2e00*/  FADD.FTZ R29, R29, -R4.reuse ;  /* 0x800000041d1d7221 */ /* 0x100fe20000010000 */
[----:B------:R-:W-:Y:S01]  /*2e10*/  SHF.L.U32 R14, R14, 0x10, RZ ;  /* 0x000000100e0e7819 */ /* 0x000fe200000006ff */
[----:B--2---:R-:W-:Y:S01]  /*2e20*/  FADD.FTZ R35, R35, -R4 ;  /* 0x8000000423237221 */ /* 0x004fe20000010000 */
[C---:B------:R-:W-:Y:S01]  /*2e30*/  FMUL.FTZ R15, R2.reuse, R15 ;  /* 0x0000000f020f7220 */ /* 0x040fe20000410000 */
[C---:B------:R-:W-:Y:S01]  /*2e40*/  FMUL.FTZ R22, R2.reuse, R22 ;  /* 0x0000001602167220 */ /* 0x040fe20000410000 */
[C---:B------:R-:W-:Y:S01]  /*2e50*/  FMUL.FTZ R29, R2.reuse, R29 ;  /* 0x0000001d021d7220 */ /* 0x040fe20000410000 */
[C---:B------:R-:W-:Y:S01]  /*2e60*/  FMUL.FTZ R31, R2.reuse, R31 ;  /* 0x0000001f021f7220 */ /* 0x040fe20000410000 */
[----:B------:R-:W-:Y:S01]  /*2e70*/  FMUL.FTZ R35, R2, R35 ;  /* 0x0000002302237220 */ /* 0x000fe20000410000 */
[C---:B------:R-:W-:Y:S01]  /*2e80*/  FADD.FTZ R20, -R4.reuse, R20 ;  /* 0x0000001404147221 */ /* 0x040fe20000010100 */
[----:B------:R-:W-:Y:S01]  /*2e90*/  FADD.FTZ R28, -R4, R28 ;  /* 0x0000001c041c7221 */ /* 0x000fe20000010100 */
[--C-:B---3--:R-:W-:Y:S01]  /*2ea0*/  FADD.FTZ R37, R37, -R4.reuse ;  /* 0x8000000425257221 */ /* 0x108fe20000010000 */
[----:B----4-:R-:W-:-:S03]  /*2eb0*/  FADD.FTZ R33, R33, -R4 ;  /* 0x8000000421217221 */ /* 0x010fc60000010000 */
[----:B------:R-:W-:Y:S01]  /*2ec0*/  FMUL.FTZ R37, R2, R37 ;  /* 0x0000002502257220 */ /* 0x000fe20000410000 */
[C---:B------:R-:W-:Y:S01]  /*2ed0*/  FADD.FTZ R30, -R4.reuse, R30 ;  /* 0x0000001e041e7221 */ /* 0x040fe20000010100 */
[----:B------:R-:W-:Y:S01]  /*2ee0*/  FADD.FTZ R32, -R4, R32 ;  /* 0x0000002004207221 */ /* 0x000fe20000010100 */
[----:B------:R-:W-:Y:S01]  /*2ef0*/  FMUL.FTZ R33, R2, R33 ;  /* 0x0000002102217220 */ /* 0x000fe20000410000 */
[C---:B------:R-:W-:Y:S01]  /*2f00*/  FADD.FTZ R34, -R4.reuse, R34 ;  /* 0x0000002204227221 */ /* 0x040fe20000010100 */
[C---:B------:R-:W-:Y:S01]  /*2f10*/  FADD.FTZ R36, -R4.reuse, R36 ;  /* 0x0000002404247221 */ /* 0x040fe20000010100 */
[----:B------:R-:W-:Y:S01]  /*2f20*/  FADD.FTZ R14, -R4, R14 ;  /* 0x0000000e040e7221 */ /* 0x000fe20000010100 */
[C-C-:B------:R-:W-:Y:S01]  /*2f30*/  FFMA.FTZ R15, R21.reuse, R15, R23.reuse ;  /* 0x0000000f150f7223 */ /* 0x140fe20000010017 */
[C-C-:B------:R-:W-:Y:S01]  /*2f40*/  FFMA.FTZ R22, R21.reuse, R22, R23.reuse ;  /* 0x0000001615167223 */ /* 0x140fe20000010017 */
[C-C-:B------:R-:W-:Y:S01]  /*2f50*/  FFMA.FTZ R29, R21.reuse, R29, R23.reuse ;  /* 0x0000001d151d7223 */ /* 0x140fe20000010017 */
[C-C-:B------:R-:W-:Y:S01]  /*2f60*/  FFMA.FTZ R31, R21.reuse, R31, R23.reuse ;  /* 0x0000001f151f7223 */ /* 0x140fe20000010017 */
[C-C-:B------:R-:W-:Y:S01]  /*2f70*/  FFMA.FTZ R33, R21.reuse, R33, R23.reuse ;  /* 0x0000002115217223 */ /* 0x140fe20000010017 */
[C-C-:B------:R-:W-:Y:S01]  /*2f80*/  FFMA.FTZ R35, R21.reuse, R35, R23.reuse ;  /* 0x0000002315237223 */ /* 0x140fe20000010017 */
[----:B------:R-:W-:Y:S01]  /*2f90*/  FFMA.FTZ R37, R21, R37, R23 ;  /* 0x0000002515257223 */ /* 0x000fe20000010017 */
[C---:B------:R-:W-:Y:S01]  /*2fa0*/  FMUL.FTZ R20, R2.reuse, R20 ;  /* 0x0000001402147220 */ /* 0x040fe20000410000 */
[C---:B------:R-:W-:Y:S01]  /*2fb0*/  FMUL.FTZ R28, R2.reuse, R28 ;  /* 0x0000001c021c7220 */ /* 0x040fe20000410000 */
[C---:B------:R-:W-:Y:S01]  /*2fc0*/  FMUL.FTZ R30, R2.reuse, R30 ;  /* 0x0000001e021e7220 */ /* 0x040fe20000410000 */
[C---:B------:R-:W-:Y:S01]  /*2fd0*/  FMUL.FTZ R32, R2.reuse, R32 ;  /* 0x0000002002207220 */ /* 0x040fe20000410000 */
[C---:B------:R-:W-:Y:S01]  /*2fe0*/  FMUL.FTZ R34, R2.reuse, R34 ;  /* 0x0000002202227220 */ /* 0x040fe20000410000 */
[C---:B------:R-:W-:Y:S01]  /*2ff0*/  FMUL.FTZ R36, R2.reuse, R36 ;  /* 0x0000002402247220 */ /* 0x040fe20000410000 */
[----:B------:R-:W-:Y:S01]  /*3000*/  FMUL.FTZ R14, R2, R14 ;  /* 0x0000000e020e7220 */ /* 0x000fe20000410000 */
[----:B------:R-:W2:Y:S04]  /*3010*/  LDL.LU R23, [R1+0x38] ;  /* 0x0000380001177983 */ /* 0x000ea80000300800 */
[----:B------:R-:W3:Y:S01]  /*3020*/  LDL.LU R21, [R1+0x3c] ;  /* 0x00003c0001157983 */ /* 0x000ee20000300800 */
[----:B-----5:R-:W-:-:S03]  /*3030*/  F2FP.BF16.F32.PACK_AB R2, R8, R9 ;  /* 0x000000090802723e */ /* 0x020fc600000010ff */
[----:B------:R-:W4:Y:S04]  /*3040*/  LDL.LU R8, [R1+0xa8] ;  /* 0x0000a80001087983 */ /* 0x000f280000300800 */
[----:B------:R-:W4:Y:S01]  /*3050*/  LDL.LU R9, [R1+0xa4] ;  /* 0x0000a40001097983 */ /* 0x000f220000300800 */
[----:B------:R-:W-:Y:S01]  /*3060*/  FFMA.FTZ R20, R6, R20, R5 ;  /* 0x0000001406147223 */ /* 0x000fe20000010005 */
[----:B------:R-:W-:-:S04]  /*3070*/  PRMT R4, R2, 0x7632, R4 ;  /* 0x0000763202047816 */ /* 0x000fc80000000004 */
[----:B------:R-:W-:Y:S02]  /*3080*/  F2FP.BF16.F32.PACK_AB R15, R20, R15 ;  /* 0x0000000f140f723e */ /* 0x000fe400000010ff */
[----:B------:R-:W5:Y:S04]  /*3090*/  LDL.LU R20, [R1+0x34] ;  /* 0x0000340001147983 */ /* 0x000f680000300800 */
[----:B----4-:R2:W-:Y:S02]  /*30a0*/  STG.E.U16 desc[UR6][R8.64], R2 ;  /* 0x0000000208007986 */ /* 0x0105e4000c101506 */
[----:B--2---:R-:W-:Y:S02]  /*30b0*/  F2FP.BF16.F32.PACK_AB R2, R11, R23 ;  /* 0x000000170b02723e */ /* 0x004fe400000010ff */
[----:B------:R-:W2:Y:S04]  /*30c0*/  LDL.LU R11, [R1+0xa0] ;  /* 0x0000a000010b7983 */ /* 0x000ea80000300800 */
[----:B------:R-:W4:Y:S01]  /*30d0*/  LDL.LU R23, [R1+0x30] ;  /* 0x0000300001177983 */ /* 0x000f220000300800 */
[C-C-:B------:R-:W-:Y:S01]  /*30e0*/  FFMA.FTZ R28, R6.reuse, R28, R5.reuse ;  /* 0x0000001c061c7223 */ /* 0x140fe20000010005 */
[C-C-:B------:R-:W-:Y:S01]  /*30f0*/  FFMA.FTZ R30, R6.reuse, R30, R5.reuse ;  /* 0x0000001e061e7223 */ /* 0x140fe20000010005 */
[C-C-:B------:R-:W-:Y:S01]  /*3100*/  FFMA.FTZ R32, R6.reuse, R32, R5.reuse ;  /* 0x0000002006207223 */ /* 0x140fe20000010005 */
[C-C-:B------:R-:W-:Y:S01]  /*3110*/  FFMA.FTZ R34, R6.reuse, R34, R5.reuse ;  /* 0x0000002206227223 */ /* 0x140fe20000010005 */
[C-C-:B------:R-:W-:Y:S01]  /*3120*/  FFMA.FTZ R36, R6.reuse, R36, R5.reuse ;  /* 0x0000002406247223 */ /* 0x140fe20000010005 */
[--C-:B------:R-:W-:Y:S01]  /*3130*/  FFMA.FTZ R14, R6, R14, R5.reuse ;  /* 0x0000000e060e7223 */ /* 0x100fe20000010005 */
[----:B------:R-:W-:-:S02]  /*3140*/  PRMT R5, R15, 0x7632, R5 ;  /* 0x000076320f057816 */ /* 0x000fc40000000005 */
[----:B------:R-:W-:Y:S01]  /*3150*/  F2FP.BF16.F32.PACK_AB R22, R28, R22 ;  /* 0x000000161c16723e */ /* 0x000fe200000010ff */
[----:B------:R0:W-:Y:S04]  /*3160*/  STG.E.U16 desc[UR6][R8.64+0x2], R4 ;  /* 0x0000020408007986 */ /* 0x0001e8000c101506 */
[----:B------:R-:W-:Y:S04]  /*3170*/  STG.E.U16 desc[UR6][R8.64+0x4], R15 ;  /* 0x0000040f08007986 */ /* 0x000fe8000c101506 */
[----:B------:R1:W-:Y:S01]  /*3180*/  STG.E.U16 desc[UR6][R8.64+0x6], R5 ;  /* 0x0000060508007986 */ /* 0x0003e2000c101506 */
[----:B0-----:R-:W-:-:S02]  /*3190*/  PRMT R4, R2, 0x7632, R4 ;  /* 0x0000763202047816 */ /* 0x001fc40000000004 */
[----:B-1----:R-:W-:Y:S02]  /*31a0*/  PRMT R5, R22, 0x7632, R5 ;  /* 0x0000763216057816 */ /* 0x002fe40000000005 */
[----:B-----5:R-:W-:Y:S01]  /*31b0*/  F2FP.BF16.F32.PACK_AB R8, R19, R20 ;  /* 0x000000141308723e */ /* 0x020fe200000010ff */
[----:B--2---:R3:W-:Y:S04]  /*31c0*/  STG.E.U16 desc[UR6][R10.64], R2 ;  /* 0x000000020a007986 */ /* 0x0047e8000c101506 */
[----:B------:R-:W-:Y:S04]  /*31d0*/  STG.E.U16 desc[UR6][R10.64+0x2], R4 ;  /* 0x000002040a007986 */ /* 0x000fe8000c101506 */
[----:B------:R-:W-:Y:S01]  /*31e0*/  STG.E.U16 desc[UR6][R10.64+0x4], R22 ;  /* 0x000004160a007986 */ /* 0x000fe2000c101506 */
[----:B---3--:R-:W-:-:S03]  /*31f0*/  F2FP.BF16.F32.PACK_AB R2, R17, R21 ;  /* 0x000000151102723e */ /* 0x008fc600000010ff */
[----:B------:R-:W-:Y:S01]  /*3200*/  STG.E.U16 desc[UR6][R10.64+0x6], R5 ;  /* 0x000006050a007986 */ /* 0x000fe2000c101506 */
[----:B------:R-:W-:-:S03]  /*3210*/  PRMT R6, R2, 0x7632, R6 ;  /* 0x0000763202067816 */ /* 0x000fc60000000006 */
[----:B------:R-:W2:Y:S04]  /*3220*/  LDL.LU R17, [R1+0x9c] ;  /* 0x00009c0001117983 */ /* 0x000ea80000300800 */
[----:B------:R-:W3:Y:S04]  /*3230*/  LDL.LU R21, [R1+0x2c] ;  /* 0x00002c0001157983 */ /* 0x000ee80000300800 */
[----:B------:R4:W-:Y:S04]  /*3240*/  STG.E.U16 desc[UR6][R12.64], R2 ;  /* 0x000000020c007986 */ /* 0x0009e8000c101506 */
[----:B------:R-:W5:Y:S01]  /*3250*/  LDL.LU R19, [R1+0x98] ;  /* 0x0000980001137983 */ /* 0x000f620000300800 */
[----:B----4-:R-:W-:-:S03]  /*3260*/  F2FP.BF16.F32.PACK_AB R2, R0, R23 ;  /* 0x000000170002723e */ /* 0x010fc600000010ff */
[----:B------:R-:W4:Y:S04]  /*3270*/  LDL.LU R0, [R1+0x90] ;  /* 0x0000900001007983 */ /* 0x000f280000300800 */
[----:B------:R-:W5:Y:S01]  /*3280*/  LDL.LU R23, [R1+0x40] ;  /* 0x0000400001177983 */ /* 0x000f620000300800 */
[----:B------:R-:W-:Y:S02]  /*3290*/  F2FP.BF16.F32.PACK_AB R29, R30, R29 ;  /* 0x0000001d1e1d723e */ /* 0x000fe400000010ff */
[----:B------:R-:W-:Y:S02]  /*32a0*/  F2FP.BF16.F32.PACK_AB R31, R32, R31 ;  /* 0x0000001f201f723e */ /* 0x000fe400000010ff */
[----:B----4-:R-:W-:Y:S02]  /*32b0*/  F2FP.BF16.F32.PACK_AB R7, R7, R0 ;  /* 0x000000000707723e */ /* 0x010fe400000010ff */
[----:B------:R-:W4:Y:S01]  /*32c0*/  LDL.LU R0, [R1+0x8c] ;  /* 0x00008c0001007983 */ /* 0x000f220000300800 */
[----:B------:R-:W-:-:S02]  /*32d0*/  PRMT R9, R29, 0x7632, R9 ;  /* 0x000076321d097816 */ /* 0x000fc40000000009 */
[----:B------:R-:W-:Y:S02]  /*32e0*/  PRMT R4, R8, 0x7632, R4 ;  /* 0x0000763208047816 */ /* 0x000fe40000000004 */
[----:B------:R-:W-:Y:S02]  /*32f0*/  PRMT R5, R31, 0x7632, R5 ;  /* 0x000076321f057816 */ /* 0x000fe40000000005 */
[----:B------:R-:W-:Y:S01]  /*3300*/  F2FP.BF16.F32.PACK_AB R33, R34, R33 ;  /* 0x000000212221723e */ /* 0x000fe200000010ff */
[----:B------:R0:W-:Y:S01]  /*3310*/  STG.E.U16 desc[UR6][R12.64+0x2], R6 ;  /* 0x000002060c007986 */ /* 0x0001e2000c101506 */
[----:B---3--:R-:W-:Y:S02]  /*3320*/  F2FP.BF16.F32.PACK_AB R3, R3, R21 ;  /* 0x000000150303723e */ /* 0x008fe400000010ff */
[----:B------:R-:W-:Y:S01]  /*3330*/  F2FP.BF16.F32.PACK_AB R35, R36, R35 ;  /* 0x000000232423723e */ /* 0x000fe200000010ff */
[----:B------:R-:W-:Y:S01]  /*3340*/  STG.E.U16 desc[UR6][R12.64+0x4], R29 ;  /* 0x0000041d0c007986 */ /* 0x000fe2000c101506 */
[----:B------:R-:W-:-:S03]  /*3350*/  F2FP.BF16.F32.PACK_AB R14, R14, R37 ;  /* 0x000000250e0e723e */ /* 0x000fc600000010ff */
[----:B------:R1:W-:Y:S04]  /*3360*/  STG.E.U16 desc[UR6][R12.64+0x6], R9 ;  /* 0x000006090c007986 */ /* 0x0003e8000c101506 */
[----:B--2---:R-:W-:Y:S01]  /*3370*/  STG.E.U16 desc[UR6][R16.64], R8 ;  /* 0x0000000810007986 */ /* 0x004fe2000c101506 */
[----:B0-----:R-:W-:-:S03]  /*3380*/  PRMT R6, R33, 0x7632, R6 ;  /* 0x0000763221067816 */ /* 0x001fc60000000006 */
[----:B------:R0:W-:Y:S04]  /*3390*/  STG.E.U16 desc[UR6][R16.64+0x2], R4 ;  /* 0x0000020410007986 */ /* 0x0001e8000c101506 */
[----:B------:R-:W-:Y:S01]  /*33a0*/  STG.E.U16 desc[UR6][R16.64+0x4], R31 ;  /* 0x0000041f10007986 */ /* 0x000fe2000c101506 */
[----:B-1----:R-:W-:-:S03]  /*33b0*/  PRMT R9, R2, 0x7632, R9 ;  /* 0x0000763202097816 */ /* 0x002fc60000000009 */
[----:B------:R-:W-:Y:S01]  /*33c0*/  STG.E.U16 desc[UR6][R16.64+0x6], R5 ;  /* 0x0000060510007986 */ /* 0x000fe2000c101506 */
[----:B------:R-:W-:-:S03]  /*33d0*/  PRMT R13, R3, 0x7632, R13 ;  /* 0x00007632030d7816 */ /* 0x000fc6000000000d */
[----:B-----5:R1:W-:Y:S01]  /*33e0*/  STG.E.U16 desc[UR6][R18.64], R2 ;  /* 0x0000000212007986 */ /* 0x0203e2000c101506 */
[----:B------:R-:W-:Y:S02]  /*33f0*/  PRMT R12, R7, 0x7632, R12 ;  /* 0x00007632070c7816 */ /* 0x000fe4000000000c */
[----:B0-----:R-:W-:Y:S01]  /*3400*/  PRMT R4, R14, 0x7632, R4 ;  /* 0x000076320e047816 */ /* 0x001fe20000000004 */
[----:B------:R0:W-:Y:S04]  /*3410*/  STG.E.U16 desc[UR6][R18.64+0x2], R9 ;  /* 0x0000020912007986 */ /* 0x0001e8000c101506 */
[----:B------:R0:W-:Y:S01]  /*3420*/  STG.E.U16 desc[UR6][R18.64+0x4], R33 ;  /* 0x0000042112007986 */ /* 0x0001e2000c101506 */
[----:B-1----:R-:W-:-:S03]  /*3430*/  PRMT R2, R35, 0x7632, R2 ;  /* 0x0000763223027816 */ /* 0x002fc60000000002 */
[----:B------:R0:W-:Y:S04]  /*3440*/  STG.E.U16 desc[UR6][R18.64+0x6], R6 ;  /* 0x0000060612007986 */ /* 0x0001e8000c101506 */
        /* <DEDUP_REMOVED lines=8> */
[----:B------:R-:W-:Y:S01]  /*34d0*/  ULOP3.LUT UR4, UR4, 0x1, URZ, 0x3c, !UPT ;  /* 0x0000000104047892 */ /* 0x000fe2000f8e3c3f */
[----:B----4-:R-:W-:-:S04]  /*34e0*/  IADD3 R0, P0, R0, 0x5, RZ ;  /* 0x0000000500007810 */ /* 0x010fc80007f1e0ff */
[----:B------:R-:W-:Y:S02]  /*34f0*/  IADD3.X R23, RZ, R23, RZ, P0, !PT ;  /* 0x00000017ff177210 */ /* 0x000fe400007fe4ff */
[----:B------:R-:W-:-:S03]  /*3500*/  ISETP.GE.U32.AND P0, PT, R0, UR8, PT ;  /* 0x0000000800007c0c */ /* 0x000fc6000bf06070 */
[----:B------:R0:W-:Y:S01]  /*3510*/  STL [R1+0x40], R23 ;  /* 0x0000401701007387 */ /* 0x0001e20000100800 */
[----:B------:R-:W-:-:S13]  /*3520*/  ISETP.GE.AND.EX P0, PT, R23, UR9, PT, P0 ;  /* 0x0000000917007c0c */ /* 0x000fda000bf06300 */
[----:B0-----:R-:W-:Y:S05]  /*3530*/  @!P0 BRA `(.L_x_1456) ;  /* 0xffffffcc00388947 */ /* 0x001fea000383ffff */
[----:B------:R-:W-:Y:S05]  /*3540*/  EXIT ;  /* 0x000000000000794d */ /* 0x000fea0003800000 */
.L_x_1457:
        /* <DEDUP_REMOVED lines=11> */
.L_x_3202:


//--------------------- .text._ZN13group_norm_v214gn_cuda_kernelI13__nv_bfloat16Li480ELi1ELi32ELi30ELi1024ELb0ELi32ELi960ELi960ELi4ELb1ELi4ELb0ELb0ENS_16CompileConditionILi900EEEEEvPT_PKS4_S7_S7_flPfS8_Pj --------------------------
	.section	.text._ZN13group_norm_v214gn_cuda_kernelI13__nv_bfloat16Li480ELi1ELi32ELi30ELi1024ELb0ELi32ELi960ELi960ELi4ELb1ELi4ELb0ELb0ENS_16CompileConditionILi900EEEEEvPT_PKS4_S7_S7_flPfS8_Pj,"ax",@progbits
	.align	128
        .global         _ZN13group_norm_v214gn_cuda_kernelI13__nv_bfloat16Li480ELi1ELi32ELi30ELi1024ELb0ELi32ELi960ELi960ELi4ELb1ELi4ELb0ELb0ENS_16CompileConditionILi900EEEEEvPT_PKS4_S7_S7_flPfS8_Pj
        .type           _ZN13group_norm_v214gn_cuda_kernelI13__nv_bfloat16Li480ELi1ELi32ELi30ELi1024ELb0ELi32ELi960ELi960ELi4ELb1ELi4ELb0ELb0ENS_16CompileConditionILi900EEEEEvPT_PKS4_S7_S7_flPfS8_Pj,@function
        .size           _ZN13group_norm_v214gn_cuda_kernelI13__nv_bfloat16Li480ELi1ELi32ELi30ELi1024ELb0ELi32ELi960ELi960ELi4ELb1ELi4ELb0ELb0ENS_16CompileConditionILi900EEEEEvPT_PKS4_S7_S7_flPfS8_Pj,(.L_x_3203 - _ZN13group_norm_v214gn_cuda_kernelI13__nv_bfloat16Li480ELi1ELi32ELi30ELi1024ELb0ELi32ELi960ELi960ELi4ELb1ELi4ELb0ELb0ENS_16CompileConditionILi900EEEEEvPT_PKS4_S7_S7_flPfS8_Pj)
        .other          _ZN13group_norm_v214gn_cuda_kernelI13__nv_bfloat16Li480ELi1ELi32ELi30ELi1024ELb0ELi32ELi960ELi960ELi4ELb1ELi4ELb0ELb0ENS_16CompileConditionILi900EEEEEvPT_PKS4_S7_S7_flPfS8_Pj,@"STO_CUDA_ENTRY STV_DEFAULT"
_ZN13group_norm_v214gn_cuda_kernelI13__nv_bfloat16Li480ELi1ELi32ELi30ELi1024ELb0ELi32ELi960ELi960ELi4ELb1ELi4ELb0ELb0ENS_16CompileConditionILi900EEEEEvPT_PKS4_S7_S7_flPfS8_Pj:
.text._ZN13group_norm_v214gn_cuda_kernelI13__nv_bfloat16Li480ELi1ELi32ELi30ELi1024ELb0ELi32ELi960ELi960ELi4ELb1ELi4ELb0ELb0ENS_16CompileConditionILi900EEEEEvPT_PKS4_S7_S7_flPfS8_Pj:
[----:B------:R-:W0:Y:S08]  /*0000*/  LDC R1, c[0x0][0x28] ;  /* 0x00000a00ff017b82 */ /* 0x000e300000000800 */
[----:B------:R-:W1:Y:S01]  /*0010*/  S2UR UR10, SR_CTAID.Y ;  /* 0x00000000000a79c3 */ /* 0x000e620000002600 */
[----:B0-----:R-:W-:-:S07]  /*0020*/  IADD3 R1, R1, -0x10, RZ ;  /* 0xfffffff001017810 */ /* 0x001fce0007ffe0ff */
[----:B------:R-:W1:Y:S02]  /*0030*/  LDC.64 R2, c[0x0][0x238] ;  /* 0x00008e00ff027b82 */ /* 0x000e640000000a00 */
[----:B-1----:R-:W-:-:S04]  /*0040*/  ISETP.LE.U32.AND P0, PT, R2, UR10, PT ;  /* 0x0000000a02007c0c */ /* 0x002fc8000bf03070 */
[----:B------:R-:W-:-:S13]  /*0050*/  ISETP.GE.AND.EX P0, PT, RZ, R3, PT, P0 ;  /* 0x00000003ff00720c */ /* 0x000fda0003f06300 */
[----:B------:R-:W-:Y:S05]  /*0060*/  @P0 EXIT ;  /* 0x000000000000094d */ /* 0x000fea0003800000 */
[----:B------:R-:W0:Y:S01]  /*0070*/  S2R R24, SR_TID.X ;  /* 0x0000000000187919 */ /* 0x000e220000002100 */
[----:B------:R-:W1:Y:S01]  /*0080*/  S2UR UR8, SR_CgaCtaId ;  /* 0x00000000000879c3 */ /* 0x000e620000008800 */
[----:B------:R-:W-:Y:S01]  /*0090*/  UMOV UR4, 0x400 ;  /* 0x0000040000047882 */ /* 0x000fe20000000000 */
[----:B------:R-:W-:Y:S01]  /*00a0*/  ULDC.64 UR12, c[0x0][0x240] ;  /* 0x00009000000c7ab9 */ /* 0x000fe20000000a00 */
[----:B------:R-:W2:Y:S01]  /*00b0*/  S2R R6, SR_CTAID.X ;  /* 0x0000000000067919 */ /* 0x000ea20000002500 */
[----:B------:R-:W-:Y:S01]  /*00c0*/  UMOV UR11, UR10 ;  /* 0x0000000a000b7c82 */ /* 0x000fe20008000000 */
[----:B------:R-:W-:Y:S01]  /*00d0*/  ULDC.64 UR6, c[0x0][0x250] ;  /* 0x0000940000067ab9 */ /* 0x000fe20000000a00 */
[----:B------:R-:W-:Y:S01]  /*00e0*/  ISETP.EQ.U32.AND P1, PT, RZ, UR12, PT ;  /* 0x0000000cff007c0c */ /* 0x000fe2000bf22070 */
[----:B------:R-:W-:Y:S02]  /*00f0*/  ULEA UR6, UP0, UR11, UR6, 0x2 ;  /* 0x000000060b067291 */ /* 0x000fe4000f80103f */
[----:B-1----:R-:W-:-:S02]  /*0100*/  ULEA UR5, UR8, UR4, 0x18 ;  /* 0x0000000408057291 */ /* 0x002fc4000f8ec03f */
[----:B------:R-:W-:-:S04]  /*0110*/  UIADD3 UR4, UR4, 0x2d00, URZ ;  /* 0x00002d0004047890 */ /* 0x000fc8000fffe03f */
[----:B------:R-:W-:Y:S01]  /*0120*/  MOV R22, UR5 ;  /* 0x0000000500167c02 */ /* 0x000fe20008000f00 */
[----:B0-----:R-:W-:Y:S01]  /*0130*/  IMAD.WIDE.U32 R2, R24, -0x77777777, RZ ;  /* 0x8888888918027825 */ /* 0x001fe200078e00ff */
[--C-:B------:R-:W-:Y:S01]  /*0140*/  SHF.R.U32.HI R4, RZ, 0x1, R24.reuse ;  /* 0x00000001ff047819 */ /* 0x100fe20000011618 */
[----:B------:R-:W-:Y:S01]  /*0150*/  UMOV UR5, URZ ;  /* 0x0000003f00057c82 */ /* 0x000fe20008000000 */
[----:B------:R-:W-:Y:S01]  /*0160*/  ULEA UR8, UR8, UR4, 0x18 ;  /* 0x0000000408087291 */ /* 0x000fe2000f8ec03f */
[----:B--2---:R-:W-:Y:S01]  /*0170*/  LOP3.LUT R0, R6, 0x1f, RZ, 0xc0, !PT ;  /* 0x0000001f06007812 */ /* 0x004fe200078ec0ff */
[----:B------:R-:W-:Y:S01]  /*0180*/  ULEA.HI.X UR7, UR11, UR7, UR5, 0x2, UP0 ;  /* 0x000000070b077291 */ /* 0x000fe200080f1405 */
[----:B------:R-:W-:Y:S01]  /*0190*/  SHF.R.U32.HI R7, RZ, 0x7, R3 ;  /* 0x00000007ff077819 */ /* 0x000fe20000011603 */
[C---:B------:R-:W-:Y:S01]  /*01a0*/  IMAD R3, R4.reuse, 0x1e, RZ ;  /* 0x0000001e04037824 */ /* 0x040fe200078e02ff */
[----:B------:R-:W-:Y:S01]  /*01b0*/  SHF.L.U32 R9, R4, 0x5, RZ ;  /* 0x0000000504097819 */ /* 0x000fe200000006ff */
[----:B------:R-:W-:Y:S01]  /*01c0*/  UMOV UR4, URZ ;  /* 0x0000003f00047c82 */ /* 0x000fe20008000000 */
[----:B------:R-:W-:Y:S01]  /*01d0*/  LOP3.LUT P0, RZ, R6, 0x1f, RZ, 0xc0, !PT ;  /* 0x0000001f06ff7812 */ /* 0x000fe2000780c0ff */
[----:B------:R-:W-:Y:S01]  /*01e0*/  IMAD R2, R7, -0xf0, R24 ;  /* 0xffffff1007027824 */ /* 0x000fe200078e0218 */
[--C-:B------:R-:W-:Y:S01]  /*01f0*/  SHF.R.U32.HI R5, RZ, 0x1, R3.reuse ;  /* 0x00000001ff057819 */ /* 0x100fe20000011603 */
[----:B------:R-:W-:Y:S01]  /*0200*/  VIADD R10, R3, 0x8 ;  /* 0x00000008030a7836 */ /* 0x000fe20000000000 */
[----:B------:R-:W-:Y:S01]  /*0210*/  SHF.R.U32.HI R4, RZ, 0x2, R3 ;  /* 0x00000002ff047819 */ /* 0x000fe20000011603 */
[----:B------:R-:W-:Y:S01]  /*0220*/  IMAD R112, R2, 0x18, R22 ;  /* 0x0000001802707824 */ /* 0x000fe200078e0216 */
[----:B------:R-:W-:-:S02]  /*0230*/  LOP3.LUT R5, R5, 0x1, RZ, 0xc0, !PT ;  /* 0x0000000105057812 */ /* 0x000fc400078ec0ff */
[----:B------:R-:W-:Y:S01]  /*0240*/  LOP3.LUT R0, R9, 0xffffffe0, R0, 0xe2, !PT ;  /* 0xffffffe009007812 */ /* 0x000fe200078ee200 */
[----:B------:R-:W-:Y:S01]  /*0250*/  IMAD R112, R7, 0x8, R112 ;  /* 0x0000000807707824 */ /* 0x000fe200078e0270 */
[----:B------:R-:W-:Y:S01]  /*0260*/  IADD3 R0, R3, 0x2, RZ ;  /* 0x0000000203007810 */ /* 0x000fe20007ffe0ff */
[----:B------:R-:W-:Y:S01]  /*0270*/  IMAD R4, R5, 0xf0, R4 ;  /* 0x000000f005047824 */ /* 0x000fe200078e0204 */
[C---:B------:R-:W-:Y:S02]  /*0280*/  IADD3 R8, R3.reuse, 0x6, RZ ;  /* 0x0000000603087810 */ /* 0x040fe40007ffe0ff */
[----:B------:R-:W-:Y:S01]  /*0290*/  IADD3 R6, R3, 0x4, RZ ;  /* 0x0000000403067810 */ /* 0x000fe20007ffe0ff */
[----:B------:R-:W-:Y:S01]  /*02a0*/  IMAD R4, R4, 0x18, R22 ;  /* 0x0000001804047824 */ /* 0x000fe200078e0216 */
[----:B------:R-:W-:Y:S02]  /*02b0*/  SHF.R.U32.HI R5, RZ, 0x1, R0 ;  /* 0x00000001ff057819 */ /* 0x000fe40000011600 */
[----:B------:R-:W-:-:S02]  /*02c0*/  SHF.R.U32.HI R9, RZ, 0x1, R8 ;  /* 0x00000001ff097819 */ /* 0x000fc40000011608 */
[----:B------:R-:W-:Y:S02]  /*02d0*/  SHF.R.U32.HI R11, RZ, 0x1, R10 ;  /* 0x00000001ff0b7819 */ /* 0x000fe4000001160a */
[----:B------:R-:W-:Y:S02]  /*02e0*/  IADD3 R12, R3, 0xa, RZ ;  /* 0x0000000a030c7810 */ /* 0x000fe40007ffe0ff */
[----:B------:R-:W-:Y:S02]  /*02f0*/  SHF.R.U32.HI R0, RZ, 0x2, R0 ;  /* 0x00000002ff007819 */ /* 0x000fe40000011600 */
[----:B------:R-:W-:Y:S02]  /*0300*/  SHF.R.U32.HI R7, RZ, 0x1, R6 ;  /* 0x00000001ff077819 */ /* 0x000fe40000011606 */
[----:B------:R-:W-:Y:S02]  /*0310*/  LOP3.LUT R5, R5, 0x1, RZ, 0xc0, !PT ;  /* 0x0000000105057812 */ /* 0x000fe400078ec0ff */
[----:B------:R-:W-:-:S02]  /*0320*/  SHF.R.U32.HI R8, RZ, 0x2, R8 ;  /* 0x00000002ff087819 */ /* 0x000fc40000011608 */
[----:B------:R-:W-:Y:S01]  /*0330*/  SHF.R.U32.HI R10, RZ, 0x2, R10 ;  /* 0x00000002ff0a7819 */ /* 0x000fe2000001160a */
[----:B------:R-:W-:Y:S01]  /*0340*/  IMAD R5, R5, 0xf0, R0 ;  /* 0x000000f005057824 */ /* 0x000fe200078e0200 */
[----:B------:R-:W-:Y:S02]  /*0350*/  LOP3.LUT R9, R9, 0x1, RZ, 0xc0, !PT ;  /* 0x0000000109097812 */ /* 0x000fe400078ec0ff */
[----:B------:R-:W-:Y:S02]  /*0360*/  LOP3.LUT R11, R11, 0x1, RZ, 0xc0, !PT ;  /* 0x000000010b0b7812 */ /* 0x000fe400078ec0ff */
[----:B------:R-:W-:Y:S01]  /*0370*/  SHF.R.U32.HI R13, RZ, 0x1, R12 ;  /* 0x00000001ff0d7819 */ /* 0x000fe2000001160c */
[----:B------:R-:W-:Y:S01]  /*0380*/  IMAD R9, R9, 0xf0, R8 ;  /* 0x000000f009097824 */ /* 0x000fe200078e0208 */
[----:B------:R-:W-:Y:S01]  /*0390*/  SHF.R.U32.HI R6, RZ, 0x2, R6 ;  /* 0x00000002ff067819 */ /* 0x000fe20000011606 */
[----:B------:R-:W-:Y:S01]  /*03a0*/  IMAD R11, R11, 0xf0, R10 ;  /* 0x000000f00b0b7824 */ /* 0x000fe200078e020a */
[----:B------:R-:W-:Y:S01]  /*03b0*/  LOP3.LUT R7, R7, 0x1, RZ, 0xc0, !PT ;  /* 0x0000000107077812 */ /* 0x000fe200078ec0ff */
[----:B------:R-:W-:Y:S01]  /*03c0*/  VIADD R10, R3, 0x10 ;  /* 0x00000010030a7836 */ /* 0x000fe20000000000 */
[----:B------:R-:W-:-:S02]  /*03d0*/  SHF.R.U32.HI R12, RZ, 0x2, R12 ;  /* 0x00000002ff0c7819 */ /* 0x000fc4000001160c */
[----:B------:R-:W-:Y:S01]  /*03e0*/  LOP3.LUT R13, R13, 0x1, RZ, 0xc0, !PT ;  /* 0x000000010d0d7812 */ /* 0x000fe200078ec0ff */
[----:B------:R-:W-:Y:S01]  /*03f0*/  IMAD R7, R7, 0xf0, R6 ;  /* 0x000000f007077824 */ /* 0x000fe200078e0206 */
[C---:B------:R-:W-:Y:S02]  /*0400*/  IADD3 R0, R3.reuse, 0xc, RZ ;  /* 0x0000000c03007810 */ /* 0x040fe40007ffe0ff */
[----:B------:R-:W-:Y:S01]  /*0410*/  IADD3 R8, R3, 0xe, RZ ;  /* 0x0000000e03087810 */ /* 0x000fe20007ffe0ff */
[----:B------:R-:W-:Y:S01]  /*0420*/  IMAD R13, R13, 0xf0, R12 ;  /* 0x000000f00d0d7824 */ /* 0x000fe200078e020c */
[--C-:B------:R-:W-:Y:S02]  /*0430*/  SHF.R.U32.HI R6, RZ, 0x1, R0.reuse ;  /* 0x00000001ff067819 */ /* 0x100fe40000011600 */
[----:B------:R-:W-:Y:S01]  /*0440*/  SHF.R.U32.HI R15, RZ, 0x2, R0 ;  /* 0x00000002ff0f7819 */ /* 0x000fe20000011600 */
[----:B------:R-:W-:Y:S01]  /*0450*/  IMAD R124, R13, 0x18, R22 ;  /* 0x000000180d7c7824 */ /* 0x000fe200078e0216 */
[----:B------:R-:W-:-:S02]  /*0460*/  SHF.R.U32.HI R0, RZ, 0x1, R8 ;  /* 0x00000001ff007819 */ /* 0x000fc40000011608 */
[----:B------:R-:W-:Y:S02]  /*0470*/  SHF.R.U32.HI R17, RZ, 0x2, R8 ;  /* 0x00000002ff117819 */ /* 0x000fe40000011608 */
[----:B------:R-:W-:Y:S02]  /*0480*/  IADD3 R12, R3, 0x12, RZ ;  /* 0x00000012030c7810 */ /* 0x000fe40007ffe0ff */
[--C-:B------:R-:W-:Y:S02]  /*0490*/  SHF.R.U32.HI R8, RZ, 0x1, R10.reuse ;  /* 0x00000001ff087819 */ /* 0x100fe4000001160a */
[----:B------:R-:W-:Y:S02]  /*04a0*/  SHF.R.U32.HI R19, RZ, 0x2, R10 ;  /* 0x00000002ff137819 */ /* 0x000fe4000001160a */
[----:B------:R-:W-:Y:S02]  /*04b0*/  SHF.R.U32.HI R10, RZ, 0x1, R12 ;  /* 0x00000001ff0a7819 */ /* 0x000fe4000001160c */
[----:B------:R-:W-:-:S02]  /*04c0*/  LOP3.LUT R8, R8, 0x1, RZ, 0xc0, !PT ;  /* 0x0000000108087812 */ /* 0x000fc400078ec0ff */
[----:B------:R-:W-:Y:S02]  /*04d0*/  LOP3.LUT R6, R6, 0x1, RZ, 0xc0, !PT ;  /* 0x0000000106067812 */ /* 0x000fe400078ec0ff */
[C---:B------:R-:W-:Y:S01]  /*04e0*/  IADD3 R14, R3.reuse, 0x14, RZ ;  /* 0x00000014030e7810 */ /* 0x040fe20007ffe0ff */
[----:B------:R-:W-:Y:S01]  /*04f0*/  IMAD R19, R8, 0xf0, R19 ;  /* 0x000000f008137824 */ /* 0x000fe200078e0213 */
[----:B------:R-:W-:Y:S01]  /*0500*/  SHF.R.U32.HI R21, RZ, 0x2, R12 ;  /* 0x00000002ff157819 */ /* 0x000fe2000001160c */
[----:B------:R-:W-:Y:S01]  /*0510*/  IMAD R15, R6, 0xf0, R15 ;  /* 0x000000f0060f7824 */ /* 0x000fe200078e020f */
[----:B------:R-:W-:Y:S01]  /*0520*/  LOP3.LUT R0, R0, 0x1, RZ, 0xc0, !PT ;  /* 0x0000000100007812 */ /* 0x000fe200078ec0ff */
[----:B------:R-:W-:Y:S01]  /*0530*/  VIADD R8, R3, 0x18 ;  /* 0x0000001803087836 */ /* 0x000fe20000000000 */
[----:B------:R-:W-:Y:S01]  /*0540*/  LOP3.LUT R10, R10, 0x1, RZ, 0xc0, !PT ;  /* 0x000000010a0a7812 */ /* 0x000fe200078ec0ff */
[----:B------:R-:W-:Y:S01]  /*0550*/  IMAD R16, R19, 0x18, R22 ;  /* 0x0000001813107824 */ /* 0x000fe200078e0216 */
[--C-:B------:R-:W-:Y:S01]  /*0560*/  SHF.R.U32.HI R12, RZ, 0x1, R14.reuse ;  /* 0x00000001ff0c7819 */ /* 0x100fe2000001160e */
[----:B------:R-:W-:Y:S01]  /*0570*/  IMAD R17, R0, 0xf0, R17 ;  /* 0x000000f000117824 */ /* 0x000fe200078e0211 */
[----:B------:R-:W-:Y:S01]  /*0580*/  IADD3 R6, R3, 0x16, RZ ;  /* 0x0000001603067810 */ /* 0x000fe20007ffe0ff */
[----:B------:R-:W-:Y:S01]  /*0590*/  IMAD R21, R10, 0xf0, R21 ;  /* 0x000000f00a157824 */ /* 0x000fe200078e0215 */
[----:B------:R-:W-:Y:S01]  /*05a0*/  SHF.R.U32.HI R23, RZ, 0x2, R14 ;  /* 0x00000002ff177819 */ /* 0x000fe2000001160e */
[--C-:B------:R-:W-:Y:S01]  /*05b0*/  IMAD R122, R17, 0x18, R22.reuse ;  /* 0x00000018117a7824 */ /* 0x100fe200078e0216 */
[----:B------:R-:W-:Y:S01]  /*05c0*/  IADD3 R10, R3, 0x1a, RZ ;  /* 0x0000001a030a7810 */ /* 0x000fe20007ffe0ff */
[----:B------:R-:W-:Y:S01]  /*05d0*/  IMAD R120, R21, 0x18, R22 ;  /* 0x0000001815787824 */ /* 0x000fe200078e0216 */
[----:B------:R-:W-:-:S02]  /*05e0*/  IADD3 R14, R3, 0x1c, RZ ;  /* 0x0000001c030e7810 */ /* 0x000fc40007ffe0ff */
[----:B------:R-:W-:Y:S02]  /*05f0*/  SHF.L.U32 R0, R2, 0x2, RZ ;  /* 0x0000000202007819 */ /* 0x000fe400000006ff */
[----:B------:R-:W-:Y:S02]  /*0600*/  LOP3.LUT R12, R12, 0x1, RZ, 0xc0, !PT ;  /* 0x000000010c0c7812 */ /* 0x000fe400078ec0ff */
[----:B------:R-:W-:Y:S02]  /*0610*/  SHF.R.U32.HI R2, RZ, 0x1, R6 ;  /* 0x00000001ff027819 */ /* 0x000fe40000011606 */
[----:B------:R-:W-:Y:S01]  /*0620*/  SHF.R.U32.HI R3, RZ, 0x1, R8 ;  /* 0x00000001ff037819 */ /* 0x000fe20000011608 */
[----:B------:R-:W-:Y:S01]  /*0630*/  IMAD R23, R12, 0xf0, R23 ;  /* 0x000000f00c177824 */ /* 0x000fe200078e0217 */
[----:B------:R-:W-:Y:S02]  /*0640*/  SHF.R.U32.HI R25, RZ, 0x2, R6 ;  /* 0x00000002ff197819 */ /* 0x000fe40000011606 */
[----:B------:R-:W-:Y:S01]  /*0650*/  SHF.R.U32.HI R27, RZ, 0x2, R8 ;  /* 0x00000002ff1b7819 */ /* 0x000fe20000011608 */
[----:B------:R-:W-:Y:S01]  /*0660*/  IMAD R18, R23, 0x18, R22 ;  /* 0x0000001817127824 */ /* 0x000fe200078e0216 */
[----:B------:R-:W-:-:S02]  /*0670*/  LOP3.LUT R6, R2, 0x1, RZ, 0xc0, !PT ;  /* 0x0000000102067812 */ /* 0x000fc400078ec0ff */
[----:B------:R-:W-:Y:S01]  /*0680*/  LOP3.LUT R8, R3, 0x1, RZ, 0xc0, !PT ;  /* 0x0000000103087812 */ /* 0x000fe200078ec0ff */
[C---:B------:R-:W-:Y:S01]  /*0690*/  IMAD.WIDE.U32 R2, R0.reuse, -0x77777777, RZ ;  /* 0x8888888900027825 */ /* 0x040fe200078e00ff */
[--C-:B------:R-:W-:Y:S02]  /*06a0*/  SHF.R.U32.HI R12, RZ, 0x1, R10.reuse ;  /* 0x00000001ff0c7819 */ /* 0x100fe4000001160a */
[----:B------:R-:W-:Y:S01]  /*06b0*/  SHF.R.U32.HI R29, RZ, 0x2, R10 ;  /* 0x00000002ff1d7819 */ /* 0x000fe2000001160a */
[----:B------:R-:W-:Y:S01]  /*06c0*/  VIADD R2, R0, 0x2 ;  /* 0x0000000200027836 */ /* 0x000fe20000000000 */
[----:B------:R-:W-:Y:S01]  /*06d0*/  SHF.R.U32.HI R10, RZ, 0x1, R14 ;  /* 0x00000001ff0a7819 */ /* 0x000fe2000001160e */
[----:B------:R-:W-:Y:S01]  /*06e0*/  IMAD R25, R6, 0xf0, R25 ;  /* 0x000000f006197824 */ /* 0x000fe200078e0219 */
[----:B------:R-:W-:Y:S01]  /*06f0*/  SHF.L.U32 R0, R24, 0x3, RZ ;  /* 0x0000000318007819 */ /* 0x000fe200000006ff */
[----:B------:R-:W-:Y:S01]  /*0700*/  IMAD R6, R5, 0x18, R22 ;  /* 0x0000001805067824 */ /* 0x000fe200078e0216 */
[----:B------:R-:W-:Y:S01]  /*0710*/  SHF.R.U32.HI R31, RZ, 0x2, R14 ;  /* 0x00000002ff1f7819 */ /* 0x000fe2000001160e */
[----:B------:R-:W-:Y:S01]  /*0720*/  IMAD R27, R8, 0xf0, R27 ;  /* 0x000000f0081b7824 */ /* 0x000fe200078e021b */
[----:B------:R-:W-:Y:S01]  /*0730*/  LOP3.LUT R10, R10, 0x1, RZ, 0xc0, !PT ;  /* 0x000000010a0a7812 */ /* 0x000fe200078ec0ff */
[--C-:B------:R-:W-:Y:S01]  /*0740*/  IMAD R8, R7, 0x18, R22.reuse ;  /* 0x0000001807087824 */ /* 0x100fe200078e0216 */
[----:B------:R-:W-:Y:S01]  /*0750*/  LOP3.LUT R115, R0, 0x8, RZ, 0xc0, !PT ;  /* 0x0000000800737812 */ /* 0x000fe200078ec0ff */
[----:B------:R-:W-:Y:S01]  /*0760*/  IMAD R14, R15, 0x18, R22 ;  /* 0x000000180f0e7824 */ /* 0x000fe200078e0216 */
[----:B------:R-:W-:Y:S01]  /*0770*/  SHF.R.U32.HI R114, RZ, 0x1, R3 ;  /* 0x00000001ff727819 */ /* 0x000fe20000011603 */
[----:B------:R-:W-:Y:S01]  /*0780*/  IMAD.WIDE.U32 R2, R2, -0x77777777, RZ ;  /* 0x8888888902027825 */ /* 0x000fe200078e00ff */
[----:B------:R-:W-:-:S02]  /*0790*/  IADD3 R0, R4, R115, RZ ;  /* 0x0000007304007210 */ /* 0x000fc40007ffe0ff */
[----:B------:R-:W-:Y:S01]  /*07a0*/  IADD3 R4, R115, R6, RZ ;  /* 0x0000000673047210 */ /* 0x000fe20007ffe0ff */
[----:B------:R-:W-:Y:S01]  /*07b0*/  IMAD R31, R10, 0xf0, R31 ;  /* 0x000000f00a1f7824 */ /* 0x000fe200078e021f */
[----:B------:R-:W-:Y:S01]  /*07c0*/  SHF.R.U32.HI R2, RZ, 0x1, R3 ;  /* 0x00000001ff027819 */ /* 0x000fe20000011603 */
[----:B------:R-:W-:Y:S01]  /*07d0*/  IMAD R10, R9, 0x18, R22 ;  /* 0x00000018090a7824 */ /* 0x000fe200078e0216 */
[----:B------:R0:W-:Y:S01]  /*07e0*/  STL [R1+0xc], R0 ;  /* 0x00000c0001007387 */ /* 0x0001e20000100800 */
[----:B------:R-:W-:Y:S01]  /*07f0*/  IMAD.IADD R3, R115, 0x1, R8 ;  /* 0x0000000173037824 */ /* 0x000fe200078e0208 */
[----:B------:R-:W-:Y:S01]  /*0800*/  LOP3.LUT R12, R12, 0x1, RZ, 0xc0, !PT ;  /* 0x000000010c0c7812 */ /* 0x000fe200078ec0ff */
[--C-:B------:R-:W-:Y:S01]  /*0810*/  IMAD R118, R25, 0x18, R22.reuse ;  /* 0x0000001819767824 */ /* 0x100fe200078e0216 */
[----:B------:R1:W-:Y:S01]  /*0820*/  STL [R1+0x8], R4 ;  /* 0x0000080401007387 */ /* 0x0003e20000100800 */
[--C-:B------:R-:W-:Y:S01]  /*0830*/  IMAD R20, R27, 0x18, R22.reuse ;  /* 0x000000181b147824 */ /* 0x100fe200078e0216 */
[----:B------:R-:W-:Y:S01]  /*0840*/  ISETP.GT.U32.OR P0, PT, R24, 0x1f, P0 ;  /* 0x0000001f1800780c */ /* 0x000fe20000704470 */
[----:B------:R-:W-:Y:S01]  /*0850*/  IMAD R29, R12, 0xf0, R29 ;  /* 0x000000f00c1d7824 */ /* 0x000fe200078e021d */
[----:B------:R1:W-:Y:S01]  /*0860*/  STL [R1+0x4], R3 ;  /* 0x0000040301007387 */ /* 0x0003e20000100800 */
[--C-:B------:R-:W-:Y:S01]  /*0870*/  IMAD R12, R11, 0x18, R22.reuse ;  /* 0x000000180b0c7824 */ /* 0x100fe200078e0216 */
[----:B0-----:R-:W-:Y:S01]  /*0880*/  IADD3 R0, R115, R10, RZ ;  /* 0x0000000a73007210 */ /* 0x001fe20007ffe0ff */
[--C-:B------:R-:W-:Y:S01]  /*0890*/  IMAD R116, R29, 0x18, R22.reuse ;  /* 0x000000181d747824 */ /* 0x100fe200078e0216 */
[----:B------:R-:W-:Y:S01]  /*08a0*/  IADD3 R124, R115, R124, RZ ;  /* 0x0000007c737c7210 */ /* 0x000fe20007ffe0ff */
[----:B------:R-:W-:Y:S01]  /*08b0*/  IMAD R22, R31, 0x18, R22 ;  /* 0x000000181f167824 */ /* 0x000fe200078e0216 */
[C---:B------:R-:W-:Y:S01]  /*08c0*/  IADD3 R125, R115.reuse, R12, RZ ;  /* 0x0000000c737d7210 */ /* 0x040fe20007ffe0ff */
[----:B------:R1:W-:Y:S01]  /*08d0*/  STL [R1], R0 ;  /* 0x0000000001007387 */ /* 0x0003e20000100800 */
[C---:B------:R-:W-:Y:S01]  /*08e0*/  IMAD.IADD R123, R115.reuse, 0x1, R14 ;  /* 0x00000001737b7824 */ /* 0x040fe200078e020e */
[C---:B------:R-:W-:Y:S01]  /*08f0*/  IADD3 R122, R115.reuse, R122, RZ ;  /* 0x0000007a737a7210 */ /* 0x040fe20007ffe0ff */
[C---:B------:R-:W-:Y:S01]  /*0900*/  IMAD.IADD R118, R115.reuse, 0x1, R118 ;  /* 0x0000000173767824 */ /* 0x040fe200078e0276 */
[----:B------:R-:W-:-:S02]  /*0910*/  IADD3 R121, R115, R16, RZ ;  /* 0x0000001073797210 */ /* 0x000fc40007ffe0ff */
[C---:B------:R-:W-:Y:S02]  /*0920*/  IADD3 R120, R115.reuse, R120, RZ ;  /* 0x0000007873787210 */ /* 0x040fe40007ffe0ff */
[C---:B------:R-:W-:Y:S02]  /*0930*/  IADD3 R119, R115.reuse, R18, RZ ;  /* 0x0000001273777210 */ /* 0x040fe40007ffe0ff */
[C---:B------:R-:W-:Y:S02]  /*0940*/  IADD3 R117, R115.reuse, R20, RZ ;  /* 0x0000001473757210 */ /* 0x040fe40007ffe0ff */
[C---:B------:R-:W-:Y:S02]  /*0950*/  IADD3 R116, R115.reuse, R116, RZ ;  /* 0x0000007473747210 */ /* 0x040fe40007ffe0ff */
[----:B------:R-:W-:Y:S02]  /*0960*/  IADD3 R115, R115, R22, RZ ;  /* 0x0000001673737210 */ /* 0x000fe40007ffe0ff */
[----:B------:R-:W-:-:S02]  /*0970*/  LOP3.LUT R114, R114, 0x7ffffff8, RZ, 0xc0, !PT ;  /* 0x7ffffff872727812 */ /* 0x000fc400078ec0ff */
[----:B------:R-:W-:Y:S02]  /*0980*/  LOP3.LUT R113, R2, 0x7ffffff8, RZ, 0xc0, !PT ;  /* 0x7ffffff802717812 */ /* 0x000fe400078ec0ff */
[----:B------:R-:W-:Y:S01]  /*0990*/  ISETP.EQ.OR.EX P0, PT, RZ, UR13, P0, P1 ;  /* 0x0000000dff007c0c */ /* 0x000fe20008702710 */
[----:B-1----:R-:W-:-:S12]  /*09a0*/  ULDC.64 UR12, c[0x0][0x208] ;  /* 0x00008200000c7ab9 */ /* 0x002fd80000000a00 */
.L_x_1466:
[----:B------:R-:W0:Y:S01]  /*09b0*/  S2R R109, SR_TID.X ;  /* 0x00000000006d7919 */ /* 0x000e220000002100 */
[----:B------:R-:W1:Y:S01]  /*09c0*/  S2UR UR18, SR_CTAID.X ;  /* 0x00000000001279c3 */ /* 0x000e620000002500 */
[----:B------:R-:W-:Y:S01]  /*09d0*/  MOV R19, UR11 ;  /* 0x0000000b00137c02 */ /* 0x000fe20008000f00 */
[----:B------:R-:W-:Y:S01]  /*09e0*/  ULDC.64 UR14, c[0x0][0x218] ;  /* 0x00008600000e7ab9 */ /* 0x000fe20000000a00 */
[----:B------:R-:W-:Y:S01]  /*09f0*/  ULDC.64 UR16, c[0x0][0x228] ;  /* 0x00008a0000107ab9 */ /* 0x000fe20000000a00 */
[----:B-1----:R-:W-:-:S04]  /*0a00*/  USHF.L.U32 UR9, UR18, 0x5, URZ ;  /* 0x0000000512097899 */ /* 0x002fc8000800063f */
[----:B------:R-:W-:Y:S01]  /*0a10*/  ULOP3.LUT UR9, UR9, 0x3e0, URZ, 0xc0, !UPT ;  /* 0x000003e009097892 */ /* 0x000fe2000f8ec03f */
[----:B0-2---:R-:W-:-:S05]  /*0a20*/  IMAD.WIDE.U32 R2, R109, -0x77777777, RZ ;  /* 0x888888896d027825 */ /* 0x005fca00078e00ff */
[----:B------:R-:W-:-:S04]  /*0a30*/  SHF.R.U32.HI R2, RZ, 0x7, R3 ;  /* 0x00000007ff027819 */ /* 0x000fc80000011603 */
[C---:B------:R-:W-:Y:S01]  /*0a40*/  IADD3 R21, R2.reuse, UR9, RZ ;  /* 0x0000000902157c10 */ /* 0x040fe2000fffe0ff */
[----:B------:R-:W-:Y:S01]  /*0a50*/  IMAD R3, R2, -0xf0, R109 ;  /* 0xffffff1002037824 */ /* 0x000fe200078e026d */
[----:B------:R-:W-:-:S03]  /*0a60*/  UIMAD UR9, UR5, 0xf0000, URZ ;  /* 0x000f0000050978a4 */ /* 0x000fc6000f8e023f */
[----:B------:R-:W-:Y:S01]  /*0a70*/  IMAD.SHL.U32 R2, R3, 0x4, RZ ;  /* 0x0000000403027824 */ /* 0x000fe200078e00ff */
[----:B------:R-:W-:Y:S01]  /*0a80*/  HFMA2.MMA R3, -RZ, RZ, 0, 0 ;  /* 0x00000000ff037435 */ /* 0x000fe200000001ff */
[----:B------:R-:W-:-:S05]  /*0a90*/  IMAD R21, R21, 0x3c0, RZ ;  /* 0x000003c015157824 */ /* 0x000fca00078e02ff */
[----:B------:R-:W-:Y:S02]  /*0aa0*/  IADD3 R5, R21, 0x780, RZ ;  /* 0x0000078015057810 */ /* 0x000fe40007ffe0ff */
[----:B------:R-:W-:-:S05]  /*0ab0*/  IMAD.WIDE.U32 R18, R19, 0xf0000, R2 ;  /* 0x000f000013127825 */ /* 0x000fca00078e0002 */
[----:B------:R-:W-:Y:S02]  /*0ac0*/  IADD3 R108, R19, UR9, RZ ;  /* 0x00000009136c7c10 */ /* 0x000fe4000fffe0ff */
[-C--:B------:R-:W-:Y:S02]  /*0ad0*/  IADD3 R3, P2, R21, R18.reuse, RZ ;  /* 0x0000001215037210 */ /* 0x080fe40007f5e0ff */
[----:B------:R-:W-:-:S03]  /*0ae0*/  IADD3 R4, P1, R5, R18, RZ ;  /* 0x0000001205047210 */ /* 0x000fc60007f3e0ff */
[----:B------:R-:W-:Y:S01]  /*0af0*/  IMAD.X R93, RZ, RZ, R108, P2 ;  /* 0x000000ffff5d7224 */ /* 0x000fe200010e066c */
[C---:B------:R-:W-:Y:S02]  /*0b00*/  LEA R76, P2, R3.reuse, UR14, 0x1 ;  /* 0x0000000e034c7c11 */ /* 0x040fe4000f8408ff */
[----:B------:R-:W-:Y:S02]  /*0b10*/  IADD3.X R94, RZ, R108, RZ, P1, !PT ;  /* 0x0000006cff5e7210 */ /* 0x000fe40000ffe4ff */
[----:B------:R-:W-:Y:S02]  /*0b20*/  LEA.HI.X R77, R3, UR15, R93, 0x1, P2 ;  /* 0x0000000f034d7c11 */ /* 0x000fe400090f0c5d */
[----:B------:R-:W-:-:S04]  /*0b30*/  LEA R74, P1, R4, UR14, 0x1 ;  /* 0x0000000e044a7c11 */ /* 0x000fc8000f8208ff */
[----:B------:R-:W2:Y:S01]  /*0b40*/  LDG.E.64.CONSTANT R76, desc[UR12][R76.64] ;  /* 0x0000000c4c4c7981 */ /* 0x000ea2000c1e9b00 */
[----:B------:R-:W-:Y:S02]  /*0b50*/  LEA.HI.X R75, R4, UR15, R94, 0x1, P1 ;  /* 0x0000000f044b7c11 */ /* 0x000fe400088f0c5e */
[----:B------:R-:W-:-:S04]  /*0b60*/  IADD3 R5, R21, 0xf00, RZ ;  /* 0x00000f0015057810 */ /* 0x000fc80007ffe0ff */
[----:B------:R-:W-:Y:S01]  /*0b70*/  IADD3 R5, P1, R5, R18, RZ ;  /* 0x0000001205057210 */ /* 0x000fe20007f3e0ff */
[----:B------:R-:W3:Y:S03]  /*0b80*/  LDG.E.64.CONSTANT R74, desc[UR12][R74.64] ;  /* 0x0000000c4a4a7981 */ /* 0x000ee6000c1e9b00 */
[----:B------:R-:W-:Y:S02]  /*0b90*/  IADD3.X R95, RZ, R108, RZ, P1, !PT ;  /* 0x0000006cff5f7210 */ /* 0x000fe40000ffe4ff */
[----:B------:R-:W-:Y:S02]  /*0ba0*/  LEA R72, P1, R5, UR14, 0x1 ;  /* 0x0000000e05487c11 */ /* 0x000fe4000f8208ff */
[----:B------:R-:W-:Y:S02]  /*0bb0*/  IADD3 R7, R21, 0x1680, RZ ;  /* 0x0000168015077810 */ /* 0x000fe40007ffe0ff */
[----:B------:R-:W-:-:S02]  /*0bc0*/  LEA.HI.X R73, R5, UR15, R95, 0x1, P1 ;  /* 0x0000000f05497c11 */ /* 0x000fc400088f0c5f */
[----:B------:R-:W-:Y:S01]  /*0bd0*/  IADD3 R6, P2, R7, R18, RZ ;  /* 0x0000001207067210 */ /* 0x000fe20007f5e0ff */
[----:B------:R-:W-:-:S03]  /*0be0*/  VIADD R9, R21, 0x1e00 ;  /* 0x00001e0015097836 */ /* 0x000fc60000000000 */
[----:B------:R-:W4:Y:S01]  /*0bf0*/  LDG.E.64.CONSTANT R72, desc[UR12][R72.64] ;  /* 0x0000000c48487981 */ /* 0x000f22000c1e9b00 */
[----:B------:R-:W-:Y:S02]  /*0c00*/  IADD3.X R96, RZ, R108, RZ, P2, !PT ;  /* 0x0000006cff607210 */ /* 0x000fe400017fe4ff */
[C---:B------:R-:W-:Y:S02]  /*0c10*/  LEA R70, P2, R6.reuse, UR14, 0x1 ;  /* 0x0000000e06467c11 */ /* 0x040fe4000f8408ff */
[----:B------:R-:W-:Y:S02]  /*0c20*/  IADD3 R7, P1, R9, R18, RZ ;  /* 0x0000001209077210 */ /* 0x000fe40007f3e0ff */
[----:B------:R-:W-:Y:S02]  /*0c30*/  LEA.HI.X R71, R6, UR15, R96, 0x1, P2 ;  /* 0x0000000f06477c11 */ /* 0x000fe400090f0c60 */
[----:B------:R-:W-:Y:S02]  /*0c40*/  IADD3.X R97, RZ, R108, RZ, P1, !PT ;  /* 0x0000006cff617210 */ /* 0x000fe40000ffe4ff */
[----:B------:R-:W-:-:S02]  /*0c50*/  LEA R68, P1, R7, UR14, 0x1 ;  /* 0x0000000e07447c11 */ /* 0x000fc4000f8208ff */
[----:B------:R-:W4:Y:S01]  /*0c60*/  LDG.E.64.CONSTANT R70, desc[UR12][R70.64] ;  /* 0x0000000c46467981 */ /* 0x000f22000c1e9b00 */
[----:B------:R-:W-:Y:S02]  /*0c70*/  IADD3 R9, R21, 0x2580, RZ ;  /* 0x0000258015097810 */ /* 0x000fe40007ffe0ff */
[----:B------:R-:W-:Y:S02]  /*0c80*/  LEA.HI.X R69, R7, UR15, R97, 0x1, P1 ;  /* 0x0000000f07457c11 */ /* 0x000fe400088f0c61 */
[----:B------:R-:W-:-:S04]  /*0c90*/  IADD3 R8, P1, R9, R18, RZ ;  /* 0x0000001209087210 */ /* 0x000fc80007f3e0ff */
[----:B------:R-:W4:Y:S01]  /*0ca0*/  LDG.E.64.CONSTANT R68, desc[UR12][R68.64] ;  /* 0x0000000c44447981 */ /* 0x000f22000c1e9b00 */
[----:B------:R-:W-:Y:S01]  /*0cb0*/  IADD3.X R98, RZ, R108, RZ, P1, !PT ;  /* 0x0000006cff627210 */ /* 0x000fe20000ffe4ff */
[C---:B------:R-:W-:Y:S01]  /*0cc0*/  VIADD R9, R21.reuse, 0x2d00 ;  /* 0x00002d0015097836 */ /* 0x040fe20000000000 */
[C---:B------:R-:W-:Y:S02]  /*0cd0*/  LEA R66, P1, R8.reuse, UR14, 0x1 ;  /* 0x0000000e08427c11 */ /* 0x040fe4000f8208ff */
[----:B------:R-:W-:Y:S02]  /*0ce0*/  IADD3 R11, R21, 0x3480, RZ ;  /* 0x00003480150b7810 */ /* 0x000fe40007ffe0ff */
[----:B------:R-:W-:Y:S02]  /*0cf0*/  LEA.HI.X R67, R8, UR15, R98, 0x1, P1 ;  /* 0x0000000f08437c11 */ /* 0x000fe400088f0c62 */
[-C--:B------:R-:W-:Y:S02]  /*0d00*/  IADD3 R9, P2, R9, R18.reuse, RZ ;  /* 0x0000001209097210 */ /* 0x080fe40007f5e0ff */
[----:B------:R-:W-:-:S02]  /*0d10*/  IADD3 R10, P1, R11, R18, RZ ;  /* 0x000000120b0a7210 */ /* 0x000fc40007f3e0ff */
[-C--:B------:R-:W-:Y:S01]  /*0d20*/  IADD3.X R99, RZ, R108.reuse, RZ, P2, !PT ;  /* 0x0000006cff637210 */ /* 0x080fe200017fe4ff */
[----:B------:R-:W4:Y:S01]  /*0d30*/  LDG.E.64.CONSTANT R66, desc[UR12][R66.64] ;  /* 0x0000000c42427981 */ /* 0x000f22000c1e9b00 */
[C---:B------:R-:W-:Y:S02]  /*0d40*/  LEA R64, P2, R9.reuse, UR14, 0x1 ;  /* 0x0000000e09407c11 */ /* 0x040fe4000f8408ff */
[----:B------:R-:W-:Y:S02]  /*0d50*/  IADD3.X R100, RZ, R108, RZ, P1, !PT ;  /* 0x0000006cff647210 */ /* 0x000fe40000ffe4ff */
[----:B------:R-:W-:Y:S02]  /*0d60*/  LEA.HI.X R65, R9, UR15, R99, 0x1, P2 ;  /* 0x0000000f09417c11 */ /* 0x000fe400090f0c63 */
[----:B------:R-:W-:Y:S02]  /*0d70*/  LEA R62, P1, R10, UR14, 0x1 ;  /* 0x0000000e0a3e7c11 */ /* 0x000fe4000f8208ff */
[----:B------:R-:W-:-:S02]  /*0d80*/  IADD3 R11, R21, 0x3c00, RZ ;  /* 0x00003c00150b7810 */ /* 0x000fc40007ffe0ff */
[----:B------:R-:W-:Y:S01]  /*0d90*/  LEA.HI.X R63, R10, UR15, R100, 0x1, P1 ;  /* 0x0000000f0a3f7c11 */ /* 0x000fe200088f0c64 */
[----:B------:R-:W4:Y:S01]  /*0da0*/  LDG.E.64.CONSTANT R64, desc[UR12][R64.64] ;  /* 0x0000000c40407981 */ /* 0x000f22000c1e9b00 */
[----:B------:R-:W-:-:S04]  /*0db0*/  IADD3 R11, P1, R11, R18, RZ ;  /* 0x000000120b0b7210 */ /* 0x000fc80007f3e0ff */
[----:B------:R-:W4:Y:S01]  /*0dc0*/  LDG.E.64.CONSTANT R62, desc[UR12][R62.64] ;  /* 0x0000000c3e3e7981 */ /* 0x000f22000c1e9b00 */
[----:B------:R-:W-:Y:S01]  /*0dd0*/  IMAD.X R101, RZ, RZ, R108, P1 ;  /* 0x000000ffff657224 */ /* 0x000fe200008e066c */
[----:B------:R-:W-:Y:S02]  /*0de0*/  LEA R60, P1, R11, UR14, 0x1 ;  /* 0x0000000e0b3c7c11 */ /* 0x000fe4000f8208ff */
[----:B------:R-:W-:Y:S02]  /*0df0*/  IADD3 R13, R21, 0x4380, RZ ;  /* 0x00004380150d7810 */ /* 0x000fe40007ffe0ff */
[----:B------:R-:W-:Y:S02]  /*0e00*/  LEA.HI.X R61, R11, UR15, R101, 0x1, P1 ;  /* 0x0000000f0b3d7c11 */ /* 0x000fe400088f0c65 */
[----:B------:R-:W-:Y:S02]  /*0e10*/  IADD3 R12, P2, R13, R18, RZ ;  /* 0x000000120d0c7210 */ /* 0x000fe40007f5e0ff */
[----:B------:R-:W-:-:S02]  /*0e20*/  IADD3 R15, R21, 0x4b00, RZ ;  /* 0x00004b00150f7810 */ /* 0x000fc40007ffe0ff */
[----:B------:R-:W-:Y:S01]  /*0e30*/  IADD3.X R102, RZ, R108, RZ, P2, !PT ;  /* 0x0000006cff667210 */ /* 0x000fe200017fe4ff */
[----:B------:R-:W4:Y:S01]  /*0e40*/  LDG.E.64.CONSTANT R60, desc[UR12][R60.64] ;  /* 0x0000000c3c3c7981 */ /* 0x000f22000c1e9b00 */
[C---:B------:R-:W-:Y:S02]  /*0e50*/  LEA R58, P2, R12.reuse, UR14, 0x1 ;  /* 0x0000000e0c3a7c11 */ /* 0x040fe4000f8408ff */
[----:B------:R-:W-:Y:S02]  /*0e60*/  IADD3 R13, P1, R15, R18, RZ ;  /* 0x000000120f0d7210 */ /* 0x000fe40007f3e0ff */
[----:B------:R-:W-:Y:S02]  /*0e70*/  LEA.HI.X R59, R12, UR15, R102, 0x1, P2 ;  /* 0x0000000f0c3b7c11 */ /* 0x000fe400090f0c66 */
[----:B------:R-:W-:Y:S02]  /*0e80*/  IADD3.X R103, RZ, R108, RZ, P1, !PT ;  /* 0x0000006cff677210 */ /* 0x000fe40000ffe4ff */
[----:B------:R-:W-:Y:S01]  /*0e90*/  LEA R56, P1, R13, UR14, 0x1 ;  /* 0x0000000e0d387c11 */ /* 0x000fe2000f8208ff */
[----:B------:R-:W-:Y:S01]  /*0ea0*/  VIADD R15, R21, 0x5280 ;  /* 0x00005280150f7836 */ /* 0x000fe20000000000 */
[----:B------:R-:W4:Y:S02]  /*0eb0*/  LDG.E.64.CONSTANT R58, desc[UR12][R58.64] ;  /* 0x0000000c3a3a7981 */ /* 0x000f24000c1e9b00 */
[----:B------:R-:W-:-:S02]  /*0ec0*/  LEA.HI.X R57, R13, UR15, R103, 0x1, P1 ;  /* 0x0000000f0d397c11 */ /* 0x000fc400088f0c67 */
[----:B------:R-:W-:-:S04]  /*0ed0*/  IADD3 R14, P1, R15, R18, RZ ;  /* 0x000000120f0e7210 */ /* 0x000fc80007f3e0ff */
[----:B------:R-:W4:Y:S01]  /*0ee0*/  LDG.E.64.CONSTANT R56, desc[UR12][R56.64] ;  /* 0x0000000c38387981 */ /* 0x000f22000c1e9b00 */
[----:B------:R-:W-:Y:S02]  /*0ef0*/  IADD3.X R104, RZ, R108, RZ, P1, !PT ;  /* 0x0000006cff687210 */ /* 0x000fe40000ffe4ff */
[C---:B------:R-:W-:Y:S02]  /*0f00*/  LEA R54, P1, R14.reuse, UR14, 0x1 ;  /* 0x0000000e0e367c11 */ /* 0x040fe4000f8208ff */
[----:B------:R-:W-:Y:S02]  /*0f10*/  IADD3 R15, R21, 0x5a00, RZ ;  /* 0x00005a00150f7810 */ /* 0x000fe40007ffe0ff */
[----:B------:R-:W-:Y:S02]  /*0f20*/  LEA.HI.X R55, R14, UR15, R104, 0x1, P1 ;  /* 0x0000000f0e377c11 */ /* 0x000fe400088f0c68 */
[----:B------:R-:W-:Y:S02]  /*0f30*/  IADD3 R15, P1, R15, R18, RZ ;  /* 0x000000120f0f7210 */ /* 0x000fe40007f3e0ff */
[----:B------:R-:W-:-:S02]  /*0f40*/  IADD3 R17, R21, 0x6180, RZ ;  /* 0x0000618015117810 */ /* 0x000fc40007ffe0ff */
[----:B------:R-:W4:Y:S01]  /*0f50*/  LDG.E.64.CONSTANT R54, desc[UR12][R54.64] ;  /* 0x0000000c36367981 */ /* 0x000f22000c1e9b00 */
[----:B------:R-:W-:Y:S02]  /*0f60*/  IADD3.X R105, RZ, R108, RZ, P1, !PT ;  /* 0x0000006cff697210 */ /* 0x000fe40000ffe4ff */
[----:B------:R-:W-:-:S04]  /*0f70*/  LEA R52, P1, R15, UR14, 0x1 ;  /* 0x0000000e0f347c11 */ /* 0x000fc8000f8208ff */
[----:B------:R-:W-:Y:S02]  /*0f80*/  LEA.HI.X R53, R15, UR15, R105, 0x1, P1 ;  /* 0x0000000f0f357c11 */ /* 0x000fe400088f0c69 */
[----:B------:R-:W-:-:S04]  /*0f90*/  IADD3 R16, P1, R17, R18, RZ ;  /* 0x0000001211107210 */ /* 0x000fc80007f3e0ff */
[----:B------:R-:W4:Y:S01]  /*0fa0*/  LDG.E.64.CONSTANT R52, desc[UR12][R52.64] ;  /* 0x0000000c34347981 */ /* 0x000f22000c1e9b00 */
[----:B------:R-:W-:Y:S01]  /*0fb0*/  IMAD.X R106, RZ, RZ, R108, P1 ;  /* 0x000000ffff6a7224 */ /* 0x000fe200008e066c */
[----:B------:R-:W-:-:S04]  /*0fc0*/  LEA R50, P1, R16, UR14, 0x1 ;  /* 0x0000000e10327c11 */ /* 0x000fc8000f8208ff */
[----:B------:R-:W-:Y:S02]  /*0fd0*/  LEA.HI.X R51, R16, UR15, R106, 0x1, P1 ;  /* 0x0000000f10337c11 */ /* 0x000fe400088f0c6a */
[----:B------:R-:W-:-:S04]  /*0fe0*/  IADD3 R17, R21, 0x6900, RZ ;  /* 0x0000690015117810 */ /* 0x000fc80007ffe0ff */
[----:B------:R-:W4:Y:S01]  /*0ff0*/  LDG.E.64.CONSTANT R50, desc[UR12][R50.64] ;  /* 0x0000000c32327981 */ /* 0x000f22000c1e9b00 */
[----:B------:R-:W-:-:S04]  /*1000*/  IADD3 R17, P1, R17, R18, RZ ;  /* 0x0000001211117210 */ /* 0x000fc80007f3e0ff */
[----:B------:R-:W-:Y:S02]  /*1010*/  IADD3.X R107, RZ, R108, RZ, P1, !PT ;  /* 0x0000006cff6b7210 */ /* 0x000fe40000ffe4ff */
[----:B------:R-:W-:-:S04]  /*1020*/  LEA R48, P1, R17, UR14, 0x1 ;  /* 0x0000000e11307c11 */ /* 0x000fc8000f8208ff */
[----:B------:R-:W-:Y:S02]  /*1030*/  LEA.HI.X R49, R17, UR15, R107, 0x1, P1 ;  /* 0x0000000f11317c11 */ /* 0x000fe400088f0c6b */
[----:B------:R-:W-:-:S04]  /*1040*/  IADD3 R21, R21, 0x7080, RZ ;  /* 0x0000708015157810 */ /* 0x000fc80007ffe0ff */
[----:B------:R-:W4:Y:S01]  /*1050*/  LDG.E.64.CONSTANT R48, desc[UR12][R48.64] ;  /* 0x0000000c30307981 */ /* 0x000f22000c1e9b00 */
[----:B------:R-:W-:-:S04]  /*1060*/  IADD3 R18, P1, R21, R18, RZ ;  /* 0x0000001215127210 */ /* 0x000fc80007f3e0ff */
[----:B------:R-:W-:Y:S02]  /*1070*/  IADD3.X R108, RZ, R108, RZ, P1, !PT ;  /* 0x0000006cff6c7210 */ /* 0x000fe40000ffe4ff */
[----:B------:R-:W-:-:S04]  /*1080*/  LEA R46, P1, R18, UR14, 0x1 ;  /* 0x0000000e122e7c11 */ /* 0x000fc8000f8208ff */
[----:B------:R-:W-:Y:S01]  /*1090*/  LEA.HI.X R47, R18, UR15, R108, 0x1, P1 ;  /* 0x0000000f122f7c11 */ /* 0x000fe200088f0c6c */
[----:B------:R-:W-:Y:S01]  /*10a0*/  IMAD.SHL.U32 R42, R2, 0x2, RZ ;  /* 0x00000002022a7824 */ /* 0x000fe200078e00ff */
[----:B------:R-:W-:-:S04]  /*10b0*/  ULDC.64 UR14, c[0x0][0x220] ;  /* 0x00008800000e7ab9 */ /* 0x000fc80000000a00 */
[----:B------:R-:W4:Y:S01]  /*10c0*/  LDG.E.64.CONSTANT R46, desc[UR12][R46.64] ;  /* 0x0000000c2e2e7981 */ /* 0x000f22000c1e9b00 */
[C---:B------:R-:W-:Y:S02]  /*10d0*/  IADD3 R44, P1, R42.reuse, UR14, RZ ;  /* 0x0000000e2a2c7c10 */ /* 0x040fe4000ff3e0ff */
[----:B------:R-:W-:Y:S02]  /*10e0*/  SHF.R.U32.HI R2, RZ, 0x1f, R2 ;  /* 0x0000001fff027819 */ /* 0x000fe40000011602 */
[----:B------:R-:W-:Y:S02]  /*10f0*/  IADD3 R42, P2, R42, UR16, RZ ;  /* 0x000000102a2a7c10 */ /* 0x000fe4000ff5e0ff */
[C---:B------:R-:W-:Y:S02]  /*1100*/  IADD3.X R45, R2.reuse, UR15, RZ, P1, !PT ;  /* 0x0000000f022d7c10 */ /* 0x040fe40008ffe4ff */
[----:B------:R-:W-:-:S04]  /*1110*/  IADD3.X R43, R2, UR17, RZ, P2, !PT ;  /* 0x00000011022b7c10 */ /* 0x000fc800097fe4ff */
[----:B------:R-:W5:Y:S04]  /*1120*/  LDG.E.64.CONSTANT R44, desc[UR12][R44.64] ;  /* 0x0000000c2c2c7981 */ /* 0x000f68000c1e9b00 */
[----:B------:R-:W5:Y:S01]  /*1130*/  LDG.E.64.CONSTANT R42, desc[UR12][R42.64] ;  /* 0x0000000c2a2a7981 */ /* 0x000f62000c1e9b00 */
[C---:B--2---:R-:W-:Y:S02]  /*1140*/  PRMT R19, R76.reuse, 0x7632, R19 ;  /* 0x000076324c137816 */ /* 0x044fe40000000013 */
[----:B------:R-:W-:Y:S02]  /*1150*/  SHF.L.U32 R0, R76, 0x10, RZ ;  /* 0x000000104c007819 */ /* 0x000fe400000006ff */
[C---:B------:R-:W-:Y:S02]  /*1160*/  PRMT R20, R77.reuse, 0x7632, R20 ;  /* 0x000076324d147816 */ /* 0x040fe40000000014 */
[----:B------:R-:W-:-:S02]  /*1170*/  SHF.L.U32 R2, R77, 0x10, RZ ;  /* 0x000000104d027819 */ /* 0x000fc400000006ff */
[----:B------:R-:W-:Y:S01]  /*1180*/  SHF.L.U32 R23, R19, 0x10, RZ ;  /* 0x0000001013177819 */ /* 0x000fe200000006ff */
[----:B------:R-:W-:Y:S02]  /*1190*/  IMAD.U32 R25, R20, 0x10000, RZ ;  /* 0x0001000014197824 */ /* 0x000fe400078e00ff */
[----:B------:R-:W-:Y:S01]  /*11a0*/  FADD.FTZ R19, RZ, R0 ;  /* 0x00000000ff137221 */ /* 0x000fe20000010000 */
[----:B------:R-:W-:Y:S01]  /*11b0*/  FFMA.FTZ R20, R0, R0, RZ ;  /* 0x0000000000147223 */ /* 0x000fe200000100ff */
[----:B------:R-:W-:Y:S01]  /*11c0*/  FADD.FTZ R22, RZ, R2 ;  /* 0x00000002ff167221 */ /* 0x000fe20000010000 */
[C---:B---3--:R-:W-:Y:S01]  /*11d0*/  SHF.L.U32 R92, R74.reuse, 0x10, RZ ;  /* 0x000000104a5c7819 */ /* 0x048fe200000006ff */
[----:B------:R-:W-:Y:S01]  /*11e0*/  FADD.FTZ R19, R19, R23 ;  /* 0x0000001713137221 */ /* 0x000fe20000010000 */
[----:B------:R-:W-:Y:S01]  /*11f0*/  PRMT R21, R74, 0x7632, R21 ;  /* 0x000076324a157816 */ /* 0x000fe20000000015 */
[----:B------:R-:W-:Y:S01]  /*1200*/  FFMA.FTZ R23, R23, R23, R20 ;  /* 0x0000001717177223 */ /* 0x000fe20000010014 */
[----:B------:R-:W-:-:S02]  /*1210*/  FADD.FTZ R28, R22, R25 ;  /* 0x00000019161c7221 */ /* 0x000fc40000010000 */
[----:B------:R-:W-:Y:S01]  /*1220*/  SHF.L.U32 R22, R21, 0x10, RZ ;  /* 0x0000001015167819 */ /* 0x000fe200000006ff */
[----:B------:R-:W-:Y:S01]  /*1230*/  FADD.FTZ R21, R19, R92 ;  /* 0x0000005c13157221 */ /* 0x000fe20000010000 */
[----:B------:R-:W-:Y:S01]  /*1240*/  FFMA.FTZ R23, R92, R92, R23 ;  /* 0x0000005c5c177223 */ /* 0x000fe20000010017 */
[----:B------:R-:W-:Y:S01]  /*1250*/  FFMA.FTZ R24, R2, R2, RZ ;  /* 0x0000000202187223 */ /* 0x000fe200000100ff */
[C---:B------:R-:W-:Y:S02]  /*1260*/  SHF.L.U32 R19, R75.reuse, 0x10, RZ ;  /* 0x000000104b137819 */ /* 0x040fe400000006ff */
[----:B------:R-:W-:Y:S01]  /*1270*/  PRMT R20, R75, 0x7632, R20 ;  /* 0x000076324b147816 */ /* 0x000fe20000000014 */
[----:B------:R-:W-:Y:S01]  /*1280*/  FFMA.FTZ R26, R22, R22, R23 ;  /* 0x00000016161a7223 */ /* 0x000fe20000010017 */
[----:B------:R-:W-:Y:S01]  /*1290*/  FFMA.FTZ R30, R25, R25, R24 ;  /* 0x00000019191e7223 */ /* 0x000fe20000010018 */
[----:B------:R-:W-:Y:S01]  /*12a0*/  FADD.FTZ R28, R28, R19 ;  /* 0x000000131c1c7221 */ /* 0x000fe20000010000 */
[----:B------:R-:W-:Y:S01]  /*12b0*/  SHF.L.U32 R23, R20, 0x10, RZ ;  /* 0x0000001014177819 */ /* 0x000fe200000006ff */
[----:B------:R-:W-:Y:S01]  /*12c0*/  FADD.FTZ R24, R21, R22 ;  /* 0x0000001615187221 */ /* 0x000fe20000010000 */
[C---:B----4-:R-:W-:Y:S01]  /*12d0*/  SHF.L.U32 R91, R72.reuse, 0x10, RZ ;  /* 0x00000010485b7819 */ /* 0x050fe200000006ff */
[----:B------:R-:W-:Y:S01]  /*12e0*/  FFMA.FTZ R30, R19, R19, R30 ;  /* 0x00000013131e7223 */ /* 0x000fe2000001001e */
[----:B------:R-:W-:Y:S01]  /*12f0*/  PRMT R21, R72, 0x7632, R21 ;  /* 0x0000763248157816 */ /* 0x000fe20000000015 */
[----:B------:R-:W-:Y:S01]  /*1300*/  FADD.FTZ R25, R28, R23 ;  /* 0x000000171c197221 */ /* 0x000fe20000010000 */
[C---:B------:R-:W-:Y:S01]  /*1310*/  PRMT R22, R73.reuse, 0x7632, R22 ;  /* 0x0000763249167816 */ /* 0x040fe20000000016 */
[----:B------:R-:W-:Y:S01]  /*1320*/  IMAD.U32 R20, R73, 0x10000, RZ ;  /* 0x0001000049147824 */ /* 0x000fe200078e00ff */
[----:B------:R-:W-:Y:S01]  /*1330*/  SHF.L.U32 R21, R21, 0x10, RZ ;  /* 0x0000001015157819 */ /* 0x000fe200000006ff */
[----:B------:R-:W-:Y:S01]  /*1340*/  FFMA.FTZ R23, R23, R23, R30 ;  /* 0x0000001717177223 */ /* 0x000fe2000001001e */
[----:B------:R-:W-:Y:S01]  /*1350*/  SHF.L.U32 R28, R22, 0x10, RZ ;  /* 0x00000010161c7819 */ /* 0x000fe200000006ff */
[----:B------:R-:W-:Y:S01]  /*1360*/  FFMA.FTZ R26, R91, R91, R26 ;  /* 0x0000005b5b1a7223 */ /* 0x000fe2000001001a */
[----:B------:R-:W-:Y:S01]  /*1370*/  FADD.FTZ R22, R25, R20 ;  /* 0x0000001419167221 */ /* 0x000fe20000010000 */
[----:B------:R-:W-:Y:S01]  /*1380*/  FADD.FTZ R24, R24, R91 ;  /* 0x0000005b18187221 */ /* 0x000fe20000010000 */
[----:B------:R-:W-:Y:S01]  /*1390*/  FFMA.FTZ R23, R20, R20, R23 ;  /* 0x0000001414177223 */ /* 0x000fe20000010017 */
[----:B------:R-:W-:Y:S01]  /*13a0*/  FFMA.FTZ R27, R21, R21, R26 ;  /* 0x00000015151b7223 */ /* 0x000fe2000001001a */
[----:B------:R-:W-:Y:S01]  /*13b0*/  FADD.FTZ R26, R22, R28 ;  /* 0x0000001c161a7221 */ /* 0x000fe20000010000 */
[----:B------:R-:W-:Y:S01]  /*13c0*/  SHF.L.U32 R90, R70, 0x10, RZ ;  /* 0x00000010465a7819 */ /* 0x000fe200000006ff */
[----:B------:R-:W-:Y:S01]  /*13d0*/  FADD.FTZ R25, R24, R21 ;  /* 0x0000001518197221 */ /* 0x000fe20000010000 */
[----:B------:R-:W-:Y:S01]  /*13e0*/  PRMT R22, R70, 0x7632, R22 ;  /* 0x0000763246167816 */ /* 0x000fe20000000016 */
[----:B------:R-:W-:Y:S01]  /*13f0*/  FFMA.FTZ R28, R28, R28, R23 ;  /* 0x0000001c1c1c7223 */ /* 0x000fe20000010017 */
[----:B------:R-:W-:-:S02]  /*1400*/  SHF.L.U32 R21, R71, 0x10, RZ ;  /* 0x0000001047157819 */ /* 0x000fc400000006ff */
[----:B------:R-:W-:Y:S01]  /*1410*/  PRMT R23, R71, 0x7632, R23 ;  /* 0x0000763247177816 */ /* 0x000fe20000000017 */
[----:B------:R-:W-:Y:S01]  /*1420*/  FADD.FTZ R25, R25, R90 ;  /* 0x0000005a19197221 */ /* 0x000fe20000010000 */
[----:B------:R-:W-:Y:S01]  /*1430*/  SHF.L.U32 R22, R22, 0x10, RZ ;  /* 0x0000001016167819 */ /* 0x000fe200000006ff */
[----:B------:R-:W-:Y:S01]  /*1440*/  FFMA.FTZ R27, R90, R90, R27 ;  /* 0x0000005a5a1b7223 */ /* 0x000fe2000001001b */
[----:B------:R-:W-:Y:S01]  /*1450*/  SHF.L.U32 R29, R23, 0x10, RZ ;  /* 0x00000010171d7819 */ /* 0x000fe200000006ff */
[----:B------:R-:W-:Y:S01]  /*1460*/  FADD.FTZ R23, R26, R21 ;  /* 0x000000151a177221 */ /* 0x000fe20000010000 */
[C---:B------:R-:W-:Y:S01]  /*1470*/  PRMT R24, R68.reuse, 0x7632, R24 ;  /* 0x0000763244187816 */ /* 0x040fe20000000018 */
[----:B------:R-:W-:Y:S01]  /*1480*/  FADD.FTZ R26, R25, R22 ;  /* 0x00000016191a7221 */ /* 0x000fe20000010000 */
[----:B------:R-:W-:Y:S02]  /*1490*/  IMAD.U32 R89, R68, 0x10000, RZ ;  /* 0x0001000044597824 */ /* 0x000fe400078e00ff */
[----:B------:R-:W-:Y:S01]  /*14a0*/  FFMA.FTZ R22, R22, R22, R27 ;  /* 0x0000001616167223 */ /* 0x000fe2000001001b */
[----:B------:R-:W-:Y:S01]  /*14b0*/  FFMA.FTZ R28, R21, R21, R28 ;  /* 0x00000015151c7223 */ /* 0x000fe2000001001c */
[----:B------:R-:W-:Y:S01]  /*14c0*/  SHF.L.U32 R25, R24, 0x10, RZ ;  /* 0x0000001018197819 */ /* 0x000fe200000006ff */
[----:B------:R-:W-:Y:S01]  /*14d0*/  FADD.FTZ R31, R23, R29 ;  /* 0x0000001d171f7221 */ /* 0x000fe20000010000 */
[----:B------:R-:W-:Y:S01]  /*14e0*/  FADD.FTZ R26, R26, R89 ;  /* 0x000000591a1a7221 */ /* 0x000fe20000010000 */
[----:B------:R-:W-:Y:S01]  /*14f0*/  FFMA.FTZ R24, R89, R89, R22 ;  /* 0x0000005959187223 */ /* 0x000fe20000010016 */
[----:B------:R-:W-:-:S02]  /*1500*/  SHF.L.U32 R22, R69, 0x10, RZ ;  /* 0x0000001045167819 */ /* 0x000fc400000006ff */
[----:B------:R-:W-:Y:S01]  /*1510*/  PRMT R23, R69, 0x7632, R23 ;  /* 0x0000763245177816 */ /* 0x000fe20000000017 */
[----:B------:R-:W-:Y:S01]  /*1520*/  FFMA.FTZ R33, R29, R29, R28 ;  /* 0x0000001d1d217223 */ /* 0x000fe2000001001c */
[----:B------:R-:W-:Y:S01]  /*1530*/  FADD.FTZ R27, R26, R25 ;  /* 0x000000191a1b7221 */ /* 0x000fe20000010000 */
[----:B------:R-:W-:Y:S01]  /*1540*/  FADD.FTZ R31, R31, R22 ;  /* 0x000000161f1f7221 */ /* 0x000fe20000010000 */
[----:B------:R-:W-:Y:S01]  /*1550*/  SHF.L.U32 R26, R23, 0x10, RZ ;  /* 0x00000010171a7819 */ /* 0x000fe200000006ff */
[----:B------:R-:W-:Y:S01]  /*1560*/  FFMA.FTZ R33, R22, R22, R33 ;  /* 0x0000001616217223 */ /* 0x000fe20000010021 */
[--C-:B------:R-:W-:Y:S01]  /*1570*/  FFMA.FTZ R29, R25, R25, R24.reuse ;  /* 0x00000019191d7223 */ /* 0x100fe20000010018 */
[C---:B------:R-:W-:Y:S01]  /*1580*/  PRMT R24, R66.reuse, 0x7632, R24 ;  /* 0x0000763242187816 */ /* 0x040fe20000000018 */
[----:B------:R-:W-:Y:S01]  /*1590*/  IMAD.U32 R88, R66, 0x10000, RZ ;  /* 0x0001000042587824 */ /* 0x000fe200078e00ff */
[----:B------:R-:W-:Y:S01]  /*15a0*/  PRMT R25, R67, 0x7632, R25 ;  /* 0x0000763243197816 */ /* 0x000fe20000000019 */
[----:B------:R-:W-:Y:S01]  /*15b0*/  FADD.FTZ R28, R31, R26 ;  /* 0x0000001a1f1c7221 */ /* 0x000fe20000010000 */
[----:B------:R-:W-:Y:S01]  /*15c0*/  SHF.L.U32 R23, R67, 0x10, RZ ;  /* 0x0000001043177819 */ /* 0x000fe200000006ff */
[----:B------:R-:W-:Y:S01]  /*15d0*/  FFMA.FTZ R26, R26, R26, R33 ;  /* 0x0000001a1a1a7223 */ /* 0x000fe20000010021 */
[----:B------:R-:W-:Y:S01]  /*15e0*/  SHF.L.U32 R24, R24, 0x10, RZ ;  /* 0x0000001018187819 */ /* 0x000fe200000006ff */
[----:B------:R-:W-:Y:S01]  /*15f0*/  FADD.FTZ R27, R27, R88 ;  /* 0x000000581b1b7221 */ /* 0x000fe20000010000 */
[----:B------:R-:W-:Y:S01]  /*1600*/  SHF.L.U32 R25, R25, 0x10, RZ ;  /* 0x0000001019197819 */ /* 0x000fe200000006ff */
[----:B------:R-:W-:Y:S01]  /*1610*/  FADD.FTZ R28, R28, R23 ;  /* 0x000000171c1c7221 */ /* 0x000fe20000010000 */
[----:B------:R-:W-:Y:S01]  /*1620*/  FFMA.FTZ R26, R23, R23, R26 ;  /* 0x00000017171a7223 */ /* 0x000fe2000001001a */
[----:B------:R-:W-:Y:S01]  /*1630*/  FFMA.FTZ R29, R88, R88, R29 ;  /* 0x00000058581d7223 */ /* 0x000fe2000001001d */
[----:B------:R-:W-:Y:S01]  /*1640*/  FADD.FTZ R31, R27, R24 ;  /* 0x000000181b1f7221 */ /* 0x000fe20000010000 */
[----:B------:R-:W-:Y:S01]  /*1650*/  FADD.FTZ R32, R28, R25 ;  /* 0x000000191c207221 */ /* 0x000fe20000010000 */
[----:B------:R-:W-:Y:S01]  /*1660*/  FFMA.FTZ R34, R25, R25, R26 ;  /* 0x0000001919227223 */ /* 0x000fe2000001001a */
[----:B------:R-:W-:-:S02]  /*1670*/  PRMT R27, R64, 0x7632, R27 ;  /* 0x00007632401b7816 */ /* 0x000fc4000000001b */
[C---:B------:R-:W-:Y:S02]  /*1680*/  SHF.L.U32 R25, R65.reuse, 0x10, RZ ;  /* 0x0000001041197819 */ /* 0x040fe400000006ff */
[----:B------:R-:W-:Y:S01]  /*1690*/  PRMT R28, R65, 0x7632, R28 ;  /* 0x00007632411c7816 */ /* 0x000fe2000000001c */
[----:B------:R-:W-:Y:S01]  /*16a0*/  FFMA.FTZ R33, R24, R24, R29 ;  /* 0x0000001818217223 */ /* 0x000fe2000001001d */
[----:B------:R-:W-:Y:S01]  /*16b0*/  IMAD.U32 R24, R64, 0x10000, RZ ;  /* 0x0001000040187824 */ /* 0x000fe200078e00ff */
[----:B------:R-:W-:Y:S01]  /*16c0*/  SHF.L.U32 R30, R27, 0x10, RZ ;  /* 0x000000101b1e7819 */ /* 0x000fe200000006ff */
[----:B------:R-:W-:Y:S01]  /*16d0*/  FADD.FTZ R32, R32, R25 ;  /* 0x0000001920207221 */ /* 0x000fe20000010000 */
[----:B------:R-:W-:Y:S01]  /*16e0*/  PRMT R29, R62, 0x7632, R29 ;  /* 0x000076323e1d7816 */ /* 0x000fe2000000001d */
[----:B------:R-:W-:Y:S01]  /*16f0*/  FFMA.FTZ R34, R25, R25, R34 ;  /* 0x0000001919227223 */ /* 0x000fe20000010022 */
[----:B------:R-:W-:Y:S01]  /*1700*/  SHF.L.U32 R27, R28, 0x10, RZ ;  /* 0x000000101c1b7819 */ /* 0x000fe200000006ff */
[----:B------:R-:W-:Y:S01]  /*1710*/  FADD.FTZ R31, R31, R24 ;  /* 0x000000181f1f7221 */ /* 0x000fe20000010000 */
[----:B------:R-:W-:Y:S01]  /*1720*/  FFMA.FTZ R33, R24, R24, R33 ;  /* 0x0000001818217223 */ /* 0x000fe20000010021 */
[----:B------:R-:W-:Y:S01]  /*1730*/  IMAD.U32 R28, R29, 0x10000, RZ ;  /* 0x000100001d1c7824 */ /* 0x000fe200078e00ff */
[----:B------:R-:W-:Y:S01]  /*1740*/  SHF.L.U32 R26, R62, 0x10, RZ ;  /* 0x000000103e1a7819 */ /* 0x000fe200000006ff */
[----:B------:R-:W-:Y:S01]  /*1750*/  FADD.FTZ R32, R32, R27 ;  /* 0x0000001b20207221 */ /* 0x000fe20000010000 */
[----:B------:R-:W-:Y:S01]  /*1760*/  FFMA.FTZ R34, R27, R27, R34 ;  /* 0x0000001b1b227223 */ /* 0x000fe20000010022 */
[----:B------:R-:W-:Y:S01]  /*1770*/  SHF.L.U32 R27, R63, 0x10, RZ ;  /* 0x000000103f1b7819 */ /* 0x000fe200000006ff */
[----:B------:R-:W-:Y:S01]  /*1780*/  FADD.FTZ R31, R31, R30 ;  /* 0x0000001e1f1f7221 */ /* 0x000fe20000010000 */
[----:B------:R-:W-:Y:S01]  /*1790*/  PRMT R29, R63, 0x7632, R29 ;  /* 0x000076323f1d7816 */ /* 0x000fe2000000001d */
[----:B------:R-:W-:-:S02]  /*17a0*/  FFMA.FTZ R33, R30, R30, R33 ;  /* 0x0000001e1e217223 */ /* 0x000fc40000010021 */
[----:B------:R-:W-:Y:S01]  /*17b0*/  FADD.FTZ R31, R31, R26 ;  /* 0x0000001a1f1f7221 */ /* 0x000fe20000010000 */
[----:B------:R-:W-:Y:S01]  /*17c0*/  SHF.L.U32 R29, R29, 0x10, RZ ;  /* 0x000000101d1d7819 */ /* 0x000fe200000006ff */
[----:B------:R-:W-:Y:S01]  /*17d0*/  FFMA.FTZ R33, R26, R26, R33 ;  /* 0x0000001a1a217223 */ /* 0x000fe20000010021 */
[----:B------:R-:W-:Y:S01]  /*17e0*/  FADD.FTZ R32, R32, R27 ;  /* 0x0000001b20207221 */ /* 0x000fe20000010000 */
[----:B------:R-:W-:Y:S01]  /*17f0*/  FFMA.FTZ R34, R27, R27, R34 ;  /* 0x0000001b1b227223 */ /* 0x000fe20000010022 */
[----:B------:R-:W-:Y:S01]  /*1800*/  FADD.FTZ R35, R31, R28 ;  /* 0x0000001c1f237221 */ /* 0x000fe20000010000 */
[----:B------:R-:W-:Y:S01]  /*1810*/  FFMA.FTZ R33, R28, R28, R33 ;  /* 0x0000001c1c217223 */ /* 0x000fe20000010021 */
[----:B------:R-:W-:Y:S01]  /*1820*/  FADD.FTZ R32, R32, R29 ;  /* 0x0000001d20207221 */ /* 0x000fe20000010000 */
[----:B------:R-:W-:Y:S01]  /*1830*/  FFMA.FTZ R34, R29, R29, R34 ;  /* 0x0000001d1d227223 */ /* 0x000fe20000010022 */
[C---:B------:R-:W-:Y:S02]  /*1840*/  SHF.L.U32 R28, R60.reuse, 0x10, RZ ;  /* 0x000000103c1c7819 */ /* 0x040fe400000006ff */
[----:B------:R-:W-:-:S02]  /*1850*/  PRMT R30, R60, 0x7632, R30 ;  /* 0x000076323c1e7816 */ /* 0x000fc4000000001e */
[C---:B------:R-:W-:Y:S02]  /*1860*/  PRMT R31, R61.reuse, 0x7632, R31 ;  /* 0x000076323d1f7816 */ /* 0x040fe4000000001f */
[----:B------:R-:W-:Y:S01]  /*1870*/  SHF.L.U32 R29, R61, 0x10, RZ ;  /* 0x000000103d1d7819 */ /* 0x000fe200000006ff */
[----:B------:R-:W-:Y:S01]  /*1880*/  IMAD.U32 R30, R30, 0x10000, RZ ;  /* 0x000100001e1e7824 */ /* 0x000fe200078e00ff */
[----:B------:R-:W-:Y:S01]  /*1890*/  SHF.L.U32 R31, R31, 0x10, RZ ;  /* 0x000000101f1f7819 */ /* 0x000fe200000006ff */
[----:B------:R-:W-:Y:S01]  /*18a0*/  FADD.FTZ R35, R35, R28 ;  /* 0x0000001c23237221 */ /* 0x000fe20000010000 */
[----:B------:R-:W-:Y:S01]  /*18b0*/  FFMA.FTZ R33, R28, R28, R33 ;  /* 0x0000001c1c217223 */ /* 0x000fe20000010021 */
[----:B------:R-:W-:Y:S01]  /*18c0*/  FADD.FTZ R32, R32, R29 ;  /* 0x0000001d20207221 */ /* 0x000fe20000010000 */
[----:B------:R-:W-:Y:S01]  /*18d0*/  FFMA.FTZ R34, R29, R29, R34 ;  /* 0x0000001d1d227223 */ /* 0x000fe20000010022 */
[----:B------:R-:W-:Y:S01]  /*18e0*/  FADD.FTZ R37, R35, R30 ;  /* 0x0000001e23257221 */ /* 0x000fe20000010000 */
[----:B------:R-:W-:Y:S01]  /*18f0*/  FFMA.FTZ R39, R30, R30, R33 ;  /* 0x0000001e1e277223 */ /* 0x000fe20000010021 */
[----:B------:R-:W-:Y:S01]  /*1900*/  FADD.FTZ R36, R32, R31 ;  /* 0x0000001f20247221 */ /* 0x000fe20000010000 */
[----:B------:R-:W-:Y:S01]  /*1910*/  FFMA.FTZ R38, R31, R31, R34 ;  /* 0x0000001f1f267223 */ /* 0x000fe20000010022 */
[----:B------:R-:W-:-:S02]  /*1920*/  SHF.L.U32 R30, R58, 0x10, RZ ;  /* 0x000000103a1e7819 */ /* 0x000fc400000006ff */
[----:B------:R-:W-:Y:S02]  /*1930*/  PRMT R34, R58, 0x7632, R34 ;  /* 0x000076323a227816 */ /* 0x000fe40000000022 */
[C---:B------:R-:W-:Y:S02]  /*1940*/  SHF.L.U32 R31, R59.reuse, 0x10, RZ ;  /* 0x000000103b1f7819 */ /* 0x040fe400000006ff */
[----:B------:R-:W-:Y:S01]  /*1950*/  PRMT R35, R59, 0x7632, R35 ;  /* 0x000076323b237816 */ /* 0x000fe20000000023 */
[----:B------:R-:W-:Y:S02]  /*1960*/  IMAD.U32 R34, R34, 0x10000, RZ ;  /* 0x0001000022227824 */ /* 0x000fe400078e00ff */
[----:B------:R-:W-:Y:S01]  /*1970*/  FADD.FTZ R37, R37, R30 ;  /* 0x0000001e25257221 */ /* 0x000fe20000010000 */
[----:B------:R-:W-:Y:S01]  /*1980*/  FFMA.FTZ R39, R30, R30, R39 ;  /* 0x0000001e1e277223 */ /* 0x000fe20000010027 */
[----:B------:R-:W-:Y:S01]  /*1990*/  SHF.L.U32 R35, R35, 0x10, RZ ;  /* 0x0000001023237819 */ /* 0x000fe200000006ff */
[----:B------:R-:W-:Y:S01]  /*19a0*/  FADD.FTZ R36, R36, R31 ;  /* 0x0000001f24247221 */ /* 0x000fe20000010000 */
[----:B------:R-:W-:Y:S01]  /*19b0*/  FFMA.FTZ R38, R31, R31, R38 ;  /* 0x0000001f1f267223 */ /* 0x000fe20000010026 */
[----:B------:R-:W-:Y:S01]  /*19c0*/  PRMT R33, R56, 0x7632, R33 ;  /* 0x0000763238217816 */ /* 0x000fe20000000021 */
[----:B------:R-:W-:Y:S01]  /*19d0*/  FADD.FTZ R37, R37, R34 ;  /* 0x0000002225257221 */ /* 0x000fe20000010000 */
[----:B------:R-:W-:Y:S01]  /*19e0*/  FFMA.FTZ R39, R34, R34, R39 ;  /* 0x0000002222277223 */ /* 0x000fe20000010027 */
[----:B------:R-:W-:Y:S01]  /*19f0*/  FADD.FTZ R36, R36, R35 ;  /* 0x0000002324247221 */ /* 0x000fe20000010000 */
[----:B------:R-:W-:Y:S01]  /*1a00*/  FFMA.FTZ R38, R35, R35, R38 ;  /* 0x0000002323267223 */ /* 0x000fe20000010026 */
[----:B------:R-:W-:-:S02]  /*1a10*/  SHF.L.U32 R32, R56, 0x10, RZ ;  /* 0x0000001038207819 */ /* 0x000fc400000006ff */
[----:B------:R-:W-:Y:S02]  /*1a20*/  SHF.L.U32 R34, R33, 0x10, RZ ;  /* 0x0000001021227819 */ /* 0x000fe400000006ff */
[C---:B------:R-:W-:Y:S02]  /*1a30*/  PRMT R35, R57.reuse, 0x7632, R35 ;  /* 0x0000763239237816 */ /* 0x040fe40000000023 */
[----:B------:R-:W-:Y:S01]  /*1a40*/  SHF.L.U32 R33, R57, 0x10, RZ ;  /* 0x0000001039217819 */ /* 0x000fe200000006ff */
[----:B------:R-:W-:Y:S01]  /*1a50*/  FADD.FTZ R37, R37, R32 ;  /* 0x0000002025257221 */ /* 0x000fe20000010000 */
[----:B------:R-:W-:Y:S01]  /*1a60*/  FFMA.FTZ R39, R32, R32, R39 ;  /* 0x0000002020277223 */ /* 0x000fe20000010027 */
[----:B------:R-:W-:Y:S02]  /*1a70*/  IMAD.U32 R41, R35, 0x10000, RZ ;  /* 0x0001000023297824 */ /* 0x000fe400078e00ff */
[----:B------:R-:W-:Y:S01]  /*1a80*/  FADD.FTZ R35, R36, R33 ;  /* 0x0000002124237221 */ /* 0x000fe20000010000 */
[----:B------:R-:W-:Y:S01]  /*1a90*/  FFMA.FTZ R40, R33, R33, R38 ;  /* 0x0000002121287223 */ /* 0x000fe20000010026 */
[----:B------:R-:W-:Y:S01]  /*1aa0*/  FADD.FTZ R37, R37, R34 ;  /* 0x0000002225257221 */ /* 0x000fe20000010000 */
[----:B------:R-:W-:Y:S01]  /*1ab0*/  FFMA.FTZ R39, R34, R34, R39 ;  /* 0x0000002222277223 */ /* 0x000fe20000010027 */
[C---:B------:R-:W-:Y:S01]  /*1ac0*/  SHF.L.U32 R34, R54.reuse, 0x10, RZ ;  /* 0x0000001036227819 */ /* 0x040fe200000006ff */
[----:B------:R-:W-:Y:S01]  /*1ad0*/  FADD.FTZ R78, R35, R41 ;  /* 0x00000029234e7221 */ /* 0x000fe20000010000 */
[----:B------:R-:W-:Y:S01]  /*1ae0*/  PRMT R36, R54, 0x7632, R36 ;  /* 0x0000763236247816 */ /* 0x000fe20000000024 */
[----:B------:R-:W-:Y:S01]  /*1af0*/  FFMA.FTZ R80, R41, R41, R40 ;  /* 0x0000002929507223 */ /* 0x000fe20000010028 */
[----:B------:R-:W-:-:S02]  /*1b00*/  PRMT R38, R55, 0x7632, R38 ;  /* 0x0000763237267816 */ /* 0x000fc40000000026 */
[----:B------:R-:W-:Y:S01]  /*1b10*/  SHF.L.U32 R35, R55, 0x10, RZ ;  /* 0x0000001037237819 */ /* 0x000fe200000006ff */
        /* <DEDUP_REMOVED lines=9> */
[----:B------:R-:W-:Y:S01]  /*1bb0*/  FFMA.FTZ R80, R36, R36, R81 ;  /* 0x0000002424507223 */ /* 0x000fe20000010051 */
[----:B------:R-:W-:-:S02]  /*1bc0*/  SHF.L.U32 R36, R52, 0x10, RZ ;  /* 0x0000001034247819 */ /* 0x000fc400000006ff */
[----:B------:R-:W-:Y:S01]  /*1bd0*/  PRMT R78, R52, 0x7632, R78 ;  /* 0x00007632344e7816 */ /* 0x000fe2000000004e */
[C---:B------:R-:W-:Y:S01]  /*1be0*/  IMAD.U32 R37, R53.reuse, 0x10000, RZ ;  /* 0x0001000035257824 */ /* 0x040fe200078e00ff */
        /* <DEDUP_REMOVED lines=12> */
[----:B------:R-:W-:-:S03]  /*1cb0*/  PRMT R79, R50, 0x7632, R79 ;  /* 0x00007632324f7816 */ /* 0x000fc6000000004f */
[----:B------:R-:W-:Y:S01]  /*1cc0*/  FADD.FTZ R39, R39, R38 ;  /* 0x0000002627277221 */ /* 0x000fe20000010000 */
[----:B------:R-:W-:Y:S01]  /*1cd0*/  SHF.L.U32 R80, R79, 0x10, RZ ;  /* 0x000000104f507819 */ /* 0x000fe200000006ff */
[----:B------:R-:W-:-:S04]  /*1ce0*/  FFMA.FTZ R79, R38, R38, R41 ;  /* 0x00000026264f7223 */ /* 0x000fc80000010029 */
[--C-:B------:R-:W-:Y:S01]  /*1cf0*/  FADD.FTZ R41, R39, R80.reuse ;  /* 0x0000005027297221 */ /* 0x100fe20000010000 */
[----:B------:R-:W-:Y:S01]  /*1d00*/  FFMA.FTZ R79, R80, R80, R79 ;  /* 0x00000050504f7223 */ /* 0x000fe2000001004f */
[C---:B------:R-:W-:Y:S01]  /*1d10*/  PRMT R80, R51.reuse, 0x7632, R80 ;  /* 0x0000763233507816 */ /* 0x040fe20000000050 */
[----:B------:R-:W-:-:S03]  /*1d20*/  IMAD.U32 R39, R51, 0x10000, RZ ;  /* 0x0001000033277824 */ /* 0x000fc600078e00ff */
[----:B------:R-:W-:Y:S01]  /*1d30*/  SHF.L.U32 R81, R80, 0x10, RZ ;  /* 0x0000001050517819 */ /* 0x000fe200000006ff */
[----:B------:R-:W-:Y:S01]  /*1d40*/  FADD.FTZ R40, R40, R39 ;  /* 0x0000002728287221 */ /* 0x000fe20000010000 */
[----:B------:R-:W-:-:S03]  /*1d50*/  FFMA.FTZ R80, R39, R39, R78 ;  /* 0x0000002727507223 */ /* 0x000fc6000001004e */
[--C-:B------:R-:W-:Y:S01]  /*1d60*/  FADD.FTZ R78, R40, R81.reuse ;  /* 0x00000051284e7221 */ /* 0x100fe20000010000 */
[----:B------:R-:W-:Y:S01]  /*1d70*/  FFMA.FTZ R80, R81, R81, R80 ;  /* 0x0000005151507223 */ /* 0x000fe20000010050 */
[C---:B------:R-:W-:Y:S02]  /*1d80*/  SHF.L.U32 R40, R48.reuse, 0x10, RZ ;  /* 0x0000001030287819 */ /* 0x040fe400000006ff */
[----:B------:R-:W-:-:S03]  /*1d90*/  PRMT R81, R48, 0x7632, R81 ;  /* 0x0000763230517816 */ /* 0x000fc60000000051 */
[----:B------:R-:W-:Y:S01]  /*1da0*/  FADD.FTZ R82, R41, R40 ;  /* 0x0000002829527221 */ /* 0x000fe20000010000 */
[----:B------:R-:W-:Y:S01]  /*1db0*/  SHF.L.U32 R81, R81, 0x10, RZ ;  /* 0x0000001051517819 */ /* 0x000fe200000006ff */
[----:B------:R-:W-:Y:S01]  /*1dc0*/  FFMA.FTZ R84, R40, R40, R79 ;  /* 0x0000002828547223 */ /* 0x000fe2000001004f */
[----:B------:R-:W-:-:S03]  /*1dd0*/  SHF.L.U32 R41, R49, 0x10, RZ ;  /* 0x0000001031297819 */ /* 0x000fc600000006ff */
[--C-:B------:R-:W-:Y:S01]  /*1de0*/  FADD.FTZ R83, R82, R81.reuse ;  /* 0x0000005152537221 */ /* 0x100fe20000010000 */
[----:B------:R-:W-:Y:S01]  /*1df0*/  FFMA.FTZ R79, R81, R81, R84 ;  /* 0x00000051514f7223 */ /* 0x000fe20000010054 */
[----:B------:R-:W-:Y:S01]  /*1e00*/  PRMT R81, R49, 0x7632, R81 ;  /* 0x0000763231517816 */ /* 0x000fe20000000051 */
[----:B------:R-:W-:Y:S01]  /*1e10*/  FADD.FTZ R78, R78, R41 ;  /* 0x000000294e4e7221 */ /* 0x000fe20000010000 */
[----:B------:R-:W-:-:S03]  /*1e20*/  FFMA.FTZ R80, R41, R41, R80 ;  /* 0x0000002929507223 */ /* 0x000fc60000010050 */
[----:B------:R-:W-:Y:S01]  /*1e30*/  IMAD.U32 R81, R81, 0x10000, RZ ;  /* 0x0001000051517824 */ /* 0x000fe200078e00ff */
[----:B------:R-:W-:-:S03]  /*1e40*/  SHF.L.U32 R86, R46, 0x10, RZ ;  /* 0x000000102e567819 */ /* 0x000fc600000006ff */
[----:B------:R-:W-:Y:S01]  /*1e50*/  FADD.FTZ R82, R78, R81 ;  /* 0x000000514e527221 */ /* 0x000fe20000010000 */
[----:B------:R-:W-:Y:S01]  /*1e60*/  FFMA.FTZ R81, R81, R81, R80 ;  /* 0x0000005151517223 */ /* 0x000fe20000010050 */
[----:B------:R-:W-:Y:S02]  /*1e70*/  PRMT R78, R46, 0x7632, R78 ;  /* 0x000076322e4e7816 */ /* 0x000fe4000000004e */
[C---:B------:R-:W-:Y:S02]  /*1e80*/  SHF.L.U32 R87, R47.reuse, 0x10, RZ ;  /* 0x000000102f577819 */ /* 0x040fe400000006ff */
[----:B------:R-:W-:Y:S01]  /*1e90*/  PRMT R80, R47, 0x7632, R80 ;  /* 0x000076322f507816 */ /* 0x000fe20000000050 */
[----:B------:R-:W-:Y:S01]  /*1ea0*/  FFMA.FTZ R79, R86, R86, R79 ;  /* 0x00000056564f7223 */ /* 0x000fe2000001004f */
[----:B------:R-:W-:Y:S01]  /*1eb0*/  SHF.L.U32 R78, R78, 0x10, RZ ;  /* 0x000000104e4e7819 */ /* 0x000fe200000006ff */
[----:B------:R-:W-:Y:S01]  /*1ec0*/  FFMA.FTZ R81, R87, R87, R81 ;  /* 0x0000005757517223 */ /* 0x000fe20000010051 */
[----:B------:R-:W-:-:S02]  /*1ed0*/  SHF.L.U32 R80, R80, 0x10, RZ ;  /* 0x0000001050507819 */ /* 0x000fc400000006ff */
[----:B------:R-:W-:Y:S01]  /*1ee0*/  ISETP.GT.U32.AND P2, PT, R109, 0x3f, PT ;  /* 0x0000003f6d00780c */ /* 0x000fe20003f44070 */
[----:B------:R-:W-:Y:S01]  /*1ef0*/  FADD.FTZ R83, R83, R86 ;  /* 0x0000005653537221 */ /* 0x000fe20000010000 */
[----:B------:R-:W-:Y:S01]  /*1f00*/  FADD.FTZ R82, R82, R87 ;  /* 0x0000005752527221 */ /* 0x000fe20000010000 */
[----:B------:R-:W-:Y:S01]  /*1f10*/  FFMA.FTZ R79, R78, R78, R79 ;  /* 0x0000004e4e4f7223 */ /* 0x000fe2000001004f */
[----:B------:R-:W-:Y:S01]  /*1f20*/  FFMA.FTZ R81, R80, R80, R81 ;  /* 0x0000005050517223 */ /* 0x000fe20000010051 */
[----:B------:R-:W-:Y:S01]  /*1f30*/  FADD.FTZ R78, R83, R78 ;  /* 0x0000004e534e7221 */ /* 0x000fe20000010000 */
[----:B------:R-:W-:Y:S01]  /*1f40*/  FADD.FTZ R80, R82, R80 ;  /* 0x0000005052507221 */ /* 0x000fe20000010000 */
[----:B------:R-:W-:Y:S03]  /*1f50*/  BSSY B0, `(.L_x_1458) ;  /* 0x0000038000007945 */ /* 0x000fe60003800000 */
[----:B------:R-:W-:Y:S04]  /*1f60*/  STS.64 [R112], R78 ;  /* 0x0000004e70007388 */ /* 0x000fe80000000a00 */
[----:B------:R0:W-:Y:S01]  /*1f70*/  STS.64 [R112+0x1680], R80 ;  /* 0x0016805070007388 */ /* 0x0001e20000000a00 */
[----:B------:R-:W-:Y:S01]  /*1f80*/  BAR.SYNC.DEFER_BLOCKING 0x0 ;  /* 0x0000000000007b1d */ /* 0x000fe20000010000 */
[----:B------:R-:W-:-:S02]  /*1f90*/  LOP3.LUT P1, RZ, R109, 0xffffffc1, RZ, 0xc0, !PT ;  /* 0xffffffc16dff7812 */ /* 0x000fc4000782c0ff */
[----:B0-----:R-:W-:-:S03]  /*1fa0*/  CS2R R80, SRZ ;  /* 0x0000000000507805 */ /* 0x001fc6000001ff00 */
[----:B------:R-:W-:Y:S08]  /*1fb0*/  @P2 BRA `(.L_x_1459) ;  /* 0x0000000000c42947 */ /* 0x000ff00003800000 */
[----:B------:R-:W2:Y:S04]  /*1fc0*/  LDL R84, [R1+0xc] ;  /* 0x00000c0001547983 */ /* 0x000ea80000100800 */
[----:B------:R-:W3:Y:S04]  /*1fd0*/  LDL R111, [R1+0x8] ;  /* 0x00000800016f7983 */ /* 0x000ee80000100800 */
[----:B------:R-:W4:Y:S04]  /*1fe0*/  LDL R110, [R1+0x4] ;  /* 0x00000400016e7983 */ /* 0x000f280000100800 */
[----:B------:R-:W4:Y:S04]  /*1ff0*/  LDL R85, [R1] ;  /* 0x0000000001557983 */ /* 0x000f280000100800 */
[----:B--2---:R-:W0:Y:S04]  /*2000*/  LDS.64 R78, [R84] ;  /* 0x00000000544e7984 */ /* 0x004e280000000a00 */
[----:B---3--:R-:W1:Y:S01]  /*2010*/  LDS.64 R80, [R111] ;  /* 0x000000006f507984 */ /* 0x008e620000000a00 */
[----:B0-----:R-:W-:Y:S01]  /*2020*/  FADD.FTZ R78, RZ, R78 ;  /* 0x0000004eff4e7221 */ /* 0x001fe20000010000 */
[----:B------:R-:W-:-:S03]  /*2030*/  FADD.FTZ R79, RZ, R79 ;  /* 0x0000004fff4f7221 */ /* 0x000fc60000010000 */
[----:B-1----:R-:W-:Y:S01]  /*2040*/  FADD.FTZ R80, R78, R80 ;  /* 0x000000504e507221 */ /* 0x002fe20000010000 */
[----:B------:R-:W-:Y:S02]  /*2050*/  FADD.FTZ R81, R79, R81 ;  /* 0x000000514f517221 */ /* 0x000fe40000010000 */
[----:B----4-:R-:W0:Y:S02]  /*2060*/  LDS.64 R78, [R110] ;  /* 0x000000006e4e7984 */ /* 0x010e240000000a00 */
[----:B0-----:R-:W-:Y:S01]  /*2070*/  FADD.FTZ R80, R80, R78 ;  /* 0x0000004e50507221 */ /* 0x001fe20000010000 */
[----:B------:R-:W-:Y:S02]  /*2080*/  FADD.FTZ R81, R81, R79 ;  /* 0x0000004f51517221 */ /* 0x000fe40000010000 */
[----:B------:R-:W0:Y:S02]  /*2090*/  LDS.64 R78, [R85] ;  /* 0x00000000554e7984 */ /* 0x000e240000000a00 */
        /* <DEDUP_REMOVED lines=34> */
[----:B------:R-:W-:-:S07]  /*22c0*/  FADD.FTZ R81, R81, R79 ;  /* 0x0000004f51517221 */ /* 0x000fce0000010000 */
.L_x_1459:
[----:B------:R-:W-:Y:S05]  /*22d0*/  BSYNC B0 ;  /* 0x0000000000007941 */ /* 0x000fea0003800000 */
.L_x_1458:
[----:B------:R-:W0:Y:S01]  /*22e0*/  S2R R82, SR_TID.X ;  /* 0x0000000000527919 */ /* 0x000e220000002100 */
[----:B------:R-:W1:Y:S01]  /*22f0*/  @!P1 LDC R78, c[0x0][0x10] ;  /* 0x00000400ff4e9b82 */ /* 0x000e620000000800 */
[----:B------:R-:W-:Y:S01]  /*2300*/  ISETP.NE.AND P2, PT, R109, RZ, PT ;  /* 0x000000ff6d00720c */ /* 0x000fe20003f45270 */
[----:B------:R-:W2:Y:S01]  /*2310*/  S2R R111, SR_CTAID.X ;  /* 0x00000000006f7919 */ /* 0x000ea20000002500 */
[----:B------:R-:W1:Y:S05]  /*2320*/  S2R R79, SR_CTAID.Y ;  /* 0x00000000004f7919 */ /* 0x000e6a0000002600 */
[----:B------:R-:W3:Y:S01]  /*2330*/  @!P1 LDC.64 R84, c[0x0][0x248] ;  /* 0x00009200ff549b82 */ /* 0x000ee20000000a00 */
[----:B------:R-:W4:Y:S01]  /*2340*/  SHFL.BFLY PT, R83, R80, 0x1, 0x1f ;  /* 0x0c201f0050537f89 */ /* 0x000f2200000e0000 */
[----:B0-----:R-:W-:-:S03]  /*2350*/  SHF.R.U32.HI R110, RZ, 0x1, R82 ;  /* 0x00000001ff6e7819 */ /* 0x001fc60000011652 */
[----:B------:R-:W0:Y:S01]  /*2360*/  SHFL.BFLY PT, R82, R81, 0x1, 0x1f ;  /* 0x0c201f0051527f89 */ /* 0x000e2200000e0000 */
[----:B--2---:R-:W-:Y:S01]  /*2370*/  LOP3.LUT R111, R111, 0x1f, RZ, 0xc0, !PT ;  /* 0x0000001f6f6f7812 */ /* 0x004fe200078ec0ff */
[----:B------:R-:W-:Y:S02]  /*2380*/  IMAD.SHL.U32 R110, R110, 0x20, RZ ;  /* 0x000000206e6e7824 */ /* 0x000fe400078e00ff */
[----:B----4-:R-:W-:Y:S01]  /*2390*/  FADD.FTZ R80, R83, R80 ;  /* 0x0000005053507221 */ /* 0x010fe20000010000 */
[----:B-1----:R-:W-:Y:S02]  /*23a0*/  @!P1 IMAD R78, R78, UR4, R79 ;  /* 0x000000044e4e9c24 */ /* 0x002fe4000f8e024f */
[----:B------:R-:W-:-:S04]  /*23b0*/  LOP3.LUT R110, R110, 0xffffffe0, R111, 0xe2, !PT ;  /* 0xffffffe06e6e7812 */ /* 0x000fc800078ee26f */
[----:B------:R-:W-:-:S04]  /*23c0*/  @!P1 LEA R78, R78, R110, 0xa ;  /* 0x0000006e4e4e9211 */ /* 0x000fc800078e50ff */
[----:B------:R-:W-:-:S05]  /*23d0*/  @!P1 SHF.L.U32 R78, R78, 0x1, RZ ;  /* 0x000000014e4e9819 */ /* 0x000fca00000006ff */
[----:B---3--:R-:W-:-:S04]  /*23e0*/  @!P1 IMAD.WIDE.U32 R78, R78, 0x4, R84 ;  /* 0x000000044e4e9825 */ /* 0x008fc800078e0054 */
[----:B0-----:R-:W-:-:S05]  /*23f0*/  FADD.FTZ R81, R82, R81 ;  /* 0x0000005152517221 */ /* 0x001fca0000010000 */
[----:B------:R0:W-:Y:S01]  /*2400*/  @!P1 STG.E.64 desc[UR12][R78.64], R80 ;  /* 0x000000504e009986 */ /* 0x0001e2000c101b0c */
[----:B------:R-:W-:Y:S01]  /*2410*/  BAR.SYNC.DEFER_BLOCKING 0x0 ;  /* 0x0000000000007b1d */ /* 0x000fe20000010000 */
[----:B------:R-:W-:-:S05]  /*2420*/  ISETP.GT.U32.AND P1, PT, R109, 0xff, PT ;  /* 0x000000ff6d00780c */ /* 0x000fca0003f24070 */
[----:B------:R-:W-:Y:S08]  /*2430*/  @P2 BRA `(.L_x_1460) ;  /* 0x0000000000702947 */ /* 0x000ff00003800000 */
[----:B0-----:R-:W0:Y:S01]  /*2440*/  S2R R78, SR_LANEID ;  /* 0x00000000004e7919 */ /* 0x001e220000000000 */
[----:B------:R-:W-:Y:S01]  /*2450*/  VOTEU.ANY UR14, UPT, PT ;  /* 0x00000000000e7886 */ /* 0x000fe200038e0100 */
[----:B------:R-:W-:Y:S01]  /*2460*/  UISETP.NE.AND UP0, UPT, UR18, URZ, UPT ;  /* 0x0000003f1200728c */ /* 0x000fe2000bf05270 */
[----:B------:R-:W0:Y:S01]  /*2470*/  FLO.U32 R81, UR14 ;  /* 0x0000000e00517d00 */ /* 0x000e2200080e0000 */
[----:B------:R-:W-:Y:S01]  /*2480*/  UMOV UR9, 0x7fffffe1 ;  /* 0x7fffffe100097882 */ /* 0x000fe20000000000 */
[----:B------:R-:W-:Y:S01]  /*2490*/  MOV R79, UR7 ;  /* 0x00000007004f7c02 */ /* 0x000fe20008000f00 */
[----:B------:R-:W-:Y:S01]  /*24a0*/  USEL UR9, UR9, 0x1, !UP0 ;  /* 0x0000000109097887 */ /* 0x000fe2000c000000 */
[----:B0-----:R-:W-:-:S04]  /*24b0*/  ISETP.EQ.U32.AND P2, PT, R81, R78, PT ;  /* 0x0000004e5100720c */ /* 0x001fc80003f42070 */
[----:B------:R-:W0:Y:S02]  /*24c0*/  POPC R78, UR14 ;  /* 0x0000000e004e7d09 */ /* 0x000e240008000000 */
[----:B0-----:R-:W-:Y:S01]  /*24d0*/  IMAD R83, R78, UR9, RZ ;  /* 0x000000094e537c24 */ /* 0x001fe2000f8e02ff */
[----:B------:R-:W-:-:S06]  /*24e0*/  MOV R78, UR6 ;  /* 0x00000006004e7c02 */ /* 0x000fcc0008000f00 */
        /* <DEDUP_REMOVED lines=9> */
.L_x_1461:
[----:B------:R-:W-:Y:S01]  /*2580*/  MOV R79, UR7 ;  /* 0x00000007004f7c02 */ /* 0x000fe20008000f00 */
[----:B------:R-:W-:-:S05]  /*2590*/  IMAD.U32 R78, RZ, RZ, UR6 ;  /* 0x00000006ff4e7e24 */ /* 0x000fca000f8e00ff */
[----:B------:R-:W2:Y:S04]  /*25a0*/  LD.E.STRONG.GPU R79, desc[UR12][R78.64] ;  /* 0x0000000c4e4f7980 */ /* 0x000ea8000c10f900 */
[----:B--2---:R-:W-:Y:S01]  /*25b0*/  CCTL.IVALL ;  /* 0x00000000ff00798f */ /* 0x004fe20002000000 */
[----:B------:R-:W-:Y:S05]  /*25c0*/  YIELD ;  /* 0x0000000000007946 */ /* 0x000fea0003800000 */
[----:B------:R-:W-:-:S04]  /*25d0*/  LOP3.LUT R81, R79, R80, RZ, 0x3c, !PT ;  /* 0x000000504f517212 */ /* 0x000fc800078e3cff */
[----:B------:R-:W-:-:S13]  /*25e0*/  ISETP.GT.AND P2, PT, R81, -0x1, PT ;  /* 0xffffffff5100780c */ /* 0x000fda0003f44270 */
[----:B------:R-:W-:Y:S05]  /*25f0*/  @P2 BRA `(.L_x_1461) ;  /* 0xfffffffc00e02947 */ /* 0x000fea000383ffff */
.L_x_1460:
[----:B------:R-:W-:Y:S05]  /*2600*/  WARPSYNC.ALL ;  /* 0x0000000000007948 */ /* 0x000fea0003800000 */
[----:B------:R-:W-:Y:S01]  /*2610*/  BAR.SYNC.DEFER_BLOCKING 0x0 ;  /* 0x0000000000007b1d */ /* 0x000fe20000010000 */
[----:B0-----:R-:W-:Y:S01]  /*2620*/  HFMA2.MMA R80, -RZ, RZ, 0, 0 ;  /* 0x00000000ff507435 */ /* 0x001fe200000001ff */
[----:B------:R-:W-:-:S04]  /*2630*/  MOV R78, RZ ;  /* 0x000000ff004e7202 */ /* 0x000fc80000000f00 */
[----:B------:R-:W-:Y:S04]  /*2640*/  BSSY B0, `(.L_x_1462) ;  /* 0x0000020000007945 */ /* 0x000fe80003800000 */
[----:B------:R-:W-:Y:S05]  /*2650*/  @P1 BRA `(.L_x_1463) ;  /* 0x0000000000781947 */ /* 0x000fea0003800000 */
[----:B------:R-:W0:Y:S01]  /*2660*/  S2R R81, SR_TID.X ;  /* 0x0000000000517919 */ /* 0x000e220000002100 */
[----:B------:R-:W-:Y:S01]  /*2670*/  ULDC UR9, c[0x0][0x10] ;  /* 0x0000040000097ab9 */ /* 0x000fe20000000800 */
[----:B------:R-:W1:Y:S01]  /*2680*/  LDC.64 R110, c[0x0][0x248] ;  /* 0x00009200ff6e7b82 */ /* 0x000e620000000a00 */
[----:B------:R-:W-:-:S06]  /*2690*/  UIMAD UR9, UR9, UR4, UR10 ;  /* 0x00000004090972a4 */ /* 0x000fcc000f8e020a */
[----:B------:R-:W-:Y:S01]  /*26a0*/  IMAD.U32 R79, RZ, RZ, UR9 ;  /* 0x00000009ff4f7e24 */ /* 0x000fe2000f8e00ff */
[----:B0-----:R-:W-:-:S04]  /*26b0*/  SHF.L.U32 R78, R81, 0x2, RZ ;  /* 0x00000002514e7819 */ /* 0x001fc800000006ff */
[----:B------:R-:W-:-:S04]  /*26c0*/  LOP3.LUT R78, R78, 0x7fffffe0, RZ, 0xc0, !PT ;  /* 0x7fffffe04e4e7812 */ /* 0x000fc800078ec0ff */
[----:B------:R-:W-:Y:S02]  /*26d0*/  LEA R78, R79, R78, 0xa ;  /* 0x0000004e4f4e7211 */ /* 0x000fe400078e50ff */
[----:B------:R-:W-:-:S04]  /*26e0*/  LOP3.LUT R79, R81, 0x7, RZ, 0xc0, !PT ;  /* 0x00000007514f7812 */ /* 0x000fc800078ec0ff */
        /* <DEDUP_REMOVED lines=8> */
[----:B------:R-:W3:Y:S01]  /*2770*/  LDG.E.64 R80, desc[UR12][R80.64] ;  /* 0x0000000c50507981 */ /* 0x000ee2000c1e1b00 */
        /* <DEDUP_REMOVED lines=11> */
[----:B------:R-:W-:-:S07]  /*2830*/  FADD.FTZ R78, R85, R78 ;  /* 0x0000004e554e7221 */ /* 0x000fce0000010000 */
.L_x_1463:
[----:B------:R-:W-:Y:S05]  /*2840*/  BSYNC B0 ;  /* 0x0000000000007941 */ /* 0x000fea0003800000 */
.L_x_1462:
[----:B------:R-:W0:Y:S01]  /*2850*/  SHFL.BFLY PT, R79, R80, 0x4, 0x1f ;  /* 0x0c801f00504f7f89 */ /* 0x000e2200000e0000 */
[----:B------:R-:W-:Y:S01]  /*2860*/  PRMT R109, R77, 0x7632, R109 ;  /* 0x000076324d6d7816 */ /* 0x000fe2000000006d */
[----:B------:R-:W-:Y:S01]  /*2870*/  BSSY B0, `(.L_x_1464) ;  /* 0x0000046000007945 */ /* 0x000fe20003800000 */
[----:B------:R-:W-:Y:S01]  /*2880*/  PRMT R77, R62, 0x7632, R77 ;  /* 0x000076323e4d7816 */ /* 0x000fe2000000004d */
[----:B------:R-:W1:Y:S01]  /*2890*/  SHFL.BFLY PT, R81, R78, 0x4, 0x1f ;  /* 0x0c801f004e517f89 */ /* 0x000e6200000e0000 */
[----:B------:R-:W-:Y:S02]  /*28a0*/  PRMT R62, R54, 0x7632, R62 ;  /* 0x00007632363e7816 */ /* 0x000fe4000000003e */
[----:B------:R-:W-:Y:S01]  /*28b0*/  PRMT R74, R74, 0x7632, R74 ;  /* 0x000076324a4a7816 */ /* 0x000fe2000000004a */
[----:B------:R-:W2:Y:S01]  /*28c0*/  S2R R111, SR_TID.X ;  /* 0x00000000006f7919 */ /* 0x000ea20000002100 */
[----:B------:R-:W-:Y:S02]  /*28d0*/  PRMT R75, R75, 0x7632, R75 ;  /* 0x000076324b4b7816 */ /* 0x000fe4000000004b */
[----:B------:R-:W-:-:S02]  /*28e0*/  PRMT R72, R72, 0x7632, R72 ;  /* 0x0000763248487816 */ /* 0x000fc40000000048 */
[----:B------:R-:W-:Y:S02]  /*28f0*/  PRMT R70, R70, 0x7632, R70 ;  /* 0x0000763246467816 */ /* 0x000fe40000000046 */
[----:B------:R-:W-:Y:S02]  /*2900*/  PRMT R71, R71, 0x7632, R71 ;  /* 0x0000763247477816 */ /* 0x000fe40000000047 */
[----:B------:R-:W-:Y:S02]  /*2910*/  PRMT R69, R69, 0x7632, R69 ;  /* 0x0000763245457816 */ /* 0x000fe40000000045 */
[----:B------:R-:W-:Y:S02]  /*2920*/  PRMT R66, R66, 0x7632, R66 ;  /* 0x0000763242427816 */ /* 0x000fe40000000042 */
[----:B------:R-:W-:Y:S01]  /*2930*/  PRMT R54, R46, 0x7632, R54 ;  /* 0x000076322e367816 */ /* 0x000fe20000000036 */
[----:B0-----:R-:W-:Y:S01]  /*2940*/  FADD.FTZ R79, R79, R80 ;  /* 0x000000504f4f7221 */ /* 0x001fe20000010000 */
[----:B-1----:R-:W-:-:S04]  /*2950*/  FADD.FTZ R82, R81, R78 ;  /* 0x0000004e51527221 */ /* 0x002fc80000010000 */
[----:B------:R-:W0:Y:S04]  /*2960*/  SHFL.BFLY PT, R84, R79, 0x2, 0x1f ;  /* 0x0c401f004f547f89 */ /* 0x000e2800000e0000 */
[----:B------:R-:W1:Y:S01]  /*2970*/  SHFL.BFLY PT, R83, R82, 0x2, 0x1f ;  /* 0x0c401f0052537f89 */ /* 0x000e6200000e0000 */
[----:B--2---:R-:W-:Y:S01]  /*2980*/  LOP3.LUT P1, RZ, R111, 0xffffff07, RZ, 0xc0, !PT ;  /* 0xffffff076fff7812 */ /* 0x004fe2000782c0ff */
[----:B0-----:R-:W-:Y:S01]  /*2990*/  FADD.FTZ R81, R79, R84 ;  /* 0x000000544f517221 */ /* 0x001fe20000010000 */
[----:B-1----:R-:W-:-:S04]  /*29a0*/  FADD.FTZ R83, R82, R83 ;  /* 0x0000005352537221 */ /* 0x002fc80000010000 */
[----:B------:R-:W0:Y:S07]  /*29b0*/  SHFL.BFLY PT, R110, R81, 0x1, 0x1f ;  /* 0x0c201f00516e7f89 */ /* 0x000e2e00000e0000 */
[----:B------:R-:W-:Y:S01]  /*29c0*/  @!P1 LOP3.LUT R82, R111, 0xfffffff8, RZ, 0xc0, !PT ;  /* 0xfffffff86f529812 */ /* 0x000fe200078ec0ff */
[----:B------:R-:W1:Y:S01]  /*29d0*/  SHFL.BFLY PT, R84, R83, 0x1, 0x1f ;  /* 0x0c201f0053547f89 */ /* 0x000e6200000e0000 */
[----:B0-----:R-:W-:Y:S01]  /*29e0*/  FADD.FTZ R110, R81, R110 ;  /* 0x0000006e516e7221 */ /* 0x001fe20000010000 */
[----:B------:R-:W-:-:S02]  /*29f0*/  PRMT R81, R68, 0x7632, R81 ;  /* 0x0000763244517816 */ /* 0x000fc40000000051 */
[----:B------:R-:W-:Y:S01]  /*2a00*/  PRMT R68, R63, 0x7632, R68 ;  /* 0x000076323f447816 */ /* 0x000fe20000000044 */
[----:B------:R-:W-:Y:S01]  /*2a10*/  @!P1 FMUL.FTZ R78, R110, 3.2552085031056776643e-05 ;  /* 0x380888896e4e9820 */ /* 0x000fe20000410000 */
[----:B-1----:R-:W-:Y:S01]  /*2a20*/  FADD.FTZ R85, R83, R84 ;  /* 0x0000005453557221 */ /* 0x002fe20000010000 */
[----:B------:R-:W-:Y:S02]  /*2a30*/  PRMT R63, R59, 0x7632, R63 ;  /* 0x000076323b3f7816 */ /* 0x000fe4000000003f */
[----:B------:R-:W-:Y:S01]  /*2a40*/  @!P1 FMUL.FTZ R80, R78, R78 ;  /* 0x0000004e4e509220 */ /* 0x000fe20000410000 */
[----:B------:R-:W-:Y:S02]  /*2a50*/  PRMT R59, R55, 0x7632, R59 ;  /* 0x00007632373b7816 */ /* 0x000fe4000000003b */
[----:B------:R-:W-:Y:S01]  /*2a60*/  PRMT R55, R51, 0x7632, R55 ;  /* 0x0000763233377816 */ /* 0x000fe20000000037 */
[----:B------:R-:W-:Y:S01]  /*2a70*/  @!P1 FFMA.FTZ R79, R85, 3.2552085031056776643e-05, -R80 ;  /* 0x38088889554f9823 */ /* 0x000fe20000010850 */
[----:B------:R-:W-:-:S02]  /*2a80*/  PRMT R85, R76, 0x7632, R85 ;  /* 0x000076324c557816 */ /* 0x000fc40000000055 */
[----:B------:R-:W-:Y:S02]  /*2a90*/  PRMT R76, R65, 0x7632, R76 ;  /* 0x00007632414c7816 */ /* 0x000fe4000000004c */
[----:B------:R-:W-:Y:S02]  /*2aa0*/  @!P1 FMNMX.FTZ R79, RZ, R79, !PT ;  /* 0x0000004fff4f9209 */ /* 0x000fe40007810000 */
[----:B------:R-:W-:Y:S02]  /*2ab0*/  PRMT R80, R73, 0x7632, R80 ;  /* 0x0000763249507816 */ /* 0x000fe40000000050 */
[----:B------:R-:W-:Y:S01]  /*2ac0*/  PRMT R65, R61, 0x7632, R65 ;  /* 0x000076323d417816 */ /* 0x000fe20000000041 */
[----:B------:R0:W-:Y:S01]  /*2ad0*/  @!P1 STS.64 [R82+UR8], R78 ;  /* 0x0000004e52009988 */ /* 0x0001e20008000a08 */
[----:B------:R-:W-:Y:S02]  /*2ae0*/  PRMT R73, R60, 0x7632, R73 ;  /* 0x000076323c497816 */ /* 0x000fe40000000049 */
[----:B------:R-:W-:-:S02]  /*2af0*/  PRMT R61, R57, 0x7632, R61 ;  /* 0x00007632393d7816 */ /* 0x000fc4000000003d */
[----:B------:R-:W-:Y:S02]  /*2b00*/  PRMT R60, R52, 0x7632, R60 ;  /* 0x00007632343c7816 */ /* 0x000fe4000000003c */
[----:B------:R-:W-:Y:S02]  /*2b10*/  PRMT R57, R53, 0x7632, R57 ;  /* 0x0000763235397816 */ /* 0x000fe40000000039 */
[----:B------:R-:W-:Y:S02]  /*2b20*/  PRMT R53, R49, 0x7632, R53 ;  /* 0x0000763231357816 */ /* 0x000fe40000000035 */
[----:B------:R-:W-:Y:S02]  /*2b30*/  PRMT R52, R47, 0x7632, R52 ;  /* 0x000076322f347816 */ /* 0x000fe40000000034 */
[----:B0-----:R-:W-:Y:S02]  /*2b40*/  PRMT R78, R67, 0x7632, R78 ;  /* 0x00007632434e7816 */ /* 0x001fe4000000004e */
[----:B------:R-:W-:-:S02]  /*2b50*/  PRMT R79, R64, 0x7632, R79 ;  /* 0x00007632404f7816 */ /* 0x000fc4000000004f */
[----:B------:R-:W-:Y:S02]  /*2b60*/  PRMT R67, R58, 0x7632, R67 ;  /* 0x000076323a437816 */ /* 0x000fe40000000043 */
[----:B------:R-:W-:Y:S02]  /*2b70*/  PRMT R64, R56, 0x7632, R64 ;  /* 0x0000763238407816 */ /* 0x000fe40000000040 */
[----:B------:R-:W-:Y:S02]  /*2b80*/  PRMT R58, R50, 0x7632, R58 ;  /* 0x00007632323a7816 */ /* 0x000fe4000000003a */
[----:B------:R-:W-:Y:S02]  /*2b90*/  PRMT R56, R48, 0x7632, R56 ;  /* 0x0000763230387816 */ /* 0x000fe40000000038 */
[----:B-----5:R-:W-:Y:S02]  /*2ba0*/  PRMT R51, R44, 0x7632, R51 ;  /* 0x000076322c337816 */ /* 0x020fe40000000033 */
[----:B------:R-:W-:-:S02]  /*2bb0*/  PRMT R83, R45, 0x7632, R83 ;  /* 0x000076322d537816 */ /* 0x000fc40000000053 */
[----:B------:R-:W-:Y:S02]  /*2bc0*/  PRMT R50, R42, 0x7632, R50 ;  /* 0x000076322a327816 */ /* 0x000fe40000000032 */
[----:B------:R-:W-:Y:S01]  /*2bd0*/  PRMT R82, R43, 0x7632, R82 ;  /* 0x000076322b527816 */ /* 0x000fe20000000052 */
[----:B------:R-:W-:Y:S06]  /*2be0*/  BAR.SYNC.DEFER_BLOCKING 0x0 ;  /* 0x0000000000007b1d */ /* 0x000fec0000010000 */
[----:B------:R-:W-:Y:S05]  /*2bf0*/  @P0 BRA `(.L_x_1465) ;  /* 0x0000000000340947 */ /* 0x000fea0003800000 */
[----:B------:R-:W0:Y:S01]  /*2c00*/  S2R R110, SR_TID.X ;  /* 0x00000000006e7919 */ /* 0x000e220000002100 */
[----:B------:R-:W-:Y:S01]  /*2c10*/  MOV R47, UR11 ;  /* 0x0000000b002f7c02 */ /* 0x000fe20008000f00 */
[----:B------:R-:W-:Y:S01]  /*2c20*/  ULDC.64 UR14, c[0x0][0x240] ;  /* 0x00009000000e7ab9 */ /* 0x000fe20000000a00 */
[----:B------:R-:W-:Y:S02]  /*2c30*/  MOV R48, UR11 ;  /* 0x0000000b00307c02 */ /* 0x000fe40008000f00 */
[----:B------:R-:W-:Y:S02]  /*2c40*/  LEA R47, P1, R47, R111, 0x5 ;  /* 0x0000006f2f2f7211 */ /* 0x000fe400078228ff */
[----:B------:R-:W-:Y:S02]  /*2c50*/  MOV R46, UR5 ;  /* 0x00000005002e7c02 */ /* 0x000fe40008000f00 */
[----:B0-----:R-:W-:-:S04]  /*2c60*/  SHF.R.S32.HI R110, RZ, 0x1f, R110 ;  /* 0x0000001fff6e7819 */ /* 0x001fc8000001146e */
[----:B------:R-:W-:Y:S02]  /*2c70*/  LEA.HI.X R48, R48, R110, R46, 0x5, P1 ;  /* 0x0000006e30307211 */ /* 0x000fe400008f2c2e */
[----:B------:R-:W-:-:S04]  /*2c80*/  LEA R46, P1, R47, UR14, 0x3 ;  /* 0x0000000e2f2e7c11 */ /* 0x000fc8000f8218ff */
[----:B------:R-:W-:Y:S02]  /*2c90*/  LEA.HI.X R47, R47, UR15, R48, 0x3, P1 ;  /* 0x0000000f2f2f7c11 */ /* 0x000fe400088f1c30 */
[----:B------:R-:W-:-:S06]  /*2ca0*/  LEA R48, R111, UR8, 0x3 ;  /* 0x000000086f307c11 */ /* 0x000fcc000f8e18ff */
[----:B------:R-:W0:Y:S04]  /*2cb0*/  LDS.64 R48, [R48] ;  /* 0x0000000030307984 */ /* 0x000e280000000a00 */
[----:B0-----:R0:W-:Y:S02]  /*2cc0*/  STG.E.64 desc[UR12][R46.64], R48 ;  /* 0x000000302e007986 */ /* 0x0011e4000c101b0c */
.L_x_1465:
[----:B------:R-:W-:Y:S05]  /*2cd0*/  BSYNC B0 ;  /* 0x0000000000007941 */ /* 0x000fea0003800000 */
.L_x_1464:
[----:B0-----:R-:W0:Y:S01]  /*2ce0*/  LDS.64 R48, [R114+UR8] ;  /* 0x0000000872307984 */ /* 0x001e220008000a00 */
[----:B------:R-:W-:Y:S01]  /*2cf0*/  ULDC.64 UR14, c[0x0][0x210] ;  /* 0x00008400000e7ab9 */ /* 0x000fe20000000a00 */
[----:B------:R-:W-:Y:S01]  /*2d00*/  ULDC UR9, c[0x0][0x230] ;  /* 0x00008c0000097ab9 */ /* 0x000fe20000000800 */
[----:B------:R-:W-:Y:S01]  /*2d10*/  LEA R46, P1, R3, UR14, 0x1 ;  /* 0x0000000e032e7c11 */ /* 0x000fe2000f8208ff */
[----:B------:R-:W-:Y:S01]  /*2d20*/  IMAD.U32 R109, R109, 0x10000, RZ ;  /* 0x000100006d6d7824 */ /* 0x000fe200078e00ff */
[----:B------:R-:W-:Y:S01]  /*2d30*/  SHF.L.U32 R45, R45, 0x10, RZ ;  /* 0x000000102d2d7819 */ /* 0x000fe200000006ff */
[----:B------:R-:W-:Y:S01]  /*2d40*/  IMAD.U32 R74, R74, 0x10000, RZ ;  /* 0x000100004a4a7824 */ /* 0x000fe200078e00ff */
[----:B------:R-:W-:Y:S01]  /*2d50*/  LEA.HI.X R47, R3, UR15, R93, 0x1, P1 ;  /* 0x0000000f032f7c11 */ /* 0x000fe200088f0c5d */
[----:B------:R-:W-:Y:S01]  /*2d60*/  IMAD.U32 R3, R85, 0x10000, RZ ;  /* 0x0001000055037824 */ /* 0x000fe200078e00ff */
[----:B------:R-:W-:Y:S01]  /*2d70*/  SHF.L.U32 R85, R44, 0x10, RZ ;  /* 0x000000102c557819 */ /* 0x000fe200000006ff */
[----:B------:R-:W-:Y:S01]  /*2d80*/  IMAD.U32 R79, R79, 0x10000, RZ ;  /* 0x000100004f4f7824 */ /* 0x000fe200078e00ff */
[----:B------:R-:W-:Y:S01]  /*2d90*/  SHF.L.U32 R93, R42, 0x10, RZ ;  /* 0x000000102a5d7819 */ /* 0x000fe200000006ff */
[----:B------:R-:W-:Y:S01]  /*2da0*/  IMAD.U32 R62, R62, 0x10000, RZ ;  /* 0x000100003e3e7824 */ /* 0x000fe200078e00ff */
[----:B------:R-:W-:Y:S01]  /*2db0*/  SHF.L.U32 R43, R43, 0x10, RZ ;  /* 0x000000102b2b7819 */ /* 0x000fe200000006ff */
[----:B------:R-:W-:Y:S01]  /*2dc0*/  UIADD3 UR11, UP0, UR11, 0x4, URZ ;  /* 0x000000040b0b7890 */ /* 0x000fe2000ff1e03f */
[----:B------:R-:W-:Y:S01]  /*2dd0*/  SHF.L.U32 R70, R70, 0x10, RZ ;  /* 0x0000001046467819 */ /* 0x000fe200000006ff */
[----:B------:R-:W-:Y:S01]  /*2de0*/  ULOP3.LUT UR4, UR4, 0x1, URZ, 0x3c, !UPT ;  /* 0x0000000104047892 */ /* 0x000fe2000f8e3c3f */
[----:B------:R-:W-:Y:S01]  /*2df0*/  SHF.L.U32 R72, R72, 0x10, RZ ;  /* 0x0000001048487819 */ /* 0x000fe200000006ff */
[----:B------:R-:W-:Y:S01]  /*2e00*/  UIADD3.X UR5, URZ, UR5, URZ, UP0, !UPT ;  /* 0x000000053f057290 */ /* 0x000fe200087fe43f */
        /* <DEDUP_REMOVED lines=9> */
[----:B------:R-:W-:Y:S02]  /*2ea0*/  SHF.L.U32 R54, R54, 0x10, RZ ;  /* 0x0000001036367819 */ /* 0x000fe400000006ff */
[----:B------:R-:W-:Y:S01]  /*2eb0*/  SHF.L.U32 R53, R53, 0x10, RZ ;  /* 0x0000001035357819 */ /* 0x000fe200000006ff */
[----:B0-----:R-:W-:Y:S01]  /*2ec0*/  FADD.FTZ R49, R49, UR9 ;  /* 0x0000000931317e21 */ /* 0x001fe20008010000 */
[--C-:B------:R-:W-:Y:S01]  /*2ed0*/  FADD.FTZ R42, R0, -R48.reuse ;  /* 0x80000030002a7221 */ /* 0x100fe20000010000 */
[----:B------:R-:W-:Y:S01]  /*2ee0*/  FADD.FTZ R44, -R48, R3 ;  /* 0x00000003302c7221 */ /* 0x000fe20000010100 */
[----:B------:R-:W-:Y:S01]  /*2ef0*/  SHF.L.U32 R3, R51, 0x10, RZ ;  /* 0x0000001033037819 */ /* 0x000fe200000006ff */
[----:B------:R-:W0:Y:S01]  /*2f00*/  MUFU.RSQ R84, R49 ;  /* 0x0000003100547308 */ /* 0x000e220000001400 */
[----:B------:R-:W-:Y:S01]  /*2f10*/  SHF.L.U32 R0, R50, 0x10, RZ ;  /* 0x0000001032007819 */ /* 0x000fe200000006ff */
[--C-:B------:R-:W-:Y:S01]  /*2f20*/  FADD.FTZ R91, R91, -R48.reuse ;  /* 0x800000305b5b7221 */ /* 0x100fe20000010000 */
[----:B------:R-:W1:Y:S01]  /*2f30*/  LDS.64 R50, [R113+UR8] ;  /* 0x0000000871327984 */ /* 0x000e620008000a00 */
[--C-:B------:R-:W-:Y:S01]  /*2f40*/  FADD.FTZ R26, R26, -R48.reuse ;  /* 0x800000301a1a7221 */ /* 0x100fe20000010000 */
        /* <DEDUP_REMOVED lines=12> */
[----:B0-----:R-:W-:Y:S01]  /*3010*/  FMUL.FTZ R42, R42, R84 ;  /* 0x000000542a2a7220 */ /* 0x001fe20000410000 */
[----:B------:R-:W-:Y:S01]  /*3020*/  FMUL.FTZ R44, R84, R44 ;  /* 0x0000002c542c7220 */ /* 0x000fe20000410000 */
[----:B------:R-:W-:Y:S01]  /*3030*/  FADD.FTZ R86, R86, -R48 ;  /* 0x8000003056567221 */ /* 0x000fe20000010000 */
[----:B------:R-:W-:Y:S01]  /*3040*/  FMUL.FTZ R26, R84, R26 ;  /* 0x0000001a541a7220 */ /* 0x000fe20000410000 */
[----:B------:R-:W-:Y:S01]  /*3050*/  FFMA.FTZ R42, R42, R85, R93 ;  /* 0x000000552a2a7223 */ /* 0x000fe2000001005d */
[----:B------:R-:W-:Y:S01]  /*3060*/  FFMA.FTZ R44, R44, R3, R0 ;  /* 0x000000032c2c7223 */ /* 0x000fe20000010000 */
[----:B------:R-:W-:Y:S01]  /*3070*/  FADD.FTZ R74, -R48, R74 ;  /* 0x0000004a304a7221 */ /* 0x000fe20000010100 */
[C---:B------:R-:W-:Y:S01]  /*3080*/  FMUL.FTZ R24, R84.reuse, R24 ;  /* 0x0000001854187220 */ /* 0x040fe20000410000 */
[C---:B------:R-:W-:Y:S01]  /*3090*/  FMUL.FTZ R28, R84.reuse, R28 ;  /* 0x0000001c541c7220 */ /* 0x040fe20000410000 */
[----:B------:R-:W-:Y:S01]  /*30a0*/  FMUL.FTZ R30, R84, R30 ;  /* 0x0000001e541e7220 */ /* 0x000fe20000410000 */
[----:B------:R-:W-:Y:S01]  /*30b0*/  F2FP.BF16.F32.PACK_AB R42, R44, R42 ;  /* 0x0000002a2c2a723e */ /* 0x000fe200000010ff */
[----:B------:R-:W-:Y:S01]  /*30c0*/  FMUL.FTZ R32, R84, R32 ;  /* 0x0000002054207220 */ /* 0x000fe20000410000 */
[----:B------:R-:W-:Y:S01]  /*30d0*/  SHF.L.U32 R44, R83, 0x10, RZ ;  /* 0x00000010532c7819 */ /* 0x000fe200000006ff */
[----:B------:R-:W-:Y:S01]  /*30e0*/  FADD.FTZ R70, -R48, R70 ;  /* 0x0000004630467221 */ /* 0x000fe20000010100 */
[C---:B------:R-:W-:Y:S01]  /*30f0*/  FMUL.FTZ R83, R84.reuse, R92 ;  /* 0x0000005c54537220 */ /* 0x040fe20000410000 */
[----:B------:R0:W-:Y:S01]  /*3100*/  STG.E.U16 desc[UR12][R46.64], R42 ;  /* 0x0000002a2e007986 */ /* 0x0001e2000c10150c */
[----:B------:R-:W-:Y:S01]  /*3110*/  FMUL.FTZ R86, R84, R86 ;  /* 0x0000005654567220 */ /* 0x000fe20000410000 */
        /* <DEDUP_REMOVED lines=9> */
[----:B-1----:R-:W-:Y:S01]  /*31b0*/  FADD.FTZ R49, R2, -R50 ;  /* 0x8000003202317221 */ /* 0x002fe20000010000 */
[----:B0-----:R-:W-:Y:S01]  /*31c0*/  PRMT R42, R42, 0x7632, R42 ;  /* 0x000076322a2a7816 */ /* 0x001fe2000000002a */
[----:B------:R-:W-:Y:S01]  /*31d0*/  FADD.FTZ R109, -R50, R109 ;  /* 0x0000006d326d7221 */ /* 0x000fe20000010100 */
[----:B------:R-:W-:Y:S01]  /*31e0*/  SHF.L.U32 R2, R82, 0x10, RZ ;  /* 0x0000001052027819 */ /* 0x000fe200000006ff */
[C---:B------:R-:W-:Y:S01]  /*31f0*/  FMUL.FTZ R82, R84.reuse, R91 ;  /* 0x0000005b54527220 */ /* 0x040fe20000410000 */
[----:B------:R-:W-:Y:S01]  /*3200*/  FMUL.FTZ R91, R84, R40 ;  /* 0x00000028545b7220 */ /* 0x000fe20000410000 */
[----:B------:R0:W-:Y:S01]  /*3210*/  STG.E.U16 desc[UR12][R46.64+0x2], R42 ;  /* 0x0000022a2e007986 */ /* 0x0001e2000c10150c */
[C---:B------:R-:W-:Y:S01]  /*3220*/  FADD.FTZ R60, -R48.reuse, R60 ;  /* 0x0000003c303c7221 */ /* 0x040fe20000010100 */
[C---:B------:R-:W-:Y:S01]  /*3230*/  FADD.FTZ R58, -R48.reuse, R58 ;  /* 0x0000003a303a7221 */ /* 0x040fe20000010100 */
[C---:B------:R-:W-:Y:S01]  /*3240*/  FADD.FTZ R56, -R48.reuse, R56 ;  /* 0x0000003830387221 */ /* 0x040fe20000010100 */
[----:B------:R-:W-:Y:S01]  /*3250*/  FADD.FTZ R54, -R48, R54 ;  /* 0x0000003630367221 */ /* 0x000fe20000010100 */
[C-C-:B------:R-:W-:Y:S01]  /*3260*/  FFMA.FTZ R40, R85.reuse, R26, R93.reuse ;  /* 0x0000001a55287223 */ /* 0x140fe2000001005d */
[C---:B------:R-:W-:Y:S01]  /*3270*/  FMUL.FTZ R48, R84.reuse, R74 ;  /* 0x0000004a54307220 */ /* 0x040fe20000410000 */
[C-C-:B------:R-:W-:Y:S01]  /*3280*/  FFMA.FTZ R26, R85.reuse, R91, R93.reuse ;  /* 0x0000005b551a7223 */ /* 0x140fe2000001005d */
[C---:B------:R-:W-:Y:S01]  /*3290*/  FMUL.FTZ R74, R84.reuse, R70 ;  /* 0x00000046544a7220 */ /* 0x040fe20000410000 */
[C-C-:B------:R-:W-:Y:S01]  /*32a0*/  FFMA.FTZ R83, R85.reuse, R83, R93.reuse ;  /* 0x0000005355537223 */ /* 0x140fe2000001005d */
[--C-:B------:R-:W-:Y:S01]  /*32b0*/  FFMA.FTZ R82, R85, R82, R93.reuse ;  /* 0x0000005255527223 */ /* 0x100fe2000001005d */
[C---:B------:R-:W-:Y:S01]  /*32c0*/  FMUL.FTZ R72, R84.reuse, R72 ;  /* 0x0000004854487220 */ /* 0x040fe20000410000 */
[----:B0-----:R-:W-:Y:S01]  /*32d0*/  FADD.FTZ R42, R51, UR9 ;  /* 0x00000009332a7e21 */ /* 0x001fe20008010000 */
[C---:B------:R-:W-:Y:S01]  /*32e0*/  FMUL.FTZ R51, R84.reuse, R90 ;  /* 0x0000005a54337220 */ /* 0x040fe20000410000 */
[C---:B------:R-:W-:Y:S01]  /*32f0*/  FMUL.FTZ R90, R84.reuse, R38 ;  /* 0x00000026545a7220 */ /* 0x040fe20000410000 */
[C-C-:B------:R-:W-:Y:S01]  /*3300*/  FFMA.FTZ R38, R85.reuse, R28, R93.reuse ;  /* 0x0000001c55267223 */ /* 0x140fe2000001005d */
[C---:B------:R-:W-:Y:S01]  /*3310*/  FMUL.FTZ R92, R84.reuse, R81 ;  /* 0x00000051545c7220 */ /* 0x040fe20000410000 */
[C-C-:B------:R-:W-:Y:S01]  /*3320*/  FFMA.FTZ R51, R85.reuse, R51, R93.reuse ;  /* 0x0000003355337223 */ /* 0x140fe2000001005d */
[----:B------:R-:W0:Y:S01]  /*3330*/  MUFU.RSQ R42, R42 ;  /* 0x0000002a002a7308 */ /* 0x000e220000001400 */
[----:B------:R-:W-:Y:S01]  /*3340*/  FFMA.FTZ R28, R85, R90, R93 ;  /* 0x0000005a551c7223 */ /* 0x000fe2000001005d */
[C---:B------:R-:W-:Y:S01]  /*3350*/  FMUL.FTZ R91, R84.reuse, R66 ;  /* 0x00000042545b7220 */ /* 0x040fe20000410000 */
        /* <DEDUP_REMOVED lines=10> */
[C-C-:B------:R-:W-:Y:S01]  /*3400*/  FFMA.FTZ R70, R3.reuse, R70, R0.reuse ;  /* 0x0000004603467223 */ /* 0x140fe20000010000 */
[C-C-:B------:R-:W-:Y:S01]  /*3410*/  FFMA.FTZ R66, R3.reuse, R66, R0.reuse ;  /* 0x0000004203427223 */ /* 0x140fe20000010000 */
[----:B------:R-:W-:Y:S01]  /*3420*/  FFMA.FTZ R56, R3, R81, R0 ;  /* 0x0000005103387223 */ /* 0x000fe20000010000 */
[----:B------:R-:W-:Y:S01]  /*3430*/  SHF.L.U32 R81, R65, 0x10, RZ ;  /* 0x0000001041517819 */ /* 0x000fe200000006ff */
[----:B0-----:R-:W-:Y:S01]  /*3440*/  FMUL.FTZ R49, R49, R42 ;  /* 0x0000002a31317220 */ /* 0x001fe20000410000 */
[----:B------:R-:W-:Y:S01]  /*3450*/  FMUL.FTZ R109, R42, R109 ;  /* 0x0000006d2a6d7220 */ /* 0x000fe20000410000 */
[----:B------:R-:W-:Y:S01]  /*3460*/  FADD.FTZ R65, R22, -R50 ;  /* 0x8000003216417221 */ /* 0x000fe20000010000 */
[----:B------:R-:W-:Y:S01]  /*3470*/  SHF.L.U32 R52, R52, 0x10, RZ ;  /* 0x0000001034347819 */ /* 0x000fe200000006ff */
[----:B------:R-:W-:Y:S01]  /*3480*/  FFMA.FTZ R49, R49, R45, R43 ;  /* 0x0000002d31317223 */ /* 0x000fe2000001002b */
[----:B------:R-:W-:Y:S01]  /*3490*/  FFMA.FTZ R109, R109, R44, R2 ;  /* 0x0000002c6d6d7223 */ /* 0x000fe20000010002 */
[--C-:B------:R-:W-:Y:S01]  /*34a0*/  FADD.FTZ R91, R33, -R50.reuse ;  /* 0x80000032215b7221 */ /* 0x100fe20000010000 */
[--C-:B------:R-:W-:Y:S01]  /*34b0*/  FADD.FTZ R92, R35, -R50.reuse ;  /* 0x80000032235c7221 */ /* 0x100fe20000010000 */
[--C-:B------:R-:W-:Y:S01]  /*34c0*/  FADD.FTZ R110, R41, -R50.reuse ;  /* 0x80000032296e7221 */ /* 0x100fe20000010000 */
[--C-:B------:R-:W-:Y:S01]  /*34d0*/  FADD.FTZ R19, R19, -R50.reuse ;  /* 0x8000003213137221 */ /* 0x100fe20000010000 */
[----:B------:R-:W-:Y:S01]  /*34e0*/  F2FP.BF16.F32.PACK_AB R49, R109, R49 ;  /* 0x000000316d31723e */ /* 0x000fe200000010ff */
[--C-:B------:R-:W-:Y:S01]  /*34f0*/  FADD.FTZ R109, R39, -R50.reuse ;  /* 0x80000032276d7221 */ /* 0x100fe20000010000 */
[----:B------:R-:W-:Y:S01]  /*3500*/  FADD.FTZ R41, -R50, R53 ;  /* 0x0000003532297221 */ /* 0x000fe20000010100 */
[----:B------:R-:W-:Y:S01]  /*3510*/  FADD.FTZ R111, R87, -R50 ;  /* 0x80000032576f7221 */ /* 0x000fe20000010000 */
[----:B------:R-:W-:Y:S01]  /*3520*/  F2FP.BF16.F32.PACK_AB R48, R48, R83 ;  /* 0x000000533030723e */ /* 0x000fe200000010ff */
[----:B------:R0:W-:Y:S01]  /*3530*/  STG.E.U16 desc[UR12][R46.64+0x4], R49 ;  /* 0x000004312e007986 */ /* 0x0001e2000c10150c */
[C---:B------:R-:W-:Y:S01]  /*3540*/  FMUL.FTZ R41, R42.reuse, R41 ;  /* 0x000000292a297220 */ /* 0x040fe20000410000 */
[----:B------:R-:W-:Y:S01]  /*3550*/  F2FP.BF16.F32.PACK_AB R77, R77, R82 ;  /* 0x000000524d4d723e */ /* 0x000fe200000010ff */
[----:B------:R-:W-:Y:S01]  /*3560*/  FMUL.FTZ R92, R42, R92 ;  /* 0x0000005c2a5c7220 */ /* 0x000fe20000410000 */
[----:B------:R-:W-:Y:S01]  /*3570*/  F2FP.BF16.F32.PACK_AB R51, R74, R51 ;  /* 0x000000334a33723e */ /* 0x000fe200000010ff */
[----:B------:R-:W-:Y:S01]  /*3580*/  FFMA.FTZ R41, R44, R41, R2 ;  /* 0x000000292c297223 */ /* 0x000fe20000010002 */
[C---:B------:R-:W-:Y:S01]  /*3590*/  FMUL.FTZ R110, R42.reuse, R110 ;  /* 0x0000006e2a6e7220 */ /* 0x040fe20000410000 */
[----:B------:R-:W-:Y:S01]  /*35a0*/  FMUL.FTZ R111, R42, R111 ;  /* 0x0000006f2a6f7220 */ /* 0x000fe20000410000 */
[----:B------:R-:W-:Y:S01]  /*35b0*/  F2FP.BF16.F32.PACK_AB R38, R66, R38 ;  /* 0x000000264226723e */ /* 0x000fe200000010ff */
[C-C-:B------:R-:W-:Y:S01]  /*35c0*/  FFMA.FTZ R92, R45.reuse, R92, R43.reuse ;  /* 0x0000005c2d5c7223 */ /* 0x140fe2000001002b */
[C-C-:B------:R-:W-:Y:S01]  /*35d0*/  FFMA.FTZ R110, R45.reuse, R110, R43.reuse ;  /* 0x0000006e2d6e7223 */ /* 0x140fe2000001002b */
[----:B------:R-:W-:Y:S01]  /*35e0*/  FFMA.FTZ R111, R45, R111, R43 ;  /* 0x0000006f2d6f7223 */ /* 0x000fe2000001002b */
[----:B0-----:R-:W-:-:S02]  /*35f0*/  PRMT R49, R49, 0x7632, R49 ;  /* 0x0000763231317816 */ /* 0x001fc40000000031 */
[----:B------:R-:W-:Y:S02]  /*3600*/  F2FP.BF16.F32.PACK_AB R28, R56, R28 ;  /* 0x0000001c381c723e */ /* 0x000fe400000010ff */
[----:B------:R-:W-:Y:S01]  /*3610*/  F2FP.BF16.F32.PACK_AB R41, R41, R110 ;  /* 0x0000006e2929723e */ /* 0x000fe200000010ff */
[----:B------:R0:W-:Y:S02]  /*3620*/  STG.E.U16 desc[UR12][R46.64+0x6], R49 ;  /* 0x000006312e007986 */ /* 0x0001e4000c10150c */
[C---:B0-----:R-:W-:Y:S01]  /*3630*/  FMUL.FTZ R49, R84.reuse, R89 ;  /* 0x0000005954317220 */ /* 0x041fe20000410000 */
[C---:B------:R-:W-:Y:S01]  /*3640*/  FMUL.FTZ R47, R84.reuse, R88 ;  /* 0x00000058542f7220 */ /* 0x040fe20000410000 */
[C---:B------:R-:W-:Y:S01]  /*3650*/  FMUL.FTZ R88, R84.reuse, R34 ;  /* 0x0000002254587220 */ /* 0x040fe20000410000 */
[C---:B------:R-:W-:Y:S01]  /*3660*/  FMUL.FTZ R89, R84.reuse, R36 ;  /* 0x0000002454597220 */ /* 0x040fe20000410000 */
        /* <DEDUP_REMOVED lines=21> */
[----:B------:R-:W-:Y:S01]  /*37c0*/  IMAD.U32 R3, R75, 0x10000, RZ ;  /* 0x000100004b037824 */ /* 0x000fe200078e00ff */
[----:B------:R-:W-:Y:S01]  /*37d0*/  SHF.L.U32 R68, R55, 0x10, RZ ;  /* 0x0000001037447819 */ /* 0x000fe200000006ff */
[--C-:B------:R-:W-:Y:S01]  /*37e0*/  FADD.FTZ R55, R20, -R50.reuse ;  /* 0x8000003214377221 */ /* 0x100fe20000010000 */
[----:B------:R-:W-:Y:S01]  /*37f0*/  SHF.L.U32 R86, R71, 0x10, RZ ;  /* 0x0000001047567819 */ /* 0x000fe200000006ff */
[----:B------:R-:W-:Y:S01]  /*3800*/  IMAD.U32 R85, R76, 0x10000, RZ ;  /* 0x000100004c557824 */ /* 0x000fe200078e00ff */
[----:B------:R-:W-:Y:S01]  /*3810*/  LEA R20, P1, R4, UR14, 0x1 ;  /* 0x0000000e04147c11 */ /* 0x000fe2000f8208ff */
[----:B------:R-:W-:Y:S01]  /*3820*/  FADD.FTZ R76, R25, -R50 ;  /* 0x80000032194c7221 */ /* 0x000fe20000010000 */
[----:B------:R-:W-:Y:S01]  /*3830*/  SHF.L.U32 R71, R78, 0x10, RZ ;  /* 0x000000104e477819 */ /* 0x000fe200000006ff */
[----:B------:R-:W-:-:S02]  /*3840*/  IMAD.U32 R78, R59, 0x10000, RZ ;  /* 0x000100003b4e7824 */ /* 0x000fc400078e00ff */
[----:B------:R-:W-:Y:S01]  /*3850*/  FADD.FTZ R59, R21, -R50 ;  /* 0x80000032153b7221 */ /* 0x000fe20000010000 */
[----:B------:R-:W-:Y:S01]  /*3860*/  LEA.HI.X R21, R4, UR15, R94, 0x1, P1 ;  /* 0x0000000f04157c11 */ /* 0x000fe200088f0c5e */
[--C-:B------:R-:W-:Y:S01]  /*3870*/  FADD.FTZ R89, R29, -R50.reuse ;  /* 0x800000321d597221 */ /* 0x100fe20000010000 */
[----:B------:R-:W-:Y:S01]  /*3880*/  LEA R4, P1, R5, UR14, 0x1 ;  /* 0x0000000e05047c11 */ /* 0x000fe2000f8208ff */
[--C-:B------:R-:W-:Y:S01]  /*3890*/  FADD.FTZ R90, R31, -R50.reuse ;  /* 0x800000321f5a7221 */ /* 0x100fe20000010000 */
[----:B------:R-:W-:Y:S01]  /*38a0*/  SHF.L.U32 R75, R69, 0x10, RZ ;  /* 0x00000010454b7819 */ /* 0x000fe200000006ff */
[--C-:B------:R-:W-:Y:S01]  /*38b0*/  FADD.FTZ R93, R37, -R50.reuse ;  /* 0x80000032255d7221 */ /* 0x100fe20000010000 */
[----:B------:R-:W-:Y:S01]  /*38c0*/  LEA.HI.X R5, R5, UR15, R95, 0x1, P1 ;  /* 0x0000000f05057c11 */ /* 0x000fe200088f0c5f */
[----:B------:R-:W-:Y:S01]  /*38d0*/  FADD.FTZ R3, -R50, R3 ;  /* 0x0000000332037221 */ /* 0x000fe20000010100 */
[----:B------:R-:W-:Y:S01]  /*38e0*/  SHF.L.U32 R88, R80, 0x10, RZ ;  /* 0x0000001050587819 */ /* 0x000fe200000006ff */
[----:B------:R-:W-:Y:S01]  /*38f0*/  FADD.FTZ R71, -R50, R71 ;  /* 0x0000004732477221 */ /* 0x000fe20000010100 */
[----:B------:R-:W-:Y:S01]  /*3900*/  LEA R22, P1, R6, UR14, 0x1 ;  /* 0x0000000e06167c11 */ /* 0x000fe2000f8208ff */
[C---:B------:R-:W-:Y:S01]  /*3910*/  FADD.FTZ R25, -R50.reuse, R85 ;  /* 0x0000005532197221 */ /* 0x040fe20000010100 */
[----:B------:R-:W-:Y:S01]  /*3920*/  SHF.L.U32 R80, R63, 0x10, RZ ;  /* 0x000000103f507819 */ /* 0x000fe200000006ff */
[C---:B------:R-:W-:Y:S01]  /*3930*/  FADD.FTZ R63, -R50.reuse, R75 ;  /* 0x0000004b323f7221 */ /* 0x040fe20000010100 */
[----:B------:R-:W-:Y:S01]  /*3940*/  SHF.L.U32 R79, R61, 0x10, RZ ;  /* 0x000000103d4f7819 */ /* 0x000fe200000006ff */
[----:B------:R-:W-:Y:S01]  /*3950*/  FADD.FTZ R75, R23, -R50 ;  /* 0x80000032174b7221 */ /* 0x000fe20000010000 */
[----:B------:R-:W-:Y:S01]  /*3960*/  SHF.L.U32 R69, R57, 0x10, RZ ;  /* 0x0000001039457819 */ /* 0x000fe200000006ff */
[----:B------:R-:W-:Y:S01]  /*3970*/  FADD.FTZ R57, -R50, R88 ;  /* 0x0000005832397221 */ /* 0x000fe20000010100 */
[----:B------:R-:W-:Y:S01]  /*3980*/  LEA.HI.X R23, R6, UR15, R96, 0x1, P1 ;  /* 0x0000000f06177c11 */ /* 0x000fe200088f0c60 */
[----:B------:R-:W-:Y:S01]  /*3990*/  FADD.FTZ R88, R27, -R50 ;  /* 0x800000321b587221 */ /* 0x000fe20000010000 */
[C---:B------:R-:W-:Y:S01]  /*39a0*/  LEA R6, P1, R7.reuse, UR14, 0x1 ;  /* 0x0000000e07067c11 */ /* 0x040fe2000f8208ff */
        /* <DEDUP_REMOVED lines=9> */
[----:B------:R-:W-:Y:S01]  /*3a40*/  LEA.HI.X R7, R7, UR15, R97, 0x1, P1 ;  /* 0x0000000f07077c11 */ /* 0x000fe200088f0c61 */
[----:B------:R-:W-:Y:S01]  /*3a50*/  FMUL.FTZ R3, R42, R3 ;  /* 0x000000032a037220 */ /* 0x000fe20000410000 */
[----:B------:R-:W-:Y:S01]  /*3a60*/  LEA R52, P1, R8, UR14, 0x1 ;  /* 0x0000000e08347c11 */ /* 0x000fe2000f8208ff */
[----:B------:R-:W-:Y:S01]  /*3a70*/  FMUL.FTZ R94, R42, R55 ;  /* 0x000000372a5e7220 */ /* 0x000fe20000410000 */
[----:B------:R-:W-:Y:S01]  /*3a80*/  LEA R86, P2, R18, UR14, 0x1 ;  /* 0x0000000e12567c11 */ /* 0x000fe2000f8408ff */
[----:B------:R-:W-:Y:S01]  /*3a90*/  FFMA.FTZ R3, R44, R3, R2 ;  /* 0x000000032c037223 */ /* 0x000fe20000010002 */
[----:B------:R-:W-:Y:S01]  /*3aa0*/  LEA.HI.X R53, R8, UR15, R98, 0x1, P1 ;  /* 0x0000000f08357c11 */ /* 0x000fe200088f0c62 */
[C---:B------:R-:W-:Y:S01]  /*3ab0*/  FMUL.FTZ R57, R42.reuse, R57 ;  /* 0x000000392a397220 */ /* 0x040fe20000410000 */
[C---:B------:R-:W-:Y:S01]  /*3ac0*/  LEA R8, P1, R9.reuse, UR14, 0x1 ;  /* 0x0000000e09087c11 */ /* 0x040fe2000f8208ff */
[----:B------:R-:W-:Y:S01]  /*3ad0*/  FMUL.FTZ R61, R42, R61 ;  /* 0x0000003d2a3d7220 */ /* 0x000fe20000410000 */
[----:B------:R-:W-:Y:S01]  /*3ae0*/  LEA.HI.X R87, R18, UR15, R108, 0x1, P2 ;  /* 0x0000000f12577c11 */ /* 0x000fe200090f0c6c */
[C---:B------:R-:W-:Y:S01]  /*3af0*/  FMUL.FTZ R18, R42.reuse, R19 ;  /* 0x000000132a127220 */ /* 0x040fe20000410000 */
[----:B------:R-:W-:Y:S01]  /*3b00*/  LEA.HI.X R9, R9, UR15, R99, 0x1, P1 ;  /* 0x0000000f09097c11 */ /* 0x000fe200088f0c63 */
[----:B------:R-:W-:Y:S01]  /*3b10*/  FMUL.FTZ R63, R42, R63 ;  /* 0x0000003f2a3f7220 */ /* 0x000fe20000410000 */
[----:B------:R-:W-:Y:S01]  /*3b20*/  LEA R68, P1, R10, UR14, 0x1 ;  /* 0x0000000e0a447c11 */ /* 0x000fe2000f8208ff */
[----:B------:R-:W-:Y:S01]  /*3b30*/  FFMA.FTZ R18, R45, R18, R43 ;  /* 0x000000122d127223 */ /* 0x000fe2000001002b */
[C---:B------:R-:W-:Y:S01]  /*3b40*/  FMUL.FTZ R71, R42.reuse, R71 ;  /* 0x000000472a477220 */ /* 0x040fe20000410000 */
[----:B------:R-:W-:Y:S01]  /*3b50*/  FMUL.FTZ R25, R42, R25 ;  /* 0x000000192a197220 */ /* 0x000fe20000410000 */
[----:B------:R-:W-:Y:S01]  /*3b60*/  LEA.HI.X R69, R10, UR15, R100, 0x1, P1 ;  /* 0x0000000f0a457c11 */ /* 0x000fe200088f0c64 */
[C---:B------:R-:W-:Y:S01]  /*3b70*/  FMUL.FTZ R27, R42.reuse, R27 ;  /* 0x0000001b2a1b7220 */ /* 0x040fe20000410000 */
[C---:B------:R-:W-:Y:S01]  /*3b80*/  LEA R10, P1, R11.reuse, UR14, 0x1 ;  /* 0x0000000e0b0a7c11 */ /* 0x040fe2000f8208ff */
[C---:B------:R-:W-:Y:S01]  /*3b90*/  FMUL.FTZ R29, R42.reuse, R29 ;  /* 0x0000001d2a1d7220 */ /* 0x040fe20000410000 */
[C---:B------:R-:W-:Y:S01]  /*3ba0*/  FMUL.FTZ R31, R42.reuse, R31 ;  /* 0x0000001f2a1f7220 */ /* 0x040fe20000410000 */
[C---:B------:R-:W-:Y:S01]  /*3bb0*/  FMUL.FTZ R33, R42.reuse, R33 ;  /* 0x000000212a217220 */ /* 0x040fe20000410000 */
[----:B------:R-:W-:Y:S01]  /*3bc0*/  LEA.HI.X R11, R11, UR15, R101, 0x1, P1 ;  /* 0x0000000f0b0b7c11 */ /* 0x000fe200088f0c65 */
[----:B------:R-:W-:Y:S01]  /*3bd0*/  FMUL.FTZ R35, R42, R35 ;  /* 0x000000232a237220 */ /* 0x000fe20000410000 */
[----:B------:R-:W-:Y:S01]  /*3be0*/  LEA R78, P1, R12, UR14, 0x1 ;  /* 0x0000000e0c4e7c11 */ /* 0x000fe2000f8208ff */
[C---:B------:R-:W-:Y:S01]  /*3bf0*/  FMUL.FTZ R37, R42.reuse, R37 ;  /* 0x000000252a257220 */ /* 0x040fe20000410000 */
[C---:B------:R-:W-:Y:S01]  /*3c00*/  FMUL.FTZ R39, R42.reuse, R39 ;  /* 0x000000272a277220 */ /* 0x040fe20000410000 */
[----:B------:R-:W-:Y:S01]  /*3c10*/  FMUL.FTZ R19, R42, R50 ;  /* 0x000000322a137220 */ /* 0x000fe20000410000 */
[----:B------:R-:W-:Y:S01]  /*3c20*/  LEA.HI.X R79, R12, UR15, R102, 0x1, P1 ;  /* 0x0000000f0c4f7c11 */ /* 0x000fe200088f0c66 */
[----:B------:R-:W-:Y:S01]  /*3c30*/  FFMA.FTZ R94, R45, R94, R43 ;  /* 0x0000005e2d5e7223 */ /* 0x000fe2000001002b */
[----:B------:R-:W-:Y:S01]  /*3c40*/  LEA R12, P1, R13, UR14, 0x1 ;  /* 0x0000000e0d0c7c11 */ /* 0x000fe2000f8208ff */
[C-C-:B------:R-:W-:Y:S01]  /*3c50*/  FFMA.FTZ R57, R44.reuse, R57, R2.reuse ;  /* 0x000000392c397223 */ /* 0x140fe20000010002 */
[----:B------:R-:W-:Y:S01]  /*3c60*/  F2FP.BF16.F32.PACK_AB R3, R3, R18 ;  /* 0x000000120303723e */ /* 0x000fe200000010ff */
[C-C-:B------:R-:W-:Y:S01]  /*3c70*/  FFMA.FTZ R61, R44.reuse, R61, R2.reuse ;  /* 0x0000003d2c3d7223 */ /* 0x140fe20000010002 */
[----:B------:R-:W-:Y:S01]  /*3c80*/  LEA.HI.X R13, R13, UR15, R103, 0x1, P1 ;  /* 0x0000000f0d0d7c11 */ /* 0x000fe200088f0c67 */
[--C-:B------:R-:W-:Y:S01]  /*3c90*/  FFMA.FTZ R63, R44, R63, R2.reuse ;  /* 0x0000003f2c3f7223 */ /* 0x100fe20000010002 */
[----:B------:R-:W-:Y:S01]  /*3ca0*/  LEA R80, P1, R14, UR14, 0x1 ;  /* 0x0000000e0e507c11 */ /* 0x000fe2000f8208ff */
[C-C-:B------:R-:W-:Y:S01]  /*3cb0*/  FFMA.FTZ R71, R44.reuse, R71, R2.reuse ;  /* 0x000000472c477223 */ /* 0x140fe20000010002 */
[C-C-:B------:R-:W-:Y:S01]  /*3cc0*/  FFMA.FTZ R25, R44.reuse, R25, R2.reuse ;  /* 0x000000192c197223 */ /* 0x140fe20000010002 */
[----:B------:R-:W-:Y:S01]  /*3cd0*/  FFMA.FTZ R27, R44, R27, R2 ;  /* 0x0000001b2c1b7223 */ /* 0x000fe20000010002 */
[----:B------:R-:W-:Y:S01]  /*3ce0*/  LEA.HI.X R81, R14, UR15, R104, 0x1, P1 ;  /* 0x0000000f0e517c11 */ /* 0x000fe200088f0c68 */
[C-C-:B------:R-:W-:Y:S01]  /*3cf0*/  FFMA.FTZ R29, R44.reuse, R29, R2.reuse ;  /* 0x0000001d2c1d7223 */ /* 0x140fe20000010002 */
[C---:B------:R-:W-:Y:S01]  /*3d00*/  LEA R14, P1, R15.reuse, UR14, 0x1 ;  /* 0x0000000e0f0e7c11 */ /* 0x040fe2000f8208ff */
[C-C-:B------:R-:W-:Y:S01]  /*3d10*/  FFMA.FTZ R31, R44.reuse, R31, R2.reuse ;  /* 0x0000001f2c1f7223 */ /* 0x140fe20000010002 */
[C-C-:B------:R-:W-:Y:S01]  /*3d20*/  FFMA.FTZ R33, R44.reuse, R33, R2.reuse ;  /* 0x000000212c217223 */ /* 0x140fe20000010002 */
[C-C-:B------:R-:W-:Y:S01]  /*3d30*/  FFMA.FTZ R35, R44.reuse, R35, R2.reuse ;  /* 0x000000232c237223 */ /* 0x140fe20000010002 */
[C-C-:B------:R-:W-:Y:S01]  /*3d40*/  FFMA.FTZ R37, R44.reuse, R37, R2.reuse ;  /* 0x000000252c257223 */ /* 0x140fe20000010002 */
[--C-:B------:R-:W-:Y:S01]  /*3d50*/  FFMA.FTZ R39, R44, R39, R2.reuse ;  /* 0x000000272c277223 */ /* 0x100fe20000010002 */
[----:B------:R-:W-:Y:S01]  /*3d60*/  LEA.HI.X R15, R15, UR15, R105, 0x1, P1 ;  /* 0x0000000f0f0f7c11 */ /* 0x000fe200088f0c69 */
[----:B------:R-:W-:Y:S01]  /*3d70*/  FMUL.FTZ R96, R42, R59 ;  /* 0x0000003b2a607220 */ /* 0x000fe20000410000 */
[----:B------:R-:W-:Y:S01]  /*3d80*/  FFMA.FTZ R2, R44, R19, R2 ;  /* 0x000000132c027223 */ /* 0x000fe20000010002 */
[----:B------:R-:W-:Y:S01]  /*3d90*/  LEA R84, P1, R16, UR14, 0x1 ;  /* 0x0000000e10547c11 */ /* 0x000fe2000f8208ff */
[----:B------:R-:W-:Y:S01]  /*3da0*/  FMUL.FTZ R98, R42, R65 ;  /* 0x000000412a627220 */ /* 0x000fe20000410000 */
[----:B------:R-:W-:Y:S01]  /*3db0*/  PRMT R18, R48, 0x7632, R18 ;  /* 0x0000763230127816 */ /* 0x000fe20000000012 */
[----:B------:R-:W-:Y:S01]  /*3dc0*/  FFMA.FTZ R96, R45, R96, R43 ;  /* 0x000000602d607223 */ /* 0x000fe2000001002b */
[----:B------:R-:W-:Y:S01]  /*3dd0*/  PRMT R19, R3, 0x7632, R19 ;  /* 0x0000763203137816 */ /* 0x000fe20000000013 */
[--C-:B------:R-:W-:Y:S01]  /*3de0*/  FFMA.FTZ R98, R45, R98, R43.reuse ;  /* 0x000000622d627223 */ /* 0x100fe2000001002b */
[----:B------:R-:W-:Y:S01]  /*3df0*/  F2FP.BF16.F32.PACK_AB R57, R57, R94 ;  /* 0x0000005e3939723e */ /* 0x000fe200000010ff */
[----:B------:R-:W-:Y:S01]  /*3e00*/  FMUL.FTZ R100, R42, R75 ;  /* 0x0000004b2a647220 */ /* 0x000fe20000410000 */
[----:B------:R-:W-:Y:S01]  /*3e10*/  LEA.HI.X R85, R16, UR15, R106, 0x1, P1 ;  /* 0x0000000f10557c11 */ /* 0x000fe200088f0c6a */
[C---:B------:R-:W-:Y:S01]  /*3e20*/  FMUL.FTZ R76, R42.reuse, R76 ;  /* 0x0000004c2a4c7220 */ /* 0x040fe20000410000 */
[C---:B------:R-:W-:Y:S01]  /*3e30*/  FMUL.FTZ R88, R42.reuse, R88 ;  /* 0x000000582a587220 */ /* 0x040fe20000410000 */
[C---:B------:R-:W-:Y:S01]  /*3e40*/  FMUL.FTZ R102, R42.reuse, R89 ;  /* 0x000000592a667220 */ /* 0x040fe20000410000 */
[C---:B------:R-:W-:Y:S01]  /*3e50*/  FMUL.FTZ R90, R42.reuse, R90 ;  /* 0x0000005a2a5a7220 */ /* 0x040fe20000410000 */
[C---:B------:R-:W-:Y:S01]  /*3e60*/  FMUL.FTZ R104, R42.reuse, R91 ;  /* 0x0000005b2a687220 */ /* 0x040fe20000410000 */
[C---:B------:R-:W-:Y:S01]  /*3e70*/  FMUL.FTZ R106, R42.reuse, R93 ;  /* 0x0000005d2a6a7220 */ /* 0x040fe20000410000 */
[----:B------:R-:W-:Y:S01]  /*3e80*/  FMUL.FTZ R108, R42, R109 ;  /* 0x0000006d2a6c7220 */ /* 0x000fe20000410000 */
[----:B------:R-:W-:Y:S01]  /*3e90*/  STG.E.U16 desc[UR12][R20.64], R48 ;  /* 0x0000003014007986 */ /* 0x000fe2000c10150c */
[----:B------:R-:W-:Y:S01]  /*3ea0*/  PRMT R42, R57, 0x7632, R42 ;  /* 0x00007632392a7816 */ /* 0x000fe2000000002a */
[--C-:B------:R-:W-:Y:S01]  /*3eb0*/  FFMA.FTZ R100, R45, R100, R43.reuse ;  /* 0x000000642d647223 */ /* 0x100fe2000001002b */
[----:B------:R-:W-:Y:S01]  /*3ec0*/  F2FP.BF16.F32.PACK_AB R61, R61, R96 ;  /* 0x000000603d3d723e */ /* 0x000fe200000010ff */
[----:B------:R0:W-:Y:S01]  /*3ed0*/  STG.E.U16 desc[UR12][R20.64+0x2], R18 ;  /* 0x0000021214007986 */ /* 0x0001e2000c10150c */
[----:B------:R-:W-:Y:S01]  /*3ee0*/  F2FP.BF16.F32.PACK_AB R49, R73, R49 ;  /* 0x000000314931723e */ /* 0x000fe200000010ff */
        /* <DEDUP_REMOVED lines=10> */
[----:B------:R-:W-:Y:S01]  /*3f90*/  STG.E.U16 desc[UR12][R4.64], R77 ;  /* 0x0000004d04007986 */ /* 0x000fe2000c10150c */
[----:B0-----:R-:W-:Y:S01]  /*3fa0*/  PRMT R18, R63, 0x7632, R18 ;  /* 0x000076323f127816 */ /* 0x001fe20000000012 */
[----:B------:R-:W-:Y:S01]  /*3fb0*/  FFMA.FTZ R90, R45, R90, R43 ;  /* 0x0000005a2d5a7223 */ /* 0x000fe2000001002b */
[----:B------:R-:W-:Y:S01]  /*3fc0*/  F2FP.BF16.F32.PACK_AB R40, R67, R40 ;  /* 0x000000284328723e */ /* 0x000fe200000010ff */
[----:B------:R-:W-:Y:S01]  /*3fd0*/  STG.E.U16 desc[UR12][R4.64+0x4], R57 ;  /* 0x0000043904007986 */ /* 0x000fe2000c10150c */
[----:B-1----:R-:W-:Y:S01]  /*3fe0*/  PRMT R3, R51, 0x7632, R3 ;  /* 0x0000763233037816 */ /* 0x002fe20000000003 */
[----:B------:R-:W-:Y:S01]  /*3ff0*/  FFMA.FTZ R104, R45, R104, R43 ;  /* 0x000000682d687223 */ /* 0x000fe2000001002b */
[----:B------:R-:W-:Y:S01]  /*4000*/  F2FP.BF16.F32.PACK_AB R27, R27, R88 ;  /* 0x000000581b1b723e */ /* 0x000fe200000010ff */
[----:B------:R-:W-:Y:S01]  /*4010*/  STG.E.U16 desc[UR12][R4.64+0x6], R42 ;  /* 0x0000062a04007986 */ /* 0x000fe2000c10150c */
[----:B--2---:R-:W-:Y:S01]  /*4020*/  PRMT R21, R77, 0x7632, R21 ;  /* 0x000076324d157816 */ /* 0x004fe20000000015 */
[--C-:B------:R-:W-:Y:S01]  /*4030*/  FFMA.FTZ R106, R45, R106, R43.reuse ;  /* 0x0000006a2d6a7223 */ /* 0x100fe2000001002b */
[----:B------:R-:W-:Y:S01]  /*4040*/  F2FP.BF16.F32.PACK_AB R29, R29, R102 ;  /* 0x000000661d1d723e */ /* 0x000fe200000010ff */
[----:B------:R-:W-:Y:S01]  /*4050*/  FFMA.FTZ R108, R45, R108, R43 ;  /* 0x0000006c2d6c7223 */ /* 0x000fe2000001002b */
[----:B------:R-:W-:Y:S01]  /*4060*/  F2FP.BF16.F32.PACK_AB R36, R64, R36 ;  /* 0x000000244024723e */ /* 0x000fe200000010ff */
[----:B------:R0:W-:Y:S01]  /*4070*/  STG.E.U16 desc[UR12][R4.64+0x2], R21 ;  /* 0x0000021504007986 */ /* 0x0001e2000c10150c */
[----:B------:R-:W-:-:S02]  /*4080*/  F2FP.BF16.F32.PACK_AB R31, R31, R90 ;  /* 0x0000005a1f1f723e */ /* 0x000fc400000010ff */
[----:B------:R-:W-:Y:S01]  /*4090*/  F2FP.BF16.F32.PACK_AB R34, R62, R34 ;  /* 0x000000223e22723e */ /* 0x000fe200000010ff */
[----:B------:R1:W-:Y:S01]  /*40a0*/  STG.E.U16 desc[UR12][R22.64+0x2], R3 ;  /* 0x0000020316007986 */ /* 0x0003e2000c10150c */
[----:B------:R-:W-:Y:S02]  /*40b0*/  F2FP.BF16.F32.PACK_AB R33, R33, R104 ;  /* 0x000000682121723e */ /* 0x000fe400000010ff */
[----:B------:R-:W-:Y:S01]  /*40c0*/  F2FP.BF16.F32.PACK_AB R35, R35, R92 ;  /* 0x0000005c2323723e */ /* 0x000fe200000010ff */
[----:B------:R-:W-:Y:S01]  /*40d0*/  STG.E.U16 desc[UR12][R22.64], R51 ;  /* 0x0000003316007986 */ /* 0x000fe2000c10150c */
[----:B------:R-:W-:Y:S02]  /*40e0*/  F2FP.BF16.F32.PACK_AB R32, R60, R32 ;  /* 0x000000203c20723e */ /* 0x000fe400000010ff */
[----:B------:R-:W-:Y:S01]  /*40f0*/  F2FP.BF16.F32.PACK_AB R30, R58, R30 ;  /* 0x0000001e3a1e723e */ /* 0x000fe200000010ff */
[----:B------:R-:W-:Y:S01]  /*4100*/  STG.E.U16 desc[UR12][R22.64+0x4], R61 ;  /* 0x0000043d16007986 */ /* 0x000fe2000c10150c */
[----:B0-----:R-:W-:-:S02]  /*4110*/  PRMT R5, R61, 0x7632, R5 ;  /* 0x000076323d057816 */ /* 0x001fc40000000005 */
[----:B------:R-:W-:Y:S02]  /*4120*/  PRMT R4, R49, 0x7632, R4 ;  /* 0x0000763231047816 */ /* 0x000fe40000000004 */
[----:B-1----:R-:W-:Y:S01]  /*4130*/  PRMT R3, R47, 0x7632, R3 ;  /* 0x000076322f037816 */ /* 0x002fe20000000003 */
[----:B------:R0:W-:Y:S01]  /*4140*/  STG.E.U16 desc[UR12][R22.64+0x6], R5 ;  /* 0x0000060516007986 */ /* 0x0001e2000c10150c */
[----:B------:R-:W-:Y:S02]  /*4150*/  F2FP.BF16.F32.PACK_AB R37, R37, R106 ;  /* 0x0000006a2525723e */ /* 0x000fe400000010ff */
[----:B------:R-:W-:Y:S01]  /*4160*/  F2FP.BF16.F32.PACK_AB R39, R39, R108 ;  /* 0x0000006c2727723e */ /* 0x000fe200000010ff */
[----:B------:R-:W-:Y:S01]  /*4170*/  STG.E.U16 desc[UR12][R6.64], R49 ;  /* 0x0000003106007986 */ /* 0x000fe2000c10150c */
[----:B------:R-:W-:Y:S02]  /*4180*/  LEA R16, P1, R17, UR14, 0x1 ;  /* 0x0000000e11107c11 */ /* 0x000fe4000f8208ff */
[----:B------:R-:W-:Y:S01]  /*4190*/  F2FP.BF16.F32.PACK_AB R26, R54, R26 ;  /* 0x0000001a361a723e */ /* 0x000fe200000010ff */
[----:B------:R1:W-:Y:S01]  /*41a0*/  STG.E.U16 desc[UR12][R6.64+0x2], R4 ;  /* 0x0000020406007986 */ /* 0x0003e2000c10150c */
[----:B------:R-:W-:-:S02]  /*41b0*/  F2FP.BF16.F32.PACK_AB R0, R0, R24 ;  /* 0x000000180000723e */ /* 0x000fc400000010ff */
[----:B------:R-:W-:Y:S01]  /*41c0*/  F2FP.BF16.F32.PACK_AB R2, R2, R111 ;  /* 0x0000006f0202723e */ /* 0x000fe200000010ff */
[----:B------:R-:W-:Y:S01]  /*41d0*/  STG.E.U16 desc[UR12][R6.64+0x4], R63 ;  /* 0x0000043f06007986 */ /* 0x000fe2000c10150c */
[----:B0-----:R-:W-:Y:S02]  /*41e0*/  PRMT R5, R71, 0x7632, R5 ;  /* 0x0000763247057816 */ /* 0x001fe40000000005 */
[----:B------:R-:W-:Y:S01]  /*41f0*/  LEA.HI.X R17, R17, UR15, R107, 0x1, P1 ;  /* 0x0000000f11117c11 */ /* 0x000fe200088f0c6b */
[----:B------:R0:W-:Y:S01]  /*4200*/  STG.E.U16 desc[UR12][R6.64+0x6], R18 ;  /* 0x0000061206007986 */ /* 0x0001e2000c10150c */
[----:B------:R-:W-:Y:S01]  /*4210*/  PRMT R42, R28, 0x7632, R42 ;  /* 0x000076321c2a7816 */ /* 0x000fe2000000002a */
[----:B------:R-:W-:Y:S01]  /*4220*/  ULDC.64 UR14, c[0x0][0x238] ;  /* 0x00008e00000e7ab9 */ /* 0x000fe20000000a00 */
[----:B------:R-:W-:Y:S01]  /*4230*/  PRMT R43, R0, 0x7632, R43 ;  /* 0x00007632002b7816 */ /* 0x000fe2000000002b */
[----:B------:R2:W-:Y:S01]  /*4240*/  STG.E.U16 desc[UR12][R52.64+0x2], R3 ;  /* 0x0000020334007986 */ /* 0x0005e2000c10150c */
[----:B-1----:R-:W-:Y:S01]  /*4250*/  PRMT R4, R46, 0x7632, R4 ;  /* 0x000076322e047816 */ /* 0x002fe20000000004 */
[----:B------:R-:W-:-:S02]  /*4260*/  UISETP.GE.U32.AND UP0, UPT, UR11, UR14, UPT ;  /* 0x0000000e0b00728c */ /* 0x000fc4000bf06070 */
[----:B------:R-:W-:Y:S02]  /*4270*/  STG.E.U16 desc[UR12][R52.64], R47 ;  /* 0x0000002f34007986 */ /* 0x000fe4000c10150c */
[----:B------:R-:W-:Y:S01]  /*4280*/  UISETP.GE.AND.EX UP0, UPT, UR5, UR15, UPT, UP0 ;  /* 0x0000000f0500728c */ /* 0x000fe2000bf06300 */
[----:B0-----:R-:W-:Y:S01]  /*4290*/  PRMT R6, R25, 0x7632, R6 ;  /* 0x0000763219067816 */ /* 0x001fe20000000006 */
[----:B------:R-:W-:Y:S01]  /*42a0*/  STG.E.U16 desc[UR12][R52.64+0x4], R71 ;  /* 0x0000044734007986 */ /* 0x000fe2000c10150c */
[----:B------:R-:W-:Y:S02]  /*42b0*/  PRMT R7, R30, 0x7632, R7 ;  /* 0x000076321e077816 */ /* 0x000fe40000000007 */
[----:B--2---:R-:W-:Y:S01]  /*42c0*/  PRMT R3, R40, 0x7632, R3 ;  /* 0x0000763228037816 */ /* 0x004fe20000000003 */
[----:B------:R0:W-:Y:S01]  /*42d0*/  STG.E.U16 desc[UR12][R52.64+0x6], R5 ;  /* 0x0000060534007986 */ /* 0x0001e2000c10150c */
[----:B------:R-:W-:-:S03]  /*42e0*/  PLOP3.LUT P1, PT, PT, PT, UP0, 0x80, 0x0 ;  /* 0x000000000000781c */ /* 0x000fc60003f2f008 */
[----:B------:R-:W-:Y:S04]  /*42f0*/  STG.E.U16 desc[UR12][R8.64], R46 ;  /* 0x0000002e08007986 */ /* 0x000fe8000c10150c */
[----:B------:R1:W-:Y:S04]  /*4300*/  STG.E.U16 desc[UR12][R8.64+0x2], R4 ;  /* 0x0000020408007986 */ /* 0x0003e8000c10150c */
[----:B------:R-:W-:Y:S01]  /*4310*/  STG.E.U16 desc[UR12][R8.64+0x4], R25 ;  /* 0x0000041908007986 */ /* 0x000fe2000c10150c */
[----:B0-----:R-:W-:-:S03]  /*4320*/  PRMT R5, R27, 0x7632, R5 ;  /* 0x000076321b057816 */ /* 0x001fc60000000005 */
[----:B------:R0:W-:Y:S04]  /*4330*/  STG.E.U16 desc[UR12][R8.64+0x6], R6 ;  /* 0x0000060608007986 */ /* 0x0001e8000c10150c */
[----:B------:R2:W-:Y:S01]  /*4340*/  STG.E.U16 desc[UR12][R68.64+0x2], R3 ;  /* 0x0000020344007986 */ /* 0x0005e2000c10150c */
[----:B-1----:R-:W-:-:S03]  /*4350*/  PRMT R4, R38, 0x7632, R4 ;  /* 0x0000763226047816 */ /* 0x002fc60000000004 */
[----:B------:R1:W-:Y:S01]  /*4360*/  STG.E.U16 desc[UR12][R68.64], R40 ;  /* 0x0000002844007986 */ /* 0x0003e2000c10150c */
[----:B0-----:R-:W-:-:S03]  /*4370*/  PRMT R6, R29, 0x7632, R6 ;  /* 0x000076321d067816 */ /* 0x001fc60000000006 */
[----:B------:R-:W-:Y:S01]  /*4380*/  STG.E.U16 desc[UR12][R68.64+0x4], R27 ;  /* 0x0000041b44007986 */ /* 0x000fe2000c10150c */
[----:B------:R-:W-:Y:S02]  /*4390*/  PRMT R8, R26, 0x7632, R8 ;  /* 0x000076321a087816 */ /* 0x000fe40000000008 */
[----:B--2---:R-:W-:Y:S01]  /*43a0*/  PRMT R3, R36, 0x7632, R3 ;  /* 0x0000763224037816 */ /* 0x004fe20000000003 */
[----:B------:R0:W-:Y:S01]  /*43b0*/  STG.E.U16 desc[UR12][R68.64+0x6], R5 ;  /* 0x0000060544007986 */ /* 0x0001e2000c10150c */
[----:B-1----:R-:W-:-:S03]  /*43c0*/  PRMT R40, R32, 0x7632, R40 ;  /* 0x0000763220287816 */ /* 0x002fc60000000028 */
[----:B------:R-:W-:Y:S04]  /*43d0*/  STG.E.U16 desc[UR12][R10.64], R38 ;  /* 0x000000260a007986 */ /* 0x000fe8000c10150c */
[----:B------:R1:W-:Y:S04]  /*43e0*/  STG.E.U16 desc[UR12][R10.64+0x2], R4 ;  /* 0x000002040a007986 */ /* 0x0003e8000c10150c */
[----:B------:R-:W-:Y:S01]  /*43f0*/  STG.E.U16 desc[UR12][R10.64+0x4], R29 ;  /* 0x0000041d0a007986 */ /* 0x000fe2000c10150c */
[----:B0-----:R-:W-:-:S03]  /*4400*/  PRMT R5, R31, 0x7632, R5 ;  /* 0x000076321f057816 */ /* 0x001fc60000000005 */
[----:B------:R0:W-:Y:S04]  /*4410*/  STG.E.U16 desc[UR12][R10.64+0x6], R6 ;  /* 0x000006060a007986 */ /* 0x0001e8000c10150c */
[----:B------:R2:W-:Y:S01]  /*4420*/  STG.E.U16 desc[UR12][R78.64+0x2], R3 ;  /* 0x000002034e007986 */ /* 0x0005e2000c10150c */
[----:B-1----:R-:W-:-:S03]  /*4430*/  PRMT R4, R33, 0x7632, R4 ;  /* 0x0000763221047816 */ /* 0x002fc60000000004 */
[----:B------:R-:W-:Y:S01]  /*4440*/  STG.E.U16 desc[UR12][R78.64], R36 ;  /* 0x000000244e007986 */ /* 0x000fe2000c10150c */
[----:B0-----:R-:W-:-:S03]  /*4450*/  PRMT R6, R34, 0x7632, R6 ;  /* 0x0000763222067816 */ /* 0x001fc60000000006 */
[----:B------:R-:W-:Y:S01]  /*4460*/  STG.E.U16 desc[UR12][R78.64+0x4], R31 ;  /* 0x0000041f4e007986 */ /* 0x000fe2000c10150c */
[----:B--2---:R-:W-:-:S03]  /*4470*/  PRMT R3, R35, 0x7632, R3 ;  /* 0x0000763223037816 */ /* 0x004fc60000000003 */
[----:B------:R-:W-:Y:S04]  /*4480*/  STG.E.U16 desc[UR12][R78.64+0x6], R5 ;  /* 0x000006054e007986 */ /* 0x000fe8000c10150c */
[----:B------:R-:W-:Y:S04]  /*4490*/  STG.E.U16 desc[UR12][R12.64], R34 ;  /* 0x000000220c007986 */ /* 0x000fe8000c10150c */
[----:B------:R-:W-:Y:S04]  /*44a0*/  STG.E.U16 desc[UR12][R12.64+0x2], R6 ;  /* 0x000002060c007986 */ /* 0x000fe8000c10150c */
[----:B------:R-:W-:Y:S04]  /*44b0*/  STG.E.U16 desc[UR12][R12.64+0x4], R33 ;  /* 0x000004210c007986 */ /* 0x000fe8000c10150c */
[----:B------:R0:W-:Y:S04]  /*44c0*/  STG.E.U16 desc[UR12][R12.64+0x6], R4 ;  /* 0x000006040c007986 */ /* 0x0001e8000c10150c */
[----:B------:R1:W-:Y:S04]  /*44d0*/  STG.E.U16 desc[UR12][R80.64+0x6], R3 ;  /* 0x0000060350007986 */ /* 0x0003e8000c10150c */
[----:B------:R-:W-:Y:S01]  /*44e0*/  STG.E.U16 desc[UR12][R80.64], R32 ;  /* 0x0000002050007986 */ /* 0x000fe2000c10150c */
[----:B0-----:R-:W-:-:S03]  /*44f0*/  PRMT R4, R37, 0x7632, R4 ;  /* 0x0000763225047816 */ /* 0x001fc60000000004 */
[----:B------:R-:W-:Y:S01]  /*4500*/  STG.E.U16 desc[UR12][R80.64+0x2], R40 ;  /* 0x0000022850007986 */ /* 0x000fe2000c10150c */
[----:B-1----:R-:W-:-:S03]  /*4510*/  PRMT R3, R39, 0x7632, R3 ;  /* 0x0000763227037816 */ /* 0x002fc60000000003 */
[----:B------:R-:W-:Y:S04]  /*4520*/  STG.E.U16 desc[UR12][R80.64+0x4], R35 ;  /* 0x0000042350007986 */ /* 0x000fe8000c10150c */
[----:B------:R-:W-:Y:S04]  /*4530*/  STG.E.U16 desc[UR12][R14.64], R30 ;  /* 0x0000001e0e007986 */ /* 0x000fe8000c10150c */
[----:B------:R-:W-:Y:S04]  /*4540*/  STG.E.U16 desc[UR12][R14.64+0x2], R7 ;  /* 0x000002070e007986 */ /* 0x000fe8000c10150c */
[----:B------:R-:W-:Y:S04]  /*4550*/  STG.E.U16 desc[UR12][R14.64+0x4], R37 ;  /* 0x000004250e007986 */ /* 0x000fe8000c10150c */
[----:B------:R0:W-:Y:S04]  /*4560*/  STG.E.U16 desc[UR12][R14.64+0x6], R4 ;  /* 0x000006040e007986 */ /* 0x0001e8000c10150c */
[----:B------:R1:W-:Y:S04]  /*4570*/  STG.E.U16 desc[UR12][R84.64+0x6], R3 ;  /* 0x0000060354007986 */ /* 0x0003e8000c10150c */
[----:B------:R2:W-:Y:S01]  /*4580*/  STG.E.U16 desc[UR12][R84.64], R28 ;  /* 0x0000001c54007986 */ /* 0x0005e2000c10150c */
[----:B0-----:R-:W-:-:S03]  /*4590*/  PRMT R4, R41, 0x7632, R4 ;  /* 0x0000763229047816 */ /* 0x001fc60000000004 */
        /* <DEDUP_REMOVED lines=12> */
[----:B------:R-:W-:Y:S05]  /*4660*/  EXIT ;  /* 0x000000000000794d */ /* 0x000fea0003800000 */
.L_x_1467:
        /* <DEDUP_REMOVED lines=9> */
.L_x_3203:


//--------------------- .text._ZN13group_norm_v214gn_cuda_kernelI13__nv_bfloat16Li480ELi1ELi32ELi30ELi1024ELb0ELi64ELi960ELi960ELi4ELb1ELi9ELb0ELb0ENS_16CompileConditionILi900EEEEEvPT_PKS4_S7_S7_flPfS8_Pj --------------------------
	.section	.text._ZN13group_norm_v214gn_cuda_kernelI13__nv_bfloat16Li480ELi1ELi32ELi30ELi1024ELb0ELi64ELi960ELi960ELi4ELb1ELi9ELb0ELb0ENS_16CompileConditionILi900EEEEEvPT_PKS4_S7_S7_flPfS8_Pj,"ax",@progbits
	.align	128
        .global         _ZN13group_norm_v214gn_cuda_kernelI13__nv_bfloat16Li480ELi1ELi32ELi30ELi1024ELb0ELi64ELi960ELi960ELi4ELb1ELi9ELb0ELb0ENS_16CompileConditionILi900EEEEEvPT_PKS4_S7_S7_flPfS8_Pj
        .type           _ZN13group_norm_v214gn_cuda_kernelI13__nv_bfloat16Li480ELi1ELi32ELi30ELi1024ELb0ELi64ELi960ELi960ELi4ELb1ELi9ELb0ELb0ENS_16CompileConditionILi900EEEEEvPT_PKS4_S7_S7_flPfS8_Pj,@function
        .size           _ZN13group_norm_v214gn_cuda_kernelI13__nv_bfloat16Li480ELi1ELi32ELi30ELi1024ELb0ELi64ELi960ELi960ELi4ELb1ELi9ELb0ELb0ENS_16CompileConditionILi900EEEEEvPT_PKS4_S7_S7_flPfS8_Pj,(.L_x_3204 - _ZN13group_norm_v214gn_cuda_kernelI13__nv_bfloat16Li480ELi1ELi32ELi30ELi1024ELb0ELi64ELi960ELi960ELi4ELb1ELi9ELb0ELb0ENS_16CompileConditionILi900EEEEEvPT_PKS4_S7_S7_flPfS8_Pj)
        .other          _ZN13group_norm_v214gn_cuda_kernelI13__nv_bfloat16Li480ELi1ELi32ELi30ELi1024ELb0ELi64ELi960ELi960ELi4ELb1ELi9ELb0ELb0ENS_16CompileConditionILi900EEEEEvPT_PKS4_S7_S7_flPfS8_Pj,@"STO_CUDA_ENTRY STV_DEFAULT"
_ZN13group_norm_v214gn_cuda_kernelI13__nv_bfloat16Li480ELi1ELi32ELi30ELi1024ELb0ELi64ELi960ELi960ELi4ELb1ELi9ELb0ELb0ENS_16CompileConditionILi900EEEEEvPT_PKS4_S7_S7_flPfS8_Pj:
.text._ZN13group_norm_v214gn_cuda_kernelI13__nv_bfloat16Li480ELi1ELi32ELi30ELi1024ELb0ELi64ELi960ELi960ELi4ELb1ELi9ELb0ELb0ENS_16CompileConditionILi900EEEEEvPT_PKS4_S7_S7_flPfS8_Pj:
        /* <DEDUP_REMOVED lines=14> */
[----:B------:R-:W-:Y:S01]  /*00e0*/  MOV R33, UR6 ;  /* 0x0000000600217c02 */ /* 0x000fe20008000f00 */
[----:B0-----:R-:W-:Y:S01]  /*00f0*/  IMAD.WIDE.U32 R2, R34, -0x77777777, RZ ;  /* 0x8888888922027825 */ /* 0x001fe200078e00ff */
[----:B------:R-:W-:Y:S01]  /*0100*/  SHF.R.U32.HI R4, RZ, 0x1, R34 ;  /* 0x00000001ff047819 */ /* 0x000fe20000011622 */
[----:B------:R-:W-:Y:S01]  /*0110*/  ULDC.64 UR6, c[0x0][0x240] ;  /* 0x0000900000067ab9 */ /* 0x000fe20000000a00 */
[----:B------:R-:W-:Y:S01]  /*0120*/  ULEA UR4, UR5, UR4, 0x18 ;  /* 0x0000000405047291 */ /* 0x000fe2000f8ec03f */
[----:B--2---:R-:W-:Y:S02]  /*0130*/  LOP3.LUT R0, R8, 0xf, RZ, 0xc0, !PT ;  /* 0x0000000f08007812 */ /* 0x004fe400078ec0ff */
[C---:B------:R-:W-:Y:S01]  /*0140*/  IMAD R5, R4.reuse, 0x1e, RZ ;  /* 0x0000001e04057824 */ /* 0x040fe200078e02ff */
[----:B------:R-:W-:Y:S02]  /*0150*/  SHF.L.U32 R11, R4, 0x4, RZ ;  /* 0x00000004040b7819 */ /* 0x000fe400000006ff */
[----:B------:R-:W-:-:S02]  /*0160*/  LOP3.LUT P0, RZ, R8, 0xf, RZ, 0xc0, !PT ;  /* 0x0000000f08ff7812 */ /* 0x000fc4000780c0ff */
[----:B------:R-:W-:Y:S02]  /*0170*/  IADD3 R6, R5, 0x2, RZ ;  /* 0x0000000205067810 */ /* 0x000fe40007ffe0ff */
[--C-:B------:R-:W-:Y:S02]  /*0180*/  SHF.R.U32.HI R2, RZ, 0x1, R5.reuse ;  /* 0x00000001ff027819 */ /* 0x100fe40000011605 */
[----:B------:R-:W-:Y:S02]  /*0190*/  LOP3.LUT R0, R11, 0xfffffff0, R0, 0xe2, !PT ;  /* 0xfffffff00b007812 */ /* 0x000fe400078ee200 */
[----:B------:R-:W-:Y:S02]  /*01a0*/  SHF.R.U32.HI R4, RZ, 0x1, R6 ;  /* 0x00000001ff047819 */ /* 0x000fe40000011606 */
[----:B------:R-:W-:Y:S01]  /*01b0*/  SHF.R.U32.HI R7, RZ, 0x2, R5 ;  /* 0x00000002ff077819 */ /* 0x000fe20000011605 */
[----:B------:R0:W-:Y:S01]  /*01c0*/  STL [R1+0x274], R0 ;  /* 0x0002740001007387 */ /* 0x0001e20000100800 */
[----:B------:R-:W-:-:S02]  /*01d0*/  LOP3.LUT R2, R2, 0x1, RZ, 0xc0, !PT ;  /* 0x0000000102027812 */ /* 0x000fc400078ec0ff */
[----:B------:R-:W-:Y:S01]  /*01e0*/  SHF.R.U32.HI R9, RZ, 0x2, R6 ;  /* 0x00000002ff097819 */ /* 0x000fe20000011606 */
[C---:B------:R-:W-:Y:S01]  /*01f0*/  VIADD R6, R5.reuse, 0x6 ;  /* 0x0000000605067836 */ /* 0x040fe20000000000 */
[----:B------:R-:W-:Y:S01]  /*0200*/  LOP3.LUT R4, R4, 0x1, RZ, 0xc0, !PT ;  /* 0x0000000104047812 */ /* 0x000fe200078ec0ff */
[----:B------:R-:W-:Y:S01]  /*0210*/  IMAD R7, R2, 0xf0, R7 ;  /* 0x000000f002077824 */ /* 0x000fe200078e0207 */
[----:B------:R-:W-:Y:S02]  /*0220*/  SHF.R.U32.HI R17, RZ, 0x7, R3 ;  /* 0x00000007ff117819 */ /* 0x000fe40000011603 */
[C---:B------:R-:W-:Y:S01]  /*0230*/  IADD3 R8, R5.reuse, 0x8, RZ ;  /* 0x0000000805087810 */ /* 0x040fe20007ffe0ff */
[----:B------:R-:W-:Y:S01]  /*0240*/  IMAD R4, R4, 0xf0, R9 ;  /* 0x000000f004047824 */ /* 0x000fe200078e0209 */
[----:B0-----:R-:W-:Y:S01]  /*0250*/  IADD3 R0, R5, 0x4, RZ ;  /* 0x0000000405007810 */ /* 0x001fe20007ffe0ff */
[----:B------:R-:W-:Y:S01]  /*0260*/  IMAD R7, R7, 0x18, R33 ;  /* 0x0000001807077824 */ /* 0x000fe200078e0221 */
[----:B------:R-:W-:-:S02]  /*0270*/  IADD3 R10, R5, 0xa, RZ ;  /* 0x0000000a050a7810 */ /* 0x000fc40007ffe0ff */
[--C-:B------:R-:W-:Y:S02]  /*0280*/  SHF.R.U32.HI R2, RZ, 0x1, R0.reuse ;  /* 0x00000001ff027819 */ /* 0x100fe40000011600 */
[----:B------:R-:W-:Y:S02]  /*0290*/  SHF.R.U32.HI R3, RZ, 0x2, R0 ;  /* 0x00000002ff037819 */ /* 0x000fe40000011600 */
[--C-:B------:R-:W-:Y:S02]  /*02a0*/  SHF.R.U32.HI R0, RZ, 0x1, R6.reuse ;  /* 0x00000001ff007819 */ /* 0x100fe40000011606 */
[----:B------:R-:W-:Y:S02]  /*02b0*/  SHF.R.U32.HI R9, RZ, 0x2, R6 ;  /* 0x00000002ff097819 */ /* 0x000fe40000011606 */
[----:B------:R-:W-:Y:S02]  /*02c0*/  IADD3 R12, R5, 0xc, RZ ;  /* 0x0000000c050c7810 */ /* 0x000fe40007ffe0ff */
[----:B------:R-:W-:-:S02]  /*02d0*/  SHF.R.U32.HI R6, RZ, 0x1, R8 ;  /* 0x00000001ff067819 */ /* 0x000fc40000011608 */
[----:B------:R-:W-:Y:S02]  /*02e0*/  SHF.R.U32.HI R11, RZ, 0x2, R8 ;  /* 0x00000002ff0b7819 */ /* 0x000fe40000011608 */
[----:B------:R-:W-:Y:S02]  /*02f0*/  SHF.R.U32.HI R8, RZ, 0x1, R10 ;  /* 0x00000001ff087819 */ /* 0x000fe4000001160a */
[----:B------:R-:W-:Y:S02]  /*0300*/  LOP3.LUT R0, R0, 0x1, RZ, 0xc0, !PT ;  /* 0x0000000100007812 */ /* 0x000fe400078ec0ff */
[--C-:B------:R-:W-:Y:S02]  /*0310*/  SHF.R.U32.HI R14, RZ, 0x1, R12.reuse ;  /* 0x00000001ff0e7819 */ /* 0x100fe4000001160c */
[----:B------:R-:W-:Y:S02]  /*0320*/  SHF.R.U32.HI R15, RZ, 0x2, R12 ;  /* 0x00000002ff0f7819 */ /* 0x000fe4000001160c */
[----:B------:R-:W-:-:S02]  /*0330*/  LOP3.LUT R2, R2, 0x1, RZ, 0xc0, !PT ;  /* 0x0000000102027812 */ /* 0x000fc400078ec0ff */
[----:B------:R-:W-:Y:S01]  /*0340*/  LOP3.LUT R12, R8, 0x1, RZ, 0xc0, !PT ;  /* 0x00000001080c7812 */ /* 0x000fe200078ec0ff */
[----:B------:R-:W-:Y:S01]  /*0350*/  IMAD R8, R0, 0xf0, R9 ;  /* 0x000000f000087824 */ /* 0x000fe200078e0209 */
[----:B------:R-:W-:Y:S01]  /*0360*/  SHF.R.U32.HI R13, RZ, 0x2, R10 ;  /* 0x00000002ff0d7819 */ /* 0x000fe2000001160a */
[C---:B------:R-:W-:Y:S01]  /*0370*/  VIADD R9, R5.reuse, 0x10 ;  /* 0x0000001005097836 */ /* 0x040fe20000000000 */
[----:B------:R-:W-:Y:S01]  /*0380*/  LOP3.LUT R10, R6, 0x1, RZ, 0xc0, !PT ;  /* 0x00000001060a7812 */ /* 0x000fe200078ec0ff */
[----:B------:R-:W-:Y:S01]  /*0390*/  IMAD R6, R2, 0xf0, R3 ;  /* 0x000000f002067824 */ /* 0x000fe200078e0203 */
[----:B------:R-:W-:Y:S01]  /*03a0*/  IADD3 R0, R5, 0xe, RZ ;  /* 0x0000000e05007810 */ /* 0x000fe20007ffe0ff */
[----:B------:R-:W-:Y:S01]  /*03b0*/  IMAD R12, R12, 0xf0, R13 ;  /* 0x000000f00c0c7824 */ /* 0x000fe200078e020d */
[----:B------:R-:W-:Y:S01]  /*03c0*/  LOP3.LUT R14, R14, 0x1, RZ, 0xc0, !PT ;  /* 0x000000010e0e7812 */ /* 0x000fe200078ec0ff */
[----:B------:R-:W-:Y:S01]  /*03d0*/  IMAD R10, R10, 0xf0, R11 ;  /* 0x000000f00a0a7824 */ /* 0x000fe200078e020b */
[----:B------:R-:W-:-:S02]  /*03e0*/  SHF.R.U32.HI R2, RZ, 0x1, R0 ;  /* 0x00000001ff027819 */ /* 0x000fc40000011600 */
[C---:B------:R-:W-:Y:S01]  /*03f0*/  IADD3 R11, R5.reuse, 0x12, RZ ;  /* 0x00000012050b7810 */ /* 0x040fe20007ffe0ff */
[----:B------:R-:W-:Y:S01]  /*0400*/  IMAD R14, R14, 0xf0, R15 ;  /* 0x000000f00e0e7824 */ /* 0x000fe200078e020f */
[C---:B------:R-:W-:Y:S02]  /*0410*/  IADD3 R15, R5.reuse, 0x14, RZ ;  /* 0x00000014050f7810 */ /* 0x040fe40007ffe0ff */
[----:B------:R-:W-:Y:S02]  /*0420*/  SHF.R.U32.HI R3, RZ, 0x2, R0 ;  /* 0x00000002ff037819 */ /* 0x000fe40000011600 */
[----:B------:R-:W-:Y:S02]  /*0430*/  IADD3 R16, R5, 0x16, RZ ;  /* 0x0000001605107810 */ /* 0x000fe40007ffe0ff */
[----:B------:R-:W-:Y:S02]  /*0440*/  SHF.R.U32.HI R0, RZ, 0x1, R9 ;  /* 0x00000001ff007819 */ /* 0x000fe40000011609 */
[----:B------:R-:W-:-:S02]  /*0450*/  LOP3.LUT R2, R2, 0x1, RZ, 0xc0, !PT ;  /* 0x0000000102027812 */ /* 0x000fc400078ec0ff */
[--C-:B------:R-:W-:Y:S02]  /*0460*/  SHF.R.U32.HI R13, RZ, 0x1, R11.reuse ;  /* 0x00000001ff0d7819 */ /* 0x100fe4000001160b */
[----:B------:R-:W-:Y:S02]  /*0470*/  SHF.R.U32.HI R20, RZ, 0x2, R11 ;  /* 0x00000002ff147819 */ /* 0x000fe4000001160b */
[--C-:B------:R-:W-:Y:S02]  /*0480*/  SHF.R.U32.HI R11, RZ, 0x1, R15.reuse ;  /* 0x00000001ff0b7819 */ /* 0x100fe4000001160f */
[----:B------:R-:W-:Y:S02]  /*0490*/  SHF.R.U32.HI R22, RZ, 0x2, R15 ;  /* 0x00000002ff167819 */ /* 0x000fe4000001160f */
[----:B------:R-:W-:Y:S02]  /*04a0*/  SHF.R.U32.HI R9, RZ, 0x2, R9 ;  /* 0x00000002ff097819 */ /* 0x000fe40000011609 */
[----:B------:R-:W-:-:S02]  /*04b0*/  SHF.R.U32.HI R15, RZ, 0x1, R16 ;  /* 0x00000001ff0f7819 */ /* 0x000fc40000011610 */
[----:B------:R-:W-:Y:S01]  /*04c0*/  SHF.R.U32.HI R24, RZ, 0x2, R16 ;  /* 0x00000002ff187819 */ /* 0x000fe20000011610 */
[----:B------:R-:W-:Y:S01]  /*04d0*/  IMAD R16, R2, 0xf0, R3 ;  /* 0x000000f002107824 */ /* 0x000fe200078e0203 */
[----:B------:R-:W-:Y:S02]  /*04e0*/  LOP3.LUT R0, R0, 0x1, RZ, 0xc0, !PT ;  /* 0x0000000100007812 */ /* 0x000fe400078ec0ff */
[----:B------:R-:W-:Y:S01]  /*04f0*/  IADD3 R2, R5, 0x18, RZ ;  /* 0x0000001805027810 */ /* 0x000fe20007ffe0ff */
[----:B------:R-:W-:Y:S01]  /*0500*/  IMAD R19, R16, 0x18, R33 ;  /* 0x0000001810137824 */ /* 0x000fe200078e0221 */
[----:B------:R-:W-:Y:S01]  /*0510*/  LOP3.LUT R11, R11, 0x1, RZ, 0xc0, !PT ;  /* 0x000000010b0b7812 */ /* 0x000fe200078ec0ff */
[----:B------:R-:W-:Y:S01]  /*0520*/  IMAD R18, R0, 0xf0, R9 ;  /* 0x000000f000127824 */ /* 0x000fe200078e0209 */
[----:B------:R-:W-:Y:S01]  /*0530*/  SHF.R.U32.HI R3, RZ, 0x1, R2 ;  /* 0x00000001ff037819 */ /* 0x000fe20000011602 */
[----:B------:R-:W-:Y:S01]  /*0540*/  IMAD R0, R17, -0xf0, R34 ;  /* 0xffffff1011007824 */ /* 0x000fe200078e0222 */
[----:B------:R-:W-:Y:S01]  /*0550*/  SHF.R.U32.HI R2, RZ, 0x2, R2 ;  /* 0x00000002ff027819 */ /* 0x000fe20000011602 */
[----:B------:R-:W-:Y:S01]  /*0560*/  VIADD R9, R5, 0x1a ;  /* 0x0000001a05097836 */ /* 0x000fe20000000000 */
[----:B------:R-:W-:Y:S01]  /*0570*/  LOP3.LUT R3, R3, 0x1, RZ, 0xc0, !PT ;  /* 0x0000000103037812 */ /* 0x000fe200078ec0ff */
[----:B------:R-:W-:Y:S01]  /*0580*/  IMAD R22, R11, 0xf0, R22 ;  /* 0x000000f00b167824 */ /* 0x000fe200078e0216 */
[----:B------:R-:W-:Y:S01]  /*0590*/  IADD3 R11, R5, 0x1c, RZ ;  /* 0x0000001c050b7810 */ /* 0x000fe20007ffe0ff */
[----:B------:R-:W-:Y:S01]  /*05a0*/  IMAD R17, R14, 0x18, R33 ;  /* 0x000000180e117824 */ /* 0x000fe200078e0221 */
[----:B------:R-:W-:Y:S01]  /*05b0*/  SHF.L.U32 R0, R0, 0x2, RZ ;  /* 0x0000000200007819 */ /* 0x000fe200000006ff */
[----:B------:R-:W-:Y:S01]  /*05c0*/  IMAD R26, R3, 0xf0, R2 ;  /* 0x000000f0031a7824 */ /* 0x000fe200078e0202 */
[----:B------:R-:W-:Y:S01]  /*05d0*/  SHF.R.U32.HI R5, RZ, 0x1, R9 ;  /* 0x00000001ff057819 */ /* 0x000fe20000011609 */
[----:B------:R-:W-:Y:S01]  /*05e0*/  IMAD R21, R18, 0x18, R33 ;  /* 0x0000001812157824 */ /* 0x000fe200078e0221 */
[----:B------:R-:W-:Y:S01]  /*05f0*/  SHF.R.U32.HI R28, RZ, 0x2, R9 ;  /* 0x00000002ff1c7819 */ /* 0x000fe20000011609 */
[----:B------:R-:W-:Y:S01]  /*0600*/  IMAD.WIDE.U32 R2, R0, -0x77777777, RZ ;  /* 0x8888888900027825 */ /* 0x000fe200078e00ff */
[----:B------:R-:W-:-:S02]  /*0610*/  SHF.R.U32.HI R9, RZ, 0x1, R11 ;  /* 0x00000001ff097819 */ /* 0x000fc4000001160b */
[----:B------:R-:W-:Y:S01]  /*0620*/  LOP3.LUT R5, R5, 0x1, RZ, 0xc0, !PT ;  /* 0x0000000105057812 */ /* 0x000fe200078ec0ff */
[--C-:B------:R-:W-:Y:S01]  /*0630*/  IMAD R25, R22, 0x18, R33.reuse ;  /* 0x0000001816197824 */ /* 0x100fe200078e0221 */
[----:B------:R-:W-:Y:S01]  /*0640*/  IADD3 R2, R0, 0x2, RZ ;  /* 0x0000000200027810 */ /* 0x000fe20007ffe0ff */
[----:B------:R-:W-:Y:S01]  /*0650*/  IMAD R29, R26, 0x18, R33 ;  /* 0x000000181a1d7824 */ /* 0x000fe200078e0221 */
[----:B------:R-:W-:Y:S01]  /*0660*/  SHF.L.U32 R0, R34, 0x3, RZ ;  /* 0x0000000322007819 */ /* 0x000fe200000006ff */
[----:B------:R-:W-:Y:S01]  /*0670*/  IMAD R28, R5, 0xf0, R28 ;  /* 0x000000f0051c7824 */ /* 0x000fe200078e021c */
[----:B------:R-:W-:Y:S01]  /*0680*/  SHF.R.U32.HI R30, RZ, 0x2, R11 ;  /* 0x00000002ff1e7819 */ /* 0x000fe2000001160b */
[--C-:B------:R-:W-:Y:S01]  /*0690*/  IMAD R5, R4, 0x18, R33.reuse ;  /* 0x0000001804057824 */ /* 0x100fe200078e0221 */
[----:B------:R-:W-:Y:S01]  /*06a0*/  LOP3.LUT R9, R9, 0x1, RZ, 0xc0, !PT ;  /* 0x0000000109097812 */ /* 0x000fe200078ec0ff */
[--C-:B------:R-:W-:Y:S01]  /*06b0*/  IMAD R11, R8, 0x18, R33.reuse ;  /* 0x00000018080b7824 */ /* 0x100fe200078e0221 */
[----:B------:R-:W-:Y:S01]  /*06c0*/  LOP3.LUT R13, R13, 0x1, RZ, 0xc0, !PT ;  /* 0x000000010d0d7812 */ /* 0x000fe200078ec0ff */
[--C-:B------:R-:W-:Y:S01]  /*06d0*/  IMAD R31, R28, 0x18, R33.reuse ;  /* 0x000000181c1f7824 */ /* 0x100fe200078e0221 */
[----:B------:R-:W-:Y:S01]  /*06e0*/  LOP3.LUT R0, R0, 0x8, RZ, 0xc0, !PT ;  /* 0x0000000800007812 */ /* 0x000fe200078ec0ff */
[----:B------:R-:W-:Y:S01]  /*06f0*/  IMAD R30, R9, 0xf0, R30 ;  /* 0x000000f0091e7824 */ /* 0x000fe200078e021e */
[----:B------:R-:W-:Y:S01]  /*0700*/  LOP3.LUT R15, R15, 0x1, RZ, 0xc0, !PT ;  /* 0x000000010f0f7812 */ /* 0x000fe200078ec0ff */
[--C-:B------:R-:W-:Y:S01]  /*0710*/  IMAD R9, R6, 0x18, R33.reuse ;  /* 0x0000001806097824 */ /* 0x100fe200078e0221 */
[----:B------:R-:W-:Y:S01]  /*0720*/  IADD3 R6, R7, R0, RZ ;  /* 0x0000000007067210 */ /* 0x000fe20007ffe0ff */
[----:B------:R-:W-:Y:S01]  /*0730*/  IMAD R20, R13, 0xf0, R20 ;  /* 0x000000f00d147824 */ /* 0x000fe200078e0214 */
[----:B------:R-:W-:Y:S01]  /*0740*/  IADD3 R5, R0, R5, RZ ;  /* 0x0000000500057210 */ /* 0x000fe20007ffe0ff */
[----:B------:R-:W-:Y:S01]  /*0750*/  IMAD R13, R10, 0x18, R33 ;  /* 0x000000180a0d7824 */ /* 0x000fe200078e0221 */
[----:B------:R-:W-:Y:S01]  /*0760*/  SHF.R.U32.HI R32, RZ, 0x1, R3 ;  /* 0x00000001ff207819 */ /* 0x000fe20000011603 */
[----:B------:R-:W-:Y:S01]  /*0770*/  IMAD R24, R15, 0xf0, R24 ;  /* 0x000000f00f187824 */ /* 0x000fe200078e0218 */
[----:B------:R0:W-:Y:S01]  /*0780*/  STL [R1+0x270], R6 ;  /* 0x0002700601007387 */ /* 0x0001e20000100800 */
[----:B------:R-:W-:Y:S01]  /*0790*/  IMAD.IADD R7, R0, 0x1, R9 ;  /* 0x0000000100077824 */ /* 0x000fe200078e0209 */
[----:B------:R-:W-:Y:S01]  /*07a0*/  HFMA2.MMA R4, -RZ, RZ, 0, 0 ;  /* 0x00000000ff047435 */ /* 0x000fe200000001ff */
[--C-:B------:R-:W-:Y:S01]  /*07b0*/  IMAD R15, R12, 0x18, R33.reuse ;  /* 0x000000180c0f7824 */ /* 0x100fe200078e0221 */
[----:B------:R1:W-:Y:S01]  /*07c0*/  STL [R1+0x26c], R5 ;  /* 0x00026c0501007387 */ /* 0x0003e20000100800 */
[--C-:B------:R-:W-:Y:S01]  /*07d0*/  IMAD R23, R20, 0x18, R33.reuse ;  /* 0x0000001814177824 */ /* 0x100fe200078e0221 */
[----:B------:R-:W-:Y:S01]  /*07e0*/  ISETP.EQ.U32.AND P1, PT, RZ, UR6, PT ;  /* 0x00000006ff007c0c */ /* 0x000fe2000bf22070 */
[--C-:B------:R-:W-:Y:S01]  /*07f0*/  IMAD R27, R24, 0x18, R33.reuse ;  /* 0x00000018181b7824 */ /* 0x100fe200078e0221 */
[----:B------:R2:W-:Y:S01]  /*0800*/  STL [R1+0x268], R7 ;  /* 0x0002680701007387 */ /* 0x0005e20000100800 */
[----:B------:R-:W-:Y:S01]  /*0810*/  IMAD R33, R30, 0x18, R33 ;  /* 0x000000181e217824 */ /* 0x000fe200078e0221 */
[----:B0-----:R-:W-:Y:S01]  /*0820*/  IADD3 R6, R0, R11, RZ ;  /* 0x0000000b00067210 */ /* 0x001fe20007ffe0ff */
[----:B------:R-:W-:Y:S01]  /*0830*/  IMAD.WIDE.U32 R2, R2, -0x77777777, RZ ;  /* 0x8888888902027825 */ /* 0x000fe200078e00ff */
[----:B------:R-:W-:-:S02]  /*0840*/  ISETP.GT.U32.OR P0, PT, R34, 0x1f, P0 ;  /* 0x0000001f2200780c */ /* 0x000fc40000704470 */
[C---:B-1----:R-:W-:Y:S01]  /*0850*/  IADD3 R5, R0.reuse, R13, RZ ;  /* 0x0000000d00057210 */ /* 0x042fe20007ffe0ff */
[----:B------:R0:W-:Y:S01]  /*0860*/  STL [R1+0x264], R6 ;  /* 0x0002640601007387 */ /* 0x0001e20000100800 */
[----:B------:R-:W-:Y:S01]  /*0870*/  SHF.R.U32.HI R2, RZ, 0x1, R3 ;  /* 0x00000001ff027819 */ /* 0x000fe20000011603 */
[----:B------:R-:W-:Y:S01]  /*0880*/  IMAD.U32 R3, RZ, RZ, UR8 ;  /* 0x00000008ff037e24 */ /* 0x000fe2000f8e00ff */
[C---:B--2---:R-:W-:Y:S01]  /*0890*/  IADD3 R7, R0.reuse, R15, RZ ;  /* 0x0000000f00077210 */ /* 0x044fe20007ffe0ff */
[----:B------:R1:W-:Y:S01]  /*08a0*/  STL [R1+0x260], R5 ;  /* 0x0002600501007387 */ /* 0x0003e20000100800 */
[----:B------:R-:W-:Y:S01]  /*08b0*/  ISETP.EQ.OR.EX P0, PT, RZ, UR7, P0, P1 ;  /* 0x00000007ff007c0c */ /* 0x000fe20008702710 */
[----:B------:R-:W-:Y:S01]  /*08c0*/  ULDC.64 UR6, c[0x0][0x208] ;  /* 0x0000820000067ab9 */ /* 0x000fe20000000a00 */
[----:B---3--:R-:W-:Y:S01]  /*08d0*/  LEA R90, P2, R3, R90, 0x2 ;  /* 0x0000005a035a7211 */ /* 0x008fe200078410ff */
[----:B------:R2:W-:Y:S01]  /*08e0*/  STL [R1+0x25c], R7 ;  /* 0x00025c0701007387 */ /* 0x0005e20000100800 */
[----:B0-----:R-:W-:-:S02]  /*08f0*/  IADD3 R6, R0, R17, RZ ;  /* 0x0000001100067210 */ /* 0x001fc40007ffe0ff */
[----:B------:R-:W-:Y:S01]  /*0900*/  LEA.HI.X R91, R3, R91, R4, 0x2, P2 ;  /* 0x0000005b035b7211 */ /* 0x000fe200010f1404 */
[C---:B-1----:R-:W-:Y:S02]  /*0910*/  IMAD.IADD R5, R0.reuse, 0x1, R19 ;  /* 0x0000000100057824 */ /* 0x042fe400078e0213 */
[----:B------:R0:W-:Y:S01]  /*0920*/  STL [R1+0x258], R6 ;  /* 0x0002580601007387 */ /* 0x0001e20000100800 */
[----:B--2---:R-:W-:-:S03]  /*0930*/  IADD3 R7, R0, R21, RZ ;  /* 0x0000001500077210 */ /* 0x004fc60007ffe0ff */
[----:B------:R1:W-:Y:S04]  /*0940*/  STL [R1+0x254], R5 ;  /* 0x0002540501007387 */ /* 0x0003e80000100800 */
[----:B------:R2:W-:Y:S01]  /*0950*/  STL [R1+0x250], R7 ;  /* 0x0002500701007387 */ /* 0x0005e20000100800 */
[C---:B0-----:R-:W-:Y:S02]  /*0960*/  IADD3 R6, R0.reuse, R23, RZ ;  /* 0x0000001700067210 */ /* 0x041fe40007ffe0ff */
[----:B-1----:R-:W-:-:S03]  /*0970*/  IADD3 R5, R0, R25, RZ ;  /* 0x0000001900057210 */ /* 0x002fc60007ffe0ff */
[----:B------:R0:W-:Y:S01]  /*0980*/  STL [R1+0x24c], R6 ;  /* 0x00024c0601007387 */ /* 0x0001e20000100800 */
[----:B--2---:R-:W-:-:S03]  /*0990*/  IADD3 R7, R0, R27, RZ ;  /* 0x0000001b00077210 */ /* 0x004fc60007ffe0ff */
[----:B------:R1:W-:Y:S04]  /*09a0*/  STL [R1+0x248], R5 ;  /* 0x0002480501007387 */ /* 0x0003e80000100800 */
[----:B------:R-:W-:Y:S01]  /*09b0*/  STL [R1+0x244], R7 ;  /* 0x0002440701007387 */ /* 0x000fe20000100800 */
[C---:B0-----:R-:W-:Y:S01]  /*09c0*/  IMAD.IADD R6, R0.reuse, 0x1, R29 ;  /* 0x0000000100067824 */ /* 0x041fe200078e021d */
[----:B-1----:R-:W-:-:S04]  /*09d0*/  IADD3 R5, R0, R31, RZ ;  /* 0x0000001f00057210 */ /* 0x002fc80007ffe0ff */
[----:B------:R-:W-:Y:S01]  /*09e0*/  STL [R1+0x240], R6 ;  /* 0x0002400601007387 */ /* 0x000fe20000100800 */
[----:B------:R-:W-:-:S03]  /*09f0*/  IADD3 R0, R0, R33, RZ ;  /* 0x0000002100007210 */ /* 0x000fc60007ffe0ff */
[----:B------:R0:W-:Y:S04]  /*0a00*/  STL [R1+0x23c], R5 ;  /* 0x00023c0501007387 */ /* 0x0001e80000100800 */
[----:B------:R1:W-:Y:S04]  /*0a10*/  STL [R1+0x238], R0 ;  /* 0x0002380001007387 */ /* 0x0003e80000100800 */
[----:B------:R2:W-:Y:S01]  /*0a20*/  STL [R1+0xf4], RZ ;  /* 0x0000f4ff01007387 */ /* 0x0005e20000100800 */
[----:B0-----:R-:W-:Y:S02]  /*0a30*/  LOP3.LUT R5, R32, 0x7ffffff8, RZ, 0xc0, !PT ;  /* 0x7ffffff820057812 */ /* 0x001fe400078ec0ff */
[----:B-1----:R-:W-:-:S03]  /*0a40*/  LOP3.LUT R0, R2, 0x7ffffff8, RZ, 0xc0, !PT ;  /* 0x7ffffff802007812 */ /* 0x002fc600078ec0ff */
[----:B------:R2:W-:Y:S04]  /*0a50*/  STL [R1+0x234], R5 ;  /* 0x0002340501007387 */ /* 0x0005e80000100800 */
[----:B------:R2:W-:Y:S02]  /*0a60*/  STL [R1+0x230], R0 ;  /* 0x0002300001007387 */ /* 0x0005e40000100800 */
.L_x_1474:
[----:B------:R-:W0:Y:S01]  /*0a70*/  S2R R2, SR_TID.X ;  /* 0x0000000000027919 */ /* 0x000e220000002100 */
[----:B------:R-:W1:Y:S01]  /*0a80*/  S2UR UR14, SR_CTAID.X ;  /* 0x00000000000e79c3 */ /* 0x000e620000002500 */
[----:B------:R-:W-:Y:S01]  /*0a90*/  IMAD.MOV.U32 R93, RZ, RZ, RZ ;  /* 0x000000ffff5d7224 */ /* 0x000fe200078e00ff */
[----:B------:R-:W-:Y:S01]  /*0aa0*/  ULDC.64 UR10, c[0x0][0x218] ;  /* 0x00008600000a7ab9 */ /* 0x000fe20000000a00 */
[----:B--2---:R-:W-:Y:S01]  /*0ab0*/  IMAD R5, R4, 0xf0000, RZ ;  /* 0x000f000004057824 */ /* 0x004fe200078e02ff */
[----:B------:R-:W2:Y:S01]  /*0ac0*/  S2R R23, SR_CgaCtaId ;  /* 0x0000000000177919 */ /* 0x000ea20000008800 */
[----:B------:R-:W-:Y:S01]  /*0ad0*/  ULDC.64 UR12, c[0x0][0x228] ;  /* 0x00008a00000c7ab9 */ /* 0x000fe20000000a00 */
[----:B-1----:R-:W-:-:S04]  /*0ae0*/  USHF.L.U32 UR5, UR14, 0x6, URZ ;  /* 0x000000060e057899 */ /* 0x002fc8000800063f */
[----:B------:R-:W-:Y:S01]  /*0af0*/  ULOP3.LUT UR5, UR5, 0x3c0, URZ, 0xc0, !UPT ;  /* 0x000003c005057892 */ /* 0x000fe2000f8ec03f */
[----:B0-----:R-:W-:-:S05]  /*0b00*/  IMAD.WIDE.U32 R6, R2, -0x77777777, RZ ;  /* 0x8888888902067825 */ /* 0x001fca00078e00ff */
[----:B------:R-:W-:-:S04]  /*0b10*/  SHF.R.U32.HI R6, RZ, 0x7, R7 ;  /* 0x00000007ff067819 */ /* 0x000fc80000011607 */
[C---:B------:R-:W-:Y:S01]  /*0b20*/  IADD3 R21, R6.reuse, UR5, RZ ;  /* 0x0000000506157c10 */ /* 0x040fe2000fffe0ff */
[----:B------:R-:W-:-:S04]  /*0b30*/  IMAD R92, R6, -0xf0, R2 ;  /* 0xffffff10065c7824 */ /* 0x000fc800078e0202 */
[----:B------:R-:W-:Y:S01]  /*0b40*/  IMAD R21, R21, 0x3c0, RZ ;  /* 0x000003c015157824 */ /* 0x000fe200078e02ff */
[----:B------:R-:W-:-:S05]  /*0b50*/  SHF.L.U32 R92, R92, 0x2, RZ ;  /* 0x000000025c5c7819 */ /* 0x000fca00000006ff */
[----:B------:R-:W-:-:S05]  /*0b60*/  IMAD.WIDE.U32 R28, R3, 0xf0000, R92 ;  /* 0x000f0000031c7825 */ /* 0x000fca00078e005c */
[----:B------:R-:W-:Y:S02]  /*0b70*/  IADD3 R26, R29, R5, RZ ;  /* 0x000000051d1a7210 */ /* 0x000fe40007ffe0ff */
[C---:B------:R-:W-:Y:S02]  /*0b80*/  IADD3 R5, P1, R21.reuse, R28, RZ ;  /* 0x0000001c15057210 */ /* 0x040fe40007f3e0ff */
[----:B------:R-:W-:Y:S02]  /*0b90*/  IADD3 R7, R21, 0x780, RZ ;  /* 0x0000078015077810 */ /* 0x000fe40007ffe0ff */
[----:B------:R-:W-:Y:S02]  /*0ba0*/  IADD3.X R0, RZ, R26, RZ, P1, !PT ;  /* 0x0000001aff007210 */ /* 0x000fe40000ffe4ff */
[----:B------:R-:W-:-:S03]  /*0bb0*/  LEA R88, P1, R5, UR10, 0x1 ;  /* 0x0000000a05587c11 */ /* 0x000fc6000f8208ff */
[----:B------:R0:W-:Y:S01]  /*0bc0*/  STL [R1+0xd0], R0 ;  /* 0x0000d00001007387 */ /* 0x0001e20000100800 */
[----:B------:R-:W-:Y:S02]  /*0bd0*/  LEA.HI.X R89, R5, UR11, R0, 0x1, P1 ;  /* 0x0000000b05597c11 */ /* 0x000fe400088f0c00 */
[----:B------:R-:W-:Y:S01]  /*0be0*/  IADD3 R6, P1, R7, R28, RZ ;  /* 0x0000001c07067210 */ /* 0x000fe20007f3e0ff */
[----:B------:R-:W-:-:S03]  /*0bf0*/  VIADD R7, R21, 0xf00 ;  /* 0x00000f0015077836 */ /* 0x000fc60000000000 */
[----:B------:R-:W3:Y:S01]  /*0c00*/  LDG.E.64.CONSTANT R88, desc[UR6][R88.64] ;  /* 0x0000000658587981 */ /* 0x000ee2000c1e9b00 */
[----:B0-----:R-:W-:Y:S02]  /*0c10*/  IADD3.X R0, RZ, R26, RZ, P1, !PT ;  /* 0x0000001aff007210 */ /* 0x001fe40000ffe4ff */
[----:B------:R-:W-:-:S03]  /*0c20*/  LEA R86, P1, R6, UR10, 0x1 ;  /* 0x0000000a06567c11 */ /* 0x000fc6000f8208ff */
[----:B------:R0:W-:Y:S01]  /*0c30*/  STL [R1+0x164], R0 ;  /* 0x0001640001007387 */ /* 0x0001e20000100800 */
[----:B------:R-:W-:Y:S02]  /*0c40*/  LEA.HI.X R87, R6, UR11, R0, 0x1, P1 ;  /* 0x0000000b06577c11 */ /* 0x000fe400088f0c00 */
[----:B------:R-:W-:-:S04]  /*0c50*/  IADD3 R7, P1, R7, R28, RZ ;  /* 0x0000001c07077210 */ /* 0x000fc80007f3e0ff */
[----:B------:R-:W4:Y:S01]  /*0c60*/  LDG.E.64.CONSTANT R86, desc[UR6][R86.64] ;  /* 0x0000000656567981 */ /* 0x000f22000c1e9b00 */
[----:B------:R-:W-:Y:S02]  /*0c70*/  IADD3 R9, R21, 0x1680, RZ ;  /* 0x0000168015097810 */ /* 0x000fe40007ffe0ff */
[----:B0-----:R-:W-:Y:S02]  /*0c80*/  IADD3.X R0, RZ, R26, RZ, P1, !PT ;  /* 0x0000001aff007210 */ /* 0x001fe40000ffe4ff */
[----:B------:R-:W-:-:S03]  /*0c90*/  LEA R84, P1, R7, UR10, 0x1 ;  /* 0x0000000a07547c11 */ /* 0x000fc6000f8208ff */
[----:B------:R0:W-:Y:S01]  /*0ca0*/  STL [R1+0x180], R0 ;  /* 0x0001800001007387 */ /* 0x0001e20000100800 */
[----:B------:R-:W-:Y:S02]  /*0cb0*/  LEA.HI.X R85, R7, UR11, R0, 0x1, P1 ;  /* 0x0000000b07557c11 */ /* 0x000fe400088f0c00 */
[----:B------:R-:W-:Y:S02]  /*0cc0*/  IADD3 R8, P1, R9, R28, RZ ;  /* 0x0000001c09087210 */ /* 0x000fe40007f3e0ff */
[----:B------:R-:W-:Y:S02]  /*0cd0*/  IADD3 R9, R21, 0x1e00, RZ ;  /* 0x00001e0015097810 */ /* 0x000fe40007ffe0ff */
[----:B-----5:R-:W5:Y:S01]  /*0ce0*/  LDG.E.64.CONSTANT R84, desc[UR6][R84.64] ;  /* 0x0000000654547981 */ /* 0x020f62000c1e9b00 */
[----:B0-----:R-:W-:Y:S02]  /*0cf0*/  IADD3.X R0, RZ, R26, RZ, P1, !PT ;  /* 0x0000001aff007210 */ /* 0x001fe40000ffe4ff */
[----:B------:R-:W-:-:S03]  /*0d00*/  LEA R82, P1, R8, UR10, 0x1 ;  /* 0x0000000a08527c11 */ /* 0x000fc6000f8208ff */
[----:B------:R0:W-:Y:S01]  /*0d10*/  STL [R1+0x188], R0 ;  /* 0x0001880001007387 */ /* 0x0001e20000100800 */
[----:B------:R-:W-:Y:S02]  /*0d20*/  LEA.HI.X R83, R8, UR11, R0, 0x1, P1 ;  /* 0x0000000b08537c11 */ /* 0x000fe400088f0c00 */
[----:B------:R-:W-:-:S04]  /*0d30*/  IADD3 R9, P1, R9, R28, RZ ;  /* 0x0000001c09097210 */ /* 0x000fc80007f3e0ff */
[----:B------:R-:W5:Y:S01]  /*0d40*/  LDG.E.64.CONSTANT R82, desc[UR6][R82.64] ;  /* 0x0000000652527981 */ /* 0x000f62000c1e9b00 */
[----:B------:R-:W-:Y:S01]  /*0d50*/  IADD3 R11, R21, 0x2580, RZ ;  /* 0x00002580150b7810 */ /* 0x000fe20007ffe0ff */
[----:B0-----:R-:W-:Y:S01]  /*0d60*/  IMAD.X R0, RZ, RZ, R26, P1 ;  /* 0x000000ffff007224 */ /* 0x001fe200008e061a */
[----:B------:R-:W-:-:S04]  /*0d70*/  LEA R80, P1, R9, UR10, 0x1 ;  /* 0x0000000a09507c11 */ /* 0x000fc8000f8208ff */
[----:B------:R-:W-:Y:S01]  /*0d80*/  LEA.HI.X R81, R9, UR11, R0, 0x1, P1 ;  /* 0x0000000b09517c11 */ /* 0x000fe200088f0c00 */
[----:B------:R0:W-:Y:S01]  /*0d90*/  STL [R1+0x194], R0 ;  /* 0x0001940001007387 */ /* 0x0001e20000100800 */
[----:B------:R-:W-:-:S04]  /*0da0*/  IADD3 R10, P1, R11, R28, RZ ;  /* 0x0000001c0b0a7210 */ /* 0x000fc80007f3e0ff */
[----:B------:R-:W5:Y:S01]  /*0db0*/  LDG.E.64.CONSTANT R80, desc[UR6][R80.64] ;  /* 0x0000000650507981 */ /* 0x000f62000c1e9b00 */
[----:B------:R-:W-:Y:S02]  /*0dc0*/  IADD3 R11, R21, 0x2d00, RZ ;  /* 0x00002d00150b7810 */ /* 0x000fe40007ffe0ff */
[----:B0-----:R-:W-:Y:S02]  /*0dd0*/  IADD3.X R0, RZ, R26, RZ, P1, !PT ;  /* 0x0000001aff007210 */ /* 0x001fe40000ffe4ff */
[----:B------:R-:W-:-:S03]  /*0de0*/  LEA R78, P1, R10, UR10, 0x1 ;  /* 0x0000000a0a4e7c11 */ /* 0x000fc6000f8208ff */
[----:B------:R0:W-:Y:S01]  /*0df0*/  STL [R1+0x19c], R0 ;  /* 0x00019c0001007387 */ /* 0x0001e20000100800 */
[----:B------:R-:W-:Y:S02]  /*0e00*/  LEA.HI.X R79, R10, UR11, R0, 0x1, P1 ;  /* 0x0000000b0a4f7c11 */ /* 0x000fe400088f0c00 */
[----:B------:R-:W-:Y:S01]  /*0e10*/  IADD3 R11, P1, R11, R28, RZ ;  /* 0x0000001c0b0b7210 */ /* 0x000fe20007f3e0ff */
[----:B------:R-:W-:-:S03]  /*0e20*/  VIADD R13, R21, 0x3480 ;  /* 0x00003480150d7836 */ /* 0x000fc60000000000 */
[----:B------:R-:W5:Y:S01]  /*0e30*/  LDG.E.64.CONSTANT R78, desc[UR6][R78.64] ;  /* 0x000000064e4e7981 */ /* 0x000f62000c1e9b00 */
[----:B0-----:R-:W-:Y:S02]  /*0e40*/  IADD3.X R0, RZ, R26, RZ, P1, !PT ;  /* 0x0000001aff007210 */ /* 0x001fe40000ffe4ff */
[----:B------:R-:W-:-:S03]  /*0e50*/  LEA R76, P1, R11, UR10, 0x1 ;  /* 0x0000000a0b4c7c11 */ /* 0x000fc6000f8208ff */
[----:B------:R0:W-:Y:S01]  /*0e60*/  STL [R1+0x1ac], R0 ;  /* 0x0001ac0001007387 */ /* 0x0001e20000100800 */
[----:B------:R-:W-:Y:S02]  /*0e70*/  LEA.HI.X R77, R11, UR11, R0, 0x1, P1 ;  /* 0x0000000b0b4d7c11 */ /* 0x000fe400088f0c00 */
[----:B------:R-:W-:-:S04]  /*0e80*/  IADD3 R12, P1, R13, R28, RZ ;  /* 0x0000001c0d0c7210 */ /* 0x000fc80007f3e0ff */
[----:B------:R-:W5:Y:S01]  /*0e90*/  LDG.E.64.CONSTANT R76, desc[UR6][R76.64] ;  /* 0x000000064c4c7981 */ /* 0x000f62000c1e9b00 */
[----:B------:R-:W-:Y:S02]  /*0ea0*/  IADD3 R13, R21, 0x3c00, RZ ;  /* 0x00003c00150d7810 */ /* 0x000fe40007ffe0ff */
        /* <DEDUP_REMOVED lines=13> */
[----:B0-----:R-:W-:Y:S01]  /*0f80*/  IMAD.X R0, RZ, RZ, R26, P1 ;  /* 0x000000ffff007224 */ /* 0x001fe200008e061a */
[C---:B------:R-:W-:Y:S02]  /*0f90*/  LEA R70, P1, R14.reuse, UR10, 0x1 ;  /* 0x0000000a0e467c11 */ /* 0x040fe4000f8208ff */
[----:B------:R-:W-:Y:S02]  /*0fa0*/  IADD3 R15, R21, 0x4b00, RZ ;  /* 0x00004b00150f7810 */ /* 0x000fe40007ffe0ff */
        /* <DEDUP_REMOVED lines=11> */
[----:B------:R-:W-:Y:S01]  /*1060*/  VIADD R17, R21, 0x5a00 ;  /* 0x00005a0015117836 */ /* 0x000fe20000000000 */
[----:B0-----:R-:W-:Y:S02]  /*1070*/  IADD3.X R0, RZ, R26, RZ, P1, !PT ;  /* 0x0000001aff007210 */ /* 0x001fe40000ffe4ff */
[----:B------:R-:W-:Y:S01]  /*1080*/  LEA R66, P1, R16, UR10, 0x1 ;  /* 0x0000000a10427c11 */ /* 0x000fe2000f8208ff */
[----:B------:R-:W-:Y:S02]  /*1090*/  IMAD.WIDE.U32 R18, R2, -0x77777777, RZ ;  /* 0x8888888902127825 */ /* 0x000fe400078e00ff */
[----:B------:R0:W-:Y:S01]  /*10a0*/  STL [R1+0x1d4], R0 ;  /* 0x0001d40001007387 */ /* 0x0001e20000100800 */
[----:B------:R-:W-:-:S06]  /*10b0*/  LEA.HI.X R67, R16, UR11, R0, 0x1, P1 ;  /* 0x0000000b10437c11 */ /* 0x000fcc00088f0c00 */
[----:B------:R-:W5:Y:S01]  /*10c0*/  LDG.E.64.CONSTANT R66, desc[UR6][R66.64] ;  /* 0x0000000642427981 */ /* 0x000f62000c1e9b00 */
[----:B------:R-:W-:Y:S02]  /*10d0*/  IADD3 R17, P1, R17, R28, RZ ;  /* 0x0000001c11117210 */ /* 0x000fe40007f3e0ff */
[----:B------:R-:W-:Y:S02]  /*10e0*/  SHF.R.U32.HI R93, RZ, 0x7, R19 ;  /* 0x00000007ff5d7819 */ /* 0x000fe40000011613 */
[----:B------:R-:W-:Y:S02]  /*10f0*/  IADD3.X R20, RZ, R26, RZ, P1, !PT ;  /* 0x0000001aff147210 */ /* 0x000fe40000ffe4ff */
[----:B------:R-:W-:Y:S02]  /*1100*/  LEA R64, P1, R17, UR10, 0x1 ;  /* 0x0000000a11407c11 */ /* 0x000fe4000f8208ff */
[----:B------:R-:W-:Y:S01]  /*1110*/  IADD3 R19, R21, 0x6180, RZ ;  /* 0x0000618015137810 */ /* 0x000fe20007ffe0ff */
[----:B------:R1:W-:Y:S01]  /*1120*/  STL [R1+0x1e0], R20 ;  /* 0x0001e01401007387 */ /* 0x0003e20000100800 */
[----:B0-----:R-:W-:-:S02]  /*1130*/  MOV R0, 0x400 ;  /* 0x0000040000007802 */ /* 0x001fc40000000f00 */
[----:B------:R-:W-:Y:S02]  /*1140*/  LEA.HI.X R65, R17, UR11, R20, 0x1, P1 ;  /* 0x0000000b11417c11 */ /* 0x000fe400088f0c14 */
[----:B------:R-:W-:Y:S02]  /*1150*/  IADD3 R18, P1, R19, R28, RZ ;  /* 0x0000001c13127210 */ /* 0x000fe40007f3e0ff */
[----:B--2---:R-:W-:Y:S01]  /*1160*/  LEA R23, R23, R0, 0x18 ;  /* 0x0000000017177211 */ /* 0x004fe200078ec0ff */
[----:B------:R-:W-:Y:S01]  /*1170*/  IMAD R0, R93, -0xf0, R2 ;  /* 0xffffff105d007824 */ /* 0x000fe200078e0202 */
[----:B------:R-:W-:Y:S01]  /*1180*/  IADD3.X R2, RZ, R26, RZ, P1, !PT ;  /* 0x0000001aff027210 */ /* 0x000fe20000ffe4ff */
[----:B------:R-:W2:Y:S01]  /*1190*/  LDG.E.64.CONSTANT R64, desc[UR6][R64.64] ;  /* 0x0000000640407981 */ /* 0x000ea2000c1e9b00 */
[----:B------:R-:W-:Y:S01]  /*11a0*/  LEA R62, P1, R18, UR10, 0x1 ;  /* 0x0000000a123e7c11 */ /* 0x000fe2000f8208ff */
[----:B------:R-:W-:Y:S01]  /*11b0*/  IMAD R0, R0, 0x18, R23 ;  /* 0x0000001800007824 */ /* 0x000fe200078e0217 */
[C---:B------:R-:W-:Y:S01]  /*11c0*/  IADD3 R19, R21.reuse, 0x6900, RZ ;  /* 0x0000690015137810 */ /* 0x040fe20007ffe0ff */
[----:B------:R-:W-:Y:S01]  /*11d0*/  VIADD R23, R21, 0x7080 ;  /* 0x0000708015177836 */ /* 0x000fe20000000000 */
[----:B------:R-:W-:Y:S01]  /*11e0*/  LEA.HI.X R63, R18, UR11, R2, 0x1, P1 ;  /* 0x0000000b123f7c11 */ /* 0x000fe200088f0c02 */
[----:B------:R0:W-:Y:S01]  /*11f0*/  STL [R1+0x1f4], R2 ;  /* 0x0001f40201007387 */ /* 0x0001e20000100800 */
[----:B------:R-:W-:-:S02]  /*1200*/  IADD3 R19, P1, R19, R28, RZ ;  /* 0x0000001c13137210 */ /* 0x000fc40007f3e0ff */
[----:B-1----:R-:W-:Y:S02]  /*1210*/  IADD3 R20, P2, R23, R28, RZ ;  /* 0x0000001c17147210 */ /* 0x002fe40007f5e0ff */
[----:B------:R-:W2:Y:S01]  /*1220*/  LDG.E.64.CONSTANT R62, desc[UR6][R62.64] ;  /* 0x000000063e3e7981 */ /* 0x000ea2000c1e9b00 */
[----:B------:R-:W-:Y:S02]  /*1230*/  LEA R93, R93, R0, 0x3 ;  /* 0x000000005d5d7211 */ /* 0x000fe400078e18ff */
[----:B------:R-:W-:Y:S02]  /*1240*/  IADD3 R25, R21, 0x7800, RZ ;  /* 0x0000780015197810 */ /* 0x000fe40007ffe0ff */
[-C--:B0-----:R-:W-:Y:S02]  /*1250*/  IADD3.X R2, RZ, R26.reuse, RZ, P1, !PT ;  /* 0x0000001aff027210 */ /* 0x081fe40000ffe4ff */
[----:B------:R-:W-:Y:S02]  /*1260*/  LEA R60, P1, R19, UR10, 0x1 ;  /* 0x0000000a133c7c11 */ /* 0x000fe4000f8208ff */
[----:B------:R-:W-:-:S02]  /*1270*/  IADD3.X R0, RZ, R26, RZ, P2, !PT ;  /* 0x0000001aff007210 */ /* 0x000fc400017fe4ff */
[----:B------:R-:W-:Y:S02]  /*1280*/  LEA.HI.X R61, R19, UR11, R2, 0x1, P1 ;  /* 0x0000000b133d7c11 */ /* 0x000fe400088f0c02 */
[C---:B------:R-:W-:Y:S01]  /*1290*/  LEA R58, P2, R20.reuse, UR10, 0x1 ;  /* 0x0000000a143a7c11 */ /* 0x040fe2000f8408ff */
[----:B------:R0:W-:Y:S01]  /*12a0*/  STL [R1+0x1f8], R2 ;  /* 0x0001f80201007387 */ /* 0x0001e20000100800 */
[C---:B------:R-:W-:Y:S01]  /*12b0*/  IADD3 R43, R21.reuse, 0x7f80, RZ ;  /* 0x00007f80152b7810 */ /* 0x040fe20007ffe0ff */
[C---:B------:R-:W-:Y:S01]  /*12c0*/  VIADD R51, R21.reuse, 0x9d80 ;  /* 0x00009d8015337836 */ /* 0x040fe20000000000 */
[----:B------:R-:W-:Y:S01]  /*12d0*/  LEA.HI.X R59, R20, UR11, R0, 0x1, P2 ;  /* 0x0000000b143b7c11 */ /* 0x000fe200090f0c00 */
[----:B------:R1:W-:Y:S01]  /*12e0*/  STL [R1+0x1fc], R0 ;  /* 0x0001fc0001007387 */ /* 0x0003e20000100800 */
[C---:B------:R-:W-:Y:S01]  /*12f0*/  IADD3 R45, R21.reuse, 0x8700, RZ ;  /* 0x00008700152d7810 */ /* 0x040fe20007ffe0ff */
[C---:B------:R-:W-:Y:S01]  /*1300*/  VIADD R35, R21.reuse, 0xbb80 ;  /* 0x0000bb8015237836 */ /* 0x040fe20000000000 */
[C---:B------:R-:W-:Y:S01]  /*1310*/  IADD3 R47, R21.reuse, 0x8e80, RZ ;  /* 0x00008e80152f7810 */ /* 0x040fe20007ffe0ff */
[----:B------:R-:W2:Y:S01]  /*1320*/  LDG.E.64.CONSTANT R60, desc[UR6][R60.64] ;  /* 0x000000063c3c7981 */ /* 0x000ea2000c1e9b00 */
[C---:B------:R-:W-:Y:S01]  /*1330*/  IADD3 R49, R21.reuse, 0x9600, RZ ;  /* 0x0000960015317810 */ /* 0x040fe20007ffe0ff */
[C---:B0-----:R-:W-:Y:S01]  /*1340*/  VIADD R2, R21.reuse, 0xe880 ;  /* 0x0000e88015027836 */ /* 0x041fe20000000000 */
[C---:B------:R-:W-:Y:S01]  /*1350*/  IADD3 R41, R21.reuse, 0xa500, RZ ;  /* 0x0000a50015297810 */ /* 0x040fe20007ffe0ff */
[----:B------:R-:W2:Y:S01]  /*1360*/  LDG.E.64.CONSTANT R58, desc[UR6][R58.64] ;  /* 0x000000063a3a7981 */ /* 0x000ea2000c1e9b00 */
[----:B------:R-:W-:-:S02]  /*1370*/  IADD3 R39, R21, 0xac80, RZ ;  /* 0x0000ac8015277810 */ /* 0x000fc40007ffe0ff */
[C---:B------:R-:W-:Y:S02]  /*1380*/  IADD3 R37, R21.reuse, 0xb400, RZ ;  /* 0x0000b40015257810 */ /* 0x040fe40007ffe0ff */
[C---:B------:R-:W-:Y:S02]  /*1390*/  IADD3 R31, R21.reuse, 0xc300, RZ ;  /* 0x0000c300151f7810 */ /* 0x040fe40007ffe0ff */
[C---:B------:R-:W-:Y:S02]  /*13a0*/  IADD3 R33, R21.reuse, 0xca80, RZ ;  /* 0x0000ca8015217810 */ /* 0x040fe40007ffe0ff */
[C---:B------:R-:W-:Y:S02]  /*13b0*/  IADD3 R27, R21.reuse, 0xd200, RZ ;  /* 0x0000d200151b7810 */ /* 0x040fe40007ffe0ff */
[C---:B------:R-:W-:Y:S02]  /*13c0*/  IADD3 R29, R21.reuse, 0xd980, RZ ;  /* 0x0000d980151d7810 */ /* 0x040fe40007ffe0ff */
[----:B-1----:R-:W-:-:S02]  /*13d0*/  IADD3 R0, R21, 0xe100, RZ ;  /* 0x0000e10015007810 */ /* 0x002fc40007ffe0ff */
[-C--:B------:R-:W-:Y:S02]  /*13e0*/  IADD3 R21, P3, R25, R28.reuse, RZ ;  /* 0x0000001c19157210 */ /* 0x080fe40007f7e0ff */
[----:B------:R-:W-:Y:S02]  /*13f0*/  IADD3 R22, P1, R43, R28, RZ ;  /* 0x0000001c2b167210 */ /* 0x000fe40007f3e0ff */
[-C--:B------:R-:W-:Y:S02]  /*1400*/  IADD3.X R30, RZ, R26.reuse, RZ, P3, !PT ;  /* 0x0000001aff1e7210 */ /* 0x080fe40001ffe4ff */
[C---:B------:R-:W-:Y:S02]  /*1410*/  LEA R56, P3, R21.reuse, UR10, 0x1 ;  /* 0x0000000a15387c11 */ /* 0x040fe4000f8608ff */
[----:B------:R-:W-:Y:S02]  /*1420*/  IADD3.X R48, RZ, R26, RZ, P1, !PT ;  /* 0x0000001aff307210 */ /* 0x000fe40000ffe4ff */
[----:B------:R-:W-:-:S02]  /*1430*/  LEA.HI.X R57, R21, UR11, R30, 0x1, P3 ;  /* 0x0000000b15397c11 */ /* 0x000fc400098f0c1e */
[----:B------:R-:W-:-:S04]  /*1440*/  IADD3 R41, P1, R41, R28, RZ ;  /* 0x0000001c29297210 */ /* 0x000fc80007f3e0ff */
[----:B------:R-:W2:Y:S01]  /*1450*/  LDG.E.64.CONSTANT R56, desc[UR6][R56.64] ;  /* 0x0000000638387981 */ /* 0x000ea2000c1e9b00 */
[----:B------:R-:W-:Y:S02]  /*1460*/  IADD3.X R42, RZ, R26, RZ, P1, !PT ;  /* 0x0000001aff2a7210 */ /* 0x000fe40000ffe4ff */
[C---:B------:R-:W-:Y:S02]  /*1470*/  LEA R54, P1, R22.reuse, UR10, 0x1 ;  /* 0x0000000a16367c11 */ /* 0x040fe4000f8208ff */
[-C--:B------:R-:W-:Y:S02]  /*1480*/  IADD3 R36, P3, R37, R28.reuse, RZ ;  /* 0x0000001c25247210 */ /* 0x080fe40007f7e0ff */
[----:B------:R-:W-:Y:S02]  /*1490*/  LEA.HI.X R55, R22, UR11, R48, 0x1, P1 ;  /* 0x0000000b16377c11 */ /* 0x000fe400088f0c30 */
[-C--:B------:R-:W-:Y:S02]  /*14a0*/  IADD3 R23, P2, R45, R28.reuse, RZ ;  /* 0x0000001c2d177210 */ /* 0x080fe40007f5e0ff */
[----:B------:R-:W-:-:S02]  /*14b0*/  IADD3 R25, P5, R49, R28, RZ ;  /* 0x0000001c31197210 */ /* 0x000fc40007fbe0ff */
[-C--:B------:R-:W-:Y:S01]  /*14c0*/  IADD3.X R38, RZ, R26.reuse, RZ, P3, !PT ;  /* 0x0000001aff267210 */ /* 0x080fe20001ffe4ff */
[----:B------:R-:W2:Y:S01]  /*14d0*/  LDG.E.64.CONSTANT R54, desc[UR6][R54.64] ;  /* 0x0000000636367981 */ /* 0x000ea2000c1e9b00 */
[----:B------:R-:W-:Y:S02]  /*14e0*/  IADD3.X R46, RZ, R26, RZ, P2, !PT ;  /* 0x0000001aff2e7210 */ /* 0x000fe400017fe4ff */
[----:B------:R-:W-:Y:S02]  /*14f0*/  LEA R52, P3, R23, UR10, 0x1 ;  /* 0x0000000a17347c11 */ /* 0x000fe4000f8608ff */
[----:B------:R-:W-:Y:S02]  /*1500*/  IADD3 R24, P4, R47, R28, RZ ;  /* 0x0000001c2f187210 */ /* 0x000fe40007f9e0ff */
[----:B------:R-:W-:Y:S02]  /*1510*/  IADD3.X R45, RZ, R26, RZ, P5, !PT ;  /* 0x0000001aff2d7210 */ /* 0x000fe40002ffe4ff */
[----:B------:R-:W-:Y:S01]  /*1520*/  IADD3 R34, P5, R31, R28, RZ ;  /* 0x0000001c1f227210 */ /* 0x000fe20007fbe0ff */
[----:B------:R0:W-:Y:S01]  /*1530*/  STL [R1+0x200], R30 ;  /* 0x0002001e01007387 */ /* 0x0001e20000100800 */
[----:B------:R-:W-:-:S02]  /*1540*/  LEA.HI.X R53, R23, UR11, R46, 0x1, P3 ;  /* 0x0000000b17357c11 */ /* 0x000fc400098f0c2e */
[----:B------:R-:W-:-:S04]  /*1550*/  IADD3 R44, P6, R51, R28, RZ ;  /* 0x0000001c332c7210 */ /* 0x000fc80007fde0ff */
[----:B------:R-:W2:Y:S01]  /*1560*/  LDG.E.64.CONSTANT R52, desc[UR6][R52.64] ;  /* 0x0000000634347981 */ /* 0x000ea2000c1e9b00 */
[----:B0-----:R-:W-:Y:S02]  /*1570*/  IADD3.X R30, RZ, R26, RZ, P4, !PT ;  /* 0x0000001aff1e7210 */ /* 0x001fe400027fe4ff */
[----:B------:R-:W-:Y:S01]  /*1580*/  IADD3 R95, P4, R35, R28, RZ ;  /* 0x0000001c235f7210 */ /* 0x000fe20007f9e0ff */
[----:B------:R-:W-:Y:S01]  /*1590*/  IMAD.X R35, RZ, RZ, R26, P5 ;  /* 0x000000ffff237224 */ /* 0x000fe200028e061a */
[----:B------:R-:W-:-:S04]  /*15a0*/  LEA R50, P5, R24, UR10, 0x1 ;  /* 0x0000000a18327c11 */ /* 0x000fc8000f8a08ff */
[----:B------:R-:W-:Y:S01]  /*15b0*/  LEA.HI.X R51, R24, UR11, R30, 0x1, P5 ;  /* 0x0000000b18337c11 */ /* 0x000fe2000a8f0c1e */
[----:B------:R-:W-:Y:S04]  /*15c0*/  STL [R1+0x48], R44 ;  /* 0x0000482c01007387 */ /* 0x000fe80000100800 */
[----:B------:R0:W-:Y:S04]  /*15d0*/  STL [R1+0x208], R48 ;  /* 0x0002083001007387 */ /* 0x0001e80000100800 */
[----:B------:R-:W2:Y:S01]  /*15e0*/  LDG.E.64.CONSTANT R50, desc[UR6][R50.64] ;  /* 0x0000000632327981 */ /* 0x000ea2000c1e9b00 */
[----:B0-----:R-:W-:-:S03]  /*15f0*/  LEA R48, P5, R25, UR10, 0x1 ;  /* 0x0000000a19307c11 */ /* 0x001fc6000f8a08ff */
[----:B------:R-:W-:Y:S01]  /*1600*/  STL [R1+0x4c], R41 ;  /* 0x00004c2901007387 */ /* 0x000fe20000100800 */
[----:B------:R-:W-:-:S03]  /*1610*/  LEA.HI.X R49, R25, UR11, R45, 0x1, P5 ;  /* 0x0000000b19317c11 */ /* 0x000fc6000a8f0c2d */
[----:B------:R0:W-:Y:S01]  /*1620*/  STL [R1+0x20c], R46 ;  /* 0x00020c2e01007387 */ /* 0x0001e20000100800 */
[----:B------:R-:W-:Y:S01]  /*1630*/  IADD3 R39, P2, R39, R28, RZ ;  /* 0x0000001c27277210 */ /* 0x000fe20007f5e0ff */
[----:B------:R-:W-:Y:S02]  /*1640*/  IMAD.X R43, RZ, RZ, R26, P6 ;  /* 0x000000ffff2b7224 */ /* 0x000fe400030e061a */
[----:B------:R-:W2:Y:S01]  /*1650*/  LDG.E.64.CONSTANT R48, desc[UR6][R48.64] ;  /* 0x0000000630307981 */ /* 0x000ea2000c1e9b00 */
[----:B0-----:R-:W-:-:S03]  /*1660*/  LEA R46, P5, R44, UR10, 0x1 ;  /* 0x0000000a2c2e7c11 */ /* 0x001fc6000f8a08ff */
[----:B------:R-:W-:Y:S01]  /*1670*/  STL [R1+0x54], R39 ;  /* 0x0000542701007387 */ /* 0x000fe20000100800 */
[-C--:B------:R-:W-:Y:S02]  /*1680*/  IADD3 R99, P3, R0, R28.reuse, RZ ;  /* 0x0000001c00637210 */ /* 0x080fe40007f7e0ff */
[----:B------:R-:W-:Y:S01]  /*1690*/  LEA.HI.X R47, R44, UR11, R43, 0x1, P5 ;  /* 0x0000000b2c2f7c11 */ /* 0x000fe2000a8f0c2b */
[----:B------:R-:W-:Y:S01]  /*16a0*/  STL [R1+0x5c], R36 ;  /* 0x00005c2401007387 */ /* 0x000fe20000100800 */
[C---:B---3--:R-:W-:Y:S02]  /*16b0*/  PRMT R32, R88.reuse, 0x7632, R32 ;  /* 0x0000763258207816 */ /* 0x048fe40000000020 */
[----:B------:R-:W-:Y:S01]  /*16c0*/  SHF.L.U32 R0, R88, 0x10, RZ ;  /* 0x0000001058007819 */ /* 0x000fe200000006ff */
[----:B------:R0:W-:Y:S01]  /*16d0*/  STL [R1+0x210], R30 ;  /* 0x0002101e01007387 */ /* 0x0001e20000100800 */
[----:B------:R-:W-:Y:S02]  /*16e0*/  IADD3 R102, P6, R33, R28, RZ ;  /* 0x0000001c21667210 */ /* 0x000fe40007fde0ff */
[-C--:B------:R-:W-:Y:S01]  /*16f0*/  IADD3.X R40, RZ, R26.reuse, RZ, P2, !PT ;  /* 0x0000001aff287210 */ /* 0x080fe200017fe4ff */
[----:B------:R-:W-:Y:S01]  /*1700*/  STL [R1+0x64], R95 ;  /* 0x0000645f01007387 */ /* 0x000fe20000100800 */
[----:B------:R-:W-:-:S02]  /*1710*/  IADD3.X R37, RZ, R26, RZ, P4, !PT ;  /* 0x0000001aff257210 */ /* 0x000fc400027fe4ff */
[-C--:B------:R-:W-:Y:S01]  /*1720*/  IADD3 R101, P4, R2, R28.reuse, RZ ;  /* 0x0000001c02657210 */ /* 0x080fe20007f9e0ff */
[----:B------:R1:W-:Y:S01]  /*1730*/  STL [R1+0x214], R45 ;  /* 0x0002142d01007387 */ /* 0x0003e20000100800 */
[-C--:B------:R-:W-:Y:S02]  /*1740*/  IADD3 R104, P2, R27, R28.reuse, RZ ;  /* 0x0000001c1b687210 */ /* 0x080fe40007f5e0ff */
[----:B------:R-:W-:Y:S01]  /*1750*/  IADD3 R103, P1, R29, R28, RZ ;  /* 0x0000001c1d677210 */ /* 0x000fe20007f3e0ff */
[----:B------:R-:W-:Y:S01]  /*1760*/  STL [R1+0x218], R43 ;  /* 0x0002182b01007387 */ /* 0x000fe20000100800 */
[----:B------:R-:W-:Y:S01]  /*1770*/  SHF.L.U32 R32, R32, 0x10, RZ ;  /* 0x0000001020207819 */ /* 0x000fe200000006ff */
[----:B------:R-:W-:Y:S01]  /*1780*/  FADD.FTZ R29, RZ, R0 ;  /* 0x00000000ff1d7221 */ /* 0x000fe20000010000 */
[C---:B------:R-:W-:Y:S01]  /*1790*/  PRMT R31, R89.reuse, 0x7632, R31 ;  /* 0x00007632591f7816 */ /* 0x040fe2000000001f */
[----:B------:R-:W-:Y:S01]  /*17a0*/  STL [R1+0x6c], R34 ;  /* 0x00006c2201007387 */ /* 0x000fe20000100800 */
[----:B------:R-:W-:-:S03]  /*17b0*/  SHF.L.U32 R2, R89, 0x10, RZ ;  /* 0x0000001059027819 */ /* 0x000fc600000006ff */
[----:B------:R-:W3:Y:S01]  /*17c0*/  LDG.E.64.CONSTANT R46, desc[UR6][R46.64] ;  /* 0x000000062e2e7981 */ /* 0x000ee2000c1e9b00 */
[----:B------:R-:W-:-:S03]  /*17d0*/  FFMA.FTZ R27, R0, R0, RZ ;  /* 0x00000000001b7223 */ /* 0x000fc600000100ff */
[----:B------:R1:W-:Y:S01]  /*17e0*/  STL [R1+0x21c], R42 ;  /* 0x00021c2a01007387 */ /* 0x0003e20000100800 */
[----:B------:R-:W-:-:S03]  /*17f0*/  SHF.L.U32 R31, R31, 0x10, RZ ;  /* 0x000000101f1f7819 */ /* 0x000fc600000006ff */
[----:B------:R-:W-:Y:S01]  /*1800*/  STL [R1+0x74], R102 ;  /* 0x0000746601007387 */ /* 0x000fe20000100800 */
[----:B------:R-:W-:Y:S01]  /*1810*/  LEA R44, P5, R41, UR10, 0x1 ;  /* 0x0000000a292c7c11 */ /* 0x000fe2000f8a08ff */
[----:B------:R-:W-:Y:S02]  /*1820*/  FADD.FTZ R28, R29, R32 ;  /* 0x000000201d1c7221 */ /* 0x000fe40000010000 */
[----:B------:R-:W-:Y:S01]  /*1830*/  STL [R1+0x220], R40 ;  /* 0x0002202801007387 */ /* 0x000fe20000100800 */
[----:B0-----:R-:W-:Y:S01]  /*1840*/  FADD.FTZ R30, RZ, R2 ;  /* 0x00000002ff1e7221 */ /* 0x001fe20000010000 */
[----:B------:R-:W-:Y:S02]  /*1850*/  FFMA.FTZ R29, R2, R2, RZ ;  /* 0x00000002021d7223 */ /* 0x000fe400000100ff */
[----:B------:R-:W-:Y:S01]  /*1860*/  STL [R1+0x224], R38 ;  /* 0x0002242601007387 */ /* 0x000fe20000100800 */
[----:B----4-:R-:W-:Y:S01]  /*1870*/  SHF.L.U32 R33, R86, 0x10, RZ ;  /* 0x0000001056217819 */ /* 0x010fe200000006ff */
[----:B------:R-:W-:-:S02]  /*1880*/  FFMA.FTZ R32, R32, R32, R27 ;  /* 0x0000002020207223 */ /* 0x000fc4000001001b */
[----:B------:R-:W-:Y:S01]  /*1890*/  STL [R1+0x7c], R104 ;  /* 0x00007c6801007387 */ /* 0x000fe20000100800 */
[----:B-1----:R-:W-:-:S03]  /*18a0*/  LEA.HI.X R45, R41, UR11, R42, 0x1, P5 ;  /* 0x0000000b292d7c11 */ /* 0x002fc6000a8f0c2a */
[----:B------:R-:W-:Y:S01]  /*18b0*/  STL [R1+0x84], R103 ;  /* 0x0000846701007387 */ /* 0x000fe20000100800 */
[----:B------:R-:W-:Y:S01]  /*18c0*/  PRMT R27, R86, 0x7632, R27 ;  /* 0x00007632561b7816 */ /* 0x000fe2000000001b */
[----:B------:R-:W-:Y:S02]  /*18d0*/  FADD.FTZ R30, R30, R31 ;  /* 0x0000001f1e1e7221 */ /* 0x000fe40000010000 */
[----:B------:R-:W-:Y:S01]  /*18e0*/  STL [R1+0x22c], R37 ;  /* 0x00022c2501007387 */ /* 0x000fe20000100800 */
[----:B------:R-:W-:-:S03]  /*18f0*/  FFMA.FTZ R31, R31, R31, R29 ;  /* 0x0000001f1f1f7223 */ /* 0x000fc6000001001d */
[----:B------:R-:W-:Y:S01]  /*1900*/  STL [R1+0x90], R99 ;  /* 0x0000906301007387 */ /* 0x000fe20000100800 */
[----:B------:R-:W-:Y:S01]  /*1910*/  FADD.FTZ R28, R28, R33 ;  /* 0x000000211c1c7221 */ /* 0x000fe20000010000 */
[----:B------:R-:W-:Y:S02]  /*1920*/  FFMA.FTZ R32, R33, R33, R32 ;  /* 0x0000002121207223 */ /* 0x000fe40000010020 */
[----:B------:R-:W-:Y:S01]  /*1930*/  STL [R1+0x228], R35 ;  /* 0x0002282301007387 */ /* 0x000fe20000100800 */
[----:B------:R-:W-:-:S03]  /*1940*/  PRMT R29, R87, 0x7632, R29 ;  /* 0x00007632571d7816 */ /* 0x000fc6000000001d */
[----:B------:R-:W-:Y:S01]  /*1950*/  STL [R1+0x94], R101 ;  /* 0x0000946501007387 */ /* 0x000fe20000100800 */
[----:B------:R-:W-:-:S03]  /*1960*/  SHF.L.U32 R27, R27, 0x10, RZ ;  /* 0x000000101b1b7819 */ /* 0x000fc600000006ff */
[----:B------:R0:W-:Y:S01]  /*1970*/  STL [R1+0x44], R33 ;  /* 0x0000442101007387 */ /* 0x0001e20000100800 */
[----:B------:R-:W-:Y:S02]  /*1980*/  SHF.L.U32 R29, R29, 0x10, RZ ;  /* 0x000000101d1d7819 */ /* 0x000fe400000006ff */
[----:B------:R-:W-:Y:S01]  /*1990*/  LEA R42, P5, R39, UR10, 0x1 ;  /* 0x0000000a272a7c11 */ /* 0x000fe2000f8a08ff */
[----:B------:R-:W4:Y:S01]  /*19a0*/  LDG.E.64.CONSTANT R44, desc[UR6][R44.64] ;  /* 0x000000062c2c7981 */ /* 0x000f22000c1e9b00 */
[----:B0-----:R-:W-:Y:S02]  /*19b0*/  IMAD.U32 R33, R87, 0x10000, RZ ;  /* 0x0001000057217824 */ /* 0x001fe400078e00ff */
[----:B------:R-:W-:Y:S02]  /*19c0*/  FADD.FTZ R28, R28, R27 ;  /* 0x0000001b1c1c7221 */ /* 0x000fe40000010000 */
[----:B------:R-:W-:Y:S01]  /*19d0*/  FADD.FTZ R30, R30, R33 ;  /* 0x000000211e1e7221 */ /* 0x000fe20000010000 */
[----:B------:R-:W-:Y:S01]  /*19e0*/  FFMA.FTZ R31, R33, R33, R31 ;  /* 0x00000021211f7223 */ /* 0x000fe2000001001f */
[----:B------:R-:W-:Y:S01]  /*19f0*/  FFMA.FTZ R27, R27, R27, R32 ;  /* 0x0000001b1b1b7223 */ /* 0x000fe20000010020 */
[----:B------:R0:W-:Y:S01]  /*1a00*/  STL [R1+0xcc], R33 ;  /* 0x0000cc2101007387 */ /* 0x0001e20000100800 */
[----:B------:R-:W-:Y:S01]  /*1a10*/  LEA.HI.X R43, R39, UR11, R40, 0x1, P5 ;  /* 0x0000000b272b7c11 */ /* 0x000fe2000a8f0c28 */
[----:B------:R-:W-:Y:S01]  /*1a20*/  FADD.FTZ R30, R30, R29 ;  /* 0x0000001d1e1e7221 */ /* 0x000fe20000010000 */
[----:B-----5:R-:W-:Y:S01]  /*1a30*/  PRMT R32, R84, 0x7632, R32 ;  /* 0x0000763254207816 */ /* 0x020fe20000000020 */
[----:B------:R-:W-:Y:S01]  /*1a40*/  FFMA.FTZ R29, R29, R29, R31 ;  /* 0x0000001d1d1d7223 */ /* 0x000fe2000001001f */
[----:B------:R-:W-:-:S02]  /*1a50*/  SHF.L.U32 R41, R85, 0x10, RZ ;  /* 0x0000001055297819 */ /* 0x000fc400000006ff */
[----:B------:R-:W-:Y:S01]  /*1a60*/  PRMT R31, R85, 0x7632, R31 ;  /* 0x00007632551f7816 */ /* 0x000fe2000000001f */
[----:B------:R-:W5:Y:S01]  /*1a70*/  LDG.E.64.CONSTANT R42, desc[UR6][R42.64] ;  /* 0x000000062a2a7981 */ /* 0x000f62000c1e9b00 */
[----:B0-----:R-:W-:Y:S02]  /*1a80*/  SHF.L.U32 R33, R84, 0x10, RZ ;  /* 0x0000001054217819 */ /* 0x001fe400000006ff */
[----:B------:R-:W-:Y:S02]  /*1a90*/  LEA R40, P5, R36, UR10, 0x1 ;  /* 0x0000000a24287c11 */ /* 0x000fe4000f8a08ff */
[----:B------:R-:W-:Y:S01]  /*1aa0*/  SHF.L.U32 R32, R32, 0x10, RZ ;  /* 0x0000001020207819 */ /* 0x000fe200000006ff */
[----:B------:R0:W-:Y:S01]  /*1ab0*/  STL [R1+0x40], R33 ;  /* 0x0000402101007387 */ /* 0x0001e20000100800 */
[----:B------:R-:W-:Y:S01]  /*1ac0*/  FADD.FTZ R28, R28, R33 ;  /* 0x000000211c1c7221 */ /* 0x000fe20000010000 */
[----:B------:R-:W-:Y:S01]  /*1ad0*/  FFMA.FTZ R27, R33, R33, R27 ;  /* 0x00000021211b7223 */ /* 0x000fe2000001001b */
[----:B------:R-:W-:Y:S01]  /*1ae0*/  SHF.L.U32 R31, R31, 0x10, RZ ;  /* 0x000000101f1f7819 */ /* 0x000fe200000006ff */
[----:B------:R1:W-:Y:S01]  /*1af0*/  STL [R1+0xc8], R41 ;  /* 0x0000c82901007387 */ /* 0x0003e20000100800 */
[----:B------:R-:W-:Y:S01]  /*1b00*/  FFMA.FTZ R29, R41, R41, R29 ;  /* 0x00000029291d7223 */ /* 0x000fe2000001001d */
[----:B0-----:R-:W-:Y:S01]  /*1b10*/  FADD.FTZ R33, R30, R41 ;  /* 0x000000291e217221 */ /* 0x001fe20000010000 */
[----:B------:R-:W-:Y:S01]  /*1b20*/  FADD.FTZ R30, R28, R32 ;  /* 0x000000201c1e7221 */ /* 0x000fe20000010000 */
[----:B-1----:R-:W-:Y:S01]  /*1b30*/  LEA.HI.X R41, R36, UR11, R38, 0x1, P5 ;  /* 0x0000000b24297c11 */ /* 0x002fe2000a8f0c26 */
[----:B------:R-:W-:Y:S01]  /*1b40*/  FFMA.FTZ R32, R32, R32, R27 ;  /* 0x0000002020207223 */ /* 0x000fe2000001001b */
[C---:B------:R-:W-:Y:S01]  /*1b50*/  PRMT R28, R82.reuse, 0x7632, R28 ;  /* 0x00007632521c7816 */ /* 0x040fe2000000001c */
[----:B------:R-:W-:Y:S01]  /*1b60*/  FADD.FTZ R27, R33, R31 ;  /* 0x0000001f211b7221 */ /* 0x000fe20000010000 */
[----:B------:R-:W-:-:S02]  /*1b70*/  IMAD.U32 R39, R82, 0x10000, RZ ;  /* 0x0001000052277824 */ /* 0x000fc400078e00ff */
[--C-:B------:R-:W-:Y:S01]  /*1b80*/  FFMA.FTZ R31, R31, R31, R29.reuse ;  /* 0x0000001f1f1f7223 */ /* 0x100fe2000001001d */
[C---:B------:R-:W-:Y:S01]  /*1b90*/  PRMT R29, R83.reuse, 0x7632, R29 ;  /* 0x00007632531d7816 */ /* 0x040fe2000000001d */
[----:B------:R-:W5:Y:S01]  /*1ba0*/  LDG.E.64.CONSTANT R40, desc[UR6][R40.64] ;  /* 0x0000000628287981 */ /* 0x000f62000c1e9b00 */
[----:B------:R-:W-:Y:S01]  /*1bb0*/  SHF.L.U32 R33, R83, 0x10, RZ ;  /* 0x0000001053217819 */ /* 0x000fe200000006ff */
[----:B------:R-:W-:Y:S01]  /*1bc0*/  FADD.FTZ R30, R30, R39 ;  /* 0x000000271e1e7221 */ /* 0x000fe20000010000 */
[----:B------:R-:W-:Y:S02]  /*1bd0*/  SHF.L.U32 R28, R28, 0x10, RZ ;  /* 0x000000101c1c7819 */ /* 0x000fe400000006ff */
[----:B------:R-:W-:Y:S01]  /*1be0*/  LEA R38, P5, R95, UR10, 0x1 ;  /* 0x0000000a5f267c11 */ /* 0x000fe2000f8a08ff */
[----:B------:R-:W-:Y:S01]  /*1bf0*/  FFMA.FTZ R32, R39, R39, R32 ;  /* 0x0000002727207223 */ /* 0x000fe20000010020 */
[----:B------:R0:W-:Y:S01]  /*1c00*/  STL [R1+0x3c], R39 ;  /* 0x00003c2701007387 */ /* 0x0001e20000100800 */
[----:B------:R-:W-:Y:S01]  /*1c10*/  SHF.L.U32 R29, R29, 0x10, RZ ;  /* 0x000000101d1d7819 */ /* 0x000fe200000006ff */
[----:B------:R-:W-:Y:S01]  /*1c20*/  FADD.FTZ R27, R27, R33 ;  /* 0x000000211b1b7221 */ /* 0x000fe20000010000 */
[----:B------:R-:W-:Y:S01]  /*1c30*/  FFMA.FTZ R31, R33, R33, R31 ;  /* 0x00000021211f7223 */ /* 0x000fe2000001001f */
[----:B------:R-:W-:Y:S01]  /*1c40*/  FADD.FTZ R30, R30, R28 ;  /* 0x0000001c1e1e7221 */ /* 0x000fe20000010000 */
[----:B------:R-:W-:Y:S01]  /*1c50*/  SHF.L.U32 R36, R80, 0x10, RZ ;  /* 0x0000001050247819 */ /* 0x000fe200000006ff */
[----:B------:R-:W-:Y:S01]  /*1c60*/  FFMA.FTZ R28, R28, R28, R32 ;  /* 0x0000001c1c1c7223 */ /* 0x000fe20000010020 */
[----:B0-----:R-:W-:Y:S01]  /*1c70*/  LEA.HI.X R39, R95, UR11, R37, 0x1, P5 ;  /* 0x0000000b5f277c11 */ /* 0x001fe2000a8f0c25 */
[----:B------:R-:W-:Y:S01]  /*1c80*/  FADD.FTZ R27, R27, R29 ;  /* 0x0000001d1b1b7221 */ /* 0x000fe20000010000 */
[----:B------:R0:W-:Y:S01]  /*1c90*/  STL [R1+0xc4], R33 ;  /* 0x0000c42101007387 */ /* 0x0001e20000100800 */
[--C-:B------:R-:W-:Y:S01]  /*1ca0*/  FFMA.FTZ R29, R29, R29, R31.reuse ;  /* 0x0000001d1d1d7223 */ /* 0x100fe2000001001f */
[----:B------:R-:W-:Y:S01]  /*1cb0*/  PRMT R31, R81, 0x7632, R31 ;  /* 0x00007632511f7816 */ /* 0x000fe2000000001f */
[----:B------:R-:W-:Y:S01]  /*1cc0*/  FADD.FTZ R30, R30, R36 ;  /* 0x000000241e1e7221 */ /* 0x000fe20000010000 */
[----:B------:R1:W-:Y:S01]  /*1cd0*/  STL [R1+0x38], R36 ;  /* 0x0000382401007387 */ /* 0x0003e20000100800 */
[----:B------:R-:W-:Y:S01]  /*1ce0*/  FFMA.FTZ R28, R36, R36, R28 ;  /* 0x00000024241c7223 */ /* 0x000fe2000001001c */
[----:B------:R-:W-:-:S02]  /*1cf0*/  PRMT R32, R80, 0x7632, R32 ;  /* 0x0000763250207816 */ /* 0x000fc40000000020 */
[----:B------:R-:W5:Y:S01]  /*1d00*/  LDG.E.64.CONSTANT R38, desc[UR6][R38.64] ;  /* 0x0000000626267981 */ /* 0x000f62000c1e9b00 */
[----:B0-----:R-:W-:Y:S02]  /*1d10*/  SHF.L.U32 R33, R81, 0x10, RZ ;  /* 0x0000001051217819 */ /* 0x001fe400000006ff */
[----:B-1----:R-:W-:-:S03]  /*1d20*/  LEA R36, P5, R34, UR10, 0x1 ;  /* 0x0000000a22247c11 */ /* 0x002fc6000f8a08ff */
[----:B------:R-:W-:Y:S01]  /*1d30*/  FADD.FTZ R27, R27, R33 ;  /* 0x000000211b1b7221 */ /* 0x000fe20000010000 */
[----:B------:R-:W-:Y:S01]  /*1d40*/  SHF.L.U32 R31, R31, 0x10, RZ ;  /* 0x000000101f1f7819 */ /* 0x000fe200000006ff */
[----:B------:R-:W-:Y:S01]  /*1d50*/  FFMA.FTZ R29, R33, R33, R29 ;  /* 0x00000021211d7223 */ /* 0x000fe2000001001d */
[----:B------:R-:W-:Y:S01]  /*1d60*/  LEA.HI.X R37, R34, UR11, R35, 0x1, P5 ;  /* 0x0000000b22257c11 */ /* 0x000fe2000a8f0c23 */
[----:B------:R-:W-:Y:S02]  /*1d70*/  IMAD.U32 R32, R32, 0x10000, RZ ;  /* 0x0001000020207824 */ /* 0x000fe400078e00ff */
[----:B------:R-:W-:Y:S01]  /*1d80*/  FADD.FTZ R97, R27, R31 ;  /* 0x0000001f1b617221 */ /* 0x000fe20000010000 */
[----:B------:R-:W-:Y:S01]  /*1d90*/  FFMA.FTZ R27, R31, R31, R29 ;  /* 0x0000001f1f1b7223 */ /* 0x000fe2000001001d */
[----:B------:R-:W-:Y:S01]  /*1da0*/  FADD.FTZ R95, R30, R32 ;  /* 0x000000201e5f7221 */ /* 0x000fe20000010000 */
[----:B------:R-:W-:Y:S01]  /*1db0*/  IMAD.X R31, RZ, RZ, R26, P6 ;  /* 0x000000ffff1f7224 */ /* 0x000fe200030e061a */
[----:B------:R-:W5:Y:S01]  /*1dc0*/  LDG.E.64.CONSTANT R36, desc[UR6][R36.64] ;  /* 0x0000000624247981 */ /* 0x000f62000c1e9b00 */
[----:B------:R-:W-:-:S02]  /*1dd0*/  SHF.L.U32 R105, R78, 0x10, RZ ;  /* 0x000000104e697819 */ /* 0x000fc400000006ff */
[----:B------:R-:W-:Y:S02]  /*1de0*/  PRMT R30, R78, 0x7632, R30 ;  /* 0x000076324e1e7816 */ /* 0x000fe4000000001e */
[----:B------:R-:W-:Y:S01]  /*1df0*/  LEA R34, P5, R102, UR10, 0x1 ;  /* 0x0000000a66227c11 */ /* 0x000fe2000f8a08ff */
[----:B------:R-:W-:Y:S01]  /*1e00*/  FFMA.FTZ R28, R32, R32, R28 ;  /* 0x00000020201c7223 */ /* 0x000fe2000001001c */
[----:B------:R0:W-:Y:S01]  /*1e10*/  STL [R1+0xc0], R33 ;  /* 0x0000c02101007387 */ /* 0x0001e20000100800 */
[----:B------:R-:W-:Y:S01]  /*1e20*/  SHF.L.U32 R30, R30, 0x10, RZ ;  /* 0x000000101e1e7819 */ /* 0x000fe200000006ff */
[----:B------:R-:W-:Y:S01]  /*1e30*/  FADD.FTZ R95, R95, R105 ;  /* 0x000000695f5f7221 */ /* 0x000fe20000010000 */
[----:B------:R-:W-:Y:S01]  /*1e40*/  LEA.HI.X R35, R102, UR11, R31, 0x1, P5 ;  /* 0x0000000b66237c11 */ /* 0x000fe2000a8f0c1f */
[----:B------:R-:W-:Y:S01]  /*1e50*/  FFMA.FTZ R28, R105, R105, R28 ;  /* 0x00000069691c7223 */ /* 0x000fe2000001001c */
[C---:B------:R-:W-:Y:S01]  /*1e60*/  PRMT R29, R79.reuse, 0x7632, R29 ;  /* 0x000076324f1d7816 */ /* 0x040fe2000000001d */
[----:B------:R-:W-:Y:S01]  /*1e70*/  STL [R1+0x2c], R105 ;  /* 0x00002c6901007387 */ /* 0x000fe20000100800 */
[----:B0-----:R-:W-:Y:S01]  /*1e80*/  SHF.L.U32 R33, R79, 0x10, RZ ;  /* 0x000000104f217819 */ /* 0x001fe200000006ff */
[----:B------:R-:W-:Y:S01]  /*1e90*/  FADD.FTZ R95, R95, R30 ;  /* 0x0000001e5f5f7221 */ /* 0x000fe20000010000 */
[--C-:B------:R-:W-:Y:S01]  /*1ea0*/  FFMA.FTZ R30, R30, R30, R28.reuse ;  /* 0x0000001e1e1e7223 */ /* 0x100fe2000001001c */
[----:B------:R-:W5:Y:S01]  /*1eb0*/  LDG.E.64.CONSTANT R34, desc[UR6][R34.64] ;  /* 0x0000000622227981 */ /* 0x000f62000c1e9b00 */
[----:B------:R-:W-:Y:S01]  /*1ec0*/  SHF.L.U32 R29, R29, 0x10, RZ ;  /* 0x000000101d1d7819 */ /* 0x000fe200000006ff */
[----:B------:R-:W-:Y:S01]  /*1ed0*/  FADD.FTZ R97, R97, R33 ;  /* 0x0000002161617221 */ /* 0x000fe20000010000 */
[----:B------:R-:W-:Y:S01]  /*1ee0*/  FFMA.FTZ R27, R33, R33, R27 ;  /* 0x00000021211b7223 */ /* 0x000fe2000001001b */
[----:B------:R0:W-:Y:S01]  /*1ef0*/  STL [R1+0xbc], R33 ;  /* 0x0000bc2101007387 */ /* 0x0001e20000100800 */
[----:B------:R-:W-:Y:S01]  /*1f00*/  PRMT R28, R76, 0x7632, R28 ;  /* 0x000076324c1c7816 */ /* 0x000fe2000000001c */
[----:B------:R-:W-:Y:S01]  /*1f10*/  FADD.FTZ R97, R97, R29 ;  /* 0x0000001d61617221 */ /* 0x000fe20000010000 */
[----:B------:R-:W-:-:S02]  /*1f20*/  SHF.L.U32 R32, R77, 0x10, RZ ;  /* 0x000000104d207819 */ /* 0x000fc400000006ff */
[----:B------:R-:W-:Y:S02]  /*1f30*/  SHF.L.U32 R28, R28, 0x10, RZ ;  /* 0x000000101c1c7819 */ /* 0x000fe400000006ff */
[----:B0-----:R-:W-:Y:S01]  /*1f40*/  SHF.L.U32 R33, R76, 0x10, RZ ;  /* 0x000000104c217819 */ /* 0x001fe200000006ff */
[--C-:B------:R-:W-:Y:S01]  /*1f50*/  FFMA.FTZ R29, R29, R29, R27.reuse ;  /* 0x0000001d1d1d7223 */ /* 0x100fe2000001001b */
[----:B------:R-:W-:-:S03]  /*1f60*/  PRMT R27, R77, 0x7632, R27 ;  /* 0x000076324d1b7816 */ /* 0x000fc6000000001b */
[----:B------:R-:W-:Y:S01]  /*1f70*/  FADD.FTZ R95, R95, R33 ;  /* 0x000000215f5f7221 */ /* 0x000fe20000010000 */
[----:B------:R-:W-:Y:S01]  /*1f80*/  FFMA.FTZ R30, R33, R33, R30 ;  /* 0x00000021211e7223 */ /* 0x000fe2000001001e */
[----:B------:R0:W-:Y:S01]  /*1f90*/  STL [R1+0x1d8], R31 ;  /* 0x0001d81f01007387 */ /* 0x0001e20000100800 */
[----:B------:R-:W-:Y:S01]  /*1fa0*/  FADD.FTZ R97, R97, R32 ;  /* 0x0000002061617221 */ /* 0x000fe20000010000 */
[----:B------:R-:W-:Y:S01]  /*1fb0*/  FADD.FTZ R95, R95, R28 ;  /* 0x0000001c5f5f7221 */ /* 0x000fe20000010000 */
[----:B------:R-:W-:Y:S01]  /*1fc0*/  FFMA.FTZ R29, R32, R32, R29 ;  /* 0x00000020201d7223 */ /* 0x000fe2000001001d */
[----:B------:R-:W-:Y:S01]  /*1fd0*/  STL [R1+0x28], R33 ;  /* 0x0000282101007387 */ /* 0x000fe20000100800 */
[--C-:B------:R-:W-:Y:S01]  /*1fe0*/  FFMA.FTZ R28, R28, R28, R30.reuse ;  /* 0x0000001c1c1c7223 */ /* 0x100fe2000001001e */
[----:B------:R-:W-:Y:S02]  /*1ff0*/  SHF.L.U32 R27, R27, 0x10, RZ ;  /* 0x000000101b1b7819 */ /* 0x000fe400000006ff */
[----:B------:R1:W-:Y:S01]  /*2000*/  STL [R1+0xb8], R32 ;  /* 0x0000b82001007387 */ /* 0x0003e20000100800 */
[----:B------:R-:W-:-:S02]  /*2010*/  PRMT R30, R74, 0x7632, R30 ;  /* 0x000076324a1e7816 */ /* 0x000fc4000000001e */
[----:B0-----:R-:W-:Y:S01]  /*2020*/  IADD3.X R31, RZ, R26, RZ, P2, !PT ;  /* 0x0000001aff1f7210 */ /* 0x001fe200017fe4ff */
[----:B------:R-:W-:Y:S01]  /*2030*/  IMAD.U32 R102, R74, 0x10000, RZ ;  /* 0x000100004a667824 */ /* 0x000fe200078e00ff */
[----:B------:R-:W-:Y:S02]  /*2040*/  SHF.L.U32 R30, R30, 0x10, RZ ;  /* 0x000000101e1e7819 */ /* 0x000fe400000006ff */
[C---:B-1----:R-:W-:Y:S01]  /*2050*/  LEA R32, P2, R104.reuse, UR10, 0x1 ;  /* 0x0000000a68207c11 */ /* 0x042fe2000f8408ff */
[----:B------:R-:W-:Y:S01]  /*2060*/  FADD.FTZ R97, R97, R27 ;  /* 0x0000001b61617221 */ /* 0x000fe20000010000 */
[----:B------:R-:W-:Y:S02]  /*2070*/  FADD.FTZ R95, R95, R102 ;  /* 0x000000665f5f7221 */ /* 0x000fe40000010000 */
[----:B------:R-:W-:Y:S01]  /*2080*/  LEA.HI.X R33, R104, UR11, R31, 0x1, P2 ;  /* 0x0000000b68217c11 */ /* 0x000fe200090f0c1f */
[--C-:B------:R-:W-:Y:S01]  /*2090*/  FFMA.FTZ R27, R27, R27, R29.reuse ;  /* 0x0000001b1b1b7223 */ /* 0x100fe2000001001d */
[----:B------:R0:W-:Y:S01]  /*20a0*/  STL [R1+0x1c4], R31 ;  /* 0x0001c41f01007387 */ /* 0x0001e20000100800 */
[----:B------:R-:W-:Y:S01]  /*20b0*/  FFMA.FTZ R28, R102, R102, R28 ;  /* 0x00000066661c7223 */ /* 0x000fe2000001001c */
[----:B------:R-:W-:Y:S01]  /*20c0*/  PRMT R29, R75, 0x7632, R29 ;  /* 0x000076324b1d7816 */ /* 0x000fe2000000001d */
[----:B------:R-:W-:Y:S01]  /*20d0*/  FADD.FTZ R95, R95, R30 ;  /* 0x0000001e5f5f7221 */ /* 0x000fe20000010000 */
[----:B------:R1:W-:Y:S01]  /*20e0*/  STL [R1+0x24], R102 ;  /* 0x0000246601007387 */ /* 0x0003e20000100800 */
[----:B------:R-:W-:Y:S01]  /*20f0*/  FFMA.FTZ R30, R30, R30, R28 ;  /* 0x0000001e1e1e7223 */ /* 0x000fe2000001001c */
[----:B------:R-:W-:-:S02]  /*2100*/  SHF.L.U32 R29, R29, 0x10, RZ ;  /* 0x000000101d1d7819 */ /* 0x000fc400000006ff */
[----:B------:R-:W5:Y:S01]  /*2110*/  LDG.E.64.CONSTANT R32, desc[UR6][R32.64] ;  /* 0x0000000620207981 */ /* 0x000f62000c1e9b00 */
[----:B0-----:R-:W-:Y:S02]  /*2120*/  SHF.L.U32 R31, R75, 0x10, RZ ;  /* 0x000000104b1f7819 */ /* 0x001fe400000006ff */
[C---:B------:R-:W-:Y:S02]  /*2130*/  PRMT R28, R72.reuse, 0x7632, R28 ;  /* 0x00007632481c7816 */ /* 0x040fe4000000001c */
[----:B-1----:R-:W-:Y:S01]  /*2140*/  SHF.L.U32 R102, R72, 0x10, RZ ;  /* 0x0000001048667819 */ /* 0x002fe200000006ff */
[----:B------:R-:W-:Y:S01]  /*2150*/  FADD.FTZ R97, R97, R31 ;  /* 0x0000001f61617221 */ /* 0x000fe20000010000 */
[----:B------:R-:W-:Y:S01]  /*2160*/  FFMA.FTZ R27, R31, R31, R27 ;  /* 0x0000001f1f1b7223 */ /* 0x000fe2000001001b */
[----:B------:R-:W-:Y:S01]  /*2170*/  IMAD.U32 R28, R28, 0x10000, RZ ;  /* 0x000100001c1c7824 */ /* 0x000fe200078e00ff */
[----:B------:R0:W-:Y:S01]  /*2180*/  STL [R1+0xb4], R31 ;  /* 0x0000b41f01007387 */ /* 0x0001e20000100800 */
[----:B------:R-:W-:Y:S01]  /*2190*/  FADD.FTZ R97, R97, R29 ;  /* 0x0000001d61617221 */ /* 0x000fe20000010000 */
[----:B------:R-:W-:Y:S01]  /*21a0*/  FADD.FTZ R95, R95, R102 ;  /* 0x000000665f5f7221 */ /* 0x000fe20000010000 */
[--C-:B------:R-:W-:Y:S01]  /*21b0*/  FFMA.FTZ R29, R29, R29, R27.reuse ;  /* 0x0000001d1d1d7223 */ /* 0x100fe2000001001b */
[----:B------:R-:W-:Y:S01]  /*21c0*/  FFMA.FTZ R30, R102, R102, R30 ;  /* 0x00000066661e7223 */ /* 0x000fe2000001001e */
[----:B------:R-:W-:Y:S01]  /*21d0*/  PRMT R27, R73, 0x7632, R27 ;  /* 0x00007632491b7816 */ /* 0x000fe2000000001b */
[----:B------:R-:W-:Y:S01]  /*21e0*/  FADD.FTZ R95, R95, R28 ;  /* 0x0000001c5f5f7221 */ /* 0x000fe20000010000 */
[----:B------:R-:W-:-:S02]  /*21f0*/  IADD3.X R104, RZ, R26, RZ, P1, !PT ;  /* 0x0000001aff687210 */ /* 0x000fc40000ffe4ff */
[----:B0-----:R-:W-:Y:S01]  /*2200*/  SHF.L.U32 R31, R73, 0x10, RZ ;  /* 0x00000010491f7819 */ /* 0x001fe200000006ff */
[----:B------:R-:W-:Y:S01]  /*2210*/  FFMA.FTZ R28, R28, R28, R30 ;  /* 0x0000001c1c1c7223 */ /* 0x000fe2000001001e */
[----:B------:R-:W-:Y:S02]  /*2220*/  SHF.L.U32 R27, R27, 0x10, RZ ;  /* 0x000000101b1b7819 */ /* 0x000fe400000006ff */
[----:B------:R-:W-:Y:S01]  /*2230*/  LEA R30, P1, R103, UR10, 0x1 ;  /* 0x0000000a671e7c11 */ /* 0x000fe2000f8208ff */
[----:B------:R-:W-:Y:S01]  /*2240*/  FADD.FTZ R97, R97, R31 ;  /* 0x0000001f61617221 */ /* 0x000fe20000010000 */
[----:B------:R0:W-:Y:S01]  /*2250*/  STL [R1+0x20], R102 ;  /* 0x0000206601007387 */ /* 0x0001e20000100800 */
[----:B------:R-:W-:Y:S01]  /*2260*/  FFMA.FTZ R29, R31, R31, R29 ;  /* 0x0000001f1f1d7223 */ /* 0x000fe2000001001d */
[----:B------:R-:W-:Y:S02]  /*2270*/  PRMT R96, R71, 0x7632, R96 ;  /* 0x0000763247607816 */ /* 0x000fe40000000060 */
[----:B------:R1:W-:Y:S01]  /*2280*/  STL [R1+0xb0], R31 ;  /* 0x0000b01f01007387 */ /* 0x0003e20000100800 */
[----:B------:R-:W-:Y:S01]  /*2290*/  FADD.FTZ R97, R97, R27 ;  /* 0x0000001b61617221 */ /* 0x000fe20000010000 */
[----:B------:R-:W-:Y:S01]  /*22a0*/  FFMA.FTZ R27, R27, R27, R29 ;  /* 0x0000001b1b1b7223 */ /* 0x000fe2000001001d */
[----:B------:R-:W-:-:S02]  /*22b0*/  SHF.L.U32 R105, R70, 0x10, RZ ;  /* 0x0000001046697819 */ /* 0x000fc400000006ff */
[----:B0-----:R-:W-:Y:S02]  /*22c0*/  SHF.L.U32 R102, R71, 0x10, RZ ;  /* 0x0000001047667819 */ /* 0x001fe400000006ff */
[----:B-1----:R-:W-:Y:S02]  /*22d0*/  LEA.HI.X R31, R103, UR11, R104, 0x1, P1 ;  /* 0x0000000b671f7c11 */ /* 0x002fe400088f0c68 */
[----:B------:R-:W-:Y:S01]  /*22e0*/  PRMT R29, R70, 0x7632, R29 ;  /* 0x00007632461d7816 */ /* 0x000fe2000000001d */
[----:B------:R-:W-:Y:S02]  /*22f0*/  IMAD.U32 R96, R96, 0x10000, RZ ;  /* 0x0001000060607824 */ /* 0x000fe400078e00ff */
[----:B------:R-:W-:Y:S01]  /*2300*/  FADD.FTZ R97, R97, R102 ;  /* 0x0000006661617221 */ /* 0x000fe20000010000 */
[----:B------:R-:W-:Y:S01]  /*2310*/  FFMA.FTZ R27, R102, R102, R27 ;  /* 0x00000066661b7223 */ /* 0x000fe2000001001b */
[----:B------:R-:W5:Y:S01]  /*2320*/  LDG.E.64.CONSTANT R30, desc[UR6][R30.64] ;  /* 0x000000061e1e7981 */ /* 0x000f62000c1e9b00 */
[----:B------:R-:W-:Y:S01]  /*2330*/  SHF.L.U32 R29, R29, 0x10, RZ ;  /* 0x000000101d1d7819 */ /* 0x000fe200000006ff */
[----:B------:R-:W-:Y:S01]  /*2340*/  FADD.FTZ R95, R95, R105 ;  /* 0x000000695f5f7221 */ /* 0x000fe20000010000 */
[----:B------:R-:W-:Y:S01]  /*2350*/  FFMA.FTZ R28, R105, R105, R28 ;  /* 0x00000069691c7223 */ /* 0x000fe2000001001c */
[----:B------:R-:W-:Y:S01]  /*2360*/  STL [R1+0x1c], R105 ;  /* 0x00001c6901007387 */ /* 0x000fe20000100800 */
[----:B------:R-:W-:Y:S01]  /*2370*/  FADD.FTZ R97, R97, R96 ;  /* 0x0000006061617221 */ /* 0x000fe20000010000 */
[--C-:B------:R-:W-:Y:S01]  /*2380*/  FFMA.FTZ R96, R96, R96, R27.reuse ;  /* 0x0000006060607223 */ /* 0x100fe2000001001b */
[C---:B------:R-:W-:Y:S01]  /*2390*/  PRMT R27, R68.reuse, 0x7632, R27 ;  /* 0x00007632441b7816 */ /* 0x040fe2000000001b */
[----:B------:R0:W-:Y:S01]  /*23a0*/  STL [R1+0x198], R104 ;  /* 0x0001986801007387 */ /* 0x0001e20000100800 */
[----:B------:R-:W-:Y:S01]  /*23b0*/  FADD.FTZ R95, R95, R29 ;  /* 0x0000001d5f5f7221 */ /* 0x000fe20000010000 */
[----:B------:R-:W-:Y:S01]  /*23c0*/  FFMA.FTZ R29, R29, R29, R28 ;  /* 0x0000001d1d1d7223 */ /* 0x000fe2000001001c */
[----:B------:R-:W-:Y:S01]  /*23d0*/  SHF.L.U32 R27, R27, 0x10, RZ ;  /* 0x000000101b1b7819 */ /* 0x000fe200000006ff */
[----:B------:R1:W-:Y:S01]  /*23e0*/  STL [R1+0xac], R102 ;  /* 0x0000ac6601007387 */ /* 0x0003e20000100800 */
[----:B0-----:R-:W-:-:S02]  /*23f0*/  SHF.L.U32 R104, R68, 0x10, RZ ;  /* 0x0000001044687819 */ /* 0x001fc400000006ff */
[----:B------:R-:W-:-:S03]  /*2400*/  LEA R28, P1, R99, UR10, 0x1 ;  /* 0x0000000a631c7c11 */ /* 0x000fc6000f8208ff */
[----:B------:R-:W-:Y:S01]  /*2410*/  FADD.FTZ R95, R95, R104 ;  /* 0x000000685f5f7221 */ /* 0x000fe20000010000 */
[----:B------:R-:W-:Y:S01]  /*2420*/  FFMA.FTZ R29, R104, R104, R29 ;  /* 0x00000068681d7223 */ /* 0x000fe2000001001d */
[----:B-1----:R-:W-:Y:S02]  /*2430*/  IADD3.X R102, RZ, R26, RZ, P3, !PT ;  /* 0x0000001aff667210 */ /* 0x002fe40001ffe4ff */
[----:B------:R-:W-:Y:S01]  /*2440*/  FADD.FTZ R95, R95, R27 ;  /* 0x0000001b5f5f7221 */ /* 0x000fe20000010000 */
[----:B------:R-:W-:Y:S01]  /*2450*/  FFMA.FTZ R27, R27, R27, R29 ;  /* 0x0000001b1b1b7223 */ /* 0x000fe2000001001d */
[----:B------:R-:W-:Y:S02]  /*2460*/  LEA.HI.X R29, R99, UR11, R102, 0x1, P1 ;  /* 0x0000000b631d7c11 */ /* 0x000fe400088f0c66 */
[C---:B------:R-:W-:Y:S02]  /*2470*/  PRMT R94, R69.reuse, 0x7632, R94 ;  /* 0x00007632455e7816 */ /* 0x040fe4000000005e */
[----:B------:R-:W-:-:S02]  /*2480*/  SHF.L.U32 R103, R69, 0x10, RZ ;  /* 0x0000001045677819 */ /* 0x000fc400000006ff */
[----:B------:R-:W5:Y:S01]  /*2490*/  LDG.E.64.CONSTANT R28, desc[UR6][R28.64] ;  /* 0x000000061c1c7981 */ /* 0x000f62000c1e9b00 */
[C---:B------:R-:W-:Y:S02]  /*24a0*/  SHF.L.U32 R99, R66.reuse, 0x10, RZ ;  /* 0x0000001042637819 */ /* 0x040fe400000006ff */
[----:B------:R-:W-:Y:S01]  /*24b0*/  PRMT R98, R66, 0x7632, R98 ;  /* 0x0000763242627816 */ /* 0x000fe20000000062 */
[----:B------:R-:W-:Y:S01]  /*24c0*/  FADD.FTZ R97, R97, R103 ;  /* 0x0000006761617221 */ /* 0x000fe20000010000 */
[----:B------:R-:W-:Y:S01]  /*24d0*/  SHF.L.U32 R94, R94, 0x10, RZ ;  /* 0x000000105e5e7819 */ /* 0x000fe200000006ff */
[----:B------:R-:W-:Y:S01]  /*24e0*/  FFMA.FTZ R96, R103, R103, R96 ;  /* 0x0000006767607223 */ /* 0x000fe20000010060 */
[----:B------:R-:W-:Y:S01]  /*24f0*/  SHF.L.U32 R98, R98, 0x10, RZ ;  /* 0x0000001062627819 */ /* 0x000fe200000006ff */
[----:B------:R0:W-:Y:S01]  /*2500*/  STL [R1+0x17c], R102 ;  /* 0x00017c6601007387 */ /* 0x0001e20000100800 */
[----:B------:R-:W-:Y:S01]  /*2510*/  FADD.FTZ R95, R95, R99 ;  /* 0x000000635f5f7221 */ /* 0x000fe20000010000 */
[----:B------:R-:W-:Y:S01]  /*2520*/  FFMA.FTZ R27, R99, R99, R27 ;  /* 0x00000063631b7223 */ /* 0x000fe2000001001b */
[----:B------:R-:W-:Y:S01]  /*2530*/  FADD.FTZ R97, R97, R94 ;  /* 0x0000005e61617221 */ /* 0x000fe20000010000 */
[----:B------:R-:W-:Y:S01]  /*2540*/  FFMA.FTZ R94, R94, R94, R96 ;  /* 0x0000005e5e5e7223 */ /* 0x000fe20000010060 */
[----:B------:R-:W-:Y:S01]  /*2550*/  FADD.FTZ R96, R95, R98 ;  /* 0x000000625f607221 */ /* 0x000fe20000010000 */
[----:B------:R-:W-:Y:S01]  /*2560*/  FFMA.FTZ R95, R98, R98, R27 ;  /* 0x00000062625f7223 */ /* 0x000fe2000001001b */
[----:B0-----:R-:W-:Y:S01]  /*2570*/  IMAD.X R102, RZ, RZ, R26, P4 ;  /* 0x000000ffff667224 */ /* 0x001fe200020e061a */
[----:B------:R-:W-:-:S04]  /*2580*/  LEA R26, P1, R101, UR10, 0x1 ;  /* 0x0000000a651a7c11 */ /* 0x000fc8000f8208ff */
[----:B------:R-:W-:Y:S01]  /*2590*/  LEA.HI.X R27, R101, UR11, R102, 0x1, P1 ;  /* 0x0000000b651b7c11 */ /* 0x000fe200088f0c66 */
[----:B------:R-:W-:Y:S01]  /*25a0*/  STL [R1+0x14], R104 ;  /* 0x0000146801007387 */ /* 0x000fe20000100800 */
[----:B------:R-:W-:Y:S01]  /*25b0*/  PRMT R100, R67, 0x7632, R100 ;  /* 0x0000763243647816 */ /* 0x000fe20000000064 */
[----:B------:R-:W-:-:S03]  /*25c0*/  ULDC.64 UR10, c[0x0][0x220] ;  /* 0x00008800000a7ab9 */ /* 0x000fc60000000a00 */
[----:B------:R-:W5:Y:S04]  /*25d0*/  LDG.E.64.CONSTANT R26, desc[UR6][R26.64] ;  /* 0x000000061a1a7981 */ /* 0x000f68000c1e9b00 */
[----:B------:R-:W-:Y:S04]  /*25e0*/  STL [R1+0xa8], R103 ;  /* 0x0000a86701007387 */ /* 0x000fe80000100800 */
[----:B------:R-:W-:Y:S04]  /*25f0*/  STL [R1+0x168], R102 ;  /* 0x0001686601007387 */ /* 0x000fe80000100800 */
[----:B------:R0:W-:Y:S01]  /*2600*/  STL [R1+0x10], R99 ;  /* 0x0000106301007387 */ /* 0x0001e20000100800 */
[----:B--2---:R-:W-:-:S02]  /*2610*/  SHF.L.U32 R101, R64, 0x10, RZ ;  /* 0x0000001040657819 */ /* 0x004fc400000006ff */
[----:B------:R-:W-:Y:S02]  /*2620*/  PRMT R98, R64, 0x7632, R98 ;  /* 0x0000763240627816 */ /* 0x000fe40000000062 */
[----:B------:R-:W-:Y:S02]  /*2630*/  SHF.L.U32 R100, R100, 0x10, RZ ;  /* 0x0000001064647819 */ /* 0x000fe400000006ff */
[----:B0-----:R-:W-:Y:S01]  /*2640*/  SHF.L.U32 R99, R67, 0x10, RZ ;  /* 0x0000001043637819 */ /* 0x001fe200000006ff */
[----:B------:R-:W-:Y:S02]  /*2650*/  IMAD.U32 R98, R98, 0x10000, RZ ;  /* 0x0001000062627824 */ /* 0x000fe400078e00ff */
[----:B------:R-:W-:Y:S02]  /*2660*/  FADD.FTZ R96, R96, R101 ;  /* 0x0000006560607221 */ /* 0x000fe40000010000 */
[----:B------:R0:W-:Y:S01]  /*2670*/  STL [R1+0xa4], R99 ;  /* 0x0000a46301007387 */ /* 0x0001e20000100800 */
[----:B------:R-:W-:Y:S01]  /*2680*/  FADD.FTZ R97, R97, R99 ;  /* 0x0000006361617221 */ /* 0x000fe20000010000 */
[----:B------:R-:W-:-:S02]  /*2690*/  FFMA.FTZ R95, R101, R101, R95 ;  /* 0x00000065655f7223 */ /* 0x000fc4000001005f */
[----:B------:R1:W-:Y:S01]  /*26a0*/  STL [R1+0x4], R101 ;  /* 0x0000046501007387 */ /* 0x0003e20000100800 */
[----:B------:R-:W-:Y:S01]  /*26b0*/  SHF.L.U32 R102, R62, 0x10, RZ ;  /* 0x000000103e667819 */ /* 0x000fe200000006ff */
[----:B0-----:R-:W-:Y:S01]  /*26c0*/  FFMA.FTZ R99, R99, R99, R94 ;  /* 0x0000006363637223 */ /* 0x001fe2000001005e */
[----:B------:R-:W-:Y:S01]  /*26d0*/  FADD.FTZ R94, R97, R100 ;  /* 0x00000064615e7221 */ /* 0x000fe20000010000 */
[C---:B------:R-:W-:Y:S02]  /*26e0*/  PRMT R97, R65.reuse, 0x7632, R97 ;  /* 0x0000763241617816 */ /* 0x040fe40000000061 */
[--C-:B------:R-:W-:Y:S01]  /*26f0*/  FFMA.FTZ R100, R100, R100, R99.reuse ;  /* 0x0000006464647223 */ /* 0x100fe20000010063 */
[----:B-1----:R-:W-:Y:S01]  /*2700*/  SHF.L.U32 R101, R65, 0x10, RZ ;  /* 0x0000001041657819 */ /* 0x002fe200000006ff */
[----:B------:R-:W-:Y:S01]  /*2710*/  FADD.FTZ R96, R96, R98 ;  /* 0x0000006260607221 */ /* 0x000fe20000010000 */
[----:B------:R-:W-:Y:S01]  /*2720*/  PRMT R99, R62, 0x7632, R99 ;  /* 0x000076323e637816 */ /* 0x000fe20000000063 */
[----:B------:R-:W-:Y:S01]  /*2730*/  FFMA.FTZ R98, R98, R98, R95 ;  /* 0x0000006262627223 */ /* 0x000fe2000001005f */
[----:B------:R-:W-:Y:S01]  /*2740*/  SHF.L.U32 R97, R97, 0x10, RZ ;  /* 0x0000001061617819 */ /* 0x000fe200000006ff */
[----:B------:R-:W-:Y:S01]  /*2750*/  FADD.FTZ R94, R94, R101 ;  /* 0x000000655e5e7221 */ /* 0x000fe20000010000 */
[----:B------:R-:W-:Y:S01]  /*2760*/  SHF.L.U32 R99, R99, 0x10, RZ ;  /* 0x0000001063637819 */ /* 0x000fe200000006ff */
[----:B------:R-:W-:Y:S01]  /*2770*/  FFMA.FTZ R100, R101, R101, R100 ;  /* 0x0000006565647223 */ /* 0x000fe20000010064 */
[----:B------:R-:W-:Y:S01]  /*2780*/  FADD.FTZ R96, R96, R102 ;  /* 0x0000006660607221 */ /* 0x000fe20000010000 */
[----:B------:R0:W-:Y:S01]  /*2790*/  STL [R1+0xa0], R101 ;  /* 0x0000a06501007387 */ /* 0x0001e20000100800 */
[----:B------:R-:W-:Y:S01]  /*27a0*/  FFMA.FTZ R98, R102, R102, R98 ;  /* 0x0000006666627223 */ /* 0x000fe20000010062 */
[----:B------:R-:W-:Y:S01]  /*27b0*/  PRMT R95, R63, 0x7632, R95 ;  /* 0x000076323f5f7816 */ /* 0x000fe2000000005f */
[----:B------:R-:W-:Y:S01]  /*27c0*/  FADD.FTZ R94, R94, R97 ;  /* 0x000000615e5e7221 */ /* 0x000fe20000010000 */
[----:B------:R-:W-:Y:S01]  /*27d0*/  FFMA.FTZ R97, R97, R97, R100 ;  /* 0x0000006161617223 */ /* 0x000fe20000010064 */
[----:B------:R-:W-:Y:S01]  /*27e0*/  FADD.FTZ R96, R96, R99 ;  /* 0x0000006360607221 */ /* 0x000fe20000010000 */
[----:B------:R-:W-:Y:S01]  /*27f0*/  FFMA.FTZ R99, R99, R99, R98 ;  /* 0x0000006363637223 */ /* 0x000fe20000010062 */
[----:B0-----:R-:W-:Y:S01]  /*2800*/  SHF.L.U32 R101, R63, 0x10, RZ ;  /* 0x000000103f657819 */ /* 0x001fe200000006ff */
[----:B------:R-:W-:Y:S01]  /*2810*/  IMAD.U32 R95, R95, 0x10000, RZ ;  /* 0x000100005f5f7824 */ /* 0x000fe200078e00ff */
[----:B------:R-:W-:-:S02]  /*2820*/  SHF.L.U32 R125, R60, 0x10, RZ ;  /* 0x000000103c7d7819 */ /* 0x000fc400000006ff */
[----:B------:R-:W-:Y:S01]  /*2830*/  PRMT R98, R60, 0x7632, R98 ;  /* 0x000076323c627816 */ /* 0x000fe20000000062 */
[----:B------:R-:W-:Y:S01]  /*2840*/  FADD.FTZ R94, R94, R101 ;  /* 0x000000655e5e7221 */ /* 0x000fe20000010000 */
[----:B------:R-:W-:Y:S01]  /*2850*/  STL [R1], R102 ;  /* 0x0000006601007387 */ /* 0x000fe20000100800 */
[----:B------:R-:W-:Y:S01]  /*2860*/  FFMA.FTZ R97, R101, R101, R97 ;  /* 0x0000006565617223 */ /* 0x000fe20000010061 */
[----:B------:R-:W-:Y:S02]  /*2870*/  PRMT R100, R61, 0x7632, R100 ;  /* 0x000076323d647816 */ /* 0x000fe40000000064 */
[----:B------:R0:W-:Y:S01]  /*2880*/  STL [R1+0x9c], R101 ;  /* 0x00009c6501007387 */ /* 0x0001e20000100800 */
[----:B------:R-:W-:Y:S01]  /*2890*/  SHF.L.U32 R98, R98, 0x10, RZ ;  /* 0x0000001062627819 */ /* 0x000fe200000006ff */
[----:B------:R-:W-:Y:S01]  /*28a0*/  FADD.FTZ R94, R94, R95 ;  /* 0x0000005f5e5e7221 */ /* 0x000fe20000010000 */
[----:B------:R-:W-:Y:S01]  /*28b0*/  FADD.FTZ R96, R96, R125 ;  /* 0x0000007d60607221 */ /* 0x000fe20000010000 */
[----:B------:R-:W-:Y:S01]  /*28c0*/  FFMA.FTZ R95, R95, R95, R97 ;  /* 0x0000005f5f5f7223 */ /* 0x000fe20000010061 */
[----:B------:R-:W-:Y:S01]  /*28d0*/  FFMA.FTZ R99, R125, R125, R99 ;  /* 0x0000007d7d637223 */ /* 0x000fe20000010063 */
[----:B------:R-:W-:-:S02]  /*28e0*/  SHF.L.U32 R124, R58, 0x10, RZ ;  /* 0x000000103a7c7819 */ /* 0x000fc400000006ff */
[----:B0-----:R-:W-:Y:S01]  /*28f0*/  SHF.L.U32 R101, R61, 0x10, RZ ;  /* 0x000000103d657819 */ /* 0x001fe200000006ff */
[----:B------:R-:W-:Y:S01]  /*2900*/  FADD.FTZ R96, R96, R98 ;  /* 0x0000006260607221 */ /* 0x000fe20000010000 */
[----:B------:R-:W-:Y:S02]  /*2910*/  PRMT R97, R58, 0x7632, R97 ;  /* 0x000076323a617816 */ /* 0x000fe40000000061 */
[----:B------:R-:W-:Y:S01]  /*2920*/  SHF.L.U32 R100, R100, 0x10, RZ ;  /* 0x0000001064647819 */ /* 0x000fe200000006ff */
[----:B------:R-:W-:Y:S01]  /*2930*/  FADD.FTZ R94, R94, R101 ;  /* 0x000000655e5e7221 */ /* 0x000fe20000010000 */
[----:B------:R-:W-:Y:S01]  /*2940*/  FFMA.FTZ R95, R101, R101, R95 ;  /* 0x00000065655f7223 */ /* 0x000fe2000001005f */
[----:B------:R-:W-:Y:S01]  /*2950*/  FFMA.FTZ R98, R98, R98, R99 ;  /* 0x0000006262627223 */ /* 0x000fe20000010063 */
[----:B------:R-:W-:Y:S02]  /*2960*/  IMAD.U32 R97, R97, 0x10000, RZ ;  /* 0x0001000061617824 */ /* 0x000fe400078e00ff */
[----:B------:R-:W-:Y:S01]  /*2970*/  FADD.FTZ R94, R94, R100 ;  /* 0x000000645e5e7221 */ /* 0x000fe20000010000 */
[----:B------:R-:W-:Y:S01]  /*2980*/  FADD.FTZ R96, R96, R124 ;  /* 0x0000007c60607221 */ /* 0x000fe20000010000 */
[----:B------:R0:W-:Y:S01]  /*2990*/  STL [R1+0x98], R101 ;  /* 0x0000986501007387 */ /* 0x0001e20000100800 */
[--C-:B------:R-:W-:Y:S01]  /*29a0*/  FFMA.FTZ R100, R100, R100, R95.reuse ;  /* 0x0000006464647223 */ /* 0x100fe2000001005f */
[----:B------:R-:W-:Y:S01]  /*29b0*/  FFMA.FTZ R98, R124, R124, R98 ;  /* 0x0000007c7c627223 */ /* 0x000fe20000010062 */
[----:B------:R-:W-:Y:S01]  /*29c0*/  PRMT R95, R59, 0x7632, R95 ;  /* 0x000076323b5f7816 */ /* 0x000fe2000000005f */
[----:B------:R-:W-:Y:S01]  /*29d0*/  FADD.FTZ R96, R96, R97 ;  /* 0x0000006160607221 */ /* 0x000fe20000010000 */
[----:B------:R-:W-:-:S02]  /*29e0*/  SHF.L.U32 R123, R56, 0x10, RZ ;  /* 0x00000010387b7819 */ /* 0x000fc400000006ff */
[----:B------:R-:W-:Y:S02]  /*29f0*/  PRMT R99, R56, 0x7632, R99 ;  /* 0x0000763238637816 */ /* 0x000fe40000000063 */
[----:B0-----:R-:W-:Y:S01]  /*2a00*/  SHF.L.U32 R101, R59, 0x10, RZ ;  /* 0x000000103b657819 */ /* 0x001fe200000006ff */
[----:B------:R-:W-:Y:S01]  /*2a10*/  FFMA.FTZ R97, R97, R97, R98 ;  /* 0x0000006161617223 */ /* 0x000fe20000010062 */
[----:B------:R-:W-:Y:S01]  /*2a20*/  SHF.L.U32 R95, R95, 0x10, RZ ;  /* 0x000000105f5f7819 */ /* 0x000fe200000006ff */
[----:B------:R-:W-:Y:S01]  /*2a30*/  FADD.FTZ R96, R96, R123 ;  /* 0x0000007b60607221 */ /* 0x000fe20000010000 */
[----:B------:R-:W-:Y:S01]  /*2a40*/  SHF.L.U32 R99, R99, 0x10, RZ ;  /* 0x0000001063637819 */ /* 0x000fe200000006ff */
[----:B------:R-:W-:Y:S01]  /*2a50*/  FADD.FTZ R94, R94, R101 ;  /* 0x000000655e5e7221 */ /* 0x000fe20000010000 */
[----:B------:R-:W-:Y:S01]  /*2a60*/  FFMA.FTZ R100, R101, R101, R100 ;  /* 0x0000006565647223 */ /* 0x000fe20000010064 */
        /* <DEDUP_REMOVED lines=12> */
[----:B------:R-:W-:Y:S01]  /*2b30*/  FFMA.FTZ R95, R101, R101, R95 ;  /* 0x00000065655f7223 */ /* 0x000fe2000001005f */
[----:B------:R0:W-:Y:S01]  /*2b40*/  STL [R1+0x88], R101 ;  /* 0x0000886501007387 */ /* 0x0001e20000100800 */
[----:B------:R-:W-:Y:S01]  /*2b50*/  PRMT R100, R55, 0x7632, R100 ;  /* 0x0000763237647816 */ /* 0x000fe20000000064 */
[----:B------:R-:W-:Y:S01]  /*2b60*/  FADD.FTZ R94, R94, R98 ;  /* 0x000000625e5e7221 */ /* 0x000fe20000010000 */
[----:B------:R-:W-:Y:S01]  /*2b70*/  SHF.L.U32 R97, R97, 0x10, RZ ;  /* 0x0000001061617819 */ /* 0x000fe200000006ff */
[----:B------:R-:W-:Y:S01]  /*2b80*/  FADD.FTZ R96, R96, R122 ;  /* 0x0000007a60607221 */ /* 0x000fe20000010000 */
[----:B------:R-:W-:Y:S01]  /*2b90*/  FFMA.FTZ R98, R98, R98, R95 ;  /* 0x0000006262627223 */ /* 0x000fe2000001005f */
[----:B------:R-:W-:Y:S01]  /*2ba0*/  FFMA.FTZ R99, R122, R122, R99 ;  /* 0x0000007a7a637223 */ /* 0x000fe20000010063 */
[----:B0-----:R-:W-:Y:S01]  /*2bb0*/  SHF.L.U32 R101, R55, 0x10, RZ ;  /* 0x0000001037657819 */ /* 0x001fe200000006ff */
[----:B------:R-:W-:Y:S01]  /*2bc0*/  FADD.FTZ R96, R96, R97 ;  /* 0x0000006160607221 */ /* 0x000fe20000010000 */
[----:B------:R-:W-:Y:S01]  /*2bd0*/  SHF.L.U32 R100, R100, 0x10, RZ ;  /* 0x0000001064647819 */ /* 0x000fe200000006ff */
[----:B------:R-:W-:Y:S01]  /*2be0*/  FFMA.FTZ R97, R97, R97, R99 ;  /* 0x0000006161617223 */ /* 0x000fe20000010063 */
[----:B------:R-:W-:Y:S01]  /*2bf0*/  SHF.L.U32 R121, R52, 0x10, RZ ;  /* 0x0000001034797819 */ /* 0x000fe200000006ff */
[----:B------:R-:W-:Y:S01]  /*2c00*/  FADD.FTZ R94, R94, R101 ;  /* 0x000000655e5e7221 */ /* 0x000fe20000010000 */
[----:B------:R-:W-:Y:S01]  /*2c10*/  PRMT R95, R52, 0x7632, R95 ;  /* 0x00007632345f7816 */ /* 0x000fe2000000005f */
[----:B------:R-:W-:Y:S01]  /*2c20*/  FFMA.FTZ R98, R101, R101, R98 ;  /* 0x0000006565627223 */ /* 0x000fe20000010062 */
[----:B------:R0:W-:Y:S01]  /*2c30*/  STL [R1+0x80], R101 ;  /* 0x0000806501007387 */ /* 0x0001e20000100800 */
[----:B------:R-:W-:Y:S01]  /*2c40*/  FADD.FTZ R94, R94, R100 ;  /* 0x000000645e5e7221 */ /* 0x000fe20000010000 */
[----:B------:R-:W-:Y:S01]  /*2c50*/  FADD.FTZ R96, R96, R121 ;  /* 0x0000007960607221 */ /* 0x000fe20000010000 */
[----:B------:R-:W-:Y:S01]  /*2c60*/  FFMA.FTZ R100, R100, R100, R98 ;  /* 0x0000006464647223 */ /* 0x000fe20000010062 */
[----:B------:R-:W-:-:S02]  /*2c70*/  IMAD.U32 R95, R95, 0x10000, RZ ;  /* 0x000100005f5f7824 */ /* 0x000fc400078e00ff */
[----:B------:R-:W-:Y:S01]  /*2c80*/  FFMA.FTZ R97, R121, R121, R97 ;  /* 0x0000007979617223 */ /* 0x000fe20000010061 */
[C---:B------:R-:W-:Y:S02]  /*2c90*/  PRMT R98, R53.reuse, 0x7632, R98 ;  /* 0x0000763235627816 */ /* 0x040fe40000000062 */
[----:B------:R-:W-:Y:S02]  /*2ca0*/  SHF.L.U32 R120, R50, 0x10, RZ ;  /* 0x0000001032787819 */ /* 0x000fe400000006ff */
[----:B0-----:R-:W-:Y:S01]  /*2cb0*/  SHF.L.U32 R101, R53, 0x10, RZ ;  /* 0x0000001035657819 */ /* 0x001fe200000006ff */
[----:B------:R-:W-:Y:S01]  /*2cc0*/  FADD.FTZ R96, R96, R95 ;  /* 0x0000005f60607221 */ /* 0x000fe20000010000 */
[----:B------:R-:W-:Y:S01]  /*2cd0*/  PRMT R99, R50, 0x7632, R99 ;  /* 0x0000763232637816 */ /* 0x000fe20000000063 */
[----:B------:R-:W-:Y:S01]  /*2ce0*/  FFMA.FTZ R97, R95, R95, R97 ;  /* 0x0000005f5f617223 */ /* 0x000fe20000010061 */
[----:B------:R-:W-:Y:S01]  /*2cf0*/  SHF.L.U32 R95, R98, 0x10, RZ ;  /* 0x00000010625f7819 */ /* 0x000fe200000006ff */
[----:B------:R-:W-:Y:S01]  /*2d00*/  FADD.FTZ R94, R94, R101 ;  /* 0x000000655e5e7221 */ /* 0x000fe20000010000 */
[----:B------:R-:W-:Y:S01]  /*2d10*/  FFMA.FTZ R100, R101, R101, R100 ;  /* 0x0000006565647223 */ /* 0x000fe20000010064 */
[----:B------:R-:W-:Y:S01]  /*2d20*/  SHF.L.U32 R99, R99, 0x10, RZ ;  /* 0x0000001063637819 */ /* 0x000fe200000006ff */
[----:B------:R0:W-:Y:S01]  /*2d30*/  STL [R1+0x78], R101 ;  /* 0x0000786501007387 */ /* 0x0001e20000100800 */
[----:B------:R-:W-:Y:S01]  /*2d40*/  FADD.FTZ R96, R96, R120 ;  /* 0x0000007860607221 */ /* 0x000fe20000010000 */
[----:B------:R-:W-:Y:S01]  /*2d50*/  PRMT R98, R51, 0x7632, R98 ;  /* 0x0000763233627816 */ /* 0x000fe20000000062 */
[----:B------:R-:W-:Y:S01]  /*2d60*/  FFMA.FTZ R97, R120, R120, R97 ;  /* 0x0000007878617223 */ /* 0x000fe20000010061 */
[----:B------:R-:W-:Y:S01]  /*2d70*/  FADD.FTZ R94, R94, R95 ;  /* 0x0000005f5e5e7221 */ /* 0x000fe20000010000 */
[----:B------:R-:W-:Y:S01]  /*2d80*/  FFMA.FTZ R95, R95, R95, R100 ;  /* 0x0000005f5f5f7223 */ /* 0x000fe20000010064 */
[----:B------:R-:W-:Y:S01]  /*2d90*/  FADD.FTZ R96, R96, R99 ;  /* 0x0000006360607221 */ /* 0x000fe20000010000 */
[----:B0-----:R-:W-:Y:S01]  /*2da0*/  SHF.L.U32 R101, R51, 0x10, RZ ;  /* 0x0000001033657819 */ /* 0x001fe200000006ff */
[----:B------:R-:W-:Y:S01]  /*2db0*/  FFMA.FTZ R99, R99, R99, R97 ;  /* 0x0000006363637223 */ /* 0x000fe20000010061 */
[----:B------:R-:W-:Y:S01]  /*2dc0*/  IMAD.U32 R98, R98, 0x10000, RZ ;  /* 0x0001000062627824 */ /* 0x000fe200078e00ff */
[----:B------:R-:W-:-:S02]  /*2dd0*/  SHF.L.U32 R119, R48, 0x10, RZ ;  /* 0x0000001030777819 */ /* 0x000fc400000006ff */
[----:B------:R-:W-:Y:S01]  /*2de0*/  FADD.FTZ R94, R94, R101 ;  /* 0x000000655e5e7221 */ /* 0x000fe20000010000 */
[----:B------:R-:W-:Y:S01]  /*2df0*/  PRMT R97, R48, 0x7632, R97 ;  /* 0x0000763230617816 */ /* 0x000fe20000000061 */
[----:B------:R-:W-:Y:S01]  /*2e00*/  FFMA.FTZ R95, R101, R101, R95 ;  /* 0x00000065655f7223 */ /* 0x000fe2000001005f */
[----:B------:R0:W-:Y:S01]  /*2e10*/  STL [R1+0x70], R101 ;  /* 0x0000706501007387 */ /* 0x0001e20000100800 */
[----:B------:R-:W-:Y:S01]  /*2e20*/  PRMT R100, R49, 0x7632, R100 ;  /* 0x0000763231647816 */ /* 0x000fe20000000064 */
[----:B------:R-:W-:Y:S01]  /*2e30*/  FADD.FTZ R94, R94, R98 ;  /* 0x000000625e5e7221 */ /* 0x000fe20000010000 */
[----:B------:R-:W-:Y:S01]  /*2e40*/  SHF.L.U32 R97, R97, 0x10, RZ ;  /* 0x0000001061617819 */ /* 0x000fe200000006ff */
[----:B------:R-:W-:Y:S01]  /*2e50*/  FFMA.FTZ R98, R98, R98, R95 ;  /* 0x0000006262627223 */ /* 0x000fe2000001005f */
[----:B------:R-:W-:Y:S01]  /*2e60*/  FADD.FTZ R96, R96, R119 ;  /* 0x0000007760607221 */ /* 0x000fe20000010000 */
[----:B------:R-:W-:Y:S01]  /*2e70*/  FFMA.FTZ R99, R119, R119, R99 ;  /* 0x0000007777637223 */ /* 0x000fe20000010063 */
[----:B0-----:R-:W-:-:S02]  /*2e80*/  SHF.L.U32 R101, R49, 0x10, RZ ;  /* 0x0000001031657819 */ /* 0x001fc400000006ff */
[----:B------:R-:W-:Y:S01]  /*2e90*/  SHF.L.U32 R100, R100, 0x10, RZ ;  /* 0x0000001064647819 */ /* 0x000fe200000006ff */
[----:B------:R-:W-:Y:S01]  /*2ea0*/  FADD.FTZ R96, R96, R97 ;  /* 0x0000006160607221 */ /* 0x000fe20000010000 */
[----:B---3--:R-:W-:Y:S01]  /*2eb0*/  SHF.L.U32 R118, R46, 0x10, RZ ;  /* 0x000000102e767819 */ /* 0x008fe200000006ff */
[----:B------:R-:W-:Y:S01]  /*2ec0*/  FADD.FTZ R94, R94, R101 ;  /* 0x000000655e5e7221 */ /* 0x000fe20000010000 */
[----:B------:R-:W-:Y:S01]  /*2ed0*/  PRMT R95, R46, 0x7632, R95 ;  /* 0x000076322e5f7816 */ /* 0x000fe2000000005f */
[----:B------:R-:W-:Y:S01]  /*2ee0*/  FFMA.FTZ R98, R101, R101, R98 ;  /* 0x0000006565627223 */ /* 0x000fe20000010062 */
[----:B------:R-:W-:Y:S01]  /*2ef0*/  FFMA.FTZ R97, R97, R97, R99 ;  /* 0x0000006161617223 */ /* 0x000fe20000010063 */
[----:B------:R-:W-:Y:S01]  /*2f00*/  FADD.FTZ R94, R94, R100 ;  /* 0x000000645e5e7221 */ /* 0x000fe20000010000 */
[----:B------:R0:W-:Y:S01]  /*2f10*/  STL [R1+0x68], R101 ;  /* 0x0000686501007387 */ /* 0x0001e20000100800 */
[----:B------:R-:W-:Y:S01]  /*2f20*/  FFMA.FTZ R100, R100, R100, R98 ;  /* 0x0000006464647223 */ /* 0x000fe20000010062 */
[----:B------:R-:W-:-:S02]  /*2f30*/  IMAD.U32 R95, R95, 0x10000, RZ ;  /* 0x000100005f5f7824 */ /* 0x000fc400078e00ff */
[----:B------:R-:W-:Y:S01]  /*2f40*/  FADD.FTZ R98, R96, R118 ;  /* 0x0000007660627221 */ /* 0x000fe20000010000 */
[----:B------:R-:W-:Y:S01]  /*2f50*/  FFMA.FTZ R97, R118, R118, R97 ;  /* 0x0000007676617223 */ /* 0x000fe20000010061 */
[C---:B------:R-:W-:Y:S02]  /*2f60*/  PRMT R96, R47.reuse, 0x7632, R96 ;  /* 0x000076322f607816 */ /* 0x040fe40000000060 */
[----:B------:R-:W-:Y:S01]  /*2f70*/  FADD.FTZ R98, R98, R95 ;  /* 0x0000005f62627221 */ /* 0x000fe20000010000 */
[----:B0-----:R-:W-:Y:S01]  /*2f80*/  SHF.L.U32 R101, R47, 0x10, RZ ;  /* 0x000000102f657819 */ /* 0x001fe200000006ff */
[----:B------:R-:W-:Y:S01]  /*2f90*/  FFMA.FTZ R97, R95, R95, R97 ;  /* 0x0000005f5f617223 */ /* 0x000fe20000010061 */
[----:B------:R-:W-:-:S03]  /*2fa0*/  SHF.L.U32 R95, R96, 0x10, RZ ;  /* 0x00000010605f7819 */ /* 0x000fc600000006ff */
[----:B------:R-:W-:Y:S01]  /*2fb0*/  FADD.FTZ R94, R94, R101 ;  /* 0x000000655e5e7221 */ /* 0x000fe20000010000 */
[----:B------:R-:W-:Y:S01]  /*2fc0*/  FFMA.FTZ R100, R101, R101, R100 ;  /* 0x0000006565647223 */ /* 0x000fe20000010064 */
[----:B------:R0:W-:Y:S01]  /*2fd0*/  STL [R1+0x60], R101 ;  /* 0x0000606501007387 */ /* 0x0001e20000100800 */
[----:B----4-:R-:W-:Y:S01]  /*2fe0*/  PRMT R96, R45, 0x7632, R96 ;  /* 0x000076322d607816 */ /* 0x010fe20000000060 */
[----:B------:R-:W-:Y:S01]  /*2ff0*/  FADD.FTZ R94, R94, R95 ;  /* 0x0000005f5e5e7221 */ /* 0x000fe20000010000 */
[----:B------:R-:W-:Y:S01]  /*3000*/  FFMA.FTZ R95, R95, R95, R100 ;  /* 0x0000005f5f5f7223 */ /* 0x000fe20000010064 */
[C---:B------:R-:W-:Y:S02]  /*3010*/  SHF.L.U32 R117, R44.reuse, 0x10, RZ ;  /* 0x000000102c757819 */ /* 0x040fe400000006ff */
[----:B------:R-:W-:Y:S02]  /*3020*/  PRMT R99, R44, 0x7632, R99 ;  /* 0x000076322c637816 */ /* 0x000fe40000000063 */
[----:B0-----:R-:W-:Y:S01]  /*3030*/  SHF.L.U32 R101, R45, 0x10, RZ ;  /* 0x000000102d657819 */ /* 0x001fe200000006ff */
[----:B------:R-:W-:Y:S01]  /*3040*/  IMAD.U32 R96, R96, 0x10000, RZ ;  /* 0x0001000060607824 */ /* 0x000fe200078e00ff */
[----:B------:R-:W-:-:S03]  /*3050*/  SHF.L.U32 R99, R99, 0x10, RZ ;  /* 0x0000001063637819 */ /* 0x000fc600000006ff */
[----:B------:R-:W-:Y:S01]  /*3060*/  FADD.FTZ R94, R94, R101 ;  /* 0x000000655e5e7221 */ /* 0x000fe20000010000 */
[----:B------:R-:W-:Y:S01]  /*3070*/  FFMA.FTZ R95, R101, R101, R95 ;  /* 0x00000065655f7223 */ /* 0x000fe2000001005f */
[----:B------:R-:W-:Y:S01]  /*3080*/  FADD.FTZ R98, R98, R117 ;  /* 0x0000007562627221 */ /* 0x000fe20000010000 */
[----:B------:R-:W-:Y:S01]  /*3090*/  FFMA.FTZ R97, R117, R117, R97 ;  /* 0x0000007575617223 */ /* 0x000fe20000010061 */
[----:B------:R-:W-:Y:S01]  /*30a0*/  FADD.FTZ R94, R94, R96 ;  /* 0x000000605e5e7221 */ /* 0x000fe20000010000 */
[----:B------:R0:W-:Y:S01]  /*30b0*/  STL [R1+0x58], R101 ;  /* 0x0000586501007387 */ /* 0x0001e20000100800 */
[----:B------:R-:W-:Y:S01]  /*30c0*/  FFMA.FTZ R96, R96, R96, R95 ;  /* 0x0000006060607223 */ /* 0x000fe2000001005f */
[----:B-----5:R-:W-:Y:S01]  /*30d0*/  SHF.L.U32 R116, R42, 0x10, RZ ;  /* 0x000000102a747819 */ /* 0x020fe200000006ff */
[----:B------:R-:W-:Y:S01]  /*30e0*/  FADD.FTZ R98, R98, R99 ;  /* 0x0000006362627221 */ /* 0x000fe20000010000 */
[----:B------:R-:W-:Y:S02]  /*30f0*/  PRMT R95, R42, 0x7632, R95 ;  /* 0x000076322a5f7816 */ /* 0x000fe4000000005f */
[----:B------:R-:W-:Y:S01]  /*3100*/  PRMT R100, R43, 0x7632, R100 ;  /* 0x000076322b647816 */ /* 0x000fe20000000064 */
[----:B------:R-:W-:Y:S01]  /*3110*/  FFMA.FTZ R99, R99, R99, R97 ;  /* 0x0000006363637223 */ /* 0x000fe20000010061 */
[----:B0-----:R-:W-:Y:S01]  /*3120*/  SHF.L.U32 R101, R43, 0x10, RZ ;  /* 0x000000102b657819 */ /* 0x001fe200000006ff */
[----:B------:R-:W-:Y:S01]  /*3130*/  FADD.FTZ R98, R98, R116 ;  /* 0x0000007462627221 */ /* 0x000fe20000010000 */
[----:B------:R-:W-:-:S02]  /*3140*/  SHF.L.U32 R95, R95, 0x10, RZ ;  /* 0x000000105f5f7819 */ /* 0x000fc400000006ff */
[----:B------:R-:W-:Y:S01]  /*3150*/  SHF.L.U32 R100, R100, 0x10, RZ ;  /* 0x0000001064647819 */ /* 0x000fe200000006ff */
[----:B------:R-:W-:Y:S01]  /*3160*/  FADD.FTZ R94, R94, R101 ;  /* 0x000000655e5e7221 */ /* 0x000fe20000010000 */
[----:B------:R-:W-:Y:S01]  /*3170*/  FFMA.FTZ R99, R116, R116, R99 ;  /* 0x0000007474637223 */ /* 0x000fe20000010063 */
[----:B------:R-:W-:Y:S01]  /*3180*/  FFMA.FTZ R96, R101, R101, R96 ;  /* 0x0000006565607223 */ /* 0x000fe20000010060 */
[----:B------:R-:W-:Y:S01]  /*3190*/  SHF.L.U32 R115, R40, 0x10, RZ ;  /* 0x0000001028737819 */ /* 0x000fe200000006ff */
[----:B------:R-:W-:Y:S01]  /*31a0*/  FADD.FTZ R98, R98, R95 ;  /* 0x0000005f62627221 */ /* 0x000fe20000010000 */
[----:B------:R-:W-:Y:S01]  /*31b0*/  PRMT R97, R40, 0x7632, R97 ;  /* 0x0000763228617816 */ /* 0x000fe20000000061 */
[----:B------:R-:W-:Y:S01]  /*31c0*/  FADD.FTZ R94, R94, R100 ;  /* 0x000000645e5e7221 */ /* 0x000fe20000010000 */
[----:B------:R-:W-:Y:S01]  /*31d0*/  FFMA.FTZ R95, R95, R95, R99 ;  /* 0x0000005f5f5f7223 */ /* 0x000fe20000010063 */
[----:B------:R-:W-:Y:S01]  /*31e0*/  FFMA.FTZ R100, R100, R100, R96 ;  /* 0x0000006464647223 */ /* 0x000fe20000010060 */
[----:B------:R-:W-:-:S02]  /*31f0*/  SHF.L.U32 R107, R41, 0x10, RZ ;  /* 0x00000010296b7819 */ /* 0x000fc400000006ff */
[----:B------:R-:W-:Y:S01]  /*3200*/  PRMT R96, R41, 0x7632, R96 ;  /* 0x0000763229607816 */ /* 0x000fe20000000060 */
[----:B------:R-:W-:Y:S02]  /*3210*/  IMAD.U32 R97, R97, 0x10000, RZ ;  /* 0x0001000061617824 */ /* 0x000fe400078e00ff */
[----:B------:R-:W-:Y:S01]  /*3220*/  FADD.FTZ R98, R98, R115 ;  /* 0x0000007362627221 */ /* 0x000fe20000010000 */
[----:B------:R-:W-:Y:S01]  /*3230*/  FFMA.FTZ R95, R115, R115, R95 ;  /* 0x00000073735f7223 */ /* 0x000fe2000001005f */
[----:B------:R-:W-:Y:S01]  /*3240*/  SHF.L.U32 R96, R96, 0x10, RZ ;  /* 0x0000001060607819 */ /* 0x000fe200000006ff */
[----:B------:R-:W-:Y:S01]  /*3250*/  FADD.FTZ R94, R94, R107 ;  /* 0x0000006b5e5e7221 */ /* 0x000fe20000010000 */
[----:B------:R-:W-:Y:S01]  /*3260*/  FADD.FTZ R98, R98, R97 ;  /* 0x0000006162627221 */ /* 0x000fe20000010000 */
[----:B------:R-:W-:Y:S01]  /*3270*/  FFMA.FTZ R100, R107, R107, R100 ;  /* 0x0000006b6b647223 */ /* 0x000fe20000010064 */
[--C-:B------:R-:W-:Y:S01]  /*3280*/  FFMA.FTZ R97, R97, R97, R95.reuse ;  /* 0x0000006161617223 */ /* 0x100fe2000001005f */
[C---:B------:R-:W-:Y:S01]  /*3290*/  PRMT R95, R39.reuse, 0x7632, R95 ;  /* 0x00007632275f7816 */ /* 0x040fe2000000005f */
[----:B------:R-:W-:Y:S01]  /*32a0*/  FADD.FTZ R94, R94, R96 ;  /* 0x000000605e5e7221 */ /* 0x000fe20000010000 */
[----:B------:R-:W-:Y:S01]  /*32b0*/  SHF.L.U32 R106, R39, 0x10, RZ ;  /* 0x00000010276a7819 */ /* 0x000fe200000006ff */
        /* <DEDUP_REMOVED lines=9> */
[----:B------:R-:W-:Y:S01]  /*3350*/  FADD.FTZ R94, R94, R95 ;  /* 0x0000005f5e5e7221 */ /* 0x000fe20000010000 */
[--C-:B------:R-:W-:Y:S01]  /*3360*/  FFMA.FTZ R95, R95, R95, R96.reuse ;  /* 0x0000005f5f5f7223 */ /* 0x100fe20000010060 */
[C---:B------:R-:W-:Y:S01]  /*3370*/  PRMT R96, R37.reuse, 0x7632, R96 ;  /* 0x0000763225607816 */ /* 0x040fe20000000060 */
[----:B------:R-:W-:Y:S01]  /*3380*/  FADD.FTZ R98, R98, R99 ;  /* 0x0000006362627221 */ /* 0x000fe20000010000 */
[----:B------:R-:W-:Y:S01]  /*3390*/  SHF.L.U32 R105, R37, 0x10, RZ ;  /* 0x0000001025697819 */ /* 0x000fe200000006ff */
        /* <DEDUP_REMOVED lines=14> */
[----:B------:R-:W-:-:S02]  /*3480*/  FFMA.FTZ R97, R97, R97, R99 ;  /* 0x0000006161617223 */ /* 0x000fc40000010063 */
[----:B------:R-:W-:Y:S02]  /*3490*/  FADD.FTZ R98, R98, R112 ;  /* 0x0000007062627221 */ /* 0x000fe40000010000 */
[----:B------:R-:W-:Y:S02]  /*34a0*/  IMAD.U32 R95, R95, 0x10000, RZ ;  /* 0x000100005f5f7824 */ /* 0x000fe400078e00ff */
[----:B------:R-:W-:Y:S01]  /*34b0*/  FFMA.FTZ R97, R112, R112, R97 ;  /* 0x0000007070617223 */ /* 0x000fe20000010061 */
[----:B------:R-:W-:Y:S01]  /*34c0*/  SHF.L.U32 R104, R35, 0x10, RZ ;  /* 0x0000001023687819 */ /* 0x000fe200000006ff */
[----:B------:R-:W-:Y:S02]  /*34d0*/  FADD.FTZ R98, R98, R95 ;  /* 0x0000005f62627221 */ /* 0x000fe40000010000 */
[--C-:B------:R-:W-:Y:S01]  /*34e0*/  FFMA.FTZ R95, R95, R95, R97.reuse ;  /* 0x0000005f5f5f7223 */ /* 0x100fe20000010061 */
[----:B------:R-:W-:Y:S01]  /*34f0*/  PRMT R97, R35, 0x7632, R97 ;  /* 0x0000763223617816 */ /* 0x000fe20000000061 */
[----:B------:R-:W-:Y:S01]  /*3500*/  FADD.FTZ R94, R94, R104 ;  /* 0x000000685e5e7221 */ /* 0x000fe20000010000 */
[----:B------:R-:W-:-:S02]  /*3510*/  FFMA.FTZ R96, R104, R104, R96 ;  /* 0x0000006868607223 */ /* 0x000fc40000010060 */
[----:B------:R-:W-:Y:S02]  /*3520*/  SHF.L.U32 R97, R97, 0x10, RZ ;  /* 0x0000001061617819 */ /* 0x000fe400000006ff */
[----:B------:R-:W-:-:S03]  /*3530*/  SHF.L.U32 R111, R32, 0x10, RZ ;  /* 0x00000010206f7819 */ /* 0x000fc600000006ff */
[----:B------:R-:W-:Y:S01]  /*3540*/  FADD.FTZ R94, R94, R97 ;  /* 0x000000615e5e7221 */ /* 0x000fe20000010000 */
[--C-:B------:R-:W-:Y:S01]  /*3550*/  FFMA.FTZ R97, R97, R97, R96.reuse ;  /* 0x0000006161617223 */ /* 0x100fe20000010060 */
[----:B------:R-:W-:Y:S01]  /*3560*/  PRMT R96, R32, 0x7632, R96 ;  /* 0x0000763220607816 */ /* 0x000fe20000000060 */
[----:B------:R-:W-:Y:S01]  /*3570*/  FADD.FTZ R98, R98, R111 ;  /* 0x0000006f62627221 */ /* 0x000fe20000010000 */
[----:B------:R-:W-:Y:S02]  /*3580*/  FFMA.FTZ R95, R111, R111, R95 ;  /* 0x0000006f6f5f7223 */ /* 0x000fe4000001005f */
[----:B------:R-:W-:Y:S02]  /*3590*/  SHF.L.U32 R96, R96, 0x10, RZ ;  /* 0x0000001060607819 */ /* 0x000fe400000006ff */
[----:B------:R-:W-:-:S03]  /*35a0*/  SHF.L.U32 R103, R33, 0x10, RZ ;  /* 0x0000001021677819 */ /* 0x000fc600000006ff */
[----:B------:R-:W-:Y:S01]  /*35b0*/  FADD.FTZ R98, R98, R96 ;  /* 0x0000006062627221 */ /* 0x000fe20000010000 */
[--C-:B------:R-:W-:Y:S01]  /*35c0*/  FFMA.FTZ R96, R96, R96, R95.reuse ;  /* 0x0000006060607223 */ /* 0x100fe2000001005f */
[----:B------:R-:W-:Y:S01]  /*35d0*/  PRMT R95, R33, 0x7632, R95 ;  /* 0x00007632215f7816 */ /* 0x000fe2000000005f */
[----:B------:R-:W-:Y:S01]  /*35e0*/  FADD.FTZ R94, R94, R103 ;  /* 0x000000675e5e7221 */ /* 0x000fe20000010000 */
[----:B------:R-:W-:-:S03]  /*35f0*/  FFMA.FTZ R97, R103, R103, R97 ;  /* 0x0000006767617223 */ /* 0x000fc60000010061 */
[----:B------:R-:W-:Y:S01]  /*3600*/  IMAD.U32 R95, R95, 0x10000, RZ ;  /* 0x000100005f5f7824 */ /* 0x000fe200078e00ff */
        /* <DEDUP_REMOVED lines=21> */
[----:B------:R0:W-:Y:S03]  /*3760*/  STL [R1+0x50], R101 ;  /* 0x0000506501007387 */ /* 0x0001e60000100800 */
[----:B------:R-:W-:Y:S01]  /*3770*/  FADD.FTZ R98, R98, R95 ;  /* 0x0000005f62627221 */ /* 0x000fe20000010000 */
[--C-:B------:R-:W-:Y:S01]  /*3780*/  FFMA.FTZ R95, R95, R95, R97.reuse ;  /* 0x0000005f5f5f7223 */ /* 0x100fe20000010061 */
[C---:B------:R-:W-:Y:S02]  /*3790*/  PRMT R97, R29.reuse, 0x7632, R97 ;  /* 0x000076321d617816 */ /* 0x040fe40000000061 */
[----:B0-----:R-:W-:Y:S02]  /*37a0*/  SHF.L.U32 R101, R29, 0x10, RZ ;  /* 0x000000101d657819 */ /* 0x001fe400000006ff */
[----:B------:R-:W-:-:S03]  /*37b0*/  SHF.L.U32 R97, R97, 0x10, RZ ;  /* 0x0000001061617819 */ /* 0x000fc600000006ff */
[----:B------:R-:W-:Y:S01]  /*37c0*/  FADD.FTZ R94, R94, R101 ;  /* 0x000000655e5e7221 */ /* 0x000fe20000010000 */
[----:B------:R-:W-:Y:S01]  /*37d0*/  FFMA.FTZ R96, R101, R101, R96 ;  /* 0x0000006565607223 */ /* 0x000fe20000010060 */
[----:B------:R-:W-:Y:S02]  /*37e0*/  SHF.L.U32 R108, R26, 0x10, RZ ;  /* 0x000000101a6c7819 */ /* 0x000fe400000006ff */
[----:B------:R-:W-:Y:S01]  /*37f0*/  FADD.FTZ R99, R94, R97 ;  /* 0x000000615e637221 */ /* 0x000fe20000010000 */
[----:B------:R-:W-:Y:S01]  /*3800*/  SHF.L.U32 R100, R27, 0x10, RZ ;  /* 0x000000101b647819 */ /* 0x000fe200000006ff */
[----:B------:R-:W-:Y:S01]  /*3810*/  FFMA.FTZ R97, R97, R97, R96 ;  /* 0x0000006161617223 */ /* 0x000fe20000010060 */
[----:B------:R-:W-:-:S03]  /*3820*/  FADD.FTZ R96, R98, R108 ;  /* 0x0000006c62607221 */ /* 0x000fc60000010000 */
[----:B------:R-:W-:Y:S02]  /*3830*/  FADD.FTZ R98, R99, R100 ;  /* 0x0000006463627221 */ /* 0x000fe40000010000 */
[----:B------:R-:W0:Y:S01]  /*3840*/  S2R R99, SR_TID.X ;  /* 0x0000000000637919 */ /* 0x000e220000002100 */
[----:B------:R-:W-:Y:S01]  /*3850*/  PRMT R94, R26, 0x7632, R94 ;  /* 0x000076321a5e7816 */ /* 0x000fe2000000005e */
[----:B------:R-:W-:-:S03]  /*3860*/  FFMA.FTZ R95, R108, R108, R95 ;  /* 0x0000006c6c5f7223 */ /* 0x000fc6000001005f */
[----:B------:R-:W-:-:S05]  /*3870*/  SHF.L.U32 R94, R94, 0x10, RZ ;  /* 0x000000105e5e7819 */ /* 0x000fca00000006ff */
[----:B------:R-:W-:Y:S01]  /*3880*/  FFMA.FTZ R95, R94, R94, R95 ;  /* 0x0000005e5e5f7223 */ /* 0x000fe2000001005f */
[----:B------:R-:W-:Y:S01]  /*3890*/  FADD.FTZ R94, R96, R94 ;  /* 0x0000005e605e7221 */ /* 0x000fe20000010000 */
[----:B------:R-:W-:Y:S01]  /*38a0*/  PRMT R96, R27, 0x7632, R96 ;  /* 0x000076321b607816 */ /* 0x000fe20000000060 */
[----:B------:R-:W-:-:S04]  /*38b0*/  FFMA.FTZ R97, R100, R100, R97 ;  /* 0x0000006464617223 */ /* 0x000fc80000010061 */
[----:B------:R-:W-:-:S04]  /*38c0*/  IMAD.U32 R96, R96, 0x10000, RZ ;  /* 0x0001000060607824 */ /* 0x000fc800078e00ff */
[----:B------:R-:W-:Y:S01]  /*38d0*/  FFMA.FTZ R97, R96, R96, R97 ;  /* 0x0000006060617223 */ /* 0x000fe20000010061 */
[----:B------:R-:W-:Y:S01]  /*38e0*/  FADD.FTZ R96, R98, R96 ;  /* 0x0000006062607221 */ /* 0x000fe20000010000 */
[----:B------:R1:W-:Y:S04]  /*38f0*/  STS.64 [R93], R94 ;  /* 0x0000005e5d007388 */ /* 0x0003e80000000a00 */
[----:B------:R2:W-:Y:S01]  /*3900*/  STS.64 [R93+0x1680], R96 ;  /* 0x001680605d007388 */ /* 0x0005e20000000a00 */
[----:B------:R-:W-:Y:S01]  /*3910*/  BAR.SYNC.DEFER_BLOCKING 0x0 ;  /* 0x0000000000007b1d */ /* 0x000fe20000010000 */
[----:B0-----:R-:W-:Y:S02]  /*3920*/  ISETP.GT.U32.AND P2, PT, R99, 0x3f, PT ;  /* 0x0000003f6300780c */ /* 0x001fe40003f44070 */
[----:B-1----:R-:W-:-:S02]  /*3930*/  SHF.R.U32.HI R94, RZ, 0x1f, R92 ;  /* 0x0000001fff5e7819 */ /* 0x002fc4000001165c */
[----:B--2---:R-:W-:-:S04]  /*3940*/  SHF.L.U32 R93, R92, 0x1, RZ ;  /* 0x000000015c5d7819 */ /* 0x004fc800000006ff */
[C---:B------:R-:W-:Y:S02]  /*3950*/  IADD3 R98, P3, R93.reuse, UR10, RZ ;  /* 0x0000000a5d627c10 */ /* 0x040fe4000ff7e0ff */
[----:B------:R-:W-:Y:S01]  /*3960*/  IADD3 R92, P4, R93, UR12, RZ ;  /* 0x0000000c5d5c7c10 */ /* 0x000fe2000ff9e0ff */
[----:B------:R-:W-:Y:S01]  /*3970*/  BSSY B0, `(.L_x_1468) ;  /* 0x0000044000007945 */ /* 0x000fe20003800000 */
[----:B------:R-:W-:Y:S02]  /*3980*/  LOP3.LUT P1, RZ, R99, 0xffffffc1, RZ, 0xc0, !PT ;  /* 0xffffffc163ff7812 */ /* 0x000fe4000782c0ff */
[C---:B------:R-:W-:Y:S02]  /*3990*/  IADD3.X R99, R94.reuse, UR11, RZ, P3, !PT ;  /* 0x0000000b5e637c10 */ /* 0x040fe40009ffe4ff */
[----:B------:R-:W-:Y:S02]  /*39a0*/  IADD3.X R93, R94, UR13, RZ, P4, !PT ;  /* 0x0000000d5e5d7c10 */ /* 0x000fe4000a7fe4ff */
[----:B------:R-:W-:Y:S01]  /*39b0*/  CS2R R94, SRZ ;  /* 0x00000000005e7805 */ /* 0x000fe2000001ff00 */
[----:B------:R-:W-:Y:S06]  /*39c0*/  @P2 BRA `(.L_x_1469) ;  /* 0x0000000000f82947 */ /* 0x000fec0003800000 */
[----:B------:R-:W2:Y:S04]  /*39d0*/  LDL R96, [R1+0x270] ;  /* 0x0002700001607983 */ /* 0x000ea80000100800 */
[----:B------:R-:W3:Y:S04]  /*39e0*/  LDL R97, [R1+0x26c] ;  /* 0x00026c0001617983 */ /* 0x000ee80000100800 */
[----:B------:R-:W-:Y:S04]  /*39f0*/  STL [R1+0x278], R0 ;  /* 0x0002780001007387 */ /* 0x000fe80000100800 */
        /* <DEDUP_REMOVED lines=9> */
[----:B------:R0:W5:Y:S04]  /*3a90*/  LDL.LU R0, [R1+0x278] ;  /* 0x0002780001007983 */ /* 0x0001680000300800 */
[----:B------:R-:W2:Y:S01]  /*3aa0*/  LDL R94, [R1+0x264] ;  /* 0x00026400015e7983 */ /* 0x000ea20000100800 */
[----:B------:R-:W-:-:S03]  /*3ab0*/  FADD.FTZ R96, R96, R95 ;  /* 0x0000005f60607221 */ /* 0x000fc60000010000 */
[----:B--2---:R-:W1:Y:S02]  /*3ac0*/  LDS.64 R94, [R94] ;  /* 0x000000005e5e7984 */ /* 0x004e640000000a00 */
[----:B-1----:R-:W-:Y:S02]  /*3ad0*/  FADD.FTZ R97, R97, R94 ;  /* 0x0000005e61617221 */ /* 0x002fe40000010000 */
        /* <DEDUP_REMOVED lines=43> */
[----:B-1----:R-:W-:Y:S01]  /*3d90*/  FADD.FTZ R94, R97, R94 ;  /* 0x0000005e615e7221 */ /* 0x002fe20000010000 */
[----:B0-----:R-:W-:-:S07]  /*3da0*/  FADD.FTZ R95, R96, R95 ;  /* 0x0000005f605f7221 */ /* 0x001fce0000010000 */
.L_x_1469:
[----:B------:R-:W-:Y:S05]  /*3db0*/  BSYNC B0 ;  /* 0x0000000000007941 */ /* 0x000fea0003800000 */
.L_x_1468:
[----:B------:R-:W2:Y:S04]  /*3dc0*/  LDL R97, [R1+0x274] ;  /* 0x0002740001617983 */ /* 0x000ea80000100800 */
[----:B------:R0:W-:Y:S04]  /*3dd0*/  STL.64 [R1+0x290], R6 ;  /* 0x0002900601007387 */ /* 0x0001e80000100a00 */
[----:B------:R-:W-:Y:S04]  /*3de0*/  STL [R1+0x28c], R4 ;  /* 0x00028c0401007387 */ /* 0x000fe80000100800 */
[----:B-----5:R-:W-:Y:S04]  /*3df0*/  STL [R1+0x288], R0 ;  /* 0x0002880001007387 */ /* 0x020fe80000100800 */
[----:B------:R1:W-:Y:S01]  /*3e00*/  STL.64 [R1+0x280], R2 ;  /* 0x0002800201007387 */ /* 0x0003e20000100a00 */
[----:B0-----:R-:W0:Y:S03]  /*3e10*/  S2R R7, SR_TID.X ;  /* 0x0000000000077919 */ /* 0x001e260000002100 */
[----:B-1----:R-:W3:Y:S01]  /*3e20*/  LDL R3, [R1+0xf4] ;  /* 0x0000f40001037983 */ /* 0x002ee20000100800 */
[----:B------:R-:W3:Y:S03]  /*3e30*/  @!P1 LDC R96, c[0x0][0x10] ;  /* 0x00000400ff609b82 */ /* 0x000ee60000000800 */
[----:B------:R-:W1:Y:S04]  /*3e40*/  SHFL.BFLY PT, R4, R94, 0x1, 0x1f ;  /* 0x0c201f005e047f89 */ /* 0x000e6800000e0000 */
[----:B------:R-:W4:Y:S01]  /*3e50*/  SHFL.BFLY PT, R0, R95, 0x1, 0x1f ;  /* 0x0c201f005f007f89 */ /* 0x000f2200000e0000 */
[----:B0-----:R-:W-:-:S02]  /*3e60*/  ISETP.GT.U32.AND P2, PT, R7, 0xff, PT ;  /* 0x000000ff0700780c */ /* 0x001fc40003f44070 */
[----:B------:R-:W0:Y:S01]  /*3e70*/  @!P1 LDC.64 R6, c[0x0][0x248] ;  /* 0x00009200ff069b82 */ /* 0x000e220000000a00 */
[----:B-1----:R-:W-:Y:S01]  /*3e80*/  FADD.FTZ R94, R4, R94 ;  /* 0x0000005e045e7221 */ /* 0x002fe20000010000 */
[----:B----4-:R-:W-:-:S09]  /*3e90*/  FADD.FTZ R95, R0, R95 ;  /* 0x0000005f005f7221 */ /* 0x010fd20000010000 */
[----:B------:R-:W1:Y:S01]  /*3ea0*/  @!P2 LDC R2, c[0x0][0x10] ;  /* 0x00000400ff02ab82 */ /* 0x000e620000000800 */
[----:B---3--:R-:W-:-:S05]  /*3eb0*/  @!P1 IMAD R96, R96, R3, UR8 ;  /* 0x0000000860609e24 */ /* 0x008fca000f8e0203 */
[----:B--2---:R-:W-:-:S04]  /*3ec0*/  @!P1 LEA R96, R96, R97, 0x9 ;  /* 0x0000006160609211 */ /* 0x004fc800078e48ff */
[----:B------:R-:W-:-:S05]  /*3ed0*/  @!P1 SHF.L.U32 R96, R96, 0x1, RZ ;  /* 0x0000000160609819 */ /* 0x000fca00000006ff */
[----:B0-----:R-:W-:Y:S02]  /*3ee0*/  @!P1 IMAD.WIDE.U32 R96, R96, 0x4, R6 ;  /* 0x0000000460609825 */ /* 0x001fe400078e0006 */
[----:B------:R0:W5:Y:S04]  /*3ef0*/  LDL.LU.64 R6, [R1+0x290] ;  /* 0x0002900001067983 */ /* 0x0001680000300a00 */
[----:B------:R2:W-:Y:S04]  /*3f00*/  @!P1 STG.E.64 desc[UR6][R96.64], R94 ;  /* 0x0000005e60009986 */ /* 0x0005e8000c101b06 */
[----:B------:R0:W5:Y:S04]  /*3f10*/  LDL.LU R4, [R1+0x28c] ;  /* 0x00028c0001047983 */ /* 0x0001680000300800 */
[----:B------:R0:W5:Y:S01]  /*3f20*/  LDL.LU R0, [R1+0x288] ;  /* 0x0002880001007983 */ /* 0x0001620000300800 */
[----:B--2---:R-:W2:Y:S01]  /*3f30*/  S2R R97, SR_TID.X ;  /* 0x0000000000617919 */ /* 0x004ea20000002100 */
[----:B-1----:R-:W-:-:S02]  /*3f40*/  @!P2 IMAD R95, R2, R3, UR8 ;  /* 0x00000008025fae24 */ /* 0x002fc4000f8e0203 */
[----:B------:R-:W1:Y:S01]  /*3f50*/  @!P2 LDC.64 R2, c[0x0][0x248] ;  /* 0x00009200ff02ab82 */ /* 0x000e620000000a00 */
[C---:B--2---:R-:W-:Y:S02]  /*3f60*/  @!P2 SHF.L.U32 R94, R97.reuse, 0x1, RZ ;  /* 0x00000001615ea819 */ /* 0x044fe400000006ff */
[----:B------:R-:W-:Y:S02]  /*3f70*/  @!P2 LOP3.LUT R96, R97, 0x7, RZ, 0xc0, !PT ;  /* 0x000000076160a812 */ /* 0x000fe400078ec0ff */
[----:B------:R-:W-:-:S03]  /*3f80*/  @!P2 LOP3.LUT R94, R94, 0x7ffffff0, RZ, 0xc0, !PT ;  /* 0x7ffffff05e5ea812 */ /* 0x000fc600078ec0ff */
[----:B------:R-:W-:Y:S01]  /*3f90*/  BAR.SYNC.DEFER_BLOCKING 0x0 ;  /* 0x0000000000007b1d */ /* 0x000fe20000010000 */
[----:B------:R-:W-:Y:S02]  /*3fa0*/  ISETP.NE.AND P1, PT, R97, RZ, PT ;  /* 0x000000ff6100720c */ /* 0x000fe40003f25270 */
[----:B------:R-:W-:-:S05]  /*3fb0*/  @!P2 LEA R94, R95, R94, 0x9 ;  /* 0x0000005e5f5ea211 */ /* 0x000fca00078e48ff */
[----:B------:R-:W-:-:S05]  /*3fc0*/  @!P2 IMAD.IADD R96, R94, 0x1, R96 ;  /* 0x000000015e60a824 */ /* 0x000fca00078e0260 */
[----:B------:R-:W-:-:S04]  /*3fd0*/  @!P2 SHF.L.U32 R96, R96, 0x1, RZ ;  /* 0x000000016060a819 */ /* 0x000fc800000006ff */
[C---:B------:R-:W-:Y:S01]  /*3fe0*/  @!P2 IADD3 R94, R96.reuse, 0x10, RZ ;  /* 0x00000010605ea810 */ /* 0x040fe20007ffe0ff */
[----:B-1----:R-:W-:-:S04]  /*3ff0*/  @!P2 IMAD.WIDE.U32 R96, R96, 0x4, R2 ;  /* 0x000000046060a825 */ /* 0x002fc800078e0002 */
[----:B------:R-:W-:Y:S02]  /*4000*/  @!P2 IMAD.WIDE.U32 R94, R94, 0x4, R2 ;  /* 0x000000045e5ea825 */ /* 0x000fe400078e0002 */
[----:B------:R0:W5:Y:S04]  /*4010*/  LDL.LU.64 R2, [R1+0x280] ;  /* 0x0002800001027983 */ /* 0x0001680000300a00 */
[----:B------:R0:W-:Y:S01]  /*4020*/  @!P2 STL.64 [R1+0x8], R94 ;  /* 0x0000085e0100a387 */ /* 0x0001e20000100a00 */
[----:B------:R-:W-:Y:S05]  /*4030*/  @P1 BRA `(.L_x_1470) ;  /* 0x0000000000601947 */ /* 0x000fea0003800000 */
[----:B0-----:R-:W0:Y:S01]  /*4040*/  S2R R94, SR_LANEID ;  /* 0x00000000005e7919 */ /* 0x001e220000000000 */
[----:B------:R-:W-:Y:S01]  /*4050*/  VOTEU.ANY UR9, UPT, PT ;  /* 0x0000000000097886 */ /* 0x000fe200038e0100 */
[----:B------:R-:W-:Y:S01]  /*4060*/  UISETP.NE.AND UP0, UPT, UR14, URZ, UPT ;  /* 0x0000003f0e00728c */ /* 0x000fe2000bf05270 */
[----:B------:R-:W0:Y:S01]  /*4070*/  FLO.U32 R95, UR9 ;  /* 0x00000009005f7d00 */ /* 0x000e2200080e0000 */
[----:B------:R-:W-:Y:S02]  /*4080*/  UMOV UR5, 0x7ffffff1 ;  /* 0x7ffffff100057882 */ /* 0x000fe40000000000 */
[----:B------:R-:W-:Y:S01]  /*4090*/  USEL UR5, UR5, 0x1, !UP0 ;  /* 0x0000000105057887 */ /* 0x000fe2000c000000 */
[----:B0-----:R-:W-:-:S04]  /*40a0*/  ISETP.EQ.U32.AND P1, PT, R95, R94, PT ;  /* 0x0000005e5f00720c */ /* 0x001fc80003f22070 */
[----:B------:R-:W0:Y:S02]  /*40b0*/  POPC R94, UR9 ;  /* 0x00000009005e7d09 */ /* 0x000e240008000000 */
[----:B0-----:R-:W-:-:S07]  /*40c0*/  IMAD R94, R94, UR5, RZ ;  /* 0x000000055e5e7c24 */ /* 0x001fce000f8e02ff */
[----:B------:R-:W-:Y:S06]  /*40d0*/  @P1 MEMBAR.ALL.GPU ;  /* 0x0000000000001992 */ /* 0x000fec000000a000 */
[----:B------:R-:W-:-:S00]  /*40e0*/  @P1 ERRBAR ;  /* 0x00000000000019ab */ /* 0x000fc00000000000 */
[----:B------:R-:W-:Y:S06]  /*40f0*/  @P1 CGAERRBAR ;  /* 0x00000000000015ab */ /* 0x000fec0000000000 */
[----:B------:R-:W2:Y:S04]  /*4100*/  @P1 ATOM.E.ADD.STRONG.GPU PT, R94, desc[UR6][R90.64], R94 ;  /* 0x0000005e5a5e198a */ /* 0x000ea800081ee1c6 */
[----:B--2---:R0:W1:Y:S02]  /*4110*/  SHFL.IDX PT, R95, R94, R95, 0x1f ;  /* 0x00001f5f5e5f7589 */ /* 0x00406400000e0000 */
[----:B0-----:R-:W0:Y:S02]  /*4120*/  S2R R94, SR_LTMASK ;  /* 0x00000000005e7919 */ /* 0x001e240000003900 */
[----:B0-----:R-:W-:-:S06]  /*4130*/  LOP3.LUT R94, R94, UR9, RZ, 0xc0, !PT ;  /* 0x000000095e5e7c12 */ /* 0x001fcc000f8ec0ff */
[----:B------:R-:W1:Y:S02]  /*4140*/  POPC R94, R94 ;  /* 0x0000005e005e7309 */ /* 0x000e640000000000 */
[----:B-1----:R-:W-:-:S07]  /*4150*/  IMAD R94, R94, UR5, R95 ;  /* 0x000000055e5e7c24 */ /* 0x002fce000f8e025f */
.L_x_1471:
[----:B------:R-:W2:Y:S04]  /*4160*/  LD.E.STRONG.GPU R95, desc[UR6][R90.64] ;  /* 0x000000065a5f7980 */ /* 0x000ea8000c10f900 */
[----:B--2---:R-:W-:Y:S01]  /*4170*/  CCTL.IVALL ;  /* 0x00000000ff00798f */ /* 0x004fe20002000000 */
[----:B------:R-:W-:Y:S05]  /*4180*/  YIELD ;  /* 0x0000000000007946 */ /* 0x000fea0003800000 */
[----:B------:R-:W-:-:S04]  /*4190*/  LOP3.LUT R95, R95, R94, RZ, 0x3c, !PT ;  /* 0x0000005e5f5f7212 */ /* 0x000fc800078e3cff */
[----:B------:R-:W-:-:S13]  /*41a0*/  ISETP.GT.AND P1, PT, R95, -0x1, PT ;  /* 0xffffffff5f00780c */ /* 0x000fda0003f24270 */
[----:B------:R-:W-:Y:S05]  /*41b0*/  @P1 BRA `(.L_x_1471) ;  /* 0xfffffffc00e81947 */ /* 0x000fea000383ffff */
.L_x_1470:
[----:B------:R-:W-:Y:S05]  /*41c0*/  WARPSYNC.ALL ;  /* 0x0000000000007948 */ /* 0x000fea0003800000 */
[----:B------:R-:W-:Y:S06]  /*41d0*/  BAR.SYNC.DEFER_BLOCKING 0x0 ;  /* 0x0000000000007b1d */ /* 0x000fec0000010000 */
[----:B-----5:R1:W-:Y:S04]  /*41e0*/  STL [R1+0x288], R4 ;  /* 0x0002880401007387 */ /* 0x0203e80000100800 */
[----:B------:R2:W-:Y:S04]  /*41f0*/  STL [R1+0x284], R3 ;  /* 0x0002840301007387 */ /* 0x0005e80000100800 */
[----:B------:R3:W-:Y:S04]  /*4200*/  STL [R1+0x280], R2 ;  /* 0x0002800201007387 */ /* 0x0007e80000100800 */
[----:B------:R4:W-:Y:S04]  /*4210*/  STL [R1+0x278], R0 ;  /* 0x0002780001007387 */ /* 0x0009e80000100800 */
[----:B0-----:R-:W1:Y:S04]  /*4220*/  @!P2 LDG.E.64 R94, desc[UR6][R96.64] ;  /* 0x00000006605ea981 */ /* 0x001e68000c1e1b00 */
[----:B------:R-:W4:Y:S04]  /*4230*/  LDG.E.64.CONSTANT R98, desc[UR6][R98.64] ;  /* 0x0000000662627981 */ /* 0x000f28000c1e9b00 */
[----:B------:R-:W4:Y:S04]  /*4240*/  LDG.E.64.CONSTANT R92, desc[UR6][R92.64] ;  /* 0x000000065c5c7981 */ /* 0x000f28000c1e9b00 */
[----:B------:R-:W2:Y:S04]  /*4250*/  LDL.LU.64 R96, [R1+0x8] ;  /* 0x0000080001607983 */ /* 0x000ea80000300a00 */
[----:B--2---:R-:W2:Y:S01]  /*4260*/  @!P2 LDG.E.64 R96, desc[UR6][R96.64] ;  /* 0x000000066060a981 */ /* 0x004ea2000c1e1b00 */
[----:B-1----:R-:W-:Y:S01]  /*4270*/  @!P2 FADD.FTZ R4, RZ, R94 ;  /* 0x0000005eff04a221 */ /* 0x002fe20000010000 */
[----:B------:R-:W-:Y:S01]  /*4280*/  HFMA2.MMA R94, -RZ, RZ, 0, 0 ;  /* 0x00000000ff5e7435 */ /* 0x000fe200000001ff */
[----:B------:R-:W-:-:S02]  /*4290*/  PRMT R3, R87, 0x7632, R3 ;  /* 0x0000763257037816 */ /* 0x000fc40000000003 */
[----:B---3--:R-:W-:Y:S02]  /*42a0*/  PRMT R2, R85, 0x7632, R2 ;  /* 0x0000763255027816 */ /* 0x008fe40000000002 */
[----:B----4-:R-:W-:Y:S02]  /*42b0*/  PRMT R0, R83, 0x7632, R0 ;  /* 0x0000763253007816 */ /* 0x010fe40000000000 */
[----:B------:R-:W-:Y:S02]  /*42c0*/  PRMT R87, R37, 0x7632, R87 ;  /* 0x0000763225577816 */ /* 0x000fe40000000057 */
[----:B------:R-:W-:Y:S02]  /*42d0*/  PRMT R85, R35, 0x7632, R85 ;  /* 0x0000763223557816 */ /* 0x000fe40000000055 */
[----:B------:R-:W-:Y:S02]  /*42e0*/  PRMT R83, R33, 0x7632, R83 ;  /* 0x0000763221537816 */ /* 0x000fe40000000053 */
[----:B------:R-:W-:-:S02]  /*42f0*/  PRMT R35, R28, 0x7632, R35 ;  /* 0x000076321c237816 */ /* 0x000fc40000000023 */
[----:B------:R-:W-:Y:S02]  /*4300*/  PRMT R28, R29, 0x7632, R28 ;  /* 0x000076321d1c7816 */ /* 0x000fe4000000001c */
[----:B------:R-:W-:Y:S02]  /*4310*/  PRMT R37, R26, 0x7632, R37 ;  /* 0x000076321a257816 */ /* 0x000fe40000000025 */
[----:B------:R-:W-:Y:S01]  /*4320*/  PRMT R26, R27, 0x7632, R26 ;  /* 0x000076321b1a7816 */ /* 0x000fe2000000001a */
[----:B------:R-:W-:Y:S01]  /*4330*/  BSSY B0, `(.L_x_1472) ;  /* 0x0000070000007945 */ /* 0x000fe20003800000 */
        /* <DEDUP_REMOVED lines=51> */
[----:B--2---:R-:W-:Y:S01]  /*4670*/  @!P2 FADD.FTZ R94, R96, R4 ;  /* 0x00000004605ea221 */ /* 0x004fe20000010000 */
[----:B------:R-:W-:Y:S01]  /*4680*/  @!P2 FADD.FTZ R96, RZ, R95 ;  /* 0x0000005fff60a221 */ /* 0x000fe20000010000 */
[----:B------:R-:W-:-:S03]  /*4690*/  MOV R95, RZ ;  /* 0x000000ff005f7202 */ /* 0x000fc60000000f00 */
[----:B------:R-:W-:-:S05]  /*46a0*/  @!P2 FADD.FTZ R95, R97, R96 ;  /* 0x00000060615fa221 */ /* 0x000fca0000010000 */
[----:B------:R-:W0:Y:S04]  /*46b0*/  SHFL.BFLY PT, R97, R95, 0x4, 0x1f ;  /* 0x0c801f005f617f89 */ /* 0x000e2800000e0000 */
[----:B------:R-:W1:Y:S01]  /*46c0*/  SHFL.BFLY PT, R96, R94, 0x4, 0x1f ;  /* 0x0c801f005e607f89 */ /* 0x000e6200000e0000 */
[----:B0-----:R-:W-:-:S05]  /*46d0*/  FADD.FTZ R95, R97, R95 ;  /* 0x0000005f615f7221 */ /* 0x001fca0000010000 */
[----:B------:R-:W0:Y:S01]  /*46e0*/  SHFL.BFLY PT, R97, R95, 0x2, 0x1f ;  /* 0x0c401f005f617f89 */ /* 0x000e2200000e0000 */
[----:B-1----:R-:W-:-:S05]  /*46f0*/  FADD.FTZ R94, R96, R94 ;  /* 0x0000005e605e7221 */ /* 0x002fca0000010000 */
[----:B------:R-:W1:Y:S01]  /*4700*/  SHFL.BFLY PT, R96, R94, 0x2, 0x1f ;  /* 0x0c401f005e607f89 */ /* 0x000e6200000e0000 */
[----:B------:R-:W2:Y:S01]  /*4710*/  S2R R4, SR_TID.X ;  /* 0x0000000000047919 */ /* 0x000ea20000002100 */
[----:B0-----:R-:W-:-:S05]  /*4720*/  FADD.FTZ R95, R95, R97 ;  /* 0x000000615f5f7221 */ /* 0x001fca0000010000 */
[----:B------:R-:W0:Y:S01]  /*4730*/  SHFL.BFLY PT, R97, R95, 0x1, 0x1f ;  /* 0x0c201f005f617f89 */ /* 0x000e2200000e0000 */
[----:B-1----:R-:W-:-:S05]  /*4740*/  FADD.FTZ R94, R94, R96 ;  /* 0x000000605e5e7221 */ /* 0x002fca0000010000 */
[----:B------:R-:W1:Y:S01]  /*4750*/  SHFL.BFLY PT, R96, R94, 0x1, 0x1f ;  /* 0x0c201f005e607f89 */ /* 0x000e6200000e0000 */
[----:B--2---:R-:W-:-:S03]  /*4760*/  LOP3.LUT P1, RZ, R4, 0xffffff07, RZ, 0xc0, !PT ;  /* 0xffffff0704ff7812 */ /* 0x004fc6000782c0ff */
[----:B------:R2:W5:Y:S01]  /*4770*/  LDL.LU R4, [R1+0x288] ;  /* 0x0002880001047983 */ /* 0x0005620000300800 */
[----:B0-----:R-:W-:Y:S02]  /*4780*/  FADD.FTZ R95, R95, R97 ;  /* 0x000000615f5f7221 */ /* 0x001fe40000010000 */
[----:B------:R-:W0:Y:S01]  /*4790*/  S2R R97, SR_TID.X ;  /* 0x0000000000617919 */ /* 0x000e220000002100 */
[----:B-1----:R-:W-:-:S06]  /*47a0*/  FADD.FTZ R94, R94, R96 ;  /* 0x000000605e5e7221 */ /* 0x002fcc0000010000 */
[----:B------:R-:W-:-:S04]  /*47b0*/  @!P1 FMUL.FTZ R94, R94, 3.2552085031056776643e-05 ;  /* 0x380888895e5e9820 */ /* 0x000fc80000410000 */
[----:B------:R-:W-:-:S04]  /*47c0*/  @!P1 FMUL.FTZ R96, R94, R94 ;  /* 0x0000005e5e609220 */ /* 0x000fc80000410000 */
[----:B------:R-:W-:-:S05]  /*47d0*/  @!P1 FFMA.FTZ R95, R95, 3.2552085031056776643e-05, -R96 ;  /* 0x380888895f5f9823 */ /* 0x000fca0000010860 */
[----:B------:R-:W-:Y:S01]  /*47e0*/  @!P1 FMNMX.FTZ R95, RZ, R95, !PT ;  /* 0x0000005fff5f9209 */ /* 0x000fe20007810000 */
[----:B------:R1:W-:Y:S01]  /*47f0*/  STL.S16 [R1+0xd4], R3 ;  /* 0x0000d40301007387 */ /* 0x0003e20000100600 */
[----:B0-----:R-:W-:-:S03]  /*4800*/  @!P1 LOP3.LUT R96, R97, 0xfffffff8, RZ, 0xc0, !PT ;  /* 0xfffffff861609812 */ /* 0x001fc600078ec0ff */
[----:B-1----:R2:W5:Y:S04]  /*4810*/  LDL.LU R3, [R1+0x284] ;  /* 0x0002840001037983 */ /* 0x0025680000300800 */
[----:B------:R0:W-:Y:S04]  /*4820*/  @!P1 STS.64 [R96+UR4], R94 ;  /* 0x0000005e60009988 */ /* 0x0001e80008000a04 */
[----:B------:R1:W-:Y:S01]  /*4830*/  STL.S16 [R1+0x34], R2 ;  /* 0x0000340201007387 */ /* 0x0003e20000100600 */
[----:B0-----:R-:W-:Y:S02]  /*4840*/  PRMT R96, R81, 0x7632, R96 ;  /* 0x0000763251607816 */ /* 0x001fe40000000060 */
[----:B------:R-:W-:Y:S01]  /*4850*/  PRMT R95, R79, 0x7632, R95 ;  /* 0x000076324f5f7816 */ /* 0x000fe2000000005f */
[----:B-1----:R2:W5:Y:S01]  /*4860*/  LDL.LU R2, [R1+0x280] ;  /* 0x0002800001027983 */ /* 0x0025620000300800 */
[----:B------:R-:W-:-:S03]  /*4870*/  PRMT R94, R39, 0x7632, R94 ;  /* 0x00007632275e7816 */ /* 0x000fc6000000005e */
[----:B------:R0:W-:Y:S01]  /*4880*/  STL.S16 [R1+0x30], R0 ;  /* 0x0000300001007387 */ /* 0x0001e20000100600 */
[----:B------:R-:W-:-:S03]  /*4890*/  PRMT R81, R31, 0x7632, R81 ;  /* 0x000076321f517816 */ /* 0x000fc60000000051 */
[----:B0-----:R2:W5:Y:S04]  /*48a0*/  LDL.LU R0, [R1+0x278] ;  /* 0x0002780001007983 */ /* 0x0015680000300800 */
[----:B------:R2:W-:Y:S04]  /*48b0*/  STL.S16 [R1+0x18], R96 ;  /* 0x0000186001007387 */ /* 0x0005e80000100600 */
[----:B------:R2:W-:Y:S04]  /*48c0*/  STL.S16 [R1+0xc], R95 ;  /* 0x00000c5f01007387 */ /* 0x0005e80000100600 */
[----:B------:R2:W-:Y:S04]  /*48d0*/  STL.S16 [R1+0xd8], R94 ;  /* 0x0000d85e01007387 */ /* 0x0005e80000100600 */
[----:B------:R2:W-:Y:S04]  /*48e0*/  STL.S16 [R1+0xdc], R87 ;  /* 0x0000dc5701007387 */ /* 0x0005e80000100600 */
[----:B------:R2:W-:Y:S04]  /*48f0*/  STL.S16 [R1+0xe0], R85 ;  /* 0x0000e05501007387 */ /* 0x0005e80000100600 */
[----:B------:R2:W-:Y:S04]  /*4900*/  STL.S16 [R1+0xe4], R83 ;  /* 0x0000e45301007387 */ /* 0x0005e80000100600 */
[----:B------:R2:W-:Y:S04]  /*4910*/  STL.S16 [R1+0xe8], R81 ;  /* 0x0000e85101007387 */ /* 0x0005e80000100600 */
[----:B------:R2:W-:Y:S04]  /*4920*/  STL.S16 [R1+0xec], R28 ;  /* 0x0000ec1c01007387 */ /* 0x0005e80000100600 */
[----:B------:R2:W-:Y:S01]  /*4930*/  STL.S16 [R1+0xf0], R26 ;  /* 0x0000f01a01007387 */ /* 0x0005e20000100600 */
[----:B------:R-:W-:-:S02]  /*4940*/  PRMT R39, R99, 0x7632, R39 ;  /* 0x0000763263277816 */ /* 0x000fc40000000027 */
[----:B------:R-:W-:Y:S02]  /*4950*/  PRMT R31, R92, 0x7632, R31 ;  /* 0x000076325c1f7816 */ /* 0x000fe4000000001f */
[----:B------:R-:W-:Y:S01]  /*4960*/  PRMT R79, R93, 0x7632, R79 ;  /* 0x000076325d4f7816 */ /* 0x000fe2000000004f */
[----:B------:R-:W-:Y:S06]  /*4970*/  BAR.SYNC.DEFER_BLOCKING 0x0 ;  /* 0x0000000000007b1d */ /* 0x000fec0000010000 */
[----:B------:R-:W-:Y:S05]  /*4980*/  @P0 BRA `(.L_x_1473) ;  /* 0x0000000000280947 */ /* 0x000fea0003800000 */
[----:B--2---:R-:W0:Y:S01]  /*4990*/  S2R R96, SR_TID.X ;  /* 0x0000000000607919 */ /* 0x004e220000002100 */
[----:B-----5:R-:W-:Y:S01]  /*49a0*/  LEA R27, P1, R3, R97, 0x5 ;  /* 0x00000061031b7211 */ /* 0x020fe200078228ff */
[----:B------:R-:W-:Y:S01]  /*49b0*/  ULDC.64 UR10, c[0x0][0x240] ;  /* 0x00009000000a7ab9 */ /* 0x000fe20000000a00 */
[----:B0-----:R-:W-:-:S04]  /*49c0*/  SHF.R.S32.HI R81, RZ, 0x1f, R96 ;  /* 0x0000001fff517819 */ /* 0x001fc80000011460 */
[----:B------:R-:W-:Y:S02]  /*49d0*/  LEA.HI.X R28, R3, R81, R4, 0x5, P1 ;  /* 0x00000051031c7211 */ /* 0x000fe400008f2c04 */
[----:B------:R-:W-:-:S04]  /*49e0*/  LEA R26, P1, R27, UR10, 0x3 ;  /* 0x0000000a1b1a7c11 */ /* 0x000fc8000f8218ff */
[----:B------:R-:W-:Y:S02]  /*49f0*/  LEA.HI.X R27, R27, UR11, R28, 0x3, P1 ;  /* 0x0000000b1b1b7c11 */ /* 0x000fe400088f1c1c */
[----:B------:R-:W-:-:S06]  /*4a00*/  LEA R28, R97, UR4, 0x3 ;  /* 0x00000004611c7c11 */ /* 0x000fcc000f8e18ff */
[----:B------:R-:W0:Y:S04]  /*4a10*/  LDS.64 R28, [R28] ;  /* 0x000000001c1c7984 */ /* 0x000e280000000a00 */
[----:B0-----:R0:W-:Y:S02]  /*4a20*/  STG.E.64 desc[UR6][R26.64], R28 ;  /* 0x0000001c1a007986 */ /* 0x0011e4000c101b06 */
.L_x_1473:
[----:B------:R-:W-:Y:S05]  /*4a30*/  BSYNC B0 ;  /* 0x0000000000007941 */ /* 0x000fea0003800000 */
.L_x_1472:
[----:B0-----:R-:W3:Y:S01]  /*4a40*/  LDL.LU R29, [R1+0xd0] ;  /* 0x0000d000011d7983 */ /* 0x001ee20000300800 */
[----:B------:R-:W-:Y:S01]  /*4a50*/  ULDC.64 UR10, c[0x0][0x210] ;  /* 0x00008400000a7ab9 */ /* 0x000fe20000000a00 */
[----:B------:R-:W-:Y:S02]  /*4a60*/  ULDC UR5, c[0x0][0x230] ;  /* 0x00008c0000057ab9 */ /* 0x000fe40000000800 */
[----:B--2---:R-:W2:Y:S04]  /*4a70*/  LDL R28, [R1+0x234] ;  /* 0x00023400011c7983 */ /* 0x004ea80000100800 */
[----:B------:R-:W4:Y:S01]  /*4a80*/  LDL R83, [R1+0x230] ;  /* 0x0002300001537983 */ /* 0x000f220000100800 */
[----:B------:R-:W-:Y:S01]  /*4a90*/  LEA R26, P1, R5, UR10, 0x1 ;  /* 0x0000000a051a7c11 */ /* 0x000fe2000f8208ff */
[----:B------:R-:W-:Y:S01]  /*4aa0*/  IMAD.U32 R98, R98, 0x10000, RZ ;  /* 0x0001000062627824 */ /* 0x000fe200078e00ff */
[----:B------:R-:W-:Y:S01]  /*4ab0*/  SHF.L.U32 R88, R88, 0x10, RZ ;  /* 0x0000001058587819 */ /* 0x000fe200000006ff */
[----:B------:R-:W-:Y:S01]  /*4ac0*/  STL [R1+0x2c0], R25 ;  /* 0x0002c01901007387 */ /* 0x000fe20000100800 */
[----:B------:R-:W-:-:S03]  /*4ad0*/  SHF.L.U32 R92, R92, 0x10, RZ ;  /* 0x000000105c5c7819 */ /* 0x000fc600000006ff */
[----:B-----5:R-:W-:Y:S04]  /*4ae0*/  STL [R1+0x288], R3 ;  /* 0x0002880301007387 */ /* 0x020fe80000100800 */
[----:B------:R-:W-:Y:S04]  /*4af0*/  STL [R1+0x284], R4 ;  /* 0x0002840401007387 */ /* 0x000fe80000100800 */
[----:B------:R-:W-:Y:S04]  /*4b00*/  STL [R1+0x280], R91 ;  /* 0x0002805b01007387 */ /* 0x000fe80000100800 */
[----:B------:R-:W-:Y:S04]  /*4b10*/  STL [R1+0x278], R90 ;  /* 0x0002785a01007387 */ /* 0x000fe80000100800 */
[----:B------:R-:W4:Y:S04]  /*4b20*/  LDL.LU R96, [R1+0x44] ;  /* 0x0000440001607983 */ /* 0x000f280000300800 */
[----:B------:R-:W4:Y:S04]  /*4b30*/  LDL.LU R95, [R1+0x40] ;  /* 0x00004000015f7983 */ /* 0x000f280000300800 */
[----:B------:R-:W4:Y:S01]  /*4b40*/  LDL.LU R94, [R1+0x3c] ;  /* 0x00003c00015e7983 */ /* 0x000f220000300800 */
[----:B---3--:R-:W-:-:S03]  /*4b50*/  LEA.HI.X R27, R5, UR11, R29, 0x1, P1 ;  /* 0x0000000b051b7c11 */ /* 0x008fc600088f0c1d */
[----:B--2---:R-:W0:Y:S02]  /*4b60*/  LDS.64 R28, [R28+UR4] ;  /* 0x000000041c1c7984 */ /* 0x004e240008000a00 */
[----:B0-----:R-:W-:Y:S01]  /*4b70*/  FADD.FTZ R5, R29, UR5 ;  /* 0x000000051d057e21 */ /* 0x001fe20008010000 */
[----:B------:R-:W-:Y:S01]  /*4b80*/  FADD.FTZ R81, R0, -R28 ;  /* 0x8000001c00517221 */ /* 0x000fe20000010000 */
[----:B------:R-:W-:Y:S01]  /*4b90*/  FADD.FTZ R88, -R28, R88 ;  /* 0x000000581c587221 */ /* 0x000fe20000010100 */
[----:B------:R-:W-:Y:S02]  /*4ba0*/  SHF.L.U32 R0, R30, 0x10, RZ ;  /* 0x000000101e007819 */ /* 0x000fe400000006ff */
[----:B------:R-:W-:Y:S01]  /*4bb0*/  SHF.L.U32 R29, R31, 0x10, RZ ;  /* 0x000000101f1d7819 */ /* 0x000fe200000006ff */
[----:B------:R-:W0:Y:S02]  /*4bc0*/  MUFU.RSQ R5, R5 ;  /* 0x0000000500057308 */ /* 0x000e240000001400 */
[----:B0-----:R-:W-:Y:S01]  /*4bd0*/  FMUL.FTZ R81, R81, R5 ;  /* 0x0000000551517220 */ /* 0x001fe20000410000 */
[----:B------:R-:W-:-:S03]  /*4be0*/  FMUL.FTZ R88, R5, R88 ;  /* 0x0000005805587220 */ /* 0x000fc60000410000 */
[----:B------:R-:W-:Y:S01]  /*4bf0*/  FFMA.FTZ R81, R81, R98, R92 ;  /* 0x0000006251517223 */ /* 0x000fe2000001005c */
[----:B------:R-:W-:-:S05]  /*4c00*/  FFMA.FTZ R88, R88, R0, R29 ;  /* 0x0000000058587223 */ /* 0x000fca000001001d */
[----:B------:R-:W-:-:S04]  /*4c10*/  F2FP.BF16.F32.PACK_AB R81, R88, R81 ;  /* 0x000000515851723e */ /* 0x000fc800000010ff */
[----:B------:R-:W-:Y:S01]  /*4c20*/  PRMT R30, R81, 0x7632, R30 ;  /* 0x00007632511e7816 */ /* 0x000fe2000000001e */
[----:B------:R0:W-:Y:S04]  /*4c30*/  STG.E.U16 desc[UR6][R26.64], R81 ;  /* 0x000000511a007986 */ /* 0x0001e8000c101506 */
[----:B------:R-:W-:Y:S04]  /*4c40*/  STG.E.U16 desc[UR6][R26.64+0x2], R30 ;  /* 0x0000021e1a007986 */ /* 0x000fe8000c101506 */
[----:B----4-:R1:W2:Y:S04]  /*4c50*/  LDS.64 R30, [R83+UR4] ;  /* 0x00000004531e7984 */ /* 0x0102a80008000a00 */
[----:B0-----:R-:W3:Y:S04]  /*4c60*/  LDL.LU R81, [R1+0x38] ;  /* 0x0000380001517983 */ /* 0x001ee80000300800 */
[----:B-1----:R-:W4:Y:S04]  /*4c70*/  LDL.LU R83, [R1+0x2c] ;  /* 0x00002c0001537983 */ /* 0x002f280000300800 */
[----:B------:R-:W4:Y:S04]  /*4c80*/  LDL.LU R85, [R1+0x28] ;  /* 0x0000280001557983 */ /* 0x000f280000300800 */
[----:B------:R-:W4:Y:S04]  /*4c90*/  LDL.LU R87, [R1+0x24] ;  /* 0x0000240001577983 */ /* 0x000f280000300800 */
[----:B------:R-:W4:Y:S04]  /*4ca0*/  LDL.LU R88, [R1+0x20] ;  /* 0x0000200001587983 */ /* 0x000f280000300800 */
[----:B------:R-:W4:Y:S04]  /*4cb0*/  LDL.LU R91, [R1+0x1c] ;  /* 0x00001c00015b7983 */ /* 0x000f280000300800 */
[----:B------:R-:W4:Y:S04]  /*4cc0*/  LDL.LU R90, [R1+0x14] ;  /* 0x00001400015a7983 */ /* 0x000f280000300800 */
[----:B------:R-:W4:Y:S04]  /*4cd0*/  LDL.LU R25, [R1+0x10] ;  /* 0x0000100001197983 */ /* 0x000f280000300800 */
[----:B------:R-:W4:Y:S04]  /*4ce0*/  LDL.LU R4, [R1+0x4] ;  /* 0x0000040001047983 */ /* 0x000f280000300800 */
[----:B------:R-:W4:Y:S01]  /*4cf0*/  LDL.LU R3, [R1] ;  /* 0x0000000001037983 */ /* 0x000f220000300800 */
[----:B--2---:R-:W-:-:S06]  /*4d00*/  FADD.FTZ R31, R31, UR5 ;  /* 0x000000051f1f7e21 */ /* 0x004fcc0008010000 */
[----:B------:R-:W0:Y:S01]  /*4d10*/  MUFU.RSQ R31, R31 ;  /* 0x0000001f001f7308 */ /* 0x000e220000001400 */
[----:B------:R-:W-:Y:S01]  /*4d20*/  SHF.L.U32 R89, R89, 0x10, RZ ;  /* 0x0000001059597819 */ /* 0x000fe200000006ff */
[----:B------:R-:W-:Y:S01]  /*4d30*/  FADD.FTZ R2, R2, -R30 ;  /* 0x8000001e02027221 */ /* 0x000fe20000010000 */
[----:B------:R-:W-:-:S03]  /*4d40*/  SHF.L.U32 R99, R99, 0x10, RZ ;  /* 0x0000001063637819 */ /* 0x000fc600000006ff */
[----:B------:R-:W-:Y:S01]  /*4d50*/  FADD.FTZ R89, -R30, R89 ;  /* 0x000000591e597221 */ /* 0x000fe20000010100 */
[----:B------:R-:W-:Y:S01]  /*4d60*/  SHF.L.U32 R39, R39, 0x10, RZ ;  /* 0x0000001027277819 */ /* 0x000fe200000006ff */
[----:B------:R-:W-:Y:S01]  /*4d70*/  IMAD.U32 R93, R93, 0x10000, RZ ;  /* 0x000100005d5d7824 */ /* 0x000fe200078e00ff */
[----:B------:R-:W-:Y:S01]  /*4d80*/  SHF.L.U32 R79, R79, 0x10, RZ ;  /* 0x000000104f4f7819 */ /* 0x000fe200000006ff */
[----:B0-----:R-:W-:Y:S01]  /*4d90*/  FMUL.FTZ R2, R2, R31 ;  /* 0x0000001f02027220 */ /* 0x001fe20000410000 */
[----:B------:R-:W-:-:S03]  /*4da0*/  FMUL.FTZ R89, R31, R89 ;  /* 0x000000591f597220 */ /* 0x000fc60000410000 */
[----:B------:R-:W-:Y:S01]  /*4db0*/  FFMA.FTZ R2, R2, R99, R93 ;  /* 0x0000006302027223 */ /* 0x000fe2000001005d */
[----:B------:R-:W-:-:S05]  /*4dc0*/  FFMA.FTZ R89, R89, R39, R79 ;  /* 0x0000002759597223 */ /* 0x000fca000001004f */
[----:B------:R-:W-:-:S05]  /*4dd0*/  F2FP.BF16.F32.PACK_AB R2, R89, R2 ;  /* 0x000000025902723e */ /* 0x000fca00000010ff */
[----:B------:R0:W-:Y:S02]  /*4de0*/  STG.E.U16 desc[UR6][R26.64+0x4], R2 ;  /* 0x000004021a007986 */ /* 0x0001e4000c101506 */
[----:B0-----:R-:W-:-:S05]  /*4df0*/  PRMT R2, R2, 0x7632, R2 ;  /* 0x0000763202027816 */ /* 0x001fca0000000002 */
[----:B------:R0:W-:Y:S02]  /*4e00*/  STG.E.U16 desc[UR6][R26.64+0x6], R2 ;  /* 0x000006021a007986 */ /* 0x0001e4000c101506 */
[--C-:B0-----:R-:W-:Y:S01]  /*4e10*/  FADD.FTZ R2, R96, -R28.reuse ;  /* 0x8000001c60027221 */ /* 0x101fe20000010000 */
[--C-:B------:R-:W-:Y:S01]  /*4e20*/  FADD.FTZ R26, R95, -R28.reuse ;  /* 0x8000001c5f1a7221 */ /* 0x100fe20000010000 */
[--C-:B------:R-:W-:Y:S02]  /*4e30*/  FADD.FTZ R27, R94, -R28.reuse ;  /* 0x8000001c5e1b7221 */ /* 0x100fe40000010000 */
[C---:B------:R-:W-:Y:S01]  /*4e40*/  FMUL.FTZ R2, R5.reuse, R2 ;  /* 0x0000000205027220 */ /* 0x040fe20000410000 */
[C---:B------:R-:W-:Y:S01]  /*4e50*/  FMUL.FTZ R26, R5.reuse, R26 ;  /* 0x0000001a051a7220 */ /* 0x040fe20000410000 */
[----:B------:R-:W-:Y:S01]  /*4e60*/  FMUL.FTZ R27, R5, R27 ;  /* 0x0000001b051b7220 */ /* 0x000fe20000410000 */
[--C-:B------:R-:W-:Y:S01]  /*4e70*/  FADD.FTZ R125, R125, -R28.reuse ;  /* 0x8000001c7d7d7221 */ /* 0x100fe20000010000 */
[--C-:B------:R-:W-:Y:S01]  /*4e80*/  FADD.FTZ R124, R124, -R28.reuse ;  /* 0x8000001c7c7c7221 */ /* 0x100fe20000010000 */
[----:B------:R-:W-:-:S02]  /*4e90*/  FADD.FTZ R123, R123, -R28 ;  /* 0x8000001c7b7b7221 */ /* 0x000fc40000010000 */
[C---:B------:R-:W-:Y:S01]  /*4ea0*/  FMUL.FTZ R125, R5.reuse, R125 ;  /* 0x0000007d057d7220 */ /* 0x040fe20000410000 */
[----:B------:R-:W-:Y:S01]  /*4eb0*/  FMUL.FTZ R124, R5, R124 ;  /* 0x0000007c057c7220 */ /* 0x000fe20000410000 */
[--C-:B------:R-:W-:Y:S01]  /*4ec0*/  FADD.FTZ R122, R122, -R28.reuse ;  /* 0x8000001c7a7a7221 */ /* 0x100fe20000010000 */
[--C-:B------:R-:W-:Y:S01]  /*4ed0*/  FADD.FTZ R121, R121, -R28.reuse ;  /* 0x8000001c79797221 */ /* 0x100fe20000010000 */
[C---:B------:R-:W-:Y:S01]  /*4ee0*/  FMUL.FTZ R123, R5.reuse, R123 ;  /* 0x0000007b057b7220 */ /* 0x040fe20000410000 */
[--C-:B------:R-:W-:Y:S01]  /*4ef0*/  FADD.FTZ R120, R120, -R28.reuse ;  /* 0x8000001c78787221 */ /* 0x100fe20000010000 */
[C---:B------:R-:W-:Y:S01]  /*4f00*/  FMUL.FTZ R122, R5.reuse, R122 ;  /* 0x0000007a057a7220 */ /* 0x040fe20000410000 */
[----:B------:R-:W-:Y:S01]  /*4f10*/  FMUL.FTZ R121, R5, R121 ;  /* 0x0000007905797220 */ /* 0x000fe20000410000 */
[--C-:B------:R-:W-:Y:S01]  /*4f20*/  FADD.FTZ R119, R119, -R28.reuse ;  /* 0x8000001c77777221 */ /* 0x100fe20000010000 */
[--C-:B------:R-:W-:Y:S01]  /*4f30*/  FADD.FTZ R118, R118, -R28.reuse ;  /* 0x8000001c76767221 */ /* 0x100fe20000010000 */
[----:B------:R-:W-:Y:S01]  /*4f40*/  FMUL.FTZ R120, R5, R120 ;  /* 0x0000007805787220 */ /* 0x000fe20000410000 */
[--C-:B------:R-:W-:Y:S01]  /*4f50*/  FADD.FTZ R117, R117, -R28.reuse ;  /* 0x8000001c75757221 */ /* 0x100fe20000010000 */
        /* <DEDUP_REMOVED lines=9> */
[----:B------:R-:W-:Y:S01]  /*4ff0*/  FADD.FTZ R112, R112, -R28 ;  /* 0x8000001c70707221 */ /* 0x000fe20000010000 */
[----:B------:R-:W-:-:S02]  /*5000*/  FMUL.FTZ R114, R5, R114 ;  /* 0x0000007205727220 */ /* 0x000fc40000410000 */
[C---:B------:R-:W-:Y:S01]  /*5010*/  FMUL.FTZ R113, R5.reuse, R113 ;  /* 0x0000007105717220 */ /* 0x040fe20000410000 */
[----:B------:R-:W-:Y:S01]  /*5020*/  FMUL.FTZ R112, R5, R112 ;  /* 0x0000007005707220 */ /* 0x000fe20000410000 */
[--C-:B------:R-:W-:Y:S01]  /*5030*/  FADD.FTZ R111, R111, -R28.reuse ;  /* 0x8000001c6f6f7221 */ /* 0x100fe20000010000 */
[--C-:B------:R-:W-:Y:S01]  /*5040*/  FADD.FTZ R109, R109, -R28.reuse ;  /* 0x8000001c6d6d7221 */ /* 0x100fe20000010000 */
[--C-:B------:R-:W-:Y:S01]  /*5050*/  FADD.FTZ R110, R110, -R28.reuse ;  /* 0x8000001c6e6e7221 */ /* 0x100fe20000010000 */
[----:B------:R-:W-:Y:S01]  /*5060*/  SHF.L.U32 R84, R84, 0x10, RZ ;  /* 0x0000001054547819 */ /* 0x000fe200000006ff */
[C---:B------:R-:W-:Y:S01]  /*5070*/  FMUL.FTZ R111, R5.reuse, R111 ;  /* 0x0000006f056f7220 */ /* 0x040fe20000410000 */
[C---:B------:R-:W-:Y:S01]  /*5080*/  FMUL.FTZ R109, R5.reuse, R109 ;  /* 0x0000006d056d7220 */ /* 0x040fe20000410000 */
[----:B------:R-:W-:Y:S01]  /*5090*/  SHF.L.U32 R82, R82, 0x10, RZ ;  /* 0x0000001052527819 */ /* 0x000fe200000006ff */
[----:B------:R-:W-:Y:S01]  /*50a0*/  FMUL.FTZ R110, R5, R110 ;  /* 0x0000006e056e7220 */ /* 0x000fe20000410000 */
[----:B------:R-:W-:Y:S01]  /*50b0*/  SHF.L.U32 R86, R86, 0x10, RZ ;  /* 0x0000001056567819 */ /* 0x000fe200000006ff */
[----:B------:R-:W-:Y:S01]  /*50c0*/  FADD.FTZ R108, R108, -R28 ;  /* 0x8000001c6c6c7221 */ /* 0x000fe20000010000 */
[----:B------:R-:W-:Y:S01]  /*50d0*/  SHF.L.U32 R78, R78, 0x10, RZ ;  /* 0x000000104e4e7819 */ /* 0x000fe200000006ff */
[----:B------:R-:W-:Y:S01]  /*50e0*/  IMAD.U32 R80, R80, 0x10000, RZ ;  /* 0x0001000050507824 */ /* 0x000fe200078e00ff */
        /* <DEDUP_REMOVED lines=25> */
[----:B------:R-:W-:Y:S01]  /*5280*/  SHF.L.U32 R37, R37, 0x10, RZ ;  /* 0x0000001025257819 */ /* 0x000fe200000006ff */
[C---:B------:R-:W-:Y:S01]  /*5290*/  FADD.FTZ R84, -R28.reuse, R84 ;  /* 0x000000541c547221 */ /* 0x040fe20000010100 */
[C---:B------:R-:W-:Y:S01]  /*52a0*/  FADD.FTZ R82, -R28.reuse, R82 ;  /* 0x000000521c527221 */ /* 0x040fe20000010100 */
[C---:B------:R-:W-:Y:S01]  /*52b0*/  FMUL.FTZ R108, R5.reuse, R108 ;  /* 0x0000006c056c7220 */ /* 0x040fe20000410000 */
        /* <DEDUP_REMOVED lines=37> */
[--C-:B---3--:R-:W-:Y:S01]  /*5510*/  FADD.FTZ R81, R81, -R28.reuse ;  /* 0x8000001c51517221 */ /* 0x108fe20000010000 */
[----:B----4-:R-:W-:-:S03]  /*5520*/  FADD.FTZ R83, R83, -R28 ;  /* 0x8000001c53537221 */ /* 0x010fc60000010000 */
[----:B------:R-:W-:Y:S01]  /*5530*/  FMUL.FTZ R81, R5, R81 ;  /* 0x0000005105517220 */ /* 0x000fe20000410000 */
[--C-:B------:R-:W-:Y:S01]  /*5540*/  FADD.FTZ R85, R85, -R28.reuse ;  /* 0x8000001c55557221 */ /* 0x100fe20000010000 */
[----:B------:R-:W-:Y:S01]  /*5550*/  FMUL.FTZ R83, R5, R83 ;  /* 0x0000005305537220 */ /* 0x000fe20000410000 */
[--C-:B------:R-:W-:Y:S02]  /*5560*/  FADD.FTZ R87, R87, -R28.reuse ;  /* 0x8000001c57577221 */ /* 0x100fe40000010000 */
[C---:B------:R-:W-:Y:S01]  /*5570*/  FMUL.FTZ R85, R5.reuse, R85 ;  /* 0x0000005505557220 */ /* 0x040fe20000410000 */
[--C-:B------:R-:W-:Y:S01]  /*5580*/  FADD.FTZ R88, R88, -R28.reuse ;  /* 0x8000001c58587221 */ /* 0x100fe20000010000 */
[----:B------:R-:W-:Y:S01]  /*5590*/  FMUL.FTZ R87, R5, R87 ;  /* 0x0000005705577220 */ /* 0x000fe20000410000 */
[--C-:B------:R-:W-:Y:S01]  /*55a0*/  FADD.FTZ R89, R91, -R28.reuse ;  /* 0x8000001c5b597221 */ /* 0x100fe20000010000 */
[----:B------:R-:W-:Y:S01]  /*55b0*/  FADD.FTZ R95, R25, -R28 ;  /* 0x8000001c195f7221 */ /* 0x000fe20000010000 */
[C-C-:B------:R-:W-:Y:S01]  /*55c0*/  FFMA.FTZ R25, R98.reuse, R2, R92.reuse ;  /* 0x0000000262197223 */ /* 0x140fe2000001005c */
[----:B------:R-:W-:Y:S01]  /*55d0*/  FFMA.FTZ R2, R98, R26, R92 ;  /* 0x0000001a62027223 */ /* 0x000fe2000001005c */
[----:B------:R-:W-:Y:S01]  /*55e0*/  FADD.FTZ R96, R4, -R28 ;  /* 0x8000001c04607221 */ /* 0x000fe20000010000 */
[----:B------:R-:W-:-:S03]  /*55f0*/  FFMA.FTZ R4, R98, R27, R92 ;  /* 0x0000001b62047223 */ /* 0x000fc6000001005c */
[----:B------:R0:W-:Y:S01]  /*5600*/  STL [R1+0x144], R2 ;  /* 0x0001440201007387 */ /* 0x0001e20000100800 */
[----:B------:R-:W-:Y:S01]  /*5610*/  FADD.FTZ R97, R3, -R28 ;  /* 0x8000001c03617221 */ /* 0x000fe20000010000 */
[----:B------:R-:W-:Y:S02]  /*5620*/  FFMA.FTZ R3, R98, R81, R92 ;  /* 0x0000005162037223 */ /* 0x000fe4000001005c */
[----:B------:R1:W-:Y:S01]  /*5630*/  STL [R1+0x148], R4 ;  /* 0x0001480401007387 */ /* 0x0003e20000100800 */
[C---:B------:R-:W-:Y:S01]  /*5640*/  FMUL.FTZ R88, R5.reuse, R88 ;  /* 0x0000005805587220 */ /* 0x040fe20000410000 */
[----:B------:R-:W-:Y:S01]  /*5650*/  FADD.FTZ R94, R90, -R28 ;  /* 0x8000001c5a5e7221 */ /* 0x000fe20000010000 */
[----:B------:R-:W-:Y:S01]  /*5660*/  FMUL.FTZ R89, R5, R89 ;  /* 0x0000005905597220 */ /* 0x000fe20000410000 */
[C-C-:B0-----:R-:W-:Y:S01]  /*5670*/  FFMA.FTZ R2, R98.reuse, R83, R92.reuse ;  /* 0x0000005362027223 */ /* 0x141fe2000001005c */
[----:B------:R0:W-:Y:S01]  /*5680*/  STL [R1+0x14c], R3 ;  /* 0x00014c0301007387 */ /* 0x0001e20000100800 */
[----:B-1----:R-:W-:-:S03]  /*5690*/  FFMA.FTZ R4, R98, R85, R92 ;  /* 0x0000005562047223 */ /* 0x002fc6000001005c */
[----:B------:R1:W-:Y:S01]  /*56a0*/  STL [R1+0x150], R2 ;  /* 0x0001500201007387 */ /* 0x0003e20000100800 */
[C---:B------:R-:W-:Y:S01]  /*56b0*/  FMUL.FTZ R94, R5.reuse, R94 ;  /* 0x0000005e055e7220 */ /* 0x040fe20000410000 */
[C---:B------:R-:W-:Y:S02]  /*56c0*/  FMUL.FTZ R95, R5.reuse, R95 ;  /* 0x0000005f055f7220 */ /* 0x040fe40000410000 */
[----:B------:R2:W-:Y:S01]  /*56d0*/  STL [R1+0x15c], R4 ;  /* 0x00015c0401007387 */ /* 0x0005e20000100800 */
[C-C-:B0-----:R-:W-:Y:S01]  /*56e0*/  FFMA.FTZ R3, R98.reuse, R87, R92.reuse ;  /* 0x0000005762037223 */ /* 0x141fe2000001005c */
[----:B------:R-:W-:Y:S01]  /*56f0*/  FMUL.FTZ R96, R5, R96 ;  /* 0x0000006005607220 */ /* 0x000fe20000410000 */
[----:B-1----:R-:W-:-:S03]  /*5700*/  FFMA.FTZ R2, R98, R88, R92 ;  /* 0x0000005862027223 */ /* 0x002fc6000001005c */
[----:B------:R0:W-:Y:S01]  /*5710*/  STL [R1+0x16c], R3 ;  /* 0x00016c0301007387 */ /* 0x0001e20000100800 */
[----:B--2---:R-:W-:-:S03]  /*5720*/  FFMA.FTZ R4, R98, R89, R92 ;  /* 0x0000005962047223 */ /* 0x004fc6000001005c */
[----:B------:R1:W-:Y:S01]  /*5730*/  STL [R1+0x184], R2 ;  /* 0x0001840201007387 */ /* 0x0003e20000100800 */
[----:B------:R-:W-:-:S03]  /*5740*/  FMUL.FTZ R97, R5, R97 ;  /* 0x0000006105617220 */ /* 0x000fc60000410000 */
[----:B------:R2:W-:Y:S01]  /*5750*/  STL [R1+0x1a0], R4 ;  /* 0x0001a00401007387 */ /* 0x0005e20000100800 */
[C-C-:B0-----:R-:W-:Y:S01]  /*5760*/  FFMA.FTZ R3, R98.reuse, R94, R92.reuse ;  /* 0x0000005e62037223 */ /* 0x141fe2000001005c */
[----:B-1----:R-:W-:-:S04]  /*5770*/  FFMA.FTZ R2, R98, R95, R92 ;  /* 0x0000005f62027223 */ /* 0x002fc8000001005c */
[----:B------:R0:W-:Y:S01]  /*5780*/  STL [R1+0x1c0], R3 ;  /* 0x0001c00301007387 */ /* 0x0001e20000100800 */
[----:B--2---:R-:W-:-:S03]  /*5790*/  FFMA.FTZ R4, R98, R96, R92 ;  /* 0x0000006062047223 */ /* 0x004fc6000001005c */
[----:B------:R1:W-:Y:S04]  /*57a0*/  STL [R1+0x1dc], R2 ;  /* 0x0001dc0201007387 */ /* 0x0003e80000100800 */
        /* <DEDUP_REMOVED lines=32> */
[C-C-:B-1----:R-:W-:Y:S01]  /*59b0*/  FFMA.FTZ R2, R98.reuse, R110, R92.reuse ;  /* 0x0000006e62027223 */ /* 0x142fe2000001005c */
[----:B--2---:R-:W-:-:S03]  /*59c0*/  FFMA.FTZ R4, R98, R109, R92 ;  /* 0x0000006d62047223 */ /* 0x004fc6000001005c */
[----:B------:R-:W-:Y:S01]  /*59d0*/  STL [R1+0x158], R3 ;  /* 0x0001580301007387 */ /* 0x000fe20000100800 */
[----:B------:R-:W-:Y:S01]  /*59e0*/  FFMA.FTZ R90, R98, R108, R92 ;  /* 0x0000006c625a7223 */ /* 0x000fe2000001005c */
[C---:B------:R-:W-:Y:S02]  /*59f0*/  FMUL.FTZ R70, R5.reuse, R70 ;  /* 0x0000004605467220 */ /* 0x040fe40000410000 */
[----:B------:R-:W-:Y:S01]  /*5a00*/  STL [R1+0x28c], R4 ;  /* 0x00028c0401007387 */ /* 0x000fe20000100800 */
[C---:B------:R-:W-:Y:S01]  /*5a10*/  FMUL.FTZ R68, R5.reuse, R68 ;  /* 0x0000004405447220 */ /* 0x040fe20000410000 */
[C---:B------:R-:W-:Y:S01]  /*5a20*/  FMUL.FTZ R66, R5.reuse, R66 ;  /* 0x0000004205427220 */ /* 0x040fe20000410000 */
[C---:B------:R-:W-:Y:S01]  /*5a30*/  FMUL.FTZ R64, R5.reuse, R64 ;  /* 0x0000004005407220 */ /* 0x040fe20000410000 */
[----:B------:R0:W-:Y:S01]  /*5a40*/  STL [R1+0x154], R2 ;  /* 0x0001540201007387 */ /* 0x0001e20000100800 */
        /* <DEDUP_REMOVED lines=22> */
[----:B------:R-:W-:Y:S04]  /*5bb0*/  STL [R1+0x290], R90 ;  /* 0x0002905a01007387 */ /* 0x000fe80000100800 */
[----:B------:R0:W-:Y:S04]  /*5bc0*/  STL [R1+0xd0], R5 ;  /* 0x0000d00501007387 */ /* 0x0001e80000100800 */
        /* <DEDUP_REMOVED lines=28> */
[----:B------:R-:W-:Y:S01]  /*5d90*/  STL [R1+0x114], R5 ;  /* 0x0001140501007387 */ /* 0x000fe20000100800 */
[C-C-:B------:R-:W-:Y:S01]  /*5da0*/  FFMA.FTZ R2, R0.reuse, R48, R29.reuse ;  /* 0x0000003000027223 */ /* 0x140fe2000001001d */
[C-C-:B--2---:R-:W-:Y:S02]  /*5db0*/  FFMA.FTZ R4, R0.reuse, R50, R29.reuse ;  /* 0x0000003200047223 */ /* 0x144fe4000001001d */
[----:B------:R0:W-:Y:S04]  /*5dc0*/  STL [R1+0x10c], R3 ;  /* 0x00010c0301007387 */ /* 0x0001e80000100800 */
[----:B------:R1:W-:Y:S01]  /*5dd0*/  STL [R1+0x104], R4 ;  /* 0x0001040401007387 */ /* 0x0003e20000100800 */
[----:B0-----:R-:W-:-:S03]  /*5de0*/  FFMA.FTZ R3, R0, R46, R29 ;  /* 0x0000002e00037223 */ /* 0x001fc6000001001d */
[----:B------:R0:W-:Y:S01]  /*5df0*/  STL [R1+0x100], R2 ;  /* 0x0001000201007387 */ /* 0x0001e20000100800 */
[----:B-1----:R-:W-:-:S03]  /*5e00*/  FFMA.FTZ R4, R0, R44, R29 ;  /* 0x0000002c00047223 */ /* 0x002fc6000001001d */
        /* <DEDUP_REMOVED lines=8> */
[----:B------:R-:W-:Y:S04]  /*5e90*/  STL [R1+0x38], R4 ;  /* 0x0000380401007387 */ /* 0x000fe80000100800 */
[----:B------:R-:W2:Y:S01]  /*5ea0*/  LDL.LU R72, [R1+0xcc] ;  /* 0x0000cc0001487983 */ /* 0x000ea20000300800 */
[----:B0-----:R-:W-:-:S03]  /*5eb0*/  FFMA.FTZ R3, R0, R34, R29 ;  /* 0x0000002200037223 */ /* 0x001fc6000001001d */
[----:B------:R0:W-:Y:S04]  /*5ec0*/  STL [R1+0x2c], R2 ;  /* 0x00002c0201007387 */ /* 0x0001e80000100800 */
[----:B0-----:R-:W3:Y:S04]  /*5ed0*/  LDL.LU R2, [R1+0xc8] ;  /* 0x0000c80001027983 */ /* 0x001ee80000300800 */
[----:B------:R0:W-:Y:S04]  /*5ee0*/  STL [R1+0x28], R3 ;  /* 0x0000280301007387 */ /* 0x0001e80000100800 */
[----:B------:R-:W4:Y:S04]  /*5ef0*/  LDL.LU R5, [R1+0xc4] ;  /* 0x0000c40001057983 */ /* 0x000f280000300800 */
        /* <DEDUP_REMOVED lines=14> */
[----:B------:R-:W4:Y:S01]  /*5fe0*/  LDL.LU R46, [R1+0x78] ;  /* 0x00007800012e7983 */ /* 0x000f220000300800 */
[C-C-:B------:R-:W-:Y:S01]  /*5ff0*/  FFMA.FTZ R52, R0.reuse, R86, R29.reuse ;  /* 0x0000005600347223 */ /* 0x140fe2000001001d */
[C-C-:B------:R-:W-:Y:S01]  /*6000*/  FFMA.FTZ R90, R0.reuse, R32, R29.reuse ;  /* 0x00000020005a7223 */ /* 0x140fe2000001001d */
[C-C-:B------:R-:W-:Y:S01]  /*6010*/  FFMA.FTZ R4, R0.reuse, R33, R29.reuse ;  /* 0x0000002100047223 */ /* 0x140fe2000001001d */
[C-C-:B0-----:R-:W-:Y:S01]  /*6020*/  FFMA.FTZ R3, R0.reuse, R35, R29.reuse ;  /* 0x0000002300037223 */ /* 0x141fe2000001001d */
[----:B------:R-:W-:Y:S01]  /*6030*/  FFMA.FTZ R91, R0, R37, R29 ;  /* 0x00000025005b7223 */ /* 0x000fe2000001001d */
[----:B------:R-:W4:Y:S01]  /*6040*/  LDL.LU R48, [R1+0x70] ;  /* 0x0000700001307983 */ /* 0x000f220000300800 */
[----:B------:R-:W-:-:S03]  /*6050*/  FADD.FTZ R105, R105, -R30 ;  /* 0x8000001e69697221 */ /* 0x000fc60000010000 */
[----:B------:R-:W4:Y:S04]  /*6060*/  LDL.LU R50, [R1+0x68] ;  /* 0x0000680001327983 */ /* 0x000f280000300800 */
[----:B------:R-:W4:Y:S04]  /*6070*/  LDL.LU R54, [R1+0x60] ;  /* 0x0000600001367983 */ /* 0x000f280000300800 */
[----:B------:R-:W4:Y:S04]  /*6080*/  LDL.LU R56, [R1+0x58] ;  /* 0x0000580001387983 */ /* 0x000f280000300800 */
[----:B------:R-:W4:Y:S04]  /*6090*/  LDL.LU R58, [R1+0x50] ;  /* 0x00005000013a7983 */ /* 0x000f280000300800 */
[----:B------:R-:W-:Y:S04]  /*60a0*/  STL [R1+0x294], R90 ;  /* 0x0002945a01007387 */ /* 0x000fe80000100800 */
[----:B------:R0:W-:Y:S04]  /*60b0*/  STL [R1+0x298], R4 ;  /* 0x0002980401007387 */ /* 0x0001e80000100800 */
[----:B------:R-:W-:Y:S04]  /*60c0*/  STL [R1+0x29c], R3 ;  /* 0x00029c0301007387 */ /* 0x000fe80000100800 */
[----:B------:R-:W-:Y:S04]  /*60d0*/  STL [R1+0x2a0], R91 ;  /* 0x0002a05b01007387 */ /* 0x000fe80000100800 */
[----:B------:R-:W4:Y:S04]  /*60e0*/  LDL.LU R98, [R1+0xd4] ;  /* 0x0000d40001627983 */ /* 0x000f280000300800 */
[----:B------:R-:W4:Y:S01]  /*60f0*/  LDL.LU R92, [R1+0x34] ;  /* 0x00003400015c7983 */ /* 0x000f220000300800 */
[----:B--2---:R-:W-:-:S04]  /*6100*/  FADD.FTZ R0, R72, -R30 ;  /* 0x8000001e48007221 */ /* 0x004fc80000010000 */
[----:B------:R-:W-:Y:S01]  /*6110*/  FMUL.FTZ R0, R31, R0 ;  /* 0x000000001f007220 */ /* 0x000fe20000410000 */
[----:B---3--:R-:W-:-:S04]  /*6120*/  FADD.FTZ R2, R2, -R30 ;  /* 0x8000001e02027221 */ /* 0x008fc80000010000 */
[----:B------:R-:W-:Y:S01]  /*6130*/  FMUL.FTZ R2, R31, R2 ;  /* 0x000000021f027220 */ /* 0x000fe20000410000 */
[--C-:B----4-:R-:W-:Y:S01]  /*6140*/  FADD.FTZ R5, R5, -R30.reuse ;  /* 0x8000001e05057221 */ /* 0x110fe20000010000 */
[----:B------:R-:W-:-:S03]  /*6150*/  FADD.FTZ R26, R26, -R30 ;  /* 0x8000001e1a1a7221 */ /* 0x000fc60000010000 */
[----:B------:R-:W-:Y:S01]  /*6160*/  FMUL.FTZ R5, R31, R5 ;  /* 0x000000051f057220 */ /* 0x000fe20000410000 */
[--C-:B------:R-:W-:Y:S01]  /*6170*/  FADD.FTZ R27, R27, -R30.reuse ;  /* 0x8000001e1b1b7221 */ /* 0x100fe20000010000 */
[----:B------:R-:W-:Y:S01]  /*6180*/  FADD.FTZ R34, R64, -R30 ;  /* 0x8000001e40227221 */ /* 0x000fe20000010000 */
[----:B------:R-:W-:Y:S01]  /*6190*/  FMUL.FTZ R64, R31, R105 ;  /* 0x000000691f407220 */ /* 0x000fe20000410000 */
[C-C-:B------:R-:W-:Y:S01]  /*61a0*/  FFMA.FTZ R105, R99.reuse, R0, R93.reuse ;  /* 0x0000000063697223 */ /* 0x140fe2000001005d */
[----:B------:R-:W-:-:S05]  /*61b0*/  FFMA.FTZ R0, R99, R2, R93 ;  /* 0x0000000263007223 */ /* 0x000fca000001005d */
[----:B------:R-:W-:Y:S04]  /*61c0*/  STL [R1+0x4], R0 ;  /* 0x0000040001007387 */ /* 0x000fe80000100800 */
[----:B------:R-:W2:Y:S04]  /*61d0*/  LDL.LU R97, [R1+0x30] ;  /* 0x0000300001617983 */ /* 0x000ea80000300800 */
[----:B------:R-:W3:Y:S04]  /*61e0*/  LDL.LU R96, [R1+0x18] ;  /* 0x0000180001607983 */ /* 0x000ee80000300800 */
[----:B------:R-:W4:Y:S04]  /*61f0*/  LDL.LU R95, [R1+0xc] ;  /* 0x00000c00015f7983 */ /* 0x000f280000300800 */
[----:B------:R-:W4:Y:S04]  /*6200*/  LDL.LU R94, [R1+0xd8] ;  /* 0x0000d800015e7983 */ /* 0x000f280000300800 */
[----:B------:R-:W4:Y:S04]  /*6210*/  LDL.LU R89, [R1+0xdc] ;  /* 0x0000dc0001597983 */ /* 0x000f280000300800 */
[----:B------:R-:W4:Y:S04]  /*6220*/  LDL.LU R88, [R1+0xe0] ;  /* 0x0000e00001587983 */ /* 0x000f280000300800 */
[----:B------:R-:W4:Y:S04]  /*6230*/  LDL.LU R87, [R1+0xe4] ;  /* 0x0000e40001577983 */ /* 0x000f280000300800 */
[----:B------:R-:W4:Y:S01]  /*6240*/  LDL.LU R85, [R1+0xe8] ;  /* 0x0000e80001557983 */ /* 0x000f220000300800 */
[----:B------:R-:W-:-:S03]  /*6250*/  FADD.FTZ R28, R28, -R30 ;  /* 0x8000001e1c1c7221 */ /* 0x000fc60000010000 */
[----:B------:R-:W4:Y:S01]  /*6260*/  LDL.LU R83, [R1+0xec] ;  /* 0x0000ec0001537983 */ /* 0x000f220000300800 */
[----:B------:R-:W-:-:S03]  /*6270*/  FADD.FTZ R29, R70, -R30 ;  /* 0x8000001e461d7221 */ /* 0x000fc60000010000 */
[----:B------:R-:W4:Y:S01]  /*6280*/  LDL.LU R81, [R1+0xf0] ;  /* 0x0000f00001517983 */ /* 0x000f220000300800 */
[----:B------:R-:W-:Y:S01]  /*6290*/  FADD.FTZ R32, R68, -R30 ;  /* 0x8000001e44207221 */ /* 0x000fe20000010000 */
[C---:B------:R-:W-:Y:S01]  /*62a0*/  FMUL.FTZ R26, R31.reuse, R26 ;  /* 0x0000001a1f1a7220 */ /* 0x040fe20000410000 */
[C---:B------:R-:W-:Y:S01]  /*62b0*/  FMUL.FTZ R27, R31.reuse, R27 ;  /* 0x0000001b1f1b7220 */ /* 0x040fe20000410000 */
[----:B------:R-:W-:Y:S01]  /*62c0*/  FMUL.FTZ R28, R31, R28 ;  /* 0x0000001c1f1c7220 */ /* 0x000fe20000410000 */
[--C-:B0-----:R-:W-:Y:S01]  /*62d0*/  FFMA.FTZ R4, R99, R5, R93.reuse ;  /* 0x0000000563047223 */ /* 0x101fe2000001005d */
[C---:B------:R-:W-:Y:S01]  /*62e0*/  FMUL.FTZ R29, R31.reuse, R29 ;  /* 0x0000001d1f1d7220 */ /* 0x040fe20000410000 */
[----:B------:R-:W-:Y:S01]  /*62f0*/  FMUL.FTZ R32, R31, R32 ;  /* 0x000000201f207220 */ /* 0x000fe20000410000 */
[C-C-:B------:R-:W-:Y:S01]  /*6300*/  FFMA.FTZ R90, R99.reuse, R26, R93.reuse ;  /* 0x0000001a635a7223 */ /* 0x140fe2000001005d */
[C-C-:B------:R-:W-:Y:S01]  /*6310*/  FFMA.FTZ R125, R99.reuse, R27, R93.reuse ;  /* 0x0000001b637d7223 */ /* 0x140fe2000001005d */
[C-C-:B------:R-:W-:Y:S01]  /*6320*/  FFMA.FTZ R124, R99.reuse, R28, R93.reuse ;  /* 0x0000001c637c7223 */ /* 0x140fe2000001005d */
[----:B------:R-:W-:Y:S01]  /*6330*/  STL [R1+0x2a4], R4 ;  /* 0x0002a40401007387 */ /* 0x000fe20000100800 */
[C-C-:B------:R-:W-:Y:S01]  /*6340*/  FFMA.FTZ R123, R99.reuse, R29, R93.reuse ;  /* 0x0000001d637b7223 */ /* 0x140fe2000001005d */
[----:B------:R-:W-:-:S02]  /*6350*/  FFMA.FTZ R122, R99, R32, R93 ;  /* 0x00000020637a7223 */ /* 0x000fc4000001005d */
[----:B------:R0:W-:Y:S04]  /*6360*/  STL [R1+0x2b0], R4 ;  /* 0x0002b00401007387 */ /* 0x0001e80000100800 */
[----:B------:R-:W-:Y:S01]  /*6370*/  STL [R1+0x2a8], R90 ;  /* 0x0002a85a01007387 */ /* 0x000fe20000100800 */
[----:B------:R-:W-:-:S03]  /*6380*/  FADD.FTZ R33, R66, -R30 ;  /* 0x8000001e42217221 */ /* 0x000fc60000010000 */
[----:B------:R-:W-:Y:S04]  /*6390*/  STL [R1+0x2ac], R125 ;  /* 0x0002ac7d01007387 */ /* 0x000fe80000100800 */
[----:B------:R1:W-:Y:S01]  /*63a0*/  STL [R1+0x2b4], R124 ;  /* 0x0002b47c01007387 */ /* 0x0003e20000100800 */
[----:B------:R-:W-:-:S03]  /*63b0*/  FADD.FTZ R46, R46, -R30 ;  /* 0x8000001e2e2e7221 */ /* 0x000fc60000010000 */
[----:B------:R-:W-:Y:S04]  /*63c0*/  STL [R1+0x2b8], R123 ;  /* 0x0002b87b01007387 */ /* 0x000fe80000100800 */
[----:B------:R1:W-:Y:S04]  /*63d0*/  STL [R1+0x2bc], R122 ;  /* 0x0002bc7a01007387 */ /* 0x0003e80000100800 */
[----:B------:R-:W4:Y:S01]  /*63e0*/  LDL.LU R66, [R1+0x164] ;  /* 0x0001640001427983 */ /* 0x000f220000300800 */
[----:B------:R-:W-:-:S03]  /*63f0*/  FMUL.FTZ R46, R31, R46 ;  /* 0x0000002e1f2e7220 */ /* 0x000fc60000410000 */
[----:B------:R-:W4:Y:S01]  /*6400*/  LDL.LU R68, [R1+0x180] ;  /* 0x0001800001447983 */ /* 0x000f220000300800 */
[--C-:B------:R-:W-:Y:S01]  /*6410*/  FFMA.FTZ R112, R99, R46, R93.reuse ;  /* 0x0000002e63707223 */ /* 0x100fe2000001005d */
[----:B------:R-:W-:Y:S02]  /*6420*/  SHF.L.U32 R46, R61, 0x10, RZ ;  /* 0x000000103d2e7819 */ /* 0x000fe400000006ff */
[----:B------:R-:W4:Y:S04]  /*6430*/  LDL.LU R70, [R1+0x188] ;  /* 0x0001880001467983 */ /* 0x000f280000300800 */
[----:B------:R-:W4:Y:S04]  /*6440*/  LDL.LU R61, [R1+0x194] ;  /* 0x00019400013d7983 */ /* 0x000f280000300800 */
[----:B0-----:R-:W4:Y:S04]  /*6450*/  LDL.LU R4, [R1+0x19c] ;  /* 0x00019c0001047983 */ /* 0x001f280000300800 */
[----:B------:R-:W4:Y:S01]  /*6460*/  LDL.LU R3, [R1+0x1ac] ;  /* 0x0001ac0001037983 */ /* 0x000f220000300800 */
        /* <DEDUP_REMOVED lines=18> */
[----:B------:R-:W-:Y:S01]  /*6590*/  FADD.FTZ R100, R100, -R30 ;  /* 0x8000001e64647221 */ /* 0x000fe20000010000 */
        /* <DEDUP_REMOVED lines=52> */
[----:B------:R-:W-:Y:S01]  /*68e0*/  SHF.L.U32 R63, R63, 0x10, RZ ;  /* 0x000000103f3f7819 */ /* 0x000fe200000006ff */
[----:B------:R-:W-:Y:S01]  /*68f0*/  FADD.FTZ R46, -R30, R46 ;  /* 0x0000002e1e2e7221 */ /* 0x000fe20000010100 */
[----:B------:R-:W-:Y:S01]  /*6900*/  SHF.L.U32 R37, R51, 0x10, RZ ;  /* 0x0000001033257819 */ /* 0x000fe200000006ff */
[----:B------:R-:W-:Y:S01]  /*6910*/  IMAD.U32 R38, R47, 0x10000, RZ ;  /* 0x000100002f267824 */ /* 0x000fe200078e00ff */
[----:B------:R-:W-:Y:S01]  /*6920*/  SHF.L.U32 R103, R92, 0x10, RZ ;  /* 0x000000105c677819 */ /* 0x000fe200000006ff */
[----:B------:R-:W4:Y:S01]  /*6930*/  LDL.LU R74, [R1+0x1b0] ;  /* 0x0001b000014a7983 */ /* 0x000f220000300800 */
[----:B------:R-:W-:-:S02]  /*6940*/  SHF.L.U32 R50, R69, 0x10, RZ ;  /* 0x0000001045327819 */ /* 0x000fc400000006ff */
[----:B------:R-:W-:Y:S02]  /*6950*/  SHF.L.U32 R48, R65, 0x10, RZ ;  /* 0x0000001041307819 */ /* 0x000fe400000006ff */
[----:B------:R-:W-:Y:S02]  /*6960*/  SHF.L.U32 R42, R53, 0x10, RZ ;  /* 0x00000010352a7819 */ /* 0x000fe400000006ff */
[----:B------:R-:W-:Y:S02]  /*6970*/  SHF.L.U32 R40, R49, 0x10, RZ ;  /* 0x0000001031287819 */ /* 0x000fe400000006ff */
        /* <DEDUP_REMOVED lines=45> */
[----:B------:R-:W4:Y:S01]  /*6c50*/  LDL.LU R25, [R1+0x2c0] ;  /* 0x0002c00001197983 */ /* 0x000f220000300800 */
[----:B------:R-:W-:-:S03]  /*6c60*/  FFMA.FTZ R53, R39, R53, R79 ;  /* 0x0000003527357223 */ /* 0x000fc6000001004f */
[----:B------:R-:W4:Y:S01]  /*6c70*/  LDL.LU R62, [R1+0x1b4] ;  /* 0x0001b400013e7983 */ /* 0x000f220000300800 */
[C-C-:B------:R-:W-:Y:S01]  /*6c80*/  FFMA.FTZ R103, R39.reuse, R103, R79.reuse ;  /* 0x0000006727677223 */ /* 0x140fe2000001004f */
[C-C-:B------:R-:W-:Y:S02]  /*6c90*/  FFMA.FTZ R99, R39.reuse, R99, R79.reuse ;  /* 0x0000006327637223 */ /* 0x140fe4000001004f */
[----:B------:R-:W4:Y:S01]  /*6ca0*/  LDL.LU R65, [R1+0x1bc] ;  /* 0x0001bc0001417983 */ /* 0x000f220000300800 */
        /* <DEDUP_REMOVED lines=18> */
[----:B------:R-:W4:Y:S04]  /*6dd0*/  LDL.LU R64, [R1+0x1d0] ;  /* 0x0001d00001407983 */ /* 0x000f280000300800 */
[----:B------:R-:W4:Y:S01]  /*6de0*/  LDL.LU R67, [R1+0x1d4] ;  /* 0x0001d40001437983 */ /* 0x000f220000300800 */
[----:B------:R-:W-:-:S02]  /*6df0*/  LEA R52, P2, R7, UR10, 0x1 ;  /* 0x0000000a07347c11 */ /* 0x000fc4000f8408ff */
[----:B------:R-:W-:Y:S01]  /*6e00*/  F2FP.BF16.F32.PACK_AB R105, R53, R105 ;  /* 0x000000693569723e */ /* 0x000fe200000010ff */
[----:B--2---:R-:W-:Y:S01]  /*6e10*/  IMAD.U32 R102, R97, 0x10000, RZ ;  /* 0x0001000061667824 */ /* 0x004fe200078e00ff */
[----:B---3--:R-:W-:Y:S02]  /*6e20*/  SHF.L.U32 R101, R96, 0x10, RZ ;  /* 0x0000001060657819 */ /* 0x008fe400000006ff */
[----:B----4-:R-:W-:Y:S02]  /*6e30*/  SHF.L.U32 R100, R95, 0x10, RZ ;  /* 0x000000105f647819 */ /* 0x010fe400000006ff */
[----:B------:R-:W-:Y:S02]  /*6e40*/  SHF.L.U32 R34, R94, 0x10, RZ ;  /* 0x000000105e227819 */ /* 0x000fe400000006ff */
[----:B------:R-:W-:Y:S01]  /*6e50*/  SHF.L.U32 R33, R89, 0x10, RZ ;  /* 0x0000001059217819 */ /* 0x000fe200000006ff */
[----:B------:R-:W-:Y:S01]  /*6e60*/  IMAD.U32 R32, R88, 0x10000, RZ ;  /* 0x0001000058207824 */ /* 0x000fe200078e00ff */
        /* <DEDUP_REMOVED lines=34> */
[----:B------:R-:W-:-:S04]  /*7090*/  LEA R54, P1, R6, UR10, 0x1 ;  /* 0x0000000a06367c11 */ /* 0x000fc8000f8208ff */
[----:B------:R-:W-:Y:S02]  /*70a0*/  LEA.HI.X R55, R6, UR11, R66, 0x1, P1 ;  /* 0x0000000b06377c11 */ /* 0x000fe400088f0c42 */
[----:B------:R-:W2:Y:S04]  /*70b0*/  LDL.LU R66, [R1+0x1e0] ;  /* 0x0001e00001427983 */ /* 0x000ea80000300800 */
[----:B------:R-:W3:Y:S01]  /*70c0*/  LDL.LU R69, [R1+0x1f4] ;  /* 0x0001f40001457983 */ /* 0x000ee20000300800 */
[----:B------:R-:W-:Y:S02]  /*70d0*/  LEA.HI.X R53, R7, UR11, R68, 0x1, P2 ;  /* 0x0000000b07357c11 */ /* 0x000fe400090f0c44 */
[----:B------:R-:W-:Y:S01]  /*70e0*/  LEA R6, P1, R8, UR10, 0x1 ;  /* 0x0000000a08067c11 */ /* 0x000fe2000f8208ff */
[----:B------:R-:W4:Y:S01]  /*70f0*/  LDL.LU R68, [R1+0x1f8] ;  /* 0x0001f80001447983 */ /* 0x000f220000300800 */
[----:B------:R-:W-:-:S03]  /*7100*/  LEA R56, P2, R9, UR10, 0x1 ;  /* 0x0000000a09387c11 */ /* 0x000fc6000f8408ff */
[----:B------:R-:W4:Y:S01]  /*7110*/  LDL.LU R71, [R1+0x1fc] ;  /* 0x0001fc0001477983 */ /* 0x000f220000300800 */
[----:B------:R-:W-:Y:S02]  /*7120*/  LEA.HI.X R7, R8, UR11, R70, 0x1, P1 ;  /* 0x0000000b08077c11 */ /* 0x000fe400088f0c46 */
[C---:B------:R-:W-:Y:S01]  /*7130*/  LEA R8, P1, R10.reuse, UR10, 0x1 ;  /* 0x0000000a0a087c11 */ /* 0x040fe2000f8208ff */
[----:B------:R-:W4:Y:S01]  /*7140*/  LDL.LU R70, [R1+0x200] ;  /* 0x0002000001467983 */ /* 0x000f220000300800 */
[----:B------:R-:W-:Y:S02]  /*7150*/  LEA.HI.X R57, R9, UR11, R61, 0x1, P2 ;  /* 0x0000000b09397c11 */ /* 0x000fe400090f0c3d */
[C---:B------:R-:W-:Y:S01]  /*7160*/  LEA R58, P2, R11.reuse, UR10, 0x1 ;  /* 0x0000000a0b3a7c11 */ /* 0x040fe2000f8408ff */
[----:B------:R-:W4:Y:S01]  /*7170*/  LDL.LU R72, [R1+0x208] ;  /* 0x0002080001487983 */ /* 0x000f220000300800 */
[----:B------:R-:W-:Y:S02]  /*7180*/  LEA.HI.X R9, R10, UR11, R4, 0x1, P1 ;  /* 0x0000000b0a097c11 */ /* 0x000fe400088f0c04 */
[----:B------:R-:W-:Y:S01]  /*7190*/  LEA.HI.X R59, R11, UR11, R3, 0x1, P2 ;  /* 0x0000000b0b3b7c11 */ /* 0x000fe200090f0c03 */
[----:B------:R-:W4:Y:S04]  /*71a0*/  LDL.LU R4, [R1+0x20c] ;  /* 0x00020c0001047983 */ /* 0x000f280000300800 */
[----:B------:R-:W4:Y:S01]  /*71b0*/  LDL.LU R3, [R1+0x210] ;  /* 0x0002100001037983 */ /* 0x000f220000300800 */
[----:B------:R-:W-:-:S02]  /*71c0*/  LEA R10, P1, R12, UR10, 0x1 ;  /* 0x0000000a0c0a7c11 */ /* 0x000fc4000f8208ff */
[C---:B------:R-:W-:Y:S02]  /*71d0*/  LEA R60, P2, R13.reuse, UR10, 0x1 ;  /* 0x0000000a0d3c7c11 */ /* 0x040fe4000f8408ff */
[----:B------:R-:W-:Y:S02]  /*71e0*/  LEA.HI.X R11, R12, UR11, R74, 0x1, P1 ;  /* 0x0000000b0c0b7c11 */ /* 0x000fe400088f0c4a */
[----:B------:R-:W-:Y:S01]  /*71f0*/  LEA R12, P1, R14, UR10, 0x1 ;  /* 0x0000000a0e0c7c11 */ /* 0x000fe2000f8208ff */
[----:B------:R-:W4:Y:S04]  /*7200*/  LDL.LU R74, [R1+0x214] ;  /* 0x00021400014a7983 */ /* 0x000f280000300800 */
[----:B------:R-:W4:Y:S04]  /*7210*/  LDL.LU R76, [R1+0x48] ;  /* 0x00004800014c7983 */ /* 0x000f280000300800 */
[----:B------:R-:W4:Y:S04]  /*7220*/  LDL.LU R77, [R1+0x218] ;  /* 0x00021800014d7983 */ /* 0x000f280000300800 */
[----:B------:R-:W4:Y:S04]  /*7230*/  LDL.LU R78, [R1+0x4c] ;  /* 0x00004c00014e7983 */ /* 0x000f280000300800 */
[----:B------:R-:W4:Y:S01]  /*7240*/  LDL.LU R79, [R1+0x21c] ;  /* 0x00021c00014f7983 */ /* 0x000f220000300800 */
[----:B------:R-:W-:-:S02]  /*7250*/  LEA.HI.X R61, R13, UR11, R62, 0x1, P2 ;  /* 0x0000000b0d3d7c11 */ /* 0x000fc400090f0c3e */
[C---:B------:R-:W-:Y:S02]  /*7260*/  LEA R62, P2, R15.reuse, UR10, 0x1 ;  /* 0x0000000a0f3e7c11 */ /* 0x040fe4000f8408ff */
[----:B------:R-:W-:Y:S02]  /*7270*/  LEA.HI.X R13, R14, UR11, R65, 0x1, P1 ;  /* 0x0000000b0e0d7c11 */ /* 0x000fe400088f0c41 */
[C---:B------:R-:W-:Y:S02]  /*7280*/  LEA R14, P1, R16.reuse, UR10, 0x1 ;  /* 0x0000000a100e7c11 */ /* 0x040fe4000f8208ff */
[----:B------:R-:W-:Y:S02]  /*7290*/  LEA.HI.X R63, R15, UR11, R64, 0x1, P2 ;  /* 0x0000000b0f3f7c11 */ /* 0x000fe400090f0c40 */
[----:B------:R-:W-:Y:S02]  /*72a0*/  LEA R64, P2, R17, UR10, 0x1 ;  /* 0x0000000a11407c11 */ /* 0x000fe4000f8408ff */
[----:B------:R-:W-:-:S02]  /*72b0*/  LEA.HI.X R15, R16, UR11, R67, 0x1, P1 ;  /* 0x0000000b100f7c11 */ /* 0x000fc400088f0c43 */
[C---:B------:R-:W-:Y:S02]  /*72c0*/  LEA R16, P1, R18.reuse, UR10, 0x1 ;  /* 0x0000000a12107c11 */ /* 0x040fe4000f8208ff */
[----:B--2---:R-:W-:Y:S02]  /*72d0*/  LEA.HI.X R65, R17, UR11, R66, 0x1, P2 ;  /* 0x0000000b11417c11 */ /* 0x004fe400090f0c42 */
[C---:B------:R-:W-:Y:S02]  /*72e0*/  LEA R66, P2, R19.reuse, UR10, 0x1 ;  /* 0x0000000a13427c11 */ /* 0x040fe4000f8408ff */
[----:B---3--:R-:W-:Y:S02]  /*72f0*/  LEA.HI.X R17, R18, UR11, R69, 0x1, P1 ;  /* 0x0000000b12117c11 */ /* 0x008fe400088f0c45 */
[----:B------:R-:W-:Y:S02]  /*7300*/  LEA R18, P1, R20, UR10, 0x1 ;  /* 0x0000000a14127c11 */ /* 0x000fe4000f8208ff */
[----:B----4-:R-:W-:-:S02]  /*7310*/  LEA.HI.X R67, R19, UR11, R68, 0x1, P2 ;  /* 0x0000000b13437c11 */ /* 0x010fc400090f0c44 */
[C---:B------:R-:W-:Y:S02]  /*7320*/  LEA R68, P2, R21.reuse, UR10, 0x1 ;  /* 0x0000000a15447c11 */ /* 0x040fe4000f8408ff */
[----:B------:R-:W-:Y:S02]  /*7330*/  LEA.HI.X R19, R20, UR11, R71, 0x1, P1 ;  /* 0x0000000b14137c11 */ /* 0x000fe400088f0c47 */
[C---:B------:R-:W-:Y:S02]  /*7340*/  LEA R20, P1, R22.reuse, UR10, 0x1 ;  /* 0x0000000a16147c11 */ /* 0x040fe4000f8208ff */
[----:B------:R-:W-:Y:S02]  /*7350*/  LEA.HI.X R69, R21, UR11, R70, 0x1, P2 ;  /* 0x0000000b15457c11 */ /* 0x000fe400090f0c46 */
[----:B------:R-:W-:Y:S02]  /*7360*/  LEA R70, P2, R23, UR10, 0x1 ;  /* 0x0000000a17467c11 */ /* 0x000fe4000f8408ff */
[----:B------:R-:W-:-:S02]  /*7370*/  LEA.HI.X R21, R22, UR11, R72, 0x1, P1 ;  /* 0x0000000b16157c11 */ /* 0x000fc400088f0c48 */
[C---:B------:R-:W-:Y:S02]  /*7380*/  LEA R22, P1, R24.reuse, UR10, 0x1 ;  /* 0x0000000a18167c11 */ /* 0x040fe4000f8208ff */
[----:B------:R-:W-:Y:S02]  /*7390*/  LEA.HI.X R71, R23, UR11, R4, 0x1, P2 ;  /* 0x0000000b17477c11 */ /* 0x000fe400090f0c04 */
[----:B------:R-:W-:Y:S02]  /*73a0*/  LEA.HI.X R23, R24, UR11, R3, 0x1, P1 ;  /* 0x0000000b18177c11 */ /* 0x000fe400088f0c03 */
[----:B------:R-:W2:Y:S04]  /*73b0*/  LDL.LU R3, [R1+0x54] ;  /* 0x0000540001037983 */ /* 0x000ea80000300800 */
[----:B-1----:R-:W3:Y:S04]  /*73c0*/  LDL.LU R124, [R1+0xd0] ;  /* 0x0000d000017c7983 */ /* 0x002ee80000300800 */
[----:B------:R-:W3:Y:S04]  /*73d0*/  LDL.LU R4, [R1+0x144] ;  /* 0x0001440001047983 */ /* 0x000ee80000300800 */
[----:B------:R-:W4:Y:S04]  /*73e0*/  LDL.LU R82, [R1+0x5c] ;  /* 0x00005c0001527983 */ /* 0x000f280000300800 */
[----:B------:R-:W3:Y:S04]  /*73f0*/  LDL.LU R90, [R1+0x4] ;  /* 0x00000400015a7983 */ /* 0x000ee80000300800 */
        /* <DEDUP_REMOVED lines=11> */
[----:B------:R-:W3:Y:S01]  /*74b0*/  LDL.LU R97, [R1+0x198] ;  /* 0x0001980001617983 */ /* 0x000ee20000300800 */
[----:B------:R-:W-:-:S03]  /*74c0*/  LEA R72, P2, R25, UR10, 0x1 ;  /* 0x0000000a19487c11 */ /* 0x000fc6000f8408ff */
[----:B------:R-:W3:Y:S04]  /*74d0*/  LDL.LU R122, [R1+0x90] ;  /* 0x00009000017a7983 */ /* 0x000ee80000300800 */
[----:B------:R-:W3:Y:S01]  /*74e0*/  LDL.LU R123, [R1+0x94] ;  /* 0x00009400017b7983 */ /* 0x000ee20000300800 */
[----:B------:R-:W-:-:S03]  /*74f0*/  LEA.HI.X R73, R25, UR11, R74, 0x1, P2 ;  /* 0x0000000b19497c11 */ /* 0x000fc600090f0c4a */
[----:B------:R-:W3:Y:S01]  /*7500*/  LDL.LU R91, [R1+0xf8] ;  /* 0x0000f800015b7983 */ /* 0x000ee20000300800 */
[----:B------:R-:W-:-:S04]  /*7510*/  LEA R24, P1, R76, UR10, 0x1 ;  /* 0x0000000a4c187c11 */ /* 0x000fc8000f8208ff */
[----:B------:R-:W-:Y:S02]  /*7520*/  LEA.HI.X R25, R76, UR11, R77, 0x1, P1 ;  /* 0x0000000b4c197c11 */ /* 0x000fe400088f0c4d */
[----:B------:R-:W-:-:S04]  /*7530*/  LEA R74, P2, R78, UR10, 0x1 ;  /* 0x0000000a4e4a7c11 */ /* 0x000fc8000f8408ff */
[----:B------:R-:W-:Y:S02]  /*7540*/  LEA.HI.X R75, R78, UR11, R79, 0x1, P2 ;  /* 0x0000000b4e4b7c11 */ /* 0x000fe400090f0c4f */
[C---:B--2---:R-:W-:Y:S02]  /*7550*/  LEA R76, P1, R3.reuse, UR10, 0x1 ;  /* 0x0000000a034c7c11 */ /* 0x044fe4000f8208ff */
[C---:B----4-:R-:W-:Y:S02]  /*7560*/  LEA R78, P2, R82.reuse, UR10, 0x1 ;  /* 0x0000000a524e7c11 */ /* 0x050fe4000f8408ff */
[----:B---3--:R-:W-:Y:S02]  /*7570*/  LEA.HI.X R77, R3, UR11, R80, 0x1, P1 ;  /* 0x0000000b034d7c11 */ /* 0x008fe400088f0c50 */
[----:B------:R-:W2:Y:S01]  /*7580*/  LDL.LU R3, [R1+0x148] ;  /* 0x0001480001037983 */ /* 0x000ea20000300800 */
[----:B------:R-:W-:Y:S02]  /*7590*/  LEA.HI.X R79, R82, UR11, R83, 0x1, P2 ;  /* 0x0000000b524f7c11 */ /* 0x000fe400090f0c53 */
[----:B------:R-:W-:-:S04]  /*75a0*/  LEA R80, P1, R84, UR10, 0x1 ;  /* 0x0000000a54507c11 */ /* 0x000fc8000f8208ff */
[----:B------:R-:W-:Y:S02]  /*75b0*/  LEA.HI.X R81, R84, UR11, R85, 0x1, P1 ;  /* 0x0000000b54517c11 */ /* 0x000fe400088f0c55 */
[----:B------:R-:W-:-:S04]  /*75c0*/  LEA R82, P2, R86, UR10, 0x1 ;  /* 0x0000000a56527c11 */ /* 0x000fc8000f8408ff */
[----:B------:R-:W-:Y:S02]  /*75d0*/  LEA.HI.X R83, R86, UR11, R87, 0x1, P2 ;  /* 0x0000000b56537c11 */ /* 0x000fe400090f0c57 */
[----:B------:R-:W-:Y:S02]  /*75e0*/  LEA R84, P1, R88, UR10, 0x1 ;  /* 0x0000000a58547c11 */ /* 0x000fe4000f8208ff */
[----:B------:R-:W-:Y:S02]  /*75f0*/  LEA R86, P2, R94, UR10, 0x1 ;  /* 0x0000000a5e567c11 */ /* 0x000fe4000f8408ff */
[----:B------:R-:W-:Y:S02]  /*7600*/  LEA.HI.X R85, R88, UR11, R89, 0x1, P1 ;  /* 0x0000000b58557c11 */ /* 0x000fe400088f0c59 */
[----:B------:R-:W-:Y:S02]  /*7610*/  LEA R88, P1, R96, UR10, 0x1 ;  /* 0x0000000a60587c11 */ /* 0x000fe4000f8208ff */
[----:B------:R-:W-:-:S02]  /*7620*/  LEA.HI.X R87, R94, UR11, R95, 0x1, P2 ;  /* 0x0000000b5e577c11 */ /* 0x000fc400090f0c5f */
[----:B------:R-:W3:Y:S01]  /*7630*/  LDL.LU R95, [R1+0x17c] ;  /* 0x00017c00015f7983 */ /* 0x000ee20000300800 */
[----:B------:R-:W-:-:S03]  /*7640*/  LEA.HI.X R89, R96, UR11, R97, 0x1, P1 ;  /* 0x0000000b60597c11 */ /* 0x000fc600088f0c61 */
[----:B------:R-:W4:Y:S01]  /*7650*/  LDL.LU R97, [R1+0x168] ;  /* 0x0001680001617983 */ /* 0x000f220000300800 */
[----:B------:R-:W-:Y:S02]  /*7660*/  LEA R94, P2, R122, UR10, 0x1 ;  /* 0x0000000a7a5e7c11 */ /* 0x000fe4000f8408ff */
[C---:B------:R-:W-:Y:S01]  /*7670*/  LEA R96, P1, R123.reuse, UR10, 0x1 ;  /* 0x0000000a7b607c11 */ /* 0x040fe2000f8208ff */
[----:B------:R0:W-:Y:S01]  /*7680*/  STG.E.U16 desc[UR6][R54.64], R104 ;  /* 0x0000006836007986 */ /* 0x0001e2000c101506 */
[----:B------:R-:W-:Y:S02]  /*7690*/  PRMT R125, R104, 0x7632, R125 ;  /* 0x00007632687d7816 */ /* 0x000fe4000000007d */
[----:B0-----:R-:W-:Y:S02]  /*76a0*/  F2FP.BF16.F32.PACK_AB R104, R124, R4 ;  /* 0x000000047c68723e */ /* 0x001fe400000010ff */
[----:B---3--:R-:W-:Y:S02]  /*76b0*/  LEA.HI.X R95, R122, UR11, R95, 0x1, P2 ;  /* 0x0000000b7a5f7c11 */ /* 0x008fe400090f0c5f */
[----:B------:R-:W3:Y:S01]  /*76c0*/  LDL.LU R122, [R1+0x2bc] ;  /* 0x0002bc00017a7983 */ /* 0x000ee20000300800 */
[----:B----4-:R-:W-:Y:S01]  /*76d0*/  LEA.HI.X R97, R123, UR11, R97, 0x1, P1 ;  /* 0x0000000b7b617c11 */ /* 0x010fe200088f0c61 */
[----:B------:R-:W-:-:S02]  /*76e0*/  ULDC.64 UR10, c[0x0][0x238] ;  /* 0x00008e00000a7ab9 */ /* 0x000fc40000000a00 */
[----:B------:R-:W4:Y:S04]  /*76f0*/  LDL.LU R123, [R1+0x2b8] ;  /* 0x0002b800017b7983 */ /* 0x000f280000300800 */
[----:B------:R-:W3:Y:S04]  /*7700*/  LDL.LU R124, [R1+0x2b4] ;  /* 0x0002b400017c7983 */ /* 0x000ee80000300800 */
[----:B------:R-:W2:Y:S01]  /*7710*/  LDL.LU R4, [R1+0x2b0] ;  /* 0x0002b00001047983 */ /* 0x000ea20000300800 */
[----:B------:R-:W-:-:S03]  /*7720*/  F2FP.BF16.F32.PACK_AB R103, R103, R90 ;  /* 0x0000005a6767723e */ /* 0x000fc600000010ff */
[----:B------:R-:W-:Y:S04]  /*7730*/  STG.E.U16 desc[UR6][R54.64+0x4], R105 ;  /* 0x0000046936007986 */ /* 0x000fe8000c101506 */
[----:B------:R0:W-:Y:S04]  /*7740*/  STG.E.U16 desc[UR6][R54.64+0x2], R125 ;  /* 0x0000027d36007986 */ /* 0x0001e8000c101506 */
[----:B0-----:R-:W4:Y:S04]  /*7750*/  LDL.LU R125, [R1+0x2ac] ;  /* 0x0002ac00017d7983 */ /* 0x001f280000300800 */
[----:B------:R-:W3:Y:S01]  /*7760*/  LDL.LU R90, [R1+0x2a8] ;  /* 0x0002a800015a7983 */ /* 0x000ee20000300800 */
[----:B--2---:R-:W-:-:S02]  /*7770*/  PRMT R4, R105, 0x7632, R4 ;  /* 0x0000763269047816 */ /* 0x004fc40000000004 */
[C---:B------:R-:W-:Y:S02]  /*7780*/  PRMT R105, R104.reuse, 0x7610, R105 ;  /* 0x0000761068697816 */ /* 0x040fe40000000069 */
[----:B------:R-:W-:Y:S01]  /*7790*/  PRMT R104, R104, 0x7632, R104 ;  /* 0x0000763268687816 */ /* 0x000fe20000000068 */
[----:B------:R0:W-:Y:S04]  /*77a0*/  STG.E.U16 desc[UR6][R54.64+0x6], R4 ;  /* 0x0000060436007986 */ /* 0x0001e8000c101506 */
[----:B------:R1:W-:Y:S04]  /*77b0*/  STG.E.U16 desc[UR6][R52.64], R105 ;  /* 0x0000006934007986 */ /* 0x0003e8000c101506 */
[----:B------:R2:W-:Y:S04]  /*77c0*/  STG.E.U16 desc[UR6][R52.64+0x2], R104 ;  /* 0x0000026834007986 */ /* 0x0005e8000c101506 */
[----:B0-----:R-:W4:Y:S01]  /*77d0*/  LDL.LU R4, [R1+0x2a4] ;  /* 0x0002a40001047983 */ /* 0x001f220000300800 */
[----:B------:R-:W-:-:S03]  /*77e0*/  F2FP.BF16.F32.PACK_AB R54, R91, R3 ;  /* 0x000000035b36723e */ /* 0x000fc600000010ff */
[----:B-1----:R-:W4:Y:S04]  /*77f0*/  LDL.LU R105, [R1+0x14c] ;  /* 0x00014c0001697983 */ /* 0x002f280000300800 */
[----:B------:R-:W4:Y:S04]  /*7800*/  LDL.LU R91, [R1+0x2a0] ;  /* 0x0002a000015b7983 */ /* 0x000f280000300800 */
[----:B------:R-:W4:Y:S04]  /*7810*/  LDL.LU R3, [R1+0x29c] ;  /* 0x00029c0001037983 */ /* 0x000f280000300800 */
[----:B--2---:R-:W2:Y:S01]  /*7820*/  LDL.LU R104, [R1+0x108] ;  /* 0x0001080001687983 */ /* 0x004ea20000300800 */
[----:B------:R-:W-:-:S03]  /*7830*/  PRMT R55, R103, 0x7632, R55 ;  /* 0x0000763267377816 */ /* 0x000fc60000000037 */
[----:B------:R0:W-:Y:S04]  /*7840*/  STG.E.U16 desc[UR6][R52.64+0x4], R103 ;  /* 0x0000046734007986 */ /* 0x0001e8000c101506 */
[----:B------:R1:W-:Y:S04]  /*7850*/  STG.E.U16 desc[UR6][R52.64+0x6], R55 ;  /* 0x0000063734007986 */ /* 0x0003e8000c101506 */
[----:B------:R4:W-:Y:S04]  /*7860*/  STG.E.U16 desc[UR6][R6.64], R54 ;  /* 0x0000003606007986 */ /* 0x0009e8000c101506 */
[----:B0-----:R-:W2:Y:S01]  /*7870*/  LDL.LU R103, [R1+0x15c] ;  /* 0x00015c0001677983 */ /* 0x001ea20000300800 */
[----:B-1----:R-:W-:-:S02]  /*7880*/  PRMT R52, R54, 0x7632, R52 ;  /* 0x0000763236347816 */ /* 0x002fc40000000034 */
[----:B---3--:R-:W-:Y:S02]  /*7890*/  F2FP.BF16.F32.PACK_AB R101, R101, R90 ;  /* 0x0000005a6565723e */ /* 0x008fe400000010ff */
[----:B----4-:R-:W-:Y:S02]  /*78a0*/  F2FP.BF16.F32.PACK_AB R102, R102, R4 ;  /* 0x000000046666723e */ /* 0x010fe400000010ff */
[----:B------:R-:W3:Y:S02]  /*78b0*/  LDL.LU R4, [R1+0x298] ;  /* 0x0002980001047983 */ /* 0x000ee40000300800 */
[----:B------:R-:W-:Y:S02]  /*78c0*/  PRMT R54, R102, 0x7632, R54 ;  /* 0x0000763266367816 */ /* 0x000fe40000000036 */
[----:B------:R-:W4:Y:S04]  /*78d0*/  LDL.LU R55, [R1+0x120] ;  /* 0x0001200001377983 */ /* 0x000f280000300800 */
[----:B------:R0:W-:Y:S01]  /*78e0*/  STG.E.U16 desc[UR6][R6.64+0x4], R102 ;  /* 0x0000046606007986 */ /* 0x0001e2000c101506 */
[----:B--2---:R-:W-:-:S03]  /*78f0*/  F2FP.BF16.F32.PACK_AB R53, R104, R105 ;  /* 0x000000696835723e */ /* 0x004fc600000010ff */
[----:B------:R-:W2:Y:S04]  /*7900*/  LDL.LU R104, [R1+0x128] ;  /* 0x0001280001687983 */ /* 0x000ea80000300800 */
[----:B------:R-:W2:Y:S04]  /*7910*/  LDL.LU R105, [R1+0x16c] ;  /* 0x00016c0001697983 */ /* 0x000ea80000300800 */
[----:B0-----:R-:W3:Y:S04]  /*7920*/  LDL.LU R102, [R1+0x150] ;  /* 0x0001500001667983 */ /* 0x001ee80000300800 */
[----:B------:R-:W2:Y:S04]  /*7930*/  LDL.LU R90, [R1+0x294] ;  /* 0x00029400015a7983 */ /* 0x000ea80000300800 */
[----:B------:R0:W-:Y:S04]  /*7940*/  STG.E.U16 desc[UR6][R6.64+0x6], R54 ;  /* 0x0000063606007986 */ /* 0x0001e8000c101506 */
[----:B0-----:R-:W3:Y:S01]  /*7950*/  LDL.LU R54, [R1+0x110] ;  /* 0x0001100001367983 */ /* 0x001ee20000300800 */
[----:B------:R-:W-:-:S03]  /*7960*/  F2FP.BF16.F32.PACK_AB R100, R100, R125 ;  /* 0x0000007d6464723e */ /* 0x000fc600000010ff */
[----:B------:R0:W-:Y:S04]  /*7970*/  STG.E.U16 desc[UR6][R6.64+0x2], R52 ;  /* 0x0000023406007986 */ /* 0x0001e8000c101506 */
[----:B------:R-:W-:Y:S01]  /*7980*/  STG.E.U16 desc[UR6][R56.64], R53 ;  /* 0x0000003538007986 */ /* 0x000fe2000c101506 */
[----:B0-----:R-:W-:Y:S02]  /*7990*/  PRMT R6, R53, 0x7632, R6 ;  /* 0x0000763235067816 */ /* 0x001fe40000000006 */
[----:B------:R-:W-:Y:S01]  /*79a0*/  PRMT R52, R101, 0x7632, R52 ;  /* 0x0000763265347816 */ /* 0x000fe20000000034 */
[----:B------:R-:W-:Y:S04]  /*79b0*/  STG.E.U16 desc[UR6][R56.64+0x4], R101 ;  /* 0x0000046538007986 */ /* 0x000fe8000c101506 */
[----:B------:R-:W-:Y:S04]  /*79c0*/  STG.E.U16 desc[UR6][R56.64+0x2], R6 ;  /* 0x0000020638007986 */ /* 0x000fe8000c101506 */
[----:B------:R0:W-:Y:S04]  /*79d0*/  STG.E.U16 desc[UR6][R56.64+0x6], R52 ;  /* 0x0000063438007986 */ /* 0x0001e8000c101506 */
[----:B------:R-:W-:Y:S01]  /*79e0*/  STG.E.U16 desc[UR6][R8.64+0x4], R100 ;  /* 0x0000046408007986 */ /* 0x000fe2000c101506 */
[----:B0-----:R-:W-:-:S05]  /*79f0*/  PRMT R52, R100, 0x7632, R52 ;  /* 0x0000763264347816 */ /* 0x001fca0000000034 */
[----:B------:R-:W-:Y:S01]  /*7a00*/  STG.E.U16 desc[UR6][R8.64+0x6], R52 ;  /* 0x0000063408007986 */ /* 0x000fe2000c101506 */
[----:B---3--:R-:W-:-:S03]  /*7a10*/  F2FP.BF16.F32.PACK_AB R7, R54, R102 ;  /* 0x000000663607723e */ /* 0x008fc600000010ff */
[----:B------:R-:W3:Y:S04]  /*7a20*/  LDL.LU R54, [R1+0x138] ;  /* 0x0001380001367983 */ /* 0x000ee80000300800 */
[----:B------:R-:W3:Y:S01]  /*7a30*/  LDL.LU R102, [R1+0x184] ;  /* 0x0001840001667983 */ /* 0x000ee20000300800 */
[----:B------:R-:W-:-:S03]  /*7a40*/  PRMT R6, R7, 0x7632, R6 ;  /* 0x0000763207067816 */ /* 0x000fc60000000006 */
[----:B------:R4:W-:Y:S04]  /*7a50*/  STG.E.U16 desc[UR6][R8.64], R7 ;  /* 0x0000000708007986 */ /* 0x0009e8000c101506 */
[----:B------:R0:W-:Y:S01]  /*7a60*/  STG.E.U16 desc[UR6][R8.64+0x2], R6 ;  /* 0x0000020608007986 */ /* 0x0001e2000c101506 */
[----:B----4-:R-:W-:-:S03]  /*7a70*/  F2FP.BF16.F32.PACK_AB R7, R55, R103 ;  /* 0x000000673707723e */ /* 0x010fc600000010ff */
[----:B------:R-:W4:Y:S04]  /*7a80*/  LDL.LU R55, [R1+0x140] ;  /* 0x0001400001377983 */ /* 0x000f280000300800 */
[----:B------:R-:W4:Y:S01]  /*7a90*/  LDL.LU R103, [R1+0x1a0] ;  /* 0x0001a00001677983 */ /* 0x000f220000300800 */
[----:B0-----:R-:W-:-:S03]  /*7aa0*/  PRMT R6, R7, 0x7632, R6 ;  /* 0x0000763207067816 */ /* 0x001fc60000000006 */
[----:B------:R2:W-:Y:S02]  /*7ab0*/  STG.E.U16 desc[UR6][R58.64], R7 ;  /* 0x000000073a007986 */ /* 0x0005e4000c101506 */
[----:B--2---:R-:W-:Y:S02]  /*7ac0*/  F2FP.BF16.F32.PACK_AB R7, R104, R105 ;  /* 0x000000696807723e */ /* 0x004fe400000010ff */
[----:B------:R-:W2:Y:S04]  /*7ad0*/  LDL.LU R104, [R1+0x13c] ;  /* 0x00013c0001687983 */ /* 0x000ea80000300800 */
[----:B------:R-:W2:Y:S01]  /*7ae0*/  LDL.LU R105, [R1+0x1c0] ;  /* 0x0001c00001697983 */ /* 0x000ea20000300800 */
[----:B------:R-:W-:Y:S02]  /*7af0*/  F2FP.BF16.F32.PACK_AB R99, R99, R124 ;  /* 0x0000007c6363723e */ /* 0x000fe400000010ff */
[----:B------:R-:W-:-:S02]  /*7b00*/  F2FP.BF16.F32.PACK_AB R98, R98, R123 ;  /* 0x0000007b6262723e */ /* 0x000fc400000010ff */
[----:B------:R-:W-:Y:S01]  /*7b10*/  PRMT R8, R99, 0x7632, R8 ;  /* 0x0000763263087816 */ /* 0x000fe20000000008 */
[----:B------:R0:W-:Y:S01]  /*7b20*/  STG.E.U16 desc[UR6][R58.64+0x2], R6 ;  /* 0x000002063a007986 */ /* 0x0001e2000c101506 */
[----:B------:R-:W-:-:S03]  /*7b30*/  F2FP.BF16.F32.PACK_AB R92, R92, R122 ;  /* 0x0000007a5c5c723e */ /* 0x000fc600000010ff */
[----:B------:R-:W-:Y:S04]  /*7b40*/  STG.E.U16 desc[UR6][R58.64+0x4], R99 ;  /* 0x000004633a007986 */ /* 0x000fe8000c101506 */
[----:B------:R1:W-:Y:S01]  /*7b50*/  STG.E.U16 desc[UR6][R58.64+0x6], R8 ;  /* 0x000006083a007986 */ /* 0x0003e2000c101506 */
[----:B0-----:R-:W-:-:S03]  /*7b60*/  PRMT R6, R7, 0x7632, R6 ;  /* 0x0000763207067816 */ /* 0x001fc60000000006 */
[----:B------:R-:W-:Y:S01]  /*7b70*/  STG.E.U16 desc[UR6][R10.64], R7 ;  /* 0x000000070a007986 */ /* 0x000fe2000c101506 */
[----:B-1----:R-:W-:-:S03]  /*7b80*/  PRMT R8, R98, 0x7632, R8 ;  /* 0x0000763262087816 */ /* 0x002fc60000000008 */
        /* <DEDUP_REMOVED lines=53> */
[----:B------:R0:W-:Y:S04]  /*7ee0*/  STG.E.U16 desc[UR6][R64.64+0x2], R6 ;  /* 0x0000020640007986 */ /* 0x0001e8000c101506 */
[----:B------:R-:W-:Y:S04]  /*7ef0*/  STG.E.U16 desc[UR6][R64.64+0x4], R48 ;  /* 0x0000043040007986 */ /* 0x000fe8000c101506 */
[----:B------:R1:W-:Y:S01]  /*7f00*/  STG.E.U16 desc[UR6][R64.64+0x6], R8 ;  /* 0x0000060840007986 */ /* 0x0003e2000c101506 */
[----:B0-----:R-:W-:-:S03]  /*7f10*/  PRMT R6, R7, 0x7632, R6 ;  /* 0x0000763207067816 */ /* 0x001fc60000000006 */
[----:B------:R3:W-:Y:S01]  /*7f20*/  STG.E.U16 desc[UR6][R16.64], R7 ;  /* 0x0000000710007986 */ /* 0x0007e2000c101506 */
[----:B-1----:R-:W-:-:S03]  /*7f30*/  PRMT R8, R47, 0x7632, R8 ;  /* 0x000076322f087816 */ /* 0x002fc60000000008 */
[----:B------:R0:W-:Y:S04]  /*7f40*/  STG.E.U16 desc[UR6][R16.64+0x2], R6 ;  /* 0x0000020610007986 */ /* 0x0001e8000c101506 */
[----:B------:R-:W-:Y:S04]  /*7f50*/  STG.E.U16 desc[UR6][R16.64+0x4], R47 ;  /* 0x0000042f10007986 */ /* 0x000fe8000c101506 */
[----:B------:R-:W-:Y:S01]  /*7f60*/  STG.E.U16 desc[UR6][R16.64+0x6], R8 ;  /* 0x0000060810007986 */ /* 0x000fe2000c101506 */
[----:B---3--:R-:W-:-:S03]  /*7f70*/  F2FP.BF16.F32.PACK_AB R7, R54, R102 ;  /* 0x000000663607723e */ /* 0x008fc600000010ff */
[----:B------:R-:W3:Y:S01]  /*7f80*/  LDL.LU R54, [R1+0x114] ;  /* 0x0001140001367983 */ /* 0x000ee20000300800 */
[----:B0-----:R-:W-:-:S03]  /*7f90*/  PRMT R6, R7, 0x7632, R6 ;  /* 0x0000763207067816 */ /* 0x001fc60000000006 */
[----:B------:R-:W3:Y:S04]  /*7fa0*/  LDL.LU R102, [R1+0x1cc] ;  /* 0x0001cc0001667983 */ /* 0x000ee80000300800 */
[----:B------:R4:W-:Y:S02]  /*7fb0*/  STG.E.U16 desc[UR6][R66.64], R7 ;  /* 0x0000000742007986 */ /* 0x0009e4000c101506 */
[----:B----4-:R-:W-:Y:S02]  /*7fc0*/  F2FP.BF16.F32.PACK_AB R7, R55, R103 ;  /* 0x000000673707723e */ /* 0x010fe400000010ff */
[----:B------:R-:W4:Y:S04]  /*7fd0*/  LDL.LU R55, [R1+0x10c] ;  /* 0x00010c0001377983 */ /* 0x000f280000300800 */
[----:B------:R-:W4:Y:S01]  /*7fe0*/  LDL.LU R103, [R1+0x1c8] ;  /* 0x0001c80001677983 */ /* 0x000f220000300800 */
[----:B--2---:R-:W-:-:S03]  /*7ff0*/  F2FP.BF16.F32.PACK_AB R9, R104, R105 ;  /* 0x000000696809723e */ /* 0x004fc600000010ff */
[----:B------:R-:W2:Y:S04]  /*8000*/  LDL.LU R104, [R1+0x104] ;  /* 0x0001040001687983 */ /* 0x000ea80000300800 */
[----:B------:R-:W2:Y:S01]  /*8010*/  LDL.LU R105, [R1+0x1b8] ;  /* 0x0001b80001697983 */ /* 0x000ea20000300800 */
[----:B------:R-:W-:-:S04]  /*8020*/  F2FP.BF16.F32.PACK_AB R46, R46, R116 ;  /* 0x000000742e2e723e */ /* 0x000fc800000010ff */
[----:B------:R-:W-:Y:S01]  /*8030*/  PRMT R8, R46, 0x7632, R8 ;  /* 0x000076322e087816 */ /* 0x000fe20000000008 */
[----:B------:R0:W-:Y:S01]  /*8040*/  STG.E.U16 desc[UR6][R66.64+0x2], R6 ;  /* 0x0000020642007986 */ /* 0x0001e2000c101506 */
[----:B------:R-:W-:-:S03]  /*8050*/  F2FP.BF16.F32.PACK_AB R45, R45, R115 ;  /* 0x000000732d2d723e */ /* 0x000fc600000010ff */
[----:B------:R-:W-:Y:S01]  /*8060*/  STG.E.U16 desc[UR6][R66.64+0x4], R46 ;  /* 0x0000042e42007986 */ /* 0x000fe2000c101506 */
[----:B------:R-:W-:-:S03]  /*8070*/  F2FP.BF16.F32.PACK_AB R44, R44, R114 ;  /* 0x000000722c2c723e */ /* 0x000fc600000010ff */
[----:B------:R1:W-:Y:S01]  /*8080*/  STG.E.U16 desc[UR6][R66.64+0x6], R8 ;  /* 0x0000060842007986 */ /* 0x0003e2000c101506 */
[----:B0-----:R-:W-:-:S03]  /*8090*/  PRMT R6, R7, 0x7632, R6 ;  /* 0x0000763207067816 */ /* 0x001fc60000000006 */
[----:B------:R3:W-:Y:S01]  /*80a0*/  STG.E.U16 desc[UR6][R18.64], R7 ;  /* 0x0000000712007986 */ /* 0x0007e2000c101506 */
[----:B------:R-:W-:Y:S02]  /*80b0*/  PRMT R10, R45, 0x7632, R10 ;  /* 0x000076322d0a7816 */ /* 0x000fe4000000000a */
[----:B------:R-:W-:Y:S01]  /*80c0*/  PRMT R11, R44, 0x7632, R11 ;  /* 0x000076322c0b7816 */ /* 0x000fe2000000000b */
[----:B------:R4:W-:Y:S01]  /*80d0*/  STG.E.U16 desc[UR6][R18.64+0x2], R6 ;  /* 0x0000020612007986 */ /* 0x0009e2000c101506 */
[----:B-1----:R-:W-:-:S03]  /*80e0*/  PRMT R8, R9, 0x7632, R8 ;  /* 0x0000763209087816 */ /* 0x002fc60000000008 */
[----:B------:R-:W-:Y:S04]  /*80f0*/  STG.E.U16 desc[UR6][R18.64+0x4], R45 ;  /* 0x0000042d12007986 */ /* 0x000fe8000c101506 */
[----:B------:R-:W-:Y:S04]  /*8100*/  STG.E.U16 desc[UR6][R18.64+0x6], R10 ;  /* 0x0000060a12007986 */ /* 0x000fe8000c101506 */
[----:B------:R0:W-:Y:S04]  /*8110*/  STG.E.U16 desc[UR6][R68.64+0x2], R8 ;  /* 0x0000020844007986 */ /* 0x0001e8000c101506 */
[----:B------:R1:W-:Y:S01]  /*8120*/  STG.E.U16 desc[UR6][R68.64+0x6], R11 ;  /* 0x0000060b44007986 */ /* 0x0003e2000c101506 */
[----:B---3--:R-:W-:-:S03]  /*8130*/  F2FP.BF16.F32.PACK_AB R7, R54, R102 ;  /* 0x000000663607723e */ /* 0x008fc600000010ff */
[----:B------:R-:W3:Y:S04]  /*8140*/  LDL.LU R54, [R1+0x100] ;  /* 0x0001000001367983 */ /* 0x000ee80000300800 */
[----:B------:R-:W3:Y:S01]  /*8150*/  LDL.LU R102, [R1+0x1a8] ;  /* 0x0001a80001667983 */ /* 0x000ee20000300800 */
[----:B----4-:R-:W-:-:S03]  /*8160*/  F2FP.BF16.F32.PACK_AB R6, R55, R103 ;  /* 0x000000673706723e */ /* 0x010fc600000010ff */
[----:B------:R-:W4:Y:S04]  /*8170*/  LDL.LU R55, [R1+0xfc] ;  /* 0x0000fc0001377983 */ /* 0x000f280000300800 */
[----:B------:R-:W4:Y:S01]  /*8180*/  LDL.LU R103, [R1+0x1a4] ;  /* 0x0001a40001677983 */ /* 0x000f220000300800 */
[C---:B0-----:R-:W-:Y:S02]  /*8190*/  PRMT R8, R6.reuse, 0x7610, R8 ;  /* 0x0000761006087816 */ /* 0x041fe40000000008 */
[----:B-1----:R-:W-:Y:S02]  /*81a0*/  PRMT R11, R6, 0x7632, R11 ;  /* 0x00007632060b7816 */ /* 0x002fe4000000000b */
[----:B--2---:R-:W-:Y:S02]  /*81b0*/  F2FP.BF16.F32.PACK_AB R6, R104, R105 ;  /* 0x000000696806723e */ /* 0x004fe400000010ff */
[----:B------:R-:W2:Y:S04]  /*81c0*/  LDL.LU R104, [R1+0x44] ;  /* 0x0000440001687983 */ /* 0x000ea80000300800 */
[----:B------:R-:W2:Y:S01]  /*81d0*/  LDL.LU R105, [R1+0x190] ;  /* 0x0001900001697983 */ /* 0x000ea20000300800 */
[----:B------:R-:W-:-:S02]  /*81e0*/  F2FP.BF16.F32.PACK_AB R43, R43, R113 ;  /* 0x000000712b2b723e */ /* 0x000fc400000010ff */
[----:B------:R-:W-:Y:S01]  /*81f0*/  PRMT R10, R7, 0x7632, R10 ;  /* 0x00007632070a7816 */ /* 0x000fe2000000000a */
[----:B------:R0:W-:Y:S01]  /*8200*/  STG.E.U16 desc[UR6][R68.64], R9 ;  /* 0x0000000944007986 */ /* 0x0001e2000c101506 */
[----:B------:R-:W-:-:S03]  /*8210*/  F2FP.BF16.F32.PACK_AB R42, R42, R112 ;  /* 0x000000702a2a723e */ /* 0x000fc600000010ff */
[----:B------:R-:W-:Y:S01]  /*8220*/  STG.E.U16 desc[UR6][R68.64+0x4], R44 ;  /* 0x0000042c44007986 */ /* 0x000fe2000c101506 */
[----:B------:R-:W-:-:S03]  /*8230*/  F2FP.BF16.F32.PACK_AB R41, R41, R111 ;  /* 0x0000006f2929723e */ /* 0x000fc600000010ff */
[----:B------:R1:W-:Y:S01]  /*8240*/  STG.E.U16 desc[UR6][R20.64], R7 ;  /* 0x0000000714007986 */ /* 0x0003e2000c101506 */
[----:B0-----:R-:W-:-:S03]  /*8250*/  PRMT R9, R43, 0x7632, R9 ;  /* 0x000076322b097816 */ /* 0x001fc60000000009 */
[----:B------:R0:W-:Y:S04]  /*8260*/  STG.E.U16 desc[UR6][R20.64+0x2], R10 ;  /* 0x0000020a14007986 */ /* 0x0001e8000c101506 */
[----:B------:R0:W-:Y:S01]  /*8270*/  STG.E.U16 desc[UR6][R20.64+0x6], R9 ;  /* 0x0000060914007986 */ /* 0x0001e2000c101506 */
[----:B-1----:R-:W-:-:S03]  /*8280*/  PRMT R7, R42, 0x7632, R7 ;  /* 0x000076322a077816 */ /* 0x002fc60000000007 */
[----:B------:R-:W-:Y:S01]  /*8290*/  STG.E.U16 desc[UR6][R20.64+0x4], R43 ;  /* 0x0000042b14007986 */ /* 0x000fe2000c101506 */
[C---:B0-----:R-:W-:Y:S02]  /*82a0*/  PRMT R10, R6.reuse, 0x7610, R10 ;  /* 0x00007610060a7816 */ /* 0x041fe4000000000a */
[----:B------:R-:W-:Y:S01]  /*82b0*/  PRMT R9, R6, 0x7632, R9 ;  /* 0x0000763206097816 */ /* 0x000fe20000000009 */
[----:B------:R0:W-:Y:S04]  /*82c0*/  STG.E.U16 desc[UR6][R70.64], R8 ;  /* 0x0000000846007986 */ /* 0x0001e8000c101506 */
[----:B------:R1:W-:Y:S04]  /*82d0*/  STG.E.U16 desc[UR6][R70.64+0x2], R11 ;  /* 0x0000020b46007986 */ /* 0x0003e8000c101506 */
[----:B------:R1:W-:Y:S01]  /*82e0*/  STG.E.U16 desc[UR6][R70.64+0x6], R7 ;  /* 0x0000060746007986 */ /* 0x0003e2000c101506 */
[----:B0-----:R-:W-:-:S03]  /*82f0*/  PRMT R8, R41, 0x7632, R8 ;  /* 0x0000763229087816 */ /* 0x001fc60000000008 */
[----:B------:R-:W-:Y:S04]  /*8300*/  STG.E.U16 desc[UR6][R70.64+0x4], R42 ;  /* 0x0000042a46007986 */ /* 0x000fe8000c101506 */
[----:B------:R0:W-:Y:S01]  /*8310*/  STG.E.U16 desc[UR6][R22.64+0x6], R8 ;  /* 0x0000060816007986 */ /* 0x0001e2000c101506 */
[----:B---3--:R-:W-:-:S03]  /*8320*/  F2FP.BF16.F32.PACK_AB R6, R54, R102 ;  /* 0x000000663606723e */ /* 0x008fc600000010ff */
[----:B------:R-:W3:Y:S01]  /*8330*/  LDL.LU R54, [R1+0x40] ;  /* 0x0000400001367983 */ /* 0x000ee20000300800 */
[----:B-1----:R-:W-:-:S03]  /*8340*/  PRMT R11, R6, 0x7610, R11 ;  /* 0x00007610060b7816 */ /* 0x002fc6000000000b */
[----:B------:R-:W3:Y:S01]  /*8350*/  LDL.LU R102, [R1+0x18c] ;  /* 0x00018c0001667983 */ /* 0x000ee20000300800 */
[----:B------:R-:W-:Y:S02]  /*8360*/  PRMT R7, R6, 0x7632, R7 ;  /* 0x0000763206077816 */ /* 0x000fe40000000007 */
[----:B----4-:R-:W-:Y:S02]  /*8370*/  F2FP.BF16.F32.PACK_AB R6, R55, R103 ;  /* 0x000000673706723e */ /* 0x010fe400000010ff */
[----:B------:R-:W4:Y:S04]  /*8380*/  LDL.LU R55, [R1+0x3c] ;  /* 0x00003c0001377983 */ /* 0x000f280000300800 */
[----:B------:R-:W4:Y:S01]  /*8390*/  LDL.LU R103, [R1+0x178] ;  /* 0x0001780001677983 */ /* 0x000f220000300800 */
[----:B------:R-:W-:-:S02]  /*83a0*/  PRMT R12, R6, 0x7610, R12 ;  /* 0x00007610060c7816 */ /* 0x000fc4000000000c */
[----:B0-----:R-:W-:Y:S02]  /*83b0*/  PRMT R8, R6, 0x7632, R8 ;  /* 0x0000763206087816 */ /* 0x001fe40000000008 */
[----:B--2---:R-:W-:Y:S02]  /*83c0*/  F2FP.BF16.F32.PACK_AB R6, R104, R105 ;  /* 0x000000696806723e */ /* 0x004fe400000010ff */
[----:B------:R-:W2:Y:S04]  /*83d0*/  LDL.LU R104, [R1+0x38] ;  /* 0x0000380001687983 */ /* 0x000ea80000300800 */
[----:B------:R-:W2:Y:S01]  /*83e0*/  LDL.LU R105, [R1+0x174] ;  /* 0x0001740001697983 */ /* 0x000ea20000300800 */
[----:B------:R-:W-:-:S03]  /*83f0*/  F2FP.BF16.F32.PACK_AB R40, R40, R110 ;  /* 0x0000006e2828723e */ /* 0x000fc600000010ff */
[----:B------:R0:W-:Y:S01]  /*8400*/  STG.E.U16 desc[UR6][R22.64], R10 ;  /* 0x0000000a16007986 */ /* 0x0001e2000c101506 */
[----:B------:R-:W-:-:S03]  /*8410*/  F2FP.BF16.F32.PACK_AB R38, R38, R109 ;  /* 0x0000006d2626723e */ /* 0x000fc600000010ff */
        /* <DEDUP_REMOVED lines=9> */
[----:B------:R-:W-:-:S03]  /*84b0*/  PRMT R10, R6, 0x7632, R10 ;  /* 0x00007632060a7816 */ /* 0x000fc6000000000a */
[----:B------:R-:W-:Y:S04]  /*84c0*/  STG.E.U16 desc[UR6][R24.64+0x2], R8 ;  /* 0x0000020818007986 */ /* 0x000fe8000c101506 */
[----:B------:R0:W-:Y:S04]  /*84d0*/  STG.E.U16 desc[UR6][R24.64+0x4], R38 ;  /* 0x0000042618007986 */ /* 0x0001e8000c101506 */
[----:B------:R-:W-:Y:S04]  /*84e0*/  STG.E.U16 desc[UR6][R24.64], R12 ;  /* 0x0000000c18007986 */ /* 0x000fe8000c101506 */
[----:B------:R1:W-:Y:S04]  /*84f0*/  STG.E.U16 desc[UR6][R24.64+0x6], R9 ;  /* 0x0000060918007986 */ /* 0x0003e8000c101506 */
[----:B------:R1:W-:Y:S01]  /*8500*/  STG.E.U16 desc[UR6][R74.64+0x2], R10 ;  /* 0x0000020a4a007986 */ /* 0x0003e2000c101506 */
[----:B---3--:R-:W-:-:S03]  /*8510*/  F2FP.BF16.F32.PACK_AB R6, R54, R102 ;  /* 0x000000663606723e */ /* 0x008fc600000010ff */
[----:B------:R-:W3:Y:S01]  /*8520*/  LDL.LU R54, [R1+0x2c] ;  /* 0x00002c0001367983 */ /* 0x000ee20000300800 */
[----:B0-----:R-:W-:-:S03]  /*8530*/  PRMT R38, R6, 0x7610, R38 ;  /* 0x0000761006267816 */ /* 0x001fc60000000026 */
[----:B------:R-:W3:Y:S01]  /*8540*/  LDL.LU R102, [R1+0x170] ;  /* 0x0001700001667983 */ /* 0x000ee20000300800 */
[----:B------:R-:W-:Y:S02]  /*8550*/  PRMT R8, R6, 0x7632, R8 ;  /* 0x0000763206087816 */ /* 0x000fe40000000008 */
[----:B----4-:R-:W-:Y:S02]  /*8560*/  F2FP.BF16.F32.PACK_AB R6, R55, R103 ;  /* 0x000000673706723e */ /* 0x010fe400000010ff */
[----:B------:R-:W4:Y:S04]  /*8570*/  LDL.LU R55, [R1+0x28] ;  /* 0x0000280001377983 */ /* 0x000f280000300800 */
[----:B------:R-:W4:Y:S01]  /*8580*/  LDL.LU R103, [R1+0x160] ;  /* 0x0001600001677983 */ /* 0x000f220000300800 */
[----:B-1----:R-:W-:-:S02]  /*8590*/  PRMT R9, R6, 0x7610, R9 ;  /* 0x0000761006097816 */ /* 0x002fc40000000009 */
[----:B------:R-:W-:Y:S02]  /*85a0*/  PRMT R10, R6, 0x7632, R10 ;  /* 0x00007632060a7816 */ /* 0x000fe4000000000a */
[----:B--2---:R-:W-:Y:S02]  /*85b0*/  F2FP.BF16.F32.PACK_AB R6, R104, R105 ;  /* 0x000000696806723e */ /* 0x004fe400000010ff */
[----:B------:R-:W2:Y:S04]  /*85c0*/  LDL.LU R104, [R1+0x158] ;  /* 0x0001580001687983 */ /* 0x000ea80000300800 */
[----:B------:R-:W2:Y:S01]  /*85d0*/  LDL.LU R105, [R1+0x154] ;  /* 0x0001540001697983 */ /* 0x000ea20000300800 */
[----:B------:R-:W-:Y:S02]  /*85e0*/  F2FP.BF16.F32.PACK_AB R37, R37, R108 ;  /* 0x0000006c2525723e */ /* 0x000fe400000010ff */
[----:B------:R-:W-:Y:S01]  /*85f0*/  F2FP.BF16.F32.PACK_AB R36, R36, R107 ;  /* 0x0000006b2424723e */ /* 0x000fe200000010ff */
[----:B------:R0:W-:Y:S01]  /*8600*/  STG.E.U16 desc[UR6][R74.64], R7 ;  /* 0x000000074a007986 */ /* 0x0001e2000c101506 */
[----:B------:R-:W-:-:S02]  /*8610*/  PRMT R11, R37, 0x7632, R11 ;  /* 0x00007632250b7816 */ /* 0x000fc4000000000b */
[----:B------:R-:W-:Y:S01]  /*8620*/  F2FP.BF16.F32.PACK_AB R35, R35, R106 ;  /* 0x0000006a2323723e */ /* 0x000fe200000010ff */
[----:B------:R-:W-:Y:S01]  /*8630*/  STG.E.U16 desc[UR6][R74.64+0x4], R37 ;  /* 0x000004254a007986 */ /* 0x000fe2000c101506 */
[----:B------:R-:W-:-:S03]  /*8640*/  PRMT R40, R6, 0x7610, R40 ;  /* 0x0000761006287816 */ /* 0x000fc60000000028 */
[----:B------:R1:W-:Y:S01]  /*8650*/  STG.E.U16 desc[UR6][R74.64+0x6], R11 ;  /* 0x0000060b4a007986 */ /* 0x0003e2000c101506 */
[----:B0-----:R-:W-:-:S03]  /*8660*/  PRMT R7, R36, 0x7632, R7 ;  /* 0x0000763224077816 */ /* 0x001fc60000000007 */
[----:B------:R-:W-:Y:S04]  /*8670*/  STG.E.U16 desc[UR6][R76.64], R38 ;  /* 0x000000264c007986 */ /* 0x000fe8000c101506 */
[----:B------:R0:W-:Y:S01]  /*8680*/  STG.E.U16 desc[UR6][R76.64+0x6], R7 ;  /* 0x000006074c007986 */ /* 0x0001e2000c101506 */
[----:B------:R-:W-:Y:S02]  /*8690*/  F2FP.BF16.F32.PACK_AB R28, R34, R28 ;  /* 0x0000001c221c723e */ /* 0x000fe400000010ff */
[----:B-1----:R-:W-:Y:S01]  /*86a0*/  PRMT R11, R35, 0x7632, R11 ;  /* 0x00007632230b7816 */ /* 0x002fe2000000000b */
[----:B------:R1:W-:Y:S04]  /*86b0*/  STG.E.U16 desc[UR6][R76.64+0x2], R8 ;  /* 0x000002084c007986 */ /* 0x0003e8000c101506 */
[----:B------:R-:W-:Y:S01]  /*86c0*/  STG.E.U16 desc[UR6][R76.64+0x4], R36 ;  /* 0x000004244c007986 */ /* 0x000fe2000c101506 */
[----:B0-----:R-:W-:-:S03]  /*86d0*/  PRMT R7, R6, 0x7632, R7 ;  /* 0x0000763206077816 */ /* 0x001fc60000000007 */
[----:B------:R0:W-:Y:S01]  /*86e0*/  STG.E.U16 desc[UR6][R78.64], R9 ;  /* 0x000000094e007986 */ /* 0x0001e2000c101506 */
[----:B-1----:R-:W-:-:S03]  /*86f0*/  PRMT R8, R28, 0x7632, R8 ;  /* 0x000076321c087816 */ /* 0x002fc60000000008 */
[----:B------:R-:W-:Y:S04]  /*8700*/  STG.E.U16 desc[UR6][R78.64+0x2], R10 ;  /* 0x0000020a4e007986 */ /* 0x000fe8000c101506 */
[----:B------:R-:W-:Y:S04]  /*8710*/  STG.E.U16 desc[UR6][R78.64+0x4], R35 ;  /* 0x000004234e007986 */ /* 0x000fe8000c101506 */
[----:B------:R-:W-:Y:S04]  /*8720*/  STG.E.U16 desc[UR6][R78.64+0x6], R11 ;  /* 0x0000060b4e007986 */ /* 0x000fe8000c101506 */
[----:B------:R1:W-:Y:S04]  /*8730*/  STG.E.U16 desc[UR6][R80.64+0x2], R7 ;  /* 0x0000020750007986 */ /* 0x0003e8000c101506 */
[----:B------:R-:W-:Y:S04]  /*8740*/  STG.E.U16 desc[UR6][R80.64], R40 ;  /* 0x0000002850007986 */ /* 0x000fe8000c101506 */
[----:B------:R-:W-:Y:S04]  /*8750*/  STG.E.U16 desc[UR6][R80.64+0x4], R28 ;  /* 0x0000041c50007986 */ /* 0x000fe8000c101506 */
[----:B------:R-:W-:Y:S01]  /*8760*/  STG.E.U16 desc[UR6][R80.64+0x6], R8 ;  /* 0x0000060850007986 */ /* 0x000fe2000c101506 */
[----:B---3--:R-:W-:-:S04]  /*8770*/  F2FP.BF16.F32.PACK_AB R6, R54, R102 ;  /* 0x000000663606723e */ /* 0x008fc800000010ff */
[C---:B------:R-:W-:Y:S02]  /*8780*/  PRMT R41, R6.reuse, 0x7610, R41 ;  /* 0x0000761006297816 */ /* 0x040fe40000000029 */
[----:B0-----:R-:W-:-:S05]  /*8790*/  PRMT R9, R6, 0x7632, R9 ;  /* 0x0000763206097816 */ /* 0x001fca0000000009 */
[----:B------:R0:W-:Y:S01]  /*87a0*/  STG.E.U16 desc[UR6][R82.64+0x2], R9 ;  /* 0x0000020952007986 */ /* 0x0001e2000c101506 */
[----:B----4-:R-:W-:-:S04]  /*87b0*/  F2FP.BF16.F32.PACK_AB R6, R55, R103 ;  /* 0x000000673706723e */ /* 0x010fc800000010ff */
[C---:B------:R-:W-:Y:S02]  /*87c0*/  PRMT R42, R6.reuse, 0x7610, R42 ;  /* 0x00007610062a7816 */ /* 0x040fe4000000002a */
[----:B-1----:R-:W-:Y:S02]  /*87d0*/  PRMT R7, R6, 0x7632, R7 ;  /* 0x0000763206077816 */ /* 0x002fe40000000007 */
[----:B--2---:R-:W-:Y:S02]  /*87e0*/  F2FP.BF16.F32.PACK_AB R6, R90, R104 ;  /* 0x000000685a06723e */ /* 0x004fe400000010ff */
[----:B------:R-:W2:Y:S02]  /*87f0*/  LDL.LU R90, [R1+0x290] ;  /* 0x00029000015a7983 */ /* 0x000ea40000300800 */
[C---:B------:R-:W-:Y:S02]  /*8800*/  PRMT R43, R6.reuse, 0x7610, R43 ;  /* 0x00007610062b7816 */ /* 0x040fe4000000002b */
[----:B0-----:R-:W-:-:S02]  /*8810*/  PRMT R9, R6, 0x7632, R9 ;  /* 0x0000763206097816 */ /* 0x001fc40000000009 */
[----:B------:R-:W-:Y:S02]  /*8820*/  F2FP.BF16.F32.PACK_AB R6, R4, R105 ;  /* 0x000000690406723e */ /* 0x000fe400000010ff */
[----:B------:R-:W3:Y:S01]  /*8830*/  LDL.LU R4, [R1+0x28c] ;  /* 0x00028c0001047983 */ /* 0x000ee20000300800 */
[----:B------:R-:W-:Y:S02]  /*8840*/  F2FP.BF16.F32.PACK_AB R27, R33, R27 ;  /* 0x0000001b211b723e */ /* 0x000fe400000010ff */
[----:B------:R-:W-:Y:S01]  /*8850*/  F2FP.BF16.F32.PACK_AB R5, R31, R5 ;  /* 0x000000051f05723e */ /* 0x000fe200000010ff */
[----:B------:R-:W4:Y:S01]  /*8860*/  LDL.LU R12, [R1+0xf4] ;  /* 0x0000f400010c7983 */ /* 0x000f220000300800 */
[----:B------:R-:W-:Y:S02]  /*8870*/  PRMT R10, R27, 0x7632, R10 ;  /* 0x000076321b0a7816 */ /* 0x000fe4000000000a */
[----:B------:R-:W-:-:S03]  /*8880*/  PRMT R11, R5, 0x7632, R11 ;  /* 0x00007632050b7816 */ /* 0x000fc6000000000b */
[----:B------:R0:W-:Y:S02]  /*8890*/  STG.E.U16 desc[UR6][R82.64+0x6], R10 ;  /* 0x0000060a52007986 */ /* 0x0001e4000c101506 */
[----:B0-----:R-:W-:Y:S02]  /*88a0*/  PRMT R10, R5, 0x7610, R10 ;  /* 0x00007610050a7816 */ /* 0x001fe4000000000a */
[----:B---3--:R-:W-:Y:S02]  /*88b0*/  F2FP.BF16.F32.PACK_AB R5, R3, R4 ;  /* 0x000000040305723e */ /* 0x008fe400000010ff */
[----:B------:R-:W3:Y:S04]  /*88c0*/  LDL.LU R3, [R1+0x288] ;  /* 0x0002880001037983 */ /* 0x000ee80000300800 */
[----:B------:R-:W3:Y:S01]  /*88d0*/  LDL.LU R4, [R1+0x284] ;  /* 0x0002840001047983 */ /* 0x000ee20000300800 */
[----:B------:R-:W-:-:S04]  /*88e0*/  F2FP.BF16.F32.PACK_AB R26, R32, R26 ;  /* 0x0000001a201a723e */ /* 0x000fc800000010ff */
[----:B------:R-:W-:Y:S01]  /*88f0*/  PRMT R8, R26, 0x7632, R8 ;  /* 0x000076321a087816 */ /* 0x000fe20000000008 */
[----:B------:R-:W-:Y:S01]  /*8900*/  STG.E.U16 desc[UR6][R82.64], R41 ;  /* 0x0000002952007986 */ /* 0x000fe2000c101506 */
[----:B------:R-:W-:-:S03]  /*8910*/  F2FP.BF16.F32.PACK_AB R0, R29, R0 ;  /* 0x000000001d00723e */ /* 0x000fc600000010ff */
[----:B------:R-:W-:Y:S01]  /*8920*/  STG.E.U16 desc[UR6][R82.64+0x4], R27 ;  /* 0x0000041b52007986 */ /* 0x000fe2000c101506 */
[----:B------:R-:W-:-:S03]  /*8930*/  F2FP.BF16.F32.PACK_AB R2, R30, R2 ;  /* 0x000000021e02723e */ /* 0x000fc600000010ff */
[----:B------:R-:W-:Y:S01]  /*8940*/  STG.E.U16 desc[UR6][R84.64], R42 ;  /* 0x0000002a54007986 */ /* 0x000fe2000c101506 */
[----:B------:R-:W-:-:S03]  /*8950*/  PRMT R44, R6, 0x7632, R44 ;  /* 0x00007632062c7816 */ /* 0x000fc6000000002c */
[----:B------:R-:W-:Y:S04]  /*8960*/  STG.E.U16 desc[UR6][R84.64+0x2], R7 ;  /* 0x0000020754007986 */ /* 0x000fe8000c101506 */
[----:B------:R-:W-:Y:S04]  /*8970*/  STG.E.U16 desc[UR6][R84.64+0x4], R26 ;  /* 0x0000041a54007986 */ /* 0x000fe8000c101506 */
[----:B------:R0:W-:Y:S01]  /*8980*/  STG.E.U16 desc[UR6][R84.64+0x6], R8 ;  /* 0x0000060854007986 */ /* 0x0001e2000c101506 */
[----:B------:R-:W-:-:S03]  /*8990*/  F2FP.BF16.F32.PACK_AB R39, R39, R93 ;  /* 0x0000005d2727723e */ /* 0x000fc600000010ff */
[----:B------:R-:W-:Y:S04]  /*89a0*/  STG.E.U16 desc[UR6][R86.64], R43 ;  /* 0x0000002b56007986 */ /* 0x000fe8000c101506 */
[----:B------:R-:W-:Y:S04]  /*89b0*/  STG.E.U16 desc[UR6][R86.64+0x2], R9 ;  /* 0x0000020956007986 */ /* 0x000fe8000c101506 */
[----:B------:R-:W-:Y:S01]  /*89c0*/  STG.E.U16 desc[UR6][R86.64+0x4], R10 ;  /* 0x0000040a56007986 */ /* 0x000fe2000c101506 */
[----:B0-----:R-:W-:-:S03]  /*89d0*/  PRMT R8, R0, 0x7610, R8 ;  /* 0x0000761000087816 */ /* 0x001fc60000000008 */
[----:B------:R-:W-:Y:S04]  /*89e0*/  STG.E.U16 desc[UR6][R86.64+0x6], R11 ;  /* 0x0000060b56007986 */ /* 0x000fe8000c101506 */
[----:B------:R0:W-:Y:S01]  /*89f0*/  STG.E.U16 desc[UR6][R88.64], R6 ;  /* 0x0000000658007986 */ /* 0x0001e2000c101506 */
[----:B------:R-:W-:Y:S02]  /*8a00*/  PRMT R7, R2, 0x7632, R7 ;  /* 0x0000763202077816 */ /* 0x000fe40000000007 */
[----:B------:R-:W-:Y:S01]  /*8a10*/  PRMT R47, R5, 0x7632, R47 ;  /* 0x00007632052f7816 */ /* 0x000fe2000000002f */
[----:B------:R1:W-:Y:S01]  /*8a20*/  STG.E.U16 desc[UR6][R88.64+0x4], R2 ;  /* 0x0000040258007986 */ /* 0x0003e2000c101506 */
[----:B----4-:R-:W-:Y:S02]  /*8a30*/  LOP3.LUT R12, R12, 0x1, RZ, 0x3c, !PT ;  /* 0x000000010c0c7812 */ /* 0x010fe400078e3cff */
[----:B0-----:R-:W-:-:S02]  /*8a40*/  PRMT R6, R0, 0x7632, R6 ;  /* 0x0000763200067816 */ /* 0x001fc40000000006 */
[----:B--2---:R-:W-:Y:S02]  /*8a50*/  F2FP.BF16.F32.PACK_AB R0, R91, R90 ;  /* 0x0000005a5b00723e */ /* 0x004fe400000010ff */
[----:B-1----:R-:W-:Y:S01]  /*8a60*/  PRMT R2, R39, 0x7632, R2 ;  /* 0x0000763227027816 */ /* 0x002fe20000000002 */
[----:B------:R0:W-:Y:S01]  /*8a70*/  STG.E.U16 desc[UR6][R88.64+0x2], R44 ;  /* 0x0000022c58007986 */ /* 0x0001e2000c101506 */
[----:B------:R-:W-:-:S03]  /*8a80*/  PRMT R48, R0, 0x7632, R48 ;  /* 0x0000763200307816 */ /* 0x000fc60000000030 */
[----:B------:R0:W-:Y:S04]  /*8a90*/  STG.E.U16 desc[UR6][R88.64+0x6], R7 ;  /* 0x0000060758007986 */ /* 0x0001e8000c101506 */
[----:B------:R0:W5:Y:S04]  /*8aa0*/  LDL.LU R91, [R1+0x280] ;  /* 0x00028000015b7983 */ /* 0x0001680000300800 */
[----:B------:R0:W-:Y:S04]  /*8ab0*/  STG.E.U16 desc[UR6][R94.64], R5 ;  /* 0x000000055e007986 */ /* 0x0001e8000c101506 */
[----:B------:R0:W-:Y:S04]  /*8ac0*/  STG.E.U16 desc[UR6][R94.64+0x2], R47 ;  /* 0x0000022f5e007986 */ /* 0x0001e8000c101506 */
[----:B------:R0:W5:Y:S04]  /*8ad0*/  LDL.LU R90, [R1+0x278] ;  /* 0x00027800015a7983 */ /* 0x0001680000300800 */
[----:B------:R0:W-:Y:S04]  /*8ae0*/  STG.E.U16 desc[UR6][R94.64+0x4], R8 ;  /* 0x000004085e007986 */ /* 0x0001e8000c101506 */
[----:B------:R0:W-:Y:S04]  /*8af0*/  STG.E.U16 desc[UR6][R94.64+0x6], R6 ;  /* 0x000006065e007986 */ /* 0x0001e8000c101506 */
[----:B------:R0:W-:Y:S04]  /*8b00*/  STG.E.U16 desc[UR6][R96.64], R0 ;  /* 0x0000000060007986 */ /* 0x0001e8000c101506 */
[----:B------:R0:W-:Y:S04]  /*8b10*/  STG.E.U16 desc[UR6][R96.64+0x2], R48 ;  /* 0x0000023060007986 */ /* 0x0001e8000c101506 */
[----:B------:R0:W-:Y:S04]  /*8b20*/  STG.E.U16 desc[UR6][R96.64+0x4], R39 ;  /* 0x0000042760007986 */ /* 0x0001e8000c101506 */
[----:B------:R0:W-:Y:S04]  /*8b30*/  STG.E.U16 desc[UR6][R96.64+0x6], R2 ;  /* 0x0000060260007986 */ /* 0x0001e8000c101506 */
[----:B------:R0:W-:Y:S01]  /*8b40*/  STL [R1+0xf4], R12 ;  /* 0x0000f40c01007387 */ /* 0x0001e20000100800 */
[----:B---3--:R-:W-:-:S04]  /*8b50*/  IADD3 R3, P1, R3, 0x9, RZ ;  /* 0x0000000903037810 */ /* 0x008fc80007f3e0ff */
[----:B------:R-:W-:Y:S02]  /*8b60*/  IADD3.X R4, RZ, R4, RZ, P1, !PT ;  /* 0x00000004ff047210 */ /* 0x000fe40000ffe4ff */
[----:B------:R-:W-:-:S04]  /*8b70*/  ISETP.GE.U32.AND P1, PT, R3, UR10, PT ;  /* 0x0000000a03007c0c */ /* 0x000fc8000bf26070 */
[----:B------:R-:W-:-:S13]  /*8b80*/  ISETP.GE.AND.EX P1, PT, R4, UR11, PT, P1 ;  /* 0x0000000b04007c0c */ /* 0x000fda000bf26310 */
[----:B0-----:R-:W-:Y:S05]  /*8b90*/  @!P1 BRA `(.L_x_1474) ;  /* 0xffffff7c00b49947 */ /* 0x001fea000383ffff */
[----:B------:R-:W-:Y:S05]  /*8ba0*/  EXIT ;  /* 0x000000000000794d */ /* 0x000fea0003800000 */
.L_x_1475:
        /* <DEDUP_REMOVED lines=13> */
.L_x_3204:


//--------------------- .text._ZN13group_norm_v214gn_cuda_kernelI13__nv_bfloat16Li480ELi2ELi32ELi30ELi1024ELb0ELi32ELi960ELi960ELi4ELb1ELi7ELb0ELb0ENS_16CompileConditionILi900EEEEEvPT_PKS4_S7_S7_flPfS8_Pj --------------------------
	.section	.text._ZN13group_norm_v214gn_cuda_kernelI13__nv_bfloat16Li480ELi2ELi32ELi30ELi1024ELb0ELi32ELi960ELi960ELi4ELb1ELi7ELb0ELb0ENS_16CompileConditionILi900EEEEEvPT_PKS4_S7_S7_flPfS8_Pj,"ax",@progbits
	.align	128
        .global         _ZN13group_norm_v214gn_cuda_kernelI13__nv_bfloat16Li480ELi2ELi32ELi30ELi1024ELb0ELi32ELi960ELi960ELi4ELb1ELi7ELb0ELb0ENS_16CompileConditionILi900EEEEEvPT_PKS4_S7_S7_flPfS8_Pj
        .type           _ZN13group_norm_v214gn_cuda_kernelI13__nv_bfloat16Li480ELi2ELi32ELi30ELi1024ELb0ELi32ELi960ELi960ELi4ELb1ELi7ELb0ELb0ENS_16CompileConditionILi900EEEEEvPT_PKS4_S7_S7_flPfS8_Pj,@function
        .size           _ZN13group_norm_v214gn_cuda_kernelI13__nv_bfloat16Li480ELi2ELi32ELi30ELi1024ELb0ELi32ELi960ELi960ELi4ELb1ELi7ELb0ELb0ENS_16CompileConditionILi900EEEEEvPT_PKS4_S7_S7_flPfS8_Pj,(.L_x_3205 - _ZN13group_norm_v214gn_cuda_kernelI13__nv_bfloat16Li480ELi2ELi32ELi30ELi1024ELb0ELi32ELi960ELi960ELi4ELb1ELi7ELb0ELb0ENS_16CompileConditionILi900EEEEEvPT_PKS4_S7_S7_flPfS8_Pj)
        .other          _ZN13group_norm_v214gn_cuda_kernelI13__nv_bfloat16Li480ELi2ELi32ELi30ELi1024ELb0ELi32ELi960ELi960ELi4ELb1ELi7ELb0ELb0ENS_16CompileConditionILi900EEEEEvPT_PKS4_S7_S7_flPfS8_Pj,@"STO_CUDA_ENTRY STV_DEFAULT"
_ZN13group_norm_v214gn_cuda_kernelI13__nv_bfloat16Li480ELi2ELi32ELi30ELi1024ELb0ELi32ELi960ELi960ELi4ELb1ELi7ELb0ELb0ENS_16CompileConditionILi900EEEEEvPT_PKS4_S7_S7_flPfS8_Pj:
.text._ZN13group_norm_v214gn_cuda_kernelI13__nv_bfloat16Li480ELi2ELi32ELi30ELi1024ELb0ELi32ELi960ELi960ELi4ELb1ELi7ELb0ELb0ENS_16CompileConditionILi900EEEEEvPT_PKS4_S7_S7_flPfS8_Pj:
        /* <DEDUP_REMOVED lines=26> */
[----:B------:R0:W-:Y:S01]  /*01a0*/  STL [R1+0x138], R0 ;  /* 0x0001380001007387 */ /* 0x0001e20000100800 */
[----:B------:R-:W-:Y:S02]  /*01b0*/  MOV R3, R6 ;  /* 0x0000000600037202 */ /* 0x000fe40000000f00 */
[----:B------:R-:W-:Y:S01]  /*01c0*/  SHF.R.U32.HI R4, RZ, 0x1, R5 ;  /* 0x00000001ff047819 */ /* 0x000fe20000011605 */
[----:B------:R1:W-:Y:S01]  /*01d0*/  STL [R1+0xb8], RZ ;  /* 0x0000b8ff01007387 */ /* 0x0003e20000100800 */
[----:B------:R-:W-:Y:S02]  /*01e0*/  LOP3.LUT R2, R2, 0x7ffffff8, RZ, 0xc0, !PT ;  /* 0x7ffffff802027812 */ /* 0x000fe400078ec0ff */
[----:B0-----:R-:W-:-:S03]  /*01f0*/  LOP3.LUT R0, R4, 0x7ffffff8, RZ, 0xc0, !PT ;  /* 0x7ffffff804007812 */ /* 0x001fc600078ec0ff */
[----:B------:R1:W-:Y:S04]  /*0200*/  STL [R1+0x140], R2 ;  /* 0x0001400201007387 */ /* 0x0003e80000100800 */
[----:B------:R1:W-:Y:S02]  /*0210*/  STL [R1+0x13c], R0 ;  /* 0x00013c0001007387 */ /* 0x0003e40000100800 */
.L_x_1486:
[----:B-1----:R-:W2:Y:S01]  /*0220*/  LDL R2, [R1+0xb8] ;  /* 0x0000b80001027983 */ /* 0x002ea20000100800 */
[----:B------:R-:W-:Y:S01]  /*0230*/  IMAD.MOV.U32 R43, RZ, RZ, RZ ;  /* 0x000000ffff2b7224 */ /* 0x000fe200078e00ff */
[----:B------:R-:W-:Y:S01]  /*0240*/  ULDC.64 UR8, c[0x0][0x218] ;  /* 0x0000860000087ab9 */ /* 0x000fe20000000a00 */
[----:B------:R-:W-:Y:S01]  /*0250*/  ULDC.64 UR10, c[0x0][0x228] ;  /* 0x00008a00000a7ab9 */ /* 0x000fe20000000a00 */
[----:B------:R-:W0:Y:S01]  /*0260*/  S2R R53, SR_TID.X ;  /* 0x0000000000357919 */ /* 0x000e220000002100 */
[----:B------:R-:W1:Y:S01]  /*0270*/  S2R R0, SR_CTAID.X ;  /* 0x0000000000007919 */ /* 0x000e620000002500 */
[----:B0-----:R-:W-:-:S04]  /*0280*/  IMAD.WIDE.U32 R4, R53, -0x77777777, RZ ;  /* 0x8888888935047825 */ /* 0x001fc800078e00ff */
[----:B-1----:R-:W-:Y:S01]  /*0290*/  IMAD.SHL.U32 R0, R0, 0x20, RZ ;  /* 0x0000002000007824 */ /* 0x002fe200078e00ff */
[----:B------:R-:W-:-:S04]  /*02a0*/  SHF.R.U32.HI R5, RZ, 0x7, R5 ;  /* 0x00000007ff057819 */ /* 0x000fc80000011605 */
[----:B------:R-:W-:Y:S01]  /*02b0*/  LOP3.LUT R0, R0, 0x3e0, RZ, 0xc0, !PT ;  /* 0x000003e000007812 */ /* 0x000fe200078ec0ff */
[----:B------:R-:W-:-:S03]  /*02c0*/  IMAD R42, R5, -0xf0, R53 ;  /* 0xffffff10052a7824 */ /* 0x000fc600078e0235 */
[----:B------:R-:W-:Y:S02]  /*02d0*/  IADD3 R0, R0, R5, RZ ;  /* 0x0000000500007210 */ /* 0x000fe40007ffe0ff */
[----:B------:R-:W-:-:S05]  /*02e0*/  SHF.L.U32 R42, R42, 0x2, RZ ;  /* 0x000000022a2a7819 */ /* 0x000fca00000006ff */
[----:B------:R-:W-:-:S04]  /*02f0*/  IMAD.WIDE.U32 R36, R3, 0xf0000, R42 ;  /* 0x000f000003247825 */ /* 0x000fc800078e002a */
[----:B--2---:R-:W-:Y:S02]  /*0300*/  IMAD R5, R2, 0xf0000, RZ ;  /* 0x000f000002057824 */ /* 0x004fe400078e02ff */
[----:B------:R-:W-:-:S03]  /*0310*/  IMAD R2, R0, 0x3c0, RZ ;  /* 0x000003c000027824 */ /* 0x000fc600078e02ff */
[----:B------:R-:W-:Y:S01]  /*0320*/  IADD3 R0, R37, R5, RZ ;  /* 0x0000000525007210 */ /* 0x000fe20007ffe0ff */
[C---:B------:R-:W-:Y:S01]  /*0330*/  VIADD R5, R2.reuse, 0x780 ;  /* 0x0000078002057836 */ /* 0x040fe20000000000 */
        /* <DEDUP_REMOVED lines=8> */
[----:B------:R-:W-:Y:S02]  /*03c0*/  IADD3.X R9, RZ, R0, RZ, P0, !PT ;  /* 0x00000000ff097210 */ /* 0x000fe400007fe4ff */
[----:B------:R-:W-:Y:S02]  /*03d0*/  LEA R16, P0, R5, UR8, 0x1 ;  /* 0x0000000805107c11 */ /* 0x000fe4000f8008ff */
[----:B0-----:R-:W-:Y:S01]  /*03e0*/  IADD3 R6, P1, R7, R36, RZ ;  /* 0x0000002407067210 */ /* 0x001fe20007f3e0ff */
[----:B------:R-:W-:Y:S01]  /*03f0*/  VIADD R7, R2, 0x1680 ;  /* 0x0000168002077836 */ /* 0x000fe20000000000 */
[----:B------:R-:W-:Y:S01]  /*0400*/  LEA.HI.X R17, R5, UR9, R9, 0x1, P0 ;  /* 0x0000000905117c11 */ /* 0x000fe200080f0c09 */
[----:B------:R0:W-:Y:S01]  /*0410*/  STL [R1+0xfc], R9 ;  /* 0x0000fc0901007387 */ /* 0x0001e20000100800 */
[----:B------:R-:W-:Y:S02]  /*0420*/  IADD3.X R8, RZ, R0, RZ, P1, !PT ;  /* 0x00000000ff087210 */ /* 0x000fe40000ffe4ff */
[----:B------:R-:W-:-:S02]  /*0430*/  LEA R14, P1, R6, UR8, 0x1 ;  /* 0x00000008060e7c11 */ /* 0x000fc4000f8208ff */
[----:B------:R-:W3:Y:S01]  /*0440*/  LDG.E.64.CONSTANT R16, desc[UR6][R16.64] ;  /* 0x0000000610107981 */ /* 0x000ee2000c1e9b00 */
[----:B------:R-:W-:Y:S02]  /*0450*/  IADD3 R7, P0, R7, R36, RZ ;  /* 0x0000002407077210 */ /* 0x000fe40007f1e0ff */
[----:B------:R-:W-:Y:S01]  /*0460*/  LEA.HI.X R15, R6, UR9, R8, 0x1, P1 ;  /* 0x00000009060f7c11 */ /* 0x000fe200088f0c08 */
[----:B------:R1:W-:Y:S01]  /*0470*/  STL [R1+0x100], R8 ;  /* 0x0001000801007387 */ /* 0x0003e20000100800 */
[----:B0-----:R-:W-:Y:S02]  /*0480*/  IADD3 R9, R2, 0x1e00, RZ ;  /* 0x00001e0002097810 */ /* 0x001fe40007ffe0ff */
[----:B------:R-:W-:Y:S02]  /*0490*/  IADD3.X R10, RZ, R0, RZ, P0, !PT ;  /* 0x00000000ff0a7210 */ /* 0x000fe400007fe4ff */
[----:B------:R-:W-:Y:S01]  /*04a0*/  LEA R12, P0, R7, UR8, 0x1 ;  /* 0x00000008070c7c11 */ /* 0x000fe2000f8008ff */
[----:B------:R-:W4:Y:S01]  /*04b0*/  LDG.E.64.CONSTANT R14, desc[UR6][R14.64] ;  /* 0x000000060e0e7981 */ /* 0x000f22000c1e9b00 */
[----:B-1----:R-:W-:-:S03]  /*04c0*/  IADD3 R8, P1, R9, R36, RZ ;  /* 0x0000002409087210 */ /* 0x002fc60007f3e0ff */
[----:B------:R0:W-:Y:S01]  /*04d0*/  STL [R1+0x104], R10 ;  /* 0x0001040a01007387 */ /* 0x0001e20000100800 */
[----:B------:R-:W-:Y:S02]  /*04e0*/  LEA.HI.X R13, R7, UR9, R10, 0x1, P0 ;  /* 0x00000009070d7c11 */ /* 0x000fe400080f0c0a */
[----:B------:R-:W-:-:S04]  /*04f0*/  IADD3.X R9, RZ, R0, RZ, P1, !PT ;  /* 0x00000000ff097210 */ /* 0x000fc80000ffe4ff */
[----:B------:R-:W4:Y:S01]  /*0500*/  LDG.E.64.CONSTANT R12, desc[UR6][R12.64] ;  /* 0x000000060c0c7981 */ /* 0x000f22000c1e9b00 */
[----:B0-----:R-:W-:-:S03]  /*0510*/  LEA R10, P0, R8, UR8, 0x1 ;  /* 0x00000008080a7c11 */ /* 0x001fc6000f8008ff */
[----:B------:R0:W-:Y:S01]  /*0520*/  STL [R1+0x108], R9 ;  /* 0x0001080901007387 */ /* 0x0001e20000100800 */
[----:B------:R-:W-:Y:S02]  /*0530*/  LEA.HI.X R11, R8, UR9, R9, 0x1, P0 ;  /* 0x00000009080b7c11 */ /* 0x000fe400080f0c09 */
[----:B------:R-:W-:-:S04]  /*0540*/  IADD3 R21, R2, 0x2d00, RZ ;  /* 0x00002d0002157810 */ /* 0x000fc80007ffe0ff */
[----:B------:R-:W4:Y:S01]  /*0550*/  LDG.E.64.CONSTANT R10, desc[UR6][R10.64] ;  /* 0x000000060a0a7981 */ /* 0x000f22000c1e9b00 */
[----:B0-----:R-:W-:-:S05]  /*0560*/  VIADD R9, R2, 0x2580 ;  /* 0x0000258002097836 */ /* 0x001fca0000000000 */
[-C--:B------:R-:W-:Y:S02]  /*0570*/  IADD3 R9, P0, R9, R36.reuse, RZ ;  /* 0x0000002409097210 */ /* 0x080fe40007f1e0ff */
[----:B------:R-:W-:Y:S02]  /*0580*/  IADD3 R24, P1, R21, R36, RZ ;  /* 0x0000002415187210 */ /* 0x000fe40007f3e0ff */
[-C--:B------:R-:W-:Y:S02]  /*0590*/  IADD3.X R27, RZ, R0.reuse, RZ, P0, !PT ;  /* 0x00000000ff1b7210 */ /* 0x080fe400007fe4ff */
[C---:B------:R-:W-:Y:S01]  /*05a0*/  LEA R20, P0, R9.reuse, UR8, 0x1 ;  /* 0x0000000809147c11 */ /* 0x040fe2000f8008ff */
[----:B------:R-:W-:Y:S01]  /*05b0*/  VIADD R25, R2, 0x3480 ;  /* 0x0000348002197836 */ /* 0x000fe20000000000 */
[----:B------:R-:W-:Y:S02]  /*05c0*/  IADD3.X R26, RZ, R0, RZ, P1, !PT ;  /* 0x00000000ff1a7210 */ /* 0x000fe40000ffe4ff */
[----:B------:R-:W-:-:S02]  /*05d0*/  LEA.HI.X R21, R9, UR9, R27, 0x1, P0 ;  /* 0x0000000909157c11 */ /* 0x000fc400080f0c1b */
[C---:B------:R-:W-:Y:S01]  /*05e0*/  LEA R22, P1, R24.reuse, UR8, 0x1 ;  /* 0x0000000818167c11 */ /* 0x040fe2000f8208ff */
[----:B------:R-:W-:Y:S03]  /*05f0*/  STL [R1+0x10], R24 ;  /* 0x0000101801007387 */ /* 0x000fe60000100800 */
[----:B------:R-:W-:Y:S01]  /*0600*/  LEA.HI.X R23, R24, UR9, R26, 0x1, P1 ;  /* 0x0000000918177c11 */ /* 0x000fe200088f0c1a */
[----:B------:R-:W-:Y:S04]  /*0610*/  STL [R1+0x10c], R27 ;  /* 0x00010c1b01007387 */ /* 0x000fe80000100800 */
[----:B------:R0:W-:Y:S04]  /*0620*/  STL [R1+0x114], R26 ;  /* 0x0001141a01007387 */ /* 0x0001e80000100800 */
[----:B------:R-:W4:Y:S04]  /*0630*/  LDG.E.64.CONSTANT R20, desc[UR6][R20.64] ;  /* 0x0000000614147981 */ /* 0x000f28000c1e9b00 */
[----:B------:R-:W4:Y:S01]  /*0640*/  LDG.E.64.CONSTANT R22, desc[UR6][R22.64] ;  /* 0x0000000616167981 */ /* 0x000f22000c1e9b00 */
[----:B0-----:R-:W-:-:S02]  /*0650*/  IADD3 R26, P0, R25, R36, RZ ;  /* 0x00000024191a7210 */ /* 0x001fc40007f1e0ff */
[----:B------:R-:W-:Y:S02]  /*0660*/  IADD3 R25, R2, 0x3c00, RZ ;  /* 0x00003c0002197810 */ /* 0x000fe40007ffe0ff */
[----:B------:R-:W-:Y:S02]  /*0670*/  IADD3.X R27, RZ, R0, RZ, P0, !PT ;  /* 0x00000000ff1b7210 */ /* 0x000fe400007fe4ff */
[C---:B------:R-:W-:Y:S02]  /*0680*/  LEA R24, P0, R26.reuse, UR8, 0x1 ;  /* 0x000000081a187c11 */ /* 0x040fe4000f8008ff */
[----:B------:R-:W-:Y:S01]  /*0690*/  IADD3 R28, P1, R25, R36, RZ ;  /* 0x00000024191c7210 */ /* 0x000fe20007f3e0ff */
[----:B------:R0:W-:Y:S01]  /*06a0*/  STL [R1+0x14], R26 ;  /* 0x0000141a01007387 */ /* 0x0001e20000100800 */
[----:B------:R-:W-:Y:S02]  /*06b0*/  LEA.HI.X R25, R26, UR9, R27, 0x1, P0 ;  /* 0x000000091a197c11 */ /* 0x000fe400080f0c1b */
[----:B------:R-:W-:Y:S01]  /*06c0*/  IADD3.X R29, RZ, R0, RZ, P1, !PT ;  /* 0x00000000ff1d7210 */ /* 0x000fe20000ffe4ff */
[----:B------:R1:W-:Y:S01]  /*06d0*/  STL [R1+0x118], R27 ;  /* 0x0001181b01007387 */ /* 0x0003e20000100800 */
[----:B0-----:R-:W-:-:S03]  /*06e0*/  LEA R26, P0, R28, UR8, 0x1 ;  /* 0x000000081c1a7c11 */ /* 0x001fc6000f8008ff */
[----:B------:R-:W-:Y:S01]  /*06f0*/  STL [R1+0x20], R28 ;  /* 0x0000201c01007387 */ /* 0x000fe20000100800 */
[----:B-1----:R-:W-:-:S03]  /*0700*/  LEA.HI.X R27, R28, UR9, R29, 0x1, P0 ;  /* 0x000000091c1b7c11 */ /* 0x002fc600080f0c1d */
[----:B------:R0:W-:Y:S04]  /*0710*/  STL [R1+0x128], R29 ;  /* 0x0001281d01007387 */ /* 0x0001e80000100800 */
[----:B------:R-:W4:Y:S01]  /*0720*/  LDG.E.64.CONSTANT R24, desc[UR6][R24.64] ;  /* 0x0000000618187981 */ /* 0x000f22000c1e9b00 */
[----:B------:R-:W-:-:S03]  /*0730*/  IADD3 R31, R2, 0x4b00, RZ ;  /* 0x00004b00021f7810 */ /* 0x000fc60007ffe0ff */
        /* <DEDUP_REMOVED lines=8> */
[----:B------:R-:W-:Y:S01]  /*07c0*/  LEA.HI.X R29, R35, UR9, R38, 0x1, P0 ;  /* 0x00000009231d7c11 */ /* 0x000fe200080f0c26 */
[----:B------:R-:W-:Y:S01]  /*07d0*/  STL [R1+0x24], R35 ;  /* 0x0000242301007387 */ /* 0x000fe20000100800 */
[----:B------:R-:W-:-:S03]  /*07e0*/  LEA R30, P1, R32, UR8, 0x1 ;  /* 0x00000008201e7c11 */ /* 0x000fc6000f8208ff */
[----:B------:R-:W-:Y:S01]  /*07f0*/  STL [R1+0x11c], R38 ;  /* 0x00011c2601007387 */ /* 0x000fe20000100800 */
[----:B------:R-:W-:-:S03]  /*0800*/  LEA.HI.X R31, R32, UR9, R34, 0x1, P1 ;  /* 0x00000009201f7c11 */ /* 0x000fc600088f0c22 */
        /* <DEDUP_REMOVED lines=14> */
[----:B------:R0:W-:Y:S01]  /*08f0*/  STL [R1+0x78], R38 ;  /* 0x0000782601007387 */ /* 0x0001e20000100800 */
[----:B-1----:R-:W-:-:S03]  /*0900*/  LEA.HI.X R35, R38, UR9, R37, 0x1, P0 ;  /* 0x0000000926237c11 */ /* 0x002fc600080f0c25 */
[----:B------:R-:W4:Y:S04]  /*0910*/  LDG.E.64.CONSTANT R32, desc[UR6][R32.64] ;  /* 0x0000000620207981 */ /* 0x000f28000c1e9b00 */
[----:B------:R1:W-:Y:S01]  /*0920*/  STL [R1+0x130], R37 ;  /* 0x0001302501007387 */ /* 0x0003e20000100800 */
[----:B0-----:R-:W-:-:S03]  /*0930*/  VIADD R38, R2, 0x6180 ;  /* 0x0000618002267836 */ /* 0x001fc60000000000 */
[----:B------:R-:W4:Y:S02]  /*0940*/  LDG.E.64.CONSTANT R34, desc[UR6][R34.64] ;  /* 0x0000000622227981 */ /* 0x000f24000c1e9b00 */
[----:B------:R-:W-:Y:S02]  /*0950*/  IADD3 R46, P0, R38, R36, RZ ;  /* 0x00000024262e7210 */ /* 0x000fe40007f1e0ff */
[----:B-1----:R-:W-:Y:S02]  /*0960*/  IADD3 R37, R2, 0x6900, RZ ;  /* 0x0000690002257810 */ /* 0x002fe40007ffe0ff */
[----:B------:R-:W-:Y:S02]  /*0970*/  IADD3.X R48, RZ, R0, RZ, P0, !PT ;  /* 0x00000000ff307210 */ /* 0x000fe400007fe4ff */
[----:B------:R-:W-:Y:S02]  /*0980*/  IADD3 R44, P1, R37, R36, RZ ;  /* 0x00000024252c7210 */ /* 0x000fe40007f3e0ff */
[----:B------:R-:W-:Y:S01]  /*0990*/  LEA R40, P0, R46, UR8, 0x1 ;  /* 0x000000082e287c11 */ /* 0x000fe2000f8008ff */
[----:B------:R-:W-:Y:S01]  /*09a0*/  VIADD R2, R2, 0x7080 ;  /* 0x0000708002027836 */ /* 0x000fe20000000000 */
[----:B------:R-:W-:-:S02]  /*09b0*/  IADD3.X R45, RZ, R0, RZ, P1, !PT ;  /* 0x00000000ff2d7210 */ /* 0x000fc40000ffe4ff */
[----:B------:R-:W-:Y:S02]  /*09c0*/  LEA R38, P1, R44, UR8, 0x1 ;  /* 0x000000082c267c11 */ /* 0x000fe4000f8208ff */
[----:B------:R-:W-:Y:S02]  /*09d0*/  LEA.HI.X R41, R46, UR9, R48, 0x1, P0 ;  /* 0x000000092e297c11 */ /* 0x000fe400080f0c30 */
[----:B------:R-:W-:Y:S02]  /*09e0*/  LEA.HI.X R39, R44, UR9, R45, 0x1, P1 ;  /* 0x000000092c277c11 */ /* 0x000fe400088f0c2d */
[----:B------:R-:W-:Y:S02]  /*09f0*/  IADD3 R2, P0, R2, R36, RZ ;  /* 0x0000002402027210 */ /* 0x000fe40007f1e0ff */
[----:B------:R0:W4:Y:S04]  /*0a00*/  LDG.E.64.CONSTANT R36, desc[UR6][R40.64] ;  /* 0x0000000628247981 */ /* 0x000128000c1e9b00 */
[----:B------:R-:W4:Y:S01]  /*0a10*/  LDG.E.64.CONSTANT R38, desc[UR6][R38.64] ;  /* 0x0000000626267981 */ /* 0x000f22000c1e9b00 */
[----:B------:R-:W-:-:S03]  /*0a20*/  IADD3.X R0, RZ, R0, RZ, P0, !PT ;  /* 0x00000000ff007210 */ /* 0x000fc600007fe4ff */
[----:B------:R-:W-:Y:S01]  /*0a30*/  STL [R1+0x8c], R46 ;  /* 0x00008c2e01007387 */ /* 0x000fe20000100800 */
[----:B0-----:R-:W-:-:S03]  /*0a40*/  LEA R40, P0, R2, UR8, 0x1 ;  /* 0x0000000802287c11 */ /* 0x001fc6000f8008ff */
[----:B------:R-:W-:Y:S01]  /*0a50*/  STL [R1+0x124], R48 ;  /* 0x0001243001007387 */ /* 0x000fe20000100800 */
[----:B------:R-:W-:Y:S01]  /*0a60*/  LEA.HI.X R41, R2, UR9, R0, 0x1, P0 ;  /* 0x0000000902297c11 */ /* 0x000fe200080f0c00 */
[----:B------:R-:W-:Y:S02]  /*0a70*/  ULDC.64 UR8, c[0x0][0x220] ;  /* 0x0000880000087ab9 */ /* 0x000fe40000000a00 */
[----:B------:R0:W-:Y:S04]  /*0a80*/  STL [R1+0x98], R44 ;  /* 0x0000982c01007387 */ /* 0x0001e80000100800 */
[----:B------:R-:W-:Y:S04]  /*0a90*/  STL [R1+0x134], R45 ;  /* 0x0001342d01007387 */ /* 0x000fe80000100800 */
[----:B------:R-:W-:Y:S01]  /*0aa0*/  STL [R1+0x90], R2 ;  /* 0x0000900201007387 */ /* 0x000fe20000100800 */
[----:B0-----:R-:W-:-:S03]  /*0ab0*/  SHF.L.U32 R44, R42, 0x1, RZ ;  /* 0x000000012a2c7819 */ /* 0x001fc600000006ff */
[----:B------:R0:W-:Y:S04]  /*0ac0*/  STL [R1+0x110], R0 ;  /* 0x0001100001007387 */ /* 0x0001e80000100800 */
[----:B------:R-:W4:Y:S01]  /*0ad0*/  LDG.E.64.CONSTANT R40, desc[UR6][R40.64] ;  /* 0x0000000628287981 */ /* 0x000f22000c1e9b00 */
[----:B0-----:R-:W-:Y:S02]  /*0ae0*/  SHF.R.U32.HI R0, RZ, 0x1f, R42 ;  /* 0x0000001fff007819 */ /* 0x001fe4000001162a */
[C---:B------:R-:W-:Y:S02]  /*0af0*/  IADD3 R42, P0, R44.reuse, UR8, RZ ;  /* 0x000000082c2a7c10 */ /* 0x040fe4000ff1e0ff */
[----:B------:R-:W-:Y:S02]  /*0b00*/  IADD3 R44, P1, R44, UR10, RZ ;  /* 0x0000000a2c2c7c10 */ /* 0x000fe4000ff3e0ff */
[----:B------:R-:W-:-:S02]  /*0b10*/  IADD3.X R43, R0, UR9, RZ, P0, !PT ;  /* 0x00000009002b7c10 */ /* 0x000fc400087fe4ff */
[----:B------:R-:W-:-:S04]  /*0b20*/  IADD3.X R45, R0, UR11, RZ, P1, !PT ;  /* 0x0000000b002d7c10 */ /* 0x000fc80008ffe4ff */
[----:B------:R-:W5:Y:S04]  /*0b30*/  LDG.E.64.CONSTANT R42, desc[UR6][R42.64] ;  /* 0x000000062a2a7981 */ /* 0x000f68000c1e9b00 */
[----:B------:R-:W5:Y:S01]  /*0b40*/  LDG.E.64.CONSTANT R44, desc[UR6][R44.64] ;  /* 0x000000062c2c7981 */ /* 0x000f62000c1e9b00 */
[C---:B--2---:R-:W-:Y:S01]  /*0b50*/  PRMT R47, R19.reuse, 0x7632, R47 ;  /* 0x00007632132f7816 */ /* 0x044fe2000000002f */
[----:B------:R-:W-:Y:S01]  /*0b60*/  IMAD.U32 R2, R19, 0x10000, RZ ;  /* 0x0001000013027824 */ /* 0x000fe200078e00ff */
[C---:B------:R-:W-:Y:S02]  /*0b70*/  PRMT R52, R18.reuse, 0x7632, R52 ;  /* 0x0000763212347816 */ /* 0x040fe40000000034 */
[----:B------:R-:W-:Y:S01]  /*0b80*/  SHF.L.U32 R0, R18, 0x10, RZ ;  /* 0x0000001012007819 */ /* 0x000fe200000006ff */
[----:B------:R-:W-:Y:S01]  /*0b90*/  FADD.FTZ R48, RZ, R2 ;  /* 0x00000002ff307221 */ /* 0x000fe20000010000 */
[----:B------:R-:W-:Y:S01]  /*0ba0*/  SHF.L.U32 R47, R47, 0x10, RZ ;  /* 0x000000102f2f7819 */ /* 0x000fe200000006ff */
[----:B------:R-:W-:Y:S01]  /*0bb0*/  FFMA.FTZ R46, R2, R2, RZ ;  /* 0x00000002022e7223 */ /* 0x000fe200000100ff */
[----:B------:R-:W-:Y:S01]  /*0bc0*/  SHF.L.U32 R52, R52, 0x10, RZ ;  /* 0x0000001034347819 */ /* 0x000fe200000006ff */
[----:B------:R-:W-:Y:S01]  /*0bd0*/  FADD.FTZ R50, RZ, R0 ;  /* 0x00000000ff327221 */ /* 0x000fe20000010000 */
[----:B------:R-:W-:Y:S01]  /*0be0*/  FFMA.FTZ R49, R0, R0, RZ ;  /* 0x0000000000317223 */ /* 0x000fe200000100ff */
[----:B------:R-:W-:Y:S01]  /*0bf0*/  FADD.FTZ R48, R48, R47 ;  /* 0x0000002f30307221 */ /* 0x000fe20000010000 */
[----:B------:R-:W-:Y:S01]  /*0c00*/  FFMA.FTZ R47, R47, R47, R46 ;  /* 0x0000002f2f2f7223 */ /* 0x000fe2000001002e */
[----:B---3--:R-:W-:Y:S01]  /*0c10*/  SHF.L.U32 R57, R16, 0x10, RZ ;  /* 0x0000001010397819 */ /* 0x008fe200000006ff */
[----:B------:R-:W-:Y:S01]  /*0c20*/  FADD.FTZ R50, R50, R52 ;  /* 0x0000003432327221 */ /* 0x000fe20000010000 */
[----:B------:R-:W-:Y:S01]  /*0c30*/  PRMT R46, R16, 0x7632, R46 ;  /* 0x00007632102e7816 */ /* 0x000fe2000000002e */
[--C-:B------:R-:W-:Y:S01]  /*0c40*/  FFMA.FTZ R52, R52, R52, R49.reuse ;  /* 0x0000003434347223 */ /* 0x100fe20000010031 */
[C---:B------:R-:W-:Y:S01]  /*0c50*/  PRMT R49, R17.reuse, 0x7632, R49 ;  /* 0x0000763211317816 */ /* 0x040fe20000000031 */
[----:B------:R-:W-:Y:S01]  /*0c60*/  FADD.FTZ R50, R50, R57 ;  /* 0x0000003932327221 */ /* 0x000fe20000010000 */
[----:B------:R-:W-:Y:S01]  /*0c70*/  SHF.L.U32 R46, R46, 0x10, RZ ;  /* 0x000000102e2e7819 */ /* 0x000fe200000006ff */
[----:B------:R-:W-:-:S02]  /*0c80*/  IMAD.U32 R54, R17, 0x10000, RZ ;  /* 0x0001000011367824 */ /* 0x000fc400078e00ff */
[----:B------:R-:W-:Y:S01]  /*0c90*/  FFMA.FTZ R52, R57, R57, R52 ;  /* 0x0000003939347223 */ /* 0x000fe20000010034 */
[----:B------:R-:W-:Y:S02]  /*0ca0*/  SHF.L.U32 R49, R49, 0x10, RZ ;  /* 0x0000001031317819 */ /* 0x000fe400000006ff */
[----:B----4-:R-:W-:Y:S01]  /*0cb0*/  SHF.L.U32 R56, R14, 0x10, RZ ;  /* 0x000000100e387819 */ /* 0x010fe200000006ff */
[----:B------:R-:W-:Y:S01]  /*0cc0*/  FADD.FTZ R50, R50, R46 ;  /* 0x0000002e32327221 */ /* 0x000fe20000010000 */
[----:B------:R-:W-:Y:S01]  /*0cd0*/  PRMT R51, R14, 0x7632, R51 ;  /* 0x000076320e337816 */ /* 0x000fe20000000033 */
[----:B------:R-:W-:Y:S01]  /*0ce0*/  FADD.FTZ R48, R48, R54 ;  /* 0x0000003630307221 */ /* 0x000fe20000010000 */
[----:B------:R-:W-:Y:S01]  /*0cf0*/  FFMA.FTZ R46, R46, R46, R52 ;  /* 0x0000002e2e2e7223 */ /* 0x000fe20000010034 */
[----:B------:R-:W-:Y:S01]  /*0d00*/  FFMA.FTZ R47, R54, R54, R47 ;  /* 0x00000036362f7223 */ /* 0x000fe2000001002f */
[----:B------:R-:W-:Y:S01]  /*0d10*/  FADD.FTZ R50, R50, R56 ;  /* 0x0000003832327221 */ /* 0x000fe20000010000 */
[----:B------:R-:W-:-:S02]  /*0d20*/  IMAD.U32 R51, R51, 0x10000, RZ ;  /* 0x0001000033337824 */ /* 0x000fc400078e00ff */
[----:B------:R-:W-:Y:S01]  /*0d30*/  FADD.FTZ R48, R48, R49 ;  /* 0x0000003130307221 */ /* 0x000fe20000010000 */
[----:B------:R-:W-:Y:S01]  /*0d40*/  FFMA.FTZ R46, R56, R56, R46 ;  /* 0x00000038382e7223 */ /* 0x000fe2000001002e */
[----:B------:R-:W-:Y:S01]  /*0d50*/  FFMA.FTZ R49, R49, R49, R47 ;  /* 0x0000003131317223 */ /* 0x000fe2000001002f */
[----:B------:R-:W-:Y:S01]  /*0d60*/  SHF.L.U32 R55, R12, 0x10, RZ ;  /* 0x000000100c377819 */ /* 0x000fe200000006ff */
[----:B------:R-:W-:Y:S01]  /*0d70*/  FADD.FTZ R50, R50, R51 ;  /* 0x0000003332327221 */ /* 0x000fe20000010000 */
[----:B------:R-:W-:Y:S01]  /*0d80*/  PRMT R47, R12, 0x7632, R47 ;  /* 0x000076320c2f7816 */ /* 0x000fe2000000002f */
[----:B------:R-:W-:Y:S02]  /*0d90*/  FFMA.FTZ R51, R51, R51, R46 ;  /* 0x0000003333337223 */ /* 0x000fe4000001002e */
[----:B------:R-:W-:Y:S01]  /*0da0*/  FADD.FTZ R50, R50, R55 ;  /* 0x0000003732327221 */ /* 0x000fe20000010000 */
[----:B------:R-:W-:Y:S01]  /*0db0*/  SHF.L.U32 R47, R47, 0x10, RZ ;  /* 0x000000102f2f7819 */ /* 0x000fe200000006ff */
[----:B------:R-:W-:Y:S01]  /*0dc0*/  FFMA.FTZ R51, R55, R55, R51 ;  /* 0x0000003737337223 */ /* 0x000fe20000010033 */
[----:B------:R0:W-:Y:S03]  /*0dd0*/  STL [R1+0xc4], R54 ;  /* 0x0000c43601007387 */ /* 0x0001e60000100800 */
[----:B------:R-:W-:Y:S01]  /*0de0*/  FADD.FTZ R50, R50, R47 ;  /* 0x0000002f32327221 */ /* 0x000fe20000010000 */
[C---:B------:R-:W-:Y:S01]  /*0df0*/  PRMT R52, R10.reuse, 0x7632, R52 ;  /* 0x000076320a347816 */ /* 0x040fe20000000034 */
[----:B------:R-:W-:Y:S01]  /*0e00*/  FFMA.FTZ R47, R47, R47, R51 ;  /* 0x0000002f2f2f7223 */ /* 0x000fe20000010033 */
[----:B0-----:R-:W-:-:S02]  /*0e10*/  IMAD.U32 R54, R10, 0x10000, RZ ;  /* 0x000100000a367824 */ /* 0x001fc400078e00ff */
[----:B------:R-:W-:Y:S02]  /*0e20*/  SHF.L.U32 R52, R52, 0x10, RZ ;  /* 0x0000001034347819 */ /* 0x000fe400000006ff */
[C---:B------:R-:W-:Y:S01]  /*0e30*/  SHF.L.U32 R58, R15.reuse, 0x10, RZ ;  /* 0x000000100f3a7819 */ /* 0x040fe200000006ff */
[----:B------:R-:W-:Y:S01]  /*0e40*/  FADD.FTZ R50, R50, R54 ;  /* 0x0000003632327221 */ /* 0x000fe20000010000 */
[----:B------:R-:W-:Y:S01]  /*0e50*/  PRMT R46, R15, 0x7632, R46 ;  /* 0x000076320f2e7816 */ /* 0x000fe2000000002e */
[----:B------:R-:W-:Y:S02]  /*0e60*/  FFMA.FTZ R47, R54, R54, R47 ;  /* 0x00000036362f7223 */ /* 0x000fe4000001002f */
[----:B------:R-:W-:Y:S01]  /*0e70*/  FADD.FTZ R50, R50, R52 ;  /* 0x0000003432327221 */ /* 0x000fe20000010000 */
[----:B------:R-:W-:Y:S01]  /*0e80*/  SHF.L.U32 R46, R46, 0x10, RZ ;  /* 0x000000102e2e7819 */ /* 0x000fe200000006ff */
[----:B------:R-:W-:Y:S01]  /*0e90*/  FADD.FTZ R48, R48, R58 ;  /* 0x0000003a30307221 */ /* 0x000fe20000010000 */
[----:B------:R-:W-:Y:S01]  /*0ea0*/  FFMA.FTZ R52, R52, R52, R47 ;  /* 0x0000003434347223 */ /* 0x000fe2000001002f */
[----:B------:R-:W-:-:S02]  /*0eb0*/  FFMA.FTZ R49, R58, R58, R49 ;  /* 0x0000003a3a317223 */ /* 0x000fc40000010031 */
[----:B------:R-:W-:Y:S01]  /*0ec0*/  FADD.FTZ R48, R48, R46 ;  /* 0x0000002e30307221 */ /* 0x000fe20000010000 */
[C---:B------:R-:W-:Y:S01]  /*0ed0*/  SHF.L.U32 R59, R13.reuse, 0x10, RZ ;  /* 0x000000100d3b7819 */ /* 0x040fe200000006ff */
[--C-:B------:R-:W-:Y:S01]  /*0ee0*/  FFMA.FTZ R46, R46, R46, R49.reuse ;  /* 0x0000002e2e2e7223 */ /* 0x100fe20000010031 */
[----:B------:R-:W-:Y:S01]  /*0ef0*/  PRMT R49, R13, 0x7632, R49 ;  /* 0x000076320d317816 */ /* 0x000fe20000000031 */
[----:B------:R0:W-:Y:S01]  /*0f00*/  STL [R1+0xc0], R58 ;  /* 0x0000c03a01007387 */ /* 0x0001e20000100800 */
[C---:B------:R-:W-:Y:S01]  /*0f10*/  PRMT R47, R20.reuse, 0x7632, R47 ;  /* 0x00007632142f7816 */ /* 0x040fe2000000002f */
[----:B------:R-:W-:-:S03]  /*0f20*/  IMAD.U32 R60, R20, 0x10000, RZ ;  /* 0x00010000143c7824 */ /* 0x000fc600078e00ff */
[----:B------:R-:W-:Y:S01]  /*0f30*/  SHF.L.U32 R47, R47, 0x10, RZ ;  /* 0x000000102f2f7819 */ /* 0x000fe200000006ff */
[----:B------:R-:W-:Y:S01]  /*0f40*/  FADD.FTZ R50, R50, R60 ;  /* 0x0000003c32327221 */ /* 0x000fe20000010000 */
[----:B------:R-:W-:Y:S01]  /*0f50*/  FFMA.FTZ R52, R60, R60, R52 ;  /* 0x0000003c3c347223 */ /* 0x000fe20000010034 */
[C---:B0-----:R-:W-:Y:S02]  /*0f60*/  SHF.L.U32 R58, R22.reuse, 0x10, RZ ;  /* 0x00000010163a7819 */ /* 0x041fe400000006ff */
[----:B------:R-:W-:Y:S01]  /*0f70*/  PRMT R51, R22, 0x7632, R51 ;  /* 0x0000763216337816 */ /* 0x000fe20000000033 */
[----:B------:R-:W-:Y:S01]  /*0f80*/  FADD.FTZ R50, R50, R47 ;  /* 0x0000002f32327221 */ /* 0x000fe20000010000 */
[----:B------:R-:W-:Y:S01]  /*0f90*/  SHF.L.U32 R49, R49, 0x10, RZ ;  /* 0x0000001031317819 */ /* 0x000fe200000006ff */
[----:B------:R-:W-:Y:S01]  /*0fa0*/  FADD.FTZ R48, R48, R59 ;  /* 0x0000003b30307221 */ /* 0x000fe20000010000 */
[----:B------:R-:W-:Y:S01]  /*0fb0*/  FFMA.FTZ R47, R47, R47, R52 ;  /* 0x0000002f2f2f7223 */ /* 0x000fe20000010034 */
[----:B------:R-:W-:Y:S01]  /*0fc0*/  FFMA.FTZ R46, R59, R59, R46 ;  /* 0x0000003b3b2e7223 */ /* 0x000fe2000001002e */
[----:B------:R-:W-:Y:S01]  /*0fd0*/  STL [R1+0xb4], R59 ;  /* 0x0000b43b01007387 */ /* 0x000fe20000100800 */
[----:B------:R-:W-:-:S02]  /*0fe0*/  IMAD.U32 R51, R51, 0x10000, RZ ;  /* 0x0001000033337824 */ /* 0x000fc400078e00ff */
[----:B------:R-:W-:Y:S01]  /*0ff0*/  FADD.FTZ R50, R50, R58 ;  /* 0x0000003a32327221 */ /* 0x000fe20000010000 */
[----:B------:R-:W-:Y:S01]  /*1000*/  FADD.FTZ R48, R48, R49 ;  /* 0x0000003130307221 */ /* 0x000fe20000010000 */
[----:B------:R-:W-:Y:S01]  /*1010*/  STL [R1+0x54], R60 ;  /* 0x0000543c01007387 */ /* 0x000fe20000100800 */
[----:B------:R-:W-:Y:S01]  /*1020*/  FFMA.FTZ R47, R58, R58, R47 ;  /* 0x0000003a3a2f7223 */ /* 0x000fe2000001002f */
[--C-:B------:R-:W-:Y:S02]  /*1030*/  FFMA.FTZ R49, R49, R49, R46.reuse ;  /* 0x0000003131317223 */ /* 0x100fe4000001002e */
[----:B------:R0:W-:Y:S01]  /*1040*/  STL [R1+0x58], R58 ;  /* 0x0000583a01007387 */ /* 0x0001e20000100800 */
[----:B------:R-:W-:Y:S01]  /*1050*/  FADD.FTZ R50, R50, R51 ;  /* 0x0000003332327221 */ /* 0x000fe20000010000 */
[----:B------:R-:W-:Y:S01]  /*1060*/  FFMA.FTZ R51, R51, R51, R47 ;  /* 0x0000003333337223 */ /* 0x000fe2000001002f */
[C---:B0-----:R-:W-:Y:S02]  /*1070*/  SHF.L.U32 R58, R24.reuse, 0x10, RZ ;  /* 0x00000010183a7819 */ /* 0x041fe400000006ff */
[----:B------:R-:W-:-:S03]  /*1080*/  PRMT R46, R24, 0x7632, R46 ;  /* 0x00007632182e7816 */ /* 0x000fc6000000002e */
[----:B------:R-:W-:Y:S01]  /*1090*/  FADD.FTZ R50, R50, R58 ;  /* 0x0000003a32327221 */ /* 0x000fe20000010000 */
[----:B------:R-:W-:Y:S01]  /*10a0*/  SHF.L.U32 R46, R46, 0x10, RZ ;  /* 0x000000102e2e7819 */ /* 0x000fe200000006ff */
[----:B------:R-:W-:Y:S01]  /*10b0*/  FFMA.FTZ R51, R58, R58, R51 ;  /* 0x0000003a3a337223 */ /* 0x000fe20000010033 */
[----:B------:R0:W-:Y:S01]  /*10c0*/  STL [R1+0x50], R58 ;  /* 0x0000503a01007387 */ /* 0x0001e20000100800 */
[----:B------:R-:W-:Y:S02]  /*10d0*/  PRMT R52, R26, 0x7632, R52 ;  /* 0x000076321a347816 */ /* 0x000fe40000000034 */
[----:B------:R-:W-:Y:S01]  /*10e0*/  FADD.FTZ R50, R50, R46 ;  /* 0x0000002e32327221 */ /* 0x000fe20000010000 */
[----:B------:R-:W-:Y:S01]  /*10f0*/  FFMA.FTZ R46, R46, R46, R51 ;  /* 0x0000002e2e2e7223 */ /* 0x000fe20000010033 */
[----:B------:R-:W-:Y:S01]  /*1100*/  SHF.L.U32 R52, R52, 0x10, RZ ;  /* 0x0000001034347819 */ /* 0x000fe200000006ff */
[----:B0-----:R-:W-:Y:S01]  /*1110*/  IMAD.U32 R58, R26, 0x10000, RZ ;  /* 0x000100001a3a7824 */ /* 0x001fe200078e00ff */
[----:B------:R-:W-:-:S02]  /*1120*/  SHF.L.U32 R59, R11, 0x10, RZ ;  /* 0x000000100b3b7819 */ /* 0x000fc400000006ff */
[----:B------:R-:W-:Y:S01]  /*1130*/  PRMT R47, R11, 0x7632, R47 ;  /* 0x000076320b2f7816 */ /* 0x000fe2000000002f */
[----:B------:R-:W-:Y:S01]  /*1140*/  FADD.FTZ R50, R50, R58 ;  /* 0x0000003a32327221 */ /* 0x000fe20000010000 */
[----:B------:R-:W-:Y:S01]  /*1150*/  FFMA.FTZ R46, R58, R58, R46 ;  /* 0x0000003a3a2e7223 */ /* 0x000fe2000001002e */
[----:B------:R-:W-:Y:S01]  /*1160*/  FADD.FTZ R48, R48, R59 ;  /* 0x0000003b30307221 */ /* 0x000fe20000010000 */
[----:B------:R-:W-:Y:S01]  /*1170*/  SHF.L.U32 R47, R47, 0x10, RZ ;  /* 0x000000102f2f7819 */ /* 0x000fe200000006ff */
[----:B------:R-:W-:Y:S01]  /*1180*/  FADD.FTZ R50, R50, R52 ;  /* 0x0000003432327221 */ /* 0x000fe20000010000 */
[----:B------:R-:W-:Y:S01]  /*1190*/  FFMA.FTZ R52, R52, R52, R46 ;  /* 0x0000003434347223 */ /* 0x000fe2000001002e */
[----:B------:R-:W-:Y:S01]  /*11a0*/  FFMA.FTZ R49, R59, R59, R49 ;  /* 0x0000003b3b317223 */ /* 0x000fe20000010031 */
[----:B------:R0:W-:Y:S01]  /*11b0*/  STL [R1+0xb0], R59 ;  /* 0x0000b03b01007387 */ /* 0x0001e20000100800 */
[----:B------:R-:W-:Y:S02]  /*11c0*/  FADD.FTZ R48, R48, R47 ;  /* 0x0000002f30307221 */ /* 0x000fe40000010000 */
[--C-:B------:R-:W-:Y:S01]  /*11d0*/  FFMA.FTZ R47, R47, R47, R49.reuse ;  /* 0x0000002f2f2f7223 */ /* 0x100fe20000010031 */
[----:B------:R-:W-:-:S02]  /*11e0*/  PRMT R49, R21, 0x7632, R49 ;  /* 0x0000763215317816 */ /* 0x000fc40000000031 */
[C---:B------:R-:W-:Y:S01]  /*11f0*/  PRMT R46, R28.reuse, 0x7632, R46 ;  /* 0x000076321c2e7816 */ /* 0x040fe2000000002e */
[----:B------:R-:W-:Y:S01]  /*1200*/  IMAD.U32 R60, R28, 0x10000, RZ ;  /* 0x000100001c3c7824 */ /* 0x000fe200078e00ff */
[----:B0-----:R-:W-:Y:S02]  /*1210*/  SHF.L.U32 R59, R21, 0x10, RZ ;  /* 0x00000010153b7819 */ /* 0x001fe400000006ff */
[----:B------:R-:W-:Y:S01]  /*1220*/  SHF.L.U32 R46, R46, 0x10, RZ ;  /* 0x000000102e2e7819 */ /* 0x000fe200000006ff */
        /* <DEDUP_REMOVED lines=10> */
[----:B------:R-:W-:-:S02]  /*12d0*/  IMAD.U32 R51, R51, 0x10000, RZ ;  /* 0x0001000033337824 */ /* 0x000fc400078e00ff */
[----:B------:R-:W-:Y:S01]  /*12e0*/  FADD.FTZ R48, R48, R49 ;  /* 0x0000003130307221 */ /* 0x000fe20000010000 */
[----:B------:R0:W-:Y:S01]  /*12f0*/  STL [R1+0xa4], R59 ;  /* 0x0000a43b01007387 */ /* 0x0001e20000100800 */
[----:B------:R-:W-:Y:S01]  /*1300*/  FADD.FTZ R50, R50, R58 ;  /* 0x0000003a32327221 */ /* 0x000fe20000010000 */
[----:B------:R-:W-:Y:S01]  /*1310*/  FFMA.FTZ R46, R58, R58, R46 ;  /* 0x0000003a3a2e7223 */ /* 0x000fe2000001002e */
[----:B------:R-:W-:Y:S02]  /*1320*/  FFMA.FTZ R49, R49, R49, R47 ;  /* 0x0000003131317223 */ /* 0x000fe4000001002f */
        /* <DEDUP_REMOVED lines=12> */
[----:B0-----:R-:W-:-:S04]  /*13f0*/  IMAD.U32 R60, R34, 0x10000, RZ ;  /* 0x00010000223c7824 */ /* 0x001fc800078e00ff */
[----:B------:R-:W-:Y:S01]  /*1400*/  FADD.FTZ R50, R50, R60 ;  /* 0x0000003c32327221 */ /* 0x000fe20000010000 */
[----:B------:R-:W-:Y:S01]  /*1410*/  FFMA.FTZ R47, R60, R60, R47 ;  /* 0x0000003c3c2f7223 */ /* 0x000fe2000001002f */
[----:B------:R0:W-:Y:S02]  /*1420*/  STL [R1+0x4c], R58 ;  /* 0x00004c3a01007387 */ /* 0x0001e40000100800 */
[----:B------:R-:W-:Y:S01]  /*1430*/  FADD.FTZ R50, R50, R52 ;  /* 0x0000003432327221 */ /* 0x000fe20000010000 */
[--C-:B------:R-:W-:Y:S01]  /*1440*/  FFMA.FTZ R52, R52, R52, R47.reuse ;  /* 0x0000003434347223 */ /* 0x100fe2000001002f */
[----:B------:R1:W-:Y:S01]  /*1450*/  STL [R1+0x8], R59 ;  /* 0x0000083b01007387 */ /* 0x0003e20000100800 */
[C---:B------:R-:W-:Y:S02]  /*1460*/  PRMT R47, R36.reuse, 0x7632, R47 ;  /* 0x00007632242f7816 */ /* 0x040fe4000000002f */
[----:B0-----:R-:W-:Y:S01]  /*1470*/  SHF.L.U32 R58, R23, 0x10, RZ ;  /* 0x00000010173a7819 */ /* 0x001fe200000006ff */
[----:B------:R-:W-:Y:S01]  /*1480*/  IMAD.U32 R61, R36, 0x10000, RZ ;  /* 0x00010000243d7824 */ /* 0x000fe200078e00ff */
[----:B------:R-:W-:-:S02]  /*1490*/  SHF.L.U32 R47, R47, 0x10, RZ ;  /* 0x000000102f2f7819 */ /* 0x000fc400000006ff */
[----:B-1----:R-:W-:Y:S01]  /*14a0*/  SHF.L.U32 R59, R25, 0x10, RZ ;  /* 0x00000010193b7819 */ /* 0x002fe200000006ff */
[----:B------:R0:W-:Y:S01]  /*14b0*/  STL [R1+0x88], R58 ;  /* 0x0000883a01007387 */ /* 0x0001e20000100800 */
[----:B------:R-:W-:Y:S01]  /*14c0*/  FADD.FTZ R48, R48, R58 ;  /* 0x0000003a30307221 */ /* 0x000fe20000010000 */
[----:B------:R-:W-:Y:S01]  /*14d0*/  FFMA.FTZ R49, R58, R58, R49 ;  /* 0x0000003a3a317223 */ /* 0x000fe20000010031 */
[----:B------:R-:W-:Y:S01]  /*14e0*/  FADD.FTZ R50, R50, R61 ;  /* 0x0000003d32327221 */ /* 0x000fe20000010000 */
[----:B------:R-:W-:Y:S01]  /*14f0*/  FFMA.FTZ R52, R61, R61, R52 ;  /* 0x0000003d3d347223 */ /* 0x000fe20000010034 */
[----:B------:R-:W-:Y:S01]  /*1500*/  STL [R1+0x7c], R59 ;  /* 0x00007c3b01007387 */ /* 0x000fe20000100800 */
[----:B0-----:R-:W-:-:S03]  /*1510*/  SHF.L.U32 R58, R38, 0x10, RZ ;  /* 0x00000010263a7819 */ /* 0x001fc600000006ff */
[----:B------:R0:W-:Y:S01]  /*1520*/  STL [R1], R61 ;  /* 0x0000003d01007387 */ /* 0x0001e20000100800 */
[----:B------:R-:W-:Y:S01]  /*1530*/  FADD.FTZ R50, R50, R47 ;  /* 0x0000002f32327221 */ /* 0x000fe20000010000 */
[----:B------:R-:W-:Y:S02]  /*1540*/  FFMA.FTZ R47, R47, R47, R52 ;  /* 0x0000002f2f2f7223 */ /* 0x000fe40000010034 */
[----:B------:R1:W-:Y:S04]  /*1550*/  STL [R1+0x4], R58 ;  /* 0x0000043a01007387 */ /* 0x0003e80000100800 */
[----:B------:R-:W2:Y:S01]  /*1560*/  LDL R52, [R1+0x138] ;  /* 0x0001380001347983 */ /* 0x000ea20000100800 */
[----:B------:R-:W-:-:S04]  /*1570*/  PRMT R46, R23, 0x7632, R46 ;  /* 0x00007632172e7816 */ /* 0x000fc8000000002e */
[----:B------:R-:W-:-:S05]  /*1580*/  SHF.L.U32 R46, R46, 0x10, RZ ;  /* 0x000000102e2e7819 */ /* 0x000fca00000006ff */
[----:B------:R-:W-:Y:S01]  /*1590*/  FADD.FTZ R48, R48, R46 ;  /* 0x0000002e30307221 */ /* 0x000fe20000010000 */
[--C-:B------:R-:W-:Y:S01]  /*15a0*/  FFMA.FTZ R46, R46, R46, R49.reuse ;  /* 0x0000002e2e2e7223 */ /* 0x100fe20000010031 */
[----:B------:R-:W-:Y:S02]  /*15b0*/  PRMT R49, R25, 0x7632, R49 ;  /* 0x0000763219317816 */ /* 0x000fe40000000031 */
[----:B------:R-:W-:Y:S01]  /*15c0*/  PRMT R51, R38, 0x7632, R51 ;  /* 0x0000763226337816 */ /* 0x000fe20000000033 */
[----:B------:R-:W-:Y:S01]  /*15d0*/  FADD.FTZ R48, R48, R59 ;  /* 0x0000003b30307221 */ /* 0x000fe20000010000 */
[----:B------:R-:W-:Y:S01]  /*15e0*/  SHF.L.U32 R49, R49, 0x10, RZ ;  /* 0x0000001031317819 */ /* 0x000fe200000006ff */
[----:B------:R-:W-:Y:S01]  /*15f0*/  FFMA.FTZ R46, R59, R59, R46 ;  /* 0x0000003b3b2e7223 */ /* 0x000fe2000001002e */
[----:B------:R-:W-:Y:S01]  /*1600*/  FFMA.FTZ R47, R58, R58, R47 ;  /* 0x0000003a3a2f7223 */ /* 0x000fe2000001002f */
[----:B------:R-:W-:Y:S02]  /*1610*/  IMAD.U32 R51, R51, 0x10000, RZ ;  /* 0x0001000033337824 */ /* 0x000fe400078e00ff */
[----:B------:R-:W-:Y:S01]  /*1620*/  FADD.FTZ R50, R50, R58 ;  /* 0x0000003a32327221 */ /* 0x000fe20000010000 */
[----:B------:R-:W-:Y:S01]  /*1630*/  FADD.FTZ R48, R48, R49 ;  /* 0x0000003130307221 */ /* 0x000fe20000010000 */
[--C-:B------:R-:W-:Y:S01]  /*1640*/  FFMA.FTZ R49, R49, R49, R46.reuse ;  /* 0x0000003131317223 */ /* 0x100fe2000001002e */
[C---:B0-----:R-:W-:Y:S01]  /*1650*/  SHF.L.U32 R61, R40.reuse, 0x10, RZ ;  /* 0x00000010283d7819 */ /* 0x041fe200000006ff */
[----:B------:R-:W-:Y:S01]  /*1660*/  FFMA.FTZ R47, R51, R51, R47 ;  /* 0x00000033332f7223 */ /* 0x000fe2000001002f */
[----:B------:R-:W-:Y:S01]  /*1670*/  PRMT R46, R40, 0x7632, R46 ;  /* 0x00007632282e7816 */ /* 0x000fe2000000002e */
[----:B------:R-:W-:Y:S01]  /*1680*/  FADD.FTZ R51, R50, R51 ;  /* 0x0000003332337221 */ /* 0x000fe20000010000 */
[----:B-1----:R-:W-:Y:S01]  /*1690*/  SHF.L.U32 R58, R27, 0x10, RZ ;  /* 0x000000101b3a7819 */ /* 0x002fe200000006ff */
[----:B------:R-:W-:Y:S01]  /*16a0*/  FFMA.FTZ R47, R61, R61, R47 ;  /* 0x0000003d3d2f7223 */ /* 0x000fe2000001002f */
[----:B------:R-:W-:Y:S01]  /*16b0*/  SHF.L.U32 R46, R46, 0x10, RZ ;  /* 0x000000102e2e7819 */ /* 0x000fe200000006ff */
[----:B------:R-:W-:Y:S01]  /*16c0*/  FADD.FTZ R51, R51, R61 ;  /* 0x0000003d33337221 */ /* 0x000fe20000010000 */
[----:B------:R-:W-:Y:S01]  /*16d0*/  PRMT R50, R27, 0x7632, R50 ;  /* 0x000076321b327816 */ /* 0x000fe20000000032 */
[----:B------:R-:W-:-:S02]  /*16e0*/  FADD.FTZ R48, R48, R58 ;  /* 0x0000003a30307221 */ /* 0x000fc40000010000 */
[----:B------:R-:W-:Y:S01]  /*16f0*/  FFMA.FTZ R47, R46, R46, R47 ;  /* 0x0000002e2e2f7223 */ /* 0x000fe2000001002f */
[----:B------:R-:W-:Y:S01]  /*1700*/  FADD.FTZ R46, R51, R46 ;  /* 0x0000002e332e7221 */ /* 0x000fe20000010000 */
[----:B------:R-:W-:Y:S02]  /*1710*/  IMAD.U32 R50, R50, 0x10000, RZ ;  /* 0x0001000032327824 */ /* 0x000fe400078e00ff */
[--C-:B------:R-:W-:Y:S01]  /*1720*/  FFMA.FTZ R51, R58, R58, R49.reuse ;  /* 0x0000003a3a337223 */ /* 0x100fe20000010031 */
[----:B------:R0:W-:Y:S01]  /*1730*/  STL [R1+0x70], R58 ;  /* 0x0000703a01007387 */ /* 0x0001e20000100800 */
[----:B------:R-:W-:Y:S01]  /*1740*/  PRMT R49, R29, 0x7632, R49 ;  /* 0x000076321d317816 */ /* 0x000fe20000000031 */
[----:B------:R-:W-:Y:S01]  /*1750*/  FADD.FTZ R48, R48, R50 ;  /* 0x0000003230307221 */ /* 0x000fe20000010000 */
[----:B------:R-:W-:Y:S02]  /*1760*/  FFMA.FTZ R51, R50, R50, R51 ;  /* 0x0000003232337223 */ /* 0x000fe40000010033 */
[----:B------:R-:W-:-:S02]  /*1770*/  SHF.L.U32 R49, R49, 0x10, RZ ;  /* 0x0000001031317819 */ /* 0x000fc400000006ff */
[----:B0-----:R-:W-:Y:S02]  /*1780*/  SHF.L.U32 R58, R29, 0x10, RZ ;  /* 0x000000101d3a7819 */ /* 0x001fe400000006ff */
[----:B------:R-:W-:-:S03]  /*1790*/  SHF.L.U32 R50, R31, 0x10, RZ ;  /* 0x000000101f327819 */ /* 0x000fc600000006ff */
[----:B------:R-:W-:-:S04]  /*17a0*/  FFMA.FTZ R51, R58, R58, R51 ;  /* 0x0000003a3a337223 */ /* 0x000fc80000010033 */
[----:B------:R-:W-:Y:S01]  /*17b0*/  FFMA.FTZ R51, R49, R49, R51 ;  /* 0x0000003131337223 */ /* 0x000fe20000010033 */
[----:B------:R-:W-:Y:S04]  /*17c0*/  STL [R1+0x44], R58 ;  /* 0x0000443a01007387 */ /* 0x000fe80000100800 */
[----:B------:R-:W-:Y:S01]  /*17d0*/  STL [R1+0x40], R50 ;  /* 0x0000403201007387 */ /* 0x000fe20000100800 */
[----:B------:R-:W-:Y:S01]  /*17e0*/  ISETP.GT.U32.AND P0, PT, R53, 0x3f, PT ;  /* 0x0000003f3500780c */ /* 0x000fe20003f04070 */
[----:B------:R-:W-:Y:S02]  /*17f0*/  BSSY B0, `(.L_x_1476) ;  /* 0x00000d2000007945 */ /* 0x000fe40003800000 */
[----:B--2---:R0:W-:Y:S02]  /*1800*/  STS.64 [R52], R46 ;  /* 0x0000002e34007388 */ /* 0x0041e40000000a00 */
[----:B0-----:R-:W-:Y:S01]  /*1810*/  FADD.FTZ R47, R48, R58 ;  /* 0x0000003a302f7221 */ /* 0x001fe20000010000 */
[----:B------:R-:W-:-:S03]  /*1820*/  PRMT R46, R31, 0x7632, R46 ;  /* 0x000076321f2e7816 */ /* 0x000fc6000000002e */
[----:B------:R-:W-:Y:S02]  /*1830*/  FADD.FTZ R47, R47, R49 ;  /* 0x000000312f2f7221 */ /* 0x000fe40000010000 */
[----:B------:R-:W-:Y:S02]  /*1840*/  IMAD.U32 R46, R46, 0x10000, RZ ;  /* 0x000100002e2e7824 */ /* 0x000fe400078e00ff */
[----:B------:R-:W-:Y:S01]  /*1850*/  FADD.FTZ R49, R47, R50 ;  /* 0x000000322f317221 */ /* 0x000fe20000010000 */
[----:B------:R-:W-:Y:S01]  /*1860*/  FFMA.FTZ R47, R50, R50, R51 ;  /* 0x00000032322f7223 */ /* 0x000fe20000010033 */
[C---:B------:R-:W-:Y:S02]  /*1870*/  SHF.L.U32 R50, R33.reuse, 0x10, RZ ;  /* 0x0000001021327819 */ /* 0x040fe400000006ff */
[----:B------:R-:W-:Y:S01]  /*1880*/  PRMT R48, R33, 0x7632, R48 ;  /* 0x0000763221307816 */ /* 0x000fe20000000030 */
[----:B------:R-:W-:Y:S01]  /*1890*/  FADD.FTZ R49, R49, R46 ;  /* 0x0000002e31317221 */ /* 0x000fe20000010000 */
[----:B------:R-:W-:-:S02]  /*18a0*/  FFMA.FTZ R47, R46, R46, R47 ;  /* 0x0000002e2e2f7223 */ /* 0x000fc4000001002f */
[----:B------:R-:W-:Y:S01]  /*18b0*/  SHF.L.U32 R46, R48, 0x10, RZ ;  /* 0x00000010302e7819 */ /* 0x000fe200000006ff */
[----:B------:R-:W-:Y:S01]  /*18c0*/  FADD.FTZ R48, R49, R50 ;  /* 0x0000003231307221 */ /* 0x000fe20000010000 */
[----:B------:R-:W-:Y:S01]  /*18d0*/  FFMA.FTZ R47, R50, R50, R47 ;  /* 0x00000032322f7223 */ /* 0x000fe2000001002f */
[C---:B------:R-:W-:Y:S02]  /*18e0*/  SHF.L.U32 R49, R35.reuse, 0x10, RZ ;  /* 0x0000001023317819 */ /* 0x040fe400000006ff */
[----:B------:R-:W-:Y:S01]  /*18f0*/  FADD.FTZ R48, R48, R46 ;  /* 0x0000002e30307221 */ /* 0x000fe20000010000 */
[--C-:B------:R-:W-:Y:S01]  /*1900*/  FFMA.FTZ R46, R46, R46, R47.reuse ;  /* 0x0000002e2e2e7223 */ /* 0x100fe2000001002f */
[----:B------:R-:W-:Y:S02]  /*1910*/  PRMT R47, R35, 0x7632, R47 ;  /* 0x00007632232f7816 */ /* 0x000fe4000000002f */
[----:B------:R-:W-:Y:S01]  /*1920*/  FADD.FTZ R48, R48, R49 ;  /* 0x0000003130307221 */ /* 0x000fe20000010000 */
[----:B------:R-:W-:-:S02]  /*1930*/  FFMA.FTZ R46, R49, R49, R46 ;  /* 0x00000031312e7223 */ /* 0x000fc4000001002e */
[----:B------:R-:W-:Y:S01]  /*1940*/  IMAD.U32 R47, R47, 0x10000, RZ ;  /* 0x000100002f2f7824 */ /* 0x000fe200078e00ff */
[----:B------:R-:W-:Y:S03]  /*1950*/  STL [R1+0x2c], R50 ;  /* 0x00002c3201007387 */ /* 0x000fe60000100800 */
[----:B------:R-:W-:Y:S01]  /*1960*/  FADD.FTZ R48, R48, R47 ;  /* 0x0000002f30307221 */ /* 0x000fe20000010000 */
[----:B------:R0:W-:Y:S01]  /*1970*/  STL [R1+0x30], R49 ;  /* 0x0000303101007387 */ /* 0x0001e20000100800 */
[--C-:B------:R-:W-:Y:S01]  /*1980*/  FFMA.FTZ R47, R47, R47, R46.reuse ;  /* 0x0000002f2f2f7223 */ /* 0x100fe2000001002e */
[----:B------:R-:W-:-:S04]  /*1990*/  PRMT R46, R37, 0x7632, R46 ;  /* 0x00007632252e7816 */ /* 0x000fc8000000002e */
[----:B------:R-:W-:Y:S02]  /*19a0*/  SHF.L.U32 R46, R46, 0x10, RZ ;  /* 0x000000102e2e7819 */ /* 0x000fe400000006ff */
[----:B0-----:R-:W-:-:S05]  /*19b0*/  SHF.L.U32 R49, R37, 0x10, RZ ;  /* 0x0000001025317819 */ /* 0x001fca00000006ff */
[----:B------:R-:W-:Y:S01]  /*19c0*/  FADD.FTZ R48, R48, R49 ;  /* 0x0000003130307221 */ /* 0x000fe20000010000 */
[----:B------:R-:W-:Y:S01]  /*19d0*/  FFMA.FTZ R47, R49, R49, R47 ;  /* 0x00000031312f7223 */ /* 0x000fe2000001002f */
[----:B------:R0:W-:Y:S02]  /*19e0*/  STL [R1+0x3c], R49 ;  /* 0x00003c3101007387 */ /* 0x0001e40000100800 */
[----:B------:R-:W-:Y:S01]  /*19f0*/  FADD.FTZ R48, R48, R46 ;  /* 0x0000002e30307221 */ /* 0x000fe20000010000 */
[--C-:B------:R-:W-:Y:S01]  /*1a00*/  FFMA.FTZ R46, R46, R46, R47.reuse ;  /* 0x0000002e2e2e7223 */ /* 0x100fe2000001002f */
[C---:B------:R-:W-:Y:S02]  /*1a10*/  PRMT R47, R39.reuse, 0x7632, R47 ;  /* 0x00007632272f7816 */ /* 0x040fe4000000002f */
[----:B0-----:R-:W-:-:S03]  /*1a20*/  SHF.L.U32 R49, R39, 0x10, RZ ;  /* 0x0000001027317819 */ /* 0x001fc600000006ff */
[----:B------:R-:W-:Y:S02]  /*1a30*/  IMAD.U32 R47, R47, 0x10000, RZ ;  /* 0x000100002f2f7824 */ /* 0x000fe400078e00ff */
[----:B------:R0:W-:Y:S01]  /*1a40*/  STL [R1+0x38], R49 ;  /* 0x0000383101007387 */ /* 0x0001e20000100800 */
[----:B------:R-:W-:Y:S01]  /*1a50*/  FADD.FTZ R48, R48, R49 ;  /* 0x0000003130307221 */ /* 0x000fe20000010000 */
[----:B------:R-:W-:-:S03]  /*1a60*/  FFMA.FTZ R46, R49, R49, R46 ;  /* 0x00000031312e7223 */ /* 0x000fc6000001002e */
[----:B------:R-:W-:Y:S01]  /*1a70*/  FADD.FTZ R48, R48, R47 ;  /* 0x0000002f30307221 */ /* 0x000fe20000010000 */
[----:B0-----:R-:W-:Y:S01]  /*1a80*/  SHF.L.U32 R49, R41, 0x10, RZ ;  /* 0x0000001029317819 */ /* 0x001fe200000006ff */
[--C-:B------:R-:W-:Y:S01]  /*1a90*/  FFMA.FTZ R47, R47, R47, R46.reuse ;  /* 0x0000002f2f2f7223 */ /* 0x100fe2000001002e */
[----:B------:R-:W-:-:S03]  /*1aa0*/  PRMT R46, R41, 0x7632, R46 ;  /* 0x00007632292e7816 */ /* 0x000fc6000000002e */
[----:B------:R-:W-:Y:S01]  /*1ab0*/  STL [R1+0x34], R49 ;  /* 0x0000343101007387 */ /* 0x000fe20000100800 */
[----:B------:R-:W-:Y:S01]  /*1ac0*/  SHF.L.U32 R46, R46, 0x10, RZ ;  /* 0x000000102e2e7819 */ /* 0x000fe200000006ff */
[----:B------:R-:W-:Y:S01]  /*1ad0*/  FFMA.FTZ R47, R49, R49, R47 ;  /* 0x00000031312f7223 */ /* 0x000fe2000001002f */
[----:B------:R-:W-:-:S03]  /*1ae0*/  FADD.FTZ R48, R48, R49 ;  /* 0x0000003130307221 */ /* 0x000fc60000010000 */
        /* <DEDUP_REMOVED lines=8> */
[----:B------:R-:W-:Y:S01]  /*1b70*/  MOV R51, 0x400 ;  /* 0x0000040000337802 */ /* 0x000fe20000000f00 */
[----:B------:R-:W-:Y:S02]  /*1b80*/  IMAD.SHL.U32 R59, R53, 0x8, RZ ;  /* 0x00000008353b7824 */ /* 0x000fe400078e00ff */
[----:B------:R-:W-:-:S03]  /*1b90*/  IMAD R50, R50, 0x1e, RZ ;  /* 0x0000001e32327824 */ /* 0x000fc600078e02ff */
[----:B------:R-:W-:Y:S01]  /*1ba0*/  LOP3.LUT R59, R59, 0x8, RZ, 0xc0, !PT ;  /* 0x000000083b3b7812 */ /* 0x000fe200078ec0ff */
[C---:B------:R-:W-:Y:S01]  /*1bb0*/  VIADD R53, R50.reuse, 0x16 ;  /* 0x0000001632357836 */ /* 0x040fe20000000000 */
[----:B------:R-:W-:Y:S02]  /*1bc0*/  IADD3 R47, R50, 0x2, RZ ;  /* 0x00000002322f7810 */ /* 0x000fe40007ffe0ff */
[----:B------:R-:W-:Y:S02]  /*1bd0*/  SHF.R.U32.HI R48, RZ, 0x2, R50 ;  /* 0x00000002ff307819 */ /* 0x000fe40000011632 */
        /* <DEDUP_REMOVED lines=131> */
[----:B------:R-:W0:Y:S01]  /*2410*/  LDS.64 R46, [R46] ;  /* 0x000000002e2e7984 */ /* 0x000e220000000a00 */
[----:B------:R-:W-:Y:S02]  /*2420*/  IMAD.IADD R50, R59, 0x1, R50 ;  /* 0x000000013b327824 */ /* 0x000fe400078e0232 */
        /* <DEDUP_REMOVED lines=14> */
.L_x_1477:
[----:B------:R-:W-:Y:S05]  /*2510*/  BSYNC B0 ;  /* 0x0000000000007941 */ /* 0x000fea0003800000 */
.L_x_1476:
        /* <DEDUP_REMOVED lines=22> */
.L_x_1479:
[----:B------:R-:W-:Y:S05]  /*2680*/  BSYNC B0 ;  /* 0x0000000000007941 */ /* 0x000fea0003800000 */
.L_x_1478:
[----:B------:R-:W-:Y:S06]  /*2690*/  BAR.SYNC.DEFER_BLOCKING 0x0 ;  /* 0x0000000000007b1d */ /* 0x000fec0000010000 */
[----:B------:R-:W-:Y:S05]  /*26a0*/  @P2 BRA `(.L_x_1480) ;  /* 0x00000000003c2947 */ /* 0x000fea0003800000 */
[----:B0-----:R-:W0:Y:S01]  /*26b0*/  LDC.64 R46, c[0x0][0x250] ;  /* 0x00009400ff2e7b82 */ /* 0x001e220000000a00 */
[----:B------:R-:W-:Y:S01]  /*26c0*/  IMAD.MOV.U32 R48, RZ, RZ, 0x7fffffe1 ;  /* 0x7fffffe1ff307424 */ /* 0x000fe200078e00ff */
[----:B------:R-:W-:-:S04]  /*26d0*/  ISETP.NE.AND P1, PT, R53, RZ, PT ;  /* 0x000000ff3500720c */ /* 0x000fc80003f25270 */
[----:B------:R-:W-:Y:S01]  /*26e0*/  SEL R48, R48, 0x1, !P1 ;  /* 0x0000000130307807 */ /* 0x000fe20004800000 */
[----:B0-----:R-:W-:Y:S01]  /*26f0*/  IMAD.WIDE.U32 R46, R52, 0x4, R46 ;  /* 0x00000004342e7825 */ /* 0x001fe200078e002e */
[----:B------:R-:W-:Y:S06]  /*2700*/  MEMBAR.ALL.GPU ;  /* 0x0000000000007992 */ /* 0x000fec000000a000 */
[----:B------:R-:W-:-:S00]  /*2710*/  ERRBAR ;  /* 0x00000000000079ab */ /* 0x000fc00000000000 */
[----:B------:R-:W-:Y:S06]  /*2720*/  CGAERRBAR ;  /* 0x00000000000075ab */ /* 0x000fec0000000000 */
[----:B------:R0:W5:Y:S02]  /*2730*/  ATOM.E.ADD.STRONG.GPU PT, R48, desc[UR6][R46.64], R48 ;  /* 0x000000302e30798a */ /* 0x00016400081ee1c6 */
.L_x_1481:
[----:B------:R-:W2:Y:S04]  /*2740*/  LD.E.STRONG.GPU R49, desc[UR6][R46.64] ;  /* 0x000000062e317980 */ /* 0x000ea8000c10f900 */
[----:B--2---:R-:W-:Y:S01]  /*2750*/  CCTL.IVALL ;  /* 0x00000000ff00798f */ /* 0x004fe20002000000 */
[----:B------:R-:W-:Y:S05]  /*2760*/  YIELD ;  /* 0x0000000000007946 */ /* 0x000fea0003800000 */
[----:B-----5:R-:W-:-:S04]  /*2770*/  LOP3.LUT R49, R49, R48, RZ, 0x3c, !PT ;  /* 0x0000003031317212 */ /* 0x020fc800078e3cff */
[----:B------:R-:W-:-:S13]  /*2780*/  ISETP.GT.AND P1, PT, R49, -0x1, PT ;  /* 0xffffffff3100780c */ /* 0x000fda0003f24270 */
[----:B------:R-:W-:Y:S05]  /*2790*/  @P1 BRA `(.L_x_1481) ;  /* 0xfffffffc00e81947 */ /* 0x000fea000383ffff */
.L_x_1480:
[----:B------:R-:W-:Y:S05]  /*27a0*/  WARPSYNC.ALL ;  /* 0x0000000000007948 */ /* 0x000fea0003800000 */
[----:B------:R-:W-:Y:S01]  /*27b0*/  BAR.SYNC.DEFER_BLOCKING 0x0 ;  /* 0x0000000000007b1d */ /* 0x000fe20000010000 */
[----:B0-----:R-:W-:Y:S01]  /*27c0*/  HFMA2.MMA R48, -RZ, RZ, 0, 0 ;  /* 0x00000000ff307435 */ /* 0x001fe200000001ff */
[----:B------:R-:W-:-:S04]  /*27d0*/  MOV R47, RZ ;  /* 0x000000ff002f7202 */ /* 0x000fc80000000f00 */
[----:B------:R-:W-:Y:S04]  /*27e0*/  BSSY B0, `(.L_x_1482) ;  /* 0x0000020000007945 */ /* 0x000fe80003800000 */
[----:B------:R-:W-:Y:S05]  /*27f0*/  @P0 BRA `(.L_x_1483) ;  /* 0x0000000000780947 */ /* 0x000fea0003800000 */
[----:B------:R-:W0:Y:S01]  /*2800*/  S2R R49, SR_TID.X ;  /* 0x0000000000317919 */ /* 0x000e220000002100 */
[----:B------:R-:W1:Y:S01]  /*2810*/  LDC R46, c[0x0][0x10] ;  /* 0x00000400ff2e7b82 */ /* 0x000e620000000800 */
[----:B------:R-:W1:Y:S07]  /*2820*/  S2R R50, SR_CTAID.Y ;  /* 0x0000000000327919 */ /* 0x000e6e0000002600 */
[----:B------:R-:W2:Y:S01]  /*2830*/  LDC.64 R58, c[0x0][0x248] ;  /* 0x00009200ff3a7b82 */ /* 0x000ea20000000a00 */
[----:B0-----:R-:W-:-:S04]  /*2840*/  SHF.L.U32 R47, R49, 0x2, RZ ;  /* 0x00000002312f7819 */ /* 0x001fc800000006ff */
[----:B------:R-:W-:Y:S01]  /*2850*/  LOP3.LUT R47, R47, 0x7fffffe0, RZ, 0xc0, !PT ;  /* 0x7fffffe02f2f7812 */ /* 0x000fe200078ec0ff */
[----:B-1----:R-:W-:-:S04]  /*2860*/  IMAD R46, R46, UR4, R50 ;  /* 0x000000042e2e7c24 */ /* 0x002fc8000f8e0232 */
[----:B------:R-:W-:Y:S01]  /*2870*/  IMAD R46, R46, 0x400, R47 ;  /* 0x000004002e2e7824 */ /* 0x000fe200078e022f */
[----:B------:R-:W-:-:S04]  /*2880*/  LOP3.LUT R47, R49, 0x7, RZ, 0xc0, !PT ;  /* 0x00000007312f7812 */ /* 0x000fc800078ec0ff */
[----:B------:R-:W-:-:S04]  /*2890*/  IADD3 R46, R46, R47, RZ ;  /* 0x0000002f2e2e7210 */ /* 0x000fc80007ffe0ff */
[----:B------:R-:W-:-:S04]  /*28a0*/  SHF.L.U32 R50, R46, 0x1, RZ ;  /* 0x000000012e327819 */ /* 0x000fc800000006ff */
[C---:B------:R-:W-:Y:S01]  /*28b0*/  IADD3 R48, R50.reuse, 0x10, RZ ;  /* 0x0000001032307810 */ /* 0x040fe20007ffe0ff */
[C---:B--2---:R-:W-:Y:S01]  /*28c0*/  IMAD.WIDE.U32 R46, R50.reuse, 0x4, R58 ;  /* 0x00000004322e7825 */ /* 0x044fe200078e003a */
        /* <DEDUP_REMOVED lines=17> */
.L_x_1483:
[----:B------:R-:W-:Y:S05]  /*29e0*/  BSYNC B0 ;  /* 0x0000000000007941 */ /* 0x000fea0003800000 */
.L_x_1482:
[----:B------:R0:W-:Y:S04]  /*29f0*/  STL [R1+0x144], R0 ;  /* 0x0001440001007387 */ /* 0x0001e80000100800 */
[----:B------:R-:W1:Y:S04]  /*2a00*/  SHFL.BFLY PT, R49, R48, 0x4, 0x1f ;  /* 0x0c801f0030317f89 */ /* 0x000e6800000e0000 */
[----:B------:R-:W2:Y:S01]  /*2a10*/  SHFL.BFLY PT, R46, R47, 0x4, 0x1f ;  /* 0x0c801f002f2e7f89 */ /* 0x000ea200000e0000 */
[----:B------:R-:W-:Y:S01]  /*2a20*/  PRMT R59, R18, 0x7632, R59 ;  /* 0x00007632123b7816 */ /* 0x000fe2000000003b */
[----:B------:R-:W-:Y:S01]  /*2a30*/  ULDC.64 UR8, c[0x0][0x240] ;  /* 0x0000900000087ab9 */ /* 0x000fe20000000a00 */
[----:B0-----:R-:W0:Y:S01]  /*2a40*/  S2R R0, SR_TID.X ;  /* 0x0000000000007919 */ /* 0x001e220000002100 */
[----:B-1----:R-:W-:Y:S01]  /*2a50*/  FADD.FTZ R48, R49, R48 ;  /* 0x0000003031307221 */ /* 0x002fe20000010000 */
[----:B--2---:R-:W-:-:S04]  /*2a60*/  FADD.FTZ R46, R46, R47 ;  /* 0x0000002f2e2e7221 */ /* 0x004fc80000010000 */
[----:B------:R-:W1:Y:S04]  /*2a70*/  SHFL.BFLY PT, R49, R48, 0x2, 0x1f ;  /* 0x0c401f0030317f89 */ /* 0x000e6800000e0000 */
[----:B------:R-:W2:Y:S01]  /*2a80*/  SHFL.BFLY PT, R47, R46, 0x2, 0x1f ;  /* 0x0c401f002e2f7f89 */ /* 0x000ea200000e0000 */
[----:B0-----:R-:W-:-:S03]  /*2a90*/  LOP3.LUT P0, RZ, R0, 0xffffff07, RZ, 0xc0, !PT ;  /* 0xffffff0700ff7812 */ /* 0x001fc6000780c0ff */
[----:B------:R0:W5:Y:S01]  /*2aa0*/  LDL.LU R0, [R1+0x144] ;  /* 0x0001440001007983 */ /* 0x0001620000300800 */
[----:B-1----:R-:W-:Y:S01]  /*2ab0*/  FADD.FTZ R48, R48, R49 ;  /* 0x0000003130307221 */ /* 0x002fe20000010000 */
[----:B--2---:R-:W-:-:S04]  /*2ac0*/  FADD.FTZ R47, R46, R47 ;  /* 0x0000002f2e2f7221 */ /* 0x004fc80000010000 */
[----:B------:R-:W1:Y:S04]  /*2ad0*/  SHFL.BFLY PT, R46, R48, 0x1, 0x1f ;  /* 0x0c201f00302e7f89 */ /* 0x000e6800000e0000 */
[----:B------:R-:W2:Y:S01]  /*2ae0*/  SHFL.BFLY PT, R49, R47, 0x1, 0x1f ;  /* 0x0c201f002f317f89 */ /* 0x000ea200000e0000 */
[----:B------:R-:W-:Y:S01]  /*2af0*/  PRMT R27, R23, 0x7632, R27 ;  /* 0x00007632171b7816 */ /* 0x000fe2000000001b */
[----:B------:R-:W3:Y:S01]  /*2b00*/  S2R R18, SR_CTAID.X ;  /* 0x0000000000127919 */ /* 0x000ee20000002500 */
[----:B------:R-:W4:Y:S01]  /*2b10*/  S2R R23, SR_TID.X ;  /* 0x0000000000177919 */ /* 0x000f220000002100 */
[----:B-1----:R-:W-:Y:S02]  /*2b20*/  FADD.FTZ R46, R48, R46 ;  /* 0x0000002e302e7221 */ /* 0x002fe40000010000 */
[----:B------:R-:W1:Y:S02]  /*2b30*/  S2R R48, SR_TID.X ;  /* 0x0000000000307919 */ /* 0x000e640000002100 */
[----:B------:R-:W-:Y:S01]  /*2b40*/  @!P0 FMUL.FTZ R46, R46, 3.2552085031056776643e-05 ;  /* 0x380888892e2e8820 */ /* 0x000fe20000410000 */
[----:B--2---:R-:W-:-:S03]  /*2b50*/  FADD.FTZ R49, R47, R49 ;  /* 0x000000312f317221 */ /* 0x004fc60000010000 */
[----:B------:R-:W-:-:S04]  /*2b60*/  @!P0 FMUL.FTZ R47, R46, R46 ;  /* 0x0000002e2e2f8220 */ /* 0x000fc80000410000 */
[----:B------:R-:W-:-:S05]  /*2b70*/  @!P0 FFMA.FTZ R47, R49, 3.2552085031056776643e-05, -R47 ;  /* 0x38088889312f8823 */ /* 0x000fca000001082f */
[----:B------:R-:W-:Y:S02]  /*2b80*/  @!P0 FMNMX.FTZ R47, RZ, R47, !PT ;  /* 0x0000002fff2f8209 */ /* 0x000fe40007810000 */
[----:B------:R-:W-:Y:S02]  /*2b90*/  ISETP.EQ.U32.AND P1, PT, RZ, UR8, PT ;  /* 0x00000008ff007c0c */ /* 0x000fe4000bf22070 */
[----:B------:R-:W-:Y:S02]  /*2ba0*/  PRMT R26, R22, 0x7632, R26 ;  /* 0x00007632161a7816 */ /* 0x000fe4000000001a */
[----:B-1----:R-:W-:-:S05]  /*2bb0*/  @!P0 LOP3.LUT R48, R48, 0xfffffff8, RZ, 0xc0, !PT ;  /* 0xfffffff830308812 */ /* 0x002fca00078ec0ff */
[----:B------:R1:W-:Y:S01]  /*2bc0*/  @!P0 STS.64 [R48+UR5], R46 ;  /* 0x0000002e30008988 */ /* 0x0003e20008000a05 */
[----:B---3--:R-:W-:-:S04]  /*2bd0*/  LOP3.LUT P0, RZ, R18, 0x1f, RZ, 0xc0, !PT ;  /* 0x0000001f12ff7812 */ /* 0x008fc8000780c0ff */
[----:B----4-:R-:W-:Y:S02]  /*2be0*/  ISETP.GT.U32.OR P0, PT, R23, 0x1f, P0 ;  /* 0x0000001f1700780c */ /* 0x010fe40000704470 */
[----:B------:R-:W-:Y:S02]  /*2bf0*/  PRMT R28, R24, 0x7632, R28 ;  /* 0x00007632181c7816 */ /* 0x000fe4000000001c */
[----:B------:R-:W-:Y:S02]  /*2c00*/  PRMT R29, R25, 0x7632, R29 ;  /* 0x00007632191d7816 */ /* 0x000fe4000000001d */
[----:B------:R-:W-:Y:S02]  /*2c10*/  ISETP.EQ.OR.EX P0, PT, RZ, UR9, P0, P1 ;  /* 0x00000009ff007c0c */ /* 0x000fe40008702710 */
        /* <DEDUP_REMOVED lines=8> */
[----:B------:R-:W-:Y:S01]  /*2ca0*/  BSSY B0, `(.L_x_1484) ;  /* 0x0000023000007945 */ /* 0x000fe20003800000 */
        /* <DEDUP_REMOVED lines=15> */
[----:B-1----:R-:W-:Y:S02]  /*2da0*/  PRMT R46, R38, 0x7632, R46 ;  /* 0x00007632262e7816 */ /* 0x002fe4000000002e */
[----:B------:R-:W-:Y:S02]  /*2db0*/  PRMT R47, R39, 0x7632, R47 ;  /* 0x00007632272f7816 */ /* 0x000fe4000000002f */
[----:B------:R-:W-:Y:S02]  /*2dc0*/  PRMT R48, R40, 0x7632, R48 ;  /* 0x0000763228307816 */ /* 0x000fe40000000030 */
[----:B------:R-:W-:-:S02]  /*2dd0*/  PRMT R49, R41, 0x7632, R49 ;  /* 0x0000763229317816 */ /* 0x000fc40000000031 */
[----:B-----5:R-:W-:Y:S02]  /*2de0*/  PRMT R58, R42, 0x7632, R58 ;  /* 0x000076322a3a7816 */ /* 0x020fe4000000003a */
[----:B------:R-:W-:Y:S02]  /*2df0*/  PRMT R52, R43, 0x7632, R52 ;  /* 0x000076322b347816 */ /* 0x000fe40000000034 */
[----:B------:R-:W-:Y:S02]  /*2e00*/  PRMT R53, R44, 0x7632, R53 ;  /* 0x000076322c357816 */ /* 0x000fe40000000035 */
[----:B------:R-:W-:Y:S01]  /*2e10*/  PRMT R50, R45, 0x7632, R50 ;  /* 0x000076322d327816 */ /* 0x000fe20000000032 */
[----:B------:R-:W-:Y:S06]  /*2e20*/  BAR.SYNC.DEFER_BLOCKING 0x0 ;  /* 0x0000000000007b1d */ /* 0x000fec0000010000 */
[----:B0-----:R-:W-:Y:S05]  /*2e30*/  @P0 BRA `(.L_x_1485) ;  /* 0x0000000000240947 */ /* 0x001fea0003800000 */
        /* <DEDUP_REMOVED lines=9> */
.L_x_1485:
[----:B------:R-:W-:Y:S05]  /*2ed0*/  BSYNC B0 ;  /* 0x0000000000007941 */ /* 0x000fea0003800000 */
.L_x_1484:
[----:B------:R-:W2:Y:S01]  /*2ee0*/  LDL.LU R24, [R1+0x18] ;  /* 0x0000180001187983 */ /* 0x000ea20000300800 */
[----:B------:R-:W-:Y:S01]  /*2ef0*/  ULDC.64 UR10, c[0x0][0x210] ;  /* 0x00008400000a7ab9 */ /* 0x000fe20000000a00 */
[----:B------:R-:W-:Y:S02]  /*2f00*/  ULDC UR8, c[0x0][0x230] ;  /* 0x00008c0000087ab9 */ /* 0x000fe40000000800 */
[----:B0-----:R-:W3:Y:S04]  /*2f10*/  LDL R23, [R1+0x140] ;  /* 0x0001400001177983 */ /* 0x001ee80000100800 */
[----:B------:R-:W4:Y:S01]  /*2f20*/  LDL R22, [R1+0x13c] ;  /* 0x00013c0001167983 */ /* 0x000f220000100800 */
[----:B------:R-:W-:Y:S01]  /*2f30*/  LEA R18, P0, R4, UR10, 0x1 ;  /* 0x0000000a04127c11 */ /* 0x000fe2000f8008ff */
[----:B------:R-:W-:Y:S01]  /*2f40*/  IMAD.U32 R44, R44, 0x10000, RZ ;  /* 0x000100002c2c7824 */ /* 0x000fe200078e00ff */
[----:B------:R-:W-:Y:S01]  /*2f50*/  SHF.L.U32 R59, R59, 0x10, RZ ;  /* 0x000000103b3b7819 */ /* 0x000fe200000006ff */
[----:B------:R0:W-:Y:S01]  /*2f60*/  STL [R1+0x144], R3 ;  /* 0x0001440301007387 */ /* 0x0001e20000100800 */
[----:B------:R-:W-:-:S02]  /*2f70*/  SHF.L.U32 R42, R42, 0x10, RZ ;  /* 0x000000102a2a7819 */ /* 0x000fc400000006ff */
[----:B------:R-:W-:Y:S02]  /*2f80*/  SHF.L.U32 R58, R58, 0x10, RZ ;  /* 0x000000103a3a7819 */ /* 0x000fe400000006ff */
[----:B------:R-:W-:Y:S02]  /*2f90*/  SHF.L.U32 R53, R53, 0x10, RZ ;  /* 0x0000001035357819 */ /* 0x000fe400000006ff */
[----:B------:R-:W-:Y:S02]  /*2fa0*/  SHF.L.U32 R51, R51, 0x10, RZ ;  /* 0x0000001033337819 */ /* 0x000fe400000006ff */
[----:B------:R-:W-:Y:S01]  /*2fb0*/  SHF.L.U32 R45, R45, 0x10, RZ ;  /* 0x000000102d2d7819 */ /* 0x000fe200000006ff */
[----:B0-----:R-:W-:-:S05]  /*2fc0*/  IMAD.U32 R3, R43, 0x10000, RZ ;  /* 0x000100002b037824 */ /* 0x001fca00078e00ff */
[----:B------:R-:W-:Y:S04]  /*2fd0*/  STL [R1+0x1c], R3 ;  /* 0x00001c0301007387 */ /* 0x000fe80000100800 */
[----:B------:R-:W-:Y:S04]  /*2fe0*/  STL [R1+0x18], R45 ;  /* 0x0000182d01007387 */ /* 0x000fe80000100800 */
[----:B------:R-:W5:Y:S01]  /*2ff0*/  LDL.LU R43, [R1+0xc] ;  /* 0x00000c00012b7983 */ /* 0x000f620000300800 */
[----:B--2---:R-:W-:Y:S02]  /*3000*/  LEA.HI.X R19, R4, UR11, R24, 0x1, P0 ;  /* 0x0000000b04137c11 */ /* 0x004fe400080f0c18 */
[----:B------:R-:W-:Y:S01]  /*3010*/  SHF.L.U32 R4, R52, 0x10, RZ ;  /* 0x0000001034047819 */ /* 0x000fe200000006ff */
[----:B---3--:R-:W0:Y:S04]  /*3020*/  LDS.64 R24, [R23+UR5] ;  /* 0x0000000517187984 */ /* 0x008e280008000a00 */
[----:B----4-:R-:W1:Y:S01]  /*3030*/  LDS.64 R22, [R22+UR5] ;  /* 0x0000000516167984 */ /* 0x010e620008000a00 */
[----:B0-----:R-:W-:Y:S01]  /*3040*/  FADD.FTZ R25, R25, UR8 ;  /* 0x0000000819197e21 */ /* 0x001fe20008010000 */
[----:B------:R-:W-:Y:S01]  /*3050*/  FADD.FTZ R0, R0, -R24 ;  /* 0x8000001800007221 */ /* 0x000fe20000010000 */
[----:B------:R-:W-:Y:S01]  /*3060*/  FADD.FTZ R59, -R24, R59 ;  /* 0x0000003b183b7221 */ /* 0x000fe20000010100 */
[----:B-1----:R-:W-:-:S03]  /*3070*/  FADD.FTZ R51, -R22, R51 ;  /* 0x0000003316337221 */ /* 0x002fc60000010100 */
[----:B------:R-:W0:Y:S02]  /*3080*/  MUFU.RSQ R25, R25 ;  /* 0x0000001900197308 */ /* 0x000e240000001400 */
        /* <DEDUP_REMOVED lines=8> */
[----:B0-----:R-:W-:Y:S01]  /*3110*/  FADD.FTZ R0, R23, UR8 ;  /* 0x0000000817007e21 */ /* 0x001fe20008010000 */
[----:B------:R-:W-:Y:S01]  /*3120*/  FADD.FTZ R23, R2, -R22 ;  /* 0x8000001602177221 */ /* 0x000fe20000010000 */
[----:B------:R-:W-:Y:S01]  /*3130*/  SHF.L.U32 R2, R50, 0x10, RZ ;  /* 0x0000001032027819 */ /* 0x000fe200000006ff */
[--C-:B------:R-:W-:Y:S01]  /*3140*/  FADD.FTZ R57, R57, -R24.reuse ;  /* 0x8000001839397221 */ /* 0x100fe20000010000 */
[--C-:B------:R-:W-:Y:S01]  /*3150*/  FADD.FTZ R56, R56, -R24.reuse ;  /* 0x8000001838387221 */ /* 0x100fe20000010000 */
[--C-:B------:R-:W-:Y:S01]  /*3160*/  FADD.FTZ R55, R55, -R24.reuse ;  /* 0x8000001837377221 */ /* 0x100fe20000010000 */
[----:B------:R-:W0:Y:S01]  /*3170*/  MUFU.RSQ R0, R0 ;  /* 0x0000000000007308 */ /* 0x000e220000001400 */
[--C-:B------:R-:W-:Y:S01]  /*3180*/  FADD.FTZ R54, R54, -R24.reuse ;  /* 0x8000001836367221 */ /* 0x100fe20000010000 */
[--C-:B-----5:R-:W-:Y:S01]  /*3190*/  FADD.FTZ R43, R43, -R24.reuse ;  /* 0x800000182b2b7221 */ /* 0x120fe20000010000 */
[----:B------:R-:W-:Y:S01]  /*31a0*/  FADD.FTZ R61, R61, -R24 ;  /* 0x800000183d3d7221 */ /* 0x000fe20000010000 */
[----:B------:R-:W-:Y:S01]  /*31b0*/  IMAD.U32 R16, R16, 0x10000, RZ ;  /* 0x0001000010107824 */ /* 0x000fe200078e00ff */
[----:B------:R-:W-:-:S02]  /*31c0*/  SHF.L.U32 R14, R14, 0x10, RZ ;  /* 0x000000100e0e7819 */ /* 0x000fc400000006ff */
[----:B------:R-:W-:Y:S02]  /*31d0*/  SHF.L.U32 R12, R12, 0x10, RZ ;  /* 0x000000100c0c7819 */ /* 0x000fe400000006ff */
[----:B------:R-:W-:Y:S01]  /*31e0*/  SHF.L.U32 R10, R10, 0x10, RZ ;  /* 0x000000100a0a7819 */ /* 0x000fe200000006ff */
[----:B------:R-:W-:Y:S01]  /*31f0*/  IMAD.U32 R20, R20, 0x10000, RZ ;  /* 0x0001000014147824 */ /* 0x000fe200078e00ff */
[----:B------:R-:W-:Y:S02]  /*3200*/  SHF.L.U32 R26, R26, 0x10, RZ ;  /* 0x000000101a1a7819 */ /* 0x000fe400000006ff */
[----:B------:R-:W-:Y:S02]  /*3210*/  SHF.L.U32 R28, R28, 0x10, RZ ;  /* 0x000000101c1c7819 */ /* 0x000fe400000006ff */
[----:B------:R-:W-:Y:S01]  /*3220*/  SHF.L.U32 R30, R30, 0x10, RZ ;  /* 0x000000101e1e7819 */ /* 0x000fe200000006ff */
[----:B------:R-:W-:Y:S02]  /*3230*/  IMAD.U32 R32, R32, 0x10000, RZ ;  /* 0x0001000020207824 */ /* 0x000fe400078e00ff */
[----:B0-----:R-:W-:Y:S01]  /*3240*/  FMUL.FTZ R23, R23, R0 ;  /* 0x0000000017177220 */ /* 0x001fe20000410000 */
[----:B------:R-:W-:Y:S01]  /*3250*/  FMUL.FTZ R51, R0, R51 ;  /* 0x0000003300337220 */ /* 0x000fe20000410000 */
[----:B------:R-:W-:-:S02]  /*3260*/  SHF.L.U32 R34, R34, 0x10, RZ ;  /* 0x0000001022227819 */ /* 0x000fc400000006ff */
[----:B------:R-:W-:Y:S01]  /*3270*/  SHF.L.U32 R36, R36, 0x10, RZ ;  /* 0x0000001024247819 */ /* 0x000fe200000006ff */
[----:B------:R-:W-:Y:S01]  /*3280*/  FFMA.FTZ R23, R23, R3, R45 ;  /* 0x0000000317177223 */ /* 0x000fe2000001002d */
[----:B------:R-:W-:Y:S01]  /*3290*/  SHF.L.U32 R38, R38, 0x10, RZ ;  /* 0x0000001026267819 */ /* 0x000fe200000006ff */
[----:B------:R-:W2:Y:S01]  /*32a0*/  LDL.LU R45, [R1+0x48] ;  /* 0x00004800012d7983 */ /* 0x000ea20000300800 */
[----:B------:R-:W-:Y:S01]  /*32b0*/  FFMA.FTZ R51, R51, R4, R2 ;  /* 0x0000000433337223 */ /* 0x000fe20000010002 */
[----:B------:R-:W-:Y:S01]  /*32c0*/  IMAD.U32 R40, R40, 0x10000, RZ ;  /* 0x0001000028287824 */ /* 0x000fe200078e00ff */
[----:B------:R-:W-:Y:S01]  /*32d0*/  SHF.L.U32 R46, R46, 0x10, RZ ;  /* 0x000000102e2e7819 */ /* 0x000fe200000006ff */
[----:B------:R-:W3:Y:S01]  /*32e0*/  LDL.LU R50, [R1+0x4c] ;  /* 0x00004c0001327983 */ /* 0x000ee20000300800 */
[----:B------:R-:W-:Y:S01]  /*32f0*/  SHF.L.U32 R48, R48, 0x10, RZ ;  /* 0x0000001030307819 */ /* 0x000fe200000006ff */
[----:B------:R-:W-:Y:S01]  /*3300*/  IMAD.U32 R15, R15, 0x10000, RZ ;  /* 0x000100000f0f7824 */ /* 0x000fe200078e00ff */
[----:B------:R-:W-:Y:S01]  /*3310*/  SHF.L.U32 R29, R29, 0x10, RZ ;  /* 0x000000101d1d7819 */ /* 0x000fe200000006ff */
[----:B------:R-:W4:Y:S01]  /*3320*/  LDL.LU R52, [R1+0x8] ;  /* 0x0000080001347983 */ /* 0x000f220000300800 */
[----:B------:R-:W-:-:S02]  /*3330*/  SHF.L.U32 R17, R17, 0x10, RZ ;  /* 0x0000001011117819 */ /* 0x000fc400000006ff */
[----:B------:R-:W-:Y:S01]  /*3340*/  SHF.L.U32 R13, R13, 0x10, RZ ;  /* 0x000000100d0d7819 */ /* 0x000fe200000006ff */
[----:B------:R-:W5:Y:S01]  /*3350*/  LDL.LU R59, [R1] ;  /* 0x00000000013b7983 */ /* 0x000f620000300800 */
[----:B------:R-:W-:Y:S02]  /*3360*/  SHF.L.U32 R11, R11, 0x10, RZ ;  /* 0x000000100b0b7819 */ /* 0x000fe400000006ff */
[----:B------:R-:W-:Y:S01]  /*3370*/  SHF.L.U32 R21, R21, 0x10, RZ ;  /* 0x0000001015157819 */ /* 0x000fe200000006ff */
[----:B------:R-:W4:Y:S01]  /*3380*/  LDL.LU R3, [R1+0x4] ;  /* 0x0000040001037983 */ /* 0x000f220000300800 */
[----:B------:R-:W-:Y:S01]  /*3390*/  F2FP.BF16.F32.PACK_AB R23, R51, R23 ;  /* 0x000000173317723e */ /* 0x000fe200000010ff */
[----:B------:R-:W-:Y:S01]  /*33a0*/  IMAD.U32 R27, R27, 0x10000, RZ ;  /* 0x000100001b1b7824 */ /* 0x000fe200078e00ff */
[----:B------:R-:W-:Y:S01]  /*33b0*/  SHF.L.U32 R31, R31, 0x10, RZ ;  /* 0x000000101f1f7819 */ /* 0x000fe200000006ff */
[----:B------:R0:W-:Y:S01]  /*33c0*/  STL [R1+0x180], R4 ;  /* 0x0001800401007387 */ /* 0x0001e20000100800 */
[----:B------:R-:W-:-:S03]  /*33d0*/  ULDC.64 UR8, c[0x0][0x238] ;  /* 0x00008e0000087ab9 */ /* 0x000fc60000000a00 */
[----:B0-----:R-:W4:Y:S04]  /*33e0*/  LDL.LU R4, [R1+0x50] ;  /* 0x0000500001047983 */ /* 0x001f280000300800 */
[----:B------:R0:W-:Y:S04]  /*33f0*/  STL [R1+0x17c], R2 ;  /* 0x00017c0201007387 */ /* 0x0001e80000100800 */
[----:B0-----:R-:W4:Y:S04]  /*3400*/  LDL.LU R2, [R1+0x58] ;  /* 0x0000580001027983 */ /* 0x001f280000300800 */
[----:B------:R-:W4:Y:S04]  /*3410*/  LDL.LU R51, [R1+0x54] ;  /* 0x0000540001337983 */ /* 0x000f280000300800 */
[----:B------:R0:W-:Y:S01]  /*3420*/  STG.E.U16 desc[UR6][R18.64+0x4], R23 ;  /* 0x0000041712007986 */ /* 0x0001e2000c101506 */
[C---:B------:R-:W-:Y:S01]  /*3430*/  FMUL.FTZ R57, R25.reuse, R57 ;  /* 0x0000003919397220 */ /* 0x040fe20000410000 */
[C---:B------:R-:W-:Y:S01]  /*3440*/  FMUL.FTZ R56, R25.reuse, R56 ;  /* 0x0000003819387220 */ /* 0x040fe20000410000 */
[----:B------:R-:W-:Y:S01]  /*3450*/  FMUL.FTZ R55, R25, R55 ;  /* 0x0000003719377220 */ /* 0x000fe20000410000 */
[----:B0-----:R-:W-:-:S05]  /*3460*/  PRMT R23, R23, 0x7632, R23 ;  /* 0x0000763217177816 */ /* 0x001fca0000000017 */
[----:B------:R4:W-:Y:S01]  /*3470*/  STG.E.U16 desc[UR6][R18.64+0x6], R23 ;  /* 0x0000061712007986 */ /* 0x0009e2000c101506 */
[C---:B------:R-:W-:Y:S01]  /*3480*/  FMUL.FTZ R54, R25.reuse, R54 ;  /* 0x0000003619367220 */ /* 0x040fe20000410000 */
[C---:B------:R-:W-:Y:S01]  /*3490*/  FMUL.FTZ R43, R25.reuse, R43 ;  /* 0x0000002b192b7220 */ /* 0x040fe20000410000 */
[C---:B------:R-:W-:Y:S01]  /*34a0*/  FMUL.FTZ R61, R25.reuse, R61 ;  /* 0x0000003d193d7220 */ /* 0x040fe20000410000 */
[C---:B------:R-:W-:Y:S01]  /*34b0*/  FADD.FTZ R16, -R24.reuse, R16 ;  /* 0x0000001018107221 */ /* 0x040fe20000010100 */
[C---:B------:R-:W-:Y:S01]  /*34c0*/  FADD.FTZ R14, -R24.reuse, R14 ;  /* 0x0000000e180e7221 */ /* 0x040fe20000010100 */
[C---:B------:R-:W-:Y:S02]  /*34d0*/  FADD.FTZ R12, -R24.reuse, R12 ;  /* 0x0000000c180c7221 */ /* 0x040fe40000010100 */
[C---:B------:R-:W-:Y:S01]  /*34e0*/  FMUL.FTZ R16, R25.reuse, R16 ;  /* 0x0000001019107220 */ /* 0x040fe20000410000 */
[C---:B------:R-:W-:Y:S01]  /*34f0*/  FMUL.FTZ R14, R25.reuse, R14 ;  /* 0x0000000e190e7220 */ /* 0x040fe20000410000 */
[C---:B------:R-:W-:Y:S01]  /*3500*/  FADD.FTZ R10, -R24.reuse, R10 ;  /* 0x0000000a180a7221 */ /* 0x040fe20000010100 */
[----:B------:R-:W-:Y:S01]  /*3510*/  FADD.FTZ R20, -R24, R20 ;  /* 0x0000001418147221 */ /* 0x000fe20000010100 */
[----:B------:R-:W-:-:S02]  /*3520*/  FMUL.FTZ R12, R25, R12 ;  /* 0x0000000c190c7220 */ /* 0x000fc40000410000 */
[C---:B------:R-:W-:Y:S01]  /*3530*/  FMUL.FTZ R10, R25.reuse, R10 ;  /* 0x0000000a190a7220 */ /* 0x040fe20000410000 */
[----:B------:R-:W-:Y:S01]  /*3540*/  FMUL.FTZ R20, R25, R20 ;  /* 0x0000001419147220 */ /* 0x000fe20000410000 */
[--C-:B--2---:R-:W-:Y:S01]  /*3550*/  FADD.FTZ R45, R45, -R24.reuse ;  /* 0x800000182d2d7221 */ /* 0x104fe20000010000 */
[----:B---3--:R-:W-:-:S03]  /*3560*/  FADD.FTZ R50, R50, -R24 ;  /* 0x8000001832327221 */ /* 0x008fc60000010000 */
[C---:B------:R-:W-:Y:S01]  /*3570*/  FMUL.FTZ R45, R25.reuse, R45 ;  /* 0x0000002d192d7220 */ /* 0x040fe20000410000 */
[----:B------:R-:W-:Y:S01]  /*3580*/  FMUL.FTZ R50, R25, R50 ;  /* 0x0000003219327220 */ /* 0x000fe20000410000 */
[--C-:B-----5:R-:W-:Y:S01]  /*3590*/  FADD.FTZ R59, R59, -R24.reuse ;  /* 0x800000183b3b7221 */ /* 0x120fe20000010000 */
[----:B----4-:R-:W-:Y:S01]  /*35a0*/  FADD.FTZ R23, R4, -R24 ;  /* 0x8000001804177221 */ /* 0x010fe20000010000 */
[----:B------:R-:W-:-:S05]  /*35b0*/  FFMA.FTZ R4, R42, R57, R44 ;  /* 0x000000392a047223 */ /* 0x000fca000001002c */
[----:B------:R0:W-:Y:S01]  /*35c0*/  STL [R1+0xbc], R4 ;  /* 0x0000bc0401007387 */ /* 0x0001e20000100800 */
[----:B------:R-:W-:Y:S01]  /*35d0*/  FADD.FTZ R19, R2, -R24 ;  /* 0x8000001802137221 */ /* 0x000fe20000010000 */
[----:B------:R-:W-:Y:S01]  /*35e0*/  FFMA.FTZ R2, R42, R56, R44 ;  /* 0x000000382a027223 */ /* 0x000fe2000001002c */
[--C-:B------:R-:W-:Y:S01]  /*35f0*/  FADD.FTZ R18, R51, -R24.reuse ;  /* 0x8000001833127221 */ /* 0x100fe20000010000 */
[--C-:B------:R-:W-:Y:S01]  /*3600*/  FADD.FTZ R51, R52, -R24.reuse ;  /* 0x8000001834337221 */ /* 0x100fe20000010000 */
[--C-:B------:R-:W-:Y:S01]  /*3610*/  FADD.FTZ R52, R60, -R24.reuse ;  /* 0x800000183c347221 */ /* 0x100fe20000010000 */
[----:B------:R-:W-:Y:S01]  /*3620*/  FADD.FTZ R60, R3, -R24 ;  /* 0x80000018033c7221 */ /* 0x000fe20000010000 */
[C-C-:B------:R-:W-:Y:S01]  /*3630*/  FFMA.FTZ R3, R42.reuse, R55, R44.reuse ;  /* 0x000000372a037223 */ /* 0x140fe2000001002c */
[C---:B------:R-:W-:Y:S01]  /*3640*/  FMUL.FTZ R18, R25.reuse, R18 ;  /* 0x0000001219127220 */ /* 0x040fe20000410000 */
[C---:B------:R-:W-:Y:S01]  /*3650*/  FMUL.FTZ R19, R25.reuse, R19 ;  /* 0x0000001319137220 */ /* 0x040fe20000410000 */
[----:B0-----:R-:W-:Y:S01]  /*3660*/  FFMA.FTZ R4, R42, R54, R44 ;  /* 0x000000362a047223 */ /* 0x001fe2000001002c */
[----:B------:R0:W-:Y:S01]  /*3670*/  STL [R1+0xc8], R2 ;  /* 0x0000c80201007387 */ /* 0x0001e20000100800 */
[----:B------:R-:W-:-:S03]  /*3680*/  FMUL.FTZ R23, R25, R23 ;  /* 0x0000001719177220 */ /* 0x000fc60000410000 */
[----:B------:R1:W-:Y:S01]  /*3690*/  STL [R1+0xcc], R3 ;  /* 0x0000cc0301007387 */ /* 0x0003e20000100800 */
[----:B0-----:R-:W-:-:S03]  /*36a0*/  FFMA.FTZ R2, R42, R18, R44 ;  /* 0x000000122a027223 */ /* 0x001fc6000001002c */
[----:B------:R0:W-:Y:S01]  /*36b0*/  STL [R1+0xd4], R4 ;  /* 0x0000d40401007387 */ /* 0x0001e20000100800 */
[----:B-1----:R-:W-:-:S03]  /*36c0*/  FFMA.FTZ R3, R42, R19, R44 ;  /* 0x000000132a037223 */ /* 0x002fc6000001002c */
[----:B------:R1:W-:Y:S01]  /*36d0*/  STL [R1+0xe0], R2 ;  /* 0x0000e00201007387 */ /* 0x0003e20000100800 */
[----:B------:R-:W-:-:S03]  /*36e0*/  FMUL.FTZ R51, R25, R51 ;  /* 0x0000003319337220 */ /* 0x000fc60000410000 */
        /* <DEDUP_REMOVED lines=13> */
[----:B------:R-:W-:Y:S01]  /*37c0*/  STL [R1+0xe4], R2 ;  /* 0x0000e40201007387 */ /* 0x000fe20000100800 */
[----:B------:R-:W-:-:S03]  /*37d0*/  FMUL.FTZ R60, R25, R60 ;  /* 0x0000003c193c7220 */ /* 0x000fc60000410000 */
[----:B------:R1:W-:Y:S01]  /*37e0*/  STL [R1+0xdc], R3 ;  /* 0x0000dc0301007387 */ /* 0x0003e20000100800 */
[C-C-:B0-----:R-:W-:Y:S01]  /*37f0*/  FFMA.FTZ R4, R42.reuse, R59, R44.reuse ;  /* 0x0000003b2a047223 */ /* 0x141fe2000001002c */
[----:B-1----:R-:W-:-:S04]  /*3800*/  FFMA.FTZ R3, R42, R61, R44 ;  /* 0x0000003d2a037223 */ /* 0x002fc8000001002c */
[----:B------:R0:W-:Y:S01]  /*3810*/  STL [R1+0xd8], R4 ;  /* 0x0000d80401007387 */ /* 0x0001e20000100800 */
[----:B------:R-:W-:-:S03]  /*3820*/  FFMA.FTZ R2, R42, R60, R44 ;  /* 0x0000003c2a027223 */ /* 0x000fc6000001002c */
[----:B------:R1:W-:Y:S01]  /*3830*/  STL [R1+0x148], R3 ;  /* 0x0001480301007387 */ /* 0x0003e20000100800 */
[C-C-:B0-----:R-:W-:Y:S01]  /*3840*/  FFMA.FTZ R4, R58.reuse, R14, R53.reuse ;  /* 0x0000000e3a047223 */ /* 0x141fe20000010035 */
[C-C-:B-1----:R-:W-:Y:S02]  /*3850*/  FFMA.FTZ R3, R58.reuse, R16, R53.reuse ;  /* 0x000000103a037223 */ /* 0x142fe40000010035 */
[----:B------:R0:W-:Y:S04]  /*3860*/  STL [R1+0xd0], R2 ;  /* 0x0000d00201007387 */ /* 0x0001e80000100800 */
[----:B------:R1:W-:Y:S04]  /*3870*/  STL [R1+0x50], R3 ;  /* 0x0000500301007387 */ /* 0x0003e80000100800 */
[----:B------:R2:W-:Y:S01]  /*3880*/  STL [R1+0x6c], R4 ;  /* 0x00006c0401007387 */ /* 0x0005e20000100800 */
[C-C-:B0-----:R-:W-:Y:S01]  /*3890*/  FFMA.FTZ R2, R58.reuse, R12, R53.reuse ;  /* 0x0000000c3a027223 */ /* 0x141fe20000010035 */
[----:B-1----:R-:W-:-:S04]  /*38a0*/  FFMA.FTZ R3, R58, R10, R53 ;  /* 0x0000000a3a037223 */ /* 0x002fc80000010035 */
[----:B------:R-:W-:Y:S01]  /*38b0*/  STL [R1+0x80], R2 ;  /* 0x0000800201007387 */ /* 0x000fe20000100800 */
[----:B--2---:R-:W-:-:S03]  /*38c0*/  FFMA.FTZ R4, R58, R20, R53 ;  /* 0x000000143a047223 */ /* 0x004fc60000010035 */
[----:B------:R-:W-:Y:S04]  /*38d0*/  STL [R1+0xa0], R3 ;  /* 0x0000a00301007387 */ /* 0x000fe80000100800 */
[----:B------:R0:W-:Y:S04]  /*38e0*/  STL [R1+0xac], R4 ;  /* 0x0000ac0401007387 */ /* 0x0001e80000100800 */
[----:B0-----:R-:W2:Y:S01]  /*38f0*/  LDL.LU R4, [R1+0xc4] ;  /* 0x0000c40001047983 */ /* 0x001ea20000300800 */
[C---:B------:R-:W-:Y:S01]  /*3900*/  FADD.FTZ R26, -R24.reuse, R26 ;  /* 0x0000001a181a7221 */ /* 0x040fe20000010100 */
[C---:B------:R-:W-:Y:S01]  /*3910*/  FADD.FTZ R28, -R24.reuse, R28 ;  /* 0x0000001c181c7221 */ /* 0x040fe20000010100 */
[----:B------:R-:W-:-:S02]  /*3920*/  FADD.FTZ R30, -R24, R30 ;  /* 0x0000001e181e7221 */ /* 0x000fc40000010100 */
[C---:B------:R-:W-:Y:S01]  /*3930*/  FMUL.FTZ R26, R25.reuse, R26 ;  /* 0x0000001a191a7220 */ /* 0x040fe20000410000 */
[C---:B------:R-:W-:Y:S01]  /*3940*/  FMUL.FTZ R28, R25.reuse, R28 ;  /* 0x0000001c191c7220 */ /* 0x040fe20000410000 */
[----:B------:R-:W-:Y:S02]  /*3950*/  FADD.FTZ R32, -R24, R32 ;  /* 0x0000002018207221 */ /* 0x000fe40000010100 */
[C-C-:B------:R-:W-:Y:S01]  /*3960*/  FFMA.FTZ R2, R58.reuse, R26, R53.reuse ;  /* 0x0000001a3a027223 */ /* 0x140fe20000010035 */
[C---:B------:R-:W-:Y:S01]  /*3970*/  FMUL.FTZ R30, R25.reuse, R30 ;  /* 0x0000001e191e7220 */ /* 0x040fe20000410000 */
[--C-:B------:R-:W-:Y:S01]  /*3980*/  FFMA.FTZ R3, R58, R28, R53.reuse ;  /* 0x0000001c3a037223 */ /* 0x100fe20000010035 */
[C---:B------:R-:W-:Y:S01]  /*3990*/  FADD.FTZ R34, -R24.reuse, R34 ;  /* 0x0000002218227221 */ /* 0x040fe20000010100 */
[C---:B------:R-:W-:Y:S01]  /*39a0*/  FADD.FTZ R36, -R24.reuse, R36 ;  /* 0x0000002418247221 */ /* 0x040fe20000010100 */
[C---:B------:R-:W-:Y:S01]  /*39b0*/  FMUL.FTZ R32, R25.reuse, R32 ;  /* 0x0000002019207220 */ /* 0x040fe20000410000 */
[----:B------:R0:W-:Y:S01]  /*39c0*/  STL [R1+0xa8], R2 ;  /* 0x0000a80201007387 */ /* 0x0001e20000100800 */
[----:B------:R-:W-:Y:S01]  /*39d0*/  FADD.FTZ R38, -R24, R38 ;  /* 0x0000002618267221 */ /* 0x000fe20000010100 */
[C---:B------:R-:W-:Y:S01]  /*39e0*/  FMUL.FTZ R34, R25.reuse, R34 ;  /* 0x0000002219227220 */ /* 0x040fe20000410000 */
[C---:B------:R-:W-:Y:S01]  /*39f0*/  FMUL.FTZ R36, R25.reuse, R36 ;  /* 0x0000002419247220 */ /* 0x040fe20000410000 */
[----:B------:R1:W-:Y:S01]  /*3a00*/  STL [R1+0x9c], R3 ;  /* 0x00009c0301007387 */ /* 0x0003e20000100800 */
[----:B------:R-:W-:Y:S01]  /*3a10*/  FMUL.FTZ R38, R25, R38 ;  /* 0x0000002619267220 */ /* 0x000fe20000410000 */
[--C-:B0-----:R-:W-:Y:S01]  /*3a20*/  FFMA.FTZ R2, R58, R30, R53.reuse ;  /* 0x0000001e3a027223 */ /* 0x101fe20000010035 */
[----:B------:R-:W-:Y:S01]  /*3a30*/  FADD.FTZ R40, -R24, R40 ;  /* 0x0000002818287221 */ /* 0x000fe20000010100 */
[C-C-:B-1----:R-:W-:Y:S01]  /*3a40*/  FFMA.FTZ R3, R58.reuse, R32, R53.reuse ;  /* 0x000000203a037223 */ /* 0x142fe20000010035 */
[----:B------:R-:W-:-:S02]  /*3a50*/  FFMA.FTZ R10, R58, R34, R53 ;  /* 0x000000223a0a7223 */ /* 0x000fc40000010035 */
[----:B------:R0:W-:Y:S01]  /*3a60*/  STL [R1+0x94], R2 ;  /* 0x0000940201007387 */ /* 0x0001e20000100800 */
[----:B------:R-:W-:Y:S01]  /*3a70*/  FADD.FTZ R46, -R24, R46 ;  /* 0x0000002e182e7221 */ /* 0x000fe20000010100 */
[C---:B------:R-:W-:Y:S02]  /*3a80*/  FMUL.FTZ R40, R25.reuse, R40 ;  /* 0x0000002819287220 */ /* 0x040fe40000410000 */
[----:B------:R1:W-:Y:S01]  /*3a90*/  STL [R1+0x84], R3 ;  /* 0x0000840301007387 */ /* 0x0003e20000100800 */
[----:B------:R-:W-:Y:S01]  /*3aa0*/  FMUL.FTZ R46, R25, R46 ;  /* 0x0000002e192e7220 */ /* 0x000fe20000410000 */
[C-C-:B0-----:R-:W-:Y:S02]  /*3ab0*/  FFMA.FTZ R2, R58.reuse, R36, R53.reuse ;  /* 0x000000243a027223 */ /* 0x141fe40000010035 */
[----:B------:R0:W-:Y:S01]  /*3ac0*/  STL [R1+0x74], R10 ;  /* 0x0000740a01007387 */ /* 0x0001e20000100800 */
[----:B-1----:R-:W-:-:S03]  /*3ad0*/  FFMA.FTZ R3, R58, R38, R53 ;  /* 0x000000263a037223 */ /* 0x002fc60000010035 */
[----:B------:R1:W-:Y:S01]  /*3ae0*/  STL [R1+0x64], R2 ;  /* 0x0000640201007387 */ /* 0x0003e20000100800 */
[----:B------:R-:W-:Y:S01]  /*3af0*/  FADD.FTZ R48, -R24, R48 ;  /* 0x0000003018307221 */ /* 0x000fe20000010100 */
[----:B0-----:R-:W-:Y:S02]  /*3b00*/  FFMA.FTZ R10, R58, R40, R53 ;  /* 0x000000283a0a7223 */ /* 0x001fe40000010035 */
[----:B-1----:R-:W3:Y:S04]  /*3b10*/  LDL.LU R2, [R1+0xc0] ;  /* 0x0000c00001027983 */ /* 0x002ee80000300800 */
[----:B------:R0:W-:Y:S01]  /*3b20*/  STL [R1+0x60], R3 ;  /* 0x0000600301007387 */ /* 0x0001e20000100800 */
[----:B------:R-:W-:-:S03]  /*3b30*/  FMUL.FTZ R48, R25, R48 ;  /* 0x0000003019307220 */ /* 0x000fc60000410000 */
[----:B------:R-:W-:Y:S01]  /*3b40*/  STL [R1+0x5c], R10 ;  /* 0x00005c0a01007387 */ /* 0x000fe20000100800 */
[----:B0-----:R-:W-:-:S05]  /*3b50*/  FFMA.FTZ R3, R58, R46, R53 ;  /* 0x0000002e3a037223 */ /* 0x001fca0000010035 */
[----:B------:R0:W-:Y:S04]  /*3b60*/  STL [R1+0x14c], R3 ;  /* 0x00014c0301007387 */ /* 0x0001e80000100800 */
[----:B------:R-:W4:Y:S04]  /*3b70*/  LDL.LU R23, [R1+0xb4] ;  /* 0x0000b40001177983 */ /* 0x000f280000300800 */
[----:B------:R-:W5:Y:S01]  /*3b80*/  LDL.LU R24, [R1+0xb0] ;  /* 0x0000b00001187983 */ /* 0x000f620000300800 */
[----:B0-----:R-:W-:-:S05]  /*3b90*/  FFMA.FTZ R3, R58, R48, R53 ;  /* 0x000000303a037223 */ /* 0x001fca0000010035 */
[----:B------:R2:W-:Y:S04]  /*3ba0*/  STL [R1+0x54], R3 ;  /* 0x0000540301007387 */ /* 0x0005e80000100800 */
[----:B------:R-:W5:Y:S04]  /*3bb0*/  LDL.LU R32, [R1+0xa4] ;  /* 0x0000a40001207983 */ /* 0x000f680000300800 */
[----:B------:R-:W5:Y:S01]  /*3bc0*/  LDL.LU R36, [R1+0x88] ;  /* 0x0000880001247983 */ /* 0x000f620000300800 */
[----:B------:R-:W-:-:S03]  /*3bd0*/  IMAD.U32 R18, R35, 0x10000, RZ ;  /* 0x0001000023127824 */ /* 0x000fc600078e00ff */
[----:B------:R-:W5:Y:S01]  /*3be0*/  LDL.LU R26, [R1+0x7c] ;  /* 0x00007c00011a7983 */ /* 0x000f620000300800 */
[----:B------:R-:W-:-:S03]  /*3bf0*/  SHF.L.U32 R20, R33, 0x10, RZ ;  /* 0x0000001021147819 */ /* 0x000fc600000006ff */
[----:B------:R-:W5:Y:S04]  /*3c00*/  LDL.LU R35, [R1+0x70] ;  /* 0x0000700001237983 */ /* 0x000f680000300800 */
[----:B------:R-:W5:Y:S01]  /*3c10*/  LDL.LU R34, [R1+0x44] ;  /* 0x0000440001227983 */ /* 0x000f620000300800 */
[----:B--2---:R-:W-:-:S05]  /*3c20*/  FADD.FTZ R3, R4, -R22 ;  /* 0x8000001604037221 */ /* 0x004fca0000010000 */
[----:B------:R0:W-:Y:S04]  /*3c30*/  STL [R1+0xc], R3 ;  /* 0x00000c0301007387 */ /* 0x0001e80000100800 */
[----:B------:R-:W2:Y:S04]  /*3c40*/  LDL.LU R33, [R1+0x40] ;  /* 0x0000400001217983 */ /* 0x000ea80000300800 */
[----:B------:R-:W2:Y:S04]  /*3c50*/  LDL.LU R19, [R1+0x2c] ;  /* 0x00002c0001137983 */ /* 0x000ea80000300800 */
[----:B------:R-:W2:Y:S04]  /*3c60*/  LDL.LU R30, [R1+0x30] ;  /* 0x00003000011e7983 */ /* 0x000ea80000300800 */
[----:B------:R-:W2:Y:S04]  /*3c70*/  LDL.LU R28, [R1+0x3c] ;  /* 0x00003c00011c7983 */ /* 0x000ea80000300800 */
[----:B------:R-:W2:Y:S01]  /*3c80*/  LDL.LU R25, [R1+0x38] ;  /* 0x0000380001197983 */ /* 0x000ea20000300800 */
[----:B------:R-:W-:Y:S01]  /*3c90*/  FADD.FTZ R50, -R22, R29 ;  /* 0x0000001d16327221 */ /* 0x000fe20000010100 */
[--C-:B---3--:R-:W-:Y:S01]  /*3ca0*/  FADD.FTZ R4, R2, -R22.reuse ;  /* 0x8000001602047221 */ /* 0x108fe20000010000 */
[----:B----4-:R-:W-:-:S02]  /*3cb0*/  FADD.FTZ R61, R23, -R22 ;  /* 0x80000016173d7221 */ /* 0x010fc40000010000 */
[----:B------:R-:W3:Y:S01]  /*3cc0*/  LDL.LU R23, [R1+0x34] ;  /* 0x0000340001177983 */ /* 0x000ee20000300800 */
[----:B-----5:R-:W-:-:S03]  /*3cd0*/  FADD.FTZ R59, R24, -R22 ;  /* 0x80000016183b7221 */ /* 0x020fc60000010000 */
[----:B------:R-:W4:Y:S01]  /*3ce0*/  LDL.LU R24, [R1+0xfc] ;  /* 0x0000fc0001187983 */ /* 0x000f220000300800 */
[----:B------:R-:W-:-:S03]  /*3cf0*/  FADD.FTZ R56, R32, -R22 ;  /* 0x8000001620387221 */ /* 0x000fc60000010000 */
[----:B------:R-:W5:Y:S01]  /*3d00*/  LDL.LU R32, [R1+0x100] ;  /* 0x0001000001207983 */ /* 0x000f620000300800 */
[----:B------:R-:W-:-:S03]  /*3d10*/  FADD.FTZ R53, R26, -R22 ;  /* 0x800000161a357221 */ /* 0x000fc60000010000 */
[----:B------:R-:W5:Y:S01]  /*3d20*/  LDL.LU R26, [R1+0x104] ;  /* 0x00010400011a7983 */ /* 0x000f620000300800 */
[----:B------:R-:W-:-:S03]  /*3d30*/  FADD.FTZ R2, -R22, R15 ;  /* 0x0000000f16027221 */ /* 0x000fc60000010100 */
[----:B------:R-:W5:Y:S01]  /*3d40*/  LDL.LU R29, [R1+0x108] ;  /* 0x00010800011d7983 */ /* 0x000f620000300800 */
[----:B--2---:R-:W-:-:S03]  /*3d50*/  FADD.FTZ R15, R28, -R22 ;  /* 0x800000161c0f7221 */ /* 0x004fc60000010000 */
[----:B------:R-:W2:Y:S01]  /*3d60*/  LDL.LU R28, [R1+0x10c] ;  /* 0x00010c00011c7983 */ /* 0x000ea20000300800 */
[----:B------:R-:W-:Y:S01]  /*3d70*/  SHF.L.U32 R16, R37, 0x10, RZ ;  /* 0x0000001025107819 */ /* 0x000fe200000006ff */
[----:B------:R-:W-:Y:S01]  /*3d80*/  IMAD.U32 R10, R47, 0x10000, RZ ;  /* 0x000100002f0a7824 */ /* 0x000fe200078e00ff */
[----:B------:R-:W-:Y:S02]  /*3d90*/  SHF.L.U32 R14, R39, 0x10, RZ ;  /* 0x00000010270e7819 */ /* 0x000fe400000006ff */
[----:B------:R-:W-:Y:S02]  /*3da0*/  SHF.L.U32 R12, R41, 0x10, RZ ;  /* 0x00000010290c7819 */ /* 0x000fe400000006ff */
[----:B------:R-:W-:Y:S01]  /*3db0*/  SHF.L.U32 R57, R49, 0x10, RZ ;  /* 0x0000001031397819 */ /* 0x000fe200000006ff */
[C---:B0-----:R-:W-:Y:S01]  /*3dc0*/  FADD.FTZ R3, -R22.reuse, R17 ;  /* 0x0000001116037221 */ /* 0x041fe20000010100 */
[C---:B------:R-:W-:Y:S01]  /*3dd0*/  FADD.FTZ R60, -R22.reuse, R13 ;  /* 0x0000000d163c7221 */ /* 0x040fe20000010100 */
[C---:B------:R-:W-:Y:S01]  /*3de0*/  FADD.FTZ R58, -R22.reuse, R11 ;  /* 0x0000000b163a7221 */ /* 0x040fe20000010100 */
[----:B------:R-:W-:Y:S01]  /*3df0*/  FADD.FTZ R54, -R22, R21 ;  /* 0x0000001516367221 */ /* 0x000fe20000010100 */
[--C-:B------:R-:W-:Y:S01]  /*3e00*/  FADD.FTZ R55, R36, -R22.reuse ;  /* 0x8000001624377221 */ /* 0x100fe20000010000 */
[C---:B------:R-:W-:Y:S01]  /*3e10*/  FADD.FTZ R52, -R22.reuse, R27 ;  /* 0x0000001b16347221 */ /* 0x040fe20000010100 */
[--C-:B------:R-:W-:Y:S01]  /*3e20*/  FADD.FTZ R51, R35, -R22.reuse ;  /* 0x8000001623337221 */ /* 0x100fe20000010000 */
[----:B------:R-:W-:Y:S01]  /*3e30*/  FADD.FTZ R48, -R22, R31 ;  /* 0x0000001f16307221 */ /* 0x000fe20000010100 */
[----:B------:R-:W-:Y:S01]  /*3e40*/  FADD.FTZ R49, R34, -R22 ;  /* 0x8000001622317221 */ /* 0x000fe20000010000 */
[C---:B------:R-:W-:Y:S01]  /*3e50*/  FADD.FTZ R20, -R22.reuse, R20 ;  /* 0x0000001416147221 */ /* 0x040fe20000010100 */
[----:B------:R-:W-:Y:S01]  /*3e60*/  FADD.FTZ R21, R33, -R22 ;  /* 0x8000001621157221 */ /* 0x000fe20000010000 */
[C---:B------:R-:W-:Y:S01]  /*3e70*/  FADD.FTZ R18, -R22.reuse, R18 ;  /* 0x0000001216127221 */ /* 0x040fe20000010100 */
[----:B------:R-:W-:Y:S01]  /*3e80*/  FADD.FTZ R19, R19, -R22 ;  /* 0x8000001613137221 */ /* 0x000fe20000010000 */
[----:B------:R-:W-:Y:S01]  /*3e90*/  FADD.FTZ R16, -R22, R16 ;  /* 0x0000001016107221 */ /* 0x000fe20000010100 */
[----:B------:R-:W-:Y:S01]  /*3ea0*/  FADD.FTZ R17, R30, -R22 ;  /* 0x800000161e117221 */ /* 0x000fe20000010000 */
[C---:B------:R-:W-:Y:S01]  /*3eb0*/  FADD.FTZ R14, -R22.reuse, R14 ;  /* 0x0000000e160e7221 */ /* 0x040fe20000010100 */
[C---:B------:R-:W-:Y:S01]  /*3ec0*/  FADD.FTZ R12, -R22.reuse, R12 ;  /* 0x0000000c160c7221 */ /* 0x040fe20000010100 */
[----:B------:R-:W-:Y:S01]  /*3ed0*/  FADD.FTZ R13, R25, -R22 ;  /* 0x80000016190d7221 */ /* 0x000fe20000010000 */
[C---:B------:R-:W-:Y:S01]  /*3ee0*/  FADD.FTZ R10, -R22.reuse, R10 ;  /* 0x0000000a160a7221 */ /* 0x040fe20000010100 */
[----:B------:R-:W-:Y:S01]  /*3ef0*/  FADD.FTZ R57, -R22, R57 ;  /* 0x0000003916397221 */ /* 0x000fe20000010100 */
[----:B------:R-:W2:Y:S04]  /*3f00*/  LDL.LU R31, [R1+0x114] ;  /* 0x00011400011f7983 */ /* 0x000ea80000300800 */
[----:B------:R-:W2:Y:S01]  /*3f10*/  LDL.LU R30, [R1+0x10] ;  /* 0x00001000011e7983 */ /* 0x000ea20000300800 */
[----:B---3--:R-:W-:Y:S01]  /*3f20*/  FADD.FTZ R11, R23, -R22 ;  /* 0x80000016170b7221 */ /* 0x008fe20000010000 */
[----:B------:R-:W-:-:S04]  /*3f30*/  LEA R22, P0, R5, UR10, 0x1 ;  /* 0x0000000a05167c11 */ /* 0x000fc8000f8008ff */
[----:B----4-:R-:W-:Y:S02]  /*3f40*/  LEA.HI.X R23, R5, UR11, R24, 0x1, P0 ;  /* 0x0000000b05177c11 */ /* 0x010fe400080f0c18 */
[C---:B------:R-:W-:Y:S01]  /*3f50*/  LEA R24, P0, R6.reuse, UR10, 0x1 ;  /* 0x0000000a06187c11 */ /* 0x040fe2000f8008ff */
[----:B------:R-:W-:Y:S03]  /*3f60*/  STL [R1+0x16c], R22 ;  /* 0x00016c1601007387 */ /* 0x000fe60000100800 */
[----:B-----5:R-:W-:Y:S02]  /*3f70*/  LEA.HI.X R25, R6, UR11, R32, 0x1, P0 ;  /* 0x0000000b06197c11 */ /* 0x020fe400080f0c20 */
[C---:B------:R-:W-:Y:S01]  /*3f80*/  LEA R6, P0, R7.reuse, UR10, 0x1 ;  /* 0x0000000a07067c11 */ /* 0x040fe2000f8008ff */
[----:B------:R-:W-:Y:S03]  /*3f90*/  STL [R1+0x168], R23 ;  /* 0x0001681701007387 */ /* 0x000fe60000100800 */
[----:B------:R-:W-:-:S02]  /*3fa0*/  LEA.HI.X R7, R7, UR11, R26, 0x1, P0 ;  /* 0x0000000b07077c11 */ /* 0x000fc400080f0c1a */
[C---:B------:R-:W-:Y:S01]  /*3fb0*/  LEA R26, P0, R8.reuse, UR10, 0x1 ;  /* 0x0000000a081a7c11 */ /* 0x040fe2000f8008ff */
[----:B------:R-:W-:Y:S03]  /*3fc0*/  STL [R1+0x158], R24 ;  /* 0x0001581801007387 */ /* 0x000fe60000100800 */
[----:B------:R-:W-:Y:S01]  /*3fd0*/  LEA.HI.X R27, R8, UR11, R29, 0x1, P0 ;  /* 0x0000000b081b7c11 */ /* 0x000fe200080f0c1d */
[----:B------:R-:W-:Y:S01]  /*3fe0*/  STL [R1+0x170], R24 ;  /* 0x0001701801007387 */ /* 0x000fe20000100800 */
[----:B------:R-:W-:-:S03]  /*3ff0*/  LEA R8, P0, R9, UR10, 0x1 ;  /* 0x0000000a09087c11 */ /* 0x000fc6000f8008ff */
[----:B------:R-:W-:Y:S04]  /*4000*/  STL [R1+0x154], R25 ;  /* 0x0001541901007387 */ /* 0x000fe80000100800 */
[----:B------:R-:W3:Y:S04]  /*4010*/  LDL.LU R33, [R1+0x118] ;  /* 0x0001180001217983 */ /* 0x000ee80000300800 */
[----:B------:R-:W4:Y:S04]  /*4020*/  LDL.LU R32, [R1+0x14] ;  /* 0x0000140001207983 */ /* 0x000f280000300800 */
[----:B------:R-:W5:Y:S04]  /*4030*/  LDL.LU R34, [R1+0x20] ;  /* 0x0000200001227983 */ /* 0x000f680000300800 */
[----:B------:R-:W5:Y:S04]  /*4040*/  LDL.LU R5, [R1+0xc] ;  /* 0x00000c0001057983 */ /* 0x000f680000300800 */
[----:B------:R-:W-:Y:S04]  /*4050*/  STL [R1+0x15c], R6 ;  /* 0x00015c0601007387 */ /* 0x000fe80000100800 */
[----:B------:R-:W-:Y:S04]  /*4060*/  STL [R1+0x150], R7 ;  /* 0x0001500701007387 */ /* 0x000fe80000100800 */
[----:B------:R-:W-:Y:S04]  /*4070*/  STL [R1+0x164], R26 ;  /* 0x0001641a01007387 */ /* 0x000fe80000100800 */
[----:B------:R-:W-:Y:S04]  /*4080*/  STL [R1+0x174], R26 ;  /* 0x0001741a01007387 */ /* 0x000fe80000100800 */
[----:B------:R0:W-:Y:S01]  /*4090*/  STL [R1+0x160], R27 ;  /* 0x0001601b01007387 */ /* 0x0001e20000100800 */
[----:B--2---:R-:W-:-:S05]  /*40a0*/  LEA.HI.X R9, R9, UR11, R28, 0x1, P0 ;  /* 0x0000000b09097c11 */ /* 0x004fca00080f0c1c */
[----:B------:R1:W-:Y:S04]  /*40b0*/  STL [R1+0x178], R9 ;  /* 0x0001780901007387 */ /* 0x0003e80000100800 */
[----:B------:R-:W2:Y:S04]  /*40c0*/  LDL.LU R35, [R1+0x128] ;  /* 0x0001280001237983 */ /* 0x000ea80000300800 */
[----:B------:R-:W2:Y:S04]  /*40d0*/  LDL.LU R37, [R1+0x11c] ;  /* 0x00011c0001257983 */ /* 0x000ea80000300800 */
[----:B------:R-:W2:Y:S04]  /*40e0*/  LDL.LU R36, [R1+0x24] ;  /* 0x0000240001247983 */ /* 0x000ea80000300800 */
[----:B------:R-:W2:Y:S04]  /*40f0*/  LDL.LU R39, [R1+0x12c] ;  /* 0x00012c0001277983 */ /* 0x000ea80000300800 */
[----:B------:R-:W2:Y:S04]  /*4100*/  LDL.LU R38, [R1+0x28] ;  /* 0x0000280001267983 */ /* 0x000ea80000300800 */
[----:B------:R-:W2:Y:S04]  /*4110*/  LDL.LU R40, [R1+0x120] ;  /* 0x0001200001287983 */ /* 0x000ea80000300800 */
[----:B0-----:R-:W2:Y:S04]  /*4120*/  LDL.LU R27, [R1+0x68] ;  /* 0x00006800011b7983 */ /* 0x001ea80000300800 */
[----:B------:R-:W2:Y:S04]  /*4130*/  LDL.LU R26, [R1+0x130] ;  /* 0x00013000011a7983 */ /* 0x000ea80000300800 */
[----:B------:R-:W2:Y:S04]  /*4140*/  LDL.LU R25, [R1+0x78] ;  /* 0x0000780001197983 */ /* 0x000ea80000300800 */
[----:B------:R-:W2:Y:S04]  /*4150*/  LDL.LU R24, [R1+0x124] ;  /* 0x0001240001187983 */ /* 0x000ea80000300800 */
[----:B------:R-:W2:Y:S04]  /*4160*/  LDL.LU R23, [R1+0x8c] ;  /* 0x00008c0001177983 */ /* 0x000ea80000300800 */
[----:B------:R-:W2:Y:S04]  /*4170*/  LDL.LU R22, [R1+0x134] ;  /* 0x0001340001167983 */ /* 0x000ea80000300800 */
[----:B-1----:R-:W2:Y:S04]  /*4180*/  LDL.LU R9, [R1+0x98] ;  /* 0x0000980001097983 */ /* 0x002ea80000300800 */
[----:B------:R-:W2:Y:S04]  /*4190*/  LDL.LU R7, [R1+0x110] ;  /* 0x0001100001077983 */ /* 0x000ea80000300800 */
[----:B------:R-:W2:Y:S01]  /*41a0*/  LDL.LU R6, [R1+0x90] ;  /* 0x0000900001067983 */ /* 0x000ea20000300800 */
[----:B------:R-:W-:-:S04]  /*41b0*/  LEA R28, P0, R30, UR10, 0x1 ;  /* 0x0000000a1e1c7c11 */ /* 0x000fc8000f8008ff */
[----:B------:R-:W-:Y:S02]  /*41c0*/  LEA.HI.X R29, R30, UR11, R31, 0x1, P0 ;  /* 0x0000000b1e1d7c11 */ /* 0x000fe400080f0c1f */
[----:B----4-:R-:W-:-:S04]  /*41d0*/  LEA R30, P0, R32, UR10, 0x1 ;  /* 0x0000000a201e7c11 */ /* 0x010fc8000f8008ff */
[----:B---3--:R-:W-:Y:S02]  /*41e0*/  LEA.HI.X R31, R32, UR11, R33, 0x1, P0 ;  /* 0x0000000b201f7c11 */ /* 0x008fe400080f0c21 */
[----:B-----5:R-:W-:-:S04]  /*41f0*/  LEA R32, P0, R34, UR10, 0x1 ;  /* 0x0000000a22207c11 */ /* 0x020fc8000f8008ff */
[----:B--2---:R-:W-:Y:S02]  /*4200*/  LEA.HI.X R33, R34, UR11, R35, 0x1, P0 ;  /* 0x0000000b22217c11 */ /* 0x004fe400080f0c23 */
[----:B------:R-:W-:-:S04]  /*4210*/  LEA R34, P0, R36, UR10, 0x1 ;  /* 0x0000000a24227c11 */ /* 0x000fc8000f8008ff */
[----:B------:R-:W-:Y:S02]  /*4220*/  LEA.HI.X R35, R36, UR11, R37, 0x1, P0 ;  /* 0x0000000b24237c11 */ /* 0x000fe400080f0c25 */
[----:B------:R-:W-:-:S04]  /*4230*/  LEA R36, P0, R38, UR10, 0x1 ;  /* 0x0000000a26247c11 */ /* 0x000fc8000f8008ff */
[----:B------:R-:W-:Y:S02]  /*4240*/  LEA.HI.X R37, R38, UR11, R39, 0x1, P0 ;  /* 0x0000000b26257c11 */ /* 0x000fe400080f0c27 */
[----:B------:R-:W-:-:S04]  /*4250*/  LEA R38, P0, R27, UR10, 0x1 ;  /* 0x0000000a1b267c11 */ /* 0x000fc8000f8008ff */
[----:B------:R-:W-:Y:S02]  /*4260*/  LEA.HI.X R39, R27, UR11, R40, 0x1, P0 ;  /* 0x0000000b1b277c11 */ /* 0x000fe400080f0c28 */
[----:B------:R-:W-:-:S04]  /*4270*/  LEA R40, P0, R25, UR10, 0x1 ;  /* 0x0000000a19287c11 */ /* 0x000fc8000f8008ff */
[----:B------:R-:W-:Y:S02]  /*4280*/  LEA.HI.X R41, R25, UR11, R26, 0x1, P0 ;  /* 0x0000000b19297c11 */ /* 0x000fe400080f0c1a */
[----:B------:R-:W-:-:S04]  /*4290*/  LEA R42, P0, R23, UR10, 0x1 ;  /* 0x0000000a172a7c11 */ /* 0x000fc8000f8008ff */
[----:B------:R-:W-:Y:S01]  /*42a0*/  LEA.HI.X R43, R23, UR11, R24, 0x1, P0 ;  /* 0x0000000b172b7c11 */ /* 0x000fe200080f0c18 */
[----:B------:R-:W-:Y:S01]  /*42b0*/  FMUL.FTZ R24, R0, R3 ;  /* 0x0000000300187220 */ /* 0x000fe20000410000 */
[----:B------:R-:W-:-:S04]  /*42c0*/  LEA R46, P1, R6, UR10, 0x1 ;  /* 0x0000000a062e7c11 */ /* 0x000fc8000f8208ff */
[----:B------:R-:W-:Y:S02]  /*42d0*/  LEA.HI.X R47, R6, UR11, R7, 0x1, P1 ;  /* 0x0000000b062f7c11 */ /* 0x000fe400088f0c07 */
[----:B------:R-:W2:Y:S04]  /*42e0*/  LDL.LU R7, [R1+0x18] ;  /* 0x0000180001077983 */ /* 0x000ea80000300800 */
[----:B------:R-:W2:Y:S01]  /*42f0*/  LDL.LU R3, [R1+0x1c] ;  /* 0x00001c0001037983 */ /* 0x000ea20000300800 */
[C---:B------:R-:W-:Y:S01]  /*4300*/  FMUL.FTZ R27, R0.reuse, R4 ;  /* 0x00000004001b7220 */ /* 0x040fe20000410000 */
[----:B------:R-:W-:Y:S01]  /*4310*/  FMUL.FTZ R25, R0, R2 ;  /* 0x0000000200197220 */ /* 0x000fe20000410000 */
[C---:B------:R-:W-:Y:S01]  /*4320*/  LEA R44, P0, R9.reuse, UR10, 0x1 ;  /* 0x0000000a092c7c11 */ /* 0x040fe2000f8008ff */
[----:B------:R-:W3:Y:S04]  /*4330*/  LDL.LU R4, [R1+0x180] ;  /* 0x0001800001047983 */ /* 0x000ee80000300800 */
[----:B------:R-:W3:Y:S01]  /*4340*/  LDL.LU R2, [R1+0x17c] ;  /* 0x00017c0001027983 */ /* 0x000ee20000300800 */
[----:B------:R-:W-:-:S03]  /*4350*/  LEA.HI.X R45, R9, UR11, R22, 0x1, P0 ;  /* 0x0000000b092d7c11 */ /* 0x000fc600080f0c16 */
[----:B------:R-:W4:Y:S04]  /*4360*/  LDL.LU R9, [R1+0x50] ;  /* 0x0000500001097983 */ /* 0x000f280000300800 */
[----:B------:R-:W4:Y:S01]  /*4370*/  LDL.LU R26, [R1+0xbc] ;  /* 0x0000bc00011a7983 */ /* 0x000f220000300800 */
[C---:B------:R-:W-:Y:S01]  /*4380*/  FMUL.FTZ R23, R0.reuse, R58 ;  /* 0x0000003a00177220 */ /* 0x040fe20000410000 */
[C---:B------:R-:W-:Y:S01]  /*4390*/  FMUL.FTZ R5, R0.reuse, R5 ;  /* 0x0000000500057220 */ /* 0x040fe20000410000 */
[C---:B------:R-:W-:Y:S01]  /*43a0*/  FMUL.FTZ R22, R0.reuse, R60 ;  /* 0x0000003c00167220 */ /* 0x040fe20000410000 */
[----:B------:R-:W-:Y:S01]  /*43b0*/  MOV R58, R24 ;  /* 0x00000018003a7202 */ /* 0x000fe20000000f00 */
[C---:B------:R-:W-:Y:S01]  /*43c0*/  FMUL.FTZ R6, R0.reuse, R61 ;  /* 0x0000003d00067220 */ /* 0x040fe20000410000 */
[C---:B------:R-:W-:Y:S01]  /*43d0*/  FMUL.FTZ R24, R0.reuse, R54 ;  /* 0x0000003600187220 */ /* 0x040fe20000410000 */
[C---:B------:R-:W-:Y:S01]  /*43e0*/  FMUL.FTZ R61, R0.reuse, R59 ;  /* 0x0000003b003d7220 */ /* 0x040fe20000410000 */
[----:B------:R-:W-:Y:S01]  /*43f0*/  MOV R54, R23 ;  /* 0x0000001700367202 */ /* 0x000fe20000000f00 */
[C---:B------:R-:W-:Y:S01]  /*4400*/  FMUL.FTZ R59, R0.reuse, R55 ;  /* 0x00000037003b7220 */ /* 0x040fe20000410000 */
[C---:B------:R-:W-:Y:S01]  /*4410*/  FMUL.FTZ R23, R0.reuse, R48 ;  /* 0x0000003000177220 */ /* 0x040fe20000410000 */
[----:B------:R-:W-:Y:S01]  /*4420*/  IMAD.MOV.U32 R55, RZ, RZ, R22 ;  /* 0x000000ffff377224 */ /* 0x000fe200078e0016 */
[----:B------:R-:W-:Y:S01]  /*4430*/  MOV R48, R5 ;  /* 0x0000000500307202 */ /* 0x000fe20000000f00 */
[C---:B------:R-:W-:Y:S01]  /*4440*/  FMUL.FTZ R22, R0.reuse, R52 ;  /* 0x0000003400167220 */ /* 0x040fe20000410000 */
[C---:B------:R-:W-:Y:S01]  /*4450*/  FMUL.FTZ R5, R0.reuse, R49 ;  /* 0x0000003100057220 */ /* 0x040fe20000410000 */
[----:B------:R-:W-:Y:S01]  /*4460*/  MOV R49, R24 ;  /* 0x0000001800317202 */ /* 0x000fe20000000f00 */
[C---:B------:R-:W-:Y:S01]  /*4470*/  FMUL.FTZ R60, R0.reuse, R56 ;  /* 0x00000038003c7220 */ /* 0x040fe20000410000 */
[C---:B------:R-:W-:Y:S01]  /*4480*/  FMUL.FTZ R24, R0.reuse, R18 ;  /* 0x0000001200187220 */ /* 0x040fe20000410000 */
[C---:B------:R-:W-:Y:S01]  /*4490*/  FMUL.FTZ R56, R0.reuse, R50 ;  /* 0x0000003200387220 */ /* 0x040fe20000410000 */
[C---:B------:R-:W-:Y:S01]  /*44a0*/  FMUL.FTZ R18, R0.reuse, R14 ;  /* 0x0000000e00127220 */ /* 0x040fe20000410000 */
[C---:B------:R-:W-:Y:S01]  /*44b0*/  FMUL.FTZ R50, R0.reuse, R21 ;  /* 0x0000001500327220 */ /* 0x040fe20000410000 */
[----:B------:R-:W-:Y:S01]  /*44c0*/  MOV R14, R55 ;  /* 0x00000037000e7202 */ /* 0x000fe20000000f00 */
[C---:B------:R-:W-:Y:S01]  /*44d0*/  FMUL.FTZ R55, R0.reuse, R15 ;  /* 0x0000000f00377220 */ /* 0x040fe20000410000 */
[----:B------:R-:W-:Y:S01]  /*44e0*/  MOV R21, R22 ;  /* 0x0000001600157202 */ /* 0x000fe20000000f00 */
[C---:B------:R-:W-:Y:S01]  /*44f0*/  FMUL.FTZ R52, R0.reuse, R19 ;  /* 0x0000001300347220 */ /* 0x040fe20000410000 */
[C---:B------:R-:W-:Y:S01]  /*4500*/  FMUL.FTZ R22, R0.reuse, R16 ;  /* 0x0000001000167220 */ /* 0x040fe20000410000 */
[----:B------:R-:W-:Y:S01]  /*4510*/  FMUL.FTZ R15, R0, R10 ;  /* 0x0000000a000f7220 */ /* 0x000fe20000410000 */
[----:B------:R-:W-:-:S02]  /*4520*/  IMAD.MOV.U32 R16, RZ, RZ, R54 ;  /* 0x000000ffff107224 */ /* 0x000fc400078e0036 */
[C---:B------:R-:W-:Y:S01]  /*4530*/  FMUL.FTZ R19, R0.reuse, R12 ;  /* 0x0000000c00137220 */ /* 0x040fe20000410000 */
[C---:B------:R-:W-:Y:S01]  /*4540*/  FMUL.FTZ R20, R0.reuse, R20 ;  /* 0x0000001400147220 */ /* 0x040fe20000410000 */
[C---:B------:R-:W-:Y:S01]  /*4550*/  FMUL.FTZ R54, R0.reuse, R17 ;  /* 0x0000001100367220 */ /* 0x040fe20000410000 */
[----:B------:R-:W-:Y:S01]  /*4560*/  MOV R12, R56 ;  /* 0x00000038000c7202 */ /* 0x000fe20000000f00 */
[C---:B------:R-:W-:Y:S01]  /*4570*/  FMUL.FTZ R56, R0.reuse, R13 ;  /* 0x0000000d00387220 */ /* 0x040fe20000410000 */
[----:B------:R-:W-:Y:S01]  /*4580*/  MOV R17, R21 ;  /* 0x0000001500117202 */ /* 0x000fe20000000f00 */
[----:B------:R-:W-:Y:S01]  /*4590*/  IMAD.MOV.U32 R13, RZ, RZ, R49 ;  /* 0x000000ffff0d7224 */ /* 0x000fe200078e0031 */
[----:B------:R-:W-:Y:S01]  /*45a0*/  MOV R10, R23 ;  /* 0x00000017000a7202 */ /* 0x000fe20000000f00 */
[C---:B------:R-:W-:Y:S01]  /*45b0*/  FMUL.FTZ R53, R0.reuse, R53 ;  /* 0x0000003500357220 */ /* 0x040fe20000410000 */
[C---:B------:R-:W-:Y:S01]  /*45c0*/  FMUL.FTZ R51, R0.reuse, R51 ;  /* 0x0000003300337220 */ /* 0x040fe20000410000 */
[C---:B------:R-:W-:Y:S01]  /*45d0*/  FMUL.FTZ R11, R0.reuse, R11 ;  /* 0x0000000b000b7220 */ /* 0x040fe20000410000 */
[----:B------:R-:W-:Y:S01]  /*45e0*/  FMUL.FTZ R23, R0, R57 ;  /* 0x0000003900177220 */ /* 0x000fe20000410000 */
[----:B------:R-:W-:Y:S01]  /*45f0*/  MOV R0, R20 ;  /* 0x0000001400007202 */ /* 0x000fe20000000f00 */
[C-C-:B--2---:R-:W-:Y:S01]  /*4600*/  FFMA.FTZ R21, R3.reuse, R61, R7.reuse ;  /* 0x0000003d03157223 */ /* 0x144fe20000010007 */
[----:B------:R-:W-:Y:S01]  /*4610*/  MOV R61, R15 ;  /* 0x0000000f003d7202 */ /* 0x000fe20000000f00 */
[----:B------:R-:W-:Y:S01]  /*4620*/  FFMA.FTZ R15, R3, R50, R7 ;  /* 0x00000032030f7223 */ /* 0x000fe20000010007 */
[----:B------:R-:W-:-:S02]  /*4630*/  IMAD.MOV.U32 R50, RZ, RZ, R14 ;  /* 0x000000ffff327224 */ /* 0x000fc400078e000e */
[C-C-:B------:R-:W-:Y:S01]  /*4640*/  FFMA.FTZ R20, R3.reuse, R60, R7.reuse ;  /* 0x0000003c03147223 */ /* 0x140fe20000010007 */
[C---:B------:R-:W-:Y:S01]  /*4650*/  FFMA.FTZ R14, R3.reuse, R52, R7 ;  /* 0x00000034030e7223 */ /* 0x040fe20000010007 */
[----:B------:R-:W-:Y:S01]  /*4660*/  IMAD.MOV.U32 R60, RZ, RZ, R19 ;  /* 0x000000ffff3c7224 */ /* 0x000fe200078e0013 */
[----:B------:R-:W-:Y:S01]  /*4670*/  MOV R52, R13 ;  /* 0x0000000d00347202 */ /* 0x000fe20000000f00 */
[C-C-:B------:R-:W-:Y:S01]  /*4680*/  FFMA.FTZ R19, R3.reuse, R59, R7.reuse ;  /* 0x0000003b03137223 */ /* 0x140fe20000010007 */
[C-C-:B------:R-:W-:Y:S01]  /*4690*/  FFMA.FTZ R13, R3.reuse, R54, R7.reuse ;  /* 0x00000036030d7223 */ /* 0x140fe20000010007 */
[----:B------:R-:W-:Y:S01]  /*46a0*/  MOV R59, R18 ;  /* 0x00000012003b7202 */ /* 0x000fe20000000f00 */
[C-C-:B------:R-:W-:Y:S01]  /*46b0*/  FFMA.FTZ R57, R3.reuse, R48, R7.reuse ;  /* 0x0000003003397223 */ /* 0x140fe20000010007 */
[----:B------:R-:W-:Y:S01]  /*46c0*/  MOV R54, R12 ;  /* 0x0000000c00367202 */ /* 0x000fe20000000f00 */
[----:B---3--:R-:W-:Y:S01]  /*46d0*/  FFMA.FTZ R58, R4, R58, R2 ;  /* 0x0000003a043a7223 */ /* 0x008fe20000010002 */
[C-C-:B------:R-:W-:Y:S01]  /*46e0*/  FFMA.FTZ R18, R3.reuse, R53, R7.reuse ;  /* 0x0000003503127223 */ /* 0x140fe20000010007 */
[C-C-:B------:R-:W-:Y:S01]  /*46f0*/  FFMA.FTZ R12, R3.reuse, R55, R7.reuse ;  /* 0x00000037030c7223 */ /* 0x140fe20000010007 */
[----:B------:R-:W-:Y:S01]  /*4700*/  MOV R53, R17 ;  /* 0x0000001100357202 */ /* 0x000fe20000000f00 */
[C-C-:B------:R-:W-:Y:S01]  /*4710*/  FFMA.FTZ R49, R3.reuse, R27, R7.reuse ;  /* 0x0000001b03317223 */ /* 0x140fe20000010007 */
[----:B------:R-:W-:Y:S01]  /*4720*/  MOV R55, R10 ;  /* 0x0000000a00377202 */ /* 0x000fe20000000f00 */
[C-C-:B------:R-:W-:Y:S01]  /*4730*/  FFMA.FTZ R17, R3.reuse, R51, R7.reuse ;  /* 0x0000003303117223 */ /* 0x140fe20000010007 */
[C-C-:B------:R-:W-:Y:S01]  /*4740*/  FFMA.FTZ R10, R3.reuse, R56, R7.reuse ;  /* 0x00000038030a7223 */ /* 0x140fe20000010007 */
[----:B------:R-:W-:Y:S01]  /*4750*/  FFMA.FTZ R48, R3, R6, R7 ;  /* 0x0000000603307223 */ /* 0x000fe20000010007 */
[----:B------:R-:W2:Y:S01]  /*4760*/  LDL.LU R27, [R1+0x6c] ;  /* 0x00006c00011b7983 */ /* 0x000ea20000300800 */
[----:B------:R-:W-:Y:S01]  /*4770*/  MOV R51, R16 ;  /* 0x0000001000337202 */ /* 0x000fe20000000f00 */
[----:B------:R-:W-:-:S02]  /*4780*/  IMAD.MOV.U32 R56, RZ, RZ, R0 ;  /* 0x000000ffff387224 */ /* 0x000fc400078e0000 */
[C-C-:B------:R-:W-:Y:S01]  /*4790*/  FFMA.FTZ R16, R3.reuse, R5, R7.reuse ;  /* 0x0000000503107223 */ /* 0x140fe20000010007 */
[----:B------:R-:W2:Y:S01]  /*47a0*/  LDL.LU R6, [R1+0xc8] ;  /* 0x0000c80001067983 */ /* 0x000ea20000300800 */
[----:B------:R-:W-:Y:S01]  /*47b0*/  FFMA.FTZ R0, R3, R11, R7 ;  /* 0x0000000b03007223 */ /* 0x000fe20000010007 */
[----:B------:R-:W-:Y:S02]  /*47c0*/  F2FP.BF16.F32.PACK_AB R5, R58, R57 ;  /* 0x000000393a05723e */ /* 0x000fe400000010ff */
[----:B------:R-:W3:Y:S01]  /*47d0*/  LDL.LU R7, [R1+0x80] ;  /* 0x0000800001077983 */ /* 0x000ee20000300800 */
[----:B----4-:R-:W-:Y:S02]  /*47e0*/  F2FP.BF16.F32.PACK_AB R11, R9, R26 ;  /* 0x0000001a090b723e */ /* 0x010fe400000010ff */
[----:B------:R-:W-:Y:S01]  /*47f0*/  MOV R57, R24 ;  /* 0x0000001800397202 */ /* 0x000fe20000000f00 */
[----:B------:R-:W3:Y:S01]  /*4800*/  LDL.LU R3, [R1+0xcc] ;  /* 0x0000cc0001037983 */ /* 0x000ee20000300800 */
[----:B------:R-:W-:-:S03]  /*4810*/  MOV R58, R22 ;  /* 0x00000016003a7202 */ /* 0x000fc60000000f00 */
[----:B------:R-:W4:Y:S01]  /*4820*/  LDL.LU R9, [R1+0x178] ;  /* 0x0001780001097983 */ /* 0x000f220000300800 */
[----:B------:R-:W-:-:S03]  /*4830*/  FFMA.FTZ R25, R4, R25, R2 ;  /* 0x0000001904197223 */ /* 0x000fc60000010002 */
[----:B------:R-:W5:Y:S01]  /*4840*/  LDL.LU R26, [R1+0x174] ;  /* 0x00017400011a7983 */ /* 0x000f620000300800 */
[C-C-:B------:R-:W-:Y:S01]  /*4850*/  FFMA.FTZ R50, R4.reuse, R50, R2.reuse ;  /* 0x0000003204327223 */ /* 0x140fe20000010002 */
[C-C-:B------:R-:W-:Y:S01]  /*4860*/  FFMA.FTZ R51, R4.reuse, R51, R2.reuse ;  /* 0x0000003304337223 */ /* 0x140fe20000010002 */
[C-C-:B------:R-:W-:Y:S01]  /*4870*/  FFMA.FTZ R52, R4.reuse, R52, R2.reuse ;  /* 0x0000003404347223 */ /* 0x140fe20000010002 */
[----:B------:R-:W3:Y:S01]  /*4880*/  LDL.LU R24, [R1+0x170] ;  /* 0x0001700001187983 */ /* 0x000ee20000300800 */
        /* <DEDUP_REMOVED lines=9> */
[----:B------:R-:W4:Y:S01]  /*4920*/  LDL.LU R22, [R1+0x16c] ;  /* 0x00016c0001167983 */ /* 0x000f220000300800 */
[----:B------:R-:W-:-:S03]  /*4930*/  FFMA.FTZ R2, R4, R23, R2 ;  /* 0x0000001704027223 */ /* 0x000fc60000010002 */
[----:B------:R-:W4:Y:S01]  /*4940*/  LDL.LU R23, [R1+0x168] ;  /* 0x0001680001177983 */ /* 0x000f220000300800 */
[----:B------:R-:W-:Y:S02]  /*4950*/  F2FP.BF16.F32.PACK_AB R49, R25, R49 ;  /* 0x000000311931723e */ /* 0x000fe400000010ff */
[----:B--2---:R-:W-:Y:S02]  /*4960*/  F2FP.BF16.F32.PACK_AB R4, R27, R6 ;  /* 0x000000061b04723e */ /* 0x004fe400000010ff */
[C---:B-----5:R-:W-:Y:S02]  /*4970*/  PRMT R26, R11.reuse, 0x7610, R26 ;  /* 0x000076100b1a7816 */ /* 0x060fe4000000001a */
[----:B---3--:R-:W-:-:S03]  /*4980*/  PRMT R24, R11, 0x7632, R24 ;  /* 0x000076320b187816 */ /* 0x008fc60000000018 */
[----:B----4-:R0:W-:Y:S04]  /*4990*/  STG.E.U16 desc[UR6][R22.64], R26 ;  /* 0x0000001a16007986 */ /* 0x0101e8000c101506 */
[----:B------:R1:W-:Y:S04]  /*49a0*/  STG.E.U16 desc[UR6][R22.64+0x2], R24 ;  /* 0x0000021816007986 */ /* 0x0003e8000c101506 */
[----:B0-----:R-:W2:Y:S04]  /*49b0*/  LDL.LU R26, [R1+0x164] ;  /* 0x00016400011a7983 */ /* 0x001ea80000300800 */
[----:B------:R-:W2:Y:S04]  /*49c0*/  LDL.LU R27, [R1+0x160] ;  /* 0x00016000011b7983 */ /* 0x000ea80000300800 */
[----:B------:R-:W3:Y:S04]  /*49d0*/  LDL.LU R6, [R1+0x15c] ;  /* 0x00015c0001067983 */ /* 0x000ee80000300800 */
[----:B-1----:R-:W4:Y:S04]  /*49e0*/  LDL.LU R24, [R1+0x158] ;  /* 0x0001580001187983 */ /* 0x002f280000300800 */
[----:B------:R-:W4:Y:S01]  /*49f0*/  LDL.LU R25, [R1+0x154] ;  /* 0x0001540001197983 */ /* 0x000f220000300800 */
[----:B------:R-:W-:-:S02]  /*4a00*/  PRMT R11, R5, 0x7610, R11 ;  /* 0x00007610050b7816 */ /* 0x000fc4000000000b */
[----:B------:R-:W-:-:S03]  /*4a10*/  PRMT R5, R5, 0x7632, R5 ;  /* 0x0000763205057816 */ /* 0x000fc60000000005 */
[----:B------:R0:W-:Y:S04]  /*4a20*/  STG.E.U16 desc[UR6][R22.64+0x4], R11 ;  /* 0x0000040b16007986 */ /* 0x0001e8000c101506 */
[----:B------:R1:W-:Y:S01]  /*4a30*/  STG.E.U16 desc[UR6][R22.64+0x6], R5 ;  /* 0x0000060516007986 */ /* 0x0003e2000c101506 */
[----:B------:R-:W-:Y:S02]  /*4a40*/  F2FP.BF16.F32.PACK_AB R48, R50, R48 ;  /* 0x000000303230723e */ /* 0x000fe400000010ff */
[----:B0-----:R-:W-:Y:S02]  /*4a50*/  PRMT R11, R49, 0x7632, R11 ;  /* 0x00007632310b7816 */ /* 0x001fe4000000000b */
[----:B-1----:R-:W-:Y:S01]  /*4a60*/  PRMT R5, R4, 0x7632, R5 ;  /* 0x0000763204057816 */ /* 0x002fe20000000005 */
[----:B----4-:R0:W-:Y:S04]  /*4a70*/  STG.E.U16 desc[UR6][R24.64], R4 ;  /* 0x0000000418007986 */ /* 0x0101e8000c101506 */
[----:B------:R1:W-:Y:S04]  /*4a80*/  STG.E.U16 desc[UR6][R24.64+0x4], R49 ;  /* 0x0000043118007986 */ /* 0x0003e8000c101506 */
[----:B------:R-:W-:Y:S01]  /*4a90*/  STG.E.U16 desc[UR6][R24.64+0x2], R5 ;  /* 0x0000020518007986 */ /* 0x000fe2000c101506 */
[----:B0-----:R-:W-:-:S03]  /*4aa0*/  F2FP.BF16.F32.PACK_AB R4, R7, R3 ;  /* 0x000000030704723e */ /* 0x001fc600000010ff */
[----:B------:R-:W3:Y:S04]  /*4ab0*/  LDL.LU R7, [R1+0x150] ;  /* 0x0001500001077983 */ /* 0x000ee80000300800 */
[----:B------:R-:W4:Y:S04]  /*4ac0*/  LDL.LU R3, [R1+0x14c] ;  /* 0x00014c0001037983 */ /* 0x000f280000300800 */
[----:B-1----:R-:W5:Y:S04]  /*4ad0*/  LDL.LU R49, [R1+0xd4] ;  /* 0x0000d40001317983 */ /* 0x002f680000300800 */
[----:B------:R-:W4:Y:S04]  /*4ae0*/  LDL.LU R50, [R1+0xf0] ;  /* 0x0000f00001327983 */ /* 0x000f280000300800 */
[----:B------:R0:W-:Y:S04]  /*4af0*/  STG.E.U16 desc[UR6][R24.64+0x6], R11 ;  /* 0x0000060b18007986 */ /* 0x0001e8000c101506 */
[----:B0-----:R-:W5:Y:S01]  /*4b00*/  LDL.LU R24, [R1+0xa0] ;  /* 0x0000a00001187983 */ /* 0x001f620000300800 */
[----:B------:R-:W-:-:S03]  /*4b10*/  PRMT R5, R4, 0x7632, R5 ;  /* 0x0000763204057816 */ /* 0x000fc60000000005 */
[----:B------:R-:W4:Y:S01]  /*4b20*/  LDL.LU R25, [R1+0xe0] ;  /* 0x0000e00001197983 */ /* 0x000f220000300800 */
[----:B------:R-:W-:Y:S02]  /*4b30*/  PRMT R11, R48, 0x7632, R11 ;  /* 0x00007632300b7816 */ /* 0x000fe4000000000b */
[----:B------:R-:W-:Y:S01]  /*4b40*/  F2FP.BF16.F32.PACK_AB R21, R51, R21 ;  /* 0x000000153315723e */ /* 0x000fe200000010ff */
[----:B---3--:R5:W-:Y:S04]  /*4b50*/  STG.E.U16 desc[UR6][R6.64], R4 ;  /* 0x0000000406007986 */ /* 0x008be8000c101506 */
[----:B------:R0:W-:Y:S01]  /*4b60*/  STG.E.U16 desc[UR6][R6.64+0x4], R48 ;  /* 0x0000043006007986 */ /* 0x0001e2000c101506 */
[----:B-----5:R-:W-:-:S03]  /*4b70*/  F2FP.BF16.F32.PACK_AB R4, R24, R49 ;  /* 0x000000311804723e */ /* 0x020fc600000010ff */
[----:B------:R-:W3:Y:S04]  /*4b80*/  LDL.LU R24, [R1+0x9c] ;  /* 0x00009c0001187983 */ /* 0x000ee80000300800 */
[----:B------:R-:W3:Y:S04]  /*4b90*/  LDL.LU R49, [R1+0xf8] ;  /* 0x0000f80001317983 */ /* 0x000ee80000300800 */
[----:B0-----:R-:W5:Y:S04]  /*4ba0*/  LDL.LU R48, [R1+0xa8] ;  /* 0x0000a80001307983 */ /* 0x001f680000300800 */
[----:B------:R-:W4:Y:S04]  /*4bb0*/  LDL.LU R51, [R1+0xac] ;  /* 0x0000ac0001337983 */ /* 0x000f280000300800 */
[----:B------:R0:W-:Y:S04]  /*4bc0*/  STG.E.U16 desc[UR6][R6.64+0x2], R5 ;  /* 0x0000020506007986 */ /* 0x0001e8000c101506 */
[----:B------:R-:W-:Y:S04]  /*4bd0*/  STG.E.U16 desc[UR6][R6.64+0x6], R11 ;  /* 0x0000060b06007986 */ /* 0x000fe8000c101506 */
[----:B--2---:R4:W-:Y:S01]  /*4be0*/  STG.E.U16 desc[UR6][R26.64], R4 ;  /* 0x000000041a007986 */ /* 0x0049e2000c101506 */
[----:B0-----:R-:W-:-:S02]  /*4bf0*/  PRMT R5, R4, 0x7632, R5 ;  /* 0x0000763204057816 */ /* 0x001fc40000000005 */
[----:B----4-:R-:W-:Y:S02]  /*4c00*/  F2FP.BF16.F32.PACK_AB R4, R51, R25 ;  /* 0x000000193304723e */ /* 0x010fe400000010ff */
[----:B------:R-:W2:Y:S04]  /*4c10*/  LDL.LU R51, [R1+0x94] ;  /* 0x0000940001337983 */ /* 0x000ea80000300800 */
[----:B------:R-:W2:Y:S01]  /*4c20*/  LDL.LU R25, [R1+0xf4] ;  /* 0x0000f40001197983 */ /* 0x000ea20000300800 */
[----:B------:R-:W-:Y:S02]  /*4c30*/  PRMT R6, R21, 0x7632, R6 ;  /* 0x0000763215067816 */ /* 0x000fe40000000006 */
[----:B------:R-:W-:Y:S01]  /*4c40*/  F2FP.BF16.F32.PACK_AB R20, R52, R20 ;  /* 0x000000143414723e */ /* 0x000fe200000010ff */
[----:B------:R0:W-:Y:S04]  /*4c50*/  STG.E.U16 desc[UR6][R26.64+0x2], R5 ;  /* 0x000002051a007986 */ /* 0x0001e8000c101506 */
[----:B------:R-:W-:Y:S04]  /*4c60*/  STG.E.U16 desc[UR6][R26.64+0x4], R21 ;  /* 0x000004151a007986 */ /* 0x000fe8000c101506 */
[----:B------:R1:W-:Y:S01]  /*4c70*/  STG.E.U16 desc[UR6][R26.64+0x6], R6 ;  /* 0x000006061a007986 */ /* 0x0003e2000c101506 */
[----:B0-----:R-:W-:-:S03]  /*4c80*/  PRMT R5, R4, 0x7632, R5 ;  /* 0x0000763204057816 */ /* 0x001fc60000000005 */
[----:B------:R5:W-:Y:S01]  /*4c90*/  STG.E.U16 desc[UR6][R8.64], R4 ;  /* 0x0000000408007986 */ /* 0x000be2000c101506 */
[----:B-1----:R-:W-:-:S03]  /*4ca0*/  PRMT R6, R20, 0x7632, R6 ;  /* 0x0000763214067816 */ /* 0x002fc60000000006 */
[----:B------:R0:W-:Y:S01]  /*4cb0*/  STG.E.U16 desc[UR6][R8.64+0x2], R5 ;  /* 0x0000020508007986 */ /* 0x0001e2000c101506 */
[----:B-----5:R-:W-:-:S03]  /*4cc0*/  F2FP.BF16.F32.PACK_AB R4, R48, R50 ;  /* 0x000000323004723e */ /* 0x020fc600000010ff */
[----:B------:R-:W4:Y:S04]  /*4cd0*/  LDL.LU R48, [R1+0x84] ;  /* 0x0000840001307983 */ /* 0x000f280000300800 */
[----:B------:R-:W4:Y:S01]  /*4ce0*/  LDL.LU R50, [R1+0xec] ;  /* 0x0000ec0001327983 */ /* 0x000f220000300800 */
[----:B0-----:R-:W-:-:S03]  /*4cf0*/  PRMT R5, R4, 0x7632, R5 ;  /* 0x0000763204057816 */ /* 0x001fc60000000005 */
[----:B------:R-:W-:Y:S04]  /*4d00*/  STG.E.U16 desc[UR6][R8.64+0x4], R20 ;  /* 0x0000041408007986 */ /* 0x000fe8000c101506 */
[----:B------:R-:W-:Y:S04]  /*4d10*/  STG.E.U16 desc[UR6][R8.64+0x6], R6 ;  /* 0x0000060608007986 */ /* 0x000fe8000c101506 */
[----:B------:R3:W-:Y:S02]  /*4d20*/  STG.E.U16 desc[UR6][R28.64], R4 ;  /* 0x000000041c007986 */ /* 0x0007e4000c101506 */
[----:B---3--:R-:W-:-:S02]  /*4d30*/  F2FP.BF16.F32.PACK_AB R4, R24, R49 ;  /* 0x000000311804723e */ /* 0x008fc400000010ff */
[----:B------:R-:W3:Y:S04]  /*4d40*/  LDL.LU R24, [R1+0x74] ;  /* 0x0000740001187983 */ /* 0x000ee80000300800 */
[----:B------:R-:W3:Y:S01]  /*4d50*/  LDL.LU R49, [R1+0xe8] ;  /* 0x0000e80001317983 */ /* 0x000ee20000300800 */
[----:B--2---:R-:W-:-:S03]  /*4d60*/  F2FP.BF16.F32.PACK_AB R8, R51, R25 ;  /* 0x000000193308723e */ /* 0x004fc600000010ff */
[----:B------:R-:W2:Y:S04]  /*4d70*/  LDL.LU R51, [R1+0x64] ;  /* 0x0000640001337983 */ /* 0x000ea80000300800 */
[----:B------:R-:W2:Y:S01]  /*4d80*/  LDL.LU R25, [R1+0xe4] ;  /* 0x0000e40001197983 */ /* 0x000ea20000300800 */
[----:B------:R-:W-:Y:S02]  /*4d90*/  F2FP.BF16.F32.PACK_AB R19, R53, R19 ;  /* 0x000000133513723e */ /* 0x000fe400000010ff */
[----:B------:R-:W-:Y:S02]  /*4da0*/  F2FP.BF16.F32.PACK_AB R18, R54, R18 ;  /* 0x000000123612723e */ /* 0x000fe400000010ff */
[----:B------:R-:W-:Y:S01]  /*4db0*/  PRMT R6, R19, 0x7632, R6 ;  /* 0x0000763213067816 */ /* 0x000fe20000000006 */
[----:B------:R0:W-:Y:S01]  /*4dc0*/  STG.E.U16 desc[UR6][R28.64+0x2], R5 ;  /* 0x000002051c007986 */ /* 0x0001e2000c101506 */
[----:B------:R-:W-:-:S02]  /*4dd0*/  PRMT R7, R4, 0x7632, R7 ;  /* 0x0000763204077816 */ /* 0x000fc40000000007 */
[----:B------:R-:W-:Y:S01]  /*4de0*/  PRMT R9, R18, 0x7632, R9 ;  /* 0x0000763212097816 */ /* 0x000fe20000000009 */
[----:B------:R-:W-:Y:S04]  /*4df0*/  STG.E.U16 desc[UR6][R28.64+0x4], R19 ;  /* 0x000004131c007986 */ /* 0x000fe8000c101506 */
[----:B------:R-:W-:Y:S04]  /*4e00*/  STG.E.U16 desc[UR6][R28.64+0x6], R6 ;  /* 0x000006061c007986 */ /* 0x000fe8000c101506 */
[----:B------:R4:W-:Y:S01]  /*4e10*/  STG.E.U16 desc[UR6][R30.64], R4 ;  /* 0x000000041e007986 */ /* 0x0009e2000c101506 */
[----:B0-----:R-:W-:-:S03]  /*4e20*/  PRMT R5, R8, 0x7632, R5 ;  /* 0x0000763208057816 */ /* 0x001fc60000000005 */
[----:B------:R0:W-:Y:S04]  /*4e30*/  STG.E.U16 desc[UR6][R30.64+0x2], R7 ;  /* 0x000002071e007986 */ /* 0x0001e8000c101506 */
[----:B------:R1:W-:Y:S01]  /*4e40*/  STG.E.U16 desc[UR6][R30.64+0x6], R9 ;  /* 0x000006091e007986 */ /* 0x0003e2000c101506 */
[----:B----4-:R-:W-:-:S03]  /*4e50*/  F2FP.BF16.F32.PACK_AB R4, R48, R50 ;  /* 0x000000323004723e */ /* 0x010fc600000010ff */
[----:B------:R-:W4:Y:S01]  /*4e60*/  LDL.LU R48, [R1+0x60] ;  /* 0x0000600001307983 */ /* 0x000f220000300800 */
[----:B0-----:R-:W-:-:S03]  /*4e70*/  PRMT R7, R4, 0x7610, R7 ;  /* 0x0000761004077816 */ /* 0x001fc60000000007 */
[----:B------:R-:W4:Y:S01]  /*4e80*/  LDL.LU R50, [R1+0xdc] ;  /* 0x0000dc0001327983 */ /* 0x000f220000300800 */
[----:B-1----:R-:W-:-:S03]  /*4e90*/  PRMT R9, R4, 0x7632, R9 ;  /* 0x0000763204097816 */ /* 0x002fc60000000009 */
[----:B------:R0:W-:Y:S04]  /*4ea0*/  STG.E.U16 desc[UR6][R30.64+0x4], R18 ;  /* 0x000004121e007986 */ /* 0x0001e8000c101506 */
[----:B------:R1:W-:Y:S01]  /*4eb0*/  STG.E.U16 desc[UR6][R32.64+0x2], R5 ;  /* 0x0000020520007986 */ /* 0x0003e2000c101506 */
[----:B---3--:R-:W-:-:S03]  /*4ec0*/  F2FP.BF16.F32.PACK_AB R4, R24, R49 ;  /* 0x000000311804723e */ /* 0x008fc600000010ff */
[----:B------:R-:W3:Y:S04]  /*4ed0*/  LDL.LU R24, [R1+0x5c] ;  /* 0x00005c0001187983 */ /* 0x000ee80000300800 */
[----:B------:R-:W3:Y:S01]  /*4ee0*/  LDL.LU R49, [R1+0xd8] ;  /* 0x0000d80001317983 */ /* 0x000ee20000300800 */
[C---:B0-----:R-:W-:Y:S02]  /*4ef0*/  PRMT R18, R4.reuse, 0x7610, R18 ;  /* 0x0000761004127816 */ /* 0x041fe40000000012 */
[----:B-1----:R-:W-:Y:S02]  /*4f00*/  PRMT R5, R4, 0x7632, R5 ;  /* 0x0000763204057816 */ /* 0x002fe40000000005 */
[----:B--2---:R-:W-:Y:S02]  /*4f10*/  F2FP.BF16.F32.PACK_AB R4, R51, R25 ;  /* 0x000000193304723e */ /* 0x004fe400000010ff */
[----:B------:R-:W2:Y:S01]  /*4f20*/  LDL.LU R25, [R1+0xd0] ;  /* 0x0000d00001197983 */ /* 0x000ea20000300800 */
[----:B------:R-:W-:-:S02]  /*4f30*/  F2FP.BF16.F32.PACK_AB R17, R55, R17 ;  /* 0x000000113711723e */ /* 0x000fc400000010ff */
[----:B------:R-:W-:Y:S02]  /*4f40*/  F2FP.BF16.F32.PACK_AB R16, R56, R16 ;  /* 0x000000103810723e */ /* 0x000fe400000010ff */
[----:B------:R-:W-:Y:S01]  /*4f50*/  PRMT R6, R17, 0x7632, R6 ;  /* 0x0000763211067816 */ /* 0x000fe20000000006 */
[----:B------:R0:W-:Y:S01]  /*4f60*/  STG.E.U16 desc[UR6][R32.64], R8 ;  /* 0x0000000820007986 */ /* 0x0001e2000c101506 */
[----:B------:R-:W-:-:S03]  /*4f70*/  F2FP.BF16.F32.PACK_AB R15, R57, R15 ;  /* 0x0000000f390f723e */ /* 0x000fc600000010ff */
[----:B------:R-:W-:Y:S01]  /*4f80*/  STG.E.U16 desc[UR6][R32.64+0x4], R17 ;  /* 0x0000041120007986 */ /* 0x000fe2000c101506 */
[----:B------:R-:W-:-:S03]  /*4f90*/  PRMT R19, R4, 0x7610, R19 ;  /* 0x0000761004137816 */ /* 0x000fc60000000013 */
[----:B------:R1:W-:Y:S01]  /*4fa0*/  STG.E.U16 desc[UR6][R32.64+0x6], R6 ;  /* 0x0000060620007986 */ /* 0x0003e2000c101506 */
[----:B0-----:R-:W-:-:S03]  /*4fb0*/  PRMT R8, R16, 0x7632, R8 ;  /* 0x0000763210087816 */ /* 0x001fc60000000008 */
[----:B------:R0:W-:Y:S04]  /*4fc0*/  STG.E.U16 desc[UR6][R34.64], R7 ;  /* 0x0000000722007986 */ /* 0x0001e8000c101506 */
[----:B------:R-:W-:Y:S01]  /*4fd0*/  STG.E.U16 desc[UR6][R34.64+0x2], R9 ;  /* 0x0000020922007986 */ /* 0x000fe2000c101506 */
[----:B-1----:R-:W-:-:S03]  /*4fe0*/  PRMT R6, R15, 0x7632, R6 ;  /* 0x000076320f067816 */ /* 0x002fc60000000006 */
[----:B------:R-:W-:Y:S01]  /*4ff0*/  STG.E.U16 desc[UR6][R34.64+0x4], R16 ;  /* 0x0000041022007986 */ /* 0x000fe2000c101506 */
[----:B0-----:R-:W-:-:S03]  /*5000*/  PRMT R7, R4, 0x7632, R7 ;  /* 0x0000763204077816 */ /* 0x001fc60000000007 */
[----:B------:R-:W-:Y:S01]  /*5010*/  STG.E.U16 desc[UR6][R34.64+0x6], R8 ;  /* 0x0000060822007986 */ /* 0x000fe2000c101506 */
[----:B----4-:R-:W-:-:S03]  /*5020*/  F2FP.BF16.F32.PACK_AB R4, R48, R50 ;  /* 0x000000323004723e */ /* 0x010fc600000010ff */
[----:B------:R0:W-:Y:S01]  /*5030*/  STG.E.U16 desc[UR6][R36.64+0x2], R5 ;  /* 0x0000020524007986 */ /* 0x0001e2000c101506 */
[----:B------:R-:W-:-:S03]  /*5040*/  PRMT R20, R4, 0x7610, R20 ;  /* 0x0000761004147816 */ /* 0x000fc60000000014 */
[----:B------:R-:W-:Y:S04]  /*5050*/  STG.E.U16 desc[UR6][R36.64], R18 ;  /* 0x0000001224007986 */ /* 0x000fe8000c101506 */
[----:B------:R-:W-:Y:S01]  /*5060*/  STG.E.U16 desc[UR6][R36.64+0x4], R15 ;  /* 0x0000040f24007986 */ /* 0x000fe2000c101506 */
[----:B0-----:R-:W-:-:S03]  /*5070*/  PRMT R5, R4, 0x7632, R5 ;  /* 0x0000763204057816 */ /* 0x001fc60000000005 */
[----:B------:R-:W-:Y:S04]  /*5080*/  STG.E.U16 desc[UR6][R36.64+0x6], R6 ;  /* 0x0000060624007986 */ /* 0x000fe8000c101506 */
[----:B------:R0:W-:Y:S04]  /*5090*/  STG.E.U16 desc[UR6][R38.64+0x2], R7 ;  /* 0x0000020726007986 */ /* 0x0001e8000c101506 */
[----:B------:R-:W4:Y:S01]  /*50a0*/  LDL.LU R50, [R1+0x54] ;  /* 0x0000540001327983 */ /* 0x000f220000300800 */
[----:B---3--:R-:W-:-:S03]  /*50b0*/  F2FP.BF16.F32.PACK_AB R4, R24, R49 ;  /* 0x000000311804723e */ /* 0x008fc600000010ff */
[----:B------:R-:W3:Y:S01]  /*50c0*/  LDL.LU R49, [R1+0xb8] ;  /* 0x0000b80001317983 */ /* 0x000ee20000300800 */
[C---:B------:R-:W-:Y:S02]  /*50d0*/  PRMT R21, R4.reuse, 0x7610, R21 ;  /* 0x0000761004157816 */ /* 0x040fe40000000015 */
[----:B0-----:R-:W-:Y:S02]  /*50e0*/  PRMT R7, R4, 0x7632, R7 ;  /* 0x0000763204077816 */ /* 0x001fe40000000007 */
[----:B--2---:R-:W-:Y:S02]  /*50f0*/  F2FP.BF16.F32.PACK_AB R4, R3, R25 ;  /* 0x000000190304723e */ /* 0x004fe400000010ff */
[----:B------:R-:W4:Y:S01]  /*5100*/  LDL.LU R3, [R1+0x148] ;  /* 0x0001480001037983 */ /* 0x000f220000300800 */
[----:B------:R-:W-:-:S04]  /*5110*/  F2FP.BF16.F32.PACK_AB R14, R58, R14 ;  /* 0x0000000e3a0e723e */ /* 0x000fc800000010ff */
[----:B------:R-:W-:Y:S01]  /*5120*/  PRMT R8, R14, 0x7632, R8 ;  /* 0x000076320e087816 */ /* 0x000fe20000000008 */
[----:B------:R-:W-:Y:S01]  /*5130*/  STG.E.U16 desc[UR6][R38.64], R19 ;  /* 0x0000001326007986 */ /* 0x000fe2000c101506 */
[----:B------:R-:W-:-:S03]  /*5140*/  PRMT R22, R4, 0x7610, R22 ;  /* 0x0000761004167816 */ /* 0x000fc60000000016 */
[----:B------:R-:W-:Y:S04]  /*5150*/  STG.E.U16 desc[UR6][R38.64+0x4], R14 ;  /* 0x0000040e26007986 */ /* 0x000fe8000c101506 */
[----:B------:R-:W-:Y:S04]  /*5160*/  STG.E.U16 desc[UR6][R38.64+0x6], R8 ;  /* 0x0000060826007986 */ /* 0x000fe8000c101506 */
[----:B------:R0:W-:Y:S02]  /*5170*/  STG.E.U16 desc[UR6][R40.64+0x2], R5 ;  /* 0x0000020528007986 */ /* 0x0001e4000c101506 */
[----:B0-----:R-:W-:-:S02]  /*5180*/  PRMT R5, R4, 0x7632, R5 ;  /* 0x0000763204057816 */ /* 0x001fc40000000005 */
[----:B----4-:R-:W-:Y:S02]  /*5190*/  F2FP.BF16.F32.PACK_AB R4, R50, R3 ;  /* 0x000000033204723e */ /* 0x010fe400000010ff */
[----:B------:R-:W2:Y:S01]  /*51a0*/  LDL.LU R3, [R1+0x144] ;  /* 0x0001440001037983 */ /* 0x000ea20000300800 */
[----:B------:R-:W-:Y:S02]  /*51b0*/  F2FP.BF16.F32.PACK_AB R13, R59, R13 ;  /* 0x0000000d3b0d723e */ /* 0x000fe400000010ff */
[----:B------:R-:W-:Y:S02]  /*51c0*/  F2FP.BF16.F32.PACK_AB R12, R60, R12 ;  /* 0x0000000c3c0c723e */ /* 0x000fe400000010ff */
[----:B------:R-:W-:Y:S02]  /*51d0*/  PRMT R6, R13, 0x7632, R6 ;  /* 0x000076320d067816 */ /* 0x000fe40000000006 */
[----:B------:R-:W-:Y:S02]  /*51e0*/  F2FP.BF16.F32.PACK_AB R10, R61, R10 ;  /* 0x0000000a3d0a723e */ /* 0x000fe400000010ff */
[----:B------:R-:W-:Y:S01]  /*51f0*/  F2FP.BF16.F32.PACK_AB R0, R2, R0 ;  /* 0x000000000200723e */ /* 0x000fe200000010ff */
[----:B------:R0:W-:Y:S01]  /*5200*/  STG.E.U16 desc[UR6][R40.64+0x6], R6 ;  /* 0x0000060628007986 */ /* 0x0001e2000c101506 */
[----:B------:R-:W-:-:S02]  /*5210*/  PRMT R8, R12, 0x7632, R8 ;  /* 0x000076320c087816 */ /* 0x000fc40000000008 */
[----:B------:R-:W-:Y:S02]  /*5220*/  PRMT R23, R4, 0x7632, R23 ;  /* 0x0000763204177816 */ /* 0x000fe40000000017 */
[----:B------:R-:W-:Y:S01]  /*5230*/  PRMT R2, R0, 0x7632, R2 ;  /* 0x0000763200027816 */ /* 0x000fe20000000002 */
[----:B------:R4:W-:Y:S01]  /*5240*/  STG.E.U16 desc[UR6][R40.64], R20 ;  /* 0x0000001428007986 */ /* 0x0009e2000c101506 */
[----:B0-----:R-:W-:-:S03]  /*5250*/  PRMT R6, R10, 0x7632, R6 ;  /* 0x000076320a067816 */ /* 0x001fc60000000006 */
        /* <DEDUP_REMOVED lines=14> */
[----:B--2---:R-:W-:-:S04]  /*5340*/  IADD3 R3, P0, R3, 0x7, RZ ;  /* 0x0000000703037810 */ /* 0x004fc80007f1e0ff */
[----:B---3--:R-:W-:Y:S02]  /*5350*/  IADD3.X R49, RZ, R49, RZ, P0, !PT ;  /* 0x00000031ff317210 */ /* 0x008fe400007fe4ff */
[----:B------:R-:W-:-:S03]  /*5360*/  ISETP.GE.U32.AND P0, PT, R3, UR8, PT ;  /* 0x0000000803007c0c */ /* 0x000fc6000bf06070 */
[----:B------:R4:W-:Y:S01]  /*5370*/  STL [R1+0xb8], R49 ;  /* 0x0000b83101007387 */ /* 0x0009e20000100800 */
[----:B------:R-:W-:-:S13]  /*5380*/  ISETP.GE.AND.EX P0, PT, R49, UR9, PT, P0 ;  /* 0x0000000931007c0c */ /* 0x000fda000bf06300 */
[----:B----4-:R-:W-:Y:S05]  /*5390*/  @!P0 BRA `(.L_x_1486) ;  /* 0xffffffac00a08947 */ /* 0x010fea000383ffff */
[----:B------:R-:W-:Y:S05]  /*53a0*/  EXIT ;  /* 0x000000000000794d */ /* 0x000fea0003800000 */
.L_x_1487:
        /* <DEDUP_REMOVED lines=13> */
.L_x_3205:


//--------------------- .text._ZN13group_norm_v214gn_cuda_kernelI13__nv_bfloat16Li480ELi2ELi32ELi30ELi1024ELb0ELi32ELi960ELi960ELi4ELb1ELi9ELb0ELb0ENS_16CompileConditionILi900EEEEEvPT_PKS4_S7_S7_flPfS8_Pj --------------------------
	.section	.text._ZN13group_norm_v214gn_cuda_kernelI13__nv_bfloat16Li480ELi2ELi32ELi30ELi1024ELb0ELi32ELi960ELi960ELi4ELb1ELi9ELb0ELb0ENS_16CompileConditionILi900EEEEEvPT_PKS4_S7_S7_flPfS8_Pj,"ax",@progbits
	.align	128
        .global         _ZN13group_norm_v214gn_cuda_kernelI13__nv_bfloat16Li480ELi2ELi32ELi30ELi1024ELb0ELi32ELi960ELi960ELi4ELb1ELi9ELb0ELb0ENS_16CompileConditionILi900EEEEEvPT_PKS4_S7_S7_flPfS8_Pj
        .type           _ZN13group_norm_v214gn_cuda_kernelI13__nv_bfloat16Li480ELi2ELi32ELi30ELi1024ELb0ELi32ELi960ELi960ELi4ELb1ELi9ELb0ELb0ENS_16CompileConditionILi900EEEEEvPT_PKS4_S7_S7_flPfS8_Pj,@function
        .size           _ZN13group_norm_v214gn_cuda_kernelI13__nv_bfloat16Li480ELi2ELi32ELi30ELi1024ELb0ELi32ELi960ELi960ELi4ELb1ELi9ELb0ELb0ENS_16CompileConditionILi900EEEEEvPT_PKS4_S7_S7_flPfS8_Pj,(.L_x_3206 - _ZN13group_norm_v214gn_cuda_kernelI13__nv_bfloat16Li480ELi2ELi32ELi30ELi1024ELb0ELi32ELi960ELi960ELi4ELb1ELi9ELb0ELb0ENS_16CompileConditionILi900EEEEEvPT_PKS4_S7_S7_flPfS8_Pj)
        .other          _ZN13group_norm_v214gn_cuda_kernelI13__nv_bfloat16Li480ELi2ELi32ELi30ELi1024ELb0ELi32ELi960ELi960ELi4ELb1ELi9ELb0ELb0ENS_16CompileConditionILi900EEEEEvPT_PKS4_S7_S7_flPfS8_Pj,@"STO_CUDA_ENTRY STV_DEFAULT"
_ZN13group_norm_v214gn_cuda_kernelI13__nv_bfloat16Li480ELi2ELi32ELi30ELi1024ELb0ELi32ELi960ELi960ELi4ELb1ELi9ELb0ELb0ENS_16CompileConditionILi900EEEEEvPT_PKS4_S7_S7_flPfS8_Pj:
.text._ZN13group_norm_v214gn_cuda_kernelI13__nv_bfloat16Li480ELi2ELi32ELi30ELi1024ELb0ELi32ELi960ELi960ELi4ELb1ELi9ELb0ELb0ENS_16CompileConditionILi900EEEEEvPT_PKS4_S7_S7_flPfS8_Pj:
        /* <DEDUP_REMOVED lines=34> */
.L_x_1498:
        /* <DEDUP_REMOVED lines=559> */
.L_x_1489:
[----:B------:R-:W-:Y:S05]  /*2510*/  BSYNC B0 ;  /* 0x0000000000007941 */ /* 0x000fea0003800000 */
.L_x_1488:
        /* <DEDUP_REMOVED lines=22> */
.L_x_1491:
[----:B------:R-:W-:Y:S05]  /*2680*/  BSYNC B0 ;  /* 0x0000000000007941 */ /* 0x000fea0003800000 */
.L_x_1490:
        /* <DEDUP_REMOVED lines=11> */
.L_x_1493:
[----:B------:R-:W2:Y:S04]  /*2740*/  LD.E.STRONG.GPU R49, desc[UR6][R46.64] ;  /* 0x000000062e317980 */ /* 0x000ea8000c10f900 */
[----:B--2---:R-:W-:Y:S01]  /*2750*/  CCTL.IVALL ;  /* 0x00000000ff00798f */ /* 0x004fe20002000000 */
[----:B------:R-:W-:Y:S05]  /*2760*/  YIELD ;  /* 0x0000000000007946 */ /* 0x000fea0003800000 */
[----:B-----5:R-:W-:-:S04]  /*2770*/  LOP3.LUT R49, R49, R48, RZ, 0x3c, !PT ;  /* 0x0000003031317212 */ /* 0x020fc800078e3cff */
[----:B------:R-:W-:-:S13]  /*2780*/  ISETP.GT.AND P1, PT, R49, -0x1, PT ;  /* 0xffffffff3100780c */ /* 0x000fda0003f24270 */
[----:B------:R-:W-:Y:S05]  /*2790*/  @P1 BRA `(.L_x_1493) ;  /* 0xfffffffc00e81947 */ /* 0x000fea000383ffff */
.L_x_1492:
        /* <DEDUP_REMOVED lines=36> */
.L_x_1495:
[----:B------:R-:W-:Y:S05]  /*29e0*/  BSYNC B0 ;  /* 0x0000000000007941 */ /* 0x000fea0003800000 */
.L_x_1494:
        /* <DEDUP_REMOVED lines=78> */
.L_x_1497:
[----:B------:R-:W-:Y:S05]  /*2ed0*/  BSYNC B0 ;  /* 0x0000000000007941 */ /* 0x000fea0003800000 */
.L_x_1496:
        /* <DEDUP_REMOVED lines=589> */
.L_x_1499:
        /* <DEDUP_REMOVED lines=13> */
.L_x_3206:


//--------------------- .text._ZN13group_norm_v214gn_cuda_kernelI13__nv_bfloat16Li480ELi3ELi16ELi60ELi1024ELb1ELi4ELi960ELi960ELi4ELb1ELi1ELb0ELb0ENS_16CompileConditionILi900EEEEEvPT_PKS4_S7_S7_flPfS8_Pj --------------------------
	.section	.text._ZN13group_norm_v214gn_cuda_kernelI13__nv_bfloat16Li480ELi3ELi16ELi60ELi1024ELb1ELi4ELi960ELi960ELi4ELb1ELi1ELb0ELb0ENS_16CompileConditionILi900EEEEEvPT_PKS4_S7_S7_flPfS8_Pj,"ax",@progbits
	.align	128
        .global         _ZN13group_norm_v214gn_cuda_kernelI13__nv_bfloat16Li480ELi3ELi16ELi60ELi1024ELb1ELi4ELi960ELi960ELi4ELb1ELi1ELb0ELb0ENS_16CompileConditionILi900EEEEEvPT_PKS4_S7_S7_flPfS8_Pj
        .type           _ZN13group_norm_v214gn_cuda_kernelI13__nv_bfloat16Li480ELi3ELi16ELi60ELi1024ELb1ELi4ELi960ELi960ELi4ELb1ELi1ELb0ELb0ENS_16CompileConditionILi900EEEEEvPT_PKS4_S7_S7_flPfS8_Pj,@function
        .size           _ZN13group_norm_v214gn_cuda_kernelI13__nv_bfloat16Li480ELi3ELi16ELi60ELi1024ELb1ELi4ELi960ELi960ELi4ELb1ELi1ELb0ELb0ENS_16CompileConditionILi900EEEEEvPT_PKS4_S7_S7_flPfS8_Pj,(.L_x_3207 - _ZN13group_norm_v214gn_cuda_kernelI13__nv_bfloat16Li480ELi3ELi16ELi60ELi1024ELb1ELi4ELi960ELi960ELi4ELb1ELi1ELb0ELb0ENS_16CompileConditionILi900EEEEEvPT_PKS4_S7_S7_flPfS8_Pj)
        .other          _ZN13group_norm_v214gn_cuda_kernelI13__nv_bfloat16Li480ELi3ELi16ELi60ELi1024ELb1ELi4ELi960ELi960ELi4ELb1ELi1ELb0ELb0ENS_16CompileConditionILi900EEEEEvPT_PKS4_S7_S7_flPfS8_Pj,@"STO_CUDA_ENTRY STV_DEFAULT"
_ZN13group_norm_v214gn_cuda_kernelI13__nv_bfloat16Li480ELi3ELi16ELi60ELi1024ELb1ELi4ELi960ELi960ELi4ELb1ELi1ELb0ELb0ENS_16CompileConditionILi900EEEEEvPT_PKS4_S7_S7_flPfS8_Pj:
.text._ZN13group_norm_v214gn_cuda_kernelI13__nv_bfloat16Li480ELi3ELi16ELi60ELi1024ELb1ELi4ELi960ELi960ELi4ELb1ELi1ELb0ELb0ENS_16CompileConditionILi900EEEEEvPT_PKS4_S7_S7_flPfS8_Pj:
[----:B------:R-:W-:Y:S01]  /*0000*/  LDC R1, c[0x0][0x28] ;  /* 0x00000a00ff017b82 */ /* 0x000fe20000000800 */
[----:B------:R-:W0:Y:S01]  /*0010*/  S2R R0, SR_CTAID.Y ;  /* 0x0000000000007919 */ /* 0x000e220000002600 */
[----:B------:R-:W-:Y:S02]  /*0020*/  ULDC.64 UR4, c[0x0][0x238] ;  /* 0x00008e0000047ab9 */ /* 0x000fe40000000a00 */
[----:B0-----:R-:W-:-:S04]  /*0030*/  ISETP.GE.U32.AND P0, PT, R0, UR4, PT ;  /* 0x0000000400007c0c */ /* 0x001fc8000bf06070 */
[----:B------:R-:W-:-:S13]  /*0040*/  ISETP.GE.AND.EX P0, PT, RZ, UR5, PT, P0 ;  /* 0x00000005ff007c0c */ /* 0x000fda000bf06300 */
[----:B------:R-:W-:Y:S05]  /*0050*/  @P0 EXIT ;  /* 0x000000000000094d */ /* 0x000fea0003800000 */
[----:B------:R-:W0:Y:S01]  /*0060*/  S2R R2, SR_TID.X ;  /* 0x0000000000027919 */ /* 0x000e220000002100 */
[----:B------:R-:W1:Y:S01]  /*0070*/  S2UR UR5, SR_CgaCtaId ;  /* 0x00000000000579c3 */ /* 0x000e620000008800 */
[----:B------:R-:W-:Y:S01]  /*0080*/  UMOV UR4, 0x400 ;  /* 0x0000040000047882 */ /* 0x000fe20000000000 */
[----:B------:R-:W2:Y:S01]  /*0090*/  S2R R3, SR_CTAID.X ;  /* 0x0000000000037919 */ /* 0x000ea20000002500 */
[----:B-1----:R-:W-:Y:S02]  /*00a0*/  ULEA UR6, UR5, UR4, 0x18 ;  /* 0x0000000405067291 */ /* 0x002fe4000f8ec03f */
[----:B------:R-:W-:-:S04]  /*00b0*/  UIADD3 UR4, UR4, 0x1680, URZ ;  /* 0x0000168004047890 */ /* 0x000fc8000fffe03f */
[----:B------:R-:W-:Y:S01]  /*00c0*/  MOV R7, UR6 ;  /* 0x0000000600077c02 */ /* 0x000fe20008000f00 */
[----:B0-----:R-:W-:Y:S01]  /*00d0*/  IMAD.WIDE.U32 R4, R2, -0x77777777, RZ ;  /* 0x8888888902047825 */ /* 0x001fe200078e00ff */
[----:B------:R-:W-:Y:S01]  /*00e0*/  ULEA UR5, UR5, UR4, 0x18 ;  /* 0x0000000405057291 */ /* 0x000fe2000f8ec03f */
[----:B------:R-:W-:Y:S02]  /*00f0*/  ULDC.64 UR6, c[0x0][0x208] ;  /* 0x0000820000067ab9 */ /* 0x000fe40000000a00 */
[----:B------:R-:W-:Y:S01]  /*0100*/  UMOV UR4, URZ ;  /* 0x0000003f00047c82 */ /* 0x000fe20008000000 */
[----:B------:R-:W-:-:S05]  /*0110*/  SHF.R.U32.HI R5, RZ, 0x7, R5 ;  /* 0x00000007ff057819 */ /* 0x000fca0000011605 */
[----:B------:R-:W-:-:S04]  /*0120*/  IMAD R4, R5, -0xf0, R2 ;  /* 0xffffff1005047824 */ /* 0x000fc800078e0202 */
[----:B------:R-:W-:-:S05]  /*0130*/  IMAD R4, R4, 0x18, R7 ;  /* 0x0000001804047824 */ /* 0x000fca00078e0207 */
[----:B------:R-:W-:Y:S01]  /*0140*/  LEA R30, R5, R4, 0x3 ;  /* 0x00000004051e7211 */ /* 0x000fe200078e18ff */
[----:B------:R-:W-:Y:S01]  /*0150*/  HFMA2.MMA R4, -RZ, RZ, 0, 0 ;  /* 0x00000000ff047435 */ /* 0x000fe200000001ff */
[----:B--2---:R-:W-:-:S10]  /*0160*/  MOV R5, R0 ;  /* 0x0000000000057202 */ /* 0x004fd40000000f00 */
.L_x_1510:
[----:B0-----:R-:W-:Y:S01]  /*0170*/  IMAD.WIDE.U32 R6, R2, -0x77777777, RZ ;  /* 0x8888888902067825 */ /* 0x001fe200078e00ff */
[----:B------:R-:W-:Y:S01]  /*0180*/  SHF.L.U32 R6, R3, 0x2, RZ ;  /* 0x0000000203067819 */ /* 0x000fe200000006ff */
[----:B------:R-:W-:Y:S01]  /*0190*/  ULDC.64 UR8, c[0x0][0x218] ;  /* 0x0000860000087ab9 */ /* 0x000fe20000000a00 */
[----:B------:R-:W-:Y:S01]  /*01a0*/  MOV R9, RZ ;  /* 0x000000ff00097202 */ /* 0x000fe20000000f00 */
[----:B------:R-:W-:Y:S01]  /*01b0*/  IMAD R11, R4, 0xf0000, RZ ;  /* 0x000f0000040b7824 */ /* 0x000fe200078e02ff */
[----:B------:R-:W-:Y:S01]  /*01c0*/  SHF.R.U32.HI R7, RZ, 0x7, R7 ;  /* 0x00000007ff077819 */ /* 0x000fe20000011607 */
[----:B------:R-:W-:Y:S01]  /*01d0*/  ULDC.64 UR10, c[0x0][0x228] ;  /* 0x00008a00000a7ab9 */ /* 0x000fe20000000a00 */
[----:B------:R-:W-:-:S03]  /*01e0*/  LOP3.LUT R6, R6, 0x3fc, RZ, 0xc0, !PT ;  /* 0x000003fc06067812 */ /* 0x000fc600078ec0ff */
        /* <DEDUP_REMOVED lines=14> */
[----:B------:R-:W2:Y:S01]  /*02d0*/  LDG.E.64.CONSTANT R14, desc[UR6][R14.64] ;  /* 0x000000060e0e7981 */ /* 0x000ea2000c1e9b00 */
[----:B------:R-:W-:Y:S02]  /*02e0*/  IADD3.X R6, RZ, R9, RZ, P0, !PT ;  /* 0x00000009ff067210 */ /* 0x000fe400007fe4ff */
[C---:B------:R-:W-:Y:S02]  /*02f0*/  SHF.L.U32 R12, R7.reuse, 0x1, RZ ;  /* 0x00000001070c7819 */ /* 0x040fe400000006ff */
        /* <DEDUP_REMOVED lines=13> */
[----:B------:R-:W-:Y:S01]  /*03d0*/  ISETP.GT.U32.AND P0, PT, R2, 0x1f, PT ;  /* 0x0000001f0200780c */ /* 0x000fe20003f04070 */
[----:B------:R-:W-:Y:S01]  /*03e0*/  BSSY B0, `(.L_x_1500) ;  /* 0x0000090000007945 */ /* 0x000fe20003800000 */
[----:B------:R-:W-:Y:S02]  /*03f0*/  CS2R R28, SRZ ;  /* 0x00000000001c7805 */ /* 0x000fe4000001ff00 */
[C---:B--2---:R-:W-:Y:S02]  /*0400*/  PRMT R7, R14.reuse, 0x7632, R7 ;  /* 0x000076320e077816 */ /* 0x044fe40000000007 */
[----:B------:R-:W-:-:S02]  /*0410*/  SHF.L.U32 R35, R14, 0x10, RZ ;  /* 0x000000100e237819 */ /* 0x000fc400000006ff */
[----:B------:R-:W-:Y:S02]  /*0420*/  SHF.L.U32 R18, R7, 0x10, RZ ;  /* 0x0000001007127819 */ /* 0x000fe400000006ff */
[----:B------:R-:W-:Y:S01]  /*0430*/  SHF.L.U32 R33, R15, 0x10, RZ ;  /* 0x000000100f217819 */ /* 0x000fe200000006ff */
[----:B------:R-:W-:Y:S01]  /*0440*/  FFMA.FTZ R17, R35, R35, RZ ;  /* 0x0000002323117223 */ /* 0x000fe200000100ff */
[----:B------:R-:W-:Y:S01]  /*0450*/  FADD.FTZ R16, RZ, R35 ;  /* 0x00000023ff107221 */ /* 0x000fe20000010000 */
[----:B------:R-:W-:Y:S02]  /*0460*/  PRMT R7, R15, 0x7632, R7 ;  /* 0x000076320f077816 */ /* 0x000fe40000000007 */
[----:B------:R-:W-:Y:S01]  /*0470*/  FFMA.FTZ R20, R18, R18, R17 ;  /* 0x0000001212147223 */ /* 0x000fe20000010011 */
[----:B------:R-:W-:Y:S01]  /*0480*/  FADD.FTZ R16, R16, R18 ;  /* 0x0000001210107221 */ /* 0x000fe20000010000 */
[----:B------:R-:W-:Y:S02]  /*0490*/  SHF.L.U32 R19, R7, 0x10, RZ ;  /* 0x0000001007137819 */ /* 0x000fe400000006ff */
[----:B------:R-:W-:Y:S01]  /*04a0*/  FFMA.FTZ R20, R33, R33, R20 ;  /* 0x0000002121147223 */ /* 0x000fe20000010014 */
[----:B------:R-:W-:Y:S01]  /*04b0*/  FADD.FTZ R17, R16, R33 ;  /* 0x0000002110117221 */ /* 0x000fe20000010000 */
[----:B---3--:R-:W-:-:S02]  /*04c0*/  SHF.L.U32 R7, R12, 0x10, RZ ;  /* 0x000000100c077819 */ /* 0x008fc400000006ff */
[----:B------:R-:W-:Y:S01]  /*04d0*/  PRMT R16, R12, 0x7632, R16 ;  /* 0x000076320c107816 */ /* 0x000fe20000000010 */
[----:B------:R-:W-:Y:S01]  /*04e0*/  FFMA.FTZ R20, R19, R19, R20 ;  /* 0x0000001313147223 */ /* 0x000fe20000010014 */
[----:B------:R-:W-:Y:S01]  /*04f0*/  FADD.FTZ R18, R17, R19 ;  /* 0x0000001311127221 */ /* 0x000fe20000010000 */
[----:B------:R-:W-:Y:S02]  /*0500*/  SHF.L.U32 R31, R13, 0x10, RZ ;  /* 0x000000100d1f7819 */ /* 0x000fe400000006ff */
[----:B------:R-:W-:Y:S01]  /*0510*/  SHF.L.U32 R17, R16, 0x10, RZ ;  /* 0x0000001010117819 */ /* 0x000fe200000006ff */
[----:B------:R-:W-:Y:S01]  /*0520*/  FFMA.FTZ R20, R7, R7, R20 ;  /* 0x0000000707147223 */ /* 0x000fe20000010014 */
[----:B------:R-:W-:Y:S01]  /*0530*/  FADD.FTZ R18, R18, R7 ;  /* 0x0000000712127221 */ /* 0x000fe20000010000 */
[----:B------:R-:W-:Y:S02]  /*0540*/  PRMT R16, R13, 0x7632, R16 ;  /* 0x000076320d107816 */ /* 0x000fe40000000010 */
[----:B------:R-:W-:Y:S01]  /*0550*/  FFMA.FTZ R20, R17, R17, R20 ;  /* 0x0000001111147223 */ /* 0x000fe20000010014 */
[----:B------:R-:W-:Y:S01]  /*0560*/  FADD.FTZ R18, R18, R17 ;  /* 0x0000001112127221 */ /* 0x000fe20000010000 */
[----:B------:R-:W-:-:S02]  /*0570*/  SHF.L.U32 R17, R16, 0x10, RZ ;  /* 0x0000001010117819 */ /* 0x000fc400000006ff */
[----:B------:R-:W-:Y:S01]  /*0580*/  FFMA.FTZ R20, R31, R31, R20 ;  /* 0x0000001f1f147223 */ /* 0x000fe20000010014 */
[----:B------:R-:W-:-:S03]  /*0590*/  FADD.FTZ R18, R18, R31 ;  /* 0x0000001f12127221 */ /* 0x000fc60000010000 */
[----:B------:R-:W-:Y:S01]  /*05a0*/  FFMA.FTZ R19, R17, R17, R20 ;  /* 0x0000001111137223 */ /* 0x000fe20000010014 */
[----:B------:R-:W-:-:S05]  /*05b0*/  FADD.FTZ R18, R18, R17 ;  /* 0x0000001112127221 */ /* 0x000fca0000010000 */
[----:B------:R0:W-:Y:S01]  /*05c0*/  STS.64 [R30], R18 ;  /* 0x000000121e007388 */ /* 0x0001e20000000a00 */
[----:B------:R-:W-:Y:S06]  /*05d0*/  BAR.SYNC.DEFER_BLOCKING 0x0 ;  /* 0x0000000000007b1d */ /* 0x000fec0000010000 */
[----:B------:R-:W-:Y:S05]  /*05e0*/  @P0 BRA `(.L_x_1501) ;  /* 0x0000000400bc0947 */ /* 0x000fea0003800000 */
[----:B------:R-:W1:Y:S01]  /*05f0*/  S2R R17, SR_CgaCtaId ;  /* 0x0000000000117919 */ /* 0x000e620000008800 */
[----:B------:R-:W-:Y:S02]  /*0600*/  SHF.R.U32.HI R28, RZ, 0x1, R2 ;  /* 0x00000001ff1c7819 */ /* 0x000fe40000011602 */
[----:B------:R-:W-:Y:S02]  /*0610*/  MOV R26, 0x400 ;  /* 0x00000400001a7802 */ /* 0x000fe40000000f00 */
[----:B------:R-:W-:Y:S01]  /*0620*/  SHF.L.U32 R27, R2, 0x3, RZ ;  /* 0x00000003021b7819 */ /* 0x000fe200000006ff */
[----:B------:R-:W-:-:S03]  /*0630*/  IMAD R28, R28, 0x3c, RZ ;  /* 0x0000003c1c1c7824 */ /* 0x000fc600078e02ff */
[----:B------:R-:W-:Y:S02]  /*0640*/  LOP3.LUT R27, R27, 0x8, RZ, 0xc0, !PT ;  /* 0x000000081b1b7812 */ /* 0x000fe400078ec0ff */
[C---:B0-----:R-:W-:Y:S02]  /*0650*/  IADD3 R18, R28.reuse, 0x4, RZ ;  /* 0x000000041c127810 */ /* 0x041fe40007ffe0ff */
[C---:B------:R-:W-:Y:S02]  /*0660*/  IADD3 R19, R28.reuse, 0x8, RZ ;  /* 0x000000081c137810 */ /* 0x040fe40007ffe0ff */
[C---:B------:R-:W-:Y:S02]  /*0670*/  IADD3 R22, R28.reuse, 0xc, RZ ;  /* 0x0000000c1c167810 */ /* 0x040fe40007ffe0ff */
[----:B------:R-:W-:Y:S02]  /*0680*/  SHF.R.U32.HI R21, RZ, 0x2, R19 ;  /* 0x00000002ff157819 */ /* 0x000fe40000011613 */
[----:B------:R-:W-:-:S04]  /*0690*/  IADD3 R29, R28, 0x14, RZ ;  /* 0x000000141c1d7810 */ /* 0x000fc80007ffe0ff */
[----:B------:R-:W-:Y:S02]  /*06a0*/  SHF.R.U32.HI R29, RZ, 0x2, R29 ;  /* 0x00000002ff1d7819 */ /* 0x000fe4000001161d */
[----:B-1----:R-:W-:Y:S02]  /*06b0*/  LEA R26, R17, R26, 0x18 ;  /* 0x0000001a111a7211 */ /* 0x002fe400078ec0ff */
[----:B------:R-:W-:-:S03]  /*06c0*/  SHF.R.U32.HI R17, RZ, 0x2, R28 ;  /* 0x00000002ff117819 */ /* 0x000fc6000001161c */
[----:B------:R-:W-:Y:S01]  /*06d0*/  IMAD R20, R21, 0x18, R26 ;  /* 0x0000001815147824 */ /* 0x000fe200078e021a */
[----:B------:R-:W-:Y:S01]  /*06e0*/  SHF.R.U32.HI R21, RZ, 0x2, R22 ;  /* 0x00000002ff157819 */ /* 0x000fe20000011616 */
[----:B------:R-:W-:Y:S01]  /*06f0*/  IMAD R16, R17, 0x18, R26 ;  /* 0x0000001811107824 */ /* 0x000fe200078e021a */
[----:B------:R-:W-:Y:S02]  /*0700*/  SHF.R.U32.HI R17, RZ, 0x2, R18 ;  /* 0x00000002ff117819 */ /* 0x000fe40000011612 */
[----:B------:R-:W-:Y:S01]  /*0710*/  IADD3 R20, R27, R20, RZ ;  /* 0x000000141b147210 */ /* 0x000fe20007ffe0ff */
[--C-:B------:R-:W-:Y:S01]  /*0720*/  IMAD R24, R21, 0x18, R26.reuse ;  /* 0x0000001815187824 */ /* 0x100fe200078e021a */
[----:B------:R-:W-:Y:S01]  /*0730*/  IADD3 R16, R16, R27, RZ ;  /* 0x0000001b10107210 */ /* 0x000fe20007ffe0ff */
[----:B------:R-:W-:Y:S01]  /*0740*/  IMAD R18, R17, 0x18, R26 ;  /* 0x0000001811127824 */ /* 0x000fe200078e021a */
[----:B------:R-:W-:Y:S01]  /*0750*/  IADD3 R21, R28, 0x10, RZ ;  /* 0x000000101c157810 */ /* 0x000fe20007ffe0ff */
[C---:B------:R-:W-:Y:S01]  /*0760*/  IMAD.IADD R24, R27.reuse, 0x1, R24 ;  /* 0x000000011b187824 */ /* 0x040fe200078e0218 */
[----:B------:R-:W-:Y:S02]  /*0770*/  LDS.64 R22, [R20] ;  /* 0x0000000014167984 */ /* 0x000fe40000000a00 */
[----:B------:R-:W-:-:S02]  /*0780*/  IADD3 R18, R27, R18, RZ ;  /* 0x000000121b127210 */ /* 0x000fc40007ffe0ff */
[----:B------:R-:W0:Y:S01]  /*0790*/  LDS.64 R16, [R16] ;  /* 0x0000000010107984 */ /* 0x000e220000000a00 */
[----:B------:R-:W-:-:S03]  /*07a0*/  SHF.R.U32.HI R21, RZ, 0x2, R21 ;  /* 0x00000002ff157819 */ /* 0x000fc60000011615 */
[----:B------:R-:W1:Y:S02]  /*07b0*/  LDS.64 R18, [R18] ;  /* 0x0000000012127984 */ /* 0x000e640000000a00 */
[--C-:B------:R-:W-:Y:S01]  /*07c0*/  IMAD R32, R21, 0x18, R26.reuse ;  /* 0x0000001815207824 */ /* 0x100fe200078e021a */
[----:B------:R-:W-:Y:S01]  /*07d0*/  IADD3 R21, R28, 0x18, RZ ;  /* 0x000000181c157810 */ /* 0x000fe20007ffe0ff */
[----:B------:R-:W2:Y:S03]  /*07e0*/  LDS.64 R24, [R24] ;  /* 0x0000000018187984 */ /* 0x000ea60000000a00 */
[----:B------:R-:W-:Y:S01]  /*07f0*/  IADD3 R34, R27, R32, RZ ;  /* 0x000000201b227210 */ /* 0x000fe20007ffe0ff */
[----:B------:R-:W-:Y:S01]  /*0800*/  IMAD R32, R29, 0x18, R26 ;  /* 0x000000181d207824 */ /* 0x000fe200078e021a */
[----:B------:R-:W-:-:S04]  /*0810*/  SHF.R.U32.HI R21, RZ, 0x2, R21 ;  /* 0x00000002ff157819 */ /* 0x000fc80000011615 */
[----:B------:R-:W-:Y:S01]  /*0820*/  IADD3 R36, R27, R32, RZ ;  /* 0x000000201b247210 */ /* 0x000fe20007ffe0ff */
[----:B------:R-:W-:-:S05]  /*0830*/  IMAD R21, R21, 0x18, R26 ;  /* 0x0000001815157824 */ /* 0x000fca00078e021a */
[----:B------:R-:W-:Y:S01]  /*0840*/  IADD3 R21, R27, R21, RZ ;  /* 0x000000151b157210 */ /* 0x000fe20007ffe0ff */
[----:B0-----:R-:W-:Y:S01]  /*0850*/  FADD.FTZ R20, RZ, R17 ;  /* 0x00000011ff147221 */ /* 0x001fe20000010000 */
[----:B------:R-:W-:Y:S02]  /*0860*/  FADD.FTZ R29, RZ, R16 ;  /* 0x00000010ff1d7221 */ /* 0x000fe40000010000 */
[----:B------:R0:W3:Y:S01]  /*0870*/  LDS.64 R16, [R34] ;  /* 0x0000000022107984 */ /* 0x0000e20000000a00 */
[----:B-1----:R-:W-:Y:S01]  /*0880*/  FADD.FTZ R32, R20, R19 ;  /* 0x0000001314207221 */ /* 0x002fe20000010000 */
[----:B------:R-:W-:Y:S02]  /*0890*/  FADD.FTZ R29, R29, R18 ;  /* 0x000000121d1d7221 */ /* 0x000fe40000010000 */
[----:B------:R1:W4:Y:S01]  /*08a0*/  LDS.64 R18, [R36] ;  /* 0x0000000024127984 */ /* 0x0003220000000a00 */
[----:B------:R-:W-:Y:S01]  /*08b0*/  FADD.FTZ R32, R32, R23 ;  /* 0x0000001720207221 */ /* 0x000fe20000010000 */
[----:B------:R-:W-:Y:S01]  /*08c0*/  FADD.FTZ R29, R29, R22 ;  /* 0x000000161d1d7221 */ /* 0x000fe20000010000 */
[C---:B------:R-:W-:Y:S01]  /*08d0*/  IADD3 R22, R28.reuse, 0x1c, RZ ;  /* 0x0000001c1c167810 */ /* 0x040fe20007ffe0ff */
[----:B------:R-:W4:Y:S01]  /*08e0*/  LDS.64 R20, [R21] ;  /* 0x0000000015147984 */ /* 0x000f220000000a00 */
[----:B0-----:R-:W-:Y:S01]  /*08f0*/  IADD3 R34, R28, 0x2c, RZ ;  /* 0x0000002c1c227810 */ /* 0x001fe20007ffe0ff */
[----:B--2---:R-:W-:Y:S01]  /*0900*/  FADD.FTZ R23, R29, R24 ;  /* 0x000000181d177221 */ /* 0x004fe20000010000 */
[----:B------:R-:W-:Y:S01]  /*0910*/  SHF.R.U32.HI R37, RZ, 0x2, R22 ;  /* 0x00000002ff257819 */ /* 0x000fe20000011616 */
[----:B------:R-:W-:Y:S01]  /*0920*/  FADD.FTZ R24, R32, R25 ;  /* 0x0000001920187221 */ /* 0x000fe20000010000 */
[----:B------:R-:W-:-:S02]  /*0930*/  IADD3 R25, R28, 0x20, RZ ;  /* 0x000000201c197810 */ /* 0x000fc40007ffe0ff */
[C---:B-1----:R-:W-:Y:S01]  /*0940*/  IADD3 R36, R28.reuse, 0x24, RZ ;  /* 0x000000241c247810 */ /* 0x042fe20007ffe0ff */
[--C-:B------:R-:W-:Y:S01]  /*0950*/  IMAD R22, R37, 0x18, R26.reuse ;  /* 0x0000001825167824 */ /* 0x100fe200078e021a */
[----:B------:R-:W-:Y:S02]  /*0960*/  SHF.R.U32.HI R25, RZ, 0x2, R25 ;  /* 0x00000002ff197819 */ /* 0x000fe40000011619 */
[C---:B------:R-:W-:Y:S02]  /*0970*/  IADD3 R37, R28.reuse, 0x34, RZ ;  /* 0x000000341c257810 */ /* 0x040fe40007ffe0ff */
[----:B------:R-:W-:Y:S01]  /*0980*/  IADD3 R22, R27, R22, RZ ;  /* 0x000000161b167210 */ /* 0x000fe20007ffe0ff */
[----:B------:R-:W-:Y:S01]  /*0990*/  IMAD R32, R25, 0x18, R26 ;  /* 0x0000001819207824 */ /* 0x000fe200078e021a */
[----:B------:R-:W-:Y:S02]  /*09a0*/  SHF.R.U32.HI R36, RZ, 0x2, R36 ;  /* 0x00000002ff247819 */ /* 0x000fe40000011624 */
[----:B------:R-:W-:-:S02]  /*09b0*/  IADD3 R29, R28, 0x30, RZ ;  /* 0x000000301c1d7810 */ /* 0x000fc40007ffe0ff */
[----:B------:R-:W-:Y:S01]  /*09c0*/  SHF.R.U32.HI R37, RZ, 0x2, R37 ;  /* 0x00000002ff257819 */ /* 0x000fe20000011625 */
[----:B------:R-:W-:Y:S01]  /*09d0*/  IMAD R36, R36, 0x18, R26 ;  /* 0x0000001824247824 */ /* 0x000fe200078e021a */
[----:B------:R-:W-:Y:S02]  /*09e0*/  SHF.R.U32.HI R34, RZ, 0x2, R34 ;  /* 0x00000002ff227819 */ /* 0x000fe40000011622 */
[----:B------:R-:W-:-:S03]  /*09f0*/  SHF.R.U32.HI R29, RZ, 0x2, R29 ;  /* 0x00000002ff1d7819 */ /* 0x000fc6000001161d */
[----:B------:R-:W-:-:S05]  /*0a00*/  IMAD R34, R34, 0x18, R26 ;  /* 0x0000001822227824 */ /* 0x000fca00078e021a */
[----:B------:R-:W-:Y:S01]  /*0a10*/  IADD3 R34, R27, R34, RZ ;  /* 0x000000221b227210 */ /* 0x000fe20007ffe0ff */
[----:B---3--:R-:W-:Y:S01]  /*0a20*/  FADD.FTZ R25, R23, R16 ;  /* 0x0000001017197221 */ /* 0x008fe20000010000 */
[----:B------:R-:W-:Y:S01]  /*0a30*/  IADD3 R16, R27, R32, RZ ;  /* 0x000000201b107210 */ /* 0x000fe20007ffe0ff */
[----:B------:R-:W0:Y:S01]  /*0a40*/  LDS.64 R22, [R22] ;  /* 0x0000000016167984 */ /* 0x000e220000000a00 */
[----:B------:R-:W-:Y:S01]  /*0a50*/  FADD.FTZ R24, R24, R17 ;  /* 0x0000001118187221 */ /* 0x000fe20000010000 */
[----:B----4-:R-:W-:-:S03]  /*0a60*/  FADD.FTZ R25, R25, R18 ;  /* 0x0000001219197221 */ /* 0x010fc60000010000 */
[----:B------:R-:W1:Y:S01]  /*0a70*/  LDS.64 R16, [R16] ;  /* 0x0000000010107984 */ /* 0x000e620000000a00 */
[----:B------:R-:W-:Y:S01]  /*0a80*/  FADD.FTZ R18, R24, R19 ;  /* 0x0000001318127221 */ /* 0x000fe20000010000 */
[----:B------:R-:W-:Y:S01]  /*0a90*/  FADD.FTZ R25, R25, R20 ;  /* 0x0000001419197221 */ /* 0x000fe20000010000 */
[C---:B------:R-:W-:Y:S01]  /*0aa0*/  IADD3 R20, R28.reuse, 0x28, RZ ;  /* 0x000000281c147810 */ /* 0x040fe20007ffe0ff */
[--C-:B------:R-:W-:Y:S01]  /*0ab0*/  IMAD R24, R29, 0x18, R26.reuse ;  /* 0x000000181d187824 */ /* 0x100fe200078e021a */
[----:B------:R-:W-:Y:S01]  /*0ac0*/  IADD3 R19, R28, 0x38, RZ ;  /* 0x000000381c137810 */ /* 0x000fe20007ffe0ff */
[----:B------:R-:W-:Y:S01]  /*0ad0*/  IMAD R28, R37, 0x18, R26 ;  /* 0x00000018251c7824 */ /* 0x000fe200078e021a */
[----:B------:R-:W-:Y:S02]  /*0ae0*/  SHF.R.U32.HI R20, RZ, 0x2, R20 ;  /* 0x00000002ff147819 */ /* 0x000fe40000011614 */
[----:B------:R-:W-:Y:S02]  /*0af0*/  SHF.R.U32.HI R19, RZ, 0x2, R19 ;  /* 0x00000002ff137819 */ /* 0x000fe40000011613 */
[----:B------:R-:W-:Y:S01]  /*0b00*/  IADD3 R24, R27, R24, RZ ;  /* 0x000000181b187210 */ /* 0x000fe20007ffe0ff */
[----:B------:R-:W-:-:S02]  /*0b10*/  IMAD R20, R20, 0x18, R26 ;  /* 0x0000001814147824 */ /* 0x000fc400078e021a */
[----:B------:R-:W-:Y:S01]  /*0b20*/  IMAD R32, R19, 0x18, R26 ;  /* 0x0000001813207824 */ /* 0x000fe200078e021a */
[C---:B------:R-:W-:Y:S02]  /*0b30*/  IADD3 R19, R27.reuse, R36, RZ ;  /* 0x000000241b137210 */ /* 0x040fe40007ffe0ff */
[C---:B------:R-:W-:Y:S02]  /*0b40*/  IADD3 R26, R27.reuse, R28, RZ ;  /* 0x0000001c1b1a7210 */ /* 0x040fe40007ffe0ff */
[C---:B------:R-:W-:Y:S02]  /*0b50*/  IADD3 R20, R27.reuse, R20, RZ ;  /* 0x000000141b147210 */ /* 0x040fe40007ffe0ff */
[----:B------:R-:W-:Y:S01]  /*0b60*/  IADD3 R28, R27, R32, RZ ;  /* 0x000000201b1c7210 */ /* 0x000fe20007ffe0ff */
[----:B------:R-:W-:Y:S01]  /*0b70*/  FADD.FTZ R32, R18, R21 ;  /* 0x0000001512207221 */ /* 0x000fe20000010000 */
[----:B------:R-:W-:Y:S04]  /*0b80*/  LDS.64 R26, [R26] ;  /* 0x000000001a1a7984 */ /* 0x000fe80000000a00 */
[----:B------:R-:W2:Y:S04]  /*0b90*/  LDS.64 R18, [R19] ;  /* 0x0000000013127984 */ /* 0x000ea80000000a00 */
[----:B------:R-:W3:Y:S01]  /*0ba0*/  LDS.64 R20, [R20] ;  /* 0x0000000014147984 */ /* 0x000ee20000000a00 */
[----:B0-----:R-:W-:Y:S01]  /*0bb0*/  FADD.FTZ R25, R25, R22 ;  /* 0x0000001619197221 */ /* 0x001fe20000010000 */
[----:B------:R-:W-:-:S02]  /*0bc0*/  FADD.FTZ R32, R32, R23 ;  /* 0x0000001720207221 */ /* 0x000fc40000010000 */
[----:B------:R-:W-:Y:S01]  /*0bd0*/  LDS.64 R28, [R28] ;  /* 0x000000001c1c7984 */ /* 0x000fe20000000a00 */
[----:B-1----:R-:W-:-:S03]  /*0be0*/  FADD.FTZ R37, R25, R16 ;  /* 0x0000001019257221 */ /* 0x002fc60000010000 */
[----:B------:R-:W0:Y:S01]  /*0bf0*/  LDS.64 R22, [R34] ;  /* 0x0000000022167984 */ /* 0x000e220000000a00 */
[----:B------:R-:W-:-:S03]  /*0c00*/  FADD.FTZ R32, R32, R17 ;  /* 0x0000001120207221 */ /* 0x000fc60000010000 */
[----:B------:R-:W1:Y:S01]  /*0c10*/  LDS.64 R24, [R24] ;  /* 0x0000000018187984 */ /* 0x000e620000000a00 */
[----:B--2---:R-:W-:Y:S01]  /*0c20*/  FADD.FTZ R37, R37, R18 ;  /* 0x0000001225257221 */ /* 0x004fe20000010000 */
[----:B------:R-:W-:-:S03]  /*0c30*/  FADD.FTZ R32, R32, R19 ;  /* 0x0000001320207221 */ /* 0x000fc60000010000 */
[----:B---3--:R-:W-:Y:S01]  /*0c40*/  FADD.FTZ R37, R37, R20 ;  /* 0x0000001425257221 */ /* 0x008fe20000010000 */
[----:B------:R-:W-:-:S03]  /*0c50*/  FADD.FTZ R32, R32, R21 ;  /* 0x0000001520207221 */ /* 0x000fc60000010000 */
[----:B0-----:R-:W-:Y:S01]  /*0c60*/  FADD.FTZ R37, R37, R22 ;  /* 0x0000001625257221 */ /* 0x001fe20000010000 */
[----:B------:R-:W-:-:S03]  /*0c70*/  FADD.FTZ R32, R32, R23 ;  /* 0x0000001720207221 */ /* 0x000fc60000010000 */
[----:B-1----:R-:W-:Y:S01]  /*0c80*/  FADD.FTZ R37, R37, R24 ;  /* 0x0000001825257221 */ /* 0x002fe20000010000 */
[----:B------:R-:W-:-:S03]  /*0c90*/  FADD.FTZ R32, R32, R25 ;  /* 0x0000001920207221 */ /* 0x000fc60000010000 */
[----:B------:R-:W-:Y:S01]  /*0ca0*/  FADD.FTZ R37, R37, R26 ;  /* 0x0000001a25257221 */ /* 0x000fe20000010000 */
[----:B------:R-:W-:-:S03]  /*0cb0*/  FADD.FTZ R32, R32, R27 ;  /* 0x0000001b20207221 */ /* 0x000fc60000010000 */
[----:B------:R-:W-:Y:S01]  /*0cc0*/  FADD.FTZ R28, R37, R28 ;  /* 0x0000001c251c7221 */ /* 0x000fe20000010000 */
[----:B------:R-:W-:-:S07]  /*0cd0*/  FADD.FTZ R29, R32, R29 ;  /* 0x0000001d201d7221 */ /* 0x000fce0000010000 */
.L_x_1501:
[----:B------:R-:W-:Y:S05]  /*0ce0*/  BSYNC B0 ;  /* 0x0000000000007941 */ /* 0x000fea0003800000 */
.L_x_1500:
[----:B------:R-:W1:Y:S01]  /*0cf0*/  SHFL.BFLY PT, R17, R28, 0x1, 0x1f ;  /* 0x0c201f001c117f89 */ /* 0x000e6200000e0000 */
[C---:B------:R-:W-:Y:S01]  /*0d00*/  LOP3.LUT P1, RZ, R2.reuse, 0xffffffe1, RZ, 0xc0, !PT ;  /* 0xffffffe102ff7812 */ /* 0x040fe2000782c0ff */
[----:B------:R-:W-:Y:S01]  /*0d10*/  BSSY B0, `(.L_x_1502) ;  /* 0x0000011000007945 */ /* 0x000fe20003800000 */
[C---:B------:R-:W-:Y:S01]  /*0d20*/  ISETP.NE.AND P2, PT, R2.reuse, RZ, PT ;  /* 0x000000ff0200720c */ /* 0x040fe20003f45270 */
[----:B0-----:R-:W0:Y:S01]  /*0d30*/  SHFL.BFLY PT, R18, R29, 0x1, 0x1f ;  /* 0x0c201f001d127f89 */ /* 0x001e2200000e0000 */
[----:B------:R-:W-:Y:S01]  /*0d40*/  ISETP.GT.U32.AND P0, PT, R2, 0xff, PT ;  /* 0x000000ff0200780c */ /* 0x000fe20003f04070 */
[----:B-1----:R-:W-:Y:S01]  /*0d50*/  FADD.FTZ R16, R17, R28 ;  /* 0x0000001c11107221 */ /* 0x002fe20000010000 */
[----:B0-----:R-:W-:-:S07]  /*0d60*/  FADD.FTZ R17, R18, R29 ;  /* 0x0000001d12117221 */ /* 0x001fce0000010000 */
[----:B------:R-:W-:Y:S05]  /*0d70*/  @P1 BRA `(.L_x_1503) ;  /* 0x0000000000281947 */ /* 0x000fea0003800000 */
[----:B------:R-:W0:Y:S01]  /*0d80*/  LDC R23, c[0x0][0x10] ;  /* 0x00000400ff177b82 */ /* 0x000e220000000800 */
[----:B------:R-:W-:Y:S02]  /*0d90*/  SHF.R.U32.HI R22, RZ, 0x1, R2 ;  /* 0x00000001ff167819 */ /* 0x000fe40000011602 */
[----:B------:R-:W-:-:S04]  /*0da0*/  LOP3.LUT R21, R3, 0xff, RZ, 0xc0, !PT ;  /* 0x000000ff03157812 */ /* 0x000fc800078ec0ff */
[----:B------:R-:W-:Y:S01]  /*0db0*/  PRMT R21, R22, 0x2104, R21 ;  /* 0x0000210416157816 */ /* 0x000fe20000000015 */
[----:B------:R-:W1:Y:S01]  /*0dc0*/  LDC.64 R18, c[0x0][0x248] ;  /* 0x00009200ff127b82 */ /* 0x000e620000000a00 */
[----:B0-----:R-:W-:-:S04]  /*0dd0*/  IMAD R20, R23, UR4, R0 ;  /* 0x0000000417147c24 */ /* 0x001fc8000f8e0200 */
[----:B------:R-:W-:-:S05]  /*0de0*/  IMAD R20, R20, 0x1000, R21 ;  /* 0x0000100014147824 */ /* 0x000fca00078e0215 */
[----:B------:R-:W-:-:S05]  /*0df0*/  SHF.L.U32 R21, R20, 0x1, RZ ;  /* 0x0000000114157819 */ /* 0x000fca00000006ff */
[----:B-1----:R-:W-:-:S05]  /*0e00*/  IMAD.WIDE.U32 R18, R21, 0x4, R18 ;  /* 0x0000000415127825 */ /* 0x002fca00078e0012 */
[----:B------:R0:W-:Y:S02]  /*0e10*/  STG.E.64 desc[UR6][R18.64], R16 ;  /* 0x0000001012007986 */ /* 0x0001e4000c101b06 */
.L_x_1503:
[----:B------:R-:W-:Y:S05]  /*0e20*/  BSYNC B0 ;  /* 0x0000000000007941 */ /* 0x000fea0003800000 */
.L_x_1502:
        /* <DEDUP_REMOVED lines=12> */
.L_x_1505:
[----:B------:R-:W2:Y:S04]  /*0ef0*/  LD.E.STRONG.GPU R18, desc[UR6][R16.64] ;  /* 0x0000000610127980 */ /* 0x000ea8000c10f900 */
[----:B--2---:R-:W-:Y:S01]  /*0f00*/  CCTL.IVALL ;  /* 0x00000000ff00798f */ /* 0x004fe20002000000 */
[----:B------:R-:W-:Y:S05]  /*0f10*/  YIELD ;  /* 0x0000000000007946 */ /* 0x000fea0003800000 */
[----:B-----5:R-:W-:-:S04]  /*0f20*/  LOP3.LUT R18, R18, R19, RZ, 0x3c, !PT ;  /* 0x0000001312127212 */ /* 0x020fc800078e3cff */
[----:B------:R-:W-:-:S13]  /*0f30*/  ISETP.GT.AND P1, PT, R18, -0x1, PT ;  /* 0xffffffff1200780c */ /* 0x000fda0003f24270 */
[----:B------:R-:W-:Y:S05]  /*0f40*/  @P1 BRA `(.L_x_1505) ;  /* 0xfffffffc00e81947 */ /* 0x000fea000383ffff */
.L_x_1504:
[----:B------:R-:W-:Y:S05]  /*0f50*/  WARPSYNC.ALL ;  /* 0x0000000000007948 */ /* 0x000fea0003800000 */
[----:B------:R-:W-:Y:S06]  /*0f60*/  BAR.SYNC.DEFER_BLOCKING 0x0 ;  /* 0x0000000000007b1d */ /* 0x000fec0000010000 */
[----:B------:R-:W-:Y:S04]  /*0f70*/  BSSY B0, `(.L_x_1506) ;  /* 0x000005a000007945 */ /* 0x000fe80003800000 */
[----:B------:R-:W-:Y:S05]  /*0f80*/  @P0 BRA `(.L_x_1507) ;  /* 0x0000000400600947 */ /* 0x000fea0003800000 */
[----:B0-----:R-:W0:Y:S01]  /*0f90*/  LDC R19, c[0x0][0x10] ;  /* 0x00000400ff137b82 */ /* 0x001e220000000800 */
[----:B------:R-:W-:-:S04]  /*0fa0*/  SHF.L.U32 R17, R2, 0x4, RZ ;  /* 0x0000000402117819 */ /* 0x000fc800000006ff */
[----:B------:R-:W-:-:S03]  /*0fb0*/  LOP3.LUT R17, R17, 0x7fffff00, RZ, 0xc0, !PT ;  /* 0x7fffff0011117812 */ /* 0x000fc600078ec0ff */
        /* <DEDUP_REMOVED lines=12> */
[--C-:B------:R-:W-:Y:S02]  /*1080*/  IMAD.WIDE.U32 R22, R23, 0x4, R28.reuse ;  /* 0x0000000417167825 */ /* 0x100fe400078e001c */
[----:B------:R-:W3:Y:S01]  /*1090*/  LDG.E.64 R20, desc[UR6][R20.64] ;  /* 0x0000000614147981 */ /* 0x000ee2000c1e1b00 */
[----:B------:R-:W-:Y:S01]  /*10a0*/  IADD3 R17, R26, 0x80, RZ ;  /* 0x000000801a117810 */ /* 0x000fe20007ffe0ff */
[--C-:B------:R-:W-:Y:S02]  /*10b0*/  IMAD.WIDE.U32 R24, R25, 0x4, R28.reuse ;  /* 0x0000000419187825 */ /* 0x100fe400078e001c */
[----:B------:R-:W4:Y:S02]  /*10c0*/  LDG.E.64 R22, desc[UR6][R22.64] ;  /* 0x0000000616167981 */ /* 0x000f24000c1e1b00 */
[----:B------:R-:W-:-:S02]  /*10d0*/  IMAD.WIDE.U32 R16, R17, 0x4, R28 ;  /* 0x0000000411107825 */ /* 0x000fc400078e001c */
[----:B------:R-:W4:Y:S04]  /*10e0*/  LDG.E.64 R24, desc[UR6][R24.64] ;  /* 0x0000000618187981 */ /* 0x000f28000c1e1b00 */
[----:B------:R-:W4:Y:S01]  /*10f0*/  LDG.E.64 R16, desc[UR6][R16.64] ;  /* 0x0000000610107981 */ /* 0x000f22000c1e1b00 */
[----:B------:R-:W-:-:S05]  /*1100*/  IADD3 R37, R26, 0xc0, RZ ;  /* 0x000000c01a257810 */ /* 0x000fca0007ffe0ff */
[----:B------:R-:W-:-:S04]  /*1110*/  IMAD.WIDE.U32 R36, R37, 0x4, R28 ;  /* 0x0000000425247825 */ /* 0x000fc800078e001c */
[----:B--2---:R-:W-:Y:S01]  /*1120*/  FADD.FTZ R27, RZ, R18 ;  /* 0x00000012ff1b7221 */ /* 0x004fe20000010000 */
[----:B------:R-:W-:Y:S01]  /*1130*/  FADD.FTZ R18, RZ, R19 ;  /* 0x00000013ff127221 */ /* 0x000fe20000010000 */
[----:B------:R-:W-:Y:S02]  /*1140*/  IADD3 R19, R26, 0xa0, RZ ;  /* 0x000000a01a137810 */ /* 0x000fe40007ffe0ff */
[----:B---3--:R-:W-:Y:S01]  /*1150*/  FADD.FTZ R27, R20, R27 ;  /* 0x0000001b141b7221 */ /* 0x008fe20000010000 */
[----:B------:R-:W-:-:S03]  /*1160*/  FADD.FTZ R18, R21, R18 ;  /* 0x0000001215127221 */ /* 0x000fc60000010000 */
[----:B----4-:R-:W-:Y:S01]  /*1170*/  FADD.FTZ R27, R22, R27 ;  /* 0x0000001b161b7221 */ /* 0x010fe20000010000 */
[----:B------:R-:W-:Y:S01]  /*1180*/  FADD.FTZ R18, R23, R18 ;  /* 0x0000001217127221 */ /* 0x000fe20000010000 */
[----:B------:R-:W-:Y:S02]  /*1190*/  IADD3 R23, R26, 0xe0, RZ ;  /* 0x000000e01a177810 */ /* 0x000fe40007ffe0ff */
[----:B------:R-:W-:Y:S01]  /*11a0*/  FADD.FTZ R27, R24, R27 ;  /* 0x0000001b181b7221 */ /* 0x000fe20000010000 */
[----:B------:R-:W-:Y:S01]  /*11b0*/  FADD.FTZ R32, R25, R18 ;  /* 0x0000001219207221 */ /* 0x000fe20000010000 */
[----:B------:R-:W-:Y:S01]  /*11c0*/  IMAD.WIDE.U32 R18, R19, 0x4, R28 ;  /* 0x0000000413127825 */ /* 0x000fe200078e001c */
[----:B------:R-:W-:-:S03]  /*11d0*/  IADD3 R25, R26, 0x100, RZ ;  /* 0x000001001a197810 */ /* 0x000fc60007ffe0ff */
[----:B------:R-:W-:Y:S01]  /*11e0*/  FADD.FTZ R27, R16, R27 ;  /* 0x0000001b101b7221 */ /* 0x000fe20000010000 */
[----:B------:R-:W-:Y:S01]  /*11f0*/  FADD.FTZ R32, R17, R32 ;  /* 0x0000002011207221 */ /* 0x000fe20000010000 */
[--C-:B------:R-:W-:Y:S01]  /*1200*/  IMAD.WIDE.U32 R22, R23, 0x4, R28.reuse ;  /* 0x0000000417167825 */ /* 0x100fe200078e001c */
[----:B------:R-:W2:Y:S04]  /*1210*/  LDG.E.64 R16, desc[UR6][R36.64] ;  /* 0x0000000624107981 */ /* 0x000ea8000c1e1b00 */
[----:B------:R-:W3:Y:S01]  /*1220*/  LDG.E.64 R18, desc[UR6][R18.64] ;  /* 0x0000000612127981 */ /* 0x000ee2000c1e1b00 */
[--C-:B------:R-:W-:Y:S01]  /*1230*/  IMAD.WIDE.U32 R24, R25, 0x4, R28.reuse ;  /* 0x0000000419187825 */ /* 0x100fe200078e001c */
[----:B------:R-:W-:Y:S02]  /*1240*/  IADD3 R21, R26, 0x120, RZ ;  /* 0x000001201a157810 */ /* 0x000fe40007ffe0ff */
[----:B------:R-:W4:Y:S03]  /*1250*/  LDG.E.64 R22, desc[UR6][R22.64] ;  /* 0x0000000616167981 */ /* 0x000f26000c1e1b00 */
[----:B------:R-:W-:Y:S01]  /*1260*/  IMAD.WIDE.U32 R20, R21, 0x4, R28 ;  /* 0x0000000415147825 */ /* 0x000fe200078e001c */
[----:B------:R-:W4:Y:S05]  /*1270*/  LDG.E.64 R24, desc[UR6][R24.64] ;  /* 0x0000000618187981 */ /* 0x000f2a000c1e1b00 */
[----:B------:R-:W4:Y:S01]  /*1280*/  LDG.E.64 R20, desc[UR6][R20.64] ;  /* 0x0000000614147981 */ /* 0x000f22000c1e1b00 */
[----:B---3--:R-:W-:Y:S01]  /*1290*/  FADD.FTZ R32, R19, R32 ;  /* 0x0000002013207221 */ /* 0x008fe20000010000 */
[----:B------:R-:W-:-:S03]  /*12a0*/  FADD.FTZ R27, R18, R27 ;  /* 0x0000001b121b7221 */ /* 0x000fc60000010000 */
[----:B--2---:R-:W-:Y:S01]  /*12b0*/  FADD.FTZ R32, R17, R32 ;  /* 0x0000002011207221 */ /* 0x004fe20000010000 */
[----:B------:R-:W-:Y:S01]  /*12c0*/  FADD.FTZ R27, R16, R27 ;  /* 0x0000001b101b7221 */ /* 0x000fe20000010000 */
[----:B------:R-:W-:Y:S02]  /*12d0*/  IADD3 R17, R26, 0x140, RZ ;  /* 0x000001401a117810 */ /* 0x000fe40007ffe0ff */
[----:B----4-:R-:W-:Y:S01]  /*12e0*/  FADD.FTZ R32, R23, R32 ;  /* 0x0000002017207221 */ /* 0x010fe20000010000 */
[----:B------:R-:W-:Y:S01]  /*12f0*/  FADD.FTZ R27, R22, R27 ;  /* 0x0000001b161b7221 */ /* 0x000fe20000010000 */
[----:B------:R-:W-:Y:S01]  /*1300*/  IADD3 R19, R26, 0x160, RZ ;  /* 0x000001601a137810 */ /* 0x000fe20007ffe0ff */
[----:B------:R-:W-:-:S04]  /*1310*/  IMAD.WIDE.U32 R16, R17, 0x4, R28 ;  /* 0x0000000411107825 */ /* 0x000fc800078e001c */
[----:B------:R-:W-:Y:S01]  /*1320*/  FADD.FTZ R32, R25, R32 ;  /* 0x0000002019207221 */ /* 0x000fe20000010000 */
[----:B------:R-:W-:Y:S01]  /*1330*/  FADD.FTZ R27, R24, R27 ;  /* 0x0000001b181b7221 */ /* 0x000fe20000010000 */
[C---:B------:R-:W-:Y:S01]  /*1340*/  IADD3 R25, R26.reuse, 0x180, RZ ;  /* 0x000001801a197810 */ /* 0x040fe20007ffe0ff */
[----:B------:R-:W-:Y:S01]  /*1350*/  IMAD.WIDE.U32 R18, R19, 0x4, R28 ;  /* 0x0000000413127825 */ /* 0x000fe200078e001c */
[----:B------:R-:W-:Y:S01]  /*1360*/  IADD3 R23, R26, 0x1a0, RZ ;  /* 0x000001a01a177810 */ /* 0x000fe20007ffe0ff */
[----:B------:R-:W2:Y:S02]  /*1370*/  LDG.E.64 R16, desc[UR6][R16.64] ;  /* 0x0000000610107981 */ /* 0x000ea4000c1e1b00 */
[----:B------:R-:W-:Y:S01]  /*1380*/  FADD.FTZ R37, R20, R27 ;  /* 0x0000001b14257221 */ /* 0x000fe20000010000 */
[----:B------:R-:W-:Y:S01]  /*1390*/  FADD.FTZ R32, R21, R32 ;  /* 0x0000002015207221 */ /* 0x000fe20000010000 */
[----:B------:R-:W-:Y:S01]  /*13a0*/  IMAD.WIDE.U32 R20, R25, 0x4, R28 ;  /* 0x0000000419147825 */ /* 0x000fe200078e001c */
[----:B------:R-:W3:Y:S01]  /*13b0*/  LDG.E.64 R18, desc[UR6][R18.64] ;  /* 0x0000000612127981 */ /* 0x000ee2000c1e1b00 */
[----:B------:R-:W-:-:S02]  /*13c0*/  IADD3 R25, R26, 0x1c0, RZ ;  /* 0x000001c01a197810 */ /* 0x000fc40007ffe0ff */
[--C-:B------:R-:W-:Y:S01]  /*13d0*/  IMAD.WIDE.U32 R22, R23, 0x4, R28.reuse ;  /* 0x0000000417167825 */ /* 0x100fe200078e001c */
[----:B------:R-:W-:Y:S01]  /*13e0*/  IADD3 R27, R26, 0x1e0, RZ ;  /* 0x000001e01a1b7810 */ /* 0x000fe20007ffe0ff */
[----:B------:R-:W4:Y:S02]  /*13f0*/  LDG.E.64 R20, desc[UR6][R20.64] ;  /* 0x0000000614147981 */ /* 0x000f24000c1e1b00 */
[--C-:B------:R-:W-:Y:S02]  /*1400*/  IMAD.WIDE.U32 R24, R25, 0x4, R28.reuse ;  /* 0x0000000419187825 */ /* 0x100fe400078e001c */
[----:B------:R-:W4:Y:S02]  /*1410*/  LDG.E.64 R22, desc[UR6][R22.64] ;  /* 0x0000000616167981 */ /* 0x000f24000c1e1b00 */
        /* <DEDUP_REMOVED lines=14> */
[----:B------:R-:W-:-:S07]  /*1500*/  FADD.FTZ R27, R27, R32 ;  /* 0x000000201b1b7221 */ /* 0x000fce0000010000 */
.L_x_1507:
[----:B------:R-:W-:Y:S05]  /*1510*/  BSYNC B0 ;  /* 0x0000000000007941 */ /* 0x000fea0003800000 */
.L_x_1506:
[----:B0-----:R-:W0:Y:S01]  /*1520*/  SHFL.BFLY PT, R17, R26, 0x8, 0x1f ;  /* 0x0d001f001a117f89 */ /* 0x001e2200000e0000 */
[----:B------:R-:W-:Y:S01]  /*1530*/  LOP3.LUT P0, RZ, R2, 0xffffff0f, RZ, 0xc0, !PT ;  /* 0xffffff0f02ff7812 */ /* 0x000fe2000780c0ff */
[----:B------:R-:W-:Y:S01]  /*1540*/  ULDC.64 UR8, c[0x0][0x240] ;  /* 0x0000900000087ab9 */ /* 0x000fe20000000a00 */
[----:B------:R-:W-:Y:S01]  /*1550*/  BSSY B0, `(.L_x_1508) ;  /* 0x0000029000007945 */ /* 0x000fe20003800000 */
[----:B------:R-:W1:Y:S01]  /*1560*/  SHFL.BFLY PT, R16, R27, 0x8, 0x1f ;  /* 0x0d001f001b107f89 */ /* 0x000e6200000e0000 */
[----:B------:R-:W-:Y:S01]  /*1570*/  ISETP.EQ.U32.AND P1, PT, RZ, UR8, PT ;  /* 0x00000008ff007c0c */ /* 0x000fe2000bf22070 */
[----:B0-----:R-:W-:Y:S01]  /*1580*/  FADD.FTZ R17, R17, R26 ;  /* 0x0000001a11117221 */ /* 0x001fe20000010000 */
[----:B-1----:R-:W-:-:S04]  /*1590*/  FADD.FTZ R16, R16, R27 ;  /* 0x0000001b10107221 */ /* 0x002fc80000010000 */
[----:B------:R-:W0:Y:S04]  /*15a0*/  SHFL.BFLY PT, R18, R17, 0x4, 0x1f ;  /* 0x0c801f0011127f89 */ /* 0x000e2800000e0000 */
[----:B------:R-:W1:Y:S01]  /*15b0*/  SHFL.BFLY PT, R19, R16, 0x4, 0x1f ;  /* 0x0c801f0010137f89 */ /* 0x000e6200000e0000 */
[----:B0-----:R-:W-:Y:S01]  /*15c0*/  FADD.FTZ R18, R17, R18 ;  /* 0x0000001211127221 */ /* 0x001fe20000010000 */
[----:B------:R-:W-:Y:S01]  /*15d0*/  PRMT R17, R14, 0x7632, R17 ;  /* 0x000076320e117816 */ /* 0x000fe20000000011 */
[----:B-1----:R-:W-:-:S03]  /*15e0*/  FADD.FTZ R19, R16, R19 ;  /* 0x0000001310137221 */ /* 0x002fc60000010000 */
[----:B------:R-:W0:Y:S04]  /*15f0*/  SHFL.BFLY PT, R21, R18, 0x2, 0x1f ;  /* 0x0c401f0012157f89 */ /* 0x000e2800000e0000 */
[----:B------:R-:W1:Y:S01]  /*1600*/  SHFL.BFLY PT, R20, R19, 0x2, 0x1f ;  /* 0x0c401f0013147f89 */ /* 0x000e6200000e0000 */
[----:B0-----:R-:W-:Y:S01]  /*1610*/  FADD.FTZ R21, R18, R21 ;  /* 0x0000001512157221 */ /* 0x001fe20000010000 */
[----:B------:R-:W-:Y:S01]  /*1620*/  PRMT R18, R12, 0x7632, R18 ;  /* 0x000076320c127816 */ /* 0x000fe20000000012 */
[----:B-1----:R-:W-:-:S03]  /*1630*/  FADD.FTZ R22, R19, R20 ;  /* 0x0000001413167221 */ /* 0x002fc60000010000 */
[----:B------:R-:W0:Y:S01]  /*1640*/  SHFL.BFLY PT, R24, R21, 0x1, 0x1f ;  /* 0x0c201f0015187f89 */ /* 0x000e2200000e0000 */
[----:B------:R-:W-:-:S03]  /*1650*/  PRMT R19, R13, 0x7632, R19 ;  /* 0x000076320d137816 */ /* 0x000fc60000000013 */
[----:B------:R-:W1:Y:S01]  /*1660*/  SHFL.BFLY PT, R23, R22, 0x1, 0x1f ;  /* 0x0c201f0016177f89 */ /* 0x000e6200000e0000 */
[----:B0-----:R-:W-:-:S04]  /*1670*/  FADD.FTZ R20, R21, R24 ;  /* 0x0000001815147221 */ /* 0x001fc80000010000 */
[----:B------:R-:W-:Y:S01]  /*1680*/  @!P0 FMUL.FTZ R20, R20, 1.6276042515528388321e-05 ;  /* 0x3788888914148820 */ /* 0x000fe20000410000 */
[----:B-1----:R-:W-:-:S03]  /*1690*/  FADD.FTZ R23, R22, R23 ;  /* 0x0000001716177221 */ /* 0x002fc60000010000 */
[----:B------:R-:W-:-:S04]  /*16a0*/  @!P0 FMUL.FTZ R16, R20, R20 ;  /* 0x0000001414108220 */ /* 0x000fc80000410000 */
[----:B------:R-:W-:Y:S01]  /*16b0*/  @!P0 FFMA.FTZ R16, R23, 1.6276042515528388321e-05, -R16 ;  /* 0x3788888917108823 */ /* 0x000fe20000010810 */
[----:B------:R-:W-:-:S04]  /*16c0*/  @!P0 SHF.R.U32.HI R23, RZ, 0x1, R2 ;  /* 0x00000001ff178819 */ /* 0x000fc80000011602 */
[----:B------:R-:W-:Y:S02]  /*16d0*/  @!P0 LOP3.LUT R23, R23, 0x7ffffff8, RZ, 0xc0, !PT ;  /* 0x7ffffff817178812 */ /* 0x000fe400078ec0ff */
[----:B------:R-:W-:Y:S02]  /*16e0*/  @!P0 FMNMX.FTZ R21, RZ, R16, !PT ;  /* 0x00000010ff158209 */ /* 0x000fe40007810000 */
[----:B------:R-:W-:-:S03]  /*16f0*/  PRMT R16, R15, 0x7632, R16 ;  /* 0x000076320f107816 */ /* 0x000fc60000000010 */
        /* <DEDUP_REMOVED lines=14> */
.L_x_1509:
[----:B------:R-:W-:Y:S05]  /*17e0*/  BSYNC B0 ;  /* 0x0000000000007941 */ /* 0x000fea0003800000 */
.L_x_1508:
[----:B0-----:R-:W-:Y:S01]  /*17f0*/  IMAD.WIDE.U32 R12, R2, -0x77777777, RZ ;  /* 0x88888889020c7825 */ /* 0x001fe200078e00ff */
[----:B------:R-:W-:Y:S01]  /*1800*/  ULDC UR8, c[0x0][0x230] ;  /* 0x00008c0000087ab9 */ /* 0x000fe20000000800 */
[----:B------:R-:W-:Y:S01]  /*1810*/  SHF.L.U32 R17, R17, 0x10, RZ ;  /* 0x0000001011117819 */ /* 0x000fe200000006ff */
[----:B------:R-:W-:Y:S01]  /*1820*/  ULOP3.LUT UR4, UR4, 0x1, URZ, 0x3c, !UPT ;  /* 0x0000000104047892 */ /* 0x000fe2000f8e3c3f */
[----:B------:R-:W-:Y:S01]  /*1830*/  IMAD.U32 R21, R18, 0x10000, RZ ;  /* 0x0001000012157824 */ /* 0x000fe200078e00ff */
[----:B------:R-:W-:Y:S02]  /*1840*/  SHF.R.U32.HI R15, RZ, 0x7, R13 ;  /* 0x00000007ff0f7819 */ /* 0x000fe4000001160d */
[C---:B-----5:R-:W-:Y:S02]  /*1850*/  SHF.L.U32 R25, R10.reuse, 0x10, RZ ;  /* 0x000000100a197819 */ /* 0x060fe400000006ff */
[----:B------:R-:W-:Y:S01]  /*1860*/  PRMT R26, R10, 0x7632, R26 ;  /* 0x000076320a1a7816 */ /* 0x000fe2000000001a */
[----:B------:R-:W-:Y:S01]  /*1870*/  IMAD R14, R15, -0xf0, R2 ;  /* 0xffffff100f0e7824 */ /* 0x000fe200078e0202 */
[----:B------:R-:W-:-:S02]  /*1880*/  SHF.L.U32 R24, R8, 0x10, RZ ;  /* 0x0000001008187819 */ /* 0x000fc400000006ff */
[----:B------:R-:W-:Y:S01]  /*1890*/  PRMT R27, R9, 0x7632, R27 ;  /* 0x00007632091b7816 */ /* 0x000fe2000000001b */
[----:B------:R-:W-:Y:S01]  /*18a0*/  IMAD.WIDE.U32 R12, R14, -0x77777777, RZ ;  /* 0x888888890e0c7825 */ /* 0x000fe200078e00ff */
[----:B------:R-:W-:Y:S02]  /*18b0*/  SHF.L.U32 R29, R11, 0x10, RZ ;  /* 0x000000100b1d7819 */ /* 0x000fe400000006ff */
[----:B------:R-:W-:Y:S02]  /*18c0*/  SHF.L.U32 R19, R19, 0x10, RZ ;  /* 0x0000001013137819 */ /* 0x000fe400000006ff */
[----:B------:R-:W-:Y:S02]  /*18d0*/  LOP3.LUT R12, R13, 0xf8, RZ, 0xc0, !PT ;  /* 0x000000f80d0c7812 */ /* 0x000fe400078ec0ff */
[----:B------:R-:W-:Y:S02]  /*18e0*/  PRMT R23, R8, 0x7632, R23 ;  /* 0x0000763208177816 */ /* 0x000fe40000000017 */
[----:B------:R-:W-:-:S02]  /*18f0*/  PRMT R28, R11, 0x7632, R28 ;  /* 0x000076320b1c7816 */ /* 0x000fc4000000001c */
[----:B------:R-:W0:Y:S01]  /*1900*/  LDS.64 R12, [R12+UR5] ;  /* 0x000000050c0c7984 */ /* 0x000e220008000a00 */
[----:B------:R-:W-:Y:S02]  /*1910*/  SHF.L.U32 R23, R23, 0x10, RZ ;  /* 0x0000001017177819 */ /* 0x000fe400000006ff */
[----:B------:R-:W-:Y:S02]  /*1920*/  SHF.L.U32 R26, R26, 0x10, RZ ;  /* 0x000000101a1a7819 */ /* 0x000fe400000006ff */
[----:B------:R-:W-:Y:S02]  /*1930*/  SHF.L.U32 R27, R27, 0x10, RZ ;  /* 0x000000101b1b7819 */ /* 0x000fe400000006ff */
[----:B------:R-:W-:Y:S02]  /*1940*/  SHF.L.U32 R28, R28, 0x10, RZ ;  /* 0x000000101c1c7819 */ /* 0x000fe400000006ff */
[----:B------:R-:W-:Y:S01]  /*1950*/  SHF.L.U32 R14, R14, 0x2, RZ ;  /* 0x000000020e0e7819 */ /* 0x000fe200000006ff */
[----:B0-----:R-:W-:Y:S01]  /*1960*/  FADD.FTZ R13, R13, UR8 ;  /* 0x000000080d0d7e21 */ /* 0x001fe20008010000 */
[--C-:B------:R-:W-:Y:S01]  /*1970*/  FADD.FTZ R18, R7, -R12.reuse ;  /* 0x8000000c07127221 */ /* 0x100fe20000010000 */
[--C-:B------:R-:W-:Y:S01]  /*1980*/  FADD.FTZ R32, R35, -R12.reuse ;  /* 0x8000000c23207221 */ /* 0x100fe20000010000 */
[----:B------:R-:W-:Y:S01]  /*1990*/  FADD.FTZ R10, R31, -R12 ;  /* 0x8000000c1f0a7221 */ /* 0x000fe20000010000 */
[C---:B------:R-:W-:Y:S01]  /*19a0*/  FADD.FTZ R34, -R12.reuse, R17 ;  /* 0x000000110c227221 */ /* 0x040fe20000010100 */
[----:B------:R-:W-:Y:S01]  /*19b0*/  FADD.FTZ R8, -R12, R21 ;  /* 0x000000150c087221 */ /* 0x000fe20000010100 */
[----:B------:R-:W0:Y:S01]  /*19c0*/  MUFU.RSQ R13, R13 ;  /* 0x0000000d000d7308 */ /* 0x000e220000001400 */
[----:B------:R-:W-:Y:S01]  /*19d0*/  ULDC.64 UR8, c[0x0][0x210] ;  /* 0x0000840000087ab9 */ /* 0x000fe20000000a00 */
[----:B0-----:R-:W-:Y:S01]  /*19e0*/  FMUL.FTZ R7, R13, R18 ;  /* 0x000000120d077220 */ /* 0x001fe20000410000 */
[----:B------:R-:W-:Y:S01]  /*19f0*/  FMUL.FTZ R17, R32, R13 ;  /* 0x0000000d20117220 */ /* 0x000fe20000410000 */
[----:B------:R-:W-:Y:S01]  /*1a00*/  SHF.L.U32 R18, R9, 0x10, RZ ;  /* 0x0000001009127819 */ /* 0x000fe200000006ff */
[----:B------:R-:W-:Y:S01]  /*1a10*/  FMUL.FTZ R9, R13, R10 ;  /* 0x0000000a0d097220 */ /* 0x000fe20000410000 */
[--C-:B------:R-:W-:Y:S01]  /*1a20*/  FFMA.FTZ R7, R25, R7, R24.reuse ;  /* 0x0000000719077223 */ /* 0x100fe20000010018 */
[----:B------:R-:W-:Y:S01]  /*1a30*/  FFMA.FTZ R17, R17, R25, R24 ;  /* 0x0000001911117223 */ /* 0x000fe20000010018 */
[----:B------:R-:W-:Y:S01]  /*1a40*/  FADD.FTZ R24, R33, -R12 ;  /* 0x8000000c21187221 */ /* 0x000fe20000010000 */
[--C-:B------:R-:W-:Y:S01]  /*1a50*/  FFMA.FTZ R9, R29, R9, R18.reuse ;  /* 0x000000091d097223 */ /* 0x100fe20000010012 */
[----:B------:R-:W-:Y:S01]  /*1a60*/  SHF.L.U32 R33, R16, 0x10, RZ ;  /* 0x0000001010217819 */ /* 0x000fe200000006ff */
[C---:B------:R-:W-:Y:S01]  /*1a70*/  FADD.FTZ R10, -R12.reuse, R19 ;  /* 0x000000130c0a7221 */ /* 0x040fe20000010100 */
[----:B------:R-:W-:Y:S01]  /*1a80*/  FMUL.FTZ R34, R13, R34 ;  /* 0x000000220d227220 */ /* 0x000fe20000410000 */
[----:B------:R-:W-:Y:S01]  /*1a90*/  FMUL.FTZ R21, R9, -1.4426950216293334961 ;  /* 0xbfb8aa3b09157820 */ /* 0x000fe20000410000 */
[C---:B------:R-:W-:Y:S01]  /*1aa0*/  FMUL.FTZ R31, R13.reuse, R24 ;  /* 0x000000180d1f7220 */ /* 0x040fe20000410000 */
[----:B------:R-:W-:Y:S01]  /*1ab0*/  FADD.FTZ R12, -R12, R33 ;  /* 0x000000210c0c7221 */ /* 0x000fe20000010100 */
[----:B------:R-:W-:Y:S01]  /*1ac0*/  FFMA.FTZ R19, R34, R26, R23 ;  /* 0x0000001a22137223 */ /* 0x000fe20000010017 */
[----:B------:R-:W-:Y:S01]  /*1ad0*/  FMUL.FTZ R8, R13, R8 ;  /* 0x000000080d087220 */ /* 0x000fe20000410000 */
[----:B------:R-:W-:Y:S01]  /*1ae0*/  FFMA.FTZ R18, R31, R29, R18 ;  /* 0x0000001d1f127223 */ /* 0x000fe20000010012 */
[C---:B------:R-:W-:Y:S01]  /*1af0*/  FMUL.FTZ R12, R13.reuse, R12 ;  /* 0x0000000c0d0c7220 */ /* 0x040fe20000410000 */
[----:B------:R-:W0:Y:S01]  /*1b00*/  MUFU.EX2 R21, R21 ;  /* 0x0000001500157308 */ /* 0x000e220000000800 */
[----:B------:R-:W-:Y:S01]  /*1b10*/  FMUL.FTZ R10, R13, R10 ;  /* 0x0000000a0d0a7220 */ /* 0x000fe20000410000 */
[----:B------:R-:W-:Y:S01]  /*1b20*/  FMUL.FTZ R25, R19, -1.4426950216293334961 ;  /* 0xbfb8aa3b13197820 */ /* 0x000fe20000410000 */
[----:B------:R-:W-:Y:S01]  /*1b30*/  FFMA.FTZ R12, R12, R28, R27 ;  /* 0x0000001c0c0c7223 */ /* 0x000fe2000001001b */
[----:B------:R-:W-:Y:S01]  /*1b40*/  FFMA.FTZ R8, R26, R8, R23 ;  /* 0x000000081a087223 */ /* 0x000fe20000010017 */
[----:B------:R-:W-:Y:S01]  /*1b50*/  FMUL.FTZ R26, R18, -1.4426950216293334961 ;  /* 0xbfb8aa3b121a7820 */ /* 0x000fe20000410000 */
[----:B------:R-:W-:Y:S01]  /*1b60*/  FFMA.FTZ R10, R28, R10, R27 ;  /* 0x0000000a1c0a7223 */ /* 0x000fe2000001001b */
[----:B------:R-:W-:Y:S01]  /*1b70*/  FMUL.FTZ R24, R12, -1.4426950216293334961 ;  /* 0xbfb8aa3b0c187820 */ /* 0x000fe20000410000 */
[----:B------:R-:W-:Y:S01]  /*1b80*/  FMUL.FTZ R22, R8, -1.4426950216293334961 ;  /* 0xbfb8aa3b08167820 */ /* 0x000fe20000410000 */
[----:B------:R-:W-:Y:S01]  /*1b90*/  FMUL.FTZ R23, R17, -1.4426950216293334961 ;  /* 0xbfb8aa3b11177820 */ /* 0x000fe20000410000 */
[----:B------:R-:W1:Y:S01]  /*1ba0*/  MUFU.EX2 R25, R25 ;  /* 0x0000001900197308 */ /* 0x000e620000000800 */
[----:B------:R-:W-:Y:S01]  /*1bb0*/  FMUL.FTZ R20, R7, -1.4426950216293334961 ;  /* 0xbfb8aa3b07147820 */ /* 0x000fe20000410000 */
[----:B------:R-:W-:Y:S01]  /*1bc0*/  FMUL.FTZ R11, R10, -1.4426950216293334961 ;  /* 0xbfb8aa3b0a0b7820 */ /* 0x000fe20000410000 */
[----:B0-----:R-:W-:-:S05]  /*1bd0*/  FADD.FTZ R16, R21, 1 ;  /* 0x3f80000015107421 */ /* 0x001fca0000010000 */
[----:B------:R-:W0:Y:S01]  /*1be0*/  MUFU.EX2 R27, R26 ;  /* 0x0000001a001b7308 */ /* 0x000e220000000800 */
[----:B------:R-:W-:-:S04]  /*1bf0*/  SHF.L.U32 R21, R3, 0x2, RZ ;  /* 0x0000000203157819 */ /* 0x000fc800000006ff */
[----:B------:R-:W-:-:S03]  /*1c00*/  LOP3.LUT R28, R21, 0x3fc, RZ, 0xc0, !PT ;  /* 0x000003fc151c7812 */ /* 0x000fc600078ec0ff */
[----:B------:R-:W2:Y:S01]  /*1c10*/  MUFU.EX2 R24, R24 ;  /* 0x0000001800187308 */ /* 0x000ea20000000800 */
[----:B------:R-:W-:Y:S01]  /*1c20*/  IADD3 R28, R28, R15, RZ ;  /* 0x0000000f1c1c7210 */ /* 0x000fe20007ffe0ff */
[----:B------:R-:W-:Y:S01]  /*1c30*/  HFMA2.MMA R15, -RZ, RZ, 0, 0 ;  /* 0x00000000ff0f7435 */ /* 0x000fe200000001ff */
[----:B-1----:R-:W-:-:S05]  /*1c40*/  FADD.FTZ R25, R25, 1 ;  /* 0x3f80000019197421 */ /* 0x002fca0000010000 */
[----:B------:R-:W1:Y:S01]  /*1c50*/  MUFU.EX2 R22, R22 ;  /* 0x0000001600167308 */ /* 0x000e620000000800 */
[----:B0-----:R-:W-:Y:S01]  /*1c60*/  FADD.FTZ R21, R27, 1 ;  /* 0x3f8000001b157421 */ /* 0x001fe20000010000 */
[----:B------:R-:W-:Y:S02]  /*1c70*/  IMAD R27, R4, 0xf0000, RZ ;  /* 0x000f0000041b7824 */ /* 0x000fe400078e02ff */
[----:B------:R-:W-:-:S04]  /*1c80*/  IMAD.WIDE.U32 R14, R5, 0xf0000, R14 ;  /* 0x000f0000050e7825 */ /* 0x000fc800078e000e */
[----:B------:R-:W0:Y:S01]  /*1c90*/  MUFU.EX2 R23, R23 ;  /* 0x0000001700177308 */ /* 0x000e220000000800 */
[----:B--2---:R-:W-:Y:S01]  /*1ca0*/  FADD.FTZ R24, R24, 1 ;  /* 0x3f80000018187421 */ /* 0x004fe20000010000 */
[----:B------:R-:W-:-:S06]  /*1cb0*/  IADD3 R27, R15, R27, RZ ;  /* 0x0000001b0f1b7210 */ /* 0x000fcc0007ffe0ff */
[----:B------:R-:W2:Y:S01]  /*1cc0*/  MUFU.EX2 R20, R20 ;  /* 0x0000001400147308 */ /* 0x000ea20000000800 */
[----:B-1----:R-:W-:-:S07]  /*1cd0*/  FADD.FTZ R13, R22, 1 ;  /* 0x3f800000160d7421 */ /* 0x002fce0000010000 */
[----:B------:R-:W1:Y:S01]  /*1ce0*/  MUFU.EX2 R11, R11 ;  /* 0x0000000b000b7308 */ /* 0x000e620000000800 */
[----:B0-----:R-:W-:Y:S01]  /*1cf0*/  FADD.FTZ R22, R23, 1 ;  /* 0x3f80000017167421 */ /* 0x001fe20000010000 */
[----:B------:R-:W-:-:S05]  /*1d00*/  IMAD R23, R28, 0x3c0, RZ ;  /* 0x000003c01c177824 */ /* 0x000fca00078e02ff */
[CC--:B------:R-:W-:Y:S01]  /*1d10*/  IADD3 R15, P0, R23.reuse, R14.reuse, RZ ;  /* 0x0000000e170f7210 */ /* 0x0c0fe20007f1e0ff */
[----:B------:R-:W0:Y:S01]  /*1d20*/  MUFU.RCP R26, R25 ;  /* 0x00000019001a7308 */ /* 0x000e220000001000 */
[----:B--2---:R-:W-:Y:S01]  /*1d30*/  FADD.FTZ R20, R20, 1 ;  /* 0x3f80000014147421 */ /* 0x004fe20000010000 */
[----:B------:R-:W-:Y:S02]  /*1d40*/  IADD3 R23, R23, 0x780, RZ ;  /* 0x0000078017177810 */ /* 0x000fe40007ffe0ff */
[----:B------:R-:W-:Y:S02]  /*1d50*/  IADD3.X R28, RZ, R27, RZ, P0, !PT ;  /* 0x0000001bff1c7210 */ /* 0x000fe400007fe4ff */
[----:B------:R-:W-:Y:S02]  /*1d60*/  IADD3 R23, R23, R14, RZ ;  /* 0x0000000e17177210 */ /* 0x000fe40007ffe0ff */
[----:B------:R-:W2:Y:S01]  /*1d70*/  MUFU.RCP R21, R21 ;  /* 0x0000001500157308 */ /* 0x000ea20000001000 */
[----:B-1----:R-:W-:Y:S01]  /*1d80*/  FADD.FTZ R11, R11, 1 ;  /* 0x3f8000000b0b7421 */ /* 0x002fe20000010000 */
[----:B------:R-:W-:-:S02]  /*1d90*/  SHF.L.U64.HI R28, R15, 0x1, R28 ;  /* 0x000000010f1c7819 */ /* 0x000fc4000001021c */
[----:B------:R-:W-:Y:S02]  /*1da0*/  SHF.L.U32 R15, R15, 0x1, RZ ;  /* 0x000000010f0f7819 */ /* 0x000fe400000006ff */
[----:B------:R-:W-:Y:S02]  /*1db0*/  SHF.L.U32 R23, R23, 0x1, RZ ;  /* 0x0000000117177819 */ /* 0x000fe400000006ff */
[----:B------:R-:W1:Y:S01]  /*1dc0*/  MUFU.RCP R25, R24 ;  /* 0x0000001800197308 */ /* 0x000e620000001000 */
[----:B------:R-:W-:Y:S01]  /*1dd0*/  IADD3 R14, P0, R15, UR8, RZ ;  /* 0x000000080f0e7c10 */ /* 0x000fe2000ff1e0ff */
[----:B0-----:R-:W-:-:S03]  /*1de0*/  FMUL.FTZ R19, R19, R26 ;  /* 0x0000001a13137220 */ /* 0x001fc60000410000 */
[----:B------:R-:W-:-:S03]  /*1df0*/  IADD3.X R15, R28, UR9, RZ, P0, !PT ;  /* 0x000000091c0f7c10 */ /* 0x000fc600087fe4ff */
[----:B------:R-:W0:Y:S01]  /*1e00*/  MUFU.RCP R22, R22 ;  /* 0x0000001600167308 */ /* 0x000e220000001000 */
[----:B--2---:R-:W-:-:S07]  /*1e10*/  FMUL.FTZ R21, R18, R21 ;  /* 0x0000001512157220 */ /* 0x004fce0000410000 */
[----:B------:R-:W2:Y:S01]  /*1e20*/  MUFU.RCP R20, R20 ;  /* 0x0000001400147308 */ /* 0x000ea20000001000 */
[----:B-1----:R-:W-:-:S05]  /*1e30*/  FMUL.FTZ R12, R12, R25 ;  /* 0x000000190c0c7220 */ /* 0x002fca0000410000 */
[----:B------:R-:W-:Y:S02]  /*1e40*/  F2FP.BF16.F32.PACK_AB R21, R12, R21 ;  /* 0x000000150c15723e */ /* 0x000fe400000010ff */
[----:B------:R-:W1:Y:S01]  /*1e50*/  MUFU.RCP R13, R13 ;  /* 0x0000000d000d7308 */ /* 0x000e620000001000 */
[----:B0-----:R-:W-:Y:S02]  /*1e60*/  FMUL.FTZ R22, R17, R22 ;  /* 0x0000001611167220 */ /* 0x001fe40000410000 */
[----:B------:R-:W-:Y:S03]  /*1e70*/  STG.E.U16 desc[UR6][R14.64+0x4], R21 ;  /* 0x000004150e007986 */ /* 0x000fe6000c101506 */
[----:B------:R-:W-:Y:S02]  /*1e80*/  F2FP.BF16.F32.PACK_AB R22, R19, R22 ;  /* 0x000000161316723e */ /* 0x000fe400000010ff */
[----:B------:R-:W0:Y:S01]  /*1e90*/  MUFU.RCP R16, R16 ;  /* 0x0000001000107308 */ /* 0x000e220000001000 */
[----:B--2---:R-:W-:Y:S01]  /*1ea0*/  FMUL.FTZ R20, R7, R20 ;  /* 0x0000001407147220 */ /* 0x004fe20000410000 */
[----:B------:R-:W-:Y:S01]  /*1eb0*/  PRMT R7, R22, 0x7632, R7 ;  /* 0x0000763216077816 */ /* 0x000fe20000000007 */
[----:B------:R-:W-:Y:S04]  /*1ec0*/  STG.E.U16 desc[UR6][R14.64], R22 ;  /* 0x000000160e007986 */ /* 0x000fe8000c101506 */
[----:B------:R-:W-:Y:S01]  /*1ed0*/  STG.E.U16 desc[UR6][R14.64+0x2], R7 ;  /* 0x000002070e007986 */ /* 0x000fe2000c101506 */
[----:B------:R-:W2:Y:S01]  /*1ee0*/  MUFU.RCP R11, R11 ;  /* 0x0000000b000b7308 */ /* 0x000ea20000001000 */
[----:B-1----:R-:W-:Y:S01]  /*1ef0*/  FMUL.FTZ R13, R8, R13 ;  /* 0x0000000d080d7220 */ /* 0x002fe20000410000 */
[----:B------:R-:W-:-:S04]  /*1f00*/  IADD3 R8, P0, R23, UR8, RZ ;  /* 0x0000000817087c10 */ /* 0x000fc8000ff1e0ff */
[----:B------:R-:W-:Y:S01]  /*1f10*/  F2FP.BF16.F32.PACK_AB R20, R13, R20 ;  /* 0x000000140d14723e */ /* 0x000fe200000010ff */
[----:B0-----:R-:W-:Y:S01]  /*1f20*/  FMUL.FTZ R16, R9, R16 ;  /* 0x0000001009107220 */ /* 0x001fe20000410000 */
[----:B------:R-:W-:-:S05]  /*1f30*/  PRMT R9, R21, 0x7632, R9 ;  /* 0x0000763215097816 */ /* 0x000fca0000000009 */
[----:B------:R0:W-:Y:S01]  /*1f40*/  STG.E.U16 desc[UR6][R14.64+0x6], R9 ;  /* 0x000006090e007986 */ /* 0x0001e2000c101506 */
[----:B--2---:R-:W-:-:S05]  /*1f50*/  FMUL.FTZ R11, R10, R11 ;  /* 0x0000000b0a0b7220 */ /* 0x004fca0000410000 */
[----:B------:R-:W-:-:S04]  /*1f60*/  F2FP.BF16.F32.PACK_AB R16, R11, R16 ;  /* 0x000000100b10723e */ /* 0x000fc800000010ff */
[----:B------:R-:W-:Y:S02]  /*1f70*/  PRMT R10, R16, 0x7632, R10 ;  /* 0x00007632100a7816 */ /* 0x000fe4000000000a */
[----:B0-----:R-:W-:Y:S01]  /*1f80*/  IADD3.X R9, R6, UR9, RZ, P0, !PT ;  /* 0x0000000906097c10 */ /* 0x001fe200087fe4ff */
[----:B------:R-:W-:Y:S01]  /*1f90*/  ULDC.64 UR8, c[0x0][0x238] ;  /* 0x00008e0000087ab9 */ /* 0x000fe20000000a00 */
[----:B------:R-:W-:Y:S02]  /*1fa0*/  PRMT R6, R20, 0x7632, R6 ;  /* 0x0000763214067816 */ /* 0x000fe40000000006 */
[----:B------:R-:W-:Y:S01]  /*1fb0*/  IADD3 R5, P0, R5, 0x1, RZ ;  /* 0x0000000105057810 */ /* 0x000fe20007f1e0ff */
[----:B------:R0:W-:Y:S03]  /*1fc0*/  STG.E.U16 desc[UR6][R8.64], R20 ;  /* 0x0000001408007986 */ /* 0x0001e6000c101506 */
[----:B------:R-:W-:Y:S01]  /*1fd0*/  IADD3.X R4, RZ, R4, RZ, P0, !PT ;  /* 0x00000004ff047210 */ /* 0x000fe200007fe4ff */
[----:B------:R0:W-:Y:S01]  /*1fe0*/  STG.E.U16 desc[UR6][R8.64+0x2], R6 ;  /* 0x0000020608007986 */ /* 0x0001e2000c101506 */
[----:B------:R-:W-:-:S03]  /*1ff0*/  ISETP.GE.U32.AND P0, PT, R5, UR8, PT ;  /* 0x0000000805007c0c */ /* 0x000fc6000bf06070 */
[----:B------:R0:W-:Y:S01]  /*2000*/  STG.E.U16 desc[UR6][R8.64+0x4], R16 ;  /* 0x0000041008007986 */ /* 0x0001e2000c101506 */
[----:B------:R-:W-:-:S03]  /*2010*/  ISETP.GE.AND.EX P0, PT, R4, UR9, PT, P0 ;  /* 0x0000000904007c0c */ /* 0x000fc6000bf06300 */
[----:B------:R0:W-:Y:S10]  /*2020*/  STG.E.U16 desc[UR6][R8.64+0x6], R10 ;  /* 0x0000060a08007986 */ /* 0x0001f4000c101506 */
[----:B------:R-:W-:Y:S05]  /*2030*/  @!P0 BRA `(.L_x_1510) ;  /* 0xffffffe0004c8947 */ /* 0x000fea000383ffff */
[----:B------:R-:W-:Y:S05]  /*2040*/  EXIT ;  /* 0x000000000000794d */ /* 0x000fea0003800000 */
.L_x_1511:
        /* <DEDUP_REMOVED lines=11> */
.L_x_3207:


//--------------------- .text._ZN13group_norm_v214gn_cuda_kernelI13__nv_bfloat16Li480ELi1ELi16ELi60ELi1024ELb1ELi8ELi960ELi960ELi4ELb1ELi1ELb0ELb0ENS_16CompileConditionILi900EEEEEvPT_PKS4_S7_S7_flPfS8_Pj --------------------------
	.section	.text._ZN13group_norm_v214gn_cuda_kernelI13__nv_bfloat16Li480ELi1ELi16ELi60ELi1024ELb1ELi8ELi960ELi960ELi4ELb1ELi1ELb0ELb0ENS_16CompileConditionILi900EEEEEvPT_PKS4_S7_S7_flPfS8_Pj,"ax",@progbits
	.align	128
        .global         _ZN13group_norm_v214gn_cuda_kernelI13__nv_bfloat16Li480ELi1ELi16ELi60ELi1024ELb1ELi8ELi960ELi960ELi4ELb1ELi1ELb0ELb0ENS_16CompileConditionILi900EEEEEvPT_PKS4_S7_S7_flPfS8_Pj
        .type           _ZN13group_norm_v214gn_cuda_kernelI13__nv_bfloat16Li480ELi1ELi16ELi60ELi1024ELb1ELi8ELi960ELi960ELi4ELb1ELi1ELb0ELb0ENS_16CompileConditionILi900EEEEEvPT_PKS4_S7_S7_flPfS8_Pj,@function
        .size           _ZN13group_norm_v214gn_cuda_kernelI13__nv_bfloat16Li480ELi1ELi16ELi60ELi1024ELb1ELi8ELi960ELi960ELi4ELb1ELi1ELb0ELb0ENS_16CompileConditionILi900EEEEEvPT_PKS4_S7_S7_flPfS8_Pj,(.L_x_3208 - _ZN13group_norm_v214gn_cuda_kernelI13__nv_bfloat16Li480ELi1ELi16ELi60ELi1024ELb1ELi8ELi960ELi960ELi4ELb1ELi1ELb0ELb0ENS_16CompileConditionILi900EEEEEvPT_PKS4_S7_S7_flPfS8_Pj)
        .other          _ZN13group_norm_v214gn_cuda_kernelI13__nv_bfloat16Li480ELi1ELi16ELi60ELi1024ELb1ELi8ELi960ELi960ELi4ELb1ELi1ELb0ELb0ENS_16CompileConditionILi900EEEEEvPT_PKS4_S7_S7_flPfS8_Pj,@"STO_CUDA_ENTRY STV_DEFAULT"
_ZN13group_norm_v214gn_cuda_kernelI13__nv_bfloat16Li480ELi1ELi16ELi60ELi1024ELb1ELi8ELi960ELi960ELi4ELb1ELi1ELb0ELb0ENS_16CompileConditionILi900EEEEEvPT_PKS4_S7_S7_flPfS8_Pj:
.text._ZN13group_norm_v214gn_cuda_kernelI13__nv_bfloat16Li480ELi1ELi16ELi60ELi1024ELb1ELi8ELi960ELi960ELi4ELb1ELi1ELb0ELb0ENS_16CompileConditionILi900EEEEEvPT_PKS4_S7_S7_flPfS8_Pj:
        /* <DEDUP_REMOVED lines=14> */
[C---:B0-----:R-:W-:Y:S01]  /*00e0*/  IMAD.WIDE.U32 R2, R4.reuse, -0x77777777, RZ ;  /* 0x8888888904027825 */ /* 0x041fe200078e00ff */
[--C-:B------:R-:W-:Y:S01]  /*00f0*/  SHF.R.U32.HI R72, RZ, 0x1, R4.reuse ;  /* 0x00000001ff487819 */ /* 0x100fe20000011604 */
[----:B------:R-:W-:Y:S01]  /*0100*/  ULDC.64 UR6, c[0x0][0x240] ;  /* 0x0000900000067ab9 */ /* 0x000fe20000000a00 */
[----:B------:R-:W-:Y:S01]  /*0110*/  SHF.L.U32 R66, R4, 0x3, RZ ;  /* 0x0000000304427819 */ /* 0x000fe200000006ff */
[----:B------:R-:W-:Y:S01]  /*0120*/  ULEA UR4, UR5, UR4, 0x18 ;  /* 0x0000000405047291 */ /* 0x000fe2000f8ec03f */
[----:B------:R-:W-:Y:S01]  /*0130*/  SHF.R.U32.HI R3, RZ, 0x7, R3 ;  /* 0x00000007ff037819 */ /* 0x000fe20000011603 */
[----:B------:R-:W-:Y:S01]  /*0140*/  IMAD R70, R72, 0x3c, RZ ;  /* 0x0000003c48467824 */ /* 0x000fe200078e02ff */
[----:B--2---:R-:W-:Y:S02]  /*0150*/  LOP3.LUT R2, R0, 0x7f, RZ, 0xc0, !PT ;  /* 0x0000007f00027812 */ /* 0x004fe400078ec0ff */
[----:B------:R-:W-:Y:S01]  /*0160*/  SHF.L.U32 R5, R72, 0x7, RZ ;  /* 0x0000000748057819 */ /* 0x000fe200000006ff */
[----:B------:R-:W-:Y:S01]  /*0170*/  IMAD R68, R3, -0xf0, R4 ;  /* 0xffffff1003447824 */ /* 0x000fe200078e0204 */
[----:B------:R-:W-:-:S02]  /*0180*/  IADD3 R7, R70, 0x10, RZ ;  /* 0x0000001046077810 */ /* 0x000fc40007ffe0ff */
[----:B------:R-:W-:Y:S01]  /*0190*/  IADD3 R8, R70, 0x14, RZ ;  /* 0x0000001446087810 */ /* 0x000fe20007ffe0ff */
[----:B------:R-:W-:Y:S01]  /*01a0*/  IMAD R74, R68, 0x18, R31 ;  /* 0x00000018444a7824 */ /* 0x000fe200078e021f */
[----:B------:R-:W-:Y:S01]  /*01b0*/  IADD3 R6, R70, 0xc, RZ ;  /* 0x0000000c46067810 */ /* 0x000fe20007ffe0ff */
[----:B------:R-:W-:Y:S01]  /*01c0*/  IMAD.WIDE.U32 R68, R68, -0x77777777, RZ ;  /* 0x8888888944447825 */ /* 0x000fe200078e00ff */
[C---:B------:R-:W-:Y:S02]  /*01d0*/  IADD3 R9, R70.reuse, 0x18, RZ ;  /* 0x0000001846097810 */ /* 0x040fe40007ffe0ff */
[----:B------:R-:W-:Y:S02]  /*01e0*/  LEA R74, R3, R74, 0x3 ;  /* 0x0000004a034a7211 */ /* 0x000fe400078e18ff */
[C---:B------:R-:W-:Y:S02]  /*01f0*/  IADD3 R3, R70.reuse, 0x8, RZ ;  /* 0x0000000846037810 */ /* 0x040fe40007ffe0ff */
[----:B------:R-:W-:-:S02]  /*0200*/  IADD3 R11, R70, 0x1c, RZ ;  /* 0x0000001c460b7810 */ /* 0x000fc40007ffe0ff */
[C---:B------:R-:W-:Y:S02]  /*0210*/  IADD3 R13, R70.reuse, 0x20, RZ ;  /* 0x00000020460d7810 */ /* 0x040fe40007ffe0ff */
[C---:B------:R-:W-:Y:S02]  /*0220*/  IADD3 R15, R70.reuse, 0x24, RZ ;  /* 0x00000024460f7810 */ /* 0x040fe40007ffe0ff */
[C---:B------:R-:W-:Y:S02]  /*0230*/  IADD3 R17, R70.reuse, 0x28, RZ ;  /* 0x0000002846117810 */ /* 0x040fe40007ffe0ff */
[C---:B------:R-:W-:Y:S02]  /*0240*/  IADD3 R19, R70.reuse, 0x2c, RZ ;  /* 0x0000002c46137810 */ /* 0x040fe40007ffe0ff */
[C---:B------:R-:W-:Y:S02]  /*0250*/  IADD3 R21, R70.reuse, 0x30, RZ ;  /* 0x0000003046157810 */ /* 0x040fe40007ffe0ff */
[----:B------:R-:W-:-:S02]  /*0260*/  IADD3 R23, R70, 0x34, RZ ;  /* 0x0000003446177810 */ /* 0x000fc40007ffe0ff */
[----:B------:R-:W-:Y:S02]  /*0270*/  IADD3 R25, R70, 0x38, RZ ;  /* 0x0000003846197810 */ /* 0x000fe40007ffe0ff */
[----:B------:R-:W-:Y:S02]  /*0280*/  SHF.R.U32.HI R7, RZ, 0x2, R7 ;  /* 0x00000002ff077819 */ /* 0x000fe40000011607 */
[----:B------:R-:W-:Y:S02]  /*0290*/  SHF.R.U32.HI R8, RZ, 0x2, R8 ;  /* 0x00000002ff087819 */ /* 0x000fe40000011608 */
[----:B------:R-:W-:Y:S01]  /*02a0*/  LOP3.LUT P0, RZ, R0, 0x7f, RZ, 0xc0, !PT ;  /* 0x0000007f00ff7812 */ /* 0x000fe2000780c0ff */
[----:B------:R-:W-:Y:S01]  /*02b0*/  HFMA2.MMA R0, -RZ, RZ, 0, 0 ;  /* 0x00000000ff007435 */ /* 0x000fe200000001ff */
[----:B------:R-:W-:Y:S02]  /*02c0*/  SHF.R.U32.HI R3, RZ, 0x2, R3 ;  /* 0x00000002ff037819 */ /* 0x000fe40000011603 */
[----:B------:R-:W-:-:S02]  /*02d0*/  SHF.R.U32.HI R6, RZ, 0x2, R6 ;  /* 0x00000002ff067819 */ /* 0x000fc40000011606 */
        /* <DEDUP_REMOVED lines=18> */
[----:B------:R-:W-:Y:S01]  /*0400*/  LOP3.LUT R2, R5, 0xffffff80, R2, 0xe2, !PT ;  /* 0xffffff8005027812 */ /* 0x000fe200078ee202 */
[--C-:B------:R-:W-:Y:S01]  /*0410*/  IMAD R25, R20, 0x18, R31.reuse ;  /* 0x0000001814197824 */ /* 0x100fe200078e021f */
[----:B------:R-:W-:Y:S01]  /*0420*/  MOV R5, UR8 ;  /* 0x0000000800057c02 */ /* 0x000fe20008000f00 */
[--C-:B------:R-:W-:Y:S01]  /*0430*/  IMAD R27, R22, 0x18, R31.reuse ;  /* 0x00000018161b7824 */ /* 0x100fe200078e021f */
[----:B------:R-:W-:Y:S01]  /*0440*/  LOP3.LUT R64, R66, 0x8, RZ, 0xc0, !PT ;  /* 0x0000000842407812 */ /* 0x000fe200078ec0ff */
[--C-:B------:R-:W-:Y:S01]  /*0450*/  IMAD R29, R24, 0x18, R31.reuse ;  /* 0x00000018181d7824 */ /* 0x100fe200078e021f */
[----:B---3--:R-:W-:Y:S01]  /*0460*/  LEA R76, P1, R5, R76, 0x2 ;  /* 0x0000004c054c7211 */ /* 0x008fe200078210ff */
[----:B------:R-:W-:Y:S01]  /*0470*/  IMAD R31, R26, 0x18, R31 ;  /* 0x000000181a1f7824 */ /* 0x000fe200078e021f */
[----:B------:R-:W-:-:S02]  /*0480*/  IADD3 R10, R64, R11, RZ ;  /* 0x0000000b400a7210 */ /* 0x000fc40007ffe0ff */
[----:B------:R-:W-:Y:S02]  /*0490*/  ISETP.EQ.U32.AND P2, PT, RZ, UR6, PT ;  /* 0x00000006ff007c0c */ /* 0x000fe4000bf42070 */
[----:B------:R-:W-:Y:S02]  /*04a0*/  ISETP.GT.U32.OR P0, PT, R4, 0xf, P0 ;  /* 0x0000000f0400780c */ /* 0x000fe40000704470 */
[C---:B------:R-:W-:Y:S02]  /*04b0*/  IADD3 R11, R64.reuse, R13, RZ ;  /* 0x0000000d400b7210 */ /* 0x040fe40007ffe0ff */
[C---:B------:R-:W-:Y:S02]  /*04c0*/  IADD3 R12, R64.reuse, R15, RZ ;  /* 0x0000000f400c7210 */ /* 0x040fe40007ffe0ff */
[C---:B------:R-:W-:Y:S02]  /*04d0*/  IADD3 R13, R64.reuse, R17, RZ ;  /* 0x00000011400d7210 */ /* 0x040fe40007ffe0ff */
[----:B------:R-:W-:-:S02]  /*04e0*/  IADD3 R14, R64, R19, RZ ;  /* 0x00000013400e7210 */ /* 0x000fc40007ffe0ff */
[----:B------:R-:W-:Y:S02]  /*04f0*/  LOP3.LUT R68, R69, 0xf8, RZ, 0xc0, !PT ;  /* 0x000000f845447812 */ /* 0x000fe400078ec0ff */
[----:B------:R-:W-:Y:S02]  /*0500*/  LEA.HI.X R77, R5, R77, R0, 0x2, P1 ;  /* 0x0000004d054d7211 */ /* 0x000fe400008f1400 */
[----:B------:R-:W-:Y:S02]  /*0510*/  MOV R6, RZ ;  /* 0x000000ff00067202 */ /* 0x000fe40000000f00 */
[----:B------:R-:W-:Y:S02]  /*0520*/  SHF.R.S32.HI R7, RZ, 0x1f, R4 ;  /* 0x0000001fff077819 */ /* 0x000fe40000011404 */
[----:B------:R-:W-:Y:S02]  /*0530*/  IADD3 R8, R3, R64, RZ ;  /* 0x0000004003087210 */ /* 0x000fe40007ffe0ff */
        /* <DEDUP_REMOVED lines=9> */
.L_x_1520:
[----:B0-----:R-:W0:Y:S01]  /*05d0*/  S2UR UR14, SR_CTAID.X ;  /* 0x00000000000e79c3 */ /* 0x001e220000002500 */
[----:B------:R-:W-:Y:S01]  /*05e0*/  IMAD.WIDE.U32 R22, R4, -0x77777777, RZ ;  /* 0x8888888904167825 */ /* 0x000fe200078e00ff */
        /* <DEDUP_REMOVED lines=8> */
[----:B0-----:R-:W-:-:S04]  /*0670*/  USHF.L.U32 UR5, UR14, 0x3, URZ ;  /* 0x000000030e057899 */ /* 0x001fc8000800063f */
[----:B------:R-:W-:Y:S01]  /*0680*/  IADD3 R29, R29, R21, RZ ;  /* 0x000000151d1d7210 */ /* 0x000fe20007ffe0ff */
[----:B------:R-:W-:-:S06]  /*0690*/  ULOP3.LUT UR5, UR5, 0x3f8, URZ, 0xc0, !UPT ;  /* 0x000003f805057892 */ /* 0x000fcc000f8ec03f */
[----:B------:R-:W-:-:S05]  /*06a0*/  IADD3 R3, R23, UR5, RZ ;  /* 0x0000000517037c10 */ /* 0x000fca000fffe0ff */
[----:B------:R-:W-:-:S05]  /*06b0*/  IMAD R3, R3, 0x3c0, RZ ;  /* 0x000003c003037824 */ /* 0x000fca00078e02ff */
[C---:B------:R-:W-:Y:S02]  /*06c0*/  IADD3 R21, P1, R3.reuse, R28, RZ ;  /* 0x0000001c03157210 */ /* 0x040fe40007f3e0ff */
[----:B------:R-:W-:Y:S02]  /*06d0*/  IADD3 R23, R3, 0x780, RZ ;  /* 0x0000078003177810 */ /* 0x000fe40007ffe0ff */
[----:B------:R-:W-:Y:S02]  /*06e0*/  IADD3.X R22, RZ, R29, RZ, P1, !PT ;  /* 0x0000001dff167210 */ /* 0x000fe40000ffe4ff */
[----:B------:R-:W-:-:S04]  /*06f0*/  LEA R32, P1, R21, UR10, 0x1 ;  /* 0x0000000a15207c11 */ /* 0x000fc8000f8208ff */
[----:B------:R-:W-:Y:S02]  /*0700*/  LEA.HI.X R33, R21, UR11, R22, 0x1, P1 ;  /* 0x0000000b15217c11 */ /* 0x000fe400088f0c16 */
[----:B------:R-:W-:-:S04]  /*0710*/  IADD3 R23, P1, R23, R28, RZ ;  /* 0x0000001c17177210 */ /* 0x000fc80007f3e0ff */
[----:B------:R-:W2:Y:S01]  /*0720*/  LDG.E.64.CONSTANT R32, desc[UR6][R32.64] ;  /* 0x0000000620207981 */ /* 0x000ea2000c1e9b00 */
[----:B------:R-:W-:Y:S02]  /*0730*/  IADD3.X R24, RZ, R29, RZ, P1, !PT ;  /* 0x0000001dff187210 */ /* 0x000fe40000ffe4ff */
[----:B------:R-:W-:Y:S02]  /*0740*/  LEA R34, P1, R23, UR10, 0x1 ;  /* 0x0000000a17227c11 */ /* 0x000fe4000f8208ff */
[----:B------:R-:W-:Y:S02]  /*0750*/  IADD3 R25, R3, 0xf00, RZ ;  /* 0x00000f0003197810 */ /* 0x000fe40007ffe0ff */
[----:B------:R-:W-:Y:S02]  /*0760*/  LEA.HI.X R35, R23, UR11, R24, 0x1, P1 ;  /* 0x0000000b17237c11 */ /* 0x000fe400088f0c18 */
[----:B------:R-:W-:-:S04]  /*0770*/  IADD3 R25, P1, R25, R28, RZ ;  /* 0x0000001c19197210 */ /* 0x000fc80007f3e0ff */
[----:B------:R-:W3:Y:S01]  /*0780*/  LDG.E.64.CONSTANT R34, desc[UR6][R34.64] ;  /* 0x0000000622227981 */ /* 0x000ee2000c1e9b00 */
[----:B------:R-:W-:Y:S02]  /*0790*/  IADD3.X R26, RZ, R29, RZ, P1, !PT ;  /* 0x0000001dff1a7210 */ /* 0x000fe40000ffe4ff */
[----:B------:R-:W-:Y:S02]  /*07a0*/  LEA R36, P1, R25, UR10, 0x1 ;  /* 0x0000000a19247c11 */ /* 0x000fe4000f8208ff */
[----:B------:R-:W-:Y:S02]  /*07b0*/  IADD3 R27, R3, 0x1680, RZ ;  /* 0x00001680031b7810 */ /* 0x000fe40007ffe0ff */
[----:B------:R-:W-:Y:S02]  /*07c0*/  LEA.HI.X R37, R25, UR11, R26, 0x1, P1 ;  /* 0x0000000b19257c11 */ /* 0x000fe400088f0c1a */
[----:B------:R-:W-:-:S04]  /*07d0*/  IADD3 R27, P1, R27, R28, RZ ;  /* 0x0000001c1b1b7210 */ /* 0x000fc80007f3e0ff */
[----:B------:R-:W4:Y:S01]  /*07e0*/  LDG.E.64.CONSTANT R36, desc[UR6][R36.64] ;  /* 0x0000000624247981 */ /* 0x000f22000c1e9b00 */
[----:B------:R-:W-:Y:S02]  /*07f0*/  IADD3.X R28, RZ, R29, RZ, P1, !PT ;  /* 0x0000001dff1c7210 */ /* 0x000fe40000ffe4ff */
        /* <DEDUP_REMOVED lines=12> */
[C---:B------:R-:W-:Y:S01]  /*08c0*/  LOP3.LUT P1, RZ, R4.reuse, 0xffffffe1, RZ, 0xc0, !PT ;  /* 0xffffffe104ff7812 */ /* 0x040fe2000782c0ff */
[----:B------:R-:W-:Y:S01]  /*08d0*/  BSSY B0, `(.L_x_1512) ;  /* 0x0000077000007945 */ /* 0x000fe20003800000 */
[----:B------:R-:W-:-:S11]  /*08e0*/  ISETP.GT.U32.AND P2, PT, R4, 0x1f, PT ;  /* 0x0000001f0400780c */ /* 0x000fd60003f44070 */
[----:B------:R-:W0:Y:S08]  /*08f0*/  @!P1 LDC R81, c[0x0][0x10] ;  /* 0x00000400ff519b82 */ /* 0x000e300000000800 */
[----:B------:R-:W1:Y:S01]  /*0900*/  @!P1 LDC.64 R78, c[0x0][0x248] ;  /* 0x00009200ff4e9b82 */ /* 0x000e620000000a00 */
[C---:B--2---:R-:W-:Y:S02]  /*0910*/  PRMT R29, R32.reuse, 0x7632, R29 ;  /* 0x00007632201d7816 */ /* 0x044fe4000000001d */
[----:B------:R-:W-:-:S02]  /*0920*/  SHF.L.U32 R3, R32, 0x10, RZ ;  /* 0x0000001020037819 */ /* 0x000fc400000006ff */
[----:B------:R-:W-:Y:S02]  /*0930*/  SHF.L.U32 R45, R29, 0x10, RZ ;  /* 0x000000101d2d7819 */ /* 0x000fe400000006ff */
[----:B------:R-:W-:Y:S01]  /*0940*/  SHF.L.U32 R29, R33, 0x10, RZ ;  /* 0x00000010211d7819 */ /* 0x000fe200000006ff */
[----:B------:R-:W-:Y:S01]  /*0950*/  FADD.FTZ R31, RZ, R3 ;  /* 0x00000003ff1f7221 */ /* 0x000fe20000010000 */
[----:B------:R-:W-:Y:S01]  /*0960*/  FFMA.FTZ R44, R3, R3, RZ ;  /* 0x00000003032c7223 */ /* 0x000fe200000100ff */
[----:B------:R-:W-:Y:S02]  /*0970*/  PRMT R30, R33, 0x7632, R30 ;  /* 0x00007632211e7816 */ /* 0x000fe4000000001e */
[----:B------:R-:W-:Y:S01]  /*0980*/  FADD.FTZ R46, R31, R45 ;  /* 0x0000002d1f2e7221 */ /* 0x000fe20000010000 */
[----:B------:R-:W-:Y:S01]  /*0990*/  FFMA.FTZ R44, R45, R45, R44 ;  /* 0x0000002d2d2c7223 */ /* 0x000fe2000001002c */
[----:B------:R-:W-:Y:S02]  /*09a0*/  SHF.L.U32 R31, R30, 0x10, RZ ;  /* 0x000000101e1f7819 */ /* 0x000fe400000006ff */
[----:B------:R-:W-:Y:S01]  /*09b0*/  FADD.FTZ R46, R46, R29 ;  /* 0x0000001d2e2e7221 */ /* 0x000fe20000010000 */
[----:B------:R-:W-:Y:S01]  /*09c0*/  FFMA.FTZ R44, R29, R29, R44 ;  /* 0x0000001d1d2c7223 */ /* 0x000fe2000001002c */
[----:B---3--:R-:W-:-:S02]  /*09d0*/  SHF.L.U32 R65, R34, 0x10, RZ ;  /* 0x0000001022417819 */ /* 0x008fc400000006ff */
[----:B------:R-:W-:Y:S01]  /*09e0*/  PRMT R30, R34, 0x7632, R30 ;  /* 0x00007632221e7816 */ /* 0x000fe2000000001e */
[----:B------:R-:W-:Y:S01]  /*09f0*/  FADD.FTZ R46, R46, R31 ;  /* 0x0000001f2e2e7221 */ /* 0x000fe20000010000 */
[----:B------:R-:W-:Y:S01]  /*0a00*/  FFMA.FTZ R44, R31, R31, R44 ;  /* 0x0000001f1f2c7223 */ /* 0x000fe2000001002c */
[----:B------:R-:W-:Y:S02]  /*0a10*/  SHF.L.U32 R67, R35, 0x10, RZ ;  /* 0x0000001023437819 */ /* 0x000fe400000006ff */
[----:B------:R-:W-:Y:S01]  /*0a20*/  SHF.L.U32 R31, R30, 0x10, RZ ;  /* 0x000000101e1f7819 */ /* 0x000fe200000006ff */
        /* <DEDUP_REMOVED lines=8> */
[C---:B----4-:R-:W-:Y:S02]  /*0ab0*/  SHF.L.U32 R69, R36.reuse, 0x10, RZ ;  /* 0x0000001024457819 */ /* 0x050fe400000006ff */
[----:B------:R-:W-:Y:S01]  /*0ac0*/  PRMT R30, R36, 0x7632, R30 ;  /* 0x00007632241e7816 */ /* 0x000fe2000000001e */
[----:B------:R-:W-:Y:S01]  /*0ad0*/  FADD.FTZ R46, R46, R31 ;  /* 0x0000001f2e2e7221 */ /* 0x000fe20000010000 */
[----:B------:R-:W-:Y:S01]  /*0ae0*/  FFMA.FTZ R44, R31, R31, R44 ;  /* 0x0000001f1f2c7223 */ /* 0x000fe2000001002c */
[----:B------:R-:W-:Y:S02]  /*0af0*/  SHF.L.U32 R71, R37, 0x10, RZ ;  /* 0x0000001025477819 */ /* 0x000fe400000006ff */
[----:B------:R-:W-:Y:S01]  /*0b00*/  SHF.L.U32 R31, R30, 0x10, RZ ;  /* 0x000000101e1f7819 */ /* 0x000fe200000006ff */
[----:B------:R-:W-:Y:S01]  /*0b10*/  FADD.FTZ R46, R46, R69 ;  /* 0x000000452e2e7221 */ /* 0x000fe20000010000 */
[----:B------:R-:W-:Y:S01]  /*0b20*/  FFMA.FTZ R44, R69, R69, R44 ;  /* 0x00000045452c7223 */ /* 0x000fe2000001002c */
[----:B------:R-:W-:-:S02]  /*0b30*/  PRMT R30, R37, 0x7632, R30 ;  /* 0x00007632251e7816 */ /* 0x000fc4000000001e */
[----:B------:R-:W-:Y:S01]  /*0b40*/  FADD.FTZ R46, R46, R31 ;  /* 0x0000001f2e2e7221 */ /* 0x000fe20000010000 */
[----:B------:R-:W-:Y:S01]  /*0b50*/  FFMA.FTZ R44, R31, R31, R44 ;  /* 0x0000001f1f2c7223 */ /* 0x000fe2000001002c */
[----:B------:R-:W-:Y:S02]  /*0b60*/  SHF.L.U32 R31, R30, 0x10, RZ ;  /* 0x000000101e1f7819 */ /* 0x000fe400000006ff */
[----:B------:R-:W-:Y:S01]  /*0b70*/  FADD.FTZ R46, R46, R71 ;  /* 0x000000472e2e7221 */ /* 0x000fe20000010000 */
[----:B------:R-:W-:Y:S01]  /*0b80*/  FFMA.FTZ R44, R71, R71, R44 ;  /* 0x00000047472c7223 */ /* 0x000fe2000001002c */
[C---:B------:R-:W-:Y:S02]  /*0b90*/  SHF.L.U32 R73, R38.reuse, 0x10, RZ ;  /* 0x0000001026497819 */ /* 0x040fe400000006ff */
[----:B------:R-:W-:Y:S01]  /*0ba0*/  PRMT R30, R38, 0x7632, R30 ;  /* 0x00007632261e7816 */ /* 0x000fe2000000001e */
[----:B------:R-:W-:Y:S01]  /*0bb0*/  FADD.FTZ R46, R46, R31 ;  /* 0x0000001f2e2e7221 */ /* 0x000fe20000010000 */
[----:B------:R-:W-:Y:S01]  /*0bc0*/  FFMA.FTZ R44, R31, R31, R44 ;  /* 0x0000001f1f2c7223 */ /* 0x000fe2000001002c */
[----:B------:R-:W-:-:S02]  /*0bd0*/  SHF.L.U32 R75, R39, 0x10, RZ ;  /* 0x00000010274b7819 */ /* 0x000fc400000006ff */
[----:B------:R-:W-:Y:S01]  /*0be0*/  SHF.L.U32 R31, R30, 0x10, RZ ;  /* 0x000000101e1f7819 */ /* 0x000fe200000006ff */
[----:B------:R-:W-:Y:S01]  /*0bf0*/  FFMA.FTZ R44, R73, R73, R44 ;  /* 0x00000049492c7223 */ /* 0x000fe2000001002c */
[----:B------:R-:W-:Y:S01]  /*0c00*/  FADD.FTZ R46, R46, R73 ;  /* 0x000000492e2e7221 */ /* 0x000fe20000010000 */
[----:B------:R-:W-:Y:S02]  /*0c10*/  PRMT R30, R39, 0x7632, R30 ;  /* 0x00007632271e7816 */ /* 0x000fe4000000001e */
[----:B------:R-:W-:Y:S01]  /*0c20*/  FFMA.FTZ R44, R31, R31, R44 ;  /* 0x0000001f1f2c7223 */ /* 0x000fe2000001002c */
[----:B------:R-:W-:Y:S01]  /*0c30*/  FADD.FTZ R46, R46, R31 ;  /* 0x0000001f2e2e7221 */ /* 0x000fe20000010000 */
[----:B------:R-:W-:Y:S02]  /*0c40*/  SHF.L.U32 R48, R30, 0x10, RZ ;  /* 0x000000101e307819 */ /* 0x000fe400000006ff */
[----:B------:R-:W-:Y:S01]  /*0c50*/  FFMA.FTZ R31, R75, R75, R44 ;  /* 0x0000004b4b1f7223 */ /* 0x000fe2000001002c */
[----:B------:R-:W-:Y:S01]  /*0c60*/  FADD.FTZ R30, R46, R75 ;  /* 0x0000004b2e1e7221 */ /* 0x000fe20000010000 */
[----:B------:R-:W-:-:S02]  /*0c70*/  CS2R R46, SRZ ;  /* 0x00000000002e7805 */ /* 0x000fc4000001ff00 */
[----:B------:R-:W-:Y:S01]  /*0c80*/  FFMA.FTZ R31, R48, R48, R31 ;  /* 0x00000030301f7223 */ /* 0x000fe2000001001f */
[----:B------:R-:W-:-:S05]  /*0c90*/  FADD.FTZ R30, R30, R48 ;  /* 0x000000301e1e7221 */ /* 0x000fca0000010000 */
[----:B------:R2:W-:Y:S01]  /*0ca0*/  STS.64 [R74], R30 ;  /* 0x0000001e4a007388 */ /* 0x0005e20000000a00 */
[----:B------:R-:W-:Y:S06]  /*0cb0*/  BAR.SYNC.DEFER_BLOCKING 0x0 ;  /* 0x0000000000007b1d */ /* 0x000fec0000010000 */
[----:B01----:R-:W-:Y:S05]  /*0cc0*/  @P2 BRA `(.L_x_1513) ;  /* 0x0000000000dc2947 */ /* 0x003fea0003800000 */
[----:B------:R-:W0:Y:S01]  /*0cd0*/  S2R R45, SR_CgaCtaId ;  /* 0x00000000002d7919 */ /* 0x000e220000008800 */
[----:B------:R-:W-:Y:S02]  /*0ce0*/  MOV R44, 0x400 ;  /* 0x00000400002c7802 */ /* 0x000fe40000000f00 */
[----:B--2---:R-:W-:Y:S01]  /*0cf0*/  SHF.R.U32.HI R30, RZ, 0x2, R70 ;  /* 0x00000002ff1e7819 */ /* 0x004fe20000011646 */
[----:B------:R-:W-:Y:S01]  /*0d00*/  LDS.64 R46, [R9] ;  /* 0x00000000092e7984 */ /* 0x000fe20000000a00 */
[----:B------:R-:W-:-:S03]  /*0d10*/  IADD3 R31, R70, 0x4, RZ ;  /* 0x00000004461f7810 */ /* 0x000fc60007ffe0ff */
[----:B------:R-:W-:Y:S04]  /*0d20*/  LDS.64 R48, [R10] ;  /* 0x000000000a307984 */ /* 0x000fe80000000a00 */
[----:B------:R-:W-:Y:S04]  /*0d30*/  LDS.64 R50, [R11] ;  /* 0x000000000b327984 */ /* 0x000fe80000000a00 */
[----:B------:R-:W-:Y:S04]  /*0d40*/  LDS.64 R52, [R12] ;  /* 0x000000000c347984 */ /* 0x000fe80000000a00 */
[----:B------:R-:W-:Y:S04]  /*0d50*/  LDS.64 R54, [R13] ;  /* 0x000000000d367984 */ /* 0x000fe80000000a00 */
[----:B------:R-:W-:Y:S04]  /*0d60*/  LDS.64 R56, [R14] ;  /* 0x000000000e387984 */ /* 0x000fe80000000a00 */
[----:B------:R-:W-:Y:S01]  /*0d70*/  LDS.64 R58, [R15] ;  /* 0x000000000f3a7984 */ /* 0x000fe20000000a00 */
[----:B0-----:R-:W-:-:S03]  /*0d80*/  LEA R45, R45, R44, 0x18 ;  /* 0x0000002c2d2d7211 */ /* 0x001fc600078ec0ff */
[----:B------:R-:W-:Y:S01]  /*0d90*/  LDS.64 R60, [R16] ;  /* 0x00000000103c7984 */ /* 0x000fe20000000a00 */
[----:B------:R-:W-:Y:S01]  /*0da0*/  SHF.R.U32.HI R44, RZ, 0x2, R31 ;  /* 0x00000002ff2c7819 */ /* 0x000fe2000001161f */
[----:B------:R-:W-:-:S04]  /*0db0*/  IMAD R31, R30, 0x18, R45 ;  /* 0x000000181e1f7824 */ /* 0x000fc800078e022d */
[----:B------:R-:W-:Y:S01]  /*0dc0*/  IMAD R45, R44, 0x18, R45 ;  /* 0x000000182c2d7824 */ /* 0x000fe200078e022d */
[----:B------:R-:W-:-:S04]  /*0dd0*/  IADD3 R31, R64, R31, RZ ;  /* 0x0000001f401f7210 */ /* 0x000fc80007ffe0ff */
        /* <DEDUP_REMOVED lines=38> */
.L_x_1513:
[----:B------:R-:W-:Y:S05]  /*1040*/  BSYNC B0 ;  /* 0x0000000000007941 */ /* 0x000fea0003800000 */
.L_x_1512:
        /* <DEDUP_REMOVED lines=32> */
.L_x_1515:
[----:B------:R-:W2:Y:S04]  /*1250*/  LD.E.STRONG.GPU R30, desc[UR6][R76.64] ;  /* 0x000000064c1e7980 */ /* 0x000ea8000c10f900 */
[----:B--2---:R-:W-:Y:S01]  /*1260*/  CCTL.IVALL ;  /* 0x00000000ff00798f */ /* 0x004fe20002000000 */
[----:B------:R-:W-:Y:S05]  /*1270*/  YIELD ;  /* 0x0000000000007946 */ /* 0x000fea0003800000 */
[----:B------:R-:W-:-:S04]  /*1280*/  LOP3.LUT R30, R30, R45, RZ, 0x3c, !PT ;  /* 0x0000002d1e1e7212 */ /* 0x000fc800078e3cff */
[----:B------:R-:W-:-:S13]  /*1290*/  ISETP.GT.AND P1, PT, R30, -0x1, PT ;  /* 0xffffffff1e00780c */ /* 0x000fda0003f24270 */
[----:B------:R-:W-:Y:S05]  /*12a0*/  @P1 BRA `(.L_x_1515) ;  /* 0xfffffffc00e81947 */ /* 0x000fea000383ffff */
.L_x_1514:
[----:B------:R-:W-:Y:S05]  /*12b0*/  WARPSYNC.ALL ;  /* 0x0000000000007948 */ /* 0x000fea0003800000 */
[----:B------:R-:W-:Y:S06]  /*12c0*/  BAR.SYNC.DEFER_BLOCKING 0x0 ;  /* 0x0000000000007b1d */ /* 0x000fec0000010000 */
[----:B------:R-:W-:Y:S04]  /*12d0*/  BSSY B0, `(.L_x_1516) ;  /* 0x0000031000007945 */ /* 0x000fe80003800000 */
[----:B------:R-:W-:Y:S05]  /*12e0*/  @P2 BRA `(.L_x_1517) ;  /* 0x0000000000bc2947 */ /* 0x000fea0003800000 */
[----:B0-----:R-:W0:Y:S01]  /*12f0*/  LDC R31, c[0x0][0x10] ;  /* 0x00000400ff1f7b82 */ /* 0x001e220000000800 */
[----:B------:R-:W-:-:S07]  /*1300*/  LOP3.LUT R45, R4, 0xf, RZ, 0xc0, !PT ;  /* 0x0000000f042d7812 */ /* 0x000fce00078ec0ff */
[----:B------:R-:W1:Y:S01]  /*1310*/  LDC.64 R56, c[0x0][0x248] ;  /* 0x00009200ff387b82 */ /* 0x000e620000000a00 */
[----:B0-----:R-:W-:Y:S01]  /*1320*/  IMAD R30, R31, R6, UR8 ;  /* 0x000000081f1e7e24 */ /* 0x001fe2000f8e0206 */
        /* <DEDUP_REMOVED lines=9> */
[----:B------:R-:W-:Y:S01]  /*13c0*/  IADD3 R49, R55, 0x60, RZ ;  /* 0x0000006037317810 */ /* 0x000fe20007ffe0ff */
        /* <DEDUP_REMOVED lines=33> */
.L_x_1517:
[----:B------:R-:W-:Y:S05]  /*15e0*/  BSYNC B0 ;  /* 0x0000000000007941 */ /* 0x000fea0003800000 */
.L_x_1516:
        /* <DEDUP_REMOVED lines=9> */
[----:B-----5:R-:W-:Y:S01]  /*1680*/  PRMT R60, R43, 0x7632, R60 ;  /* 0x000076322b3c7816 */ /* 0x020fe2000000003c */
[----:B0-----:R-:W-:Y:S01]  /*1690*/  FADD.FTZ R31, R31, R56 ;  /* 0x000000381f1f7221 */ /* 0x001fe20000010000 */
[----:B-1----:R-:W-:-:S04]  /*16a0*/  FADD.FTZ R30, R30, R57 ;  /* 0x000000391e1e7221 */ /* 0x002fc80000010000 */
[----:B------:R-:W0:Y:S01]  /*16b0*/  SHFL.BFLY PT, R44, R31, 0x4, 0x1f ;  /* 0x0c801f001f2c7f89 */ /* 0x000e2200000e0000 */
[----:B------:R-:W-:-:S03]  /*16c0*/  PRMT R57, R41, 0x7632, R57 ;  /* 0x0000763229397816 */ /* 0x000fc60000000039 */
[----:B------:R-:W1:Y:S01]  /*16d0*/  SHFL.BFLY PT, R45, R30, 0x4, 0x1f ;  /* 0x0c801f001e2d7f89 */ /* 0x000e6200000e0000 */
[----:B0-----:R-:W-:Y:S01]  /*16e0*/  FADD.FTZ R44, R31, R44 ;  /* 0x0000002c1f2c7221 */ /* 0x001fe20000010000 */
[----:B-1----:R-:W-:-:S04]  /*16f0*/  FADD.FTZ R45, R30, R45 ;  /* 0x0000002d1e2d7221 */ /* 0x002fc80000010000 */
[----:B------:R-:W0:Y:S04]  /*1700*/  SHFL.BFLY PT, R47, R44, 0x2, 0x1f ;  /* 0x0c401f002c2f7f89 */ /* 0x000e2800000e0000 */
[----:B------:R-:W1:Y:S01]  /*1710*/  SHFL.BFLY PT, R46, R45, 0x2, 0x1f ;  /* 0x0c401f002d2e7f89 */ /* 0x000e6200000e0000 */
[----:B0-----:R-:W-:Y:S01]  /*1720*/  FADD.FTZ R47, R44, R47 ;  /* 0x0000002f2c2f7221 */ /* 0x001fe20000010000 */
[----:B------:R-:W-:Y:S01]  /*1730*/  PRMT R44, R36, 0x7632, R44 ;  /* 0x00007632242c7816 */ /* 0x000fe2000000002c */
[----:B-1----:R-:W-:-:S03]  /*1740*/  FADD.FTZ R46, R45, R46 ;  /* 0x0000002e2d2e7221 */ /* 0x002fc60000010000 */
[----:B------:R-:W0:Y:S01]  /*1750*/  SHFL.BFLY PT, R48, R47, 0x1, 0x1f ;  /* 0x0c201f002f307f89 */ /* 0x000e2200000e0000 */
[----:B------:R-:W-:Y:S02]  /*1760*/  PRMT R45, R35, 0x7632, R45 ;  /* 0x00007632232d7816 */ /* 0x000fe4000000002d */
[----:B------:R-:W-:Y:S01]  /*1770*/  PRMT R35, R37, 0x7632, R35 ;  /* 0x0000763225237816 */ /* 0x000fe20000000023 */
[----:B------:R-:W1:Y:S01]  /*1780*/  SHFL.BFLY PT, R49, R46, 0x1, 0x1f ;  /* 0x0c201f002e317f89 */ /* 0x000e6200000e0000 */
[----:B0-----:R-:W-:-:S04]  /*1790*/  FADD.FTZ R48, R47, R48 ;  /* 0x000000302f307221 */ /* 0x001fc80000010000 */
[----:B------:R-:W-:Y:S01]  /*17a0*/  @!P1 FMUL.FTZ R30, R48, 1.6276042515528388321e-05 ;  /* 0x37888889301e9820 */ /* 0x000fe20000410000 */
[----:B-1----:R-:W-:Y:S01]  /*17b0*/  FADD.FTZ R48, R46, R49 ;  /* 0x000000312e307221 */ /* 0x002fe20000010000 */
[----:B------:R-:W-:Y:S02]  /*17c0*/  @!P1 LOP3.LUT R49, R72, 0x7ffffff8, RZ, 0xc0, !PT ;  /* 0x7ffffff848319812 */ /* 0x000fe400078ec0ff */
[----:B------:R-:W-:-:S04]  /*17d0*/  @!P1 FMUL.FTZ R31, R30, R30 ;  /* 0x0000001e1e1f9220 */ /* 0x000fc80000410000 */
[----:B------:R-:W-:Y:S01]  /*17e0*/  @!P1 FFMA.FTZ R31, R48, 1.6276042515528388321e-05, -R31 ;  /* 0x37888889301f9823 */ /* 0x000fe2000001081f */
[----:B------:R-:W-:-:S04]  /*17f0*/  PRMT R48, R40, 0x7632, R48 ;  /* 0x0000763228307816 */ /* 0x000fc80000000030 */
[----:B------:R-:W-:-:S05]  /*1800*/  @!P1 FMNMX.FTZ R31, RZ, R31, !PT ;  /* 0x0000001fff1f9209 */ /* 0x000fca0007810000 */
[----:B------:R0:W-:Y:S02]  /*1810*/  @!P1 STS.64 [R49+UR4], R30 ;  /* 0x0000001e31009988 */ /* 0x0001e40008000a04 */
[----:B0-----:R-:W-:Y:S01]  /*1820*/  PRMT R49, R42, 0x7632, R49 ;  /* 0x000076322a317816 */ /* 0x001fe20000000031 */
[----:B------:R-:W-:Y:S06]  /*1830*/  BAR.SYNC.DEFER_BLOCKING 0x0 ;  /* 0x0000000000007b1d */ /* 0x000fec0000010000 */
[----:B------:R-:W-:Y:S05]  /*1840*/  @P0 BRA `(.L_x_1519) ;  /* 0x00000000001c0947 */ /* 0x000fea0003800000 */
[----:B------:R-:W0:Y:S01]  /*1850*/  LDS.64 R30, [R66+UR4] ;  /* 0x00000004421e7984 */ /* 0x000e220008000a00 */
[----:B------:R-:W-:Y:S01]  /*1860*/  LEA R33, P1, R5, R4, 0x4 ;  /* 0x0000000405217211 */ /* 0x000fe200078220ff */
[----:B------:R-:W-:-:S03]  /*1870*/  ULDC.64 UR10, c[0x0][0x240] ;  /* 0x00009000000a7ab9 */ /* 0x000fc60000000a00 */
[----:B------:R-:W-:Y:S02]  /*1880*/  LEA.HI.X R46, R5, R7, R0, 0x4, P1 ;  /* 0x00000007052e7211 */ /* 0x000fe400008f2400 */
[----:B------:R-:W-:-:S04]  /*1890*/  LEA R32, P1, R33, UR10, 0x3 ;  /* 0x0000000a21207c11 */ /* 0x000fc8000f8218ff */
[----:B------:R-:W-:-:S05]  /*18a0*/  LEA.HI.X R33, R33, UR11, R46, 0x3, P1 ;  /* 0x0000000b21217c11 */ /* 0x000fca00088f1c2e */
[----:B0-----:R0:W-:Y:S04]  /*18b0*/  STG.E.64 desc[UR6][R32.64], R30 ;  /* 0x0000001e20007986 */ /* 0x0011e8000c101b06 */
.L_x_1519:
[----:B------:R-:W-:Y:S05]  /*18c0*/  BSYNC B0 ;  /* 0x0000000000007941 */ /* 0x000fea0003800000 */
.L_x_1518:
[----:B0-----:R-:W0:Y:S01]  /*18d0*/  LDS.64 R30, [R68+UR4] ;  /* 0x00000004441e7984 */ /* 0x001e220008000a00 */
[----:B------:R-:W-:Y:S01]  /*18e0*/  ULDC UR5, c[0x0][0x230] ;  /* 0x00008c0000057ab9 */ /* 0x000fe20000000800 */
[----:B------:R-:W-:Y:S01]  /*18f0*/  SHF.L.U32 R33, R36, 0x10, RZ ;  /* 0x0000001024217819 */ /* 0x000fe200000006ff */
[----:B------:R-:W-:Y:S01]  /*1900*/  ULDC.64 UR10, c[0x0][0x210] ;  /* 0x00008400000a7ab9 */ /* 0x000fe20000000a00 */
        /* <DEDUP_REMOVED lines=12> */
[----:B------:R-:W-:Y:S01]  /*19d0*/  LOP3.LUT R6, R6, 0x1, RZ, 0x3c, !PT ;  /* 0x0000000106067812 */ /* 0x000fe200078e3cff */
[----:B0-----:R-:W-:Y:S01]  /*19e0*/  FADD.FTZ R31, R31, UR5 ;  /* 0x000000051f1f7e21 */ /* 0x001fe20008010000 */
[C---:B------:R-:W-:Y:S01]  /*19f0*/  FADD.FTZ R36, -R30.reuse, R33 ;  /* 0x000000211e247221 */ /* 0x040fe20000010100 */
[--C-:B------:R-:W-:Y:S01]  /*1a00*/  FADD.FTZ R40, R29, -R30.reuse ;  /* 0x8000001e1d287221 */ /* 0x100fe20000010000 */
[----:B------:R-:W-:Y:S01]  /*1a10*/  FADD.FTZ R38, -R30, R41 ;  /* 0x000000291e267221 */ /* 0x000fe20000010100 */
[--C-:B------:R-:W-:Y:S01]  /*1a20*/  FADD.FTZ R42, R67, -R30.reuse ;  /* 0x8000001e432a7221 */ /* 0x100fe20000010000 */
[--C-:B------:R-:W-:Y:S01]  /*1a30*/  FADD.FTZ R46, R3, -R30.reuse ;  /* 0x8000001e032e7221 */ /* 0x100fe20000010000 */
[----:B------:R-:W0:Y:S01]  /*1a40*/  MUFU.RSQ R31, R31 ;  /* 0x0000001f001f7308 */ /* 0x000e220000001400 */
[--C-:B------:R-:W-:Y:S01]  /*1a50*/  FADD.FTZ R62, R73, -R30.reuse ;  /* 0x8000001e493e7221 */ /* 0x100fe20000010000 */
[C---:B0-----:R-:W-:Y:S01]  /*1a60*/  FMUL.FTZ R36, R31.reuse, R36 ;  /* 0x000000241f247220 */ /* 0x041fe20000410000 */
[----:B------:R-:W-:Y:S01]  /*1a70*/  FMUL.FTZ R41, R31, R38 ;  /* 0x000000261f297220 */ /* 0x000fe20000410000 */
[----:B------:R-:W-:Y:S01]  /*1a80*/  FMUL.FTZ R3, R46, R31 ;  /* 0x0000001f2e037220 */ /* 0x000fe20000410000 */
[--C-:B------:R-:W-:Y:S01]  /*1a90*/  FADD.FTZ R46, R69, -R30.reuse ;  /* 0x8000001e452e7221 */ /* 0x100fe20000010000 */
[----:B------:R-:W-:Y:S01]  /*1aa0*/  FFMA.FTZ R29, R36, R48, R49 ;  /* 0x00000030241d7223 */ /* 0x000fe20000010031 */
[----:B------:R-:W-:Y:S01]  /*1ab0*/  FMUL.FTZ R36, R31, R40 ;  /* 0x000000281f247220 */ /* 0x000fe20000410000 */
[----:B------:R-:W-:Y:S01]  /*1ac0*/  FADD.FTZ R40, R65, -R30 ;  /* 0x8000001e41287221 */ /* 0x000fe20000010000 */
[----:B------:R-:W-:Y:S01]  /*1ad0*/  FFMA.FTZ R38, R41, R57, R60 ;  /* 0x0000003929267223 */ /* 0x000fe2000001003c */
[--C-:B------:R-:W-:Y:S01]  /*1ae0*/  FFMA.FTZ R3, R3, R47, R32.reuse ;  /* 0x0000002f03037223 */ /* 0x100fe20000010020 */
[----:B------:R-:W-:Y:S01]  /*1af0*/  FFMA.FTZ R36, R36, R50, R53 ;  /* 0x0000003224247223 */ /* 0x000fe20000010035 */
[----:B------:R-:W-:Y:S01]  /*1b00*/  FMUL.FTZ R37, R31, R40 ;  /* 0x000000281f257220 */ /* 0x000fe20000410000 */
[----:B------:R-:W-:Y:S01]  /*1b10*/  FADD.FTZ R40, -R30, R43 ;  /* 0x0000002b1e287221 */ /* 0x000fe20000010100 */
[----:B------:R-:W-:Y:S01]  /*1b20*/  FMUL.FTZ R51, R29, -1.4426950216293334961 ;  /* 0xbfb8aa3b1d337820 */ /* 0x000fe20000410000 */
[----:B------:R-:W-:Y:S01]  /*1b30*/  FMUL.FTZ R62, R31, R62 ;  /* 0x0000003e1f3e7220 */ /* 0x000fe20000410000 */
[----:B------:R-:W-:Y:S01]  /*1b40*/  FFMA.FTZ R37, R47, R37, R32 ;  /* 0x000000252f257223 */ /* 0x000fe20000010020 */
[----:B------:R-:W-:Y:S01]  /*1b50*/  FMUL.FTZ R40, R31, R40 ;  /* 0x000000281f287220 */ /* 0x000fe20000410000 */
[----:B------:R-:W-:Y:S01]  /*1b60*/  FMUL.FTZ R56, R36, -1.4426950216293334961 ;  /* 0xbfb8aa3b24387820 */ /* 0x000fe20000410000 */
[----:B------:R-:W-:Y:S01]  /*1b70*/  FMUL.FTZ R58, R38, -1.4426950216293334961 ;  /* 0xbfb8aa3b263a7820 */ /* 0x000fe20000410000 */
[----:B------:R-:W-:Y:S01]  /*1b80*/  FMUL.FTZ R61, R37, -1.4426950216293334961 ;  /* 0xbfb8aa3b253d7820 */ /* 0x000fe20000410000 */
[----:B------:R-:W-:Y:S01]  /*1b90*/  FFMA.FTZ R41, R48, R40, R49 ;  /* 0x0000002830297223 */ /* 0x000fe20000010031 */
[----:B------:R-:W-:Y:S01]  /*1ba0*/  FMUL.FTZ R40, R31, R42 ;  /* 0x0000002a1f287220 */ /* 0x000fe20000410000 */
[----:B------:R-:W-:Y:S01]  /*1bb0*/  FADD.FTZ R42, -R30, R45 ;  /* 0x0000002d1e2a7221 */ /* 0x000fe20000010100 */
[----:B------:R-:W-:Y:S01]  /*1bc0*/  SHF.L.U32 R45, R44, 0x10, RZ ;  /* 0x000000102c2d7819 */ /* 0x000fe200000006ff */
[----:B------:R-:W-:Y:S01]  /*1bd0*/  FMUL.FTZ R52, R41, -1.4426950216293334961 ;  /* 0xbfb8aa3b29347820 */ /* 0x000fe20000410000 */
[----:B------:R-:W-:Y:S01]  /*1be0*/  FFMA.FTZ R40, R50, R40, R53 ;  /* 0x0000002832287223 */ /* 0x000fe20000010035 */
[----:B------:R-:W-:Y:S01]  /*1bf0*/  FMUL.FTZ R42, R31, R42 ;  /* 0x0000002a1f2a7220 */ /* 0x000fe20000410000 */
[----:B------:R-:W-:Y:S01]  /*1c00*/  FMUL.FTZ R33, R3, -1.4426950216293334961 ;  /* 0xbfb8aa3b03217820 */ /* 0x000fe20000410000 */
[----:B------:R-:W-:Y:S01]  /*1c10*/  FADD.FTZ R44, -R30, R45 ;  /* 0x0000002d1e2c7221 */ /* 0x000fe20000010100 */
[----:B------:R-:W-:Y:S01]  /*1c20*/  FMUL.FTZ R59, R40, -1.4426950216293334961 ;  /* 0xbfb8aa3b283b7820 */ /* 0x000fe20000410000 */
[----:B------:R-:W-:Y:S01]  /*1c30*/  FFMA.FTZ R43, R57, R42, R60 ;  /* 0x0000002a392b7223 */ /* 0x000fe2000001003c */
[----:B------:R-:W-:Y:S01]  /*1c40*/  FMUL.FTZ R42, R31, R46 ;  /* 0x0000002e1f2a7220 */ /* 0x000fe20000410000 */
[----:B------:R-:W-:Y:S01]  /*1c50*/  FADD.FTZ R46, R71, -R30 ;  /* 0x8000001e472e7221 */ /* 0x000fe20000010000 */
[----:B------:R-:W-:Y:S01]  /*1c60*/  FMUL.FTZ R44, R31, R44 ;  /* 0x0000002c1f2c7220 */ /* 0x000fe20000410000 */
[----:B------:R-:W-:Y:S01]  /*1c70*/  FMUL.FTZ R55, R43, -1.4426950216293334961 ;  /* 0xbfb8aa3b2b377820 */ /* 0x000fe20000410000 */
[--C-:B------:R-:W-:Y:S01]  /*1c80*/  FFMA.FTZ R42, R47, R42, R32.reuse ;  /* 0x0000002a2f2a7223 */ /* 0x100fe20000010020 */
[----:B------:R-:W-:Y:S01]  /*1c90*/  FMUL.FTZ R45, R31, R46 ;  /* 0x0000002e1f2d7220 */ /* 0x000fe20000410000 */
[----:B------:R-:W-:Y:S01]  /*1ca0*/  FADD.FTZ R46, -R30, R63 ;  /* 0x0000003f1e2e7221 */ /* 0x000fe20000010100 */
[----:B------:R-:W-:Y:S01]  /*1cb0*/  SHF.L.U32 R63, R34, 0x10, RZ ;  /* 0x00000010223f7819 */ /* 0x000fe200000006ff */
[----:B------:R-:W-:Y:S01]  /*1cc0*/  FFMA.FTZ R44, R48, R44, R49 ;  /* 0x0000002c302c7223 */ /* 0x000fe20000010031 */
[----:B------:R-:W-:Y:S01]  /*1cd0*/  FFMA.FTZ R47, R47, R62, R32 ;  /* 0x0000003e2f2f7223 */ /* 0x000fe20000010020 */
[----:B------:R-:W-:Y:S01]  /*1ce0*/  FMUL.FTZ R46, R31, R46 ;  /* 0x0000002e1f2e7220 */ /* 0x000fe20000410000 */
[----:B------:R-:W-:Y:S01]  /*1cf0*/  FFMA.FTZ R45, R50, R45, R53 ;  /* 0x0000002d322d7223 */ /* 0x000fe20000010035 */
[----:B------:R-:W-:Y:S01]  /*1d00*/  FADD.FTZ R78, -R30, R63 ;  /* 0x0000003f1e4e7221 */ /* 0x000fe20000010100 */
[----:B------:R-:W0:Y:S01]  /*1d10*/  MUFU.EX2 R51, R51 ;  /* 0x0000003300337308 */ /* 0x000e220000000800 */
[----:B------:R-:W-:Y:S01]  /*1d20*/  FFMA.FTZ R46, R57, R46, R60 ;  /* 0x0000002e392e7223 */ /* 0x000fe2000001003c */
[----:B------:R-:W-:Y:S01]  /*1d30*/  FMUL.FTZ R54, R42, -1.4426950216293334961 ;  /* 0xbfb8aa3b2a367820 */ /* 0x000fe20000410000 */
[----:B------:R-:W-:Y:S01]  /*1d40*/  FMUL.FTZ R78, R31, R78 ;  /* 0x0000004e1f4e7220 */ /* 0x000fe20000410000 */
[----:B------:R-:W-:Y:S01]  /*1d50*/  FMUL.FTZ R62, R47, -1.4426950216293334961 ;  /* 0xbfb8aa3b2f3e7820 */ /* 0x000fe20000410000 */
[----:B------:R-:W-:Y:S01]  /*1d60*/  FMUL.FTZ R35, R44, -1.4426950216293334961 ;  /* 0xbfb8aa3b2c237820 */ /* 0x000fe20000410000 */
[----:B------:R-:W-:Y:S01]  /*1d70*/  FMUL.FTZ R34, R45, -1.4426950216293334961 ;  /* 0xbfb8aa3b2d227820 */ /* 0x000fe20000410000 */
[----:B------:R-:W-:Y:S01]  /*1d80*/  FFMA.FTZ R48, R48, R78, R49 ;  /* 0x0000004e30307223 */ /* 0x000fe20000010031 */
[----:B------:R-:W-:Y:S01]  /*1d90*/  FADD.FTZ R78, R75, -R30 ;  /* 0x8000001e4b4e7221 */ /* 0x000fe20000010000 */
[----:B------:R-:W-:Y:S01]  /*1da0*/  SHF.L.U32 R49, R39, 0x10, RZ ;  /* 0x0000001027317819 */ /* 0x000fe200000006ff */
[----:B------:R-:W1:Y:S01]  /*1db0*/  MUFU.EX2 R56, R56 ;  /* 0x0000003800387308 */ /* 0x000e620000000800 */
[----:B------:R-:W-:Y:S01]  /*1dc0*/  FMUL.FTZ R65, R48, -1.4426950216293334961 ;  /* 0xbfb8aa3b30417820 */ /* 0x000fe20000410000 */
[----:B------:R-:W-:Y:S01]  /*1dd0*/  FMUL.FTZ R39, R31, R78 ;  /* 0x0000004e1f277220 */ /* 0x000fe20000410000 */
[----:B------:R-:W-:Y:S01]  /*1de0*/  FMUL.FTZ R63, R46, -1.4426950216293334961 ;  /* 0xbfb8aa3b2e3f7820 */ /* 0x000fe20000410000 */
[----:B------:R-:W-:-:S02]  /*1df0*/  FADD.FTZ R78, -R30, R49 ;  /* 0x000000311e4e7221 */ /* 0x000fc40000010100 */
[----:B------:R-:W-:Y:S02]  /*1e00*/  FFMA.FTZ R39, R50, R39, R53 ;  /* 0x0000002732277223 */ /* 0x000fe40000010035 */
[----:B------:R-:W-:Y:S01]  /*1e10*/  FMUL.FTZ R49, R31, R78 ;  /* 0x0000004e1f317220 */ /* 0x000fe20000410000 */
[----:B------:R-:W2:Y:S01]  /*1e20*/  MUFU.EX2 R58, R58 ;  /* 0x0000003a003a7308 */ /* 0x000ea20000000800 */
[----:B------:R-:W-:Y:S01]  /*1e30*/  FMUL.FTZ R31, R39, -1.4426950216293334961 ;  /* 0xbfb8aa3b271f7820 */ /* 0x000fe20000410000 */
[----:B0-----:R-:W-:Y:S01]  /*1e40*/  FADD.FTZ R78, R51, 1 ;  /* 0x3f800000334e7421 */ /* 0x001fe20000010000 */
[----:B------:R-:W-:-:S04]  /*1e50*/  FFMA.FTZ R49, R57, R49, R60 ;  /* 0x0000003139317223 */ /* 0x000fc8000001003c */
[----:B------:R-:W-:Y:S01]  /*1e60*/  FMUL.FTZ R50, R49, -1.4426950216293334961 ;  /* 0xbfb8aa3b31327820 */ /* 0x000fe20000410000 */
[----:B------:R-:W0:Y:S01]  /*1e70*/  MUFU.EX2 R61, R61 ;  /* 0x0000003d003d7308 */ /* 0x000e220000000800 */
[----:B-1----:R-:W-:-:S07]  /*1e80*/  FADD.FTZ R51, R56, 1 ;  /* 0x3f80000038337421 */ /* 0x002fce0000010000 */
[----:B------:R-:W1:Y:S01]  /*1e90*/  MUFU.EX2 R52, R52 ;  /* 0x0000003400347308 */ /* 0x000e620000000800 */
[----:B--2---:R-:W-:-:S07]  /*1ea0*/  FADD.FTZ R53, R58, 1 ;  /* 0x3f8000003a357421 */ /* 0x004fce0000010000 */
[----:B------:R-:W2:Y:S01]  /*1eb0*/  MUFU.EX2 R59, R59 ;  /* 0x0000003b003b7308 */ /* 0x000ea20000000800 */
[----:B0-----:R-:W-:-:S07]  /*1ec0*/  FADD.FTZ R56, R61, 1 ;  /* 0x3f8000003d387421 */ /* 0x001fce0000010000 */
        /* <DEDUP_REMOVED lines=8> */
[----:B------:R2:W1:Y:S08]  /*1f50*/  MUFU.EX2 R32, R63 ;  /* 0x0000003f00207308 */ /* 0x0004700000000800 */
[----:B------:R-:W3:Y:S01]  /*1f60*/  MUFU.EX2 R31, R31 ;  /* 0x0000001f001f7308 */ /* 0x000ee20000000800 */
[----:B--2---:R-:W-:Y:S01]  /*1f70*/  FADD.FTZ R63, R30, 1 ;  /* 0x3f8000001e3f7421 */ /* 0x004fe20000010000 */
[----:B------:R-:W-:Y:S01]  /*1f80*/  LEA R30, P1, R21, UR10, 0x1 ;  /* 0x0000000a151e7c11 */ /* 0x000fe2000f8208ff */
[----:B0-----:R-:W-:-:S05]  /*1f90*/  FADD.FTZ R55, R54, 1 ;  /* 0x3f80000036377421 */ /* 0x001fca0000010000 */
[----:B------:R-:W0:Y:S01]  /*1fa0*/  MUFU.EX2 R62, R62 ;  /* 0x0000003e003e7308 */ /* 0x000e220000000800 */
[----:B-1----:R-:W-:Y:S01]  /*1fb0*/  FADD.FTZ R61, R32, 1 ;  /* 0x3f800000203d7421 */ /* 0x002fe20000010000 */
[----:B------:R-:W-:-:S06]  /*1fc0*/  LEA R32, P2, R25, UR10, 0x1 ;  /* 0x0000000a19207c11 */ /* 0x000fcc000f8408ff */
[----:B------:R-:W1:Y:S01]  /*1fd0*/  MUFU.EX2 R35, R35 ;  /* 0x0000002300237308 */ /* 0x000e620000000800 */
[----:B---3--:R-:W-:Y:S01]  /*1fe0*/  FADD.FTZ R65, R31, 1 ;  /* 0x3f8000001f417421 */ /* 0x008fe20000010000 */
[----:B------:R-:W-:Y:S02]  /*1ff0*/  LEA.HI.X R31, R21, UR11, R22, 0x1, P1 ;  /* 0x0000000b151f7c11 */ /* 0x000fe400088f0c16 */
[----:B------:R-:W-:-:S04]  /*2000*/  LEA R22, P1, R23, UR10, 0x1 ;  /* 0x0000000a17167c11 */ /* 0x000fc8000f8208ff */
[----:B------:R-:W2:Y:S01]  /*2010*/  MUFU.EX2 R34, R34 ;  /* 0x0000002200227308 */ /* 0x000ea20000000800 */
[----:B0-----:R-:W-:Y:S01]  /*2020*/  FADD.FTZ R62, R62, 1 ;  /* 0x3f8000003e3e7421 */ /* 0x001fe20000010000 */
[----:B------:R-:W-:Y:S02]  /*2030*/  LEA.HI.X R23, R23, UR11, R24, 0x1, P1 ;  /* 0x0000000b17177c11 */ /* 0x000fe400088f0c18 */
[----:B------:R-:W-:-:S04]  /*2040*/  IADD3 R5, P1, R5, 0x1, RZ ;  /* 0x0000000105057810 */ /* 0x000fc80007f3e0ff */
[----:B------:R-:W0:Y:S01]  /*2050*/  MUFU.EX2 R50, R50 ;  /* 0x0000003200327308 */ /* 0x000e220000000800 */
[----:B-1----:R-:W-:Y:S01]  /*2060*/  FADD.FTZ R35, R35, 1 ;  /* 0x3f80000023237421 */ /* 0x002fe20000010000 */
[----:B------:R-:W-:-:S06]  /*2070*/  IADD3.X R0, RZ, R0, RZ, P1, !PT ;  /* 0x00000000ff007210 */ /* 0x000fcc0000ffe4ff */
[----:B------:R1:W3:Y:S01]  /*2080*/  MUFU.RCP R60, R33 ;  /* 0x00000021003c7308 */ /* 0x0002e20000001000 */
[----:B--2---:R-:W-:-:S07]  /*2090*/  FADD.FTZ R34, R34, 1 ;  /* 0x3f80000022227421 */ /* 0x004fce0000010000 */
[----:B------:R-:W2:Y:S01]  /*20a0*/  MUFU.RCP R78, R78 ;  /* 0x0000004e004e7308 */ /* 0x000ea20000001000 */
[----:B0-----:R-:W-:Y:S01]  /*20b0*/  FADD.FTZ R50, R50, 1 ;  /* 0x3f80000032327421 */ /* 0x001fe20000010000 */
[----:B-1----:R-:W-:-:S06]  /*20c0*/  LEA.HI.X R33, R25, UR11, R26, 0x1, P2 ;  /* 0x0000000b19217c11 */ /* 0x002fcc00090f0c1a */
[----:B------:R-:W0:Y:S01]  /*20d0*/  MUFU.RCP R51, R51 ;  /* 0x0000003300337308 */ /* 0x000e220000001000 */
[----:B---3--:R-:W-:-:S07]  /*20e0*/  FMUL.FTZ R60, R3, R60 ;  /* 0x0000003c033c7220 */ /* 0x008fce0000410000 */
[----:B------:R-:W1:Y:S01]  /*20f0*/  MUFU.RCP R53, R53 ;  /* 0x0000003500357308 */ /* 0x000e620000001000 */
[----:B--2---:R-:W-:-:S05]  /*2100*/  FMUL.FTZ R29, R29, R78 ;  /* 0x0000004e1d1d7220 */ /* 0x004fca0000410000 */
[----:B------:R-:W-:Y:S02]  /*2110*/  F2FP.BF16.F32.PACK_AB R60, R29, R60 ;  /* 0x0000003c1d3c723e */ /* 0x000fe400000010ff */
[----:B------:R-:W2:Y:S01]  /*2120*/  MUFU.RCP R56, R56 ;  /* 0x0000003800387308 */ /* 0x000ea20000001000 */
[----:B0-----:R-:W-:Y:S01]  /*2130*/  FMUL.FTZ R51, R36, R51 ;  /* 0x0000003324337220 */ /* 0x001fe20000410000 */
[----:B------:R-:W-:Y:S01]  /*2140*/  PRMT R3, R60, 0x7632, R3 ;  /* 0x000076323c037816 */ /* 0x000fe20000000003 */
[----:B------:R-:W-:Y:S04]  /*2150*/  STG.E.U16 desc[UR6][R30.64], R60 ;  /* 0x0000003c1e007986 */ /* 0x000fe8000c101506 */
[----:B------:R0:W-:Y:S01]  /*2160*/  STG.E.U16 desc[UR6][R30.64+0x2], R3 ;  /* 0x000002031e007986 */ /* 0x0001e2000c101506 */
[----:B------:R-:W3:Y:S01]  /*2170*/  MUFU.RCP R52, R52 ;  /* 0x0000003400347308 */ /* 0x000ee20000001000 */
[----:B-1----:R-:W-:-:S05]  /*2180*/  FMUL.FTZ R38, R38, R53 ;  /* 0x0000003526267220 */ /* 0x002fca0000410000 */
[----:B------:R-:W-:Y:S02]  /*2190*/  F2FP.BF16.F32.PACK_AB R51, R38, R51 ;  /* 0x000000332633723e */ /* 0x000fe400000010ff */
[----:B------:R-:W1:Y:S01]  /*21a0*/  MUFU.RCP R57, R57 ;  /* 0x0000003900397308 */ /* 0x000e620000001000 */
[----:B--2---:R-:W-:Y:S01]  /*21b0*/  FMUL.FTZ R56, R37, R56 ;  /* 0x0000003825387220 */ /* 0x004fe20000410000 */
[----:B------:R-:W-:Y:S01]  /*21c0*/  PRMT R21, R51, 0x7632, R21 ;  /* 0x0000763233157816 */ /* 0x000fe20000000015 */
[----:B------:R-:W-:Y:S04]  /*21d0*/  STG.E.U16 desc[UR6][R30.64+0x4], R51 ;  /* 0x000004331e007986 */ /* 0x000fe8000c101506 */
[----:B------:R2:W-:Y:S01]  /*21e0*/  STG.E.U16 desc[UR6][R30.64+0x6], R21 ;  /* 0x000006151e007986 */ /* 0x0005e2000c101506 */
[----:B------:R-:W4:Y:S01]  /*21f0*/  MUFU.RCP R58, R58 ;  /* 0x0000003a003a7308 */ /* 0x000f220000001000 */
[----:B---3--:R-:W-:-:S05]  /*2200*/  FMUL.FTZ R41, R41, R52 ;  /* 0x0000003429297220 */ /* 0x008fca0000410000 */
[----:B------:R-:W-:Y:S02]  /*2210*/  F2FP.BF16.F32.PACK_AB R56, R41, R56 ;  /* 0x000000382938723e */ /* 0x000fe400000010ff */
[----:B------:R-:W3:Y:S01]  /*2220*/  MUFU.RCP R55, R55 ;  /* 0x0000003700377308 */ /* 0x000ee20000001000 */
[----:B-1----:R-:W-:Y:S01]  /*2230*/  FMUL.FTZ R57, R40, R57 ;  /* 0x0000003928397220 */ /* 0x002fe20000410000 */
[----:B------:R-:W-:Y:S01]  /*2240*/  PRMT R25, R56, 0x7632, R25 ;  /* 0x0000763238197816 */ /* 0x000fe20000000019 */
[----:B------:R-:W-:Y:S04]  /*2250*/  STG.E.U16 desc[UR6][R22.64], R56 ;  /* 0x0000003816007986 */ /* 0x000fe8000c101506 */
[----:B------:R-:W-:Y:S01]  /*2260*/  STG.E.U16 desc[UR6][R22.64+0x2], R25 ;  /* 0x0000021916007986 */ /* 0x000fe2000c101506 */
[----:B------:R-:W1:Y:S01]  /*2270*/  MUFU.RCP R59, R35 ;  /* 0x00000023003b7308 */ /* 0x000e620000001000 */
[----:B----4-:R-:W-:-:S05]  /*2280*/  FMUL.FTZ R58, R43, R58 ;  /* 0x0000003a2b3a7220 */ /* 0x010fca0000410000 */
[----:B------:R-:W-:Y:S02]  /*2290*/  F2FP.BF16.F32.PACK_AB R57, R58, R57 ;  /* 0x000000393a39723e */ /* 0x000fe400000010ff */
[----:B------:R4:W5:Y:S01]  /*22a0*/  MUFU.RCP R54, R34 ;  /* 0x0000002200367308 */ /* 0x0009620000001000 */
[----:B---3--:R-:W-:Y:S01]  /*22b0*/  FMUL.FTZ R55, R42, R55 ;  /* 0x000000372a377220 */ /* 0x008fe20000410000 */
[----:B------:R-:W-:Y:S01]  /*22c0*/  PRMT R26, R57, 0x7632, R26 ;  /* 0x00007632391a7816 */ /* 0x000fe2000000001a */
[----:B------:R-:W-:Y:S04]  /*22d0*/  STG.E.U16 desc[UR6][R22.64+0x4], R57 ;  /* 0x0000043916007986 */ /* 0x000fe8000c101506 */
[----:B------:R3:W-:Y:S01]  /*22e0*/  STG.E.U16 desc[UR6][R22.64+0x6], R26 ;  /* 0x0000061a16007986 */ /* 0x0007e2000c101506 */
[----:B------:R-:W2:Y:S01]  /*22f0*/  MUFU.RCP R61, R61 ;  /* 0x0000003d003d7308 */ /* 0x000ea20000001000 */
[----:B-1----:R-:W-:Y:S01]  /*2300*/  FMUL.FTZ R44, R44, R59 ;  /* 0x0000003b2c2c7220 */ /* 0x002fe20000410000 */
[----:B----4-:R-:W-:-:S04]  /*2310*/  LEA R34, P3, R27, UR10, 0x1 ;  /* 0x0000000a1b227c11 */ /* 0x010fc8000f8608ff */
[----:B------:R-:W-:Y:S02]  /*2320*/  F2FP.BF16.F32.PACK_AB R55, R44, R55 ;  /* 0x000000372c37723e */ /* 0x000fe400000010ff */
[----:B------:R-:W1:Y:S01]  /*2330*/  MUFU.RCP R62, R62 ;  /* 0x0000003e003e7308 */ /* 0x000e620000001000 */
[----:B-----5:R-:W-:Y:S01]  /*2340*/  FMUL.FTZ R54, R45, R54 ;  /* 0x000000362d367220 */ /* 0x020fe20000410000 */
[----:B0-----:R-:W-:Y:S01]  /*2350*/  PRMT R3, R55, 0x7632, R3 ;  /* 0x0000763237037816 */ /* 0x001fe20000000003 */
[----:B------:R0:W-:Y:S01]  /*2360*/  STG.E.U16 desc[UR6][R32.64], R55 ;  /* 0x0000003720007986 */ /* 0x0001e2000c101506 */
[----:B------:R-:W-:Y:S01]  /*2370*/  LEA.HI.X R35, R27, UR11, R28, 0x1, P3 ;  /* 0x0000000b1b237c11 */ /* 0x000fe200098f0c1c */
[----:B------:R-:W-:Y:S02]  /*2380*/  ULDC.64 UR10, c[0x0][0x238] ;  /* 0x00008e00000a7ab9 */ /* 0x000fe40000000a00 */
[----:B------:R0:W-:Y:S01]  /*2390*/  STG.E.U16 desc[UR6][R32.64+0x2], R3 ;  /* 0x0000020320007986 */ /* 0x0001e2000c101506 */
[----:B------:R-:W4:Y:S01]  /*23a0*/  MUFU.RCP R63, R63 ;  /* 0x0000003f003f7308 */ /* 0x000f220000001000 */
[----:B--2---:R-:W-:Y:S01]  /*23b0*/  FMUL.FTZ R61, R46, R61 ;  /* 0x0000003d2e3d7220 */ /* 0x004fe20000410000 */
[----:B------:R-:W-:-:S04]  /*23c0*/  ISETP.GE.U32.AND P1, PT, R5, UR10, PT ;  /* 0x0000000a05007c0c */ /* 0x000fc8000bf26070 */
[----:B------:R-:W-:Y:S02]  /*23d0*/  F2FP.BF16.F32.PACK_AB R54, R61, R54 ;  /* 0x000000363d36723e */ /* 0x000fe400000010ff */
[----:B------:R-:W2:Y:S01]  /*23e0*/  MUFU.RCP R80, R65 ;  /* 0x0000004100507308 */ /* 0x000ea20000001000 */
[----:B-1----:R-:W-:Y:S01]  /*23f0*/  FMUL.FTZ R47, R47, R62 ;  /* 0x0000003e2f2f7220 */ /* 0x002fe20000410000 */
[----:B------:R-:W-:Y:S01]  /*2400*/  PRMT R21, R54, 0x7632, R21 ;  /* 0x0000763236157816 */ /* 0x000fe20000000015 */
[----:B------:R0:W-:Y:S01]  /*2410*/  STG.E.U16 desc[UR6][R32.64+0x4], R54 ;  /* 0x0000043620007986 */ /* 0x0001e2000c101506 */
[----:B------:R-:W-:-:S03]  /*2420*/  ISETP.GE.AND.EX P1, PT, R0, UR11, PT, P1 ;  /* 0x0000000b00007c0c */ /* 0x000fc6000bf26310 */
[----:B------:R0:W-:Y:S01]  /*2430*/  STG.E.U16 desc[UR6][R32.64+0x6], R21 ;  /* 0x0000061520007986 */ /* 0x0001e2000c101506 */
[----:B------:R-:W1:Y:S01]  /*2440*/  MUFU.RCP R24, R50 ;  /* 0x0000003200187308 */ /* 0x000e620000001000 */
[----:B----4-:R-:W-:-:S05]  /*2450*/  FMUL.FTZ R48, R48, R63 ;  /* 0x0000003f30307220 */ /* 0x010fca0000410000 */
[----:B------:R-:W-:Y:S01]  /*2460*/  F2FP.BF16.F32.PACK_AB R47, R48, R47 ;  /* 0x0000002f302f723e */ /* 0x000fe200000010ff */
[----:B--2---:R-:W-:-:S03]  /*2470*/  FMUL.FTZ R39, R39, R80 ;  /* 0x0000005027277220 */ /* 0x004fc60000410000 */
[----:B---3--:R-:W-:Y:S01]  /*2480*/  PRMT R22, R47, 0x7632, R22 ;  /* 0x000076322f167816 */ /* 0x008fe20000000016 */
[----:B------:R0:W-:Y:S04]  /*2490*/  STG.E.U16 desc[UR6][R34.64], R47 ;  /* 0x0000002f22007986 */ /* 0x0001e8000c101506 */
[----:B------:R0:W-:Y:S01]  /*24a0*/  STG.E.U16 desc[UR6][R34.64+0x2], R22 ;  /* 0x0000021622007986 */ /* 0x0001e2000c101506 */
[----:B-1----:R-:W-:-:S05]  /*24b0*/  FMUL.FTZ R24, R49, R24 ;  /* 0x0000001831187220 */ /* 0x002fca0000410000 */
[----:B------:R-:W-:-:S04]  /*24c0*/  F2FP.BF16.F32.PACK_AB R39, R24, R39 ;  /* 0x000000271827723e */ /* 0x000fc800000010ff */
[----:B------:R-:W-:Y:S01]  /*24d0*/  PRMT R23, R39, 0x7632, R23 ;  /* 0x0000763227177816 */ /* 0x000fe20000000017 */
[----:B------:R0:W-:Y:S04]  /*24e0*/  STG.E.U16 desc[UR6][R34.64+0x4], R39 ;  /* 0x0000042722007986 */ /* 0x0001e8000c101506 */
[----:B------:R0:W-:Y:S01]  /*24f0*/  STG.E.U16 desc[UR6][R34.64+0x6], R23 ;  /* 0x0000061722007986 */ /* 0x0001e2000c101506 */
[----:B------:R-:W-:Y:S05]  /*2500*/  @!P1 BRA `(.L_x_1520) ;  /* 0xffffffe000309947 */ /* 0x000fea000383ffff */
[----:B------:R-:W-:Y:S05]  /*2510*/  EXIT ;  /* 0x000000000000794d */ /* 0x000fea0003800000 */
.L_x_1521:
        /* <DEDUP_REMOVED lines=14> */
.L_x_3208:


//--------------------- .text._ZN13group_norm_v214gn_cuda_kernelI13__nv_bfloat16Li480ELi3ELi16ELi60ELi1024ELb1ELi8ELi960ELi960ELi4ELb1ELi2ELb0ELb0ENS_16CompileConditionILi900EEEEEvPT_PKS4_S7_S7_flPfS8_Pj --------------------------
	.section	.text._ZN13group_norm_v214gn_cuda_kernelI13__nv_bfloat16Li480ELi3ELi16ELi60ELi1024ELb1ELi8ELi960ELi960ELi4ELb1ELi2ELb0ELb0ENS_16CompileConditionILi900EEEEEvPT_PKS4_S7_S7_flPfS8_Pj,"ax",@progbits
	.align	128
        .global         _ZN13group_norm_v214gn_cuda_kernelI13__nv_bfloat16Li480ELi3ELi16ELi60ELi1024ELb1ELi8ELi960ELi960ELi4ELb1ELi2ELb0ELb0ENS_16CompileConditionILi900EEEEEvPT_PKS4_S7_S7_flPfS8_Pj
        .type           _ZN13group_norm_v214gn_cuda_kernelI13__nv_bfloat16Li480ELi3ELi16ELi60ELi1024ELb1ELi8ELi960ELi960ELi4ELb1ELi2ELb0ELb0ENS_16CompileConditionILi900EEEEEvPT_PKS4_S7_S7_flPfS8_Pj,@function
        .size           _ZN13group_norm_v214gn_cuda_kernelI13__nv_bfloat16Li480ELi3ELi16ELi60ELi1024ELb1ELi8ELi960ELi960ELi4ELb1ELi2ELb0ELb0ENS_16CompileConditionILi900EEEEEvPT_PKS4_S7_S7_flPfS8_Pj,(.L_x_3209 - _ZN13group_norm_v214gn_cuda_kernelI13__nv_bfloat16Li480ELi3ELi16ELi60ELi1024ELb1ELi8ELi960ELi960ELi4ELb1ELi2ELb0ELb0ENS_16CompileConditionILi900EEEEEvPT_PKS4_S7_S7_flPfS8_Pj)
        .other          _ZN13group_norm_v214gn_cuda_kernelI13__nv_bfloat16Li480ELi3ELi16ELi60ELi1024ELb1ELi8ELi960ELi960ELi4ELb1ELi2ELb0ELb0ENS_16CompileConditionILi900EEEEEvPT_PKS4_S7_S7_flPfS8_Pj,@"STO_CUDA_ENTRY STV_DEFAULT"
_ZN13group_norm_v214gn_cuda_kernelI13__nv_bfloat16Li480ELi3ELi16ELi60ELi1024ELb1ELi8ELi960ELi960ELi4ELb1ELi2ELb0ELb0ENS_16CompileConditionILi900EEEEEvPT_PKS4_S7_S7_flPfS8_Pj:
.text._ZN13group_norm_v214gn_cuda_kernelI13__nv_bfloat16Li480ELi3ELi16ELi60ELi1024ELb1ELi8ELi960ELi960ELi4ELb1ELi2ELb0ELb0ENS_16CompileConditionILi900EEEEEvPT_PKS4_S7_S7_flPfS8_Pj:
        /* <DEDUP_REMOVED lines=18> */
[----:B------:R-:W-:-:S04]  /*0120*/  IMAD R2, R5, -0xf0, R0 ;  /* 0xffffff1005027824 */ /* 0x000fc800078e0200 */
[C---:B------:R-:W-:Y:S02]  /*0130*/  IMAD R0, R2.reuse, 0x18, R3 ;  /* 0x0000001802007824 */ /* 0x040fe400078e0203 */
[----:B------:R-:W-:Y:S01]  /*0140*/  IMAD.WIDE.U32 R2, R2, -0x77777777, RZ ;  /* 0x8888888902027825 */ /* 0x000fe200078e00ff */
[----:B------:R-:W-:Y:S02]  /*0150*/  MOV R2, R4 ;  /* 0x0000000400027202 */ /* 0x000fe40000000f00 */
[----:B------:R-:W-:Y:S02]  /*0160*/  LEA R5, R5, R0, 0x3 ;  /* 0x0000000005057211 */ /* 0x000fe400078e18ff */
[----:B------:R-:W-:Y:S01]  /*0170*/  LOP3.LUT R0, R3, 0xf8, RZ, 0xc0, !PT ;  /* 0x000000f803007812 */ /* 0x000fe200078ec0ff */
[----:B------:R-:W-:Y:S02]  /*0180*/  HFMA2.MMA R3, -RZ, RZ, 0, 0 ;  /* 0x00000000ff037435 */ /* 0x000fe400000001ff */
[----:B------:R0:W-:Y:S04]  /*0190*/  STL [R1+0x14], R5 ;  /* 0x0000140501007387 */ /* 0x0001e80000100800 */
[----:B------:R0:W-:Y:S05]  /*01a0*/  STL [R1+0x10], R0 ;  /* 0x0000100001007387 */ /* 0x0001ea0000100800 */
.L_x_1532:
[----:B------:R-:W0:Y:S01]  /*01b0*/  S2R R28, SR_TID.X ;  /* 0x00000000001c7919 */ /* 0x000e220000002100 */
[----:B------:R-:W-:Y:S01]  /*01c0*/  MOV R17, RZ ;  /* 0x000000ff00117202 */ /* 0x000fe20000000f00 */
[----:B------:R-:W-:Y:S01]  /*01d0*/  ULDC.64 UR8, c[0x0][0x218] ;  /* 0x0000860000087ab9 */ /* 0x000fe20000000a00 */
[----:B------:R-:W-:Y:S01]  /*01e0*/  ULDC.64 UR10, c[0x0][0x228] ;  /* 0x00008a00000a7ab9 */ /* 0x000fe20000000a00 */
[----:B------:R-:W1:Y:S01]  /*01f0*/  S2R R27, SR_CTAID.X ;  /* 0x00000000001b7919 */ /* 0x000e620000002500 */
[----:B0-----:R-:W-:Y:S01]  /*0200*/  IMAD.WIDE.U32 R4, R28, -0x77777777, RZ ;  /* 0x888888891c047825 */ /* 0x001fe200078e00ff */
[----:B-1----:R-:W-:-:S04]  /*0210*/  SHF.L.U32 R0, R27, 0x3, RZ ;  /* 0x000000031b007819 */ /* 0x002fc800000006ff */
[----:B------:R-:W-:Y:S02]  /*0220*/  SHF.R.U32.HI R5, RZ, 0x7, R5 ;  /* 0x00000007ff057819 */ /* 0x000fe40000011605 */
[----:B------:R-:W-:-:S03]  /*0230*/  LOP3.LUT R0, R0, 0x3f8, RZ, 0xc0, !PT ;  /* 0x000003f800007812 */ /* 0x000fc600078ec0ff */
[----:B------:R-:W-:Y:S01]  /*0240*/  IMAD R16, R5, -0xf0, R28 ;  /* 0xffffff1005107824 */ /* 0x000fe200078e021c */
[----:B------:R-:W-:Y:S01]  /*0250*/  IADD3 R0, R0, R5, RZ ;  /* 0x0000000500007210 */ /* 0x000fe20007ffe0ff */
[----:B------:R-:W-:-:S03]  /*0260*/  IMAD R5, R3, 0xf0000, RZ ;  /* 0x000f000003057824 */ /* 0x000fc600078e02ff */
[----:B------:R-:W-:Y:S01]  /*0270*/  SHF.L.U32 R16, R16, 0x2, RZ ;  /* 0x0000000210107819 */ /* 0x000fe200000006ff */
[----:B------:R-:W-:-:S04]  /*0280*/  IMAD R7, R0, 0x3c0, RZ ;  /* 0x000003c000077824 */ /* 0x000fc800078e02ff */
[----:B------:R-:W-:-:S05]  /*0290*/  IMAD.WIDE.U32 R14, R2, 0xf0000, R16 ;  /* 0x000f0000020e7825 */ /* 0x000fca00078e0010 */
[----:B------:R-:W-:Y:S02]  /*02a0*/  IADD3 R0, R15, R5, RZ ;  /* 0x000000050f007210 */ /* 0x000fe40007ffe0ff */
[C---:B------:R-:W-:Y:S02]  /*02b0*/  IADD3 R4, P0, R7.reuse, R14, RZ ;  /* 0x0000000e07047210 */ /* 0x040fe40007f1e0ff */
[----:B------:R-:W-:Y:S02]  /*02c0*/  IADD3 R5, R7, 0x780, RZ ;  /* 0x0000078007057810 */ /* 0x000fe40007ffe0ff */
[----:B------:R-:W-:Y:S02]  /*02d0*/  IADD3.X R6, RZ, R0, RZ, P0, !PT ;  /* 0x00000000ff067210 */ /* 0x000fe400007fe4ff */
[----:B------:R-:W-:-:S03]  /*02e0*/  LEA R8, P0, R4, UR8, 0x1 ;  /* 0x0000000804087c11 */ /* 0x000fc6000f8008ff */
[----:B------:R0:W-:Y:S01]  /*02f0*/  STL [R1], R6 ;  /* 0x0000000601007387 */ /* 0x0001e20000100800 */
[----:B------:R-:W-:Y:S02]  /*0300*/  LEA.HI.X R9, R4, UR9, R6, 0x1, P0 ;  /* 0x0000000904097c11 */ /* 0x000fe400080f0c06 */
[----:B------:R-:W-:-:S04]  /*0310*/  IADD3 R5, P0, R5, R14, RZ ;  /* 0x0000000e05057210 */ /* 0x000fc80007f1e0ff */
[----:B------:R-:W2:Y:S01]  /*0320*/  LDG.E.64.CONSTANT R8, desc[UR6][R8.64] ;  /* 0x0000000608087981 */ /* 0x000ea2000c1e9b00 */
[----:B------:R-:W-:Y:S02]  /*0330*/  IADD3 R13, R7, 0xf00, RZ ;  /* 0x00000f00070d7810 */ /* 0x000fe40007ffe0ff */
[----:B0-----:R-:W-:Y:S02]  /*0340*/  IADD3.X R6, RZ, R0, RZ, P0, !PT ;  /* 0x00000000ff067210 */ /* 0x001fe400007fe4ff */
[----:B------:R-:W-:-:S03]  /*0350*/  LEA R10, P0, R5, UR8, 0x1 ;  /* 0x00000008050a7c11 */ /* 0x000fc6000f8008ff */
[----:B------:R0:W-:Y:S01]  /*0360*/  STL [R1+0x4], R6 ;  /* 0x0000040601007387 */ /* 0x0001e20000100800 */
[----:B------:R-:W-:-:S06]  /*0370*/  LEA.HI.X R11, R5, UR9, R6, 0x1, P0 ;  /* 0x00000009050b7c11 */ /* 0x000fcc00080f0c06 */
[----:B------:R-:W3:Y:S01]  /*0380*/  LDG.E.64.CONSTANT R10, desc[UR6][R10.64] ;  /* 0x000000060a0a7981 */ /* 0x000ee2000c1e9b00 */
[----:B------:R-:W-:Y:S02]  /*0390*/  IADD3 R7, R7, 0x1680, RZ ;  /* 0x0000168007077810 */ /* 0x000fe40007ffe0ff */
[----:B0-----:R-:W-:-:S04]  /*03a0*/  IADD3 R6, P0, R13, R14, RZ ;  /* 0x0000000e0d067210 */ /* 0x001fc80007f1e0ff */
[----:B------:R-:W-:Y:S02]  /*03b0*/  IADD3.X R18, RZ, R0, RZ, P0, !PT ;  /* 0x00000000ff127210 */ /* 0x000fe400007fe4ff */
[----:B------:R-:W-:-:S03]  /*03c0*/  LEA R12, P0, R6, UR8, 0x1 ;  /* 0x00000008060c7c11 */ /* 0x000fc6000f8008ff */
[----:B------:R0:W-:Y:S01]  /*03d0*/  STL [R1+0x8], R18 ;  /* 0x0000081201007387 */ /* 0x0001e20000100800 */
[----:B------:R-:W-:Y:S02]  /*03e0*/  LEA.HI.X R13, R6, UR9, R18, 0x1, P0 ;  /* 0x00000009060d7c11 */ /* 0x000fe400080f0c12 */
[----:B------:R-:W-:-:S04]  /*03f0*/  IADD3 R7, P0, R7, R14, RZ ;  /* 0x0000000e07077210 */ /* 0x000fc80007f1e0ff */
[----:B------:R-:W4:Y:S01]  /*0400*/  LDG.E.64.CONSTANT R12, desc[UR6][R12.64] ;  /* 0x000000060c0c7981 */ /* 0x000f22000c1e9b00 */
[----:B------:R-:W-:Y:S02]  /*0410*/  IADD3.X R0, RZ, R0, RZ, P0, !PT ;  /* 0x00000000ff007210 */ /* 0x000fe400007fe4ff */
[C---:B------:R-:W-:Y:S02]  /*0420*/  LEA R14, P0, R7.reuse, UR8, 0x1 ;  /* 0x00000008070e7c11 */ /* 0x040fe4000f8008ff */
[----:B0-----:R-:W-:Y:S01]  /*0430*/  SHF.L.U32 R18, R16, 0x1, RZ ;  /* 0x0000000110127819 */ /* 0x001fe200000006ff */
[----:B------:R0:W-:Y:S01]  /*0440*/  STL [R1+0xc], R0 ;  /* 0x00000c0001007387 */ /* 0x0001e20000100800 */
[----:B------:R-:W-:Y:S01]  /*0450*/  LEA.HI.X R15, R7, UR9, R0, 0x1, P0 ;  /* 0x00000009070f7c11 */ /* 0x000fe200080f0c00 */
[----:B------:R-:W-:Y:S02]  /*0460*/  ULDC.64 UR8, c[0x0][0x220] ;  /* 0x0000880000087ab9 */ /* 0x000fe40000000a00 */
[----:B------:R-:W4:Y:S04]  /*0470*/  LDL R26, [R1+0x14] ;  /* 0x00001400011a7983 */ /* 0x000f280000100800 */
[----:B------:R-:W4:Y:S01]  /*0480*/  LDG.E.64.CONSTANT R14, desc[UR6][R14.64] ;  /* 0x000000060e0e7981 */ /* 0x000f22000c1e9b00 */
[----:B0-----:R-:W-:-:S02]  /*0490*/  SHF.R.U32.HI R0, RZ, 0x1f, R16 ;  /* 0x0000001fff007819 */ /* 0x001fc40000011610 */
        /* <DEDUP_REMOVED lines=8> */
[C---:B--2---:R-:W-:Y:S02]  /*0520*/  PRMT R20, R8.reuse, 0x7632, R20 ;  /* 0x0000763208147816 */ /* 0x044fe40000000014 */
[----:B------:R-:W-:Y:S02]  /*0530*/  SHF.L.U32 R0, R8, 0x10, RZ ;  /* 0x0000001008007819 */ /* 0x000fe400000006ff */
[----:B------:R-:W-:-:S02]  /*0540*/  SHF.L.U32 R23, R20, 0x10, RZ ;  /* 0x0000001014177819 */ /* 0x000fc400000006ff */
[C---:B------:R-:W-:Y:S01]  /*0550*/  SHF.L.U32 R36, R9.reuse, 0x10, RZ ;  /* 0x0000001009247819 */ /* 0x040fe200000006ff */
        /* <DEDUP_REMOVED lines=21> */
[----:B------:R-:W-:Y:S01]  /*06b0*/  FADD.FTZ R23, R23, R34 ;  /* 0x0000002217177221 */ /* 0x000fe20000010000 */
[C---:B----4-:R-:W-:Y:S02]  /*06c0*/  SHF.L.U32 R33, R12.reuse, 0x10, RZ ;  /* 0x000000100c217819 */ /* 0x050fe400000006ff */
[----:B------:R-:W-:Y:S01]  /*06d0*/  PRMT R21, R12, 0x7632, R21 ;  /* 0x000076320c157816 */ /* 0x000fe20000000015 */
[----:B------:R-:W-:Y:S01]  /*06e0*/  FFMA.FTZ R22, R20, R20, R25 ;  /* 0x0000001414167223 */ /* 0x000fe20000010019 */
[----:B------:R-:W-:Y:S01]  /*06f0*/  FADD.FTZ R20, R23, R20 ;  /* 0x0000001417147221 */ /* 0x000fe20000010000 */
[----:B------:R-:W-:Y:S02]  /*0700*/  SHF.L.U32 R32, R13, 0x10, RZ ;  /* 0x000000100d207819 */ /* 0x000fe400000006ff */
[----:B------:R-:W-:Y:S01]  /*0710*/  SHF.L.U32 R21, R21, 0x10, RZ ;  /* 0x0000001015157819 */ /* 0x000fe200000006ff */
[----:B------:R-:W-:Y:S01]  /*0720*/  FFMA.FTZ R22, R33, R33, R22 ;  /* 0x0000002121167223 */ /* 0x000fe20000010016 */
[----:B------:R-:W-:Y:S01]  /*0730*/  FADD.FTZ R20, R20, R33 ;  /* 0x0000002114147221 */ /* 0x000fe20000010000 */
[----:B------:R-:W-:-:S02]  /*0740*/  PRMT R23, R13, 0x7632, R23 ;  /* 0x000076320d177816 */ /* 0x000fc40000000017 */
[----:B------:R-:W-:Y:S01]  /*0750*/  FFMA.FTZ R25, R21, R21, R22 ;  /* 0x0000001515197223 */ /* 0x000fe20000010016 */
[----:B------:R-:W-:Y:S01]  /*0760*/  FADD.FTZ R21, R20, R21 ;  /* 0x0000001514157221 */ /* 0x000fe20000010000 */
[----:B------:R-:W-:Y:S02]  /*0770*/  SHF.L.U32 R23, R23, 0x10, RZ ;  /* 0x0000001017177819 */ /* 0x000fe400000006ff */
[----:B------:R-:W-:Y:S01]  /*0780*/  FFMA.FTZ R20, R32, R32, R25 ;  /* 0x0000002020147223 */ /* 0x000fe20000010019 */
[----:B------:R-:W-:Y:S01]  /*0790*/  FADD.FTZ R21, R21, R32 ;  /* 0x0000002015157221 */ /* 0x000fe20000010000 */
[C---:B------:R-:W-:Y:S02]  /*07a0*/  SHF.L.U32 R31, R14.reuse, 0x10, RZ ;  /* 0x000000100e1f7819 */ /* 0x040fe400000006ff */
[----:B------:R-:W-:Y:S01]  /*07b0*/  PRMT R22, R14, 0x7632, R22 ;  /* 0x000076320e167816 */ /* 0x000fe20000000016 */
[----:B------:R-:W-:Y:S01]  /*07c0*/  FFMA.FTZ R20, R23, R23, R20 ;  /* 0x0000001717147223 */ /* 0x000fe20000010014 */
[----:B------:R-:W-:Y:S01]  /*07d0*/  FADD.FTZ R23, R21, R23 ;  /* 0x0000001715177221 */ /* 0x000fe20000010000 */
        /* <DEDUP_REMOVED lines=9> */
[----:B------:R-:W-:-:S03]  /*0870*/  FADD.FTZ R23, R23, R30 ;  /* 0x0000001e17177221 */ /* 0x000fc60000010000 */
[----:B------:R-:W-:Y:S01]  /*0880*/  FFMA.FTZ R21, R22, R22, R20 ;  /* 0x0000001616157223 */ /* 0x000fe20000010014 */
[----:B------:R-:W-:-:S05]  /*0890*/  FADD.FTZ R20, R23, R22 ;  /* 0x0000001617147221 */ /* 0x000fca0000010000 */
[----:B------:R0:W-:Y:S02]  /*08a0*/  STS.64 [R26], R20 ;  /* 0x000000141a007388 */ /* 0x0001e40000000a00 */
[----:B0-----:R-:W-:Y:S01]  /*08b0*/  CS2R R20, SRZ ;  /* 0x0000000000147805 */ /* 0x001fe2000001ff00 */
[----:B------:R-:W-:Y:S06]  /*08c0*/  BAR.SYNC.DEFER_BLOCKING 0x0 ;  /* 0x0000000000007b1d */ /* 0x000fec0000010000 */
[----:B------:R-:W-:Y:S05]  /*08d0*/  @P0 BRA `(.L_x_1523) ;  /* 0x0000000400bc0947 */ /* 0x000fea0003800000 */
[----:B------:R-:W0:Y:S01]  /*08e0*/  S2R R20, SR_CgaCtaId ;  /* 0x0000000000147919 */ /* 0x000e220000008800 */
[----:B------:R-:W-:Y:S02]  /*08f0*/  SHF.R.U32.HI R21, RZ, 0x1, R28 ;  /* 0x00000001ff157819 */ /* 0x000fe4000001161c */
[----:B------:R-:W-:Y:S02]  /*0900*/  MOV R22, 0x400 ;  /* 0x0000040000167802 */ /* 0x000fe40000000f00 */
[----:B------:R-:W-:Y:S01]  /*0910*/  SHF.L.U32 R26, R28, 0x3, RZ ;  /* 0x000000031c1a7819 */ /* 0x000fe200000006ff */
[----:B------:R-:W-:-:S03]  /*0920*/  IMAD R21, R21, 0x3c, RZ ;  /* 0x0000003c15157824 */ /* 0x000fc600078e02ff */
[----:B------:R-:W-:Y:S02]  /*0930*/  LOP3.LUT R26, R26, 0x8, RZ, 0xc0, !PT ;  /* 0x000000081a1a7812 */ /* 0x000fe400078ec0ff */
[----:B------:R-:W-:-:S04]  /*0940*/  IADD3 R24, R21, 0x4, RZ ;  /* 0x0000000415187810 */ /* 0x000fc80007ffe0ff */
[----:B------:R-:W-:Y:S02]  /*0950*/  SHF.R.U32.HI R24, RZ, 0x2, R24 ;  /* 0x00000002ff187819 */ /* 0x000fe40000011618 */
[----:B0-----:R-:W-:Y:S02]  /*0960*/  LEA R20, R20, R22, 0x18 ;  /* 0x0000001614147211 */ /* 0x001fe400078ec0ff */
[----:B------:R-:W-:-:S03]  /*0970*/  SHF.R.U32.HI R22, RZ, 0x2, R21 ;  /* 0x00000002ff167819 */ /* 0x000fc60000011615 */
[--C-:B------:R-:W-:Y:S02]  /*0980*/  IMAD R24, R24, 0x18, R20.reuse ;  /* 0x0000001818187824 */ /* 0x100fe400078e0214 */
[----:B------:R-:W-:-:S03]  /*0990*/  IMAD R22, R22, 0x18, R20 ;  /* 0x0000001816167824 */ /* 0x000fc600078e0214 */
[----:B------:R-:W-:Y:S02]  /*09a0*/  IADD3 R24, R26, R24, RZ ;  /* 0x000000181a187210 */ /* 0x000fe40007ffe0ff */
[----:B------:R-:W-:-:S04]  /*09b0*/  IADD3 R22, R22, R26, RZ ;  /* 0x0000001a16167210 */ /* 0x000fc80007ffe0ff */
[----:B------:R-:W-:Y:S04]  /*09c0*/  LDS.64 R24, [R24] ;  /* 0x0000000018187984 */ /* 0x000fe80000000a00 */
[----:B------:R-:W0:Y:S02]  /*09d0*/  LDS.64 R22, [R22] ;  /* 0x0000000016167984 */ /* 0x000e240000000a00 */
[----:B0-----:R-:W-:Y:S01]  /*09e0*/  FADD.FTZ R22, RZ, R22 ;  /* 0x00000016ff167221 */ /* 0x001fe20000010000 */
[----:B------:R-:W-:-:S03]  /*09f0*/  FADD.FTZ R23, RZ, R23 ;  /* 0x00000017ff177221 */ /* 0x000fc60000010000 */
[----:B------:R-:W-:Y:S01]  /*0a00*/  FADD.FTZ R24, R22, R24 ;  /* 0x0000001816187221 */ /* 0x000fe20000010000 */
        /* <DEDUP_REMOVED lines=78> */
[----:B------:R-:W-:Y:S01]  /*0ef0*/  FADD.FTZ R23, R25, R23 ;  /* 0x0000001719177221 */ /* 0x000fe20000010000 */
[----:B------:R-:W-:Y:S02]  /*0f00*/  IADD3 R21, R21, 0x38, RZ ;  /* 0x0000003815157810 */ /* 0x000fe40007ffe0ff */
[----:B------:R-:W-:Y:S02]  /*0f10*/  SHF.R.U32.HI R24, RZ, 0x2, R24 ;  /* 0x00000002ff187819 */ /* 0x000fe40000011618 */
[----:B------:R-:W-:-:S03]  /*0f20*/  SHF.R.U32.HI R21, RZ, 0x2, R21 ;  /* 0x00000002ff157819 */ /* 0x000fc60000011615 */
[--C-:B------:R-:W-:Y:S02]  /*0f30*/  IMAD R24, R24, 0x18, R20.reuse ;  /* 0x0000001818187824 */ /* 0x100fe400078e0214 */
[----:B------:R-:W-:-:S03]  /*0f40*/  IMAD R21, R21, 0x18, R20 ;  /* 0x0000001815157824 */ /* 0x000fc600078e0214 */
[C---:B------:R-:W-:Y:S02]  /*0f50*/  IADD3 R20, R26.reuse, R24, RZ ;  /* 0x000000181a147210 */ /* 0x040fe40007ffe0ff */
[----:B------:R-:W-:-:S04]  /*0f60*/  IADD3 R26, R26, R21, RZ ;  /* 0x000000151a1a7210 */ /* 0x000fc80007ffe0ff */
[----:B------:R-:W0:Y:S02]  /*0f70*/  LDS.64 R20, [R20] ;  /* 0x0000000014147984 */ /* 0x000e240000000a00 */
[----:B0-----:R-:W-:Y:S01]  /*0f80*/  FADD.FTZ R22, R22, R20 ;  /* 0x0000001416167221 */ /* 0x001fe20000010000 */
[----:B------:R-:W-:Y:S02]  /*0f90*/  FADD.FTZ R23, R23, R21 ;  /* 0x0000001517177221 */ /* 0x000fe40000010000 */
[----:B------:R-:W0:Y:S02]  /*0fa0*/  LDS.64 R20, [R26] ;  /* 0x000000001a147984 */ /* 0x000e240000000a00 */
[----:B0-----:R-:W-:Y:S01]  /*0fb0*/  FADD.FTZ R20, R22, R20 ;  /* 0x0000001416147221 */ /* 0x001fe20000010000 */
[----:B------:R-:W-:-:S07]  /*0fc0*/  FADD.FTZ R21, R23, R21 ;  /* 0x0000001517157221 */ /* 0x000fce0000010000 */
.L_x_1523:
[----:B------:R-:W-:Y:S05]  /*0fd0*/  BSYNC B0 ;  /* 0x0000000000007941 */ /* 0x000fea0003800000 */
.L_x_1522:
        /* <DEDUP_REMOVED lines=12> */
[----:B------:R-:W-:-:S03]  /*10a0*/  SHF.L.U32 R23, R23, 0x7, RZ ;  /* 0x0000000717177819 */ /* 0x000fc600000006ff */
[----:B------:R-:W0:Y:S01]  /*10b0*/  LDC.64 R24, c[0x0][0x248] ;  /* 0x00009200ff187b82 */ /* 0x000e220000000a00 */
[----:B------:R-:W-:Y:S01]  /*10c0*/  LOP3.LUT R23, R23, 0xffffff80, R27, 0xe2, !PT ;  /* 0xffffff8017177812 */ /* 0x000fe200078ee21b */
[----:B--2---:R-:W-:-:S05]  /*10d0*/  IMAD R22, R22, UR4, R26 ;  /* 0x0000000416167c24 */ /* 0x004fca000f8e021a */
[----:B------:R-:W-:-:S04]  /*10e0*/  LEA R22, R22, R23, 0xb ;  /* 0x0000001716167211 */ /* 0x000fc800078e58ff */
[----:B------:R-:W-:-:S05]  /*10f0*/  SHF.L.U32 R22, R22, 0x1, RZ ;  /* 0x0000000116167819 */ /* 0x000fca00000006ff */
[----:B0-----:R-:W-:-:S05]  /*1100*/  IMAD.WIDE.U32 R22, R22, 0x4, R24 ;  /* 0x0000000416167825 */ /* 0x001fca00078e0018 */
[----:B------:R0:W-:Y:S02]  /*1110*/  STG.E.64 desc[UR6][R22.64], R20 ;  /* 0x0000001416007986 */ /* 0x0001e4000c101b06 */
.L_x_1525:
[----:B------:R-:W-:Y:S05]  /*1120*/  BSYNC B0 ;  /* 0x0000000000007941 */ /* 0x000fea0003800000 */
.L_x_1524:
        /* <DEDUP_REMOVED lines=11> */
.L_x_1527:
[----:B------:R-:W2:Y:S04]  /*11e0*/  LD.E.STRONG.GPU R23, desc[UR6][R20.64] ;  /* 0x0000000614177980 */ /* 0x000ea8000c10f900 */
[----:B--2---:R-:W-:Y:S01]  /*11f0*/  CCTL.IVALL ;  /* 0x00000000ff00798f */ /* 0x004fe20002000000 */
[----:B------:R-:W-:Y:S05]  /*1200*/  YIELD ;  /* 0x0000000000007946 */ /* 0x000fea0003800000 */
[----:B-----5:R-:W-:-:S04]  /*1210*/  LOP3.LUT R23, R23, R22, RZ, 0x3c, !PT ;  /* 0x0000001617177212 */ /* 0x020fc800078e3cff */
[----:B------:R-:W-:-:S13]  /*1220*/  ISETP.GT.AND P1, PT, R23, -0x1, PT ;  /* 0xffffffff1700780c */ /* 0x000fda0003f24270 */
[----:B------:R-:W-:Y:S05]  /*1230*/  @P1 BRA `(.L_x_1527) ;  /* 0xfffffffc00e81947 */ /* 0x000fea000383ffff */
.L_x_1526:
        /* <DEDUP_REMOVED lines=14> */
[----:B------:R-:W-:-:S04]  /*1320*/  LEA R20, R20, R21, 0xb ;  /* 0x0000001514147211 */ /* 0x000fc800078e58ff */
[----:B------:R-:W-:-:S04]  /*1330*/  IADD3 R20, R20, R22, RZ ;  /* 0x0000001614147210 */ /* 0x000fc80007ffe0ff */
[----:B------:R-:W-:-:S04]  /*1340*/  SHF.L.U32 R28, R20, 0x1, RZ ;  /* 0x00000001141c7819 */ /* 0x000fc800000006ff */
[C---:B--2---:R-:W-:Y:S01]  /*1350*/  IADD3 R26, R28.reuse, 0x20, RZ ;  /* 0x000000201c1a7810 */ /* 0x044fe20007ffe0ff */
[C---:B---3--:R-:W-:Y:S01]  /*1360*/  IMAD.WIDE.U32 R22, R28.reuse, 0x4, R2 ;  /* 0x000000041c167825 */ /* 0x048fe200078e0002 */
[----:B------:R-:W-:-:S03]  /*1370*/  IADD3 R24, R28, 0x40, RZ ;  /* 0x000000401c187810 */ /* 0x000fc60007ffe0ff */
[--C-:B------:R-:W-:Y:S02]  /*1380*/  IMAD.WIDE.U32 R26, R26, 0x4, R2.reuse ;  /* 0x000000041a1a7825 */ /* 0x100fe400078e0002 */
[----:B------:R-:W2:Y:S01]  /*1390*/  LDG.E.64 R22, desc[UR6][R22.64] ;  /* 0x0000000616167981 */ /* 0x000ea2000c1e1b00 */
[----:B------:R-:W-:Y:S01]  /*13a0*/  IADD3 R20, R28, 0x60, RZ ;  /* 0x000000601c147810 */ /* 0x000fe20007ffe0ff */
        /* <DEDUP_REMOVED lines=11> */
[----:B------:R-:W-:Y:S01]  /*1460*/  FADD.FTZ R24, R24, R22 ;  /* 0x0000001618187221 */ /* 0x000fe20000010000 */
[C---:B------:R-:W-:Y:S02]  /*1470*/  IADD3 R25, R28.reuse, 0x80, RZ ;  /* 0x000000801c197810 */ /* 0x040fe40007ffe0ff */
[----:B------:R-:W-:Y:S01]  /*1480*/  IADD3 R22, R28, 0xa0, RZ ;  /* 0x000000a01c167810 */ /* 0x000fe20007ffe0ff */
[----:B------:R-:W-:Y:S02]  /*1490*/  FADD.FTZ R20, R20, R24 ;  /* 0x0000001814147221 */ /* 0x000fe40000010000 */
        /* <DEDUP_REMOVED lines=19> */
.L_x_1529:
[----:B------:R-:W-:Y:S05]  /*15d0*/  BSYNC B0 ;  /* 0x0000000000007941 */ /* 0x000fea0003800000 */
.L_x_1528:
        /* <DEDUP_REMOVED lines=11> */
[----:B-----5:R-:W-:-:S02]  /*1690*/  PRMT R24, R16, 0x7632, R24 ;  /* 0x0000763210187816 */ /* 0x020fc40000000018 */
[----:B------:R-:W-:Y:S02]  /*16a0*/  PRMT R25, R17, 0x7632, R25 ;  /* 0x0000763211197816 */ /* 0x000fe40000000019 */
[----:B--2---:R-:W-:Y:S02]  /*16b0*/  PRMT R26, R18, 0x7632, R26 ;  /* 0x00007632121a7816 */ /* 0x004fe4000000001a */
        /* <DEDUP_REMOVED lines=14> */
[--C-:B0-----:R-:W-:Y:S01]  /*17a0*/  FADD.FTZ R20, R20, R23.reuse ;  /* 0x0000001714147221 */ /* 0x101fe20000010000 */
[----:B------:R-:W-:-:S03]  /*17b0*/  PRMT R23, R9, 0x7632, R23 ;  /* 0x0000763209177816 */ /* 0x000fc60000000017 */
[----:B------:R-:W-:Y:S01]  /*17c0*/  @!P0 FMUL.FTZ R20, R20, 1.6276042515528388321e-05 ;  /* 0x3788888914148820 */ /* 0x000fe20000410000 */
[----:B-1----:R-:W-:-:S03]  /*17d0*/  FADD.FTZ R21, R22, R21 ;  /* 0x0000001516157221 */ /* 0x002fc60000010000 */
[----:B------:R-:W-:-:S04]  /*17e0*/  @!P0 FMUL.FTZ R22, R20, R20 ;  /* 0x0000001414168220 */ /* 0x000fc80000410000 */
[----:B------:R-:W-:Y:S01]  /*17f0*/  @!P0 FFMA.FTZ R21, R21, 1.6276042515528388321e-05, -R22 ;  /* 0x3788888915158823 */ /* 0x000fe20000010816 */
[----:B------:R-:W-:-:S04]  /*1800*/  @!P0 SHF.R.U32.HI R22, RZ, 0x1, R28 ;  /* 0x00000001ff168819 */ /* 0x000fc8000001161c */
[----:B------:R-:W-:Y:S02]  /*1810*/  @!P0 LOP3.LUT R22, R22, 0x7ffffff8, RZ, 0xc0, !PT ;  /* 0x7ffffff816168812 */ /* 0x000fe400078ec0ff */
[----:B------:R-:W-:-:S05]  /*1820*/  @!P0 FMNMX.FTZ R21, RZ, R21, !PT ;  /* 0x00000015ff158209 */ /* 0x000fca0007810000 */
[----:B------:R0:W-:Y:S01]  /*1830*/  @!P0 STS.64 [R22+UR5], R20 ;  /* 0x0000001416008988 */ /* 0x0001e20008000a05 */
[----:B------:R-:W-:Y:S01]  /*1840*/  BAR.SYNC.DEFER_BLOCKING 0x0 ;  /* 0x0000000000007b1d */ /* 0x000fe20000010000 */
[----:B----4-:R-:W-:-:S04]  /*1850*/  LOP3.LUT P0, RZ, R29, 0x7f, RZ, 0xc0, !PT ;  /* 0x0000007f1dff7812 */ /* 0x010fc8000780c0ff */
[----:B------:R-:W-:Y:S02]  /*1860*/  ISETP.GT.U32.OR P0, PT, R28, 0xf, P0 ;  /* 0x0000000f1c00780c */ /* 0x000fe40000704470 */
[----:B0-----:R-:W-:Y:S02]  /*1870*/  PRMT R22, R8, 0x7632, R22 ;  /* 0x0000763208167816 */ /* 0x001fe40000000016 */
[----:B------:R-:W-:Y:S02]  /*1880*/  ISETP.EQ.OR.EX P0, PT, RZ, UR9, P0, P1 ;  /* 0x00000009ff007c0c */ /* 0x000fe40008702710 */
[----:B------:R-:W-:Y:S02]  /*1890*/  PRMT R20, R14, 0x7632, R20 ;  /* 0x000076320e147816 */ /* 0x000fe40000000014 */
[----:B------:R-:W-:-:S09]  /*18a0*/  PRMT R21, R15, 0x7632, R21 ;  /* 0x000076320f157816 */ /* 0x000fd20000000015 */
        /* <DEDUP_REMOVED lines=9> */
.L_x_1531:
[----:B------:R-:W-:Y:S05]  /*1940*/  BSYNC B0 ;  /* 0x0000000000007941 */ /* 0x000fea0003800000 */
.L_x_1530:
[----:B0-----:R-:W2:Y:S01]  /*1950*/  LDL R8, [R1+0x10] ;  /* 0x0000100001087983 */ /* 0x001ea20000100800 */
[----:B------:R-:W-:-:S03]  /*1960*/  ULDC UR8, c[0x0][0x230] ;  /* 0x00008c0000087ab9 */ /* 0x000fc60000000800 */
[----:B------:R-:W3:Y:S01]  /*1970*/  LDL.LU R28, [R1] ;  /* 0x00000000011c7983 */ /* 0x000ee20000300800 */
[----:B------:R-:W-:Y:S02]  /*1980*/  SHF.L.U32 R16, R16, 0x10, RZ ;  /* 0x0000001010107819 */ /* 0x000fe400000006ff */
[----:B------:R-:W-:Y:S01]  /*1990*/  SHF.L.U32 R18, R18, 0x10, RZ ;  /* 0x0000001012127819 */ /* 0x000fe200000006ff */
[----:B------:R-:W4:Y:S01]  /*19a0*/  LDL.LU R29, [R1+0x4] ;  /* 0x00000400011d7983 */ /* 0x000f220000300800 */
        /* <DEDUP_REMOVED lines=8> */
[----:B--2---:R-:W0:Y:S02]  /*1a30*/  LDS.64 R8, [R8+UR5] ;  /* 0x0000000508087984 */ /* 0x004e240008000a00 */
[----:B0-----:R-:W-:Y:S01]  /*1a40*/  FADD.FTZ R9, R9, UR8 ;  /* 0x0000000809097e21 */ /* 0x001fe20008010000 */
[--C-:B------:R-:W-:Y:S01]  /*1a50*/  FADD.FTZ R0, R0, -R8.reuse ;  /* 0x8000000800007221 */ /* 0x100fe20000010000 */
[----:B------:R-:W-:Y:S01]  /*1a60*/  FADD.FTZ R11, -R8, R11 ;  /* 0x0000000b080b7221 */ /* 0x000fe20000010100 */
[----:B------:R-:W-:Y:S01]  /*1a70*/  FADD.FTZ R36, R36, -R8 ;  /* 0x8000000824247221 */ /* 0x000fe20000010000 */
[----:B------:R-:W-:Y:S01]  /*1a80*/  FADD.FTZ R22, -R8, R22 ;  /* 0x0000001608167221 */ /* 0x000fe20000010100 */
[----:B------:R-:W-:Y:S01]  /*1a90*/  ULDC.64 UR8, c[0x0][0x210] ;  /* 0x0000840000087ab9 */ /* 0x000fe20000000a00 */
[----:B------:R-:W0:Y:S02]  /*1aa0*/  MUFU.RSQ R9, R9 ;  /* 0x0000000900097308 */ /* 0x000e240000001400 */
[----:B0-----:R-:W-:-:S04]  /*1ab0*/  FMUL.FTZ R0, R0, R9 ;  /* 0x0000000900007220 */ /* 0x001fc80000410000 */
[----:B------:R-:W-:-:S04]  /*1ac0*/  FFMA.FTZ R10, R0, R16, R18 ;  /* 0x00000010000a7223 */ /* 0x000fc80000010012 */
[----:B------:R-:W-:-:S06]  /*1ad0*/  FMUL.FTZ R0, R10, -1.4426950216293334961 ;  /* 0xbfb8aa3b0a007820 */ /* 0x000fcc0000410000 */
[----:B------:R-:W0:Y:S01]  /*1ae0*/  MUFU.EX2 R0, R0 ;  /* 0x0000000000007308 */ /* 0x000e220000000800 */
[----:B------:R-:W-:Y:S01]  /*1af0*/  FMUL.FTZ R11, R9, R11 ;  /* 0x0000000b090b7220 */ /* 0x000fe20000410000 */
[----:B0-----:R-:W-:-:S06]  /*1b00*/  FADD.FTZ R0, R0, 1 ;  /* 0x3f80000000007421 */ /* 0x001fcc0000010000 */
[----:B------:R-:W0:Y:S01]  /*1b10*/  MUFU.RCP R0, R0 ;  /* 0x0000000000007308 */ /* 0x000e220000001000 */
[----:B------:R-:W-:Y:S01]  /*1b20*/  FFMA.FTZ R11, R11, R24, R26 ;  /* 0x000000180b0b7223 */ /* 0x000fe2000001001a */
[----:B0-----:R-:W-:-:S03]  /*1b30*/  FMUL.FTZ R0, R10, R0 ;  /* 0x000000000a007220 */ /* 0x001fc60000410000 */
[----:B------:R-:W-:-:S06]  /*1b40*/  FMUL.FTZ R10, R11, -1.4426950216293334961 ;  /* 0xbfb8aa3b0b0a7820 */ /* 0x000fcc0000410000 */
[----:B------:R-:W0:Y:S02]  /*1b50*/  MUFU.EX2 R10, R10 ;  /* 0x0000000a000a7308 */ /* 0x000e240000000800 */
[----:B0-----:R-:W-:-:S06]  /*1b60*/  FADD.FTZ R10, R10, 1 ;  /* 0x3f8000000a0a7421 */ /* 0x001fcc0000010000 */
[----:B------:R-:W0:Y:S02]  /*1b70*/  MUFU.RCP R10, R10 ;  /* 0x0000000a000a7308 */ /* 0x000e240000001000 */
[----:B0-----:R-:W-:Y:S01]  /*1b80*/  FMUL.FTZ R10, R11, R10 ;  /* 0x0000000a0b0a7220 */ /* 0x001fe20000410000 */
[C---:B------:R-:W-:Y:S01]  /*1b90*/  FMUL.FTZ R11, R9.reuse, R36 ;  /* 0x00000024090b7220 */ /* 0x040fe20000410000 */
[----:B------:R-:W-:Y:S01]  /*1ba0*/  FMUL.FTZ R22, R9, R22 ;  /* 0x0000001609167220 */ /* 0x000fe20000410000 */
[----:B------:R-:W-:Y:S01]  /*1bb0*/  SHF.L.U32 R12, R12, 0x10, RZ ;  /* 0x000000100c0c7819 */ /* 0x000fe200000006ff */
[----:B------:R-:W2:Y:S01]  /*1bc0*/  LDL.LU R36, [R1+0x8] ;  /* 0x0000080001247983 */ /* 0x000ea20000300800 */
[----:B------:R-:W-:Y:S01]  /*1bd0*/  FFMA.FTZ R11, R11, R17, R19 ;  /* 0x000000110b0b7223 */ /* 0x000fe20000010013 */
[----:B------:R-:W-:-:S03]  /*1be0*/  F2FP.BF16.F32.PACK_AB R0, R10, R0 ;  /* 0x000000000a00723e */ /* 0x000fc600000010ff */
[----:B------:R-:W-:-:S06]  /*1bf0*/  FMUL.FTZ R10, R11, -1.4426950216293334961 ;  /* 0xbfb8aa3b0b0a7820 */ /* 0x000fcc0000410000 */
[----:B------:R-:W0:Y:S02]  /*1c00*/  MUFU.EX2 R10, R10 ;  /* 0x0000000a000a7308 */ /* 0x000e240000000800 */
[----:B0-----:R-:W-:-:S06]  /*1c10*/  FADD.FTZ R10, R10, 1 ;  /* 0x3f8000000a0a7421 */ /* 0x001fcc0000010000 */
[----:B------:R-:W0:Y:S01]  /*1c20*/  MUFU.RCP R10, R10 ;  /* 0x0000000a000a7308 */ /* 0x000e220000001000 */
[----:B------:R-:W-:Y:S01]  /*1c30*/  FFMA.FTZ R22, R22, R25, R27 ;  /* 0x0000001916167223 */ /* 0x000fe2000001001b */
[----:B0-----:R-:W-:-:S03]  /*1c40*/  FMUL.FTZ R10, R11, R10 ;  /* 0x0000000a0b0a7220 */ /* 0x001fc60000410000 */
[----:B------:R-:W-:-:S06]  /*1c50*/  FMUL.FTZ R11, R22, -1.4426950216293334961 ;  /* 0xbfb8aa3b160b7820 */ /* 0x000fcc0000410000 */
[----:B------:R-:W0:Y:S02]  /*1c60*/  MUFU.EX2 R11, R11 ;  /* 0x0000000b000b7308 */ /* 0x000e240000000800 */
[----:B0-----:R-:W-:-:S06]  /*1c70*/  FADD.FTZ R11, R11, 1 ;  /* 0x3f8000000b0b7421 */ /* 0x001fcc0000010000 */
[----:B------:R-:W0:Y:S01]  /*1c80*/  MUFU.RCP R11, R11 ;  /* 0x0000000b000b7308 */ /* 0x000e220000001000 */
[----:B------:R-:W-:Y:S01]  /*1c90*/  PRMT R23, R0, 0x7610, R23 ;  /* 0x0000761000177816 */ /* 0x000fe20000000017 */
[----:B0-----:R-:W-:-:S05]  /*1ca0*/  FMUL.FTZ R22, R22, R11 ;  /* 0x0000000b16167220 */ /* 0x001fca0000410000 */
[----:B------:R-:W-:Y:S02]  /*1cb0*/  F2FP.BF16.F32.PACK_AB R22, R22, R10 ;  /* 0x0000000a1616723e */ /* 0x000fe400000010ff */
[----:B------:R-:W-:-:S04]  /*1cc0*/  LEA R10, P0, R4, UR8, 0x1 ;  /* 0x00000008040a7c11 */ /* 0x000fc8000f8008ff */
[----:B---3--:R-:W-:Y:S01]  /*1cd0*/  LEA.HI.X R11, R4, UR9, R28, 0x1, P0 ;  /* 0x00000009040b7c11 */ /* 0x008fe200080f0c1c */
[----:B------:R-:W-:Y:S01]  /*1ce0*/  FADD.FTZ R4, R35, -R8 ;  /* 0x8000000823047221 */ /* 0x000fe20000010000 */
[----:B------:R-:W-:Y:S01]  /*1cf0*/  PRMT R0, R0, 0x7632, R0 ;  /* 0x0000763200007816 */ /* 0x000fe20000000000 */
[----:B------:R-:W-:Y:S01]  /*1d00*/  FADD.FTZ R12, -R8, R12 ;  /* 0x0000000c080c7221 */ /* 0x000fe20000010100 */
[----:B------:R-:W3:Y:S01]  /*1d10*/  LDL.LU R35, [R1+0xc] ;  /* 0x00000c0001237983 */ /* 0x000ee20000300800 */
[----:B------:R-:W-:-:S04]  /*1d20*/  FMUL.FTZ R4, R9, R4 ;  /* 0x0000000409047220 */ /* 0x000fc80000410000 */
[----:B------:R-:W-:Y:S01]  /*1d30*/  FFMA.FTZ R4, R16, R4, R18 ;  /* 0x0000000410047223 */ /* 0x000fe20000010012 */
[----:B------:R0:W-:Y:S03]  /*1d40*/  STG.E.U16 desc[UR6][R10.64+0x2], R0 ;  /* 0x000002000a007986 */ /* 0x0001e6000c101506 */
[----:B0-----:R-:W-:-:S06]  /*1d50*/  FMUL.FTZ R0, R4, -1.4426950216293334961 ;  /* 0xbfb8aa3b04007820 */ /* 0x001fcc0000410000 */
[----:B------:R-:W0:Y:S01]  /*1d60*/  MUFU.EX2 R0, R0 ;  /* 0x0000000000007308 */ /* 0x000e220000000800 */
[----:B------:R-:W-:Y:S01]  /*1d70*/  FMUL.FTZ R12, R9, R12 ;  /* 0x0000000c090c7220 */ /* 0x000fe20000410000 */
[----:B0-----:R-:W-:-:S06]  /*1d80*/  FADD.FTZ R0, R0, 1 ;  /* 0x3f80000000007421 */ /* 0x001fcc0000010000 */
[----:B------:R-:W0:Y:S01]  /*1d90*/  MUFU.RCP R0, R0 ;  /* 0x0000000000007308 */ /* 0x000e220000001000 */
[----:B------:R-:W-:Y:S01]  /*1da0*/  FFMA.FTZ R12, R24, R12, R26 ;  /* 0x0000000c180c7223 */ /* 0x000fe2000001001a */
[----:B0-----:R-:W-:-:S03]  /*1db0*/  FMUL.FTZ R0, R4, R0 ;  /* 0x0000000004007220 */ /* 0x001fc60000410000 */
[----:B------:R-:W-:-:S06]  /*1dc0*/  FMUL.FTZ R4, R12, -1.4426950216293334961 ;  /* 0xbfb8aa3b0c047820 */ /* 0x000fcc0000410000 */
[----:B------:R-:W0:Y:S01]  /*1dd0*/  MUFU.EX2 R4, R4 ;  /* 0x0000000400047308 */ /* 0x000e220000000800 */
[----:B------:R1:W-:Y:S01]  /*1de0*/  STG.E.U16 desc[UR6][R10.64], R23 ;  /* 0x000000170a007986 */ /* 0x0003e2000c101506 */
[----:B------:R-:W-:Y:S01]  /*1df0*/  FADD.FTZ R34, R34, -R8 ;  /* 0x8000000822227221 */ /* 0x000fe20000010000 */
[----:B0-----:R-:W-:-:S05]  /*1e00*/  FADD.FTZ R4, R4, 1 ;  /* 0x3f80000004047421 */ /* 0x001fca0000010000 */
[----:B-1----:R0:W1:Y:S02]  /*1e10*/  MUFU.RCP R23, R4 ;  /* 0x0000000400177308 */ /* 0x0020640000001000 */
[----:B0-----:R-:W-:-:S04]  /*1e20*/  FMUL.FTZ R4, R9, R34 ;  /* 0x0000002209047220 */ /* 0x001fc80000410000 */
[----:B------:R-:W-:Y:S01]  /*1e30*/  FFMA.FTZ R4, R17, R4, R19 ;  /* 0x0000000411047223 */ /* 0x000fe20000010013 */
[----:B-1----:R-:W-:-:S03]  /*1e40*/  FMUL.FTZ R12, R12, R23 ;  /* 0x000000170c0c7220 */ /* 0x002fc60000410000 */
[----:B------:R-:W-:-:S06]  /*1e50*/  FMUL.FTZ R23, R4, -1.4426950216293334961 ;  /* 0xbfb8aa3b04177820 */ /* 0x000fcc0000410000 */
[----:B------:R-:W0:Y:S01]  /*1e60*/  MUFU.EX2 R23, R23 ;  /* 0x0000001700177308 */ /* 0x000e220000000800 */
[----:B------:R-:W-:-:S05]  /*1e70*/  SHF.L.U32 R13, R13, 0x10, RZ ;  /* 0x000000100d0d7819 */ /* 0x000fca00000006ff */
[----:B------:R-:W-:Y:S01]  /*1e80*/  FADD.FTZ R13, -R8, R13 ;  /* 0x0000000d080d7221 */ /* 0x000fe20000010100 */
[----:B0-----:R-:W-:-:S04]  /*1e90*/  FADD.FTZ R23, R23, 1 ;  /* 0x3f80000017177421 */ /* 0x001fc80000010000 */
[----:B------:R0:W1:Y:S01]  /*1ea0*/  MUFU.RCP R28, R23 ;  /* 0x00000017001c7308 */ /* 0x0000620000001000 */
[----:B------:R-:W-:-:S04]  /*1eb0*/  FMUL.FTZ R13, R9, R13 ;  /* 0x0000000d090d7220 */ /* 0x000fc80000410000 */
[----:B0-----:R-:W-:Y:S01]  /*1ec0*/  FFMA.FTZ R23, R25, R13, R27 ;  /* 0x0000000d19177223 */ /* 0x001fe2000001001b */
[----:B-1----:R-:W-:-:S03]  /*1ed0*/  FMUL.FTZ R13, R4, R28 ;  /* 0x0000001c040d7220 */ /* 0x002fc60000410000 */
[----:B------:R-:W-:-:S06]  /*1ee0*/  FMUL.FTZ R4, R23, -1.4426950216293334961 ;  /* 0xbfb8aa3b17047820 */ /* 0x000fcc0000410000 */
[----:B------:R-:W0:Y:S02]  /*1ef0*/  MUFU.EX2 R4, R4 ;  /* 0x0000000400047308 */ /* 0x000e240000000800 */
[----:B0-----:R-:W-:-:S06]  /*1f00*/  FADD.FTZ R4, R4, 1 ;  /* 0x3f80000004047421 */ /* 0x001fcc0000010000 */
[----:B------:R-:W0:Y:S01]  /*1f10*/  MUFU.RCP R4, R4 ;  /* 0x0000000400047308 */ /* 0x000e220000001000 */
[----:B------:R-:W-:-:S04]  /*1f20*/  FADD.FTZ R28, R33, -R8 ;  /* 0x80000008211c7221 */ /* 0x000fc80000010000 */
[----:B------:R-:W-:-:S04]  /*1f30*/  FMUL.FTZ R28, R9, R28 ;  /* 0x0000001c091c7220 */ /* 0x000fc80000410000 */
[----:B------:R-:W-:Y:S01]  /*1f40*/  FFMA.FTZ R28, R16, R28, R18 ;  /* 0x0000001c101c7223 */ /* 0x000fe20000010012 */
[----:B0-----:R-:W-:Y:S01]  /*1f50*/  FMUL.FTZ R23, R23, R4 ;  /* 0x0000000417177220 */ /* 0x001fe20000410000 */
[----:B------:R-:W-:-:S04]  /*1f60*/  LEA R4, P0, R5, UR8, 0x1 ;  /* 0x0000000805047c11 */ /* 0x000fc8000f8008ff */
[----:B----4-:R-:W-:Y:S01]  /*1f70*/  LEA.HI.X R5, R5, UR9, R29, 0x1, P0 ;  /* 0x0000000905057c11 */ /* 0x010fe200080f0c1d */
        /* <DEDUP_REMOVED lines=10> */
[----:B------:R-:W0:Y:S01]  /*2020*/  MUFU.EX2 R28, R28 ;  /* 0x0000001c001c7308 */ /* 0x000e220000000800 */
[----:B------:R-:W-:Y:S01]  /*2030*/  FADD.FTZ R32, R32, -R8 ;  /* 0x8000000820207221 */ /* 0x000fe20000010000 */
[----:B0-----:R-:W-:-:S06]  /*2040*/  FADD.FTZ R28, R28, 1 ;  /* 0x3f8000001c1c7421 */ /* 0x001fcc0000010000 */
[----:B------:R-:W0:Y:S01]  /*2050*/  MUFU.RCP R28, R28 ;  /* 0x0000001c001c7308 */ /* 0x000e220000001000 */
[----:B------:R-:W-:-:S04]  /*2060*/  FMUL.FTZ R32, R9, R32 ;  /* 0x0000002009207220 */ /* 0x000fc80000410000 */
[----:B------:R-:W-:Y:S01]  /*2070*/  FFMA.FTZ R32, R17, R32, R19 ;  /* 0x0000002011207223 */ /* 0x000fe20000010013 */
[----:B0-----:R-:W-:-:S03]  /*2080*/  FMUL.FTZ R28, R29, R28 ;  /* 0x0000001c1d1c7220 */ /* 0x001fc60000410000 */
[----:B------:R-:W-:-:S06]  /*2090*/  FMUL.FTZ R29, R32, -1.4426950216293334961 ;  /* 0xbfb8aa3b201d7820 */ /* 0x000fcc0000410000 */
[----:B------:R-:W0:Y:S01]  /*20a0*/  MUFU.EX2 R29, R29 ;  /* 0x0000001d001d7308 */ /* 0x000e220000000800 */
[----:B------:R-:W-:-:S04]  /*20b0*/  FADD.FTZ R31, R31, -R8 ;  /* 0x800000081f1f7221 */ /* 0x000fc80000010000 */
[----:B------:R-:W-:Y:S01]  /*20c0*/  FMUL.FTZ R31, R9, R31 ;  /* 0x0000001f091f7220 */ /* 0x000fe20000410000 */
[----:B------:R-:W-:-:S03]  /*20d0*/  SHF.L.U32 R20, R20, 0x10, RZ ;  /* 0x0000001014147819 */ /* 0x000fc600000006ff */
[----:B------:R-:W-:Y:S01]  /*20e0*/  FFMA.FTZ R18, R16, R31, R18 ;  /* 0x0000001f10127223 */ /* 0x000fe20000010012 */
[----:B------:R-:W-:Y:S01]  /*20f0*/  SHF.L.U32 R15, R15, 0x10, RZ ;  /* 0x000000100f0f7819 */ /* 0x000fe200000006ff */
[----:B------:R-:W-:Y:S01]  /*2100*/  FADD.FTZ R20, -R8, R20 ;  /* 0x0000001408147221 */ /* 0x000fe20000010100 */
[----:B0-----:R-:W-:-:S04]  /*2110*/  FADD.FTZ R31, R29, 1 ;  /* 0x3f8000001d1f7421 */ /* 0x001fc80000010000 */
[----:B------:R-:W0:Y:S01]  /*2120*/  MUFU.RCP R16, R31 ;  /* 0x0000001f00107308 */ /* 0x000e220000001000 */
[----:B------:R-:W-:Y:S01]  /*2130*/  FMUL.FTZ R20, R9, R20 ;  /* 0x0000001409147220 */ /* 0x000fe20000410000 */
[----:B------:R-:W-:Y:S01]  /*2140*/  SHF.L.U32 R29, R21, 0x10, RZ ;  /* 0x00000010151d7819 */ /* 0x000fe200000006ff */
[----:B------:R-:W-:Y:S01]  /*2150*/  FADD.FTZ R15, -R8, R15 ;  /* 0x0000000f080f7221 */ /* 0x000fe20000010100 */
[----:B------:R-:W-:Y:S01]  /*2160*/  FADD.FTZ R30, R30, -R8 ;  /* 0x800000081e1e7221 */ /* 0x000fe20000010000 */
[----:B------:R-:W-:Y:S02]  /*2170*/  FFMA.FTZ R20, R24, R20, R26 ;  /* 0x0000001418147223 */ /* 0x000fe4000001001a */
[C---:B------:R-:W-:Y:S01]  /*2180*/  FMUL.FTZ R34, R9.reuse, R15 ;  /* 0x0000000f09227220 */ /* 0x040fe20000410000 */
[----:B------:R-:W-:Y:S01]  /*2190*/  FADD.FTZ R24, -R8, R29 ;  /* 0x0000001d08187221 */ /* 0x000fe20000010100 */
[----:B------:R-:W-:Y:S02]  /*21a0*/  FMUL.FTZ R30, R9, R30 ;  /* 0x0000001e091e7220 */ /* 0x000fe40000410000 */
[----:B------:R-:W-:Y:S01]  /*21b0*/  FFMA.FTZ R15, R25, R34, R27 ;  /* 0x00000022190f7223 */ /* 0x000fe2000001001b */
[----:B------:R-:W-:Y:S01]  /*21c0*/  FMUL.FTZ R24, R9, R24 ;  /* 0x0000001809187220 */ /* 0x000fe20000410000 */
[----:B------:R-:W-:-:S03]  /*21d0*/  FFMA.FTZ R19, R17, R30, R19 ;  /* 0x0000001e11137223 */ /* 0x000fc60000010013 */
[----:B------:R-:W-:Y:S01]  /*21e0*/  FFMA.FTZ R25, R25, R24, R27 ;  /* 0x0000001819197223 */ /* 0x000fe2000001001b */
[----:B0-----:R-:W-:Y:S01]  /*21f0*/  FMUL.FTZ R32, R32, R16 ;  /* 0x0000001020207220 */ /* 0x001fe20000410000 */
[----:B------:R-:W-:Y:S01]  /*2200*/  FMUL.FTZ R16, R15, -1.4426950216293334961 ;  /* 0xbfb8aa3b0f107820 */ /* 0x000fe20000410000 */
[----:B------:R-:W-:Y:S01]  /*2210*/  FMUL.FTZ R21, R18, -1.4426950216293334961 ;  /* 0xbfb8aa3b12157820 */ /* 0x000fe20000410000 */
[----:B------:R-:W-:Y:S01]  /*2220*/  FMUL.FTZ R8, R20, -1.4426950216293334961 ;  /* 0xbfb8aa3b14087820 */ /* 0x000fe20000410000 */
[----:B------:R-:W-:Y:S01]  /*2230*/  FMUL.FTZ R17, R19, -1.4426950216293334961 ;  /* 0xbfb8aa3b13117820 */ /* 0x000fe20000410000 */
[----:B------:R-:W-:Y:S02]  /*2240*/  FMUL.FTZ R9, R25, -1.4426950216293334961 ;  /* 0xbfb8aa3b19097820 */ /* 0x000fe40000410000 */
[----:B------:R-:W0:Y:S08]  /*2250*/  MUFU.EX2 R16, R16 ;  /* 0x0000001000107308 */ /* 0x000e300000000800 */
[----:B------:R-:W1:Y:S08]  /*2260*/  MUFU.EX2 R21, R21 ;  /* 0x0000001500157308 */ /* 0x000e700000000800 */
[----:B------:R-:W4:Y:S08]  /*2270*/  MUFU.EX2 R8, R8 ;  /* 0x0000000800087308 */ /* 0x000f300000000800 */
[----:B------:R-:W5:Y:S08]  /*2280*/  MUFU.EX2 R17, R17 ;  /* 0x0000001100117308 */ /* 0x000f700000000800 */
[----:B------:R-:W2:Y:S01]  /*2290*/  MUFU.EX2 R9, R9 ;  /* 0x0000000900097308 */ /* 0x000ea20000000800 */
[----:B0-----:R-:W-:Y:S01]  /*22a0*/  FADD.FTZ R16, R16, 1 ;  /* 0x3f80000010107421 */ /* 0x001fe20000010000 */
[----:B-1----:R-:W-:Y:S01]  /*22b0*/  FADD.FTZ R21, R21, 1 ;  /* 0x3f80000015157421 */ /* 0x002fe20000010000 */
[----:B----4-:R-:W-:Y:S01]  /*22c0*/  FADD.FTZ R27, R8, 1 ;  /* 0x3f800000081b7421 */ /* 0x010fe20000010000 */
[----:B-----5:R-:W-:-:S04]  /*22d0*/  FADD.FTZ R24, R17, 1 ;  /* 0x3f80000011187421 */ /* 0x020fc80000010000 */
[----:B------:R-:W0:Y:S01]  /*22e0*/  MUFU.RCP R16, R16 ;  /* 0x0000001000107308 */ /* 0x000e220000001000 */
[----:B--2---:R-:W-:-:S07]  /*22f0*/  FADD.FTZ R26, R9, 1 ;  /* 0x3f800000091a7421 */ /* 0x004fce0000010000 */
[----:B------:R-:W1:Y:S08]  /*2300*/  MUFU.RCP R21, R21 ;  /* 0x0000001500157308 */ /* 0x000e700000001000 */
[----:B------:R-:W2:Y:S08]  /*2310*/  MUFU.RCP R27, R27 ;  /* 0x0000001b001b7308 */ /* 0x000eb00000001000 */
[----:B------:R-:W4:Y:S08]  /*2320*/  MUFU.RCP R24, R24 ;  /* 0x0000001800187308 */ /* 0x000f300000001000 */
[----:B------:R-:W5:Y:S01]  /*2330*/  MUFU.RCP R26, R26 ;  /* 0x0000001a001a7308 */ /* 0x000f620000001000 */
[----:B------:R-:W-:Y:S01]  /*2340*/  LEA R8, P0, R6, UR8, 0x1 ;  /* 0x0000000806087c11 */ /* 0x000fe2000f8008ff */
[----:B0-----:R-:W-:Y:S01]  /*2350*/  FMUL.FTZ R15, R15, R16 ;  /* 0x000000100f0f7220 */ /* 0x001fe20000410000 */
[----:B------:R-:W-:-:S02]  /*2360*/  LEA R16, P1, R7, UR8, 0x1 ;  /* 0x0000000807107c11 */ /* 0x000fc4000f8208ff */
[----:B------:R-:W-:Y:S02]  /*2370*/  LEA.HI.X R9, R6, UR9, R36, 0x1, P0 ;  /* 0x0000000906097c11 */ /* 0x000fe400080f0c24 */
[----:B------:R-:W-:Y:S02]  /*2380*/  PRMT R6, R22, 0x7632, R6 ;  /* 0x0000763216067816 */ /* 0x000fe40000000006 */
[----:B------:R-:W-:Y:S02]  /*2390*/  F2FP.BF16.F32.PACK_AB R0, R12, R0 ;  /* 0x000000000c00723e */ /* 0x000fe400000010ff */
[----:B------:R-:W-:Y:S01]  /*23a0*/  F2FP.BF16.F32.PACK_AB R13, R23, R13 ;  /* 0x0000000d170d723e */ /* 0x000fe200000010ff */
[----:B-1----:R-:W-:Y:S01]  /*23b0*/  FMUL.FTZ R21, R18, R21 ;  /* 0x0000001512157220 */ /* 0x002fe20000410000 */
[----:B--2---:R-:W-:Y:S01]  /*23c0*/  FMUL.FTZ R20, R20, R27 ;  /* 0x0000001b14147220 */ /* 0x004fe20000410000 */
[----:B----4-:R-:W-:Y:S01]  /*23d0*/  FMUL.FTZ R24, R19, R24 ;  /* 0x0000001813187220 */ /* 0x010fe20000410000 */
[----:B---3--:R-:W-:Y:S01]  /*23e0*/  LEA.HI.X R17, R7, UR9, R35, 0x1, P1 ;  /* 0x0000000907117c11 */ /* 0x008fe200088f0c23 */
[----:B------:R-:W-:Y:S01]  /*23f0*/  STG.E.U16 desc[UR6][R10.64+0x4], R22 ;  /* 0x000004160a007986 */ /* 0x000fe2000c101506 */
[----:B-----5:R-:W-:Y:S01]  /*2400*/  FMUL.FTZ R25, R25, R26 ;  /* 0x0000001a19197220 */ /* 0x020fe20000410000 */
[----:B------:R-:W-:Y:S01]  /*2410*/  PRMT R7, R0, 0x7632, R7 ;  /* 0x0000763200077816 */ /* 0x000fe20000000007 */
[----:B------:R-:W-:Y:S01]  /*2420*/  ULDC.64 UR8, c[0x0][0x238] ;  /* 0x00008e0000087ab9 */ /* 0x000fe20000000a00 */
[----:B------:R0:W-:Y:S01]  /*2430*/  STG.E.U16 desc[UR6][R10.64+0x6], R6 ;  /* 0x000006060a007986 */ /* 0x0001e2000c101506 */
[----:B------:R-:W-:-:S02]  /*2440*/  F2FP.BF16.F32.PACK_AB R14, R28, R14 ;  /* 0x0000000e1c0e723e */ /* 0x000fc400000010ff */
[----:B------:R-:W-:Y:S02]  /*2450*/  F2FP.BF16.F32.PACK_AB R15, R15, R32 ;  /* 0x000000200f0f723e */ /* 0x000fe400000010ff */
[----:B------:R-:W-:Y:S02]  /*2460*/  F2FP.BF16.F32.PACK_AB R20, R20, R21 ;  /* 0x000000151414723e */ /* 0x000fe400000010ff */
[----:B------:R-:W-:Y:S02]  /*2470*/  F2FP.BF16.F32.PACK_AB R24, R25, R24 ;  /* 0x000000181918723e */ /* 0x000fe400000010ff */
[----:B0-----:R-:W-:Y:S01]  /*2480*/  PRMT R11, R13, 0x7632, R11 ;  /* 0x000076320d0b7816 */ /* 0x001fe2000000000b */
[----:B------:R0:W-:Y:S01]  /*2490*/  STG.E.U16 desc[UR6][R4.64], R0 ;  /* 0x0000000004007986 */ /* 0x0001e2000c101506 */
[----:B------:R-:W-:-:S03]  /*24a0*/  PRMT R6, R24, 0x7632, R6 ;  /* 0x0000763218067816 */ /* 0x000fc60000000006 */
[----:B------:R-:W-:Y:S01]  /*24b0*/  STG.E.U16 desc[UR6][R4.64+0x2], R7 ;  /* 0x0000020704007986 */ /* 0x000fe2000c101506 */
[----:B------:R-:W-:-:S03]  /*24c0*/  IADD3 R2, P0, R2, 0x2, RZ ;  /* 0x0000000202027810 */ /* 0x000fc60007f1e0ff */
[----:B------:R-:W-:Y:S04]  /*24d0*/  STG.E.U16 desc[UR6][R4.64+0x4], R13 ;  /* 0x0000040d04007986 */ /* 0x000fe8000c101506 */
[----:B------:R1:W-:Y:S01]  /*24e0*/  STG.E.U16 desc[UR6][R4.64+0x6], R11 ;  /* 0x0000060b04007986 */ /* 0x0003e2000c101506 */
[----:B0-----:R-:W-:Y:S02]  /*24f0*/  PRMT R0, R15, 0x7632, R0 ;  /* 0x000076320f007816 */ /* 0x001fe40000000000 */
[----:B------:R-:W-:Y:S01]  /*2500*/  IADD3.X R3, RZ, R3, RZ, P0, !PT ;  /* 0x00000003ff037210 */ /* 0x000fe200007fe4ff */
[----:B------:R2:W-:Y:S01]  /*2510*/  STG.E.U16 desc[UR6][R8.64], R14 ;  /* 0x0000000e08007986 */ /* 0x0005e2000c101506 */
[----:B------:R-:W-:Y:S02]  /*2520*/  ISETP.GE.U32.AND P0, PT, R2, UR8, PT ;  /* 0x0000000802007c0c */ /* 0x000fe4000bf06070 */
[----:B-1----:R-:W-:-:S02]  /*2530*/  PRMT R5, R14, 0x7632, R5 ;  /* 0x000076320e057816 */ /* 0x002fc40000000005 */
[----:B------:R-:W-:Y:S01]  /*2540*/  PRMT R4, R20, 0x7632, R4 ;  /* 0x0000763214047816 */ /* 0x000fe20000000004 */
[----:B------:R2:W-:Y:S04]  /*2550*/  STG.E.U16 desc[UR6][R8.64+0x4], R15 ;  /* 0x0000040f08007986 */ /* 0x0005e8000c101506 */
[----:B------:R2:W-:Y:S04]  /*2560*/  STG.E.U16 desc[UR6][R8.64+0x2], R5 ;  /* 0x0000020508007986 */ /* 0x0005e8000c101506 */
[----:B------:R2:W-:Y:S04]  /*2570*/  STG.E.U16 desc[UR6][R8.64+0x6], R0 ;  /* 0x0000060008007986 */ /* 0x0005e8000c101506 */
[----:B------:R2:W-:Y:S04]  /*2580*/  STG.E.U16 desc[UR6][R16.64], R20 ;  /* 0x0000001410007986 */ /* 0x0005e8000c101506 */
[----:B------:R2:W-:Y:S04]  /*2590*/  STG.E.U16 desc[UR6][R16.64+0x2], R4 ;  /* 0x0000020410007986 */ /* 0x0005e8000c101506 */
[----:B------:R2:W-:Y:S04]  /*25a0*/  STG.E.U16 desc[UR6][R16.64+0x4], R24 ;  /* 0x0000041810007986 */ /* 0x0005e8000c101506 */
[----:B------:R2:W-:Y:S01]  /*25b0*/  STG.E.U16 desc[UR6][R16.64+0x6], R6 ;  /* 0x0000060610007986 */ /* 0x0005e2000c101506 */
[----:B------:R-:W-:Y:S01]  /*25c0*/  ISETP.GE.AND.EX P0, PT, R3, UR9, PT, P0 ;  /* 0x0000000903007c0c */ /* 0x000fe2000bf06300 */
[----:B------:R-:W-:-:S12]  /*25d0*/  ULOP3.LUT UR4, UR4, 0x1, URZ, 0x3c, !UPT ;  /* 0x0000000104047892 */ /* 0x000fd8000f8e3c3f */
[----:B--2---:R-:W-:Y:S05]  /*25e0*/  @!P0 BRA `(.L_x_1532) ;  /* 0xffffffd800f08947 */ /* 0x004fea000383ffff */
[----:B------:R-:W-:Y:S05]  /*25f0*/  EXIT ;  /* 0x000000000000794d */ /* 0x000fea0003800000 */
.L_x_1533:
        /* <DEDUP_REMOVED lines=16> */
.L_x_3209:


//--------------------- .text._ZN13group_norm_v214gn_cuda_kernelI13__nv_bfloat16Li480ELi1ELi16ELi60ELi1024ELb1ELi16ELi960ELi960ELi4ELb1ELi2ELb0ELb0ENS_16CompileConditionILi900EEEEEvPT_PKS4_S7_S7_flPfS8_Pj --------------------------
	.section	.text._ZN13group_norm_v214gn_cuda_kernelI13__nv_bfloat16Li480ELi1ELi16ELi60ELi1024ELb1ELi16ELi960ELi960ELi4ELb1ELi2ELb0ELb0ENS_16CompileConditionILi900EEEEEvPT_PKS4_S7_S7_flPfS8_Pj,"ax",@progbits
	.align	128
        .global         _ZN13group_norm_v214gn_cuda_kernelI13__nv_bfloat16Li480ELi1ELi16ELi60ELi1024ELb1ELi16ELi960ELi960ELi4ELb1ELi2ELb0ELb0ENS_16CompileConditionILi900EEEEEvPT_PKS4_S7_S7_flPfS8_Pj
        .type           _ZN13group_norm_v214gn_cuda_kernelI13__nv_bfloat16Li480ELi1ELi16ELi60ELi1024ELb1ELi16ELi960ELi960ELi4ELb1ELi2ELb0ELb0ENS_16CompileConditionILi900EEEEEvPT_PKS4_S7_S7_flPfS8_Pj,@function
        .size           _ZN13group_norm_v214gn_cuda_kernelI13__nv_bfloat16Li480ELi1ELi16ELi60ELi1024ELb1ELi16ELi960ELi960ELi4ELb1ELi2ELb0ELb0ENS_16CompileConditionILi900EEEEEvPT_PKS4_S7_S7_flPfS8_Pj,(.L_x_3210 - _ZN13group_norm_v214gn_cuda_kernelI13__nv_bfloat16Li480ELi1ELi16ELi60ELi1024ELb1ELi16ELi960ELi960ELi4ELb1ELi2ELb0ELb0ENS_16CompileConditionILi900EEEEEvPT_PKS4_S7_S7_flPfS8_Pj)
        .other          _ZN13group_norm_v214gn_cuda_kernelI13__nv_bfloat16Li480ELi1ELi16ELi60ELi1024ELb1ELi16ELi960ELi960ELi4ELb1ELi2ELb0ELb0ENS_16CompileConditionILi900EEEEEvPT_PKS4_S7_S7_flPfS8_Pj,@"STO_CUDA_ENTRY STV_DEFAULT"
_ZN13group_norm_v214gn_cuda_kernelI13__nv_bfloat16Li480ELi1ELi16ELi60ELi1024ELb1ELi16ELi960ELi960ELi4ELb1ELi2ELb0ELb0ENS_16CompileConditionILi900EEEEEvPT_PKS4_S7_S7_flPfS8_Pj:
.text._ZN13group_norm_v214gn_cuda_kernelI13__nv_bfloat16Li480ELi1ELi16ELi60ELi1024ELb1ELi16ELi960ELi960ELi4ELb1ELi2ELb0ELb0ENS_16CompileConditionILi900EEEEEvPT_PKS4_S7_S7_flPfS8_Pj:
        /* <DEDUP_REMOVED lines=11> */
[----:B------:R-:W-:Y:S01]  /*00b0*/  ISETP.EQ.U32.AND P2, PT, RZ, UR10, PT ;  /* 0x0000000aff007c0c */ /* 0x000fe2000bf42070 */
[----:B-1----:R-:W-:Y:S02]  /*00c0*/  ULEA UR6, UR5, UR4, 0x18 ;  /* 0x0000000405067291 */ /* 0x002fe4000f8ec03f */
[----:B------:R-:W-:-:S04]  /*00d0*/  UIADD3 UR4, UR4, 0x1680, URZ ;  /* 0x0000168004047890 */ /* 0x000fc8000fffe03f */
[----:B------:R-:W-:Y:S01]  /*00e0*/  MOV R31, UR6 ;  /* 0x00000006001f7c02 */ /* 0x000fe20008000f00 */
[----:B0-----:R-:W-:Y:S01]  /*00f0*/  IMAD.WIDE.U32 R2, R32, -0x77777777, RZ ;  /* 0x8888888920027825 */ /* 0x001fe200078e00ff */
[----:B------:R-:W-:Y:S01]  /*0100*/  ULDC.64 UR6, c[0x0][0x250] ;  /* 0x0000940000067ab9 */ /* 0x000fe20000000a00 */
[----:B------:R-:W-:Y:S01]  /*0110*/  ULEA UR4, UR5, UR4, 0x18 ;  /* 0x0000000405047291 */ /* 0x000fe2000f8ec03f */
[C---:B--2---:R-:W-:Y:S01]  /*0120*/  LOP3.LUT R0, R6.reuse, 0x3f, RZ, 0xc0, !PT ;  /* 0x0000003f06007812 */ /* 0x044fe200078ec0ff */
[----:B------:R-:W-:Y:S01]  /*0130*/  ULEA UR6, UP0, UR8, UR6, 0x2 ;  /* 0x0000000608067291 */ /* 0x000fe2000f80103f */
[----:B------:R-:W-:Y:S02]  /*0140*/  SHF.R.U32.HI R7, RZ, 0x7, R3 ;  /* 0x00000007ff077819 */ /* 0x000fe40000011603 */
[--C-:B------:R-:W-:Y:S01]  /*0150*/  SHF.R.U32.HI R3, RZ, 0x1, R32.reuse ;  /* 0x00000001ff037819 */ /* 0x100fe20000011620 */
[----:B------:R-:W-:Y:S01]  /*0160*/  ULEA.HI.X UR7, UR8, UR7, URZ, 0x2, UP0 ;  /* 0x0000000708077291 */ /* 0x000fe200080f143f */
[C---:B------:R-:W-:Y:S01]  /*0170*/  ISETP.NE.AND P1, PT, R6.reuse, RZ, PT ;  /* 0x000000ff0600720c */ /* 0x040fe20003f25270 */
[----:B------:R-:W-:Y:S01]  /*0180*/  IMAD R4, R7, -0xf0, R32 ;  /* 0xffffff1007047824 */ /* 0x000fe200078e0220 */
[C---:B------:R-:W-:Y:S01]  /*0190*/  SHF.L.U32 R9, R3.reuse, 0x6, RZ ;  /* 0x0000000603097819 */ /* 0x040fe200000006ff */
[----:B------:R-:W-:Y:S01]  /*01a0*/  IMAD R3, R3, 0x3c, RZ ;  /* 0x0000003c03037824 */ /* 0x000fe200078e02ff */
[----:B------:R-:W-:Y:S01]  /*01b0*/  LOP3.LUT P0, RZ, R6, 0x3f, RZ, 0xc0, !PT ;  /* 0x0000003f06ff7812 */ /* 0x000fe2000780c0ff */
[C---:B------:R-:W-:Y:S01]  /*01c0*/  IMAD R2, R4.reuse, 0x18, R31 ;  /* 0x0000001804027824 */ /* 0x040fe200078e021f */
[----:B------:R-:W-:Y:S01]  /*01d0*/  LOP3.LUT R0, R9, 0xffffffc0, R0, 0xe2, !PT ;  /* 0xffffffc009007812 */ /* 0x000fe200078ee200 */
[----:B------:R-:W-:Y:S01]  /*01e0*/  IMAD.WIDE.U32 R4, R4, -0x77777777, RZ ;  /* 0x8888888904047825 */ /* 0x000fe200078e00ff */
[----:B------:R-:W-:-:S02]  /*01f0*/  IADD3 R9, R3, 0xc, RZ ;  /* 0x0000000c03097810 */ /* 0x000fc40007ffe0ff */
[----:B------:R-:W-:Y:S02]  /*0200*/  IADD3 R19, R3, 0x24, RZ ;  /* 0x0000002403137810 */ /* 0x000fe40007ffe0ff */
[----:B------:R-:W-:Y:S02]  /*0210*/  LEA R2, R7, R2, 0x3 ;  /* 0x0000000207027211 */ /* 0x000fe400078e18ff */
[----:B------:R-:W-:Y:S02]  /*0220*/  LOP3.LUT R4, R5, 0xf8, RZ, 0xc0, !PT ;  /* 0x000000f805047812 */ /* 0x000fe400078ec0ff */
[C---:B------:R-:W-:Y:S02]  /*0230*/  IADD3 R10, R3.reuse, 0x10, RZ ;  /* 0x00000010030a7810 */ /* 0x040fe40007ffe0ff */
        /* <DEDUP_REMOVED lines=8> */
[C---:B------:R-:W-:Y:S02]  /*02c0*/  IADD3 R25, R3.reuse, 0x30, RZ ;  /* 0x0000003003197810 */ /* 0x040fe40007ffe0ff */
[C---:B------:R-:W-:Y:S02]  /*02d0*/  IADD3 R27, R3.reuse, 0x34, RZ ;  /* 0x00000034031b7810 */ /* 0x040fe40007ffe0ff */
[----:B------:R-:W-:Y:S02]  /*02e0*/  SHF.R.U32.HI R5, RZ, 0x2, R3 ;  /* 0x00000002ff057819 */ /* 0x000fe40000011603 */
[----:B------:R-:W-:Y:S02]  /*02f0*/  IADD3 R3, R3, 0x38, RZ ;  /* 0x0000003803037810 */ /* 0x000fe40007ffe0ff */
[----:B------:R-:W-:Y:S01]  /*0300*/  SHF.R.U32.HI R9, RZ, 0x2, R9 ;  /* 0x00000002ff097819 */ /* 0x000fe20000011609 */
[----:B------:R-:W-:Y:S01]  /*0310*/  IMAD R5, R5, 0x18, R31 ;  /* 0x0000001805057824 */ /* 0x000fe200078e021f */
[----:B------:R-:W-:-:S02]  /*0320*/  SHF.R.U32.HI R20, RZ, 0x2, R19 ;  /* 0x00000002ff147819 */ /* 0x000fc40000011613 */
[----:B------:R-:W-:Y:S01]  /*0330*/  SHF.R.U32.HI R10, RZ, 0x2, R10 ;  /* 0x00000002ff0a7819 */ /* 0x000fe2000001160a */
[----:B------:R-:W-:Y:S01]  /*0340*/  IMAD R9, R9, 0x18, R31 ;  /* 0x0000001809097824 */ /* 0x000fe200078e021f */
[----:B------:R-:W-:Y:S02]  /*0350*/  SHF.R.U32.HI R12, RZ, 0x2, R11 ;  /* 0x00000002ff0c7819 */ /* 0x000fe4000001160b */
[----:B------:R-:W-:Y:S01]  /*0360*/  SHF.L.U32 R6, R32, 0x3, RZ ;  /* 0x0000000320067819 */ /* 0x000fe200000006ff */
[----:B------:R-:W-:Y:S01]  /*0370*/  IMAD R11, R10, 0x18, R31 ;  /* 0x000000180a0b7824 */ /* 0x000fe200078e021f */
        /* <DEDUP_REMOVED lines=18> */
[----:B------:R-:W-:Y:S01]  /*04a0*/  LOP3.LUT R20, R6, 0x8, RZ, 0xc0, !PT ;  /* 0x0000000806147812 */ /* 0x000fe200078ec0ff */
[--C-:B------:R-:W-:Y:S01]  /*04b0*/  IMAD R25, R24, 0x18, R31.reuse ;  /* 0x0000001818197824 */ /* 0x100fe200078e021f */
[----:B------:R-:W-:Y:S01]  /*04c0*/  ISETP.GT.U32.OR P0, PT, R32, 0xf, P0 ;  /* 0x0000000f2000780c */ /* 0x000fe20000704470 */
[--C-:B------:R-:W-:Y:S01]  /*04d0*/  IMAD R27, R26, 0x18, R31.reuse ;  /* 0x000000181a1b7824 */ /* 0x100fe200078e021f */
[----:B------:R-:W-:Y:S01]  /*04e0*/  IADD3 R8, R20, R9, RZ ;  /* 0x0000000914087210 */ /* 0x000fe20007ffe0ff */
[--C-:B------:R-:W-:Y:S01]  /*04f0*/  IMAD R29, R28, 0x18, R31.reuse ;  /* 0x000000181c1d7824 */ /* 0x100fe200078e021f */
[----:B------:R-:W-:Y:S01]  /*0500*/  IADD3 R9, R20, R11, RZ ;  /* 0x0000000b14097210 */ /* 0x000fe20007ffe0ff */
[----:B------:R-:W-:Y:S01]  /*0510*/  IMAD R31, R30, 0x18, R31 ;  /* 0x000000181e1f7824 */ /* 0x000fe200078e021f */
[----:B------:R-:W-:-:S02]  /*0520*/  IADD3 R10, R20, R13, RZ ;  /* 0x0000000d140a7210 */ /* 0x000fc40007ffe0ff */
[C---:B------:R-:W-:Y:S02]  /*0530*/  IADD3 R6, R20.reuse, R7, RZ ;  /* 0x0000000714067210 */ /* 0x040fe40007ffe0ff */
[C---:B------:R-:W-:Y:S02]  /*0540*/  IADD3 R11, R20.reuse, R15, RZ ;  /* 0x0000000f140b7210 */ /* 0x040fe40007ffe0ff */
[C---:B------:R-:W-:Y:S02]  /*0550*/  IADD3 R12, R20.reuse, R17, RZ ;  /* 0x00000011140c7210 */ /* 0x040fe40007ffe0ff */
[----:B------:R-:W-:Y:S02]  /*0560*/  IADD3 R13, R20, R19, RZ ;  /* 0x00000013140d7210 */ /* 0x000fe40007ffe0ff */
[----:B------:R-:W-:Y:S02]  /*0570*/  MOV R24, 0x7fffffc1 ;  /* 0x7fffffc100187802 */ /* 0x000fe40000000f00 */
[----:B------:R-:W-:-:S02]  /*0580*/  IADD3 R5, R5, R20, RZ ;  /* 0x0000001405057210 */ /* 0x000fc40007ffe0ff */
[C---:B------:R-:W-:Y:S02]  /*0590*/  IADD3 R7, R20.reuse, R3, RZ ;  /* 0x0000000314077210 */ /* 0x040fe40007ffe0ff */
[C---:B------:R-:W-:Y:S02]  /*05a0*/  IADD3 R14, R20.reuse, R21, RZ ;  /* 0x00000015140e7210 */ /* 0x040fe40007ffe0ff */
[C---:B------:R-:W-:Y:S02]  /*05b0*/  IADD3 R15, R20.reuse, R23, RZ ;  /* 0x00000017140f7210 */ /* 0x040fe40007ffe0ff */
[C---:B------:R-:W-:Y:S02]  /*05c0*/  IADD3 R16, R20.reuse, R25, RZ ;  /* 0x0000001914107210 */ /* 0x040fe40007ffe0ff */
[C---:B------:R-:W-:Y:S02]  /*05d0*/  IADD3 R17, R20.reuse, R27, RZ ;  /* 0x0000001b14117210 */ /* 0x040fe40007ffe0ff */
[----:B------:R-:W-:-:S02]  /*05e0*/  IADD3 R18, R20, R29, RZ ;  /* 0x0000001d14127210 */ /* 0x000fc40007ffe0ff */
[----:B------:R-:W-:Y:S01]  /*05f0*/  IADD3 R19, R20, R31, RZ ;  /* 0x0000001f14137210 */ /* 0x000fe20007ffe0ff */
[----:B------:R-:W-:Y:S01]  /*0600*/  HFMA2.MMA R20, -RZ, RZ, 0, 0 ;  /* 0x00000000ff147435 */ /* 0x000fe200000001ff */
[----:B------:R-:W-:Y:S02]  /*0610*/  ISETP.EQ.OR.EX P0, PT, RZ, UR11, P0, P2 ;  /* 0x0000000bff007c0c */ /* 0x000fe40008702720 */
[----:B------:R-:W-:Y:S02]  /*0620*/  MOV R21, UR8 ;  /* 0x0000000800157c02 */ /* 0x000fe40008000f00 */
[----:B------:R-:W-:Y:S02]  /*0630*/  MOV R22, RZ ;  /* 0x000000ff00167202 */ /* 0x000fe40000000f00 */
[----:B------:R-:W-:Y:S02]  /*0640*/  SHF.R.S32.HI R23, RZ, 0x1f, R32 ;  /* 0x0000001fff177819 */ /* 0x000fe40000011420 */
[----:B------:R-:W-:-:S02]  /*0650*/  SEL R24, R24, 0x1, !P1 ;  /* 0x0000000118187807 */ /* 0x000fc40004800000 */
[----:B------:R-:W-:Y:S02]  /*0660*/  MOV R44, UR6 ;  /* 0x00000006002c7c02 */ /* 0x000fe40008000f00 */
[----:B------:R-:W-:Y:S01]  /*0670*/  MOV R45, UR7 ;  /* 0x00000007002d7c02 */ /* 0x000fe20008000f00 */
[----:B------:R-:W-:-:S06]  /*0680*/  ULDC.64 UR6, c[0x0][0x208] ;  /* 0x0000820000067ab9 */ /* 0x000fcc0000000a00 */
.L_x_1542:
[----:B----4-:R-:W0:Y:S01]  /*0690*/  S2R R26, SR_TID.X ;  /* 0x00000000001a7919 */ /* 0x010e220000002100 */
[----:B------:R-:W1:Y:S01]  /*06a0*/  S2UR UR5, SR_CTAID.X ;  /* 0x00000000000579c3 */ /* 0x000e620000002500 */
[----:B------:R-:W-:Y:S01]  /*06b0*/  MOV R43, RZ ;  /* 0x000000ff002b7202 */ /* 0x000fe20000000f00 */
[----:B------:R-:W-:Y:S01]  /*06c0*/  IMAD R25, R22, 0xf0000, RZ ;  /* 0x000f000016197824 */ /* 0x000fe200078e02ff */
[----:B------:R-:W-:Y:S01]  /*06d0*/  ULDC.64 UR10, c[0x0][0x218] ;  /* 0x00008600000a7ab9 */ /* 0x000fe20000000a00 */
        /* <DEDUP_REMOVED lines=8> */
[----:B------:R-:W-:-:S04]  /*0760*/  SHF.L.U32 R42, R42, 0x2, RZ ;  /* 0x000000022a2a7819 */ /* 0x000fc800000006ff */
[----:B------:R-:W-:Y:S01]  /*0770*/  IADD3 R27, R3, 0x780, RZ ;  /* 0x00000780031b7810 */ /* 0x000fe20007ffe0ff */
[----:B------:R-:W-:-:S05]  /*0780*/  IMAD.WIDE.U32 R60, R21, 0xf0000, R42 ;  /* 0x000f0000153c7825 */ /* 0x000fca00078e002a */
[----:B------:R-:W-:Y:S02]  /*0790*/  IADD3 R88, R61, R25, RZ ;  /* 0x000000193d587210 */ /* 0x000fe40007ffe0ff */
[----:B------:R-:W-:-:S04]  /*07a0*/  IADD3 R25, P1, R3, R60, RZ ;  /* 0x0000003c03197210 */ /* 0x000fc80007f3e0ff */
        /* <DEDUP_REMOVED lines=57> */
[----:B------:R-:W0:Y:S01]  /*0b40*/  @!P1 LDC R117, c[0x0][0x10] ;  /* 0x00000400ff759b82 */ /* 0x000e220000000800 */
[C---:B--2---:R-:W-:Y:S02]  /*0b50*/  PRMT R41, R46.reuse, 0x7632, R41 ;  /* 0x000076322e297816 */ /* 0x044fe40000000029 */
[----:B------:R-:W-:Y:S02]  /*0b60*/  SHF.L.U32 R3, R46, 0x10, RZ ;  /* 0x000000102e037819 */ /* 0x000fe400000006ff */
[----:B------:R-:W-:Y:S02]  /*0b70*/  SHF.L.U32 R67, R41, 0x10, RZ ;  /* 0x0000001029437819 */ /* 0x000fe400000006ff */
[----:B------:R-:W-:Y:S01]  /*0b80*/  SHF.L.U32 R41, R47, 0x10, RZ ;  /* 0x000000102f297819 */ /* 0x000fe200000006ff */
[----:B------:R-:W-:Y:S01]  /*0b90*/  FADD.FTZ R43, RZ, R3 ;  /* 0x00000003ff2b7221 */ /* 0x000fe20000010000 */
[----:B------:R-:W-:Y:S01]  /*0ba0*/  FFMA.FTZ R66, R3, R3, RZ ;  /* 0x0000000303427223 */ /* 0x000fe200000100ff */
[----:B------:R-:W-:-:S02]  /*0bb0*/  PRMT R42, R47, 0x7632, R42 ;  /* 0x000076322f2a7816 */ /* 0x000fc4000000002a */
[----:B------:R-:W-:Y:S01]  /*0bc0*/  FADD.FTZ R68, R43, R67 ;  /* 0x000000432b447221 */ /* 0x000fe20000010000 */
[----:B------:R-:W-:Y:S01]  /*0bd0*/  FFMA.FTZ R66, R67, R67, R66 ;  /* 0x0000004343427223 */ /* 0x000fe20000010042 */
[----:B------:R-:W-:Y:S02]  /*0be0*/  SHF.L.U32 R43, R42, 0x10, RZ ;  /* 0x000000102a2b7819 */ /* 0x000fe400000006ff */
[----:B------:R-:W-:Y:S01]  /*0bf0*/  FADD.FTZ R68, R68, R41 ;  /* 0x0000002944447221 */ /* 0x000fe20000010000 */
[----:B------:R-:W-:Y:S01]  /*0c00*/  FFMA.FTZ R66, R41, R41, R66 ;  /* 0x0000002929427223 */ /* 0x000fe20000010042 */
[C---:B---3--:R-:W-:Y:S02]  /*0c10*/  SHF.L.U32 R89, R48.reuse, 0x10, RZ ;  /* 0x0000001030597819 */ /* 0x048fe400000006ff */
[----:B------:R-:W-:Y:S01]  /*0c20*/  PRMT R42, R48, 0x7632, R42 ;  /* 0x00007632302a7816 */ /* 0x000fe2000000002a */
[----:B------:R-:W-:Y:S01]  /*0c30*/  FADD.FTZ R68, R68, R43 ;  /* 0x0000002b44447221 */ /* 0x000fe20000010000 */
[----:B------:R-:W-:Y:S01]  /*0c40*/  FFMA.FTZ R66, R43, R43, R66 ;  /* 0x0000002b2b427223 */ /* 0x000fe20000010042 */
[----:B------:R-:W-:-:S02]  /*0c50*/  SHF.L.U32 R91, R49, 0x10, RZ ;  /* 0x00000010315b7819 */ /* 0x000fc400000006ff */
[----:B------:R-:W-:Y:S01]  /*0c60*/  SHF.L.U32 R43, R42, 0x10, RZ ;  /* 0x000000102a2b7819 */ /* 0x000fe200000006ff */
[----:B------:R-:W-:Y:S01]  /*0c70*/  FADD.FTZ R68, R68, R89 ;  /* 0x0000005944447221 */ /* 0x000fe20000010000 */
[----:B------:R-:W-:Y:S01]  /*0c80*/  FFMA.FTZ R66, R89, R89, R66 ;  /* 0x0000005959427223 */ /* 0x000fe20000010042 */
[----:B------:R-:W-:Y:S02]  /*0c90*/  PRMT R42, R49, 0x7632, R42 ;  /* 0x00007632312a7816 */ /* 0x000fe4000000002a */
[----:B------:R-:W-:Y:S01]  /*0ca0*/  FADD.FTZ R68, R68, R43 ;  /* 0x0000002b44447221 */ /* 0x000fe20000010000 */
[----:B------:R-:W-:Y:S01]  /*0cb0*/  FFMA.FTZ R66, R43, R43, R66 ;  /* 0x0000002b2b427223 */ /* 0x000fe20000010042 */
[----:B------:R-:W-:Y:S02]  /*0cc0*/  SHF.L.U32 R43, R42, 0x10, RZ ;  /* 0x000000102a2b7819 */ /* 0x000fe400000006ff */
[----:B------:R-:W-:Y:S01]  /*0cd0*/  FADD.FTZ R68, R68, R91 ;  /* 0x0000005b44447221 */ /* 0x000fe20000010000 */
[----:B------:R-:W-:Y:S01]  /*0ce0*/  FFMA.FTZ R66, R91, R91, R66 ;  /* 0x0000005b5b427223 */ /* 0x000fe20000010042 */
[----:B----4-:R-:W-:-:S02]  /*0cf0*/  SHF.L.U32 R93, R50, 0x10, RZ ;  /* 0x00000010325d7819 */ /* 0x010fc400000006ff */
        /* <DEDUP_REMOVED lines=13> */
[C---:B------:R-:W-:Y:S02]  /*0dd0*/  SHF.L.U32 R97, R52.reuse, 0x10, RZ ;  /* 0x0000001034617819 */ /* 0x040fe400000006ff */
        /* <DEDUP_REMOVED lines=27> */
[----:B------:R-:W-:-:S02]  /*0f90*/  SHF.L.U32 R105, R56, 0x10, RZ ;  /* 0x0000001038697819 */ /* 0x000fc400000006ff */
        /* <DEDUP_REMOVED lines=31> */
[----:B------:R-:W-:Y:S01]  /*1190*/  SHF.L.U32 R115, R61, 0x10, RZ ;  /* 0x000000103d737819 */ /* 0x000fe200000006ff */
[----:B------:R-:W1:Y:S01]  /*11a0*/  @!P1 LDC.64 R66, c[0x0][0x248] ;  /* 0x00009200ff429b82 */ /* 0x000e620000000a00 */
        /* <DEDUP_REMOVED lines=9> */
[----:B------:R-:W-:Y:S02]  /*1240*/  CS2R R70, SRZ ;  /* 0x0000000000467805 */ /* 0x000fe4000001ff00 */
[----:B------:R-:W-:Y:S01]  /*1250*/  FFMA.FTZ R43, R72, R72, R43 ;  /* 0x00000048482b7223 */ /* 0x000fe2000001002b */
[----:B------:R-:W-:-:S05]  /*1260*/  FADD.FTZ R42, R42, R72 ;  /* 0x000000482a2a7221 */ /* 0x000fca0000010000 */
[----:B------:R2:W-:Y:S01]  /*1270*/  STS.64 [R2], R42 ;  /* 0x0000002a02007388 */ /* 0x0005e20000000a00 */
[----:B------:R-:W-:Y:S06]  /*1280*/  BAR.SYNC.DEFER_BLOCKING 0x0 ;  /* 0x0000000000007b1d */ /* 0x000fec0000010000 */
[----:B0-----:R-:W-:Y:S05]  /*1290*/  @P2 BRA `(.L_x_1535) ;  /* 0x0000000000b42947 */ /* 0x001fea0003800000 */
[----:B--2---:R-:W0:Y:S04]  /*12a0*/  LDS.64 R42, [R5] ;  /* 0x00000000052a7984 */ /* 0x004e280000000a00 */
[----:B------:R-:W2:Y:S04]  /*12b0*/  LDS.64 R86, [R6] ;  /* 0x0000000006567984 */ /* 0x000ea80000000a00 */
[----:B------:R-:W3:Y:S04]  /*12c0*/  LDS.64 R68, [R7] ;  /* 0x0000000007447984 */ /* 0x000ee80000000a00 */
[----:B------:R-:W4:Y:S04]  /*12d0*/  LDS.64 R70, [R8] ;  /* 0x0000000008467984 */ /* 0x000f280000000a00 */
[----:B------:R-:W1:Y:S04]  /*12e0*/  LDS.64 R72, [R9] ;  /* 0x0000000009487984 */ /* 0x000e680000000a00 */
[----:B------:R-:W1:Y:S04]  /*12f0*/  LDS.64 R74, [R10] ;  /* 0x000000000a4a7984 */ /* 0x000e680000000a00 */
[----:B------:R-:W1:Y:S04]  /*1300*/  LDS.64 R76, [R11] ;  /* 0x000000000b4c7984 */ /* 0x000e680000000a00 */
[----:B------:R-:W1:Y:S04]  /*1310*/  LDS.64 R78, [R12] ;  /* 0x000000000c4e7984 */ /* 0x000e680000000a00 */
[----:B------:R-:W1:Y:S04]  /*1320*/  LDS.64 R80, [R13] ;  /* 0x000000000d507984 */ /* 0x000e680000000a00 */
[----:B------:R-:W1:Y:S01]  /*1330*/  LDS.64 R82, [R14] ;  /* 0x000000000e527984 */ /* 0x000e620000000a00 */
[----:B0-----:R-:W-:-:S03]  /*1340*/  FADD.FTZ R119, RZ, R42 ;  /* 0x0000002aff777221 */ /* 0x001fc60000010000 */
[----:B------:R-:W0:Y:S01]  /*1350*/  LDS.64 R84, [R15] ;  /* 0x000000000f547984 */ /* 0x000e220000000a00 */
[----:B------:R-:W-:Y:S01]  /*1360*/  FADD.FTZ R90, RZ, R43 ;  /* 0x0000002bff5a7221 */ /* 0x000fe20000010000 */
[----:B--2---:R-:W-:Y:S02]  /*1370*/  FADD.FTZ R119, R119, R86 ;  /* 0x0000005677777221 */ /* 0x004fe40000010000 */
[----:B------:R-:W2:Y:S01]  /*1380*/  LDS.64 R42, [R16] ;  /* 0x00000000102a7984 */ /* 0x000ea20000000a00 */
[----:B------:R-:W-:Y:S01]  /*1390*/  FADD.FTZ R90, R90, R87 ;  /* 0x000000575a5a7221 */ /* 0x000fe20000010000 */
[----:B---3--:R-:W-:Y:S02]  /*13a0*/  FADD.FTZ R119, R119, R68 ;  /* 0x0000004477777221 */ /* 0x008fe40000010000 */
[----:B------:R-:W3:Y:S01]  /*13b0*/  LDS.64 R86, [R17] ;  /* 0x0000000011567984 */ /* 0x000ee20000000a00 */
[----:B------:R-:W-:Y:S01]  /*13c0*/  FADD.FTZ R90, R90, R69 ;  /* 0x000000455a5a7221 */ /* 0x000fe20000010000 */
[----:B----4-:R-:W-:-:S02]  /*13d0*/  FADD.FTZ R119, R119, R70 ;  /* 0x0000004677777221 */ /* 0x010fc40000010000 */
[----:B------:R-:W4:Y:S01]  /*13e0*/  LDS.64 R68, [R18] ;  /* 0x0000000012447984 */ /* 0x000f220000000a00 */
[----:B------:R-:W-:Y:S01]  /*13f0*/  FADD.FTZ R90, R90, R71 ;  /* 0x000000475a5a7221 */ /* 0x000fe20000010000 */
[----:B-1----:R-:W-:Y:S02]  /*1400*/  FADD.FTZ R119, R119, R72 ;  /* 0x0000004877777221 */ /* 0x002fe40000010000 */
[----:B------:R-:W1:Y:S01]  /*1410*/  LDS.64 R70, [R19] ;  /* 0x0000000013467984 */ /* 0x000e620000000a00 */
        /* <DEDUP_REMOVED lines=13> */
[----:B--2---:R-:W-:-:S03]  /*14f0*/  FADD.FTZ R119, R119, R42 ;  /* 0x0000002a77777221 */ /* 0x004fc60000010000 */
[----:B------:R-:W-:Y:S01]  /*1500*/  FADD.FTZ R90, R90, R43 ;  /* 0x0000002b5a5a7221 */ /* 0x000fe20000010000 */
[----:B---3--:R-:W-:-:S03]  /*1510*/  FADD.FTZ R119, R119, R86 ;  /* 0x0000005677777221 */ /* 0x008fc60000010000 */
[----:B------:R-:W-:Y:S01]  /*1520*/  FADD.FTZ R90, R90, R87 ;  /* 0x000000575a5a7221 */ /* 0x000fe20000010000 */
[----:B----4-:R-:W-:-:S03]  /*1530*/  FADD.FTZ R119, R119, R68 ;  /* 0x0000004477777221 */ /* 0x010fc60000010000 */
[----:B------:R-:W-:Y:S01]  /*1540*/  FADD.FTZ R90, R90, R69 ;  /* 0x000000455a5a7221 */ /* 0x000fe20000010000 */
[----:B-1----:R-:W-:-:S03]  /*1550*/  FADD.FTZ R70, R119, R70 ;  /* 0x0000004677467221 */ /* 0x002fc60000010000 */
[----:B------:R-:W-:-:S07]  /*1560*/  FADD.FTZ R71, R90, R71 ;  /* 0x000000475a477221 */ /* 0x000fce0000010000 */
.L_x_1535:
[----:B------:R-:W-:Y:S05]  /*1570*/  BSYNC B0 ;  /* 0x0000000000007941 */ /* 0x000fea0003800000 */
.L_x_1534:
[----:B--2---:R-:W0:Y:S01]  /*1580*/  SHFL.BFLY PT, R43, R70, 0x1, 0x1f ;  /* 0x0c201f00462b7f89 */ /* 0x004e2200000e0000 */
[----:B------:R-:W-:Y:S01]  /*1590*/  @!P1 IMAD R117, R117, R20, UR8 ;  /* 0x0000000875759e24 */ /* 0x000fe2000f8e0214 */
[C---:B------:R-:W-:Y:S02]  /*15a0*/  ISETP.NE.AND P3, PT, R26.reuse, RZ, PT ;  /* 0x000000ff1a00720c */ /* 0x040fe40003f65270 */
[----:B------:R-:W-:Y:S01]  /*15b0*/  CS2R R72, SRZ ;  /* 0x0000000000487805 */ /* 0x000fe2000001ff00 */
[----:B------:R-:W2:Y:S01]  /*15c0*/  SHFL.BFLY PT, R68, R71, 0x1, 0x1f ;  /* 0x0c201f0047447f89 */ /* 0x000ea200000e0000 */
[----:B------:R-:W-:Y:S02]  /*15d0*/  ISETP.GT.U32.AND P2, PT, R26, 0xff, PT ;  /* 0x000000ff1a00780c */ /* 0x000fe40003f44070 */
[----:B------:R-:W-:-:S04]  /*15e0*/  @!P1 LEA R117, R117, R0, 0xa ;  /* 0x0000000075759211 */ /* 0x000fc800078e50ff */
[----:B------:R-:W-:-:S05]  /*15f0*/  @!P1 SHF.L.U32 R117, R117, 0x1, RZ ;  /* 0x0000000175759819 */ /* 0x000fca00000006ff */
[----:B-1----:R-:W-:-:S04]  /*1600*/  @!P1 IMAD.WIDE.U32 R66, R117, 0x4, R66 ;  /* 0x0000000475429825 */ /* 0x002fc800078e0042 */
[----:B0-----:R-:W-:Y:S01]  /*1610*/  FADD.FTZ R42, R43, R70 ;  /* 0x000000462b2a7221 */ /* 0x001fe20000010000 */
[----:B--2---:R-:W-:-:S05]  /*1620*/  FADD.FTZ R43, R68, R71 ;  /* 0x00000047442b7221 */ /* 0x004fca0000010000 */
        /* <DEDUP_REMOVED lines=18> */
.L_x_1537:
[----:B------:R-:W2:Y:S04]  /*1750*/  LD.E.STRONG.GPU R43, desc[UR6][R44.64] ;  /* 0x000000062c2b7980 */ /* 0x000ea8000c10f900 */
[----:B--2---:R-:W-:Y:S01]  /*1760*/  CCTL.IVALL ;  /* 0x00000000ff00798f */ /* 0x004fe20002000000 */
[----:B------:R-:W-:Y:S05]  /*1770*/  YIELD ;  /* 0x0000000000007946 */ /* 0x000fea0003800000 */
[----:B------:R-:W-:-:S04]  /*1780*/  LOP3.LUT R43, R43, R42, RZ, 0x3c, !PT ;  /* 0x0000002a2b2b7212 */ /* 0x000fc800078e3cff */
[----:B------:R-:W-:-:S13]  /*1790*/  ISETP.GT.AND P1, PT, R43, -0x1, PT ;  /* 0xffffffff2b00780c */ /* 0x000fda0003f24270 */
[----:B------:R-:W-:Y:S05]  /*17a0*/  @P1 BRA `(.L_x_1537) ;  /* 0xfffffffc00e81947 */ /* 0x000fea000383ffff */
.L_x_1536:
        /* <DEDUP_REMOVED lines=32> */
.L_x_1539:
[----:B------:R-:W-:Y:S05]  /*19b0*/  BSYNC B0 ;  /* 0x0000000000007941 */ /* 0x000fea0003800000 */
.L_x_1538:
        /* <DEDUP_REMOVED lines=13> */
[----:B-----5:R-:W-:Y:S02]  /*1a90*/  PRMT R83, R62, 0x7632, R83 ;  /* 0x000076323e537816 */ /* 0x020fe40000000053 */
[----:B------:R-:W-:Y:S01]  /*1aa0*/  PRMT R78, R63, 0x7632, R78 ;  /* 0x000076323f4e7816 */ /* 0x000fe2000000004e */
[----:B0-----:R-:W-:Y:S01]  /*1ab0*/  FADD.FTZ R42, R42, R73 ;  /* 0x000000492a2a7221 */ /* 0x001fe20000010000 */
[----:B------:R-:W-:-:S02]  /*1ac0*/  PRMT R80, R64, 0x7632, R80 ;  /* 0x0000763240507816 */ /* 0x000fc40000000050 */
[----:B------:R-:W-:Y:S01]  /*1ad0*/  PRMT R75, R65, 0x7632, R75 ;  /* 0x00007632414b7816 */ /* 0x000fe2000000004b */
[--C-:B-1----:R-:W-:Y:S01]  /*1ae0*/  FADD.FTZ R43, R43, R72.reuse ;  /* 0x000000482b2b7221 */ /* 0x102fe20000010000 */
        /* <DEDUP_REMOVED lines=11> */
[----:B------:R-:W-:-:S03]  /*1ba0*/  @!P1 SHF.R.U32.HI R66, RZ, 0x1, R26 ;  /* 0x00000001ff429819 */ /* 0x000fc6000001161a */
[----:B------:R-:W1:Y:S01]  /*1bb0*/  SHFL.BFLY PT, R70, R69, 0x1, 0x1f ;  /* 0x0c201f0045467f89 */ /* 0x000e6200000e0000 */
[----:B------:R-:W-:Y:S01]  /*1bc0*/  @!P1 LOP3.LUT R66, R66, 0x7ffffff8, RZ, 0xc0, !PT ;  /* 0x7ffffff842429812 */ /* 0x000fe200078ec0ff */
[--C-:B0-----:R-:W-:Y:S01]  /*1bd0*/  FADD.FTZ R42, R68, R71.reuse ;  /* 0x00000047442a7221 */ /* 0x101fe20000010000 */
[----:B------:R-:W-:Y:S02]  /*1be0*/  PRMT R71, R54, 0x7632, R71 ;  /* 0x0000763236477816 */ /* 0x000fe40000000047 */
[----:B------:R-:W-:Y:S01]  /*1bf0*/  PRMT R68, R55, 0x7632, R68 ;  /* 0x0000763237447816 */ /* 0x000fe20000000044 */
[----:B------:R-:W-:Y:S01]  /*1c00*/  @!P1 FMUL.FTZ R42, R42, 1.6276042515528388321e-05 ;  /* 0x378888892a2a9820 */ /* 0x000fe20000410000 */
[----:B-1----:R-:W-:Y:S01]  /*1c10*/  FADD.FTZ R70, R69, R70 ;  /* 0x0000004645467221 */ /* 0x002fe20000010000 */
[----:B------:R-:W-:Y:S02]  /*1c20*/  PRMT R69, R59, 0x7632, R69 ;  /* 0x000076323b457816 */ /* 0x000fe40000000045 */
        /* <DEDUP_REMOVED lines=16> */
.L_x_1541:
[----:B------:R-:W-:Y:S05]  /*1d30*/  BSYNC B0 ;  /* 0x0000000000007941 */ /* 0x000fea0003800000 */
.L_x_1540:
        /* <DEDUP_REMOVED lines=15> */
[----:B------:R-:W-:Y:S01]  /*1e30*/  LOP3.LUT R20, R20, 0x1, RZ, 0x3c, !PT ;  /* 0x0000000114147812 */ /* 0x000fe200078e3cff */
[----:B0-----:R-:W-:Y:S01]  /*1e40*/  FADD.FTZ R26, R43, UR5 ;  /* 0x000000052b1a7e21 */ /* 0x001fe20008010000 */
[--C-:B------:R-:W-:Y:S01]  /*1e50*/  FADD.FTZ R63, R41, -R42.reuse ;  /* 0x8000002a293f7221 */ /* 0x100fe20000010000 */
[----:B------:R-:W-:Y:S01]  /*1e60*/  SHF.L.U32 R43, R48, 0x10, RZ ;  /* 0x00000010302b7819 */ /* 0x000fe200000006ff */
[C---:B------:R-:W-:Y:S01]  /*1e70*/  FADD.FTZ R49, -R42.reuse, R49 ;  /* 0x000000312a317221 */ /* 0x040fe20000010100 */
[C---:B------:R-:W-:Y:S01]  /*1e80*/  FADD.FTZ R65, -R42.reuse, R65 ;  /* 0x000000412a417221 */ /* 0x040fe20000010100 */
[--C-:B------:R-:W-:Y:S01]  /*1e90*/  FADD.FTZ R3, R3, -R42.reuse ;  /* 0x8000002a03037221 */ /* 0x100fe20000010000 */
[----:B------:R-:W0:Y:S01]  /*1ea0*/  MUFU.RSQ R26, R26 ;  /* 0x0000001a001a7308 */ /* 0x000e220000001400 */
[C---:B------:R-:W-:Y:S01]  /*1eb0*/  FADD.FTZ R71, -R42.reuse, R71 ;  /* 0x000000472a477221 */ /* 0x040fe20000010100 */
[----:B------:R-:W-:Y:S01]  /*1ec0*/  FADD.FTZ R43, -R42, R43 ;  /* 0x0000002b2a2b7221 */ /* 0x000fe20000010100 */
        /* <DEDUP_REMOVED lines=14> */
[----:B0-----:R-:W-:Y:S01]  /*1fb0*/  FMUL.FTZ R48, R26, R63 ;  /* 0x0000003f1a307220 */ /* 0x001fe20000410000 */
[----:B------:R-:W-:Y:S01]  /*1fc0*/  SHF.L.U32 R63, R50, 0x10, RZ ;  /* 0x00000010323f7819 */ /* 0x000fe200000006ff */
[C---:B------:R-:W-:Y:S01]  /*1fd0*/  FMUL.FTZ R52, R26.reuse, R49 ;  /* 0x000000311a347220 */ /* 0x040fe20000410000 */
[C---:B------:R-:W-:Y:S01]  /*1fe0*/  FMUL.FTZ R58, R26.reuse, R65 ;  /* 0x000000411a3a7220 */ /* 0x040fe20000410000 */
[----:B------:R-:W-:Y:S01]  /*1ff0*/  FMUL.FTZ R46, R3, R26 ;  /* 0x0000001a032e7220 */ /* 0x000fe20000410000 */
[----:B------:R-:W-:Y:S01]  /*2000*/  FMUL.FTZ R65, R26, R71 ;  /* 0x000000471a417220 */ /* 0x000fe20000410000 */
[----:B------:R-:W-:Y:S01]  /*2010*/  FADD.FTZ R63, -R42, R63 ;  /* 0x0000003f2a3f7221 */ /* 0x000fe20000010100 */
[----:B------:R-:W-:Y:S01]  /*2020*/  FFMA.FTZ R50, R52, R78, R75 ;  /* 0x0000004e34327223 */ /* 0x000fe2000001004b */
[----:B------:R-:W-:Y:S01]  /*2030*/  SHF.L.U32 R71, R68, 0x10, RZ ;  /* 0x0000001044477819 */ /* 0x000fe200000006ff */
[----:B------:R-:W-:Y:S01]  /*2040*/  FFMA.FTZ R3, R46, R82, R117 ;  /* 0x000000522e037223 */ /* 0x000fe20000010075 */
[C---:B------:R-:W-:Y:S01]  /*2050*/  FMUL.FTZ R52, R26.reuse, R63 ;  /* 0x0000003f1a347220 */ /* 0x040fe20000410000 */
[----:B------:R-:W-:Y:S01]  /*2060*/  SHF.L.U32 R63, R51, 0x10, RZ ;  /* 0x00000010333f7819 */ /* 0x000fe200000006ff */
[----:B------:R-:W-:Y:S01]  /*2070*/  FMUL.FTZ R47, R26, R43 ;  /* 0x0000002b1a2f7220 */ /* 0x000fe20000410000 */
[----:B------:R-:W-:Y:S01]  /*2080*/  FADD.FTZ R71, -R42, R71 ;  /* 0x000000472a477221 */ /* 0x000fe20000010100 */
[----:B------:R-:W-:Y:S01]  /*2090*/  FMUL.FTZ R43, R3, -1.4426950216293334961 ;  /* 0xbfb8aa3b032b7820 */ /* 0x000fe20000410000 */
[----:B------:R-:W-:Y:S01]  /*20a0*/  FFMA.FTZ R48, R48, R76, R87 ;  /* 0x0000004c30307223 */ /* 0x000fe20000010057 */
[----:B------:R-:W-:Y:S01]  /*20b0*/  FADD.FTZ R63, -R42, R63 ;  /* 0x0000003f2a3f7221 */ /* 0x000fe20000010100 */
[C---:B------:R-:W-:Y:S01]  /*20c0*/  FMUL.FTZ R68, R26.reuse, R71 ;  /* 0x000000471a447220 */ /* 0x040fe20000410000 */
[----:B------:R-:W-:Y:S01]  /*20d0*/  SHF.L.U32 R71, R67, 0x10, RZ ;  /* 0x0000001043477819 */ /* 0x000fe200000006ff */
[C---:B------:R-:W-:Y:S01]  /*20e0*/  FMUL.FTZ R67, R26.reuse, R105 ;  /* 0x000000691a437220 */ /* 0x040fe20000410000 */
[----:B------:R-:W-:Y:S01]  /*20f0*/  FMUL.FTZ R54, R26, R63 ;  /* 0x0000003f1a367220 */ /* 0x000fe20000410000 */
[----:B------:R-:W-:Y:S01]  /*2100*/  SHF.L.U32 R63, R53, 0x10, RZ ;  /* 0x00000010353f7819 */ /* 0x000fe200000006ff */
[----:B------:R-:W0:Y:S01]  /*2110*/  MUFU.EX2 R43, R43 ;  /* 0x0000002b002b7308 */ /* 0x000e220000000800 */
[----:B------:R-:W-:Y:S01]  /*2120*/  SHF.L.U32 R105, R72, 0x10, RZ ;  /* 0x0000001048697819 */ /* 0x000fe200000006ff */
[----:B------:R-:W-:Y:S01]  /*2130*/  FMUL.FTZ R72, R26, R109 ;  /* 0x0000006d1a487220 */ /* 0x000fe20000410000 */
[----:B------:R-:W-:Y:S01]  /*2140*/  SHF.L.U32 R109, R66, 0x10, RZ ;  /* 0x00000010426d7819 */ /* 0x000fe200000006ff */
[----:B------:R-:W-:Y:S01]  /*2150*/  FADD.FTZ R63, -R42, R63 ;  /* 0x0000003f2a3f7221 */ /* 0x000fe20000010100 */
[----:B------:R-:W-:Y:S01]  /*2160*/  FMUL.FTZ R49, R26, R89 ;  /* 0x000000591a317220 */ /* 0x000fe20000410000 */
[C---:B------:R-:W-:Y:S01]  /*2170*/  FADD.FTZ R71, -R42.reuse, R71 ;  /* 0x000000472a477221 */ /* 0x040fe20000010100 */
[----:B------:R-:W-:Y:S01]  /*2180*/  FADD.FTZ R105, -R42, R105 ;  /* 0x000000692a697221 */ /* 0x000fe20000010100 */
[C---:B------:R-:W-:Y:S01]  /*2190*/  FMUL.FTZ R63, R26.reuse, R63 ;  /* 0x0000003f1a3f7220 */ /* 0x040fe20000410000 */
[--C-:B------:R-:W-:Y:S01]  /*21a0*/  FFMA.FTZ R41, R47, R83, R80.reuse ;  /* 0x000000532f297223 */ /* 0x100fe20000010050 */
[C---:B------:R-:W-:Y:S01]  /*21b0*/  FMUL.FTZ R51, R26.reuse, R91 ;  /* 0x0000005b1a337220 */ /* 0x040fe20000410000 */
[C---:B------:R-:W-:Y:S01]  /*21c0*/  FMUL.FTZ R53, R26.reuse, R93 ;  /* 0x0000005d1a357220 */ /* 0x040fe20000410000 */
[--C-:B------:R-:W-:Y:S01]  /*21d0*/  FFMA.FTZ R55, R83, R63, R80.reuse ;  /* 0x0000003f53377223 */ /* 0x100fe20000010050 */
[----:B------:R-:W-:Y:S01]  /*21e0*/  SHF.L.U32 R63, R57, 0x10, RZ ;  /* 0x00000010393f7819 */ /* 0x000fe200000006ff */
[C---:B------:R-:W-:Y:S01]  /*21f0*/  FMUL.FTZ R57, R26.reuse, R97 ;  /* 0x000000611a397220 */ /* 0x040fe20000410000 */
[----:B------:R-:W-:Y:S01]  /*2200*/  FMUL.FTZ R62, R26, R101 ;  /* 0x000000651a3e7220 */ /* 0x000fe20000410000 */
[----:B------:R-:W-:Y:S01]  /*2210*/  FADD.FTZ R109, -R42, R109 ;  /* 0x0000006d2a6d7221 */ /* 0x000fe20000010100 */
[----:B------:R-:W-:Y:S01]  /*2220*/  FMUL.FTZ R113, R26, R113 ;  /* 0x000000711a717220 */ /* 0x000fe20000410000 */
[----:B------:R-:W-:Y:S01]  /*2230*/  FADD.FTZ R63, -R42, R63 ;  /* 0x0000003f2a3f7221 */ /* 0x000fe20000010100 */
[----:B------:R-:W-:Y:S01]  /*2240*/  FMUL.FTZ R77, R48, -1.4426950216293334961 ;  /* 0xbfb8aa3b304d7820 */ /* 0x000fe20000410000 */
[----:B------:R-:W-:Y:S01]  /*2250*/  FFMA.FTZ R49, R82, R49, R117 ;  /* 0x0000003152317223 */ /* 0x000fe20000010075 */
[C---:B------:R-:W-:Y:S01]  /*2260*/  FMUL.FTZ R71, R26.reuse, R71 ;  /* 0x000000471a477220 */ /* 0x040fe20000410000 */
[C---:B------:R-:W-:Y:S01]  /*2270*/  FMUL.FTZ R60, R26.reuse, R63 ;  /* 0x0000003f1a3c7220 */ /* 0x040fe20000410000 */
[----:B------:R-:W-:Y:S01]  /*2280*/  SHF.L.U32 R63, R59, 0x10, RZ ;  /* 0x000000103b3f7819 */ /* 0x000fe200000006ff */
[----:B------:R-:W-:Y:S01]  /*2290*/  FMUL.FTZ R74, R26, R105 ;  /* 0x000000691a4a7220 */ /* 0x000fe20000410000 */
[----:B------:R-:W-:Y:S01]  /*22a0*/  FMUL.FTZ R46, R41, -1.4426950216293334961 ;  /* 0xbfb8aa3b292e7820 */ /* 0x000fe20000410000 */
[----:B------:R-:W-:Y:S01]  /*22b0*/  FMUL.FTZ R47, R50, -1.4426950216293334961 ;  /* 0xbfb8aa3b322f7820 */ /* 0x000fe20000410000 */
[--C-:B------:R-:W-:Y:S01]  /*22c0*/  FFMA.FTZ R52, R83, R52, R80.reuse ;  /* 0x0000003453347223 */ /* 0x100fe20000010050 */
[----:B------:R-:W-:Y:S01]  /*22d0*/  FFMA.FTZ R51, R76, R51, R87 ;  /* 0x000000334c337223 */ /* 0x000fe20000010057 */
[----:B------:R-:W-:Y:S01]  /*22e0*/  FFMA.FTZ R54, R78, R54, R75 ;  /* 0x000000364e367223 */ /* 0x000fe2000001004b */
[C-C-:B------:R-:W-:Y:S01]  /*22f0*/  FFMA.FTZ R53, R82.reuse, R53, R117.reuse ;  /* 0x0000003552357223 */ /* 0x140fe20000010075 */
[C-C-:B------:R-:W-:Y:S01]  /*2300*/  FFMA.FTZ R57, R82.reuse, R57, R117.reuse ;  /* 0x0000003952397223 */ /* 0x140fe20000010075 */
[C-C-:B------:R-:W-:Y:S01]  /*2310*/  FFMA.FTZ R62, R82.reuse, R62, R117.reuse ;  /* 0x0000003e523e7223 */ /* 0x140fe20000010075 */
[C-C-:B------:R-:W-:Y:S01]  /*2320*/  FFMA.FTZ R67, R82.reuse, R67, R117.reuse ;  /* 0x0000004352437223 */ /* 0x140fe20000010075 */
[--C-:B------:R-:W-:Y:S01]  /*2330*/  FFMA.FTZ R72, R82, R72, R117.reuse ;  /* 0x0000004852487223 */ /* 0x100fe20000010075 */
[----:B------:R-:W-:Y:S01]  /*2340*/  FMUL.FTZ R109, R26, R109 ;  /* 0x0000006d1a6d7220 */ /* 0x000fe20000410000 */
[----:B------:R-:W-:Y:S01]  /*2350*/  FFMA.FTZ R82, R82, R113, R117 ;  /* 0x0000007152527223 */ /* 0x000fe20000010075 */
[----:B------:R-:W-:Y:S01]  /*2360*/  FMUL.FTZ R56, R26, R95 ;  /* 0x0000005f1a387220 */ /* 0x000fe20000410000 */
[----:B------:R-:W-:Y:S01]  /*2370*/  FMUL.FTZ R81, R49, -1.4426950216293334961 ;  /* 0xbfb8aa3b31517820 */ /* 0x000fe20000410000 */
[C-C-:B------:R-:W-:Y:S01]  /*2380*/  FFMA.FTZ R60, R83.reuse, R60, R80.reuse ;  /* 0x0000003c533c7223 */ /* 0x140fe20000010050 */
[C-C-:B------:R-:W-:Y:S01]  /*2390*/  FFMA.FTZ R65, R83.reuse, R65, R80.reuse ;  /* 0x0000004153417223 */ /* 0x140fe20000010050 */
[C-C-:B------:R-:W-:Y:S01]  /*23a0*/  FFMA.FTZ R70, R83.reuse, R71, R80.reuse ;  /* 0x0000004753467223 */ /* 0x140fe20000010050 */
[--C-:B------:R-:W-:Y:S01]  /*23b0*/  FFMA.FTZ R74, R83, R74, R80.reuse ;  /* 0x0000004a534a7223 */ /* 0x100fe20000010050 */
[----:B------:R-:W1:Y:S01]  /*23c0*/  MUFU.EX2 R77, R77 ;  /* 0x0000004d004d7308 */ /* 0x000e620000000800 */
[----:B------:R-:W-:Y:S01]  /*23d0*/  FMUL.FTZ R79, R52, -1.4426950216293334961 ;  /* 0xbfb8aa3b344f7820 */ /* 0x000fe20000410000 */
[----:B------:R-:W-:Y:S01]  /*23e0*/  FMUL.FTZ R85, R51, -1.4426950216293334961 ;  /* 0xbfb8aa3b33557820 */ /* 0x000fe20000410000 */
[----:B------:R-:W-:Y:S01]  /*23f0*/  FMUL.FTZ R84, R54, -1.4426950216293334961 ;  /* 0xbfb8aa3b36547820 */ /* 0x000fe20000410000 */
[----:B------:R-:W-:Y:S01]  /*2400*/  FADD.FTZ R63, -R42, R63 ;  /* 0x0000003f2a3f7221 */ /* 0x000fe20000010100 */
[----:B------:R-:W-:Y:S01]  /*2410*/  FFMA.FTZ R80, R83, R109, R80 ;  /* 0x0000006d53507223 */ /* 0x000fe20000010050 */
[----:B------:R-:W-:Y:S01]  /*2420*/  SHF.L.U32 R105, R69, 0x10, RZ ;  /* 0x0000001045697819 */ /* 0x000fe200000006ff */
[----:B------:R-:W-:Y:S01]  /*2430*/  FMUL.FTZ R106, R82, -1.4426950216293334961 ;  /* 0xbfb8aa3b526a7820 */ /* 0x000fe20000410000 */
[----:B------:R-:W2:Y:S01]  /*2440*/  MUFU.EX2 R46, R46 ;  /* 0x0000002e002e7308 */ /* 0x000ea20000000800 */
[----:B------:R-:W-:Y:S01]  /*2450*/  FFMA.FTZ R56, R76, R56, R87 ;  /* 0x000000384c387223 */ /* 0x000fe20000010057 */
[----:B------:R-:W-:Y:S01]  /*2460*/  FFMA.FTZ R58, R78, R58, R75 ;  /* 0x0000003a4e3a7223 */ /* 0x000fe2000001004b */
[C---:B------:R-:W-:Y:S01]  /*2470*/  FMUL.FTZ R59, R26.reuse, R99 ;  /* 0x000000631a3b7220 */ /* 0x040fe20000410000 */
[C---:B------:R-:W-:Y:S01]  /*2480*/  FMUL.FTZ R64, R26.reuse, R103 ;  /* 0x000000671a407220 */ /* 0x040fe20000410000 */
[C---:B------:R-:W-:Y:S01]  /*2490*/  FMUL.FTZ R71, R26.reuse, R107 ;  /* 0x0000006b1a477220 */ /* 0x040fe20000410000 */
[C---:B------:R-:W-:Y:S01]  /*24a0*/  FMUL.FTZ R69, R26.reuse, R111 ;  /* 0x0000006f1a457220 */ /* 0x040fe20000410000 */
[----:B------:R-:W-:Y:S01]  /*24b0*/  SHF.L.U32 R83, R61, 0x10, RZ ;  /* 0x000000103d537819 */ /* 0x000fe200000006ff */
[----:B------:R-:W3:Y:S01]  /*24c0*/  MUFU.EX2 R47, R47 ;  /* 0x0000002f002f7308 */ /* 0x000ee20000000800 */
[C---:B------:R-:W-:Y:S01]  /*24d0*/  FMUL.FTZ R115, R26.reuse, R115 ;  /* 0x000000731a737220 */ /* 0x040fe20000410000 */
[----:B0-----:R-:W-:Y:S01]  /*24e0*/  FADD.FTZ R43, R43, 1 ;  /* 0x3f8000002b2b7421 */ /* 0x001fe20000010000 */
[----:B------:R-:W-:Y:S01]  /*24f0*/  FMUL.FTZ R86, R53, -1.4426950216293334961 ;  /* 0xbfb8aa3b35567820 */ /* 0x000fe20000410000 */
[----:B------:R-:W-:Y:S01]  /*2500*/  FMUL.FTZ R63, R26, R63 ;  /* 0x0000003f1a3f7220 */ /* 0x000fe20000410000 */
[----:B------:R-:W-:Y:S01]  /*2510*/  FMUL.FTZ R109, R80, -1.4426950216293334961 ;  /* 0xbfb8aa3b506d7820 */ /* 0x000fe20000410000 */
[----:B------:R-:W-:Y:S01]  /*2520*/  FMUL.FTZ R89, R55, -1.4426950216293334961 ;  /* 0xbfb8aa3b37597820 */ /* 0x000fe20000410000 */
[----:B------:R-:W-:Y:S01]  /*2530*/  FMUL.FTZ R90, R56, -1.4426950216293334961 ;  /* 0xbfb8aa3b385a7820 */ /* 0x000fe20000410000 */
[----:B------:R-:W0:Y:S01]  /*2540*/  MUFU.EX2 R81, R81 ;  /* 0x0000005100517308 */ /* 0x000e220000000800 */
[----:B------:R-:W-:Y:S01]  /*2550*/  FMUL.FTZ R91, R58, -1.4426950216293334961 ;  /* 0xbfb8aa3b3a5b7820 */ /* 0x000fe20000410000 */
[C-C-:B------:R-:W-:Y:S01]  /*2560*/  FFMA.FTZ R59, R76.reuse, R59, R87.reuse ;  /* 0x0000003b4c3b7223 */ /* 0x140fe20000010057 */
[----:B------:R-:W-:Y:S01]  /*2570*/  FFMA.FTZ R64, R76, R64, R87 ;  /* 0x000000404c407223 */ /* 0x000fe20000010057 */
[----:B------:R-:W-:Y:S01]  /*2580*/  FADD.FTZ R73, -R42, R73 ;  /* 0x000000492a497221 */ /* 0x000fe20000010100 */
[C-C-:B------:R-:W-:Y:S01]  /*2590*/  FFMA.FTZ R71, R76.reuse, R71, R87.reuse ;  /* 0x000000474c477223 */ /* 0x140fe20000010057 */
[----:B------:R-:W-:Y:S01]  /*25a0*/  FFMA.FTZ R69, R76, R69, R87 ;  /* 0x000000454c457223 */ /* 0x000fe20000010057 */
[----:B------:R-:W-:Y:S01]  /*25b0*/  FADD.FTZ R105, -R42, R105 ;  /* 0x000000692a697221 */ /* 0x000fe20000010100 */
[----:B------:R-:W4:Y:S01]  /*25c0*/  MUFU.EX2 R79, R79 ;  /* 0x0000004f004f7308 */ /* 0x000f220000000800 */
[----:B------:R-:W-:Y:S01]  /*25d0*/  FFMA.FTZ R87, R76, R115, R87 ;  /* 0x000000734c577223 */ /* 0x000fe20000010057 */
[----:B------:R-:W-:Y:S01]  /*25e0*/  FMUL.FTZ R93, R57, -1.4426950216293334961 ;  /* 0xbfb8aa3b395d7820 */ /* 0x000fe20000410000 */
[----:B------:R-:W-:Y:S01]  /*25f0*/  FMUL.FTZ R92, R60, -1.4426950216293334961 ;  /* 0xbfb8aa3b3c5c7820 */ /* 0x000fe20000410000 */
[----:B------:R-:W-:Y:S01]  /*2600*/  FFMA.FTZ R63, R78, R63, R75 ;  /* 0x0000003f4e3f7223 */ /* 0x000fe2000001004b */
[----:B------:R-:W-:Y:S01]  /*2610*/  FADD.FTZ R83, -R42, R83 ;  /* 0x000000532a537221 */ /* 0x000fe20000010100 */
[--C-:B------:R-:W-:Y:S01]  /*2620*/  FFMA.FTZ R68, R78, R68, R75.reuse ;  /* 0x000000444e447223 */ /* 0x100fe2000001004b */
[----:B------:R-:W-:Y:S01]  /*2630*/  FMUL.FTZ R73, R26, R73 ;  /* 0x000000491a497220 */ /* 0x000fe20000410000 */
[----:B------:R-:W5:Y:S01]  /*2640*/  MUFU.EX2 R85, R85 ;  /* 0x0000005500557308 */ /* 0x000f620000000800 */
[----:B------:R-:W-:Y:S01]  /*2650*/  FMUL.FTZ R94, R59, -1.4426950216293334961 ;  /* 0xbfb8aa3b3b5e7820 */ /* 0x000fe20000410000 */
[----:B------:R-:W-:Y:S01]  /*2660*/  FMUL.FTZ R96, R62, -1.4426950216293334961 ;  /* 0xbfb8aa3b3e607820 */ /* 0x000fe20000410000 */
[C---:B------:R-:W-:Y:S01]  /*2670*/  FMUL.FTZ R66, R26.reuse, R105 ;  /* 0x000000691a427220 */ /* 0x040fe20000410000 */
[----:B------:R-:W-:Y:S01]  /*2680*/  FMUL.FTZ R95, R63, -1.4426950216293334961 ;  /* 0xbfb8aa3b3f5f7820 */ /* 0x000fe20000410000 */
[----:B------:R-:W-:Y:S01]  /*2690*/  FMUL.FTZ R97, R65, -1.4426950216293334961 ;  /* 0xbfb8aa3b41617820 */ /* 0x000fe20000410000 */
[----:B------:R-:W-:Y:S01]  /*26a0*/  FMUL.FTZ R26, R26, R83 ;  /* 0x000000531a1a7220 */ /* 0x000fe20000410000 */
[----:B------:R-:W-:Y:S01]  /*26b0*/  FMUL.FTZ R99, R64, -1.4426950216293334961 ;  /* 0xbfb8aa3b40637820 */ /* 0x000fe20000410000 */
[----:B------:R-:W5:Y:S01]  /*26c0*/  MUFU.EX2 R84, R84 ;  /* 0x0000005400547308 */ /* 0x000f620000000800 */
[----:B------:R-:W-:Y:S01]  /*26d0*/  FMUL.FTZ R100, R68, -1.4426950216293334961 ;  /* 0xbfb8aa3b44647820 */ /* 0x000fe20000410000 */
[----:B------:R-:W-:Y:S01]  /*26e0*/  FMUL.FTZ R101, R67, -1.4426950216293334961 ;  /* 0xbfb8aa3b43657820 */ /* 0x000fe20000410000 */
[----:B------:R-:W-:Y:S01]  /*26f0*/  FMUL.FTZ R102, R70, -1.4426950216293334961 ;  /* 0xbfb8aa3b46667820 */ /* 0x000fe20000410000 */
[C-C-:B------:R-:W-:Y:S01]  /*2700*/  FFMA.FTZ R73, R78.reuse, R73, R75.reuse ;  /* 0x000000494e497223 */ /* 0x140fe2000001004b */
[C-C-:B------:R-:W-:Y:S01]  /*2710*/  FFMA.FTZ R66, R78.reuse, R66, R75.reuse ;  /* 0x000000424e427223 */ /* 0x140fe2000001004b */
[----:B------:R-:W-:Y:S01]  /*2720*/  FFMA.FTZ R75, R78, R26, R75 ;  /* 0x0000001a4e4b7223 */ /* 0x000fe2000001004b */
[----:B-1----:R-:W-:Y:S01]  /*2730*/  FADD.FTZ R77, R77, 1 ;  /* 0x3f8000004d4d7421 */ /* 0x002fe20000010000 */
[----:B------:R-:W1:Y:S01]  /*2740*/  MUFU.EX2 R61, R106 ;  /* 0x0000006a003d7308 */ /* 0x000e620000000800 */
[----:B------:R-:W-:Y:S01]  /*2750*/  FMUL.FTZ R103, R71, -1.4426950216293334961 ;  /* 0xbfb8aa3b47677820 */ /* 0x000fe20000410000 */
[----:B------:R-:W-:Y:S01]  /*2760*/  FMUL.FTZ R104, R73, -1.4426950216293334961 ;  /* 0xbfb8aa3b49687820 */ /* 0x000fe20000410000 */
[----:B------:R-:W-:Y:S01]  /*2770*/  FMUL.FTZ R107, R72, -1.4426950216293334961 ;  /* 0xbfb8aa3b486b7820 */ /* 0x000fe20000410000 */
[----:B------:R-:W-:Y:S01]  /*2780*/  FMUL.FTZ R108, R74, -1.4426950216293334961 ;  /* 0xbfb8aa3b4a6c7820 */ /* 0x000fe20000410000 */
[----:B------:R-:W-:Y:S01]  /*2790*/  FMUL.FTZ R98, R66, -1.4426950216293334961 ;  /* 0xbfb8aa3b42627820 */ /* 0x000fe20000410000 */
[----:B--2---:R-:W-:Y:S01]  /*27a0*/  FADD.FTZ R46, R46, 1 ;  /* 0x3f8000002e2e7421 */ /* 0x004fe20000010000 */
[----:B---3--:R-:W-:Y:S01]  /*27b0*/  FADD.FTZ R47, R47, 1 ;  /* 0x3f8000002f2f7421 */ /* 0x008fe20000010000 */
[----:B------:R2:W3:Y:S01]  /*27c0*/  MUFU.RCP R106, R43 ;  /* 0x0000002b006a7308 */ /* 0x0004e20000001000 */
[----:B------:R-:W-:Y:S01]  /*27d0*/  FMUL.FTZ R78, R75, -1.4426950216293334961 ;  /* 0xbfb8aa3b4b4e7820 */ /* 0x000fe20000410000 */
[----:B------:R-:W-:Y:S01]  /*27e0*/  FMUL.FTZ R105, R69, -1.4426950216293334961 ;  /* 0xbfb8aa3b45697820 */ /* 0x000fe20000410000 */
[----:B------:R-:W-:Y:S01]  /*27f0*/  FMUL.FTZ R83, R87, -1.4426950216293334961 ;  /* 0xbfb8aa3b57537820 */ /* 0x000fe20000410000 */
[----:B0-----:R-:W-:Y:S01]  /*2800*/  FADD.FTZ R112, R81, 1 ;  /* 0x3f80000051707421 */ /* 0x001fe20000010000 */
[----:B----4-:R-:W-:Y:S01]  /*2810*/  FADD.FTZ R79, R79, 1 ;  /* 0x3f8000004f4f7421 */ /* 0x010fe20000010000 */
[----:B-----5:R-:W-:Y:S01]  /*2820*/  FADD.FTZ R114, R85, 1 ;  /* 0x3f80000055727421 */ /* 0x020fe20000010000 */
[----:B------:R-:W-:Y:S01]  /*2830*/  FADD.FTZ R81, R84, 1 ;  /* 0x3f80000054517421 */ /* 0x000fe20000010000 */
[----:B------:R-:W0:Y:S01]  /*2840*/  MUFU.EX2 R76, R109 ;  /* 0x0000006d004c7308 */ /* 0x000e220000000800 */
[----:B------:R-:W-:Y:S01]  /*2850*/  LEA R42, P1, R25, UR10, 0x1 ;  /* 0x0000000a192a7c11 */ /* 0x000fe2000f8208ff */
[----:B-1----:R-:W-:Y:S01]  /*2860*/  FADD.FTZ R61, R61, 1 ;  /* 0x3f8000003d3d7421 */ /* 0x002fe20000010000 */
[----:B------:R-:W-:-:S02]  /*2870*/  LEA R26, P2, R27, UR10, 0x1 ;  /* 0x0000000a1b1a7c11 */ /* 0x000fc4000f8408ff */
[----:B--2---:R-:W-:Y:S02]  /*2880*/  LEA.HI.X R43, R25, UR11, R28, 0x1, P1 ;  /* 0x0000000b192b7c11 */ /* 0x004fe400088f0c1c */
[----:B------:R-:W-:Y:S01]  /*2890*/  LEA.HI.X R27, R27, UR11, R30, 0x1, P2 ;  /* 0x0000000b1b1b7c11 */ /* 0x000fe200090f0c1e */
[----:B------:R-:W1:Y:S01]  /*28a0*/  MUFU.EX2 R86, R86 ;  /* 0x0000005600567308 */ /* 0x000e620000000800 */
[----:B---3--:R-:W-:Y:S01]  /*28b0*/  FMUL.FTZ R106, R3, R106 ;  /* 0x0000006a036a7220 */ /* 0x008fe20000410000 */
[----:B------:R-:W-:Y:S02]  /*28c0*/  LEA R28, P1, R29, UR10, 0x1 ;  /* 0x0000000a1d1c7c11 */ /* 0x000fe4000f8208ff */
[----:B------:R-:W-:Y:S02]  /*28d0*/  LEA R30, P2, R31, UR10, 0x1 ;  /* 0x0000000a1f1e7c11 */ /* 0x000fe4000f8408ff */
[----:B------:R-:W-:Y:S02]  /*28e0*/  LEA.HI.X R29, R29, UR11, R32, 0x1, P1 ;  /* 0x0000000b1d1d7c11 */ /* 0x000fe400088f0c20 */
[----:B------:R-:W2:Y:S01]  /*28f0*/  MUFU.EX2 R89, R89 ;  /* 0x0000005900597308 */ /* 0x000ea20000000800 */
[----:B0-----:R-:W-:Y:S01]  /*2900*/  FADD.FTZ R3, R76, 1 ;  /* 0x3f8000004c037421 */ /* 0x001fe20000010000 */
[----:B------:R-:W-:-:S02]  /*2910*/  LEA.HI.X R31, R31, UR11, R34, 0x1, P2 ;  /* 0x0000000b1f1f7c11 */ /* 0x000fc400090f0c22 */
[----:B------:R-:W-:Y:S02]  /*2920*/  LEA R32, P1, R35, UR10, 0x1 ;  /* 0x0000000a23207c11 */ /* 0x000fe4000f8208ff */
[----:B------:R-:W-:Y:S02]  /*2930*/  LEA R34, P2, R37, UR10, 0x1 ;  /* 0x0000000a25227c11 */ /* 0x000fe4000f8408ff */
        /* <DEDUP_REMOVED lines=24> */
[----:B------:R0:W3:Y:S01]  /*2ac0*/  MUFU.RCP R110, R46 ;  /* 0x0000002e006e7308 */ /* 0x0000e20000001000 */
[----:B-1----:R-:W-:-:S07]  /*2ad0*/  FADD.FTZ R100, R101, 1 ;  /* 0x3f80000065647421 */ /* 0x002fce0000010000 */
[----:B------:R-:W1:Y:S01]  /*2ae0*/  MUFU.RCP R77, R77 ;  /* 0x0000004d004d7308 */ /* 0x000e620000001000 */
[----:B--2---:R-:W-:Y:S01]  /*2af0*/  FADD.FTZ R99, R102, 1 ;  /* 0x3f80000066637421 */ /* 0x004fe20000010000 */
[----:B0-----:R-:W-:-:S06]  /*2b00*/  LEA R46, P3, R33, UR10, 0x1 ;  /* 0x0000000a212e7c11 */ /* 0x001fcc000f8608ff */
[----:B------:R0:W2:Y:S01]  /*2b10*/  MUFU.RCP R109, R47 ;  /* 0x0000002f006d7308 */ /* 0x0000a20000001000 */
[----:B---3--:R-:W-:-:S05]  /*2b20*/  FMUL.FTZ R41, R41, R110 ;  /* 0x0000006e29297220 */ /* 0x008fca0000410000 */
[----:B------:R-:W-:Y:S02]  /*2b30*/  F2FP.BF16.F32.PACK_AB R41, R41, R106 ;  /* 0x0000006a2929723e */ /* 0x000fe400000010ff */
[----:B------:R-:W3:Y:S01]  /*2b40*/  MUFU.EX2 R103, R103 ;  /* 0x0000006700677308 */ /* 0x000ee20000000800 */
[----:B-1----:R-:W-:Y:S01]  /*2b50*/  FMUL.FTZ R77, R48, R77 ;  /* 0x0000004d304d7220 */ /* 0x002fe20000410000 */
[----:B0-----:R-:W-:Y:S01]  /*2b60*/  LEA.HI.X R47, R33, UR11, R36, 0x1, P3 ;  /* 0x0000000b212f7c11 */ /* 0x001fe200098f0c24 */
[----:B------:R0:W-:Y:S01]  /*2b70*/  STG.E.U16 desc[UR6][R42.64], R41 ;  /* 0x000000292a007986 */ /* 0x0001e2000c101506 */
[----:B------:R-:W-:Y:S02]  /*2b80*/  LEA R36, P3, R39, UR10, 0x1 ;  /* 0x0000000a27247c11 */ /* 0x000fe4000f8608ff */
[----:B------:R-:W-:Y:S02]  /*2b90*/  LEA.HI.X R33, R35, UR11, R38, 0x1, P1 ;  /* 0x0000000b23217c11 */ /* 0x000fe400088f0c26 */
[----:B------:R-:W1:Y:S01]  /*2ba0*/  MUFU.EX2 R104, R104 ;  /* 0x0000006800687308 */ /* 0x000e620000000800 */
[----:B--2---:R-:W-:Y:S01]  /*2bb0*/  FMUL.FTZ R50, R50, R109 ;  /* 0x0000006d32327220 */ /* 0x004fe20000410000 */
[----:B------:R-:W-:-:S02]  /*2bc0*/  LEA.HI.X R35, R37, UR11, R40, 0x1, P2 ;  /* 0x0000000b25237c11 */ /* 0x000fc400090f0c28 */
[----:B------:R-:W-:Y:S01]  /*2bd0*/  LEA.HI.X R37, R39, UR11, R88, 0x1, P3 ;  /* 0x0000000b27257c11 */ /* 0x000fe200098f0c58 */
[----:B------:R-:W-:Y:S01]  /*2be0*/  ULDC.64 UR10, c[0x0][0x238] ;  /* 0x00008e00000a7ab9 */ /* 0x000fe20000000a00 */
[----:B------:R-:W-:Y:S02]  /*2bf0*/  F2FP.BF16.F32.PACK_AB R50, R50, R77 ;  /* 0x0000004d3232723e */ /* 0x000fe400000010ff */
[----:B------:R-:W2:Y:S01]  /*2c00*/  MUFU.EX2 R107, R107 ;  /* 0x0000006b006b7308 */ /* 0x000ea20000000800 */
[----:B---3--:R-:W-:Y:S01]  /*2c10*/  FADD.FTZ R102, R103, 1 ;  /* 0x3f80000067667421 */ /* 0x008fe20000010000 */
[----:B------:R-:W-:Y:S01]  /*2c20*/  PRMT R40, R50, 0x7632, R40 ;  /* 0x0000763232287816 */ /* 0x000fe20000000028 */
[----:B------:R-:W-:Y:S01]  /*2c30*/  STG.E.U16 desc[UR6][R42.64+0x4], R50 ;  /* 0x000004322a007986 */ /* 0x000fe2000c101506 */
[----:B------:R-:W-:-:S03]  /*2c40*/  IADD3 R21, P1, R21, 0x2, RZ ;  /* 0x0000000215157810 */ /* 0x000fc60007f3e0ff */
[----:B------:R-:W-:Y:S01]  /*2c50*/  STG.E.U16 desc[UR6][R42.64+0x6], R40 ;  /* 0x000006282a007986 */ /* 0x000fe2000c101506 */
[----:B------:R-:W3:Y:S01]  /*2c60*/  MUFU.EX2 R108, R108 ;  /* 0x0000006c006c7308 */ /* 0x000ee20000000800 */
[----:B-1----:R-:W-:Y:S01]  /*2c70*/  FADD.FTZ R104, R104, 1 ;  /* 0x3f80000068687421 */ /* 0x002fe20000010000 */
[----:B------:R-:W-:Y:S02]  /*2c80*/  IADD3.X R22, RZ, R22, RZ, P1, !PT ;  /* 0x00000016ff167210 */ /* 0x000fe40000ffe4ff */
[----:B------:R-:W-:-:S04]  /*2c90*/  ISETP.GE.U32.AND P1, PT, R21, UR10, PT ;  /* 0x0000000a15007c0c */ /* 0x000fc8000bf26070 */
[----:B------:R-:W1:Y:S01]  /*2ca0*/  MUFU.EX2 R98, R98 ;  /* 0x0000006200627308 */ /* 0x000e620000000800 */
[----:B--2---:R-:W-:Y:S01]  /*2cb0*/  FADD.FTZ R101, R107, 1 ;  /* 0x3f8000006b657421 */ /* 0x004fe20000010000 */
[----:B------:R-:W-:-:S06]  /*2cc0*/  ISETP.GE.AND.EX P1, PT, R22, UR11, PT, P1 ;  /* 0x0000000b16007c0c */ /* 0x000fcc000bf26310 */
[----:B------:R-:W2:Y:S01]  /*2cd0*/  MUFU.EX2 R78, R78 ;  /* 0x0000004e004e7308 */ /* 0x000ea20000000800 */
[----:B---3--:R-:W-:-:S07]  /*2ce0*/  FADD.FTZ R103, R108, 1 ;  /* 0x3f8000006c677421 */ /* 0x008fce0000010000 */
[----:B------:R-:W3:Y:S01]  /*2cf0*/  MUFU.EX2 R105, R105 ;  /* 0x0000006900697308 */ /* 0x000ee20000000800 */
[----:B-1----:R-:W-:-:S07]  /*2d00*/  FADD.FTZ R25, R98, 1 ;  /* 0x3f80000062197421 */ /* 0x002fce0000010000 */
[----:B------:R-:W1:Y:S01]  /*2d10*/  MUFU.EX2 R83, R83 ;  /* 0x0000005300537308 */ /* 0x000e620000000800 */
[----:B--2---:R-:W-:-:S07]  /*2d20*/  FADD.FTZ R78, R78, 1 ;  /* 0x3f8000004e4e7421 */ /* 0x004fce0000010000 */
[----:B------:R-:W2:Y:S01]  /*2d30*/  MUFU.RCP R112, R112 ;  /* 0x0000007000707308 */ /* 0x000ea20000001000 */
[----:B---3--:R-:W-:-:S07]  /*2d40*/  FADD.FTZ R105, R105, 1 ;  /* 0x3f80000069697421 */ /* 0x008fce0000010000 */
[----:B------:R-:W3:Y:S01]  /*2d50*/  MUFU.RCP R79, R79 ;  /* 0x0000004f004f7308 */ /* 0x000ee20000001000 */
[----:B-1----:R-:W-:-:S07]  /*2d60*/  FADD.FTZ R83, R83, 1 ;  /* 0x3f80000053537421 */ /* 0x002fce0000010000 */
[----:B------:R-:W1:Y:S01]  /*2d70*/  MUFU.RCP R114, R114 ;  /* 0x0000007200727308 */ /* 0x000e620000001000 */
[----:B--2---:R-:W-:-:S07]  /*2d80*/  FMUL.FTZ R112, R49, R112 ;  /* 0x0000007031707220 */ /* 0x004fce0000410000 */
[----:B------:R-:W2:Y:S01]  /*2d90*/  MUFU.RCP R81, R81 ;  /* 0x0000005100517308 */ /* 0x000ea20000001000 */
[----:B---3--:R-:W-:-:S05]  /*2da0*/  FMUL.FTZ R79, R52, R79 ;  /* 0x0000004f344f7220 */ /* 0x008fca0000410000 */
[----:B------:R-:W-:Y:S02]  /*2db0*/  F2FP.BF16.F32.PACK_AB R79, R79, R112 ;  /* 0x000000704f4f723e */ /* 0x000fe400000010ff */
[----:B------:R-:W3:Y:S01]  /*2dc0*/  MUFU.RCP R3, R3 ;  /* 0x0000000300037308 */ /* 0x000ee20000001000 */
[----:B-1----:R-:W-:-:S07]  /*2dd0*/  FMUL.FTZ R114, R51, R114 ;  /* 0x0000007233727220 */ /* 0x002fce0000410000 */
[----:B------:R-:W1:Y:S01]  /*2de0*/  MUFU.RCP R84, R84 ;  /* 0x0000005400547308 */ /* 0x000e620000001000 */
[----:B--2---:R-:W-:-:S05]  /*2df0*/  FMUL.FTZ R81, R54, R81 ;  /* 0x0000005136517220 */ /* 0x004fca0000410000 */
[----:B------:R-:W-:Y:S02]  /*2e00*/  F2FP.BF16.F32.PACK_AB R81, R81, R114 ;  /* 0x000000725151723e */ /* 0x000fe400000010ff */
[----:B------:R-:W2:Y:S01]  /*2e10*/  MUFU.RCP R86, R86 ;  /* 0x0000005600567308 */ /* 0x000ea20000001000 */
[----:B---3--:R-:W-:Y:S01]  /*2e20*/  FMUL.FTZ R80, R80, R3 ;  /* 0x0000000350507220 */ /* 0x008fe20000410000 */
[----:B------:R-:W-:Y:S02]  /*2e30*/  PRMT R3, R41, 0x7632, R3 ;  /* 0x0000763229037816 */ /* 0x000fe40000000003 */
[----:B0-----:R-:W-:-:S03]  /*2e40*/  PRMT R41, R81, 0x7632, R41 ;  /* 0x0000763251297816 */ /* 0x001fc60000000029 */
[----:B------:R0:W-:Y:S01]  /*2e50*/  STG.E.U16 desc[UR6][R42.64+0x2], R3 ;  /* 0x000002032a007986 */ /* 0x0001e2000c101506 */
[----:B------:R-:W3:Y:S01]  /*2e60*/  MUFU.RCP R85, R85 ;  /* 0x0000005500557308 */ /* 0x000ee20000001000 */
[----:B-1----:R-:W-:Y:S02]  /*2e70*/  FMUL.FTZ R84, R53, R84 ;  /* 0x0000005435547220 */ /* 0x002fe40000410000 */
[----:B------:R-:W-:Y:S04]  /*2e80*/  STG.E.U16 desc[UR6][R26.64], R79 ;  /* 0x0000004f1a007986 */ /* 0x000fe8000c101506 */
[----:B------:R-:W-:Y:S01]  /*2e90*/  STG.E.U16 desc[UR6][R26.64+0x4], R81 ;  /* 0x000004511a007986 */ /* 0x000fe2000c101506 */
[----:B------:R-:W1:Y:S01]  /*2ea0*/  MUFU.RCP R89, R89 ;  /* 0x0000005900597308 */ /* 0x000e620000001000 */
[----:B--2---:R-:W-:Y:S01]  /*2eb0*/  FMUL.FTZ R55, R55, R86 ;  /* 0x0000005637377220 */ /* 0x004fe20000410000 */
[----:B0-----:R-:W-:Y:S01]  /*2ec0*/  PRMT R43, R79, 0x7632, R43 ;  /* 0x000076324f2b7816 */ /* 0x001fe2000000002b */
[----:B------:R-:W-:Y:S03]  /*2ed0*/  STG.E.U16 desc[UR6][R26.64+0x6], R41 ;  /* 0x000006291a007986 */ /* 0x000fe6000c101506 */
[----:B------:R-:W-:-:S02]  /*2ee0*/  F2FP.BF16.F32.PACK_AB R55, R55, R84 ;  /* 0x000000543737723e */ /* 0x000fc400000010ff */
[----:B------:R-:W0:Y:S01]  /*2ef0*/  MUFU.RCP R90, R90 ;  /* 0x0000005a005a7308 */ /* 0x000e220000001000 */
[----:B---3--:R-:W-:Y:S01]  /*2f00*/  FMUL.FTZ R85, R56, R85 ;  /* 0x0000005538557220 */ /* 0x008fe20000410000 */
[----:B------:R2:W-:Y:S01]  /*2f10*/  STG.E.U16 desc[UR6][R26.64+0x2], R43 ;  /* 0x0000022b1a007986 */ /* 0x0005e2000c101506 */
[----:B------:R-:W-:-:S03]  /*2f20*/  PRMT R3, R55, 0x7632, R3 ;  /* 0x0000763237037816 */ /* 0x000fc60000000003 */
[----:B------:R-:W-:Y:S02]  /*2f30*/  STG.E.U16 desc[UR6][R28.64], R55 ;  /* 0x000000371c007986 */ /* 0x000fe4000c101506 */
[----:B------:R-:W3:Y:S01]  /*2f40*/  MUFU.RCP R91, R91 ;  /* 0x0000005b005b7308 */ /* 0x000ee20000001000 */
[----:B-1----:R-:W-:Y:S01]  /*2f50*/  FMUL.FTZ R58, R58, R89 ;  /* 0x000000593a3a7220 */ /* 0x002fe20000410000 */
[----:B------:R-:W-:Y:S04]  /*2f60*/  STG.E.U16 desc[UR6][R28.64+0x2], R3 ;  /* 0x000002031c007986 */ /* 0x000fe8000c101506 */
[----:B------:R-:W-:Y:S02]  /*2f70*/  F2FP.BF16.F32.PACK_AB R58, R58, R85 ;  /* 0x000000553a3a723e */ /* 0x000fe400000010ff */
[----:B------:R-:W1:Y:S01]  /*2f80*/  MUFU.RCP R92, R92 ;  /* 0x0000005c005c7308 */ /* 0x000e620000001000 */
[----:B0-----:R-:W-:Y:S01]  /*2f90*/  FMUL.FTZ R90, R57, R90 ;  /* 0x0000005a395a7220 */ /* 0x001fe20000410000 */
[----:B--2---:R-:W-:Y:S01]  /*2fa0*/  PRMT R27, R58, 0x7632, R27 ;  /* 0x000076323a1b7816 */ /* 0x004fe2000000001b */
[----:B------:R-:W-:Y:S04]  /*2fb0*/  STG.E.U16 desc[UR6][R28.64+0x4], R58 ;  /* 0x0000043a1c007986 */ /* 0x000fe8000c101506 */
[----:B------:R0:W-:Y:S01]  /*2fc0*/  STG.E.U16 desc[UR6][R28.64+0x6], R27 ;  /* 0x0000061b1c007986 */ /* 0x0001e2000c101506 */
[----:B------:R-:W2:Y:S01]  /*2fd0*/  MUFU.RCP R94, R94 ;  /* 0x0000005e005e7308 */ /* 0x000ea20000001000 */
[----:B---3--:R-:W-:-:S05]  /*2fe0*/  FMUL.FTZ R91, R60, R91 ;  /* 0x0000005b3c5b7220 */ /* 0x008fca0000410000 */
[----:B------:R-:W-:Y:S02]  /*2ff0*/  F2FP.BF16.F32.PACK_AB R90, R91, R90 ;  /* 0x0000005a5b5a723e */ /* 0x000fe400000010ff */
[----:B------:R-:W3:Y:S01]  /*3000*/  MUFU.RCP R93, R93 ;  /* 0x0000005d005d7308 */ /* 0x000ee20000001000 */
[----:B-1----:R-:W-:Y:S01]  /*3010*/  FMUL.FTZ R92, R59, R92 ;  /* 0x0000005c3b5c7220 */ /* 0x002fe20000410000 */
[----:B------:R-:W-:Y:S01]  /*3020*/  PRMT R26, R90, 0x7632, R26 ;  /* 0x000076325a1a7816 */ /* 0x000fe2000000001a */
[----:B------:R-:W-:Y:S04]  /*3030*/  STG.E.U16 desc[UR6][R30.64], R90 ;  /* 0x0000005a1e007986 */ /* 0x000fe8000c101506 */
[----:B------:R1:W-:Y:S01]  /*3040*/  STG.E.U16 desc[UR6][R30.64+0x2], R26 ;  /* 0x0000021a1e007986 */ /* 0x0003e2000c101506 */
[----:B------:R-:W4:Y:S01]  /*3050*/  MUFU.RCP R96, R96 ;  /* 0x0000006000607308 */ /* 0x000f220000001000 */
[----:B--2---:R-:W-:-:S05]  /*3060*/  FMUL.FTZ R63, R63, R94 ;  /* 0x0000005e3f3f7220 */ /* 0x004fca0000410000 */
[----:B------:R-:W-:Y:S02]  /*3070*/  F2FP.BF16.F32.PACK_AB R92, R63, R92 ;  /* 0x0000005c3f5c723e */ /* 0x000fe400000010ff */
[----:B------:R-:W2:Y:S01]  /*3080*/  MUFU.RCP R95, R95 ;  /* 0x0000005f005f7308 */ /* 0x000ea20000001000 */
[----:B---3--:R-:W-:Y:S01]  /*3090*/  FMUL.FTZ R93, R62, R93 ;  /* 0x0000005d3e5d7220 */ /* 0x008fe20000410000 */
[----:B0-----:R-:W-:Y:S01]  /*30a0*/  PRMT R29, R92, 0x7632, R29 ;  /* 0x000076325c1d7816 */ /* 0x001fe2000000001d */
[----:B------:R-:W-:Y:S04]  /*30b0*/  STG.E.U16 desc[UR6][R30.64+0x4], R92 ;  /* 0x0000045c1e007986 */ /* 0x000fe8000c101506 */
[----:B------:R-:W-:Y:S01]  /*30c0*/  STG.E.U16 desc[UR6][R30.64+0x6], R29 ;  /* 0x0000061d1e007986 */ /* 0x000fe2000c101506 */
[----:B------:R-:W0:Y:S01]  /*30d0*/  MUFU.RCP R97, R97 ;  /* 0x0000006100617308 */ /* 0x000e220000001000 */
[----:B----4-:R-:W-:-:S05]  /*30e0*/  FMUL.FTZ R96, R65, R96 ;  /* 0x0000006041607220 */ /* 0x010fca0000410000 */
[----:B------:R-:W-:Y:S02]  /*30f0*/  F2FP.BF16.F32.PACK_AB R93, R96, R93 ;  /* 0x0000005d605d723e */ /* 0x000fe400000010ff */
[----:B------:R-:W3:Y:S01]  /*3100*/  MUFU.RCP R100, R100 ;  /* 0x0000006400647308 */ /* 0x000ee20000001000 */
[----:B--2---:R-:W-:Y:S01]  /*3110*/  FMUL.FTZ R95, R64, R95 ;  /* 0x0000005f405f7220 */ /* 0x004fe20000410000 */
[----:B------:R-:W-:Y:S01]  /*3120*/  PRMT R3, R93, 0x7632, R3 ;  /* 0x000076325d037816 */ /* 0x000fe20000000003 */
[----:B------:R-:W-:Y:S04]  /*3130*/  STG.E.U16 desc[UR6][R46.64], R93 ;  /* 0x0000005d2e007986 */ /* 0x000fe8000c101506 */
[----:B------:R2:W-:Y:S01]  /*3140*/  STG.E.U16 desc[UR6][R46.64+0x2], R3 ;  /* 0x000002032e007986 */ /* 0x0005e2000c101506 */
[----:B------:R-:W4:Y:S01]  /*3150*/  MUFU.RCP R99, R99 ;  /* 0x0000006300637308 */ /* 0x000f220000001000 */
[----:B0-----:R-:W-:-:S05]  /*3160*/  FMUL.FTZ R68, R68, R97 ;  /* 0x0000006144447220 */ /* 0x001fca0000410000 */
[----:B------:R-:W-:Y:S02]  /*3170*/  F2FP.BF16.F32.PACK_AB R95, R68, R95 ;  /* 0x0000005f445f723e */ /* 0x000fe400000010ff */
[----:B------:R-:W0:Y:S01]  /*3180*/  MUFU.RCP R102, R102 ;  /* 0x0000006600667308 */ /* 0x000e220000001000 */
[----:B---3--:R-:W-:Y:S01]  /*3190*/  FMUL.FTZ R100, R67, R100 ;  /* 0x0000006443647220 */ /* 0x008fe20000410000 */
[----:B------:R-:W-:Y:S01]  /*31a0*/  PRMT R27, R95, 0x7632, R27 ;  /* 0x000076325f1b7816 */ /* 0x000fe2000000001b */
[----:B------:R-:W-:Y:S04]  /*31b0*/  STG.E.U16 desc[UR6][R46.64+0x4], R95 ;  /* 0x0000045f2e007986 */ /* 0x000fe8000c101506 */
[----:B------:R-:W-:Y:S01]  /*31c0*/  STG.E.U16 desc[UR6][R46.64+0x6], R27 ;  /* 0x0000061b2e007986 */ /* 0x000fe2000c101506 */
[----:B------:R-:W3:Y:S01]  /*31d0*/  MUFU.RCP R104, R104 ;  /* 0x0000006800687308 */ /* 0x000ee20000001000 */
[----:B----4-:R-:W-:-:S05]  /*31e0*/  FMUL.FTZ R99, R70, R99 ;  /* 0x0000006346637220 */ /* 0x010fca0000410000 */
[----:B------:R-:W-:Y:S02]  /*31f0*/  F2FP.BF16.F32.PACK_AB R100, R99, R100 ;  /* 0x000000646364723e */ /* 0x000fe400000010ff */
[----:B------:R-:W4:Y:S01]  /*3200*/  MUFU.RCP R101, R101 ;  /* 0x0000006500657308 */ /* 0x000f220000001000 */
[----:B0-----:R-:W-:Y:S01]  /*3210*/  FMUL.FTZ R102, R71, R102 ;  /* 0x0000006647667220 */ /* 0x001fe20000410000 */
[----:B-1----:R-:W-:Y:S01]  /*3220*/  PRMT R26, R100, 0x7632, R26 ;  /* 0x00007632641a7816 */ /* 0x002fe2000000001a */
[----:B------:R-:W-:Y:S04]  /*3230*/  STG.E.U16 desc[UR6][R32.64], R100 ;  /* 0x0000006420007986 */ /* 0x000fe8000c101506 */
[----:B------:R0:W-:Y:S01]  /*3240*/  STG.E.U16 desc[UR6][R32.64+0x2], R26 ;  /* 0x0000021a20007986 */ /* 0x0001e2000c101506 */
[----:B------:R-:W1:Y:S01]  /*3250*/  MUFU.RCP R103, R103 ;  /* 0x0000006700677308 */ /* 0x000e620000001000 */
[----:B---3--:R-:W-:-:S05]  /*3260*/  FMUL.FTZ R73, R73, R104 ;  /* 0x0000006849497220 */ /* 0x008fca0000410000 */
[----:B------:R-:W-:Y:S02]  /*3270*/  F2FP.BF16.F32.PACK_AB R102, R73, R102 ;  /* 0x000000664966723e */ /* 0x000fe400000010ff */
[----:B------:R-:W3:Y:S01]  /*3280*/  MUFU.RCP R108, R105 ;  /* 0x00000069006c7308 */ /* 0x000ee20000001000 */
[----:B----4-:R-:W-:Y:S01]  /*3290*/  FMUL.FTZ R101, R72, R101 ;  /* 0x0000006548657220 */ /* 0x010fe20000410000 */
[----:B------:R-:W-:Y:S01]  /*32a0*/  PRMT R28, R102, 0x7632, R28 ;  /* 0x00007632661c7816 */ /* 0x000fe2000000001c */
[----:B------:R4:W-:Y:S04]  /*32b0*/  STG.E.U16 desc[UR6][R32.64+0x4], R102 ;  /* 0x0000046620007986 */ /* 0x0009e8000c101506 */
[----:B------:R4:W-:Y:S01]  /*32c0*/  STG.E.U16 desc[UR6][R32.64+0x6], R28 ;  /* 0x0000061c20007986 */ /* 0x0009e2000c101506 */
[----:B------:R-:W5:Y:S01]  /*32d0*/  MUFU.RCP R25, R25 ;  /* 0x0000001900197308 */ /* 0x000f620000001000 */
[----:B-1----:R-:W-:-:S05]  /*32e0*/  FMUL.FTZ R74, R74, R103 ;  /* 0x000000674a4a7220 */ /* 0x002fca0000410000 */
[----:B------:R-:W-:Y:S02]  /*32f0*/  F2FP.BF16.F32.PACK_AB R101, R74, R101 ;  /* 0x000000654a65723e */ /* 0x000fe400000010ff */
[----:B------:R-:W1:Y:S01]  /*3300*/  MUFU.RCP R38, R83 ;  /* 0x0000005300267308 */ /* 0x000e620000001000 */
[----:B---3--:R-:W-:Y:S01]  /*3310*/  FMUL.FTZ R108, R69, R108 ;  /* 0x0000006c456c7220 */ /* 0x008fe20000410000 */
[----:B--2---:R-:W-:Y:S01]  /*3320*/  PRMT R3, R101, 0x7632, R3 ;  /* 0x0000763265037816 */ /* 0x004fe20000000003 */
[----:B------:R4:W-:Y:S04]  /*3330*/  STG.E.U16 desc[UR6][R34.64], R101 ;  /* 0x0000006522007986 */ /* 0x0009e8000c101506 */
[----:B------:R4:W-:Y:S01]  /*3340*/  STG.E.U16 desc[UR6][R34.64+0x2], R3 ;  /* 0x0000020322007986 */ /* 0x0009e2000c101506 */
[----:B------:R-:W2:Y:S01]  /*3350*/  MUFU.RCP R39, R61 ;  /* 0x0000003d00277308 */ /* 0x000ea20000001000 */
[----:B-----5:R-:W-:-:S05]  /*3360*/  FMUL.FTZ R25, R66, R25 ;  /* 0x0000001942197220 */ /* 0x020fca0000410000 */
[----:B------:R-:W-:Y:S02]  /*3370*/  F2FP.BF16.F32.PACK_AB R108, R25, R108 ;  /* 0x0000006c196c723e */ /* 0x000fe400000010ff */
[----:B------:R-:W3:Y:S01]  /*3380*/  MUFU.RCP R78, R78 ;  /* 0x0000004e004e7308 */ /* 0x000ee20000001000 */
[----:B-1----:R-:W-:Y:S01]  /*3390*/  FMUL.FTZ R87, R87, R38 ;  /* 0x0000002657577220 */ /* 0x002fe20000410000 */
[----:B------:R-:W-:Y:S01]  /*33a0*/  PRMT R25, R108, 0x7632, R25 ;  /* 0x000076326c197816 */ /* 0x000fe20000000019 */
[----:B------:R4:W-:Y:S04]  /*33b0*/  STG.E.U16 desc[UR6][R34.64+0x4], R108 ;  /* 0x0000046c22007986 */ /* 0x0009e8000c101506 */
[----:B------:R4:W-:Y:S01]  /*33c0*/  STG.E.U16 desc[UR6][R34.64+0x6], R25 ;  /* 0x0000061922007986 */ /* 0x0009e2000c101506 */
[----:B--2---:R-:W-:-:S05]  /*33d0*/  FMUL.FTZ R39, R82, R39 ;  /* 0x0000002752277220 */ /* 0x004fca0000410000 */
[----:B------:R-:W-:Y:S01]  /*33e0*/  F2FP.BF16.F32.PACK_AB R39, R80, R39 ;  /* 0x000000275027723e */ /* 0x000fe200000010ff */
[----:B---3--:R-:W-:-:S03]  /*33f0*/  FMUL.FTZ R38, R75, R78 ;  /* 0x0000004e4b267220 */ /* 0x008fc60000410000 */
[----:B0-----:R-:W-:Y:S01]  /*3400*/  PRMT R26, R39, 0x7632, R26 ;  /* 0x00007632271a7816 */ /* 0x001fe2000000001a */
[----:B------:R4:W-:Y:S01]  /*3410*/  STG.E.U16 desc[UR6][R36.64], R39 ;  /* 0x0000002724007986 */ /* 0x0009e2000c101506 */
[----:B------:R-:W-:-:S03]  /*3420*/  F2FP.BF16.F32.PACK_AB R87, R38, R87 ;  /* 0x000000572657723e */ /* 0x000fc600000010ff */
[----:B------:R4:W-:Y:S01]  /*3430*/  STG.E.U16 desc[UR6][R36.64+0x2], R26 ;  /* 0x0000021a24007986 */ /* 0x0009e2000c101506 */
[----:B------:R-:W-:-:S03]  /*3440*/  PRMT R27, R87, 0x7632, R27 ;  /* 0x00007632571b7816 */ /* 0x000fc6000000001b */
[----:B------:R4:W-:Y:S04]  /*3450*/  STG.E.U16 desc[UR6][R36.64+0x4], R87 ;  /* 0x0000045724007986 */ /* 0x0009e8000c101506 */
[----:B------:R4:W-:Y:S01]  /*3460*/  STG.E.U16 desc[UR6][R36.64+0x6], R27 ;  /* 0x0000061b24007986 */ /* 0x0009e2000c101506 */
[----:B------:R-:W-:Y:S05]  /*3470*/  @!P1 BRA `(.L_x_1542) ;  /* 0xffffffd000849947 */ /* 0x000fea000383ffff */
[----:B------:R-:W-:Y:S05]  /*3480*/  EXIT ;  /* 0x000000000000794d */ /* 0x000fea0003800000 */
.L_x_1543:
        /* <DEDUP_REMOVED lines=15> */
.L_x_3210:


//--------------------- .text._ZN13group_norm_v214gn_cuda_kernelI13__nv_bfloat16Li480ELi3ELi16ELi60ELi1024ELb1ELi16ELi960ELi960ELi4ELb1ELi5ELb0ELb0ENS_16CompileConditionILi900EEEEEvPT_PKS4_S7_S7_flPfS8_Pj --------------------------
	.section	.text._ZN13group_norm_v214gn_cuda_kernelI13__nv_bfloat16Li480ELi3ELi16ELi60ELi1024ELb1ELi16ELi960ELi960ELi4ELb1ELi5ELb0ELb0ENS_16CompileConditionILi900EEEEEvPT_PKS4_S7_S7_flPfS8_Pj,"ax",@progbits
	.align	128
        .global         _ZN13group_norm_v214gn_cuda_kernelI13__nv_bfloat16Li480ELi3ELi16ELi60ELi1024ELb1ELi16ELi960ELi960ELi4ELb1ELi5ELb0ELb0ENS_16CompileConditionILi900EEEEEvPT_PKS4_S7_S7_flPfS8_Pj
        .type           _ZN13group_norm_v214gn_cuda_kernelI13__nv_bfloat16Li480ELi3ELi16ELi60ELi1024ELb1ELi16ELi960ELi960ELi4ELb1ELi5ELb0ELb0ENS_16CompileConditionILi900EEEEEvPT_PKS4_S7_S7_flPfS8_Pj,@function
        .size           _ZN13group_norm_v214gn_cuda_kernelI13__nv_bfloat16Li480ELi3ELi16ELi60ELi1024ELb1ELi16ELi960ELi960ELi4ELb1ELi5ELb0ELb0ENS_16CompileConditionILi900EEEEEvPT_PKS4_S7_S7_flPfS8_Pj,(.L_x_3211 - _ZN13group_norm_v214gn_cuda_kernelI13__nv_bfloat16Li480ELi3ELi16ELi60ELi1024ELb1ELi16ELi960ELi960ELi4ELb1ELi5ELb0ELb0ENS_16CompileConditionILi900EEEEEvPT_PKS4_S7_S7_flPfS8_Pj)
        .other          _ZN13group_norm_v214gn_cuda_kernelI13__nv_bfloat16Li480ELi3ELi16ELi60ELi1024ELb1ELi16ELi960ELi960ELi4ELb1ELi5ELb0ELb0ENS_16CompileConditionILi900EEEEEvPT_PKS4_S7_S7_flPfS8_Pj,@"STO_CUDA_ENTRY STV_DEFAULT"
_ZN13group_norm_v214gn_cuda_kernelI13__nv_bfloat16Li480ELi3ELi16ELi60ELi1024ELb1ELi16ELi960ELi960ELi4ELb1ELi5ELb0ELb0ENS_16CompileConditionILi900EEEEEvPT_PKS4_S7_S7_flPfS8_Pj:
.text._ZN13group_norm_v214gn_cuda_kernelI13__nv_bfloat16Li480ELi3ELi16ELi60ELi1024ELb1ELi16ELi960ELi960ELi4ELb1ELi5ELb0ELb0ENS_16CompileConditionILi900EEEEEvPT_PKS4_S7_S7_flPfS8_Pj:
        /* <DEDUP_REMOVED lines=20> */
[----:B------:R-:W-:-:S03]  /*0140*/  IMAD.WIDE.U32 R2, R2, -0x77777777, RZ ;  /* 0x8888888902027825 */ /* 0x000fc600078e00ff */
[----:B------:R-:W-:Y:S02]  /*0150*/  LEA R5, R5, R0, 0x3 ;  /* 0x0000000005057211 */ /* 0x000fe400078e18ff */
[----:B------:R-:W-:Y:S02]  /*0160*/  LOP3.LUT R2, R3, 0xf8, RZ, 0xc0, !PT ;  /* 0x000000f803027812 */ /* 0x000fe400078ec0ff */
[----:B------:R-:W-:Y:S01]  /*0170*/  MOV R0, R4 ;  /* 0x0000000400007202 */ /* 0x000fe20000000f00 */
[----:B------:R0:W-:Y:S04]  /*0180*/  STL [R1+0x88], R5 ;  /* 0x0000880501007387 */ /* 0x0001e80000100800 */
[----:B------:R0:W-:Y:S04]  /*0190*/  STL [R1+0x84], R2 ;  /* 0x0000840201007387 */ /* 0x0001e80000100800 */
[----:B------:R0:W-:Y:S02]  /*01a0*/  STL [R1+0x38], RZ ;  /* 0x000038ff01007387 */ /* 0x0001e40000100800 */
.L_x_1554:
[----:B------:R-:W2:Y:S01]  /*01b0*/  LDL R4, [R1+0x38] ;  /* 0x0000380001047983 */ /* 0x000ea20000100800 */
[----:B------:R-:W-:Y:S01]  /*01c0*/  HFMA2.MMA R23, -RZ, RZ, 0, 0 ;  /* 0x00000000ff177435 */ /* 0x000fe200000001ff */
[----:B------:R-:W-:Y:S01]  /*01d0*/  ULDC.64 UR8, c[0x0][0x218] ;  /* 0x0000860000087ab9 */ /* 0x000fe20000000a00 */
[----:B------:R-:W-:Y:S01]  /*01e0*/  ULDC.64 UR10, c[0x0][0x228] ;  /* 0x00008a00000a7ab9 */ /* 0x000fe20000000a00 */
[----:B------:R-:W0:Y:S01]  /*01f0*/  S2R R32, SR_TID.X ;  /* 0x0000000000207919 */ /* 0x000e220000002100 */
[----:B------:R-:W1:Y:S01]  /*0200*/  S2R R33, SR_CTAID.X ;  /* 0x0000000000217919 */ /* 0x000e620000002500 */
[----:B0-----:R-:W-:Y:S01]  /*0210*/  IMAD.WIDE.U32 R2, R32, -0x77777777, RZ ;  /* 0x8888888920027825 */ /* 0x001fe200078e00ff */
[----:B-1----:R-:W-:-:S04]  /*0220*/  SHF.L.U32 R2, R33, 0x4, RZ ;  /* 0x0000000421027819 */ /* 0x002fc800000006ff */
[----:B------:R-:W-:Y:S02]  /*0230*/  SHF.R.U32.HI R3, RZ, 0x7, R3 ;  /* 0x00000007ff037819 */ /* 0x000fe40000011603 */
[----:B------:R-:W-:-:S03]  /*0240*/  LOP3.LUT R2, R2, 0x3f0, RZ, 0xc0, !PT ;  /* 0x000003f002027812 */ /* 0x000fc600078ec0ff */
[----:B------:R-:W-:Y:S01]  /*0250*/  IMAD R22, R3, -0xf0, R32 ;  /* 0xffffff1003167824 */ /* 0x000fe200078e0220 */
[----:B------:R-:W-:-:S04]  /*0260*/  IADD3 R2, R2, R3, RZ ;  /* 0x0000000302027210 */ /* 0x000fc80007ffe0ff */
[----:B------:R-:W-:-:S05]  /*0270*/  SHF.L.U32 R22, R22, 0x2, RZ ;  /* 0x0000000216167819 */ /* 0x000fca00000006ff */
[----:B------:R-:W-:-:S04]  /*0280*/  IMAD.WIDE.U32 R20, R0, 0xf0000, R22 ;  /* 0x000f000000147825 */ /* 0x000fc800078e0016 */
[----:B------:R-:W-:-:S05]  /*0290*/  IMAD R23, R2, 0x3c0, RZ ;  /* 0x000003c002177824 */ /* 0x000fca00078e02ff */
[C---:B------:R-:W-:Y:S02]  /*02a0*/  IADD3 R2, P0, R23.reuse, R20, RZ ;  /* 0x0000001417027210 */ /* 0x040fe40007f1e0ff */
[C---:B------:R-:W-:Y:S02]  /*02b0*/  IADD3 R5, R23.reuse, 0xf00, RZ ;  /* 0x00000f0017057810 */ /* 0x040fe40007ffe0ff */
[C---:B------:R-:W-:Y:S02]  /*02c0*/  IADD3 R15, R23.reuse, 0x1e00, RZ ;  /* 0x00001e00170f7810 */ /* 0x040fe40007ffe0ff */
[----:B------:R-:W-:Y:S01]  /*02d0*/  IADD3 R17, R23, 0x2580, RZ ;  /* 0x0000258017117810 */ /* 0x000fe20007ffe0ff */
[----:B--2---:R-:W-:-:S05]  /*02e0*/  IMAD R3, R4, 0xf0000, RZ ;  /* 0x000f000004037824 */ /* 0x004fca00078e02ff */
[----:B------:R-:W-:Y:S02]  /*02f0*/  IADD3 R21, R21, R3, RZ ;  /* 0x0000000315157210 */ /* 0x000fe40007ffe0ff */
[----:B------:R-:W-:Y:S02]  /*0300*/  IADD3 R3, R23, 0x780, RZ ;  /* 0x0000078017037810 */ /* 0x000fe40007ffe0ff */
[----:B------:R-:W-:Y:S02]  /*0310*/  IADD3.X R4, RZ, R21, RZ, P0, !PT ;  /* 0x00000015ff047210 */ /* 0x000fe400007fe4ff */
[----:B------:R-:W-:-:S03]  /*0320*/  LEA R10, P0, R2, UR8, 0x1 ;  /* 0x00000008020a7c11 */ /* 0x000fc6000f8008ff */
[----:B------:R0:W-:Y:S01]  /*0330*/  STL [R1+0x10], R4 ;  /* 0x0000100401007387 */ /* 0x0001e20000100800 */
[----:B------:R-:W-:Y:S02]  /*0340*/  LEA.HI.X R11, R2, UR9, R4, 0x1, P0 ;  /* 0x00000009020b7c11 */ /* 0x000fe400080f0c04 */
[----:B------:R-:W-:-:S04]  /*0350*/  IADD3 R3, P0, R3, R20, RZ ;  /* 0x0000001403037210 */ /* 0x000fc80007f1e0ff */
[----:B------:R-:W2:Y:S01]  /*0360*/  LDG.E.64.CONSTANT R10, desc[UR6][R10.64] ;  /* 0x000000060a0a7981 */ /* 0x000ea2000c1e9b00 */
[----:B0-----:R-:W-:Y:S02]  /*0370*/  IADD3.X R4, RZ, R21, RZ, P0, !PT ;  /* 0x00000015ff047210 */ /* 0x001fe400007fe4ff */
[----:B------:R-:W-:-:S03]  /*0380*/  LEA R8, P0, R3, UR8, 0x1 ;  /* 0x0000000803087c11 */ /* 0x000fc6000f8008ff */
[----:B------:R0:W-:Y:S01]  /*0390*/  STL [R1+0x18], R4 ;  /* 0x0000180401007387 */ /* 0x0001e20000100800 */
[----:B------:R-:W-:-:S06]  /*03a0*/  LEA.HI.X R9, R3, UR9, R4, 0x1, P0 ;  /* 0x0000000903097c11 */ /* 0x000fcc00080f0c04 */
[----:B------:R-:W3:Y:S01]  /*03b0*/  LDG.E.64.CONSTANT R8, desc[UR6][R8.64] ;  /* 0x0000000608087981 */ /* 0x000ee2000c1e9b00 */
[----:B0-----:R-:W-:Y:S02]  /*03c0*/  IADD3 R4, P0, R5, R20, RZ ;  /* 0x0000001405047210 */ /* 0x001fe40007f1e0ff */
[----:B------:R-:W-:Y:S02]  /*03d0*/  IADD3 R5, R23, 0x1680, RZ ;  /* 0x0000168017057810 */ /* 0x000fe40007ffe0ff */
[----:B------:R-:W-:Y:S02]  /*03e0*/  IADD3.X R12, RZ, R21, RZ, P0, !PT ;  /* 0x00000015ff0c7210 */ /* 0x000fe400007fe4ff */
[----:B------:R-:W-:-:S03]  /*03f0*/  LEA R6, P0, R4, UR8, 0x1 ;  /* 0x0000000804067c11 */ /* 0x000fc6000f8008ff */
[----:B------:R0:W-:Y:S01]  /*0400*/  STL [R1+0x6c], R12 ;  /* 0x00006c0c01007387 */ /* 0x0001e20000100800 */
[----:B------:R-:W-:Y:S02]  /*0410*/  LEA.HI.X R7, R4, UR9, R12, 0x1, P0 ;  /* 0x0000000904077c11 */ /* 0x000fe400080f0c0c */
[----:B------:R-:W-:-:S04]  /*0420*/  IADD3 R5, P0, R5, R20, RZ ;  /* 0x0000001405057210 */ /* 0x000fc80007f1e0ff */
[----:B------:R-:W4:Y:S01]  /*0430*/  LDG.E.64.CONSTANT R6, desc[UR6][R6.64] ;  /* 0x0000000606067981 */ /* 0x000f22000c1e9b00 */
[----:B------:R-:W-:Y:S02]  /*0440*/  IADD3.X R14, RZ, R21, RZ, P0, !PT ;  /* 0x00000015ff0e7210 */ /* 0x000fe400007fe4ff */
[----:B0-----:R-:W-:-:S03]  /*0450*/  LEA R12, P0, R5, UR8, 0x1 ;  /* 0x00000008050c7c11 */ /* 0x001fc6000f8008ff */
        /* <DEDUP_REMOVED lines=13> */
[----:B------:R-:W-:-:S06]  /*0530*/  LEA.HI.X R17, R36, UR9, R18, 0x1, P0 ;  /* 0x0000000924117c11 */ /* 0x000fcc00080f0c12 */
[----:B------:R-:W4:Y:S01]  /*0540*/  LDG.E.64.CONSTANT R16, desc[UR6][R16.64] ;  /* 0x0000000610107981 */ /* 0x000f22000c1e9b00 */
[----:B0-----:R-:W-:-:S04]  /*0550*/  IADD3 R18, R23, 0x2d00, RZ ;  /* 0x00002d0017127810 */ /* 0x001fc80007ffe0ff */
[----:B------:R-:W-:-:S04]  /*0560*/  IADD3 R24, P0, R18, R20, RZ ;  /* 0x0000001412187210 */ /* 0x000fc80007f1e0ff */
[----:B------:R-:W-:Y:S02]  /*0570*/  IADD3.X R25, RZ, R21, RZ, P0, !PT ;  /* 0x00000015ff197210 */ /* 0x000fe400007fe4ff */
[----:B------:R-:W-:-:S04]  /*0580*/  LEA R18, P0, R24, UR8, 0x1 ;  /* 0x0000000818127c11 */ /* 0x000fc8000f8008ff */
[----:B------:R-:W-:-:S06]  /*0590*/  LEA.HI.X R19, R24, UR9, R25, 0x1, P0 ;  /* 0x0000000918137c11 */ /* 0x000fcc00080f0c19 */
[----:B------:R-:W4:Y:S01]  /*05a0*/  LDG.E.64.CONSTANT R18, desc[UR6][R18.64] ;  /* 0x0000000612127981 */ /* 0x000f22000c1e9b00 */
[----:B------:R-:W-:-:S03]  /*05b0*/  IADD3 R23, R23, 0x3480, RZ ;  /* 0x0000348017177810 */ /* 0x000fc60007ffe0ff */
[----:B------:R0:W-:Y:S04]  /*05c0*/  STL [R1+0x3c], R24 ;  /* 0x00003c1801007387 */ /* 0x0001e80000100800 */
[----:B------:R1:W-:Y:S01]  /*05d0*/  STL [R1+0x80], R25 ;  /* 0x0000801901007387 */ /* 0x0003e20000100800 */
[----:B0-----:R-:W-:-:S04]  /*05e0*/  IADD3 R24, P0, R23, R20, RZ ;  /* 0x0000001417187210 */ /* 0x001fc80007f1e0ff */
[----:B-1----:R-:W-:Y:S01]  /*05f0*/  IADD3.X R25, RZ, R21, RZ, P0, !PT ;  /* 0x00000015ff197210 */ /* 0x002fe200007fe4ff */
[----:B------:R0:W-:Y:S04]  /*0600*/  STL [R1+0x48], R24 ;  /* 0x0000481801007387 */ /* 0x0001e80000100800 */
[----:B------:R1:W-:Y:S01]  /*0610*/  STL [R1+0x7c], R25 ;  /* 0x00007c1901007387 */ /* 0x0003e20000100800 */
[----:B------:R-:W-:-:S04]  /*0620*/  LEA R20, P0, R24, UR8, 0x1 ;  /* 0x0000000818147c11 */ /* 0x000fc8000f8008ff */
[----:B------:R-:W-:Y:S01]  /*0630*/  LEA.HI.X R21, R24, UR9, R25, 0x1, P0 ;  /* 0x0000000918157c11 */ /* 0x000fe200080f0c19 */
[----:B------:R-:W-:-:S05]  /*0640*/  ULDC.64 UR8, c[0x0][0x220] ;  /* 0x0000880000087ab9 */ /* 0x000fca0000000a00 */
[----:B------:R-:W4:Y:S01]  /*0650*/  LDG.E.64.CONSTANT R20, desc[UR6][R20.64] ;  /* 0x0000000614147981 */ /* 0x000f22000c1e9b00 */
[----:B0-----:R-:W-:Y:S02]  /*0660*/  SHF.L.U32 R24, R22, 0x1, RZ ;  /* 0x0000000116187819 */ /* 0x001fe400000006ff */
[----:B-1----:R-:W-:Y:S02]  /*0670*/  SHF.R.U32.HI R25, RZ, 0x1f, R22 ;  /* 0x0000001fff197819 */ /* 0x002fe40000011616 */
[C---:B------:R-:W-:Y:S02]  /*0680*/  IADD3 R22, P0, R24.reuse, UR8, RZ ;  /* 0x0000000818167c10 */ /* 0x040fe4000ff1e0ff */
[----:B------:R-:W-:Y:S02]  /*0690*/  IADD3 R24, P1, R24, UR10, RZ ;  /* 0x0000000a18187c10 */ /* 0x000fe4000ff3e0ff */
[C---:B------:R-:W-:Y:S02]  /*06a0*/  IADD3.X R23, R25.reuse, UR9, RZ, P0, !PT ;  /* 0x0000000919177c10 */ /* 0x040fe400087fe4ff */
[----:B------:R-:W-:-:S04]  /*06b0*/  IADD3.X R25, R25, UR11, RZ, P1, !PT ;  /* 0x0000000b19197c10 */ /* 0x000fc80008ffe4ff */
[----:B------:R-:W5:Y:S04]  /*06c0*/  LDG.E.64.CONSTANT R22, desc[UR6][R22.64] ;  /* 0x0000000616167981 */ /* 0x000f68000c1e9b00 */
[----:B------:R-:W5:Y:S01]  /*06d0*/  LDG.E.64.CONSTANT R24, desc[UR6][R24.64] ;  /* 0x0000000618187981 */ /* 0x000f62000c1e9b00 */
[C---:B--2---:R-:W-:Y:S02]  /*06e0*/  PRMT R28, R10.reuse, 0x7632, R28 ;  /* 0x000076320a1c7816 */ /* 0x044fe4000000001c */
[----:B------:R-:W-:Y:S02]  /*06f0*/  SHF.L.U32 R35, R10, 0x10, RZ ;  /* 0x000000100a237819 */ /* 0x000fe400000006ff */
[----:B------:R-:W-:-:S03]  /*0700*/  SHF.L.U32 R28, R28, 0x10, RZ ;  /* 0x000000101c1c7819 */ /* 0x000fc600000006ff */
[----:B------:R-:W-:Y:S01]  /*0710*/  FADD.FTZ R27, RZ, R35 ;  /* 0x00000023ff1b7221 */ /* 0x000fe20000010000 */
[----:B------:R-:W-:Y:S01]  /*0720*/  FFMA.FTZ R26, R35, R35, RZ ;  /* 0x00000023231a7223 */ /* 0x000fe200000100ff */
[C---:B------:R-:W-:Y:S02]  /*0730*/  SHF.L.U32 R37, R11.reuse, 0x10, RZ ;  /* 0x000000100b257819 */ /* 0x040fe400000006ff */
[----:B------:R-:W-:Y:S01]  /*0740*/  PRMT R29, R11, 0x7632, R29 ;  /* 0x000076320b1d7816 */ /* 0x000fe2000000001d */
[----:B------:R-:W-:Y:S01]  /*0750*/  FADD.FTZ R27, R27, R28 ;  /* 0x0000001c1b1b7221 */ /* 0x000fe20000010000 */
[----:B------:R-:W-:Y:S02]  /*0760*/  FFMA.FTZ R28, R28, R28, R26 ;  /* 0x0000001c1c1c7223 */ /* 0x000fe4000001001a */
[----:B------:R-:W-:Y:S01]  /*0770*/  SHF.L.U32 R29, R29, 0x10, RZ ;  /* 0x000000101d1d7819 */ /* 0x000fe200000006ff */
[----:B------:R-:W-:Y:S01]  /*0780*/  FADD.FTZ R27, R27, R37 ;  /* 0x000000251b1b7221 */ /* 0x000fe20000010000 */
[----:B------:R-:W-:Y:S01]  /*0790*/  FFMA.FTZ R28, R37, R37, R28 ;  /* 0x00000025251c7223 */ /* 0x000fe2000001001c */
[----:B---3--:R-:W-:-:S02]  /*07a0*/  SHF.L.U32 R30, R8, 0x10, RZ ;  /* 0x00000010081e7819 */ /* 0x008fc400000006ff */
[----:B------:R-:W-:Y:S01]  /*07b0*/  PRMT R26, R8, 0x7632, R26 ;  /* 0x00007632081a7816 */ /* 0x000fe2000000001a */
[----:B------:R-:W-:Y:S01]  /*07c0*/  FADD.FTZ R27, R27, R29 ;  /* 0x0000001d1b1b7221 */ /* 0x000fe20000010000 */
[----:B------:R-:W-:Y:S02]  /*07d0*/  FFMA.FTZ R29, R29, R29, R28 ;  /* 0x0000001d1d1d7223 */ /* 0x000fe4000001001c */
[----:B------:R-:W-:Y:S01]  /*07e0*/  SHF.L.U32 R26, R26, 0x10, RZ ;  /* 0x000000101a1a7819 */ /* 0x000fe200000006ff */
[----:B------:R-:W-:Y:S01]  /*07f0*/  FADD.FTZ R27, R27, R30 ;  /* 0x0000001e1b1b7221 */ /* 0x000fe20000010000 */
[----:B------:R-:W-:Y:S01]  /*0800*/  FFMA.FTZ R29, R30, R30, R29 ;  /* 0x0000001e1e1d7223 */ /* 0x000fe2000001001d */
[----:B------:R0:W-:Y:S01]  /*0810*/  STL [R1+0x8], R30 ;  /* 0x0000081e01007387 */ /* 0x0001e20000100800 */
[----:B------:R-:W-:Y:S01]  /*0820*/  PRMT R28, R9, 0x7632, R28 ;  /* 0x00007632091c7816 */ /* 0x000fe2000000001c */
[----:B------:R-:W-:Y:S01]  /*0830*/  FADD.FTZ R27, R27, R26 ;  /* 0x0000001a1b1b7221 */ /* 0x000fe20000010000 */
[----:B------:R-:W-:-:S02]  /*0840*/  FFMA.FTZ R26, R26, R26, R29 ;  /* 0x0000001a1a1a7223 */ /* 0x000fc4000001001d */
[----:B------:R-:W-:Y:S02]  /*0850*/  SHF.L.U32 R28, R28, 0x10, RZ ;  /* 0x000000101c1c7819 */ /* 0x000fe400000006ff */
[----:B0-----:R-:W-:Y:S02]  /*0860*/  SHF.L.U32 R30, R9, 0x10, RZ ;  /* 0x00000010091e7819 */ /* 0x001fe400000006ff */
[----:B----4-:R-:W-:-:S03]  /*0870*/  PRMT R29, R6, 0x7632, R29 ;  /* 0x00007632061d7816 */ /* 0x010fc6000000001d */
[----:B------:R-:W-:Y:S01]  /*0880*/  FADD.FTZ R27, R27, R30 ;  /* 0x0000001e1b1b7221 */ /* 0x000fe20000010000 */
[----:B------:R-:W-:Y:S01]  /*0890*/  FFMA.FTZ R26, R30, R30, R26 ;  /* 0x0000001e1e1a7223 */ /* 0x000fe2000001001a */
[----:B------:R0:W-:Y:S02]  /*08a0*/  STL [R1+0x4], R30 ;  /* 0x0000041e01007387 */ /* 0x0001e40000100800 */
[----:B------:R-:W-:Y:S01]  /*08b0*/  FADD.FTZ R27, R27, R28 ;  /* 0x0000001c1b1b7221 */ /* 0x000fe20000010000 */
[--C-:B------:R-:W-:Y:S01]  /*08c0*/  FFMA.FTZ R28, R28, R28, R26.reuse ;  /* 0x0000001c1c1c7223 */ /* 0x100fe2000001001a */
[----:B------:R-:W-:Y:S02]  /*08d0*/  SHF.L.U32 R29, R29, 0x10, RZ ;  /* 0x000000101d1d7819 */ /* 0x000fe400000006ff */
[----:B0-----:R-:W-:Y:S02]  /*08e0*/  SHF.L.U32 R30, R6, 0x10, RZ ;  /* 0x00000010061e7819 */ /* 0x001fe400000006ff */
[----:B------:R-:W-:-:S03]  /*08f0*/  PRMT R26, R7, 0x7632, R26 ;  /* 0x00007632071a7816 */ /* 0x000fc6000000001a */
[----:B------:R-:W-:Y:S01]  /*0900*/  FADD.FTZ R27, R27, R30 ;  /* 0x0000001e1b1b7221 */ /* 0x000fe20000010000 */
[----:B------:R-:W-:Y:S01]  /*0910*/  FFMA.FTZ R28, R30, R30, R28 ;  /* 0x0000001e1e1c7223 */ /* 0x000fe2000001001c */
[----:B------:R0:W-:Y:S02]  /*0920*/  STL [R1], R30 ;  /* 0x0000001e01007387 */ /* 0x0001e40000100800 */
[----:B------:R-:W-:Y:S01]  /*0930*/  FADD.FTZ R27, R27, R29 ;  /* 0x0000001d1b1b7221 */ /* 0x000fe20000010000 */
[--C-:B------:R-:W-:Y:S01]  /*0940*/  FFMA.FTZ R29, R29, R29, R28.reuse ;  /* 0x0000001d1d1d7223 */ /* 0x100fe2000001001c */
[----:B------:R-:W-:Y:S02]  /*0950*/  SHF.L.U32 R26, R26, 0x10, RZ ;  /* 0x000000101a1a7819 */ /* 0x000fe400000006ff */
[----:B0-----:R-:W-:Y:S02]  /*0960*/  SHF.L.U32 R30, R7, 0x10, RZ ;  /* 0x00000010071e7819 */ /* 0x001fe400000006ff */
[----:B------:R-:W-:-:S03]  /*0970*/  PRMT R28, R12, 0x7632, R28 ;  /* 0x000076320c1c7816 */ /* 0x000fc6000000001c */
        /* <DEDUP_REMOVED lines=36> */
[----:B------:R-:W-:Y:S01]  /*0bc0*/  FFMA.FTZ R28, R28, R28, R26 ;  /* 0x0000001c1c1c7223 */ /* 0x000fe2000001001a */
[----:B------:R-:W-:Y:S02]  /*0bd0*/  SHF.L.U32 R29, R29, 0x10, RZ ;  /* 0x000000101d1d7819 */ /* 0x000fe400000006ff */
[----:B0-----:R-:W-:-:S05]  /*0be0*/  SHF.L.U32 R30, R16, 0x10, RZ ;  /* 0x00000010101e7819 */ /* 0x001fca00000006ff */
[----:B------:R-:W-:Y:S01]  /*0bf0*/  FADD.FTZ R27, R27, R30 ;  /* 0x0000001e1b1b7221 */ /* 0x000fe20000010000 */
[----:B------:R-:W-:Y:S01]  /*0c00*/  FFMA.FTZ R28, R30, R30, R28 ;  /* 0x0000001e1e1c7223 */ /* 0x000fe2000001001c */
[----:B------:R0:W-:Y:S01]  /*0c10*/  STL [R1+0x20], R30 ;  /* 0x0000201e01007387 */ /* 0x0001e20000100800 */
[----:B------:R-:W-:Y:S01]  /*0c20*/  PRMT R26, R17, 0x7632, R26 ;  /* 0x00007632111a7816 */ /* 0x000fe2000000001a */
[----:B------:R-:W-:Y:S01]  /*0c30*/  FADD.FTZ R27, R27, R29 ;  /* 0x0000001d1b1b7221 */ /* 0x000fe20000010000 */
[--C-:B------:R-:W-:Y:S02]  /*0c40*/  FFMA.FTZ R29, R29, R29, R28.reuse ;  /* 0x0000001d1d1d7223 */ /* 0x100fe4000001001c */
        /* <DEDUP_REMOVED lines=12> */
[----:B------:R0:W-:Y:S02]  /*0d10*/  STL [R1+0x40], R30 ;  /* 0x0000401e01007387 */ /* 0x0001e40000100800 */
[----:B------:R-:W-:Y:S01]  /*0d20*/  FADD.FTZ R27, R27, R28 ;  /* 0x0000001c1b1b7221 */ /* 0x000fe20000010000 */
[----:B------:R-:W-:Y:S01]  /*0d30*/  FFMA.FTZ R29, R28, R28, R29 ;  /* 0x0000001c1c1d7223 */ /* 0x000fe2000001001d */
[----:B0-----:R-:W-:-:S05]  /*0d40*/  SHF.L.U32 R30, R19, 0x10, RZ ;  /* 0x00000010131e7819 */ /* 0x001fca00000006ff */
[----:B------:R0:W-:Y:S01]  /*0d50*/  STL [R1+0x50], R30 ;  /* 0x0000501e01007387 */ /* 0x0001e20000100800 */
[----:B------:R-:W-:Y:S01]  /*0d60*/  FADD.FTZ R27, R27, R30 ;  /* 0x0000001e1b1b7221 */ /* 0x000fe20000010000 */
[----:B------:R-:W-:Y:S02]  /*0d70*/  FFMA.FTZ R29, R30, R30, R29 ;  /* 0x0000001e1e1d7223 */ /* 0x000fe4000001001d */
[----:B0-----:R-:W2:Y:S01]  /*0d80*/  LDL R30, [R1+0x88] ;  /* 0x00008800011e7983 */ /* 0x001ea20000100800 */
[----:B------:R-:W-:-:S04]  /*0d90*/  PRMT R26, R19, 0x7632, R26 ;  /* 0x00007632131a7816 */ /* 0x000fc8000000001a */
[----:B------:R-:W-:Y:S02]  /*0da0*/  SHF.L.U32 R26, R26, 0x10, RZ ;  /* 0x000000101a1a7819 */ /* 0x000fe400000006ff */
[----:B------:R-:W-:-:S03]  /*0db0*/  SHF.L.U32 R28, R20, 0x10, RZ ;  /* 0x00000010141c7819 */ /* 0x000fc600000006ff */
[--C-:B------:R-:W-:Y:S01]  /*0dc0*/  FADD.FTZ R27, R27, R26.reuse ;  /* 0x0000001a1b1b7221 */ /* 0x100fe20000010000 */
[----:B------:R-:W-:Y:S01]  /*0dd0*/  FFMA.FTZ R29, R26, R26, R29 ;  /* 0x0000001a1a1d7223 */ /* 0x000fe2000001001d */
[----:B------:R-:W-:Y:S02]  /*0de0*/  PRMT R26, R20, 0x7632, R26 ;  /* 0x00007632141a7816 */ /* 0x000fe4000000001a */
[----:B------:R-:W-:Y:S01]  /*0df0*/  SHF.L.U32 R31, R21, 0x10, RZ ;  /* 0x00000010151f7819 */ /* 0x000fe200000006ff */
[----:B------:R-:W-:Y:S01]  /*0e00*/  FADD.FTZ R27, R27, R28 ;  /* 0x0000001c1b1b7221 */ /* 0x000fe20000010000 */
[----:B------:R-:W-:Y:S01]  /*0e10*/  SHF.L.U32 R26, R26, 0x10, RZ ;  /* 0x000000101a1a7819 */ /* 0x000fe200000006ff */
[----:B------:R-:W-:Y:S01]  /*0e20*/  FFMA.FTZ R29, R28, R28, R29 ;  /* 0x0000001c1c1d7223 */ /* 0x000fe2000001001d */
[----:B------:R0:W-:Y:S03]  /*0e30*/  STL [R1+0x44], R28 ;  /* 0x0000441c01007387 */ /* 0x0001e60000100800 */
[--C-:B------:R-:W-:Y:S01]  /*0e40*/  FADD.FTZ R27, R27, R26.reuse ;  /* 0x0000001a1b1b7221 */ /* 0x100fe20000010000 */
[----:B------:R-:W-:Y:S01]  /*0e50*/  STL [R1+0x54], R31 ;  /* 0x0000541f01007387 */ /* 0x000fe20000100800 */
[----:B------:R-:W-:Y:S01]  /*0e60*/  ISETP.GT.U32.AND P0, PT, R32, 0x1f, PT ;  /* 0x0000001f2000780c */ /* 0x000fe20003f04070 */
[----:B0-----:R-:W-:Y:S01]  /*0e70*/  FFMA.FTZ R28, R26, R26, R29 ;  /* 0x0000001a1a1c7223 */ /* 0x001fe2000001001d */
[----:B------:R-:W-:Y:S01]  /*0e80*/  PRMT R26, R21, 0x7632, R26 ;  /* 0x00007632151a7816 */ /* 0x000fe2000000001a */
[----:B------:R-:W-:-:S02]  /*0e90*/  FADD.FTZ R29, R27, R31 ;  /* 0x0000001f1b1d7221 */ /* 0x000fc40000010000 */
[----:B------:R-:W-:Y:S01]  /*0ea0*/  FFMA.FTZ R28, R31, R31, R28 ;  /* 0x0000001f1f1c7223 */ /* 0x000fe2000001001c */
[----:B------:R-:W-:-:S05]  /*0eb0*/  SHF.L.U32 R26, R26, 0x10, RZ ;  /* 0x000000101a1a7819 */ /* 0x000fca00000006ff */
[----:B------:R-:W-:Y:S01]  /*0ec0*/  FFMA.FTZ R27, R26, R26, R28 ;  /* 0x0000001a1a1b7223 */ /* 0x000fe2000001001c */
[----:B------:R-:W-:Y:S01]  /*0ed0*/  FADD.FTZ R26, R29, R26 ;  /* 0x0000001a1d1a7221 */ /* 0x000fe20000010000 */
[----:B------:R-:W-:Y:S04]  /*0ee0*/  BSSY B0, `(.L_x_1544) ;  /* 0x0000074000007945 */ /* 0x000fe80003800000 */
[----:B--2---:R0:W-:Y:S02]  /*0ef0*/  STS.64 [R30], R26 ;  /* 0x0000001a1e007388 */ /* 0x0041e40000000a00 */
        /* <DEDUP_REMOVED lines=99> */
[C---:B------:R-:W-:Y:S01]  /*1530*/  IADD3 R26, R30.reuse, 0x34, RZ ;  /* 0x000000341e1a7810 */ /* 0x040fe20007ffe0ff */
        /* <DEDUP_REMOVED lines=14> */
.L_x_1545:
[----:B------:R-:W-:Y:S05]  /*1620*/  BSYNC B0 ;  /* 0x0000000000007941 */ /* 0x000fea0003800000 */
.L_x_1544:
[----:B------:R-:W0:Y:S01]  /*1630*/  S2R R30, SR_TID.X ;  /* 0x00000000001e7919 */ /* 0x000e220000002100 */
[----:B------:R-:W-:Y:S01]  /*1640*/  BSSY B0, `(.L_x_1546) ;  /* 0x0000014000007945 */ /* 0x000fe20003800000 */
[----:B------:R-:W1:Y:S04]  /*1650*/  SHFL.BFLY PT, R29, R26, 0x1, 0x1f ;  /* 0x0c201f001a1d7f89 */ /* 0x000e6800000e0000 */
[----:B------:R-:W2:Y:S01]  /*1660*/  SHFL.BFLY PT, R28, R27, 0x1, 0x1f ;  /* 0x0c201f001b1c7f89 */ /* 0x000ea200000e0000 */
[----:B------:R-:W3:Y:S01]  /*1670*/  S2R R32, SR_CTAID.Y ;  /* 0x0000000000207919 */ /* 0x000ee20000002600 */
[----:B-1----:R-:W-:Y:S01]  /*1680*/  FADD.FTZ R26, R29, R26 ;  /* 0x0000001a1d1a7221 */ /* 0x002fe20000010000 */
[----:B0-----:R-:W-:Y:S01]  /*1690*/  LOP3.LUT P1, RZ, R30, 0xffffffe1, RZ, 0xc0, !PT ;  /* 0xffffffe11eff7812 */ /* 0x001fe2000782c0ff */
[----:B--2---:R-:W-:Y:S01]  /*16a0*/  FADD.FTZ R27, R28, R27 ;  /* 0x0000001b1c1b7221 */ /* 0x004fe20000010000 */
[----:B------:R-:W-:-:S02]  /*16b0*/  ISETP.NE.AND P2, PT, R30, RZ, PT ;  /* 0x000000ff1e00720c */ /* 0x000fc40003f45270 */
[----:B------:R-:W-:-:S09]  /*16c0*/  ISETP.GT.U32.AND P0, PT, R30, 0xff, PT ;  /* 0x000000ff1e00780c */ /* 0x000fd20003f04070 */
[----:B---3--:R-:W-:Y:S05]  /*16d0*/  @P1 BRA `(.L_x_1547) ;  /* 0x0000000000281947 */ /* 0x008fea0003800000 */
        /* <DEDUP_REMOVED lines=10> */
.L_x_1547:
[----:B------:R-:W-:Y:S05]  /*1780*/  BSYNC B0 ;  /* 0x0000000000007941 */ /* 0x000fea0003800000 */
.L_x_1546:
        /* <DEDUP_REMOVED lines=11> */
.L_x_1549:
[----:B------:R-:W2:Y:S04]  /*1840*/  LD.E.STRONG.GPU R29, desc[UR6][R26.64] ;  /* 0x000000061a1d7980 */ /* 0x000ea8000c10f900 */
[----:B--2---:R-:W-:Y:S01]  /*1850*/  CCTL.IVALL ;  /* 0x00000000ff00798f */ /* 0x004fe20002000000 */
[----:B------:R-:W-:Y:S05]  /*1860*/  YIELD ;  /* 0x0000000000007946 */ /* 0x000fea0003800000 */
[----:B-----5:R-:W-:-:S04]  /*1870*/  LOP3.LUT R29, R29, R28, RZ, 0x3c, !PT ;  /* 0x0000001c1d1d7212 */ /* 0x020fc800078e3cff */
[----:B------:R-:W-:-:S13]  /*1880*/  ISETP.GT.AND P1, PT, R29, -0x1, PT ;  /* 0xffffffff1d00780c */ /* 0x000fda0003f24270 */
[----:B------:R-:W-:Y:S05]  /*1890*/  @P1 BRA `(.L_x_1549) ;  /* 0xfffffffc00e81947 */ /* 0x000fea000383ffff */
.L_x_1548:
        /* <DEDUP_REMOVED lines=8> */
[----:B------:R-:W1:Y:S01]  /*1920*/  S2R R30, SR_CTAID.Y ;  /* 0x00000000001e7919 */ /* 0x000e620000002600 */
[----:B------:R2:W-:Y:S06]  /*1930*/  STL.64 [R1+0x90], R2 ;  /* 0x0000900201007387 */ /* 0x0005ec0000100a00 */
[----:B--2---:R-:W2:Y:S01]  /*1940*/  LDC.64 R2, c[0x0][0x248] ;  /* 0x00009200ff027b82 */ /* 0x004ea20000000a00 */
[----:B0-----:R-:W-:Y:S01]  /*1950*/  SHF.L.U32 R27, R29, 0x2, RZ ;  /* 0x000000021d1b7819 */ /* 0x001fe200000006ff */
[----:B-1----:R-:W-:-:S03]  /*1960*/  IMAD R26, R26, UR4, R30 ;  /* 0x000000041a1a7c24 */ /* 0x002fc6000f8e021e */
[----:B------:R-:W-:-:S04]  /*1970*/  LOP3.LUT R27, R27, 0x7fffffc0, RZ, 0xc0, !PT ;  /* 0x7fffffc01b1b7812 */ /* 0x000fc800078ec0ff */
[----:B------:R-:W-:Y:S02]  /*1980*/  LEA R26, R26, R27, 0xa ;  /* 0x0000001b1a1a7211 */ /* 0x000fe400078e50ff */
[----:B------:R-:W-:-:S04]  /*1990*/  LOP3.LUT R27, R29, 0xf, RZ, 0xc0, !PT ;  /* 0x0000000f1d1b7812 */ /* 0x000fc800078ec0ff */
[----:B------:R-:W-:-:S04]  /*19a0*/  IADD3 R26, R26, R27, RZ ;  /* 0x0000001b1a1a7210 */ /* 0x000fc80007ffe0ff */
[----:B------:R-:W-:-:S04]  /*19b0*/  SHF.L.U32 R30, R26, 0x1, RZ ;  /* 0x000000011a1e7819 */ /* 0x000fc800000006ff */
[C---:B------:R-:W-:Y:S01]  /*19c0*/  IADD3 R28, R30.reuse, 0x20, RZ ;  /* 0x000000201e1c7810 */ /* 0x040fe20007ffe0ff */
[C---:B--2---:R-:W-:Y:S01]  /*19d0*/  IMAD.WIDE.U32 R26, R30.reuse, 0x4, R2 ;  /* 0x000000041e1a7825 */ /* 0x044fe200078e0002 */
        /* <DEDUP_REMOVED lines=18> */
.L_x_1551:
[----:B------:R-:W-:Y:S05]  /*1b00*/  BSYNC B0 ;  /* 0x0000000000007941 */ /* 0x000fea0003800000 */
.L_x_1550:
        /* <DEDUP_REMOVED lines=15> */
[----:B------:R-:W-:Y:S02]  /*1c00*/  ISETP.EQ.U32.AND P1, PT, RZ, UR8, PT ;  /* 0x00000008ff007c0c */ /* 0x000fe4000bf22070 */
[----:B------:R-:W-:Y:S01]  /*1c10*/  PRMT R6, R6, 0x7632, R6 ;  /* 0x0000763206067816 */ /* 0x000fe20000000006 */
[----:B------:R-:W-:Y:S01]  /*1c20*/  STL.S16 [R1+0x64], R10 ;  /* 0x0000640a01007387 */ /* 0x000fe20000100600 */
[----:B------:R-:W-:Y:S02]  /*1c30*/  PRMT R7, R7, 0x7632, R7 ;  /* 0x0000763207077816 */ /* 0x000fe40000000007 */
[----:B------:R-:W-:Y:S01]  /*1c40*/  PRMT R12, R12, 0x7632, R12 ;  /* 0x000076320c0c7816 */ /* 0x000fe2000000000c */
[----:B0-----:R-:W-:Y:S01]  /*1c50*/  FADD.FTZ R28, R29, R28 ;  /* 0x0000001c1d1c7221 */ /* 0x001fe20000010000 */
[----:B------:R-:W-:Y:S01]  /*1c60*/  STL.S16 [R1+0x60], R9 ;  /* 0x0000600901007387 */ /* 0x000fe20000100600 */
[----:B------:R-:W-:Y:S01]  /*1c70*/  PRMT R13, R13, 0x7632, R13 ;  /* 0x000076320d0d7816 */ /* 0x000fe2000000000d */
[----:B-1----:R-:W-:-:S02]  /*1c80*/  FADD.FTZ R26, R26, R27 ;  /* 0x0000001b1a1a7221 */ /* 0x002fc40000010000 */
[----:B------:R-:W0:Y:S01]  /*1c90*/  SHFL.BFLY PT, R29, R28, 0x4, 0x1f ;  /* 0x0c801f001c1d7f89 */ /* 0x000e2200000e0000 */
[----:B------:R-:W-:Y:S02]  /*1ca0*/  PRMT R14, R14, 0x7632, R14 ;  /* 0x000076320e0e7816 */ /* 0x000fe4000000000e */
[----:B------:R-:W-:Y:S01]  /*1cb0*/  PRMT R15, R15, 0x7632, R15 ;  /* 0x000076320f0f7816 */ /* 0x000fe2000000000f */
[----:B------:R-:W1:Y:S01]  /*1cc0*/  SHFL.BFLY PT, R27, R26, 0x4, 0x1f ;  /* 0x0c801f001a1b7f89 */ /* 0x000e6200000e0000 */
[----:B------:R-:W-:Y:S02]  /*1cd0*/  PRMT R16, R16, 0x7632, R16 ;  /* 0x0000763210107816 */ /* 0x000fe40000000010 */
[----:B------:R-:W-:Y:S01]  /*1ce0*/  PRMT R32, R17, 0x7632, R32 ;  /* 0x0000763211207816 */ /* 0x000fe20000000020 */
[----:B------:R-:W-:Y:S01]  /*1cf0*/  STL.S16 [R1+0x68], R8 ;  /* 0x0000680801007387 */ /* 0x000fe20000100600 */
[----:B-----5:R-:W-:Y:S02]  /*1d00*/  PRMT R19, R24, 0x7632, R19 ;  /* 0x0000763218137816 */ /* 0x020fe40000000013 */
[----:B--2---:R-:W-:Y:S01]  /*1d10*/  LOP3.LUT P0, RZ, R30, 0xffffff0f, RZ, 0xc0, !PT ;  /* 0xffffff0f1eff7812 */ /* 0x004fe2000780c0ff */
        /* <DEDUP_REMOVED lines=34> */
.L_x_1553:
[----:B------:R-:W-:Y:S05]  /*1f40*/  BSYNC B0 ;  /* 0x0000000000007941 */ /* 0x000fea0003800000 */
.L_x_1552:
[----:B0-----:R-:W2:Y:S01]  /*1f50*/  LDL R8, [R1+0x84] ;  /* 0x0000840001087983 */ /* 0x001ea20000100800 */
[----:B------:R-:W-:-:S03]  /*1f60*/  ULDC UR8, c[0x0][0x230] ;  /* 0x00008c0000087ab9 */ /* 0x000fc60000000800 */
[----:B------:R0:W-:Y:S04]  /*1f70*/  STL [R1+0x8c], R0 ;  /* 0x00008c0001007387 */ /* 0x0001e80000100800 */
[----:B------:R-:W3:Y:S04]  /*1f80*/  LDL.LU R31, [R1+0x10] ;  /* 0x00001000011f7983 */ /* 0x000ee80000300800 */
[----:B0-----:R-:W4:Y:S01]  /*1f90*/  LDL.LU R0, [R1+0x8] ;  /* 0x0000080001007983 */ /* 0x001f220000300800 */
[----:B------:R-:W-:Y:S02]  /*1fa0*/  SHF.L.U32 R22, R22, 0x10, RZ ;  /* 0x0000001016167819 */ /* 0x000fe400000006ff */
[----:B------:R-:W-:Y:S01]  /*1fb0*/  SHF.L.U32 R24, R24, 0x10, RZ ;  /* 0x0000001018187819 */ /* 0x000fe200000006ff */
[----:B------:R-:W5:Y:S01]  /*1fc0*/  LDL.LU R30, [R1+0x4] ;  /* 0x00000400011e7983 */ /* 0x000f620000300800 */
[----:B------:R-:W-:-:S02]  /*1fd0*/  SHF.L.U32 R20, R20, 0x10, RZ ;  /* 0x0000001014147819 */ /* 0x000fc400000006ff */
[----:B------:R-:W-:Y:S02]  /*1fe0*/  SHF.L.U32 R19, R19, 0x10, RZ ;  /* 0x0000001013137819 */ /* 0x000fe400000006ff */
[----:B------:R-:W-:Y:S02]  /*1ff0*/  SHF.L.U32 R23, R23, 0x10, RZ ;  /* 0x0000001017177819 */ /* 0x000fe400000006ff */
[----:B------:R-:W-:Y:S02]  /*2000*/  SHF.L.U32 R25, R25, 0x10, RZ ;  /* 0x0000001019197819 */ /* 0x000fe400000006ff */
[----:B------:R-:W-:Y:S02]  /*2010*/  SHF.L.U32 R21, R21, 0x10, RZ ;  /* 0x0000001015157819 */ /* 0x000fe400000006ff */
[----:B------:R-:W-:Y:S02]  /*2020*/  SHF.L.U32 R27, R27, 0x10, RZ ;  /* 0x000000101b1b7819 */ /* 0x000fe400000006ff */
[----:B------:R-:W-:Y:S01]  /*2030*/  SHF.L.U32 R26, R26, 0x10, RZ ;  /* 0x000000101a1a7819 */ /* 0x000fe200000006ff */
[----:B--2---:R-:W0:Y:S02]  /*2040*/  LDS.64 R8, [R8+UR5] ;  /* 0x0000000508087984 */ /* 0x004e240008000a00 */
[----:B0-----:R-:W-:Y:S01]  /*2050*/  FADD.FTZ R9, R9, UR8 ;  /* 0x0000000809097e21 */ /* 0x001fe20008010000 */
[----:B------:R-:W-:Y:S01]  /*2060*/  FADD.FTZ R35, R35, -R8 ;  /* 0x8000000823237221 */ /* 0x000fe20000010000 */
[C---:B------:R-:W-:Y:S01]  /*2070*/  FADD.FTZ R29, -R8.reuse, R20 ;  /* 0x00000014081d7221 */ /* 0x040fe20000010100 */
        /* <DEDUP_REMOVED lines=8> */
[----:B------:R-:W-:Y:S01]  /*2100*/  SHF.L.U32 R20, R28, 0x10, RZ ;  /* 0x000000101c147819 */ /* 0x000fe200000006ff */
[----:B0-----:R-:W-:-:S06]  /*2110*/  FADD.FTZ R10, R10, 1 ;  /* 0x3f8000000a0a7421 */ /* 0x001fcc0000010000 */
[----:B------:R-:W0:Y:S01]  /*2120*/  MUFU.RCP R10, R10 ;  /* 0x0000000a000a7308 */ /* 0x000e220000001000 */
[----:B------:R-:W-:-:S04]  /*2130*/  FMUL.FTZ R29, R9, R29 ;  /* 0x0000001d091d7220 */ /* 0x000fc80000410000 */
[----:B------:R-:W-:Y:S01]  /*2140*/  FFMA.FTZ R29, R29, R20, R19 ;  /* 0x000000141d1d7223 */ /* 0x000fe20000010013 */
[----:B0-----:R-:W-:-:S03]  /*2150*/  FMUL.FTZ R28, R11, R10 ;  /* 0x0000000a0b1c7220 */ /* 0x001fc60000410000 */
[----:B------:R-:W-:-:S06]  /*2160*/  FMUL.FTZ R10, R29, -1.4426950216293334961 ;  /* 0xbfb8aa3b1d0a7820 */ /* 0x000fcc0000410000 */
[----:B------:R-:W0:Y:S02]  /*2170*/  MUFU.EX2 R10, R10 ;  /* 0x0000000a000a7308 */ /* 0x000e240000000800 */
[----:B0-----:R-:W-:-:S06]  /*2180*/  FADD.FTZ R10, R10, 1 ;  /* 0x3f8000000a0a7421 */ /* 0x001fcc0000010000 */
[----:B------:R-:W0:Y:S01]  /*2190*/  MUFU.RCP R10, R10 ;  /* 0x0000000a000a7308 */ /* 0x000e220000001000 */
[----:B------:R-:W-:-:S04]  /*21a0*/  FMUL.FTZ R11, R9, R37 ;  /* 0x00000025090b7220 */ /* 0x000fc80000410000 */
[----:B------:R-:W-:Y:S01]  /*21b0*/  FFMA.FTZ R11, R11, R23, R25 ;  /* 0x000000170b0b7223 */ /* 0x000fe20000010019 */
[----:B0-----:R-:W-:-:S05]  /*21c0*/  FMUL.FTZ R10, R29, R10 ;  /* 0x0000000a1d0a7220 */ /* 0x001fca0000410000 */
[----:B------:R-:W-:Y:S01]  /*21d0*/  F2FP.BF16.F32.PACK_AB R28, R10, R28 ;  /* 0x0000001c0a1c723e */ /* 0x000fe200000010ff */
        /* <DEDUP_REMOVED lines=11> */
[----:B0-----:R-:W-:-:S05]  /*2290*/  FMUL.FTZ R21, R21, R11 ;  /* 0x0000000b15157220 */ /* 0x001fca0000410000 */
[----:B------:R-:W-:-:S05]  /*22a0*/  F2FP.BF16.F32.PACK_AB R21, R21, R10 ;  /* 0x0000000a1515723e */ /* 0x000fca00000010ff */
[----:B------:R0:W-:Y:S04]  /*22b0*/  STL [R1+0xb4], R21 ;  /* 0x0000b41501007387 */ /* 0x0001e80000100800 */
[----:B0-----:R-:W2:Y:S01]  /*22c0*/  LDL.LU R21, [R1] ;  /* 0x0000000001157983 */ /* 0x001ea20000300800 */
[----:B------:R-:W-:-:S04]  /*22d0*/  LEA R10, P0, R2, UR8, 0x1 ;  /* 0x00000008020a7c11 */ /* 0x000fc8000f8008ff */
[----:B---3--:R-:W-:Y:S01]  /*22e0*/  LEA.HI.X R11, R2, UR9, R31, 0x1, P0 ;  /* 0x00000009020b7c11 */ /* 0x008fe200080f0c1f */
[----:B----4-:R-:W-:Y:S02]  /*22f0*/  FADD.FTZ R2, R0, -R8 ;  /* 0x8000000800027221 */ /* 0x010fe40000010000 */
[----:B------:R-:W3:Y:S01]  /*2300*/  LDL.LU R0, [R1+0x18] ;  /* 0x0000180001007983 */ /* 0x000ee20000300800 */
[----:B------:R-:W-:-:S03]  /*2310*/  PRMT R29, R28, 0x7610, R29 ;  /* 0x000076101c1d7816 */ /* 0x000fc6000000001d */
[----:B------:R-:W-:Y:S04]  /*2320*/  STL [R1+0xac], R10 ;  /* 0x0000ac0a01007387 */ /* 0x000fe80000100800 */
[----:B------:R0:W-:Y:S04]  /*2330*/  STG.E.U16 desc[UR6][R10.64], R29 ;  /* 0x0000001d0a007986 */ /* 0x0001e8000c101506 */
[----:B------:R-:W-:Y:S04]  /*2340*/  STL [R1+0xa8], R11 ;  /* 0x0000a80b01007387 */ /* 0x000fe80000100800 */
[----:B0-----:R-:W4:Y:S01]  /*2350*/  LDL.LU R29, [R1+0xc] ;  /* 0x00000c00011d7983 */ /* 0x001f220000300800 */
[----:B------:R-:W-:Y:S01]  /*2360*/  FMUL.FTZ R2, R9, R2 ;  /* 0x0000000209027220 */ /* 0x000fe20000410000 */
[----:B------:R-:W-:-:S03]  /*2370*/  PRMT R28, R28, 0x7632, R28 ;  /* 0x000076321c1c7816 */ /* 0x000fc6000000001c */
[----:B------:R-:W-:Y:S02]  /*2380*/  FFMA.FTZ R2, R22, R2, R24 ;  /* 0x0000000216027223 */ /* 0x000fe40000010018 */
[----:B------:R0:W-:Y:S02]  /*2390*/  STG.E.U16 desc[UR6][R10.64+0x2], R28 ;  /* 0x0000021c0a007986 */ /* 0x0001e4000c101506 */
[----:B0-----:R-:W-:-:S06]  /*23a0*/  FMUL.FTZ R28, R2, -1.4426950216293334961 ;  /* 0xbfb8aa3b021c7820 */ /* 0x001fcc0000410000 */
[----:B------:R-:W0:Y:S01]  /*23b0*/  MUFU.EX2 R28, R28 ;  /* 0x0000001c001c7308 */ /* 0x000e220000000800 */
[----:B------:R-:W-:Y:S01]  /*23c0*/  SHF.L.U32 R18, R18, 0x10, RZ ;  /* 0x0000001012127819 */ /* 0x000fe200000006ff */
[----:B0-----:R-:W-:-:S06]  /*23d0*/  FADD.FTZ R28, R28, 1 ;  /* 0x3f8000001c1c7421 */ /* 0x001fcc0000010000 */
[----:B------:R-:W0:Y:S01]  /*23e0*/  MUFU.RCP R28, R28 ;  /* 0x0000001c001c7308 */ /* 0x000e220000001000 */
[----:B------:R-:W-:-:S04]  /*23f0*/  FADD.FTZ R18, -R8, R18 ;  /* 0x0000001208127221 */ /* 0x000fc80000010100 */
[----:B------:R-:W-:-:S04]  /*2400*/  FMUL.FTZ R18, R9, R18 ;  /* 0x0000001209127220 */ /* 0x000fc80000410000 */
[----:B------:R-:W-:Y:S01]  /*2410*/  FFMA.FTZ R18, R20, R18, R19 ;  /* 0x0000001214127223 */ /* 0x000fe20000010013 */
[----:B0-----:R-:W-:-:S03]  /*2420*/  FMUL.FTZ R11, R2, R28 ;  /* 0x0000001c020b7220 */ /* 0x001fc60000410000 */
[----:B------:R-:W-:-:S06]  /*2430*/  FMUL.FTZ R2, R18, -1.4426950216293334961 ;  /* 0xbfb8aa3b12027820 */ /* 0x000fcc0000410000 */
[----:B------:R-:W0:Y:S01]  /*2440*/  MUFU.EX2 R2, R2 ;  /* 0x0000000200027308 */ /* 0x000e220000000800 */
[----:B-----5:R-:W-:Y:S01]  /*2450*/  FADD.FTZ R28, R30, -R8 ;  /* 0x800000081e1c7221 */ /* 0x020fe20000010000 */
[----:B0-----:R-:W-:-:S06]  /*2460*/  FADD.FTZ R2, R2, 1 ;  /* 0x3f80000002027421 */ /* 0x001fcc0000010000 */
[----:B------:R-:W0:Y:S01]  /*2470*/  MUFU.RCP R2, R2 ;  /* 0x0000000200027308 */ /* 0x000e220000001000 */
[----:B------:R-:W-:-:S04]  /*2480*/  FMUL.FTZ R28, R9, R28 ;  /* 0x0000001c091c7220 */ /* 0x000fc80000410000 */
[----:B------:R-:W-:Y:S01]  /*2490*/  FFMA.FTZ R28, R23, R28, R25 ;  /* 0x0000001c171c7223 */ /* 0x000fe20000010019 */
[----:B0-----:R-:W-:-:S03]  /*24a0*/  FMUL.FTZ R10, R18, R2 ;  /* 0x00000002120a7220 */ /* 0x001fc60000410000 */
[----:B------:R-:W-:-:S06]  /*24b0*/  FMUL.FTZ R2, R28, -1.4426950216293334961 ;  /* 0xbfb8aa3b1c027820 */ /* 0x000fcc0000410000 */
        /* <DEDUP_REMOVED lines=9> */
[----:B------:R-:W0:Y:S02]  /*2550*/  MUFU.EX2 R2, R2 ;  /* 0x0000000200027308 */ /* 0x000e240000000800 */
[----:B0-----:R-:W-:-:S06]  /*2560*/  FADD.FTZ R2, R2, 1 ;  /* 0x3f80000002027421 */ /* 0x001fcc0000010000 */
[----:B------:R-:W0:Y:S01]  /*2570*/  MUFU.RCP R2, R2 ;  /* 0x0000000200027308 */ /* 0x000e220000001000 */
[----:B------:R2:W-:Y:S01]  /*2580*/  STL [R1+0x58], R18 ;  /* 0x0000581201007387 */ /* 0x0005e20000100800 */
[----:B------:R-:W-:-:S05]  /*2590*/  SHF.L.U32 R6, R6, 0x10, RZ ;  /* 0x0000001006067819 */ /* 0x000fca00000006ff */
[----:B------:R-:W-:-:S04]  /*25a0*/  FADD.FTZ R6, -R8, R6 ;  /* 0x0000000608067221 */ /* 0x000fc80000010100 */
[----:B------:R-:W-:-:S04]  /*25b0*/  FMUL.FTZ R6, R9, R6 ;  /* 0x0000000609067220 */ /* 0x000fc80000410000 */
[----:B------:R-:W-:Y:S01]  /*25c0*/  FFMA.FTZ R6, R20, R6, R19 ;  /* 0x0000000614067223 */ /* 0x000fe20000010013 */
[----:B--2---:R-:W-:Y:S01]  /*25d0*/  FADD.FTZ R18, R21, -R8 ;  /* 0x8000000815127221 */ /* 0x004fe20000010000 */
[----:B0-----:R-:W-:-:S03]  /*25e0*/  FMUL.FTZ R21, R17, R2 ;  /* 0x0000000211157220 */ /* 0x001fc60000410000 */
[----:B------:R-:W-:Y:S02]  /*25f0*/  FMUL.FTZ R18, R9, R18 ;  /* 0x0000001209127220 */ /* 0x000fe40000410000 */
[----:B------:R0:W-:Y:S02]  /*2600*/  STL [R1+0x4c], R21 ;  /* 0x00004c1501007387 */ /* 0x0001e40000100800 */
[----:B------:R-:W-:Y:S01]  /*2610*/  FFMA.FTZ R17, R22, R18, R24 ;  /* 0x0000001216117223 */ /* 0x000fe20000010018 */
[----:B------:R-:W-:-:S03]  /*2620*/  LEA R2, P0, R3, UR8, 0x1 ;  /* 0x0000000803027c11 */ /* 0x000fc6000f8008ff */
[----:B------:R-:W-:Y:S01]  /*2630*/  FMUL.FTZ R18, R17, -1.4426950216293334961 ;  /* 0xbfb8aa3b11127820 */ /* 0x000fe20000410000 */
[----:B0-----:R-:W2:Y:S01]  /*2640*/  LDL.LU R21, [R1+0x14] ;  /* 0x0000140001157983 */ /* 0x001ea20000300800 */
[----:B---3--:R-:W-:-:S04]  /*2650*/  LEA.HI.X R3, R3, UR9, R0, 0x1, P0 ;  /* 0x0000000903037c11 */ /* 0x008fc800080f0c00 */
[----:B------:R-:W0:Y:S01]  /*2660*/  MUFU.EX2 R18, R18 ;  /* 0x0000001200127308 */ /* 0x000e220000000800 */
[----:B------:R-:W3:Y:S01]  /*2670*/  LDL.LU R0, [R1+0x6c] ;  /* 0x00006c0001007983 */ /* 0x000ee20000300800 */
[----:B0-----:R-:W-:-:S06]  /*2680*/  FADD.FTZ R18, R18, 1 ;  /* 0x3f80000012127421 */ /* 0x001fcc0000010000 */
[----:B------:R-:W0:Y:S01]  /*2690*/  MUFU.RCP R18, R18 ;  /* 0x0000001200127308 */ /* 0x000e220000001000 */
[----:B------:R0:W-:Y:S02]  /*26a0*/  STL [R1+0xa4], R2 ;  /* 0x0000a40201007387 */ /* 0x0001e40000100800 */
[----:B0-----:R-:W-:Y:S01]  /*26b0*/  FMUL.FTZ R2, R17, R18 ;  /* 0x0000001211027220 */ /* 0x001fe20000410000 */
[----:B------:R-:W-:-:S06]  /*26c0*/  FMUL.FTZ R17, R6, -1.4426950216293334961 ;  /* 0xbfb8aa3b06117820 */ /* 0x000fcc0000410000 */
[----:B------:R-:W0:Y:S01]  /*26d0*/  MUFU.EX2 R17, R17 ;  /* 0x0000001100117308 */ /* 0x000e220000000800 */
[----:B------:R1:W-:Y:S04]  /*26e0*/  STL [R1+0xa0], R3 ;  /* 0x0000a00301007387 */ /* 0x0003e80000100800 */
[----:B------:R5:W-:Y:S04]  /*26f0*/  STL [R1+0x24], R2 ;  /* 0x0000240201007387 */ /* 0x000be80000100800 */
[----:B-1----:R-:W3:Y:S01]  /*2700*/  LDL.LU R3, [R1+0x30] ;  /* 0x0000300001037983 */ /* 0x002ee20000300800 */
[----:B0-----:R-:W-:-:S04]  /*2710*/  FADD.FTZ R17, R17, 1 ;  /* 0x3f80000011117421 */ /* 0x001fc80000010000 */
[----:B------:R4:W5:Y:S02]  /*2720*/  MUFU.RCP R18, R17 ;  /* 0x0000001100127308 */ /* 0x0009640000001000 */
[----:B----4-:R-:W-:-:S04]  /*2730*/  FADD.FTZ R17, R29, -R8 ;  /* 0x800000081d117221 */ /* 0x010fc80000010000 */
[----:B------:R-:W-:-:S04]  /*2740*/  FMUL.FTZ R17, R9, R17 ;  /* 0x0000001109117220 */ /* 0x000fc80000410000 */
[----:B------:R-:W-:Y:S01]  /*2750*/  FFMA.FTZ R17, R23, R17, R25 ;  /* 0x0000001117117223 */ /* 0x000fe20000010019 */
[----:B-----5:R-:W-:-:S03]  /*2760*/  FMUL.FTZ R2, R6, R18 ;  /* 0x0000001206027220 */ /* 0x020fc60000410000 */
[----:B------:R-:W-:-:S06]  /*2770*/  FMUL.FTZ R6, R17, -1.4426950216293334961 ;  /* 0xbfb8aa3b11067820 */ /* 0x000fcc0000410000 */
[----:B------:R-:W0:Y:S01]  /*2780*/  MUFU.EX2 R6, R6 ;  /* 0x0000000600067308 */ /* 0x000e220000000800 */
[----:B------:R-:W-:-:S05]  /*2790*/  SHF.L.U32 R7, R7, 0x10, RZ ;  /* 0x0000001007077819 */ /* 0x000fca00000006ff */
[----:B------:R-:W-:Y:S01]  /*27a0*/  FADD.FTZ R7, -R8, R7 ;  /* 0x0000000708077221 */ /* 0x000fe20000010100 */
[----:B0-----:R-:W-:-:S04]  /*27b0*/  FADD.FTZ R6, R6, 1 ;  /* 0x3f80000006067421 */ /* 0x001fc80000010000 */
[----:B------:R0:W-:Y:S02]  /*27c0*/  MUFU.RCP R18, R6 ;  /* 0x0000000600127308 */ /* 0x0001e40000001000 */
[----:B0-----:R-:W-:-:S04]  /*27d0*/  FMUL.FTZ R6, R9, R7 ;  /* 0x0000000709067220 */ /* 0x001fc80000410000 */
[----:B------:R-:W-:-:S04]  /*27e0*/  FFMA.FTZ R6, R27, R6, R26 ;  /* 0x000000061b067223 */ /* 0x000fc8000001001a */
[----:B------:R-:W-:-:S06]  /*27f0*/  FMUL.FTZ R7, R6, -1.4426950216293334961 ;  /* 0xbfb8aa3b06077820 */ /* 0x000fcc0000410000 */
[----:B------:R-:W0:Y:S01]  /*2800*/  MUFU.EX2 R7, R7 ;  /* 0x0000000700077308 */ /* 0x000e220000000800 */
[----:B------:R1:W-:Y:S01]  /*2810*/  STL [R1+0x10], R2 ;  /* 0x0000100201007387 */ /* 0x0003e20000100800 */
[----:B0-----:R-:W-:-:S06]  /*2820*/  FADD.FTZ R7, R7, 1 ;  /* 0x3f80000007077421 */ /* 0x001fcc0000010000 */
[----:B------:R-:W0:Y:S01]  /*2830*/  MUFU.RCP R7, R7 ;  /* 0x0000000700077308 */ /* 0x000e220000001000 */
[----:B-1----:R-:W-:-:S05]  /*2840*/  FMUL.FTZ R2, R17, R18 ;  /* 0x0000001211027220 */ /* 0x002fca0000410000 */
[----:B------:R0:W-:Y:S02]  /*2850*/  STL [R1+0x1c], R2 ;  /* 0x00001c0201007387 */ /* 0x0001e40000100800 */
[----:B0-----:R-:W-:-:S05]  /*2860*/  FMUL.FTZ R2, R6, R7 ;  /* 0x0000000706027220 */ /* 0x001fca0000410000 */
[----:B------:R0:W-:Y:S04]  /*2870*/  STL [R1+0x18], R2 ;  /* 0x0000180201007387 */ /* 0x0001e80000100800 */
[----:B0-----:R-:W4:Y:S01]  /*2880*/  LDL.LU R2, [R1+0x28] ;  /* 0x0000280001027983 */ /* 0x001f220000300800 */
[----:B------:R-:W-:Y:S02]  /*2890*/  LEA R6, P0, R4, UR8, 0x1 ;  /* 0x0000000804067c11 */ /* 0x000fe4000f8008ff */
[----:B------:R-:W-:-:S05]  /*28a0*/  SHF.L.U32 R12, R12, 0x10, RZ ;  /* 0x000000100c0c7819 */ /* 0x000fca00000006ff */
[----:B------:R-:W-:Y:S01]  /*28b0*/  FADD.FTZ R12, -R8, R12 ;  /* 0x0000000c080c7221 */ /* 0x000fe20000010100 */
[----:B--2---:R-:W-:-:S04]  /*28c0*/  FADD.FTZ R17, R21, -R8 ;  /* 0x8000000815117221 */ /* 0x004fc80000010000 */
[----:B------:R-:W-:Y:S01]  /*28d0*/  FMUL.FTZ R17, R9, R17 ;  /* 0x0000001109117220 */ /* 0x000fe20000410000 */
[----:B---3--:R-:W-:Y:S02]  /*28e0*/  LEA.HI.X R7, R4, UR9, R0, 0x1, P0 ;  /* 0x0000000904077c11 */ /* 0x008fe400080f0c00 */
[----:B------:R-:W2:Y:S01]  /*28f0*/  LDL.LU R0, [R1+0x70] ;  /* 0x0000700001007983 */ /* 0x000ea20000300800 */
[----:B------:R-:W-:-:S04]  /*2900*/  FFMA.FTZ R17, R22, R17, R24 ;  /* 0x0000001116117223 */ /* 0x000fc80000010018 */
[----:B------:R-:W-:-:S06]  /*2910*/  FMUL.FTZ R4, R17, -1.4426950216293334961 ;  /* 0xbfb8aa3b11047820 */ /* 0x000fcc0000410000 */
[----:B------:R-:W0:Y:S02]  /*2920*/  MUFU.EX2 R4, R4 ;  /* 0x0000000400047308 */ /* 0x000e240000000800 */
[----:B0-----:R-:W-:-:S06]  /*2930*/  FADD.FTZ R4, R4, 1 ;  /* 0x3f80000004047421 */ /* 0x001fcc0000010000 */
[----:B------:R0:W1:Y:S02]  /*2940*/  MUFU.RCP R18, R4 ;  /* 0x0000000400127308 */ /* 0x0000640000001000 */
[----:B0-----:R-:W-:-:S04]  /*2950*/  FMUL.FTZ R4, R9, R12 ;  /* 0x0000000c09047220 */ /* 0x001fc80000410000 */
[----:B------:R-:W-:-:S04]  /*2960*/  FFMA.FTZ R4, R20, R4, R19 ;  /* 0x0000000414047223 */ /* 0x000fc80000010013 */
[----:B------:R-:W-:-:S06]  /*2970*/  FMUL.FTZ R12, R4, -1.4426950216293334961 ;  /* 0xbfb8aa3b040c7820 */ /* 0x000fcc0000410000 */
[----:B------:R-:W0:Y:S01]  /*2980*/  MUFU.EX2 R12, R12 ;  /* 0x0000000c000c7308 */ /* 0x000e220000000800 */
[----:B------:R1:W-:Y:S04]  /*2990*/  STL [R1+0x94], R6 ;  /* 0x0000940601007387 */ /* 0x0003e80000100800 */
[----:B------:R-:W-:Y:S01]  /*29a0*/  STL [R1+0x90], R7 ;  /* 0x0000900701007387 */ /* 0x000fe20000100800 */
[----:B-1----:R-:W-:Y:S01]  /*29b0*/  FMUL.FTZ R6, R17, R18 ;  /* 0x0000001211067220 */ /* 0x002fe20000410000 */
[----:B0-----:R-:W-:-:S04]  /*29c0*/  FADD.FTZ R12, R12, 1 ;  /* 0x3f8000000c0c7421 */ /* 0x001fc80000010000 */
[----:B------:R0:W1:Y:S01]  /*29d0*/  MUFU.RCP R17, R12 ;  /* 0x0000000c00117308 */ /* 0x0000620000001000 */
[----:B------:R1:W-:Y:S01]  /*29e0*/  STL [R1+0x14], R6 ;  /* 0x0000140601007387 */ /* 0x0003e20000100800 */
[----:B0-----:R-:W-:-:S03]  /*29f0*/  FADD.FTZ R12, R3, -R8 ;  /* 0x80000008030c7221 */ /* 0x001fc60000010000 */
[----:B------:R-:W3:Y:S01]  /*2a00*/  LDL.LU R3, [R1+0x2c] ;  /* 0x00002c0001037983 */ /* 0x000ee20000300800 */
[----:B------:R-:W-:-:S04]  /*2a10*/  FMUL.FTZ R12, R9, R12 ;  /* 0x0000000c090c7220 */ /* 0x000fc80000410000 */
        /* <DEDUP_REMOVED lines=8> */
[----:B------:R1:W-:Y:S01]  /*2aa0*/  STL [R1+0xc], R6 ;  /* 0x00000c0601007387 */ /* 0x0003e20000100800 */
[----:B0-----:R-:W-:-:S04]  /*2ab0*/  FMUL.FTZ R4, R9, R13 ;  /* 0x0000000d09047220 */ /* 0x001fc80000410000 */
[----:B------:R-:W-:Y:S01]  /*2ac0*/  FFMA.FTZ R4, R27, R4, R26 ;  /* 0x000000041b047223 */ /* 0x000fe2000001001a */
[----:B-1----:R-:W-:-:S03]  /*2ad0*/  FMUL.FTZ R6, R12, R17 ;  /* 0x000000110c067220 */ /* 0x002fc60000410000 */
[----:B------:R-:W-:-:S06]  /*2ae0*/  FMUL.FTZ R12, R4, -1.4426950216293334961 ;  /* 0xbfb8aa3b040c7820 */ /* 0x000fcc0000410000 */
[----:B------:R-:W0:Y:S02]  /*2af0*/  MUFU.EX2 R12, R12 ;  /* 0x0000000c000c7308 */ /* 0x000e240000000800 */
[----:B0-----:R-:W-:-:S06]  /*2b00*/  FADD.FTZ R12, R12, 1 ;  /* 0x3f8000000c0c7421 */ /* 0x001fcc0000010000 */
[----:B------:R-:W0:Y:S01]  /*2b10*/  MUFU.RCP R12, R12 ;  /* 0x0000000c000c7308 */ /* 0x000e220000001000 */
[----:B------:R1:W-:Y:S01]  /*2b20*/  STL [R1+0x8], R6 ;  /* 0x0000080601007387 */ /* 0x0003e20000100800 */
[----:B----4-:R-:W-:Y:S01]  /*2b30*/  FADD.FTZ R13, R2, -R8 ;  /* 0x80000008020d7221 */ /* 0x010fe20000010000 */
[----:B0-----:R-:W-:-:S05]  /*2b40*/  FMUL.FTZ R2, R4, R12 ;  /* 0x0000000c04027220 */ /* 0x001fca0000410000 */
[----:B------:R0:W-:Y:S04]  /*2b50*/  STL [R1+0x4], R2 ;  /* 0x0000040201007387 */ /* 0x0001e80000100800 */
[----:B-1----:R-:W4:Y:S04]  /*2b60*/  LDL.LU R6, [R1+0x20] ;  /* 0x0000200001067983 */ /* 0x002f280000300800 */
[----:B0-----:R-:W5:Y:S01]  /*2b70*/  LDL.LU R2, [R1+0x74] ;  /* 0x0000740001027983 */ /* 0x001f620000300800 */
[----:B------:R-:W-:-:S04]  /*2b80*/  FMUL.FTZ R13, R9, R13 ;  /* 0x0000000d090d7220 */ /* 0x000fc80000410000 */
[----:B------:R-:W-:-:S04]  /*2b90*/  FFMA.FTZ R12, R22, R13, R24 ;  /* 0x0000000d160c7223 */ /* 0x000fc80000010018 */
[----:B------:R-:W-:-:S06]  /*2ba0*/  FMUL.FTZ R13, R12, -1.4426950216293334961 ;  /* 0xbfb8aa3b0c0d7820 */ /* 0x000fcc0000410000 */
[----:B------:R-:W0:Y:S01]  /*2bb0*/  MUFU.EX2 R13, R13 ;  /* 0x0000000d000d7308 */ /* 0x000e220000000800 */
[----:B------:R-:W-:Y:S01]  /*2bc0*/  SHF.L.U32 R14, R14, 0x10, RZ ;  /* 0x000000100e0e7819 */ /* 0x000fe200000006ff */
[----:B0-----:R-:W-:-:S06]  /*2bd0*/  FADD.FTZ R13, R13, 1 ;  /* 0x3f8000000d0d7421 */ /* 0x001fcc0000010000 */
[----:B------:R-:W0:Y:S01]  /*2be0*/  MUFU.RCP R13, R13 ;  /* 0x0000000d000d7308 */ /* 0x000e220000001000 */
[----:B------:R-:W-:Y:S01]  /*2bf0*/  FADD.FTZ R14, -R8, R14 ;  /* 0x0000000e080e7221 */ /* 0x000fe20000010100 */
[----:B------:R-:W-:-:S03]  /*2c00*/  LEA R4, P0, R5, UR8, 0x1 ;  /* 0x0000000805047c11 */ /* 0x000fc6000f8008ff */
[----:B------:R-:W-:-:S04]  /*2c10*/  FMUL.FTZ R14, R9, R14 ;  /* 0x0000000e090e7220 */ /* 0x000fc80000410000 */
[----:B------:R-:W-:Y:S01]  /*2c20*/  FFMA.FTZ R17, R20, R14, R19 ;  /* 0x0000000e14117223 */ /* 0x000fe20000010013 */
[----:B--2---:R-:W-:Y:S01]  /*2c30*/  LEA.HI.X R5, R5, UR9, R0, 0x1, P0 ;  /* 0x0000000905057c11 */ /* 0x004fe200080f0c00 */
[----:B0-----:R-:W-:Y:S02]  /*2c40*/  FMUL.FTZ R0, R12, R13 ;  /* 0x0000000d0c007220 */ /* 0x001fe40000410000 */
[----:B------:R-:W-:-:S06]  /*2c50*/  FMUL.FTZ R12, R17, -1.4426950216293334961 ;  /* 0xbfb8aa3b110c7820 */ /* 0x000fcc0000410000 */
[----:B------:R-:W0:Y:S02]  /*2c60*/  MUFU.EX2 R12, R12 ;  /* 0x0000000c000c7308 */ /* 0x000e240000000800 */
[----:B0-----:R-:W-:-:S06]  /*2c70*/  FADD.FTZ R12, R12, 1 ;  /* 0x3f8000000c0c7421 */ /* 0x001fcc0000010000 */
[----:B------:R-:W0:Y:S01]  /*2c80*/  MUFU.RCP R12, R12 ;  /* 0x0000000c000c7308 */ /* 0x000e220000001000 */
[----:B------:R-:W-:Y:S04]  /*2c90*/  STL [R1+0x9c], R4 ;  /* 0x00009c0401007387 */ /* 0x000fe80000100800 */
[----:B------:R-:W-:Y:S04]  /*2ca0*/  STL [R1+0x98], R5 ;  /* 0x0000980501007387 */ /* 0x000fe80000100800 */
[----:B------:R1:W-:Y:S01]  /*2cb0*/  STL [R1+0xb0], R0 ;  /* 0x0000b00001007387 */ /* 0x0003e20000100800 */
[----:B0-----:R-:W-:Y:S01]  /*2cc0*/  FMUL.FTZ R17, R17, R12 ;  /* 0x0000000c11117220 */ /* 0x001fe20000410000 */
[----:B---3--:R-:W-:-:S02]  /*2cd0*/  FADD.FTZ R13, R3, -R8 ;  /* 0x80000008030d7221 */ /* 0x008fc40000010000 */
[----:B------:R-:W2:Y:S02]  /*2ce0*/  LDL.LU R3, [R1+0x34] ;  /* 0x0000340001037983 */ /* 0x000ea40000300800 */
[----:B------:R-:W-:-:S04]  /*2cf0*/  FMUL.FTZ R13, R9, R13 ;  /* 0x0000000d090d7220 */ /* 0x000fc80000410000 */
[----:B------:R-:W-:-:S04]  /*2d00*/  FFMA.FTZ R18, R23, R13, R25 ;  /* 0x0000000d17127223 */ /* 0x000fc80000010019 */
        /* <DEDUP_REMOVED lines=12> */
[----:B------:R-:W0:Y:S02]  /*2dd0*/  MUFU.RCP R12, R12 ;  /* 0x0000000c000c7308 */ /* 0x000e240000001000 */
[----:B0-----:R-:W-:Y:S01]  /*2de0*/  FMUL.FTZ R28, R28, R12 ;  /* 0x0000000c1c1c7220 */ /* 0x001fe20000410000 */
[----:B------:R-:W-:-:S04]  /*2df0*/  LEA R12, P0, R34, UR8, 0x1 ;  /* 0x00000008220c7c11 */ /* 0x000fc8000f8008ff */
[----:B-----5:R-:W-:Y:S02]  /*2e00*/  LEA.HI.X R13, R34, UR9, R2, 0x1, P0 ;  /* 0x00000009220d7c11 */ /* 0x020fe400080f0c02 */
[----:B------:R-:W3:Y:S04]  /*2e10*/  LDL.LU R2, [R1+0x40] ;  /* 0x0000400001027983 */ /* 0x000ee80000300800 */
[----:B-1----:R-:W5:Y:S01]  /*2e20*/  LDL.LU R0, [R1+0x78] ;  /* 0x0000780001007983 */ /* 0x002f620000300800 */
[----:B----4-:R-:W-:Y:S01]  /*2e30*/  FADD.FTZ R30, R6, -R8 ;  /* 0x80000008061e7221 */ /* 0x010fe20000010000 */
[----:B------:R-:W-:Y:S02]  /*2e40*/  SHF.L.U32 R16, R16, 0x10, RZ ;  /* 0x0000001010107819 */ /* 0x000fe400000006ff */
[----:B------:R-:W4:Y:S01]  /*2e50*/  LDL.LU R35, [R1+0x5c] ;  /* 0x00005c0001237983 */ /* 0x000f220000300800 */
[----:B------:R-:W-:-:S02]  /*2e60*/  FMUL.FTZ R30, R9, R30 ;  /* 0x0000001e091e7220 */ /* 0x000fc40000410000 */
[----:B------:R-:W-:Y:S01]  /*2e70*/  FADD.FTZ R16, -R8, R16 ;  /* 0x0000001008107221 */ /* 0x000fe20000010100 */
[----:B------:R-:W4:Y:S01]  /*2e80*/  LDL.LU R4, [R1+0x44] ;  /* 0x0000440001047983 */ /* 0x000f220000300800 */
        /* <DEDUP_REMOVED lines=13> */
[----:B--2---:R-:W-:Y:S02]  /*2f60*/  FADD.FTZ R15, R3, -R8 ;  /* 0x80000008030f7221 */ /* 0x004fe40000010000 */
[----:B------:R-:W2:Y:S02]  /*2f70*/  LDL.LU R3, [R1+0x50] ;  /* 0x0000500001037983 */ /* 0x000ea40000300800 */
[----:B------:R-:W-:-:S04]  /*2f80*/  FMUL.FTZ R15, R9, R15 ;  /* 0x0000000f090f7220 */ /* 0x000fc80000410000 */
[----:B------:R-:W-:-:S04]  /*2f90*/  FFMA.FTZ R15, R23, R15, R25 ;  /* 0x0000000f170f7223 */ /* 0x000fc80000010019 */
[----:B------:R-:W-:-:S06]  /*2fa0*/  FMUL.FTZ R14, R15, -1.4426950216293334961 ;  /* 0xbfb8aa3b0f0e7820 */ /* 0x000fcc0000410000 */
[----:B------:R-:W0:Y:S02]  /*2fb0*/  MUFU.EX2 R14, R14 ;  /* 0x0000000e000e7308 */ /* 0x000e240000000800 */
[----:B0-----:R-:W-:-:S06]  /*2fc0*/  FADD.FTZ R14, R14, 1 ;  /* 0x3f8000000e0e7421 */ /* 0x001fcc0000010000 */
[----:B------:R0:W1:Y:S02]  /*2fd0*/  MUFU.RCP R16, R14 ;  /* 0x0000000e00107308 */ /* 0x0000640000001000 */
[----:B0-----:R-:W-:-:S05]  /*2fe0*/  SHF.L.U32 R14, R32, 0x10, RZ ;  /* 0x00000010200e7819 */ /* 0x001fca00000006ff */
[----:B------:R-:W-:-:S04]  /*2ff0*/  FADD.FTZ R14, -R8, R14 ;  /* 0x0000000e080e7221 */ /* 0x000fc80000010100 */
[----:B------:R-:W-:Y:S01]  /*3000*/  FMUL.FTZ R14, R9, R14 ;  /* 0x0000000e090e7220 */ /* 0x000fe20000410000 */
[----:B-1----:R-:W-:-:S03]  /*3010*/  FMUL.FTZ R16, R15, R16 ;  /* 0x000000100f107220 */ /* 0x002fc60000410000 */
[----:B------:R-:W-:-:S04]  /*3020*/  FFMA.FTZ R14, R27, R14, R26 ;  /* 0x0000000e1b0e7223 */ /* 0x000fc8000001001a */
[----:B------:R-:W-:-:S06]  /*3030*/  FMUL.FTZ R15, R14, -1.4426950216293334961 ;  /* 0xbfb8aa3b0e0f7820 */ /* 0x000fcc0000410000 */
[----:B------:R-:W0:Y:S02]  /*3040*/  MUFU.EX2 R15, R15 ;  /* 0x0000000f000f7308 */ /* 0x000e240000000800 */
[----:B0-----:R-:W-:-:S06]  /*3050*/  FADD.FTZ R15, R15, 1 ;  /* 0x3f8000000f0f7421 */ /* 0x001fcc0000010000 */
[----:B------:R-:W0:Y:S02]  /*3060*/  MUFU.RCP R29, R15 ;  /* 0x0000000f001d7308 */ /* 0x000e240000001000 */
[----:B0-----:R-:W-:Y:S01]  /*3070*/  FMUL.FTZ R29, R14, R29 ;  /* 0x0000001d0e1d7220 */ /* 0x001fe20000410000 */
[----:B---3--:R-:W-:Y:S02]  /*3080*/  FADD.FTZ R32, R2, -R8 ;  /* 0x8000000802207221 */ /* 0x008fe40000010000 */
[----:B------:R-:W3:Y:S01]  /*3090*/  LDL.LU R2, [R1+0x60] ;  /* 0x0000600001027983 */ /* 0x000ee20000300800 */
[----:B------:R-:W-:-:S03]  /*30a0*/  LEA R14, P0, R36, UR8, 0x1 ;  /* 0x00000008240e7c11 */ /* 0x000fc6000f8008ff */
[----:B------:R-:W3:Y:S01]  /*30b0*/  LDL.LU R21, [R1+0x64] ;  /* 0x0000640001157983 */ /* 0x000ee20000300800 */
[----:B-----5:R-:W-:-:S03]  /*30c0*/  LEA.HI.X R15, R36, UR9, R0, 0x1, P0 ;  /* 0x00000009240f7c11 */ /* 0x020fc600080f0c00 */
[----:B------:R-:W5:Y:S04]  /*30d0*/  LDL.LU R0, [R1+0x54] ;  /* 0x0000540001007983 */ /* 0x000f680000300800 */
[----:B------:R-:W5:Y:S01]  /*30e0*/  LDL.LU R37, [R1+0x68] ;  /* 0x0000680001257983 */ /* 0x000f620000300800 */
[----:B------:R-:W-:-:S04]  /*30f0*/  FMUL.FTZ R32, R9, R32 ;  /* 0x0000002009207220 */ /* 0x000fc80000410000 */
[----:B------:R-:W-:-:S04]  /*3100*/  FFMA.FTZ R32, R22, R32, R24 ;  /* 0x0000002016207223 */ /* 0x000fc80000010018 */
[----:B------:R-:W-:-:S06]  /*3110*/  FMUL.FTZ R33, R32, -1.4426950216293334961 ;  /* 0xbfb8aa3b20217820 */ /* 0x000fcc0000410000 */
[----:B------:R-:W0:Y:S01]  /*3120*/  MUFU.EX2 R33, R33 ;  /* 0x0000002100217308 */ /* 0x000e220000000800 */
[----:B----4-:R-:W-:Y:S01]  /*3130*/  SHF.L.U32 R34, R35, 0x10, RZ ;  /* 0x0000001023227819 */ /* 0x010fe200000006ff */
        /* <DEDUP_REMOVED lines=14> */
[----:B--2---:R-:W-:-:S04]  /*3220*/  FADD.FTZ R22, R3, -R8 ;  /* 0x8000000803167221 */ /* 0x004fc80000010000 */
[----:B------:R-:W-:-:S04]  /*3230*/  FMUL.FTZ R22, R9, R22 ;  /* 0x0000001609167220 */ /* 0x000fc80000410000 */
[----:B------:R-:W-:-:S04]  /*3240*/  FFMA.FTZ R34, R23, R22, R25 ;  /* 0x0000001617227223 */ /* 0x000fc80000010019 */
[----:B------:R-:W-:-:S06]  /*3250*/  FMUL.FTZ R22, R34, -1.4426950216293334961 ;  /* 0xbfb8aa3b22167820 */ /* 0x000fcc0000410000 */
[----:B------:R-:W0:Y:S01]  /*3260*/  MUFU.EX2 R22, R22 ;  /* 0x0000001600167308 */ /* 0x000e220000000800 */
[----:B---3--:R-:W-:-:S05]  /*3270*/  SHF.L.U32 R35, R2, 0x10, RZ ;  /* 0x0000001002237819 */ /* 0x008fca00000006ff */
[----:B------:R-:W-:-:S04]  /*3280*/  FADD.FTZ R35, -R8, R35 ;  /* 0x0000002308237221 */ /* 0x000fc80000010100 */
[----:B------:R-:W-:-:S04]  /*3290*/  FMUL.FTZ R35, R9, R35 ;  /* 0x0000002309237220 */ /* 0x000fc80000410000 */
[----:B------:R-:W-:Y:S01]  /*32a0*/  FFMA.FTZ R19, R20, R35, R19 ;  /* 0x0000002314137223 */ /* 0x000fe20000010013 */
[----:B-----5:R-:W-:-:S04]  /*32b0*/  FADD.FTZ R35, R0, -R8 ;  /* 0x8000000800237221 */ /* 0x020fc80000010000 */
[----:B------:R-:W-:-:S04]  /*32c0*/  FMUL.FTZ R35, R9, R35 ;  /* 0x0000002309237220 */ /* 0x000fc80000410000 */
[----:B------:R-:W-:Y:S01]  /*32d0*/  FFMA.FTZ R25, R23, R35, R25 ;  /* 0x0000002317197223 */ /* 0x000fe20000010019 */
[----:B------:R-:W-:-:S06]  /*32e0*/  FMUL.FTZ R23, R33, -1.4426950216293334961 ;  /* 0xbfb8aa3b21177820 */ /* 0x000fcc0000410000 */
[----:B------:R-:W1:Y:S01]  /*32f0*/  MUFU.EX2 R23, R23 ;  /* 0x0000001700177308 */ /* 0x000e620000000800 */
[----:B0-----:R-:W-:Y:S01]  /*3300*/  FADD.FTZ R20, R22, 1 ;  /* 0x3f80000016147421 */ /* 0x001fe20000010000 */
[----:B------:R-:W-:Y:S02]  /*3310*/  SHF.L.U32 R22, R21, 0x10, RZ ;  /* 0x0000001015167819 */ /* 0x000fe400000006ff */
[----:B------:R-:W-:Y:S01]  /*3320*/  SHF.L.U32 R35, R37, 0x10, RZ ;  /* 0x0000001025237819 */ /* 0x000fe200000006ff */
[----:B------:R-:W2:Y:S02]  /*3330*/  LDL.LU R21, [R1+0x80] ;  /* 0x0000800001157983 */ /* 0x000ea40000300800 */
[C---:B------:R-:W-:Y:S02]  /*3340*/  FADD.FTZ R22, -R8.reuse, R22 ;  /* 0x0000001608167221 */ /* 0x040fe40000010100 */
[----:B------:R-:W-:Y:S01]  /*3350*/  FADD.FTZ R35, -R8, R35 ;  /* 0x0000002308237221 */ /* 0x000fe20000010100 */
[----:B------:R-:W3:Y:S01]  /*3360*/  LDL.LU R0, [R1+0x48] ;  /* 0x0000480001007983 */ /* 0x000ee20000300800 */
[----:B------:R-:W-:-:S02]  /*3370*/  FMUL.FTZ R22, R9, R22 ;  /* 0x0000001609167220 */ /* 0x000fc40000410000 */
[----:B------:R-:W-:Y:S01]  /*3380*/  FMUL.FTZ R9, R9, R35 ;  /* 0x0000002309097220 */ /* 0x000fe20000410000 */
[----:B------:R-:W4:Y:S01]  /*3390*/  LDL.LU R2, [R1+0x4c] ;  /* 0x00004c0001027983 */ /* 0x000f220000300800 */
[----:B-1----:R-:W-:-:S03]  /*33a0*/  FADD.FTZ R23, R23, 1 ;  /* 0x3f80000017177421 */ /* 0x002fc60000010000 */
[----:B------:R-:W4:Y:S01]  /*33b0*/  LDL.LU R3, [R1+0x58] ;  /* 0x0000580001037983 */ /* 0x000f220000300800 */
[C-C-:B------:R-:W-:Y:S01]  /*33c0*/  FFMA.FTZ R22, R27.reuse, R22, R26.reuse ;  /* 0x000000161b167223 */ /* 0x140fe2000001001a */
[----:B------:R-:W-:Y:S02]  /*33d0*/  FFMA.FTZ R26, R27, R9, R26 ;  /* 0x000000091b1a7223 */ /* 0x000fe4000001001a */
[----:B------:R-:W5:Y:S01]  /*33e0*/  LDL.LU R4, [R1+0x10] ;  /* 0x0000100001047983 */ /* 0x000f620000300800 */
[----:B------:R0:W-:Y:S03]  /*33f0*/  MUFU.RCP R27, R23 ;  /* 0x00000017001b7308 */ /* 0x0001e60000001000 */
[----:B------:R-:W5:Y:S04]  /*3400*/  LDL.LU R5, [R1+0x24] ;  /* 0x0000240001057983 */ /* 0x000f680000300800 */
[----:B------:R-:W5:Y:S04]  /*3410*/  LDL.LU R6, [R1+0x18] ;  /* 0x0000180001067983 */ /* 0x000f680000300800 */
[----:B------:R-:W5:Y:S04]  /*3420*/  LDL.LU R7, [R1+0x1c] ;  /* 0x00001c0001077983 */ /* 0x000f680000300800 */
[----:B0-----:R-:W2:Y:S01]  /*3430*/  LDL.LU R23, [R1+0x3c] ;  /* 0x00003c0001177983 */ /* 0x001ea20000300800 */
[----:B------:R-:W0:Y:S01]  /*3440*/  MUFU.RCP R20, R20 ;  /* 0x0000001400147308 */ /* 0x000e220000001000 */
[----:B------:R-:W-:Y:S01]  /*3450*/  FMUL.FTZ R8, R19, -1.4426950216293334961 ;  /* 0xbfb8aa3b13087820 */ /* 0x000fe20000410000 */
[----:B------:R-:W-:-:S06]  /*3460*/  FMUL.FTZ R9, R26, -1.4426950216293334961 ;  /* 0xbfb8aa3b1a097820 */ /* 0x000fcc0000410000 */
[----:B------:R-:W1:Y:S01]  /*3470*/  MUFU.EX2 R8, R8 ;  /* 0x0000000800087308 */ /* 0x000e620000000800 */
[----:B0-----:R-:W-:Y:S01]  /*3480*/  FMUL.FTZ R20, R34, R20 ;  /* 0x0000001422147220 */ /* 0x001fe20000410000 */
[----:B------:R-:W-:-:S06]  /*3490*/  FMUL.FTZ R34, R22, -1.4426950216293334961 ;  /* 0xbfb8aa3b16227820 */ /* 0x000fcc0000410000 */
[----:B------:R-:W0:Y:S08]  /*34a0*/  MUFU.EX2 R9, R9 ;  /* 0x0000000900097308 */ /* 0x000e300000000800 */
[----:B------:R-:W0:Y:S01]  /*34b0*/  MUFU.EX2 R34, R34 ;  /* 0x0000002200227308 */ /* 0x000e220000000800 */
[----:B-1----:R-:W-:Y:S01]  /*34c0*/  FADD.FTZ R8, R8, 1 ;  /* 0x3f80000008087421 */ /* 0x002fe20000010000 */
[----:B0-----:R-:W-:Y:S01]  /*34d0*/  FADD.FTZ R9, R9, 1 ;  /* 0x3f80000009097421 */ /* 0x001fe20000010000 */
[----:B------:R-:W-:-:S05]  /*34e0*/  FADD.FTZ R34, R34, 1 ;  /* 0x3f80000022227421 */ /* 0x000fca0000010000 */
[----:B------:R-:W-:Y:S08]  /*34f0*/  MUFU.RCP R36, R9 ;  /* 0x0000000900247308 */ /* 0x000ff00000001000 */
[----:B------:R-:W0:Y:S08]  /*3500*/  MUFU.RCP R37, R34 ;  /* 0x0000002200257308 */ /* 0x000e300000001000 */
[----:B------:R2:W1:Y:S02]  /*3510*/  MUFU.RCP R34, R8 ;  /* 0x0000000800227308 */ /* 0x0004640000001000 */
[----:B--2---:R-:W-:-:S02]  /*3520*/  LEA R8, P0, R23, UR8, 0x1 ;  /* 0x0000000817087c11 */ /* 0x004fc4000f8008ff */
[----:B------:R-:W-:Y:S02]  /*3530*/  MOV R9, R23 ;  /* 0x0000001700097202 */ /* 0x000fe40000000f00 */
[----:B------:R-:W2:Y:S01]  /*3540*/  LDL.LU R23, [R1+0x7c] ;  /* 0x00007c0001177983 */ /* 0x000ea20000300800 */
[----:B0-----:R-:W-:Y:S01]  /*3550*/  FMUL.FTZ R37, R22, R37 ;  /* 0x0000002516257220 */ /* 0x001fe20000410000 */
[----:B---3--:R-:W-:Y:S02]  /*3560*/  LEA R22, P1, R0, UR8, 0x1 ;  /* 0x0000000800167c11 */ /* 0x008fe4000f8208ff */
[----:B------:R-:W-:Y:S01]  /*3570*/  LEA.HI.X R9, R9, UR9, R21, 0x1, P0 ;  /* 0x0000000909097c11 */ /* 0x000fe200080f0c15 */
[----:B------:R-:W-:Y:S01]  /*3580*/  FMUL.FTZ R27, R33, R27 ;  /* 0x0000001b211b7220 */ /* 0x000fe20000410000 */
[----:B------:R-:W3:Y:S01]  /*3590*/  LDL.LU R21, [R1+0xb4] ;  /* 0x0000b40001157983 */ /* 0x000ee20000300800 */
[----:B-1----:R-:W-:Y:S01]  /*35a0*/  FMUL.FTZ R34, R19, R34 ;  /* 0x0000002213227220 */ /* 0x002fe20000410000 */
[----:B------:R-:W-:Y:S01]  /*35b0*/  F2FP.BF16.F32.PACK_AB R19, R10, R11 ;  /* 0x0000000b0a13723e */ /* 0x000fe200000010ff */
[----:B------:R-:W-:-:S06]  /*35c0*/  FMUL.FTZ R35, R25, -1.4426950216293334961 ;  /* 0xbfb8aa3b19237820 */ /* 0x000fcc0000410000 */
[----:B------:R-:W0:Y:S01]  /*35d0*/  MUFU.EX2 R35, R35 ;  /* 0x0000002300237308 */ /* 0x000e220000000800 */
[----:B--2---:R-:W-:Y:S01]  /*35e0*/  LEA.HI.X R23, R0, UR9, R23, 0x1, P1 ;  /* 0x0000000900177c11 */ /* 0x004fe200088f0c17 */
[----:B0-----:R-:W-:Y:S01]  /*35f0*/  FADD.FTZ R35, R35, 1 ;  /* 0x3f80000023237421 */ /* 0x001fe20000010000 */
[----:B------:R-:W2:Y:S01]  /*3600*/  LDL.LU R0, [R1+0xb0] ;  /* 0x0000b00001007983 */ /* 0x000ea20000300800 */
[----:B------:R-:W-:Y:S01]  /*3610*/  FMUL.FTZ R36, R26, R36 ;  /* 0x000000241a247220 */ /* 0x000fe20000410000 */
[----:B------:R-:W-:Y:S01]  /*3620*/  F2FP.BF16.F32.PACK_AB R18, R28, R18 ;  /* 0x000000121c12723e */ /* 0x000fe200000010ff */
[----:B------:R-:W-:Y:S01]  /*3630*/  ULDC.64 UR8, c[0x0][0x238] ;  /* 0x00008e0000087ab9 */ /* 0x000fe20000000a00 */
[----:B------:R-:W2:Y:S04]  /*3640*/  LDL.LU R33, [R1+0x8] ;  /* 0x0000080001217983 */ /* 0x000ea80000300800 */
[----:B------:R-:W4:Y:S04]  /*3650*/  LDL.LU R10, [R1+0xac] ;  /* 0x0000ac00010a7983 */ /* 0x000f280000300800 */
[----:B------:R-:W4:Y:S01]  /*3660*/  LDL.LU R11, [R1+0xa8] ;  /* 0x0000a800010b7983 */ /* 0x000f220000300800 */
[----:B------:R-:W0:Y:S03]  /*3670*/  MUFU.RCP R35, R35 ;  /* 0x0000002300237308 */ /* 0x000e260000001000 */
[----:B------:R-:W2:Y:S01]  /*3680*/  LDL.LU R26, [R1+0x4] ;  /* 0x00000400011a7983 */ /* 0x000ea20000300800 */
[----:B0-----:R-:W-:Y:S01]  /*3690*/  FMUL.FTZ R35, R25, R35 ;  /* 0x0000002319237220 */ /* 0x001fe20000410000 */
[----:B---3--:R-:W-:-:S02]  /*36a0*/  PRMT R25, R21, 0x7632, R25 ;  /* 0x0000763215197816 */ /* 0x008fc40000000019 */
[----:B----4-:R0:W-:Y:S02]  /*36b0*/  STG.E.U16 desc[UR6][R10.64+0x4], R21 ;  /* 0x000004150a007986 */ /* 0x0101e4000c101506 */
[----:B0-----:R-:W-:Y:S02]  /*36c0*/  F2FP.BF16.F32.PACK_AB R21, R2, R3 ;  /* 0x000000030215723e */ /* 0x001fe400000010ff */
[----:B------:R-:W3:Y:S04]  /*36d0*/  LDL.LU R2, [R1+0xa4] ;  /* 0x0000a40001027983 */ /* 0x000ee80000300800 */
[----:B------:R-:W3:Y:S04]  /*36e0*/  LDL.LU R3, [R1+0xa0] ;  /* 0x0000a00001037983 */ /* 0x000ee80000300800 */
[----:B------:R0:W-:Y:S02]  /*36f0*/  STG.E.U16 desc[UR6][R10.64+0x6], R25 ;  /* 0x000006190a007986 */ /* 0x0001e4000c101506 */
[----:B0-----:R-:W-:-:S02]  /*3700*/  PRMT R10, R19, 0x7632, R10 ;  /* 0x00007632130a7816 */ /* 0x001fc4000000000a */
[----:B------:R-:W4:Y:S01]  /*3710*/  LDL.LU R25, [R1+0x14] ;  /* 0x0000140001197983 */ /* 0x000f220000300800 */
[----:B-----5:R-:W-:-:S03]  /*3720*/  F2FP.BF16.F32.PACK_AB R11, R4, R5 ;  /* 0x00000005040b723e */ /* 0x020fc600000010ff */
[----:B------:R-:W5:Y:S04]  /*3730*/  LDL.LU R4, [R1+0x9c] ;  /* 0x00009c0001047983 */ /* 0x000f680000300800 */
[----:B------:R-:W5:Y:S04]  /*3740*/  LDL.LU R5, [R1+0x98] ;  /* 0x0000980001057983 */ /* 0x000f680000300800 */
[----:B---3--:R0:W-:Y:S04]  /*3750*/  STG.E.U16 desc[UR6][R2.64], R19 ;  /* 0x0000001302007986 */ /* 0x0081e8000c101506 */
[----:B------:R1:W-:Y:S04]  /*3760*/  STG.E.U16 desc[UR6][R2.64+0x2], R10 ;  /* 0x0000020a02007986 */ /* 0x0003e8000c101506 */
[----:B------:R3:W-:Y:S01]  /*3770*/  STG.E.U16 desc[UR6][R2.64+0x4], R21 ;  /* 0x0000041502007986 */ /* 0x0007e2000c101506 */
[----:B0-----:R-:W-:-:S02]  /*3780*/  PRMT R19, R21, 0x7632, R19 ;  /* 0x0000763215137816 */ /* 0x001fc40000000013 */
[----:B-1----:R-:W-:Y:S01]  /*3790*/  F2FP.BF16.F32.PACK_AB R10, R6, R7 ;  /* 0x00000007060a723e */ /* 0x002fe200000010ff */
[----:B---3--:R-:W4:Y:S04]  /*37a0*/  LDL.LU R21, [R1+0xc] ;  /* 0x00000c0001157983 */ /* 0x008f280000300800 */
[----:B------:R-:W3:Y:S04]  /*37b0*/  LDL.LU R6, [R1+0x94] ;  /* 0x0000940001067983 */ /* 0x000ee80000300800 */
[----:B------:R-:W3:Y:S01]  /*37c0*/  LDL.LU R7, [R1+0x90] ;  /* 0x0000900001077983 */ /* 0x000ee20000300800 */
[----:B--2---:R-:W-:-:S03]  /*37d0*/  F2FP.BF16.F32.PACK_AB R17, R17, R0 ;  /* 0x000000001111723e */ /* 0x004fc600000010ff */
[----:B------:R0:W-:Y:S04]  /*37e0*/  STG.E.U16 desc[UR6][R2.64+0x6], R19 ;  /* 0x0000061302007986 */ /* 0x0001e8000c101506 */
[----:B------:R-:W2:Y:S01]  /*37f0*/  LDL.LU R0, [R1+0x8c] ;  /* 0x00008c0001007983 */ /* 0x000ea20000300800 */
[----:B0-----:R-:W-:-:S05]  /*3800*/  PRMT R2, R11, 0x7632, R2 ;  /* 0x000076320b027816 */ /* 0x001fca0000000002 */
[----:B---3--:R0:W-:Y:S02]  /*3810*/  STG.E.U16 desc[UR6][R6.64+0x2], R2 ;  /* 0x0000020206007986 */ /* 0x0081e4000c101506 */
[----:B0-----:R-:W-:Y:S02]  /*3820*/  F2FP.BF16.F32.PACK_AB R2, R26, R33 ;  /* 0x000000211a02723e */ /* 0x001fe400000010ff */
[----:B------:R-:W3:Y:S01]  /*3830*/  LDL.LU R33, [R1+0x38] ;  /* 0x0000380001217983 */ /* 0x000ee20000300800 */
[----:B----4-:R-:W-:-:S03]  /*3840*/  F2FP.BF16.F32.PACK_AB R3, R21, R25 ;  /* 0x000000191503723e */ /* 0x010fc600000010ff */
[----:B------:R0:W-:Y:S01]  /*3850*/  STG.E.U16 desc[UR6][R6.64], R11 ;  /* 0x0000000b06007986 */ /* 0x0001e2000c101506 */
[----:B------:R-:W-:Y:S02]  /*3860*/  F2FP.BF16.F32.PACK_AB R16, R29, R16 ;  /* 0x000000101d10723e */ /* 0x000fe400000010ff */
[----:B------:R-:W-:Y:S01]  /*3870*/  PRMT R19, R2, 0x7632, R19 ;  /* 0x0000763202137816 */ /* 0x000fe20000000013 */
[----:B------:R-:W-:Y:S01]  /*3880*/  STG.E.U16 desc[UR6][R6.64+0x4], R10 ;  /* 0x0000040a06007986 */ /* 0x000fe2000c101506 */
[----:B0-----:R-:W-:Y:S02]  /*3890*/  PRMT R11, R10, 0x7632, R11 ;  /* 0x000076320a0b7816 */ /* 0x001fe4000000000b */
[----:B------:R-:W-:-:S03]  /*38a0*/  F2FP.BF16.F32.PACK_AB R30, R31, R30 ;  /* 0x0000001e1f1e723e */ /* 0x000fc600000010ff */
[----:B------:R0:W-:Y:S01]  /*38b0*/  STG.E.U16 desc[UR6][R6.64+0x6], R11 ;  /* 0x0000060b06007986 */ /* 0x0001e2000c101506 */
[----:B------:R-:W-:-:S03]  /*38c0*/  F2FP.BF16.F32.PACK_AB R24, R24, R32 ;  /* 0x000000201818723e */ /* 0x000fc600000010ff */
[----:B-----5:R1:W-:Y:S01]  /*38d0*/  STG.E.U16 desc[UR6][R4.64], R3 ;  /* 0x0000000304007986 */ /* 0x0203e2000c101506 */
[----:B------:R-:W-:-:S03]  /*38e0*/  F2FP.BF16.F32.PACK_AB R20, R37, R20 ;  /* 0x000000142514723e */ /* 0x000fc600000010ff */
[----:B------:R4:W-:Y:S01]  /*38f0*/  STG.E.U16 desc[UR6][R4.64+0x4], R2 ;  /* 0x0000040204007986 */ /* 0x0009e2000c101506 */
[----:B0-----:R-:W-:Y:S02]  /*3900*/  PRMT R7, R3, 0x7632, R7 ;  /* 0x0000763203077816 */ /* 0x001fe40000000007 */
[----:B------:R-:W-:Y:S02]  /*3910*/  PRMT R6, R17, 0x7632, R6 ;  /* 0x0000763211067816 */ /* 0x000fe40000000006 */
[----:B-1----:R-:W-:Y:S01]  /*3920*/  PRMT R3, R18, 0x7632, R3 ;  /* 0x0000763212037816 */ /* 0x002fe20000000003 */
[----:B------:R0:W-:Y:S01]  /*3930*/  STG.E.U16 desc[UR6][R4.64+0x2], R7 ;  /* 0x0000020704007986 */ /* 0x0001e2000c101506 */
[----:B------:R-:W-:Y:S02]  /*3940*/  F2FP.BF16.F32.PACK_AB R27, R34, R27 ;  /* 0x0000001b221b723e */ /* 0x000fe400000010ff */
[----:B----4-:R-:W-:Y:S01]  /*3950*/  PRMT R2, R16, 0x7632, R2 ;  /* 0x0000763210027816 */ /* 0x010fe20000000002 */
[----:B------:R1:W-:Y:S01]  /*3960*/  STG.E.U16 desc[UR6][R4.64+0x6], R19 ;  /* 0x0000061304007986 */ /* 0x0003e2000c101506 */
[----:B------:R-:W-:-:S02]  /*3970*/  F2FP.BF16.F32.PACK_AB R35, R36, R35 ;  /* 0x000000232423723e */ /* 0x000fc400000010ff */
[----:B--2---:R-:W-:Y:S01]  /*3980*/  IADD3 R0, P0, R0, 0x5, RZ ;  /* 0x0000000500007810 */ /* 0x004fe20007f1e0ff */
[----:B------:R-:W-:Y:S01]  /*3990*/  STG.E.U16 desc[UR6][R12.64], R17 ;  /* 0x000000110c007986 */ /* 0x000fe2000c101506 */
[----:B------:R-:W-:-:S03]  /*39a0*/  PRMT R11, R27, 0x7632, R11 ;  /* 0x000076321b0b7816 */ /* 0x000fc6000000000b */
[----:B------:R-:W-:Y:S01]  /*39b0*/  STG.E.U16 desc[UR6][R12.64+0x2], R6 ;  /* 0x000002060c007986 */ /* 0x000fe2000c101506 */
[----:B0-----:R-:W-:-:S03]  /*39c0*/  PRMT R7, R30, 0x7632, R7 ;  /* 0x000076321e077816 */ /* 0x001fc60000000007 */
[----:B------:R-:W-:Y:S01]  /*39d0*/  STG.E.U16 desc[UR6][R12.64+0x4], R18 ;  /* 0x000004120c007986 */ /* 0x000fe2000c101506 */
[----:B-1----:R-:W-:-:S03]  /*39e0*/  PRMT R4, R24, 0x7632, R4 ;  /* 0x0000763218047816 */ /* 0x002fc60000000004 */
        /* <DEDUP_REMOVED lines=16> */
[----:B---3--:R-:W-:-:S02]  /*3af0*/  IADD3.X R33, RZ, R33, RZ, P0, !PT ;  /* 0x00000021ff217210 */ /* 0x008fc400007fe4ff */
[----:B------:R-:W-:-:S03]  /*3b00*/  ISETP.GE.U32.AND P0, PT, R0, UR8, PT ;  /* 0x0000000800007c0c */ /* 0x000fc6000bf06070 */
[----:B------:R2:W-:Y:S01]  /*3b10*/  STL [R1+0x38], R33 ;  /* 0x0000382101007387 */ /* 0x0005e20000100800 */
[----:B------:R-:W-:-:S13]  /*3b20*/  ISETP.GE.AND.EX P0, PT, R33, UR9, PT, P0 ;  /* 0x0000000921007c0c */ /* 0x000fda000bf06300 */
[----:B--2---:R-:W-:Y:S05]  /*3b30*/  @!P0 BRA `(.L_x_1554) ;  /* 0xffffffc4009c8947 */ /* 0x004fea000383ffff */
[----:B------:R-:W-:Y:S05]  /*3b40*/  EXIT ;  /* 0x000000000000794d */ /* 0x000fea0003800000 */
.L_x_1555:
        /* <DEDUP_REMOVED lines=11> */
.L_x_3211:


//--------------------- .text._ZN13group_norm_v214gn_cuda_kernelI13__nv_bfloat16Li480ELi1ELi16ELi60ELi1024ELb1ELi32ELi960ELi960ELi4ELb1ELi4ELb0ELb0ENS_16CompileConditionILi900EEEEEvPT_PKS4_S7_S7_flPfS8_Pj --------------------------
	.section	.text._ZN13group_norm_v214gn_cuda_kernelI13__nv_bfloat16Li480ELi1ELi16ELi60ELi1024ELb1ELi32ELi960ELi960ELi4ELb1ELi4ELb0ELb0ENS_16CompileConditionILi900EEEEEvPT_PKS4_S7_S7_flPfS8_Pj,"ax",@progbits
	.align	128
        .global         _ZN13group_norm_v214gn_cuda_kernelI13__nv_bfloat16Li480ELi1ELi16ELi60ELi1024ELb1ELi32ELi960ELi960ELi4ELb1ELi4ELb0ELb0ENS_16CompileConditionILi900EEEEEvPT_PKS4_S7_S7_flPfS8_Pj
        .type           _ZN13group_norm_v214gn_cuda_kernelI13__nv_bfloat16Li480ELi1ELi16ELi60ELi1024ELb1ELi32ELi960ELi960ELi4ELb1ELi4ELb0ELb0ENS_16CompileConditionILi900EEEEEvPT_PKS4_S7_S7_flPfS8_Pj,@function
        .size           _ZN13group_norm_v214gn_cuda_kernelI13__nv_bfloat16Li480ELi1ELi16ELi60ELi1024ELb1ELi32ELi960ELi960ELi4ELb1ELi4ELb0ELb0ENS_16CompileConditionILi900EEEEEvPT_PKS4_S7_S7_flPfS8_Pj,(.L_x_3212 - _ZN13group_norm_v214gn_cuda_kernelI13__nv_bfloat16Li480ELi1ELi16ELi60ELi1024ELb1ELi32ELi960ELi960ELi4ELb1ELi4ELb0ELb0ENS_16CompileConditionILi900EEEEEvPT_PKS4_S7_S7_flPfS8_Pj)
        .other          _ZN13group_norm_v214gn_cuda_kernelI13__nv_bfloat16Li480ELi1ELi16ELi60ELi1024ELb1ELi32ELi960ELi960ELi4ELb1ELi4ELb0ELb0ENS_16CompileConditionILi900EEEEEvPT_PKS4_S7_S7_flPfS8_Pj,@"STO_CUDA_ENTRY STV_DEFAULT"
_ZN13group_norm_v214gn_cuda_kernelI13__nv_bfloat16Li480ELi1ELi16ELi60ELi1024ELb1ELi32ELi960ELi960ELi4ELb1ELi4ELb0ELb0ENS_16CompileConditionILi900EEEEEvPT_PKS4_S7_S7_flPfS8_Pj:
.text._ZN13group_norm_v214gn_cuda_kernelI13__nv_bfloat16Li480ELi1ELi16ELi60ELi1024ELb1ELi32ELi960ELi960ELi4ELb1ELi4ELb0ELb0ENS_16CompileConditionILi900EEEEEvPT_PKS4_S7_S7_flPfS8_Pj:
        /* <DEDUP_REMOVED lines=13> */
[----:B------:R-:W-:Y:S01]  /*00d0*/  ISETP.EQ.U32.AND P1, PT, RZ, UR12, PT ;  /* 0x0000000cff007c0c */ /* 0x000fe2000bf22070 */
[----:B------:R-:W-:Y:S01]  /*00e0*/  UMOV UR5, URZ ;  /* 0x0000003f00057c82 */ /* 0x000fe20008000000 */
[----:B-1----:R-:W-:Y:S02]  /*00f0*/  ULEA UR6, UR8, UR4, 0x18 ;  /* 0x0000000408067291 */ /* 0x002fe4000f8ec03f */
[----:B------:R-:W-:-:S04]  /*0100*/  UIADD3 UR4, UR4, 0x1680, URZ ;  /* 0x0000168004047890 */ /* 0x000fc8000fffe03f */
[----:B------:R-:W-:Y:S01]  /*0110*/  MOV R106, UR6 ;  /* 0x00000006006a7c02 */ /* 0x000fe20008000f00 */
[----:B0-----:R-:W-:Y:S01]  /*0120*/  IMAD.WIDE.U32 R2, R105, -0x77777777, RZ ;  /* 0x8888888969027825 */ /* 0x001fe200078e00ff */
[----:B------:R-:W-:Y:S01]  /*0130*/  SHF.R.U32.HI R5, RZ, 0x1, R105 ;  /* 0x00000001ff057819 */ /* 0x000fe20000011669 */
[----:B------:R-:W-:Y:S01]  /*0140*/  ULDC.64 UR6, c[0x0][0x250] ;  /* 0x0000940000067ab9 */ /* 0x000fe20000000a00 */
[----:B------:R-:W-:Y:S01]  /*0150*/  ULEA UR8, UR8, UR4, 0x18 ;  /* 0x0000000408087291 */ /* 0x000fe2000f8ec03f */
[C---:B--2---:R-:W-:Y:S01]  /*0160*/  LOP3.LUT R0, R8.reuse, 0x1f, RZ, 0xc0, !PT ;  /* 0x0000001f08007812 */ /* 0x044fe200078ec0ff */
[----:B------:R-:W-:Y:S01]  /*0170*/  ULEA UR6, UP0, UR10, UR6, 0x2 ;  /* 0x000000060a067291 */ /* 0x000fe2000f80103f */
[----:B------:R-:W-:Y:S01]  /*0180*/  SHF.R.U32.HI R6, RZ, 0x7, R3 ;  /* 0x00000007ff067819 */ /* 0x000fe20000011603 */
[----:B------:R-:W-:Y:S01]  /*0190*/  UMOV UR4, URZ ;  /* 0x0000003f00047c82 */ /* 0x000fe20008000000 */
[C---:B------:R-:W-:Y:S01]  /*01a0*/  SHF.L.U32 R7, R5.reuse, 0x5, RZ ;  /* 0x0000000505077819 */ /* 0x040fe200000006ff */
[----:B------:R-:W-:Y:S01]  /*01b0*/  IMAD R5, R5, 0x3c, RZ ;  /* 0x0000003c05057824 */ /* 0x000fe200078e02ff */
[----:B------:R-:W-:Y:S01]  /*01c0*/  LOP3.LUT P0, RZ, R8, 0x1f, RZ, 0xc0, !PT ;  /* 0x0000001f08ff7812 */ /* 0x000fe2000780c0ff */
[----:B------:R-:W-:Y:S01]  /*01d0*/  IMAD R2, R6, -0xf0, R105 ;  /* 0xffffff1006027824 */ /* 0x000fe200078e0269 */
[----:B------:R-:W-:Y:S01]  /*01e0*/  LOP3.LUT R7, R7, 0xffffffe0, R0, 0xe2, !PT ;  /* 0xffffffe007077812 */ /* 0x000fe200078ee200 */
[----:B------:R-:W-:Y:S01]  /*01f0*/  ULEA.HI.X UR7, UR10, UR7, UR5, 0x2, UP0 ;  /* 0x000000070a077291 */ /* 0x000fe200080f1405 */
[C---:B------:R-:W-:Y:S01]  /*0200*/  IADD3 R7, R5.reuse, 0x14, RZ ;  /* 0x0000001405077810 */ /* 0x040fe20007ffe0ff */
[C---:B------:R-:W-:Y:S01]  /*0210*/  IMAD R4, R2.reuse, 0x18, R106 ;  /* 0x0000001802047824 */ /* 0x040fe200078e026a */
[C---:B------:R-:W-:Y:S01]  /*0220*/  IADD3 R8, R5.reuse, 0x18, RZ ;  /* 0x0000001805087810 */ /* 0x040fe20007ffe0ff */
[----:B------:R-:W-:Y:S01]  /*0230*/  IMAD.WIDE.U32 R2, R2, -0x77777777, RZ ;  /* 0x8888888902027825 */ /* 0x000fe200078e00ff */
[----:B------:R-:W-:-:S02]  /*0240*/  IADD3 R2, R5, 0x4, RZ ;  /* 0x0000000405027810 */ /* 0x000fc40007ffe0ff */
[----:B------:R-:W-:Y:S02]  /*0250*/  LEA R4, R6, R4, 0x3 ;  /* 0x0000000406047211 */ /* 0x000fe400078e18ff */
[----:B------:R-:W-:Y:S02]  /*0260*/  LOP3.LUT R0, R3, 0xf8, RZ, 0xc0, !PT ;  /* 0x000000f803007812 */ /* 0x000fe400078ec0ff */
[C---:B------:R-:W-:Y:S01]  /*0270*/  IADD3 R3, R5.reuse, 0x8, RZ ;  /* 0x0000000805037810 */ /* 0x040fe20007ffe0ff */
[----:B------:R0:W-:Y:S01]  /*0280*/  STL [R1+0x4], R4 ;  /* 0x0000040401007387 */ /* 0x0001e20000100800 */
[C---:B------:R-:W-:Y:S02]  /*0290*/  IADD3 R6, R5.reuse, 0x10, RZ ;  /* 0x0000001005067810 */ /* 0x040fe40007ffe0ff */
[C---:B------:R-:W-:Y:S01]  /*02a0*/  IADD3 R9, R5.reuse, 0x1c, RZ ;  /* 0x0000001c05097810 */ /* 0x040fe20007ffe0ff */
[----:B------:R1:W-:Y:S01]  /*02b0*/  STL [R1], R0 ;  /* 0x0000000001007387 */ /* 0x0003e20000100800 */
[----:B------:R-:W-:-:S02]  /*02c0*/  IADD3 R10, R5, 0x20, RZ ;  /* 0x00000020050a7810 */ /* 0x000fc40007ffe0ff */
[C---:B------:R-:W-:Y:S02]  /*02d0*/  IADD3 R11, R5.reuse, 0x24, RZ ;  /* 0x00000024050b7810 */ /* 0x040fe40007ffe0ff */
[C---:B------:R-:W-:Y:S02]  /*02e0*/  IADD3 R12, R5.reuse, 0x28, RZ ;  /* 0x00000028050c7810 */ /* 0x040fe40007ffe0ff */
[C---:B0-----:R-:W-:Y:S02]  /*02f0*/  IADD3 R4, R5.reuse, 0xc, RZ ;  /* 0x0000000c05047810 */ /* 0x041fe40007ffe0ff */
[C---:B------:R-:W-:Y:S02]  /*0300*/  IADD3 R14, R5.reuse, 0x2c, RZ ;  /* 0x0000002c050e7810 */ /* 0x040fe40007ffe0ff */
[C---:B------:R-:W-:Y:S02]  /*0310*/  IADD3 R15, R5.reuse, 0x30, RZ ;  /* 0x00000030050f7810 */ /* 0x040fe40007ffe0ff */
[----:B------:R-:W-:-:S02]  /*0320*/  IADD3 R16, R5, 0x34, RZ ;  /* 0x0000003405107810 */ /* 0x000fc40007ffe0ff */
[----:B------:R-:W-:Y:S02]  /*0330*/  IADD3 R17, R5, 0x38, RZ ;  /* 0x0000003805117810 */ /* 0x000fe40007ffe0ff */
[----:B------:R-:W-:Y:S02]  /*0340*/  SHF.R.U32.HI R2, RZ, 0x2, R2 ;  /* 0x00000002ff027819 */ /* 0x000fe40000011602 */
[----:B-1----:R-:W-:Y:S02]  /*0350*/  SHF.R.U32.HI R0, RZ, 0x2, R5 ;  /* 0x00000002ff007819 */ /* 0x002fe40000011605 */
[----:B------:R-:W-:Y:S01]  /*0360*/  SHF.R.U32.HI R3, RZ, 0x2, R3 ;  /* 0x00000002ff037819 */ /* 0x000fe20000011603 */
[----:B------:R-:W-:Y:S01]  /*0370*/  IMAD R124, R2, 0x18, R106 ;  /* 0x00000018027c7824 */ /* 0x000fe200078e026a */
[----:B------:R-:W-:Y:S01]  /*0380*/  SHF.R.U32.HI R5, RZ, 0x2, R4 ;  /* 0x00000002ff057819 */ /* 0x000fe20000011604 */
[----:B------:R-:W-:Y:S01]  /*0390*/  IMAD R0, R0, 0x18, R106 ;  /* 0x0000001800007824 */ /* 0x000fe200078e026a */
[----:B------:R-:W-:Y:S01]  /*03a0*/  SHF.R.U32.HI R6, RZ, 0x2, R6 ;  /* 0x00000002ff067819 */ /* 0x000fe20000011606 */
[--C-:B------:R-:W-:Y:S01]  /*03b0*/  IMAD R4, R3, 0x18, R106.reuse ;  /* 0x0000001803047824 */ /* 0x100fe200078e026a */
        /* <DEDUP_REMOVED lines=19> */
[--C-:B------:R-:W-:Y:S01]  /*04f0*/  IMAD R108, R15, 0x18, R106.reuse ;  /* 0x000000180f6c7824 */ /* 0x100fe200078e026a */
[C---:B------:R-:W-:Y:S01]  /*0500*/  SHF.L.U32 R2, R105.reuse, 0x3, RZ ;  /* 0x0000000369027819 */ /* 0x040fe200000006ff */
[--C-:B------:R-:W-:Y:S01]  /*0510*/  IMAD R16, R16, 0x18, R106.reuse ;  /* 0x0000001810107824 */ /* 0x100fe200078e026a */
[----:B------:R-:W-:Y:S01]  /*0520*/  ISETP.GT.U32.OR P0, PT, R105, 0xf, P0 ;  /* 0x0000000f6900780c */ /* 0x000fe20000704470 */
[----:B------:R-:W-:Y:S01]  /*0530*/  IMAD R106, R17, 0x18, R106 ;  /* 0x00000018116a7824 */ /* 0x000fe200078e026a */
[----:B------:R-:W-:-:S02]  /*0540*/  LOP3.LUT R3, R2, 0x8, RZ, 0xc0, !PT ;  /* 0x0000000802037812 */ /* 0x000fc400078ec0ff */
[----:B------:R-:W-:Y:S01]  /*0550*/  ISETP.EQ.OR.EX P0, PT, RZ, UR13, P0, P1 ;  /* 0x0000000dff007c0c */ /* 0x000fe20008702710 */
[----:B------:R-:W-:Y:S01]  /*0560*/  ULDC.64 UR12, c[0x0][0x208] ;  /* 0x00008200000c7ab9 */ /* 0x000fe20000000a00 */
[----:B------:R-:W-:Y:S02]  /*0570*/  IADD3 R125, R0, R3, RZ ;  /* 0x00000003007d7210 */ /* 0x000fe40007ffe0ff */
[C---:B------:R-:W-:Y:S02]  /*0580*/  IADD3 R124, R3.reuse, R124, RZ ;  /* 0x0000007c037c7210 */ /* 0x040fe40007ffe0ff */
[C---:B------:R-:W-:Y:S02]  /*0590*/  IADD3 R123, R3.reuse, R4, RZ ;  /* 0x00000004037b7210 */ /* 0x040fe40007ffe0ff */
[C---:B------:R-:W-:Y:S02]  /*05a0*/  IADD3 R122, R3.reuse, R122, RZ ;  /* 0x0000007a037a7210 */ /* 0x040fe40007ffe0ff */
[----:B------:R-:W-:-:S02]  /*05b0*/  IADD3 R121, R3, R6, RZ ;  /* 0x0000000603797210 */ /* 0x000fc40007ffe0ff */
[C---:B------:R-:W-:Y:S02]  /*05c0*/  IADD3 R120, R3.reuse, R120, RZ ;  /* 0x0000007803787210 */ /* 0x040fe40007ffe0ff */
[C---:B------:R-:W-:Y:S02]  /*05d0*/  IADD3 R119, R3.reuse, R8, RZ ;  /* 0x0000000803777210 */ /* 0x040fe40007ffe0ff */
[C---:B------:R-:W-:Y:S02]  /*05e0*/  IADD3 R118, R3.reuse, R118, RZ ;  /* 0x0000007603767210 */ /* 0x040fe40007ffe0ff */
[C---:B------:R-:W-:Y:S02]  /*05f0*/  IADD3 R117, R3.reuse, R10, RZ ;  /* 0x0000000a03757210 */ /* 0x040fe40007ffe0ff */
[C---:B------:R-:W-:Y:S02]  /*0600*/  IADD3 R115, R3.reuse, R12, RZ ;  /* 0x0000000c03737210 */ /* 0x040fe40007ffe0ff */
[----:B------:R-:W-:-:S02]  /*0610*/  IADD3 R114, R3, R114, RZ ;  /* 0x0000007203727210 */ /* 0x000fc40007ffe0ff */
[C---:B------:R-:W-:Y:S02]  /*0620*/  IADD3 R109, R3.reuse, R14, RZ ;  /* 0x0000000e036d7210 */ /* 0x040fe40007ffe0ff */
[C---:B------:R-:W-:Y:S02]  /*0630*/  IADD3 R108, R3.reuse, R108, RZ ;  /* 0x0000006c036c7210 */ /* 0x040fe40007ffe0ff */
[C---:B------:R-:W-:Y:S02]  /*0640*/  IADD3 R107, R3.reuse, R16, RZ ;  /* 0x00000010036b7210 */ /* 0x040fe40007ffe0ff */
[----:B------:R-:W-:-:S07]  /*0650*/  IADD3 R106, R3, R106, RZ ;  /* 0x0000006a036a7210 */ /* 0x000fce0007ffe0ff */
.L_x_1562:
[----:B0-----:R-:W0:Y:S01]  /*0660*/  S2UR UR18, SR_CTAID.X ;  /* 0x00000000001279c3 */ /* 0x001e220000002500 */
[----:B------:R-:W-:Y:S01]  /*0670*/  IMAD.WIDE.U32 R2, R105, -0x77777777, RZ ;  /* 0x8888888969027825 */ /* 0x000fe200078e00ff */
[----:B------:R-:W-:Y:S01]  /*0680*/  HFMA2.MMA R77, -RZ, RZ, 0, 0 ;  /* 0x00000000ff4d7435 */ /* 0x000fe200000001ff */
[----:B------:R-:W-:Y:S01]  /*0690*/  MOV R19, UR10 ;  /* 0x0000000a00137c02 */ /* 0x000fe20008000f00 */
[----:B------:R-:W-:Y:S01]  /*06a0*/  ULDC.64 UR14, c[0x0][0x218] ;  /* 0x00008600000e7ab9 */ /* 0x000fe20000000a00 */
[----:B------:R-:W2:Y:S01]  /*06b0*/  LDL R81, [R1+0x4] ;  /* 0x0000040001517983 */ /* 0x000ea20000100800 */
[----:B------:R-:W-:Y:S01]  /*06c0*/  SHF.R.U32.HI R2, RZ, 0x7, R3 ;  /* 0x00000007ff027819 */ /* 0x000fe20000011603 */
[----:B------:R-:W-:-:S04]  /*06d0*/  ULDC.64 UR16, c[0x0][0x228] ;  /* 0x00008a0000107ab9 */ /* 0x000fc80000000a00 */
[----:B------:R-:W-:-:S05]  /*06e0*/  IMAD R76, R2, -0xf0, R105 ;  /* 0xffffff10024c7824 */ /* 0x000fca00078e0269 */
[----:B------:R-:W-:-:S05]  /*06f0*/  SHF.L.U32 R76, R76, 0x2, RZ ;  /* 0x000000024c4c7819 */ /* 0x000fca00000006ff */
[----:B------:R-:W-:Y:S01]  /*0700*/  IMAD.WIDE.U32 R18, R19, 0xf0000, R76 ;  /* 0x000f000013127825 */ /* 0x000fe200078e004c */
[----:B0-----:R-:W-:-:S04]  /*0710*/  USHF.L.U32 UR9, UR18, 0x5, URZ ;  /* 0x0000000512097899 */ /* 0x001fc8000800063f */
[----:B------:R-:W-:-:S06]  /*0720*/  ULOP3.LUT UR9, UR9, 0x3e0, URZ, 0xc0, !UPT ;  /* 0x000003e009097892 */ /* 0x000fcc000f8ec03f */
[----:B------:R-:W-:Y:S01]  /*0730*/  IADD3 R17, R2, UR9, RZ ;  /* 0x0000000902117c10 */ /* 0x000fe2000fffe0ff */
[----:B------:R-:W-:-:S04]  /*0740*/  UIMAD UR9, UR5, 0xf0000, URZ ;  /* 0x000f0000050978a4 */ /* 0x000fc8000f8e023f */
[----:B------:R-:W-:Y:S02]  /*0750*/  IMAD R17, R17, 0x3c0, RZ ;  /* 0x000003c011117824 */ /* 0x000fe400078e02ff */
[----:B------:R-:W-:-:S03]  /*0760*/  IADD3 R104, R19, UR9, RZ ;  /* 0x0000000913687c10 */ /* 0x000fc6000fffe0ff */
[C---:B------:R-:W-:Y:S02]  /*0770*/  IADD3 R2, P1, R17.reuse, R18, RZ ;  /* 0x0000001211027210 */ /* 0x040fe40007f3e0ff */
[----:B------:R-:W-:Y:S02]  /*0780*/  IADD3 R3, R17, 0x780, RZ ;  /* 0x0000078011037810 */ /* 0x000fe40007ffe0ff */
[----:B------:R-:W-:Y:S02]  /*0790*/  IADD3.X R89, RZ, R104, RZ, P1, !PT ;  /* 0x00000068ff597210 */ /* 0x000fe40000ffe4ff */
[----:B------:R-:W-:-:S04]  /*07a0*/  LEA R74, P1, R2, UR14, 0x1 ;  /* 0x0000000e024a7c11 */ /* 0x000fc8000f8208ff */
        /* <DEDUP_REMOVED lines=10> */
[C---:B------:R-:W-:Y:S02]  /*0850*/  LEA R70, P1, R4.reuse, UR14, 0x1 ;  /* 0x0000000e04467c11 */ /* 0x040fe4000f8208ff */
[----:B------:R-:W-:Y:S02]  /*0860*/  IADD3 R5, R17, 0x1680, RZ ;  /* 0x0000168011057810 */ /* 0x000fe40007ffe0ff */
[----:B------:R-:W-:Y:S02]  /*0870*/  LEA.HI.X R71, R4, UR15, R91, 0x1, P1 ;  /* 0x0000000f04477c11 */ /* 0x000fe400088f0c5b */
[----:B------:R-:W-:-:S04]  /*0880*/  IADD3 R5, P1, R5, R18, RZ ;  /* 0x0000001205057210 */ /* 0x000fc80007f3e0ff */
[----:B------:R-:W5:Y:S01]  /*0890*/  LDG.E.64.CONSTANT R70, desc[UR12][R70.64] ;  /* 0x0000000c46467981 */ /* 0x000f62000c1e9b00 */
[----:B------:R-:W-:Y:S02]  /*08a0*/  IADD3.X R92, RZ, R104, RZ, P1, !PT ;  /* 0x00000068ff5c7210 */ /* 0x000fe40000ffe4ff */
[----:B------:R-:W-:Y:S02]  /*08b0*/  LEA R68, P1, R5, UR14, 0x1 ;  /* 0x0000000e05447c11 */ /* 0x000fe4000f8208ff */
[----:B------:R-:W-:Y:S02]  /*08c0*/  IADD3 R7, R17, 0x1e00, RZ ;  /* 0x00001e0011077810 */ /* 0x000fe40007ffe0ff */
[----:B------:R-:W-:Y:S02]  /*08d0*/  LEA.HI.X R69, R5, UR15, R92, 0x1, P1 ;  /* 0x0000000f05457c11 */ /* 0x000fe400088f0c5c */
[----:B------:R-:W-:-:S04]  /*08e0*/  IADD3 R6, P1, R7, R18, RZ ;  /* 0x0000001207067210 */ /* 0x000fc80007f3e0ff */
[----:B------:R-:W2:Y:S01]  /*08f0*/  LDG.E.64.CONSTANT R68, desc[UR12][R68.64] ;  /* 0x0000000c44447981 */ /* 0x000ea2000c1e9b00 */
[----:B------:R-:W-:Y:S02]  /*0900*/  IADD3.X R93, RZ, R104, RZ, P1, !PT ;  /* 0x00000068ff5d7210 */ /* 0x000fe40000ffe4ff */
[C---:B------:R-:W-:Y:S02]  /*0910*/  LEA R66, P1, R6.reuse, UR14, 0x1 ;  /* 0x0000000e06427c11 */ /* 0x040fe4000f8208ff */
[----:B------:R-:W-:Y:S02]  /*0920*/  IADD3 R7, R17, 0x2580, RZ ;  /* 0x0000258011077810 */ /* 0x000fe40007ffe0ff */
        /* <DEDUP_REMOVED lines=64> */
[----:B------:R-:W-:-:S04]  /*0d30*/  LEA R44, P1, R17, UR14, 0x1 ;  /* 0x0000000e112c7c11 */ /* 0x000fc8000f8208ff */
[----:B------:R-:W-:Y:S01]  /*0d40*/  LEA.HI.X R45, R17, UR15, R104, 0x1, P1 ;  /* 0x0000000f112d7c11 */ /* 0x000fe200088f0c68 */
[----:B------:R-:W-:-:S05]  /*0d50*/  ULDC.64 UR14, c[0x0][0x220] ;  /* 0x00008800000e7ab9 */ /* 0x000fca0000000a00 */
[----:B------:R-:W2:Y:S01]  /*0d60*/  LDG.E.64.CONSTANT R44, desc[UR12][R44.64] ;  /* 0x0000000c2c2c7981 */ /* 0x000ea2000c1e9b00 */
[C---:B------:R-:W-:Y:S01]  /*0d70*/  ISETP.GT.U32.AND P1, PT, R105.reuse, 0x1f, PT ;  /* 0x0000001f6900780c */ /* 0x040fe20003f24070 */
[----:B------:R-:W-:Y:S01]  /*0d80*/  BSSY B0, `(.L_x_1556) ;  /* 0x0000119000007945 */ /* 0x000fe20003800000 */
[----:B------:R-:W-:Y:S02]  /*0d90*/  LOP3.LUT P2, RZ, R105, 0xffffffe1, RZ, 0xc0, !PT ;  /* 0xffffffe169ff7812 */ /* 0x000fe4000784c0ff */
[C---:B---3--:R-:W-:Y:S02]  /*0da0*/  PRMT R18, R74.reuse, 0x7632, R18 ;  /* 0x000076324a127816 */ /* 0x048fe40000000012 */
[----:B------:R-:W-:Y:S02]  /*0db0*/  SHF.L.U32 R0, R74, 0x10, RZ ;  /* 0x000000104a007819 */ /* 0x000fe400000006ff */
[----:B------:R-:W-:Y:S02]  /*0dc0*/  SHF.L.U32 R21, R18, 0x10, RZ ;  /* 0x0000001012157819 */ /* 0x000fe400000006ff */
[C---:B------:R-:W-:Y:S01]  /*0dd0*/  SHF.L.U32 R88, R75.reuse, 0x10, RZ ;  /* 0x000000104b587819 */ /* 0x040fe200000006ff */
[----:B------:R-:W-:Y:S01]  /*0de0*/  FFMA.FTZ R20, R0, R0, RZ ;  /* 0x0000000000147223 */ /* 0x000fe200000100ff */
[----:B------:R-:W-:Y:S01]  /*0df0*/  FADD.FTZ R19, RZ, R0 ;  /* 0x00000000ff137221 */ /* 0x000fe20000010000 */
[----:B------:R-:W-:-:S02]  /*0e00*/  PRMT R18, R75, 0x7632, R18 ;  /* 0x000076324b127816 */ /* 0x000fc40000000012 */
[----:B------:R-:W-:Y:S01]  /*0e10*/  FFMA.FTZ R23, R21, R21, R20 ;  /* 0x0000001515177223 */ /* 0x000fe20000010014 */
[----:B------:R-:W-:Y:S01]  /*0e20*/  FADD.FTZ R19, R19, R21 ;  /* 0x0000001513137221 */ /* 0x000fe20000010000 */
[----:B------:R-:W-:Y:S02]  /*0e30*/  SHF.L.U32 R20, R18, 0x10, RZ ;  /* 0x0000001012147819 */ /* 0x000fe400000006ff */
[----:B------:R-:W-:Y:S01]  /*0e40*/  FFMA.FTZ R23, R88, R88, R23 ;  /* 0x0000005858177223 */ /* 0x000fe20000010017 */
[----:B------:R-:W-:Y:S01]  /*0e50*/  FADD.FTZ R19, R19, R88 ;  /* 0x0000005813137221 */ /* 0x000fe20000010000 */
[C---:B----4-:R-:W-:Y:S02]  /*0e60*/  SHF.L.U32 R87, R72.reuse, 0x10, RZ ;  /* 0x0000001048577819 */ /* 0x050fe400000006ff */
        /* <DEDUP_REMOVED lines=13> */
[----:B-----5:R-:W-:-:S02]  /*0f40*/  SHF.L.U32 R85, R70, 0x10, RZ ;  /* 0x0000001046557819 */ /* 0x020fc400000006ff */
        /* <DEDUP_REMOVED lines=13> */
[C---:B--2---:R-:W-:Y:S02]  /*1020*/  SHF.L.U32 R18, R68.reuse, 0x10, RZ ;  /* 0x0000001044127819 */ /* 0x044fe400000006ff */
[----:B------:R-:W-:Y:S01]  /*1030*/  PRMT R19, R68, 0x7632, R19 ;  /* 0x0000763244137816 */ /* 0x000fe20000000013 */
[----:B------:R-:W-:Y:S01]  /*1040*/  FFMA.FTZ R23, R22, R22, R21 ;  /* 0x0000001616177223 */ /* 0x000fe20000010015 */
[----:B------:R-:W-:Y:S01]  /*1050*/  FADD.FTZ R21, R20, R22 ;  /* 0x0000001614157221 */ /* 0x000fe20000010000 */
[----:B------:R-:W-:Y:S02]  /*1060*/  PRMT R20, R69, 0x7632, R20 ;  /* 0x0000763245147816 */ /* 0x000fe40000000014 */
[----:B------:R-:W-:Y:S01]  /*1070*/  SHF.L.U32 R22, R19, 0x10, RZ ;  /* 0x0000001013167819 */ /* 0x000fe200000006ff */
[----:B------:R-:W-:Y:S01]  /*1080*/  FFMA.FTZ R23, R18, R18, R23 ;  /* 0x0000001212177223 */ /* 0x000fe20000010017 */
[----:B------:R-:W-:Y:S01]  /*1090*/  FADD.FTZ R21, R21, R18 ;  /* 0x0000001215157221 */ /* 0x000fe20000010000 */
[----:B------:R-:W-:-:S02]  /*10a0*/  SHF.L.U32 R19, R69, 0x10, RZ ;  /* 0x0000001045137819 */ /* 0x000fc400000006ff */
        /* <DEDUP_REMOVED lines=9> */
[----:B------:R-:W-:-:S02]  /*1140*/  PRMT R22, R67, 0x7632, R22 ;  /* 0x0000763243167816 */ /* 0x000fc40000000016 */
[----:B------:R-:W-:Y:S01]  /*1150*/  SHF.L.U32 R24, R21, 0x10, RZ ;  /* 0x0000001015187819 */ /* 0x000fe200000006ff */
[----:B------:R-:W-:Y:S01]  /*1160*/  FFMA.FTZ R25, R20, R20, R25 ;  /* 0x0000001414197223 */ /* 0x000fe20000010019 */
[----:B------:R-:W-:Y:S01]  /*1170*/  FADD.FTZ R23, R23, R20 ;  /* 0x0000001417177221 */ /* 0x000fe20000010000 */
[----:B------:R-:W-:Y:S02]  /*1180*/  SHF.L.U32 R21, R67, 0x10, RZ ;  /* 0x0000001043157819 */ /* 0x000fe400000006ff */
[----:B------:R-:W-:Y:S01]  /*1190*/  FFMA.FTZ R26, R24, R24, R25 ;  /* 0x00000018181a7223 */ /* 0x000fe20000010019 */
[----:B------:R-:W-:Y:S01]  /*11a0*/  FADD.FTZ R24, R23, R24 ;  /* 0x0000001817187221 */ /* 0x000fe20000010000 */
[----:B------:R-:W-:Y:S02]  /*11b0*/  SHF.L.U32 R25, R22, 0x10, RZ ;  /* 0x0000001016197819 */ /* 0x000fe400000006ff */
[----:B------:R-:W-:Y:S01]  /*11c0*/  FFMA.FTZ R26, R21, R21, R26 ;  /* 0x00000015151a7223 */ /* 0x000fe2000001001a */
[----:B------:R-:W-:Y:S01]  /*11d0*/  FADD.FTZ R24, R24, R21 ;  /* 0x0000001518187221 */ /* 0x000fe20000010000 */
[----:B------:R-:W-:-:S02]  /*11e0*/  SHF.L.U32 R22, R64, 0x10, RZ ;  /* 0x0000001040167819 */ /* 0x000fc400000006ff */
[----:B------:R-:W-:Y:S01]  /*11f0*/  PRMT R23, R64, 0x7632, R23 ;  /* 0x0000763240177816 */ /* 0x000fe20000000017 */
[----:B------:R-:W-:Y:S01]  /*1200*/  FFMA.FTZ R27, R25, R25, R26 ;  /* 0x00000019191b7223 */ /* 0x000fe2000001001a */
[----:B------:R-:W-:Y:S01]  /*1210*/  FADD.FTZ R25, R24, R25 ;  /* 0x0000001918197221 */ /* 0x000fe20000010000 */
[----:B------:R-:W-:Y:S02]  /*1220*/  PRMT R24, R65, 0x7632, R24 ;  /* 0x0000763241187816 */ /* 0x000fe40000000018 */
[----:B------:R-:W-:Y:S01]  /*1230*/  SHF.L.U32 R26, R23, 0x10, RZ ;  /* 0x00000010171a7819 */ /* 0x000fe200000006ff */
[----:B------:R-:W-:Y:S01]  /*1240*/  FFMA.FTZ R27, R22, R22, R27 ;  /* 0x00000016161b7223 */ /* 0x000fe2000001001b */
[----:B------:R-:W-:Y:S01]  /*1250*/  FADD.FTZ R25, R25, R22 ;  /* 0x0000001619197221 */ /* 0x000fe20000010000 */
[----:B------:R-:W-:Y:S02]  /*1260*/  SHF.L.U32 R23, R65, 0x10, RZ ;  /* 0x0000001041177819 */ /* 0x000fe400000006ff */
[----:B------:R-:W-:Y:S01]  /*1270*/  FFMA.FTZ R28, R26, R26, R27 ;  /* 0x0000001a1a1c7223 */ /* 0x000fe2000001001b */
[----:B------:R-:W-:Y:S01]  /*1280*/  FADD.FTZ R26, R25, R26 ;  /* 0x0000001a191a7221 */ /* 0x000fe20000010000 */
[----:B------:R-:W-:-:S02]  /*1290*/  SHF.L.U32 R27, R24, 0x10, RZ ;  /* 0x00000010181b7819 */ /* 0x000fc400000006ff */
[----:B------:R-:W-:Y:S01]  /*12a0*/  FFMA.FTZ R28, R23, R23, R28 ;  /* 0x00000017171c7223 */ /* 0x000fe2000001001c */
[----:B------:R-:W-:Y:S01]  /*12b0*/  FADD.FTZ R26, R26, R23 ;  /* 0x000000171a1a7221 */ /* 0x000fe20000010000 */
[C---:B------:R-:W-:Y:S02]  /*12c0*/  SHF.L.U32 R24, R62.reuse, 0x10, RZ ;  /* 0x000000103e187819 */ /* 0x040fe400000006ff */
        /* <DEDUP_REMOVED lines=128> */
[----:B------:R-:W-:Y:S02]  /*1ad0*/  FADD.FTZ R77, R78, R77 ;  /* 0x0000004d4e4d7221 */ /* 0x000fe40000010000 */
[----:B------:R-:W-:Y:S01]  /*1ae0*/  SHF.L.U32 R80, R43, 0x10, RZ ;  /* 0x000000102b507819 */ /* 0x000fe200000006ff */
[----:B------:R-:W-:Y:S01]  /*1af0*/  FFMA.FTZ R79, R42, R42, R79 ;  /* 0x0000002a2a4f7223 */ /* 0x000fe2000001004f */
[----:B------:R-:W-:Y:S01]  /*1b00*/  FADD.FTZ R78, R77, R42 ;  /* 0x0000002a4d4e7221 */ /* 0x000fe20000010000 */
[----:B------:R-:W-:-:S02]  /*1b10*/  SHF.L.U32 R43, R45, 0x10, RZ ;  /* 0x000000102d2b7819 */ /* 0x000fc400000006ff */
[----:B------:R-:W-:Y:S01]  /*1b20*/  PRMT R77, R45, 0x7632, R77 ;  /* 0x000076322d4d7816 */ /* 0x000fe2000000004d */
[----:B------:R-:W-:Y:S01]  /*1b30*/  FFMA.FTZ R82, R80, R80, R79 ;  /* 0x0000005050527223 */ /* 0x000fe2000001004f */
[----:B------:R-:W-:Y:S02]  /*1b40*/  FADD.FTZ R78, R78, R80 ;  /* 0x000000504e4e7221 */ /* 0x000fe40000010000 */
[----:B------:R-:W-:Y:S01]  /*1b50*/  SHF.L.U32 R80, R77, 0x10, RZ ;  /* 0x000000104d507819 */ /* 0x000fe200000006ff */
[----:B------:R-:W-:Y:S01]  /*1b60*/  FFMA.FTZ R79, R43, R43, R82 ;  /* 0x0000002b2b4f7223 */ /* 0x000fe20000010052 */
[----:B------:R-:W-:Y:S01]  /*1b70*/  FADD.FTZ R78, R78, R43 ;  /* 0x0000002b4e4e7221 */ /* 0x000fe20000010000 */
[----:B------:R-:W-:Y:S02]  /*1b80*/  SHF.L.U32 R77, R76, 0x1, RZ ;  /* 0x000000014c4d7819 */ /* 0x000fe400000006ff */
[----:B------:R-:W-:Y:S01]  /*1b90*/  FFMA.FTZ R79, R80, R80, R79 ;  /* 0x00000050504f7223 */ /* 0x000fe2000001004f */
[----:B------:R-:W-:Y:S01]  /*1ba0*/  FADD.FTZ R78, R78, R80 ;  /* 0x000000504e4e7221 */ /* 0x000fe20000010000 */
[----:B------:R-:W-:-:S02]  /*1bb0*/  SHF.R.U32.HI R80, RZ, 0x1f, R76 ;  /* 0x0000001fff507819 */ /* 0x000fc4000001164c */
[C---:B------:R-:W-:Y:S02]  /*1bc0*/  IADD3 R82, P3, R77.reuse, UR14, RZ ;  /* 0x0000000e4d527c10 */ /* 0x040fe4000ff7e0ff */
[----:B------:R-:W-:Y:S01]  /*1bd0*/  IADD3 R76, P4, R77, UR16, RZ ;  /* 0x000000104d4c7c10 */ /* 0x000fe2000ff9e0ff */
[----:B------:R0:W-:Y:S01]  /*1be0*/  STS.64 [R81], R78 ;  /* 0x0000004e51007388 */ /* 0x0001e20000000a00 */
[C---:B------:R-:W-:Y:S02]  /*1bf0*/  IADD3.X R83, R80.reuse, UR15, RZ, P3, !PT ;  /* 0x0000000f50537c10 */ /* 0x040fe40009ffe4ff */
[----:B------:R-:W-:Y:S02]  /*1c00*/  IADD3.X R77, R80, UR17, RZ, P4, !PT ;  /* 0x00000011504d7c10 */ /* 0x000fe4000a7fe4ff */
[----:B0-----:R-:W-:Y:S01]  /*1c10*/  CS2R R80, SRZ ;  /* 0x0000000000507805 */ /* 0x001fe2000001ff00 */
[----:B------:R-:W-:Y:S06]  /*1c20*/  BAR.SYNC.DEFER_BLOCKING 0x0 ;  /* 0x0000000000007b1d */ /* 0x000fec0000010000 */
[----:B------:R-:W-:Y:S05]  /*1c30*/  @P1 BRA `(.L_x_1557) ;  /* 0x0000000000b41947 */ /* 0x000fea0003800000 */
[----:B------:R-:W0:Y:S04]  /*1c40*/  LDS.64 R78, [R125] ;  /* 0x000000007d4e7984 */ /* 0x000e280000000a00 */
[----:B------:R-:W1:Y:S01]  /*1c50*/  LDS.64 R80, [R124] ;  /* 0x000000007c507984 */ /* 0x000e620000000a00 */
[----:B0-----:R-:W-:Y:S01]  /*1c60*/  FADD.FTZ R111, RZ, R78 ;  /* 0x0000004eff6f7221 */ /* 0x001fe20000010000 */
[----:B------:R-:W-:-:S03]  /*1c70*/  FADD.FTZ R78, RZ, R79 ;  /* 0x0000004fff4e7221 */ /* 0x000fc60000010000 */
        /* <DEDUP_REMOVED lines=41> */
.L_x_1557:
[----:B------:R-:W-:Y:S05]  /*1f10*/  BSYNC B0 ;  /* 0x0000000000007941 */ /* 0x000fea0003800000 */
.L_x_1556:
[----:B------:R-:W0:Y:S01]  /*1f20*/  S2R R116, SR_CTAID.X ;  /* 0x0000000000747919 */ /* 0x000e220000002500 */
[----:B------:R-:W1:Y:S01]  /*1f30*/  @!P2 LDC R78, c[0x0][0x10] ;  /* 0x00000400ff4eab82 */ /* 0x000e620000000800 */
[----:B------:R-:W-:Y:S01]  /*1f40*/  SHF.R.U32.HI R79, RZ, 0x1, R105 ;  /* 0x00000001ff4f7819 */ /* 0x000fe20000011669 */
[----:B------:R-:W1:Y:S01]  /*1f50*/  S2R R113, SR_CTAID.Y ;  /* 0x0000000000717919 */ /* 0x000e620000002600 */
[----:B------:R-:W-:Y:S02]  /*1f60*/  ISETP.GT.U32.AND P1, PT, R105, 0xff, PT ;  /* 0x000000ff6900780c */ /* 0x000fe40003f24070 */
[----:B------:R-:W-:Y:S01]  /*1f70*/  SHF.L.U32 R79, R79, 0x5, RZ ;  /* 0x000000054f4f7819 */ /* 0x000fe200000006ff */
[----:B------:R2:W-:Y:S04]  /*1f80*/  STL.64 [R1+0x8], R2 ;  /* 0x0000080201007387 */ /* 0x0005e80000100a00 */
[----:B------:R-:W3:Y:S04]  /*1f90*/  SHFL.BFLY PT, R112, R80, 0x1, 0x1f ;  /* 0x0c201f0050707f89 */ /* 0x000ee800000e0000 */
[----:B------:R-:W4:Y:S02]  /*1fa0*/  SHFL.BFLY PT, R111, R81, 0x1, 0x1f ;  /* 0x0c201f00516f7f89 */ /* 0x000f2400000e0000 */
[----:B------:R-:W4:Y:S08]  /*1fb0*/  @!P1 LDC R110, c[0x0][0x10] ;  /* 0x00000400ff6e9b82 */ /* 0x000f300000000800 */
[----:B--2---:R-:W2:Y:S01]  /*1fc0*/  @!P2 LDC.64 R2, c[0x0][0x248] ;  /* 0x00009200ff02ab82 */ /* 0x004ea20000000a00 */
[----:B0-----:R-:W-:Y:S01]  /*1fd0*/  LOP3.LUT R116, R116, 0x1f, RZ, 0xc0, !PT ;  /* 0x0000001f74747812 */ /* 0x001fe200078ec0ff */
[----:B-1----:R-:W-:-:S03]  /*1fe0*/  @!P2 IMAD R78, R78, UR4, R113 ;  /* 0x000000044e4eac24 */ /* 0x002fc6000f8e0271 */
[----:B------:R-:W-:-:S04]  /*1ff0*/  LOP3.LUT R79, R79, 0xffffffe0, R116, 0xe2, !PT ;  /* 0xffffffe04f4f7812 */ /* 0x000fc800078ee274 */
[----:B------:R-:W-:-:S04]  /*2000*/  @!P2 LEA R78, R78, R79, 0x9 ;  /* 0x0000004f4e4ea211 */ /* 0x000fc800078e48ff */
[----:B------:R-:W-:-:S05]  /*2010*/  @!P2 SHF.L.U32 R78, R78, 0x1, RZ ;  /* 0x000000014e4ea819 */ /* 0x000fca00000006ff */
[----:B--2---:R-:W-:Y:S02]  /*2020*/  @!P2 IMAD.WIDE.U32 R78, R78, 0x4, R2 ;  /* 0x000000044e4ea825 */ /* 0x004fe400078e0002 */
[----:B------:R0:W5:Y:S02]  /*2030*/  LDL.LU.64 R2, [R1+0x8] ;  /* 0x0000080001027983 */ /* 0x0001640000300a00 */
[----:B---3--:R-:W-:Y:S01]  /*2040*/  FADD.FTZ R80, R112, R80 ;  /* 0x0000005070507221 */ /* 0x008fe20000010000 */
[----:B----4-:R-:W-:Y:S01]  /*2050*/  FADD.FTZ R81, R111, R81 ;  /* 0x000000516f517221 */ /* 0x010fe20000010000 */
[----:B------:R-:W-:Y:S01]  /*2060*/  @!P1 IMAD R110, R110, UR4, R113 ;  /* 0x000000046e6e9c24 */ /* 0x000fe2000f8e0271 */
[C---:B------:R-:W-:Y:S01]  /*2070*/  @!P1 SHF.L.U32 R111, R105.reuse, 0x1, RZ ;  /* 0x00000001696f9819 */ /* 0x040fe200000006ff */
[----:B------:R-:W1:Y:S02]  /*2080*/  @!P1 LDC.64 R112, c[0x0][0x248] ;  /* 0x00009200ff709b82 */ /* 0x000e640000000a00 */
[----:B------:R2:W-:Y:S06]  /*2090*/  @!P2 STG.E.64 desc[UR12][R78.64], R80 ;  /* 0x000000504e00a986 */ /* 0x0005ec000c101b0c */
[----:B------:R-:W-:Y:S01]  /*20a0*/  BAR.SYNC.DEFER_BLOCKING 0x0 ;  /* 0x0000000000007b1d */ /* 0x000fe20000010000 */
[----:B------:R-:W-:-:S02]  /*20b0*/  ISETP.NE.AND P2, PT, R105, RZ, PT ;  /* 0x000000ff6900720c */ /* 0x000fc40003f45270 */
[----:B------:R-:W-:-:S04]  /*20c0*/  @!P1 LOP3.LUT R111, R111, 0x7fffffe0, RZ, 0xc0, !PT ;  /* 0x7fffffe06f6f9812 */ /* 0x000fc800078ec0ff */
[----:B------:R-:W-:Y:S02]  /*20d0*/  @!P1 LEA R110, R110, R111, 0x9 ;  /* 0x0000006f6e6e9211 */ /* 0x000fe400078e48ff */
[----:B------:R-:W-:-:S04]  /*20e0*/  @!P1 LOP3.LUT R111, R105, 0xf, RZ, 0xc0, !PT ;  /* 0x0000000f696f9812 */ /* 0x000fc800078ec0ff */
[----:B------:R-:W-:-:S04]  /*20f0*/  @!P1 IADD3 R110, R110, R111, RZ ;  /* 0x0000006f6e6e9210 */ /* 0x000fc80007ffe0ff */
[----:B--2---:R-:W-:Y:S01]  /*2100*/  @!P1 SHF.L.U32 R80, R110, 0x1, RZ ;  /* 0x000000016e509819 */ /* 0x004fe200000006ff */
[----:B0-----:R-:W-:Y:S06]  /*2110*/  @P2 BRA `(.L_x_1558) ;  /* 0x0000000000702947 */ /* 0x001fec0003800000 */
[----:B------:R-:W0:Y:S01]  /*2120*/  S2R R78, SR_LANEID ;  /* 0x00000000004e7919 */ /* 0x000e220000000000 */
[----:B------:R-:W-:Y:S01]  /*2130*/  VOTEU.ANY UR11, UPT, PT ;  /* 0x00000000000b7886 */ /* 0x000fe200038e0100 */
[----:B------:R-:W-:Y:S01]  /*2140*/  UISETP.NE.AND UP0, UPT, UR18, URZ, UPT ;  /* 0x0000003f1200728c */ /* 0x000fe2000bf05270 */
[----:B------:R-:W-:Y:S01]  /*2150*/  FLO.U32 R81, UR11 ;  /* 0x0000000b00517d00 */ /* 0x000fe200080e0000 */
[----:B------:R-:W-:Y:S01]  /*2160*/  UMOV UR9, 0x7fffffe1 ;  /* 0x7fffffe100097882 */ /* 0x000fe20000000000 */
[----:B------:R-:W-:Y:S01]  /*2170*/  MOV R79, UR7 ;  /* 0x00000007004f7c02 */ /* 0x000fe20008000f00 */
[----:B------:R-:W-:-:S05]  /*2180*/  USEL UR9, UR9, 0x1, !UP0 ;  /* 0x0000000109097887 */ /* 0x000fca000c000000 */
[----:B------:R-:W2:Y:S02]  /*2190*/  POPC R110, UR11 ;  /* 0x0000000b006e7d09 */ /* 0x000ea40008000000 */
[----:B--2---:R-:W-:Y:S01]  /*21a0*/  IMAD R110, R110, UR9, RZ ;  /* 0x000000096e6e7c24 */ /* 0x004fe2000f8e02ff */
[----:B0-----:R-:W-:Y:S02]  /*21b0*/  ISETP.EQ.U32.AND P2, PT, R81, R78, PT ;  /* 0x0000004e5100720c */ /* 0x001fe40003f42070 */
[----:B------:R-:W-:-:S11]  /*21c0*/  MOV R78, UR6 ;  /* 0x00000006004e7c02 */ /* 0x000fd60008000f00 */
        /* <DEDUP_REMOVED lines=9> */
.L_x_1559:
[----:B------:R-:W-:Y:S02]  /*2260*/  MOV R78, UR6 ;  /* 0x00000006004e7c02 */ /* 0x000fe40008000f00 */
[----:B------:R-:W-:-:S05]  /*2270*/  MOV R79, UR7 ;  /* 0x00000007004f7c02 */ /* 0x000fca0008000f00 */
[----:B------:R-:W2:Y:S04]  /*2280*/  LD.E.STRONG.GPU R78, desc[UR12][R78.64] ;  /* 0x0000000c4e4e7980 */ /* 0x000ea8000c10f900 */
[----:B--2---:R-:W-:Y:S01]  /*2290*/  CCTL.IVALL ;  /* 0x00000000ff00798f */ /* 0x004fe20002000000 */
[----:B------:R-:W-:Y:S05]  /*22a0*/  YIELD ;  /* 0x0000000000007946 */ /* 0x000fea0003800000 */
[----:B------:R-:W-:-:S04]  /*22b0*/  LOP3.LUT R110, R78, R81, RZ, 0x3c, !PT ;  /* 0x000000514e6e7212 */ /* 0x000fc800078e3cff */
[----:B------:R-:W-:-:S13]  /*22c0*/  ISETP.GT.AND P2, PT, R110, -0x1, PT ;  /* 0xffffffff6e00780c */ /* 0x000fda0003f44270 */
[----:B------:R-:W-:Y:S05]  /*22d0*/  @P2 BRA `(.L_x_1559) ;  /* 0xfffffffc00e02947 */ /* 0x000fea000383ffff */
.L_x_1558:
[----:B------:R-:W-:Y:S05]  /*22e0*/  WARPSYNC.ALL ;  /* 0x0000000000007948 */ /* 0x000fea0003800000 */
[----:B------:R-:W-:Y:S01]  /*22f0*/  BAR.SYNC.DEFER_BLOCKING 0x0 ;  /* 0x0000000000007b1d */ /* 0x000fe20000010000 */
[C---:B------:R-:W-:Y:S01]  /*2300*/  @!P1 IADD3 R81, R80.reuse, 0x20, RZ ;  /* 0x0000002050519810 */ /* 0x040fe20007ffe0ff */
[----:B-1----:R-:W-:-:S04]  /*2310*/  @!P1 IMAD.WIDE.U32 R78, R80, 0x4, R112 ;  /* 0x00000004504e9825 */ /* 0x002fc800078e0070 */
[----:B------:R-:W-:Y:S01]  /*2320*/  @!P1 IMAD.WIDE.U32 R80, R81, 0x4, R112 ;  /* 0x0000000451509825 */ /* 0x000fe200078e0070 */
[----:B------:R-:W2:Y:S04]  /*2330*/  LDG.E.64.CONSTANT R82, desc[UR12][R82.64] ;  /* 0x0000000c52527981 */ /* 0x000ea8000c1e9b00 */
[----:B------:R-:W3:Y:S04]  /*2340*/  LDG.E.64.CONSTANT R76, desc[UR12][R76.64] ;  /* 0x0000000c4c4c7981 */ /* 0x000ee8000c1e9b00 */
[----:B------:R-:W4:Y:S04]  /*2350*/  @!P1 LDG.E.64 R78, desc[UR12][R78.64] ;  /* 0x0000000c4e4e9981 */ /* 0x000f28000c1e1b00 */
[----:B------:R-:W2:Y:S01]  /*2360*/  @!P1 LDG.E.64 R80, desc[UR12][R80.64] ;  /* 0x0000000c50509981 */ /* 0x000ea2000c1e1b00 */
[----:B------:R-:W-:Y:S01]  /*2370*/  HFMA2.MMA R110, -RZ, RZ, 0, 0 ;  /* 0x00000000ff6e7435 */ /* 0x000fe200000001ff */
        /* <DEDUP_REMOVED lines=21> */
[----:B----4-:R-:W-:Y:S01]  /*24d0*/  @!P1 FADD.FTZ R111, RZ, R78 ;  /* 0x0000004eff6f9221 */ /* 0x010fe20000010000 */
[----:B------:R-:W-:-:S03]  /*24e0*/  @!P1 FADD.FTZ R112, RZ, R79 ;  /* 0x0000004fff709221 */ /* 0x000fc60000010000 */
[----:B--2---:R-:W-:Y:S01]  /*24f0*/  @!P1 FADD.FTZ R110, R80, R111 ;  /* 0x0000006f506e9221 */ /* 0x004fe20000010000 */
[----:B------:R-:W-:Y:S01]  /*2500*/  MOV R111, RZ ;  /* 0x000000ff006f7202 */ /* 0x000fe20000000f00 */
[----:B------:R-:W-:-:S03]  /*2510*/  @!P1 FADD.FTZ R111, R81, R112 ;  /* 0x00000070516f9221 */ /* 0x000fc60000010000 */
[----:B------:R-:W0:Y:S04]  /*2520*/  SHFL.BFLY PT, R113, R110, 0x8, 0x1f ;  /* 0x0d001f006e717f89 */ /* 0x000e2800000e0000 */
[----:B------:R-:W1:Y:S01]  /*2530*/  SHFL.BFLY PT, R112, R111, 0x8, 0x1f ;  /* 0x0d001f006f707f89 */ /* 0x000e6200000e0000 */
[----:B0-----:R-:W-:-:S05]  /*2540*/  FADD.FTZ R78, R113, R110 ;  /* 0x0000006e714e7221 */ /* 0x001fca0000010000 */
[----:B------:R-:W0:Y:S01]  /*2550*/  SHFL.BFLY PT, R79, R78, 0x4, 0x1f ;  /* 0x0c801f004e4f7f89 */ /* 0x000e2200000e0000 */
[----:B-1----:R-:W-:-:S05]  /*2560*/  FADD.FTZ R112, R112, R111 ;  /* 0x0000006f70707221 */ /* 0x002fca0000010000 */
        /* <DEDUP_REMOVED lines=9> */
[----:B------:R-:W-:Y:S01]  /*2600*/  LOP3.LUT P1, RZ, R105, 0xffffff0f, RZ, 0xc0, !PT ;  /* 0xffffff0f69ff7812 */ /* 0x000fe2000782c0ff */
[----:B0-----:R-:W-:-:S12]  /*2610*/  FADD.FTZ R78, R80, R111 ;  /* 0x0000006f504e7221 */ /* 0x001fd80000010000 */
        /* <DEDUP_REMOVED lines=9> */
[----:B------:R-:W-:Y:S02]  /*26b0*/  PRMT R73, R67, 0x7632, R73 ;  /* 0x0000763243497816 */ /* 0x000fe40000000049 */
[----:B------:R-:W-:Y:S02]  /*26c0*/  PRMT R67, R60, 0x7632, R67 ;  /* 0x000076323c437816 */ /* 0x000fe40000000043 */
[----:B------:R-:W-:Y:S02]  /*26d0*/  PRMT R111, R72, 0x7632, R111 ;  /* 0x00007632486f7816 */ /* 0x000fe4000000006f */
[----:B------:R-:W-:Y:S02]  /*26e0*/  PRMT R60, R46, 0x7632, R60 ;  /* 0x000076322e3c7816 */ /* 0x000fe4000000003c */
[----:B------:R-:W-:Y:S02]  /*26f0*/  PRMT R113, R82, 0x7632, R113 ;  /* 0x0000763252717816 */ /* 0x000fe40000000071 */
[----:B0-----:R-:W-:-:S02]  /*2700*/  PRMT R79, R75, 0x7632, R79 ;  /* 0x000076324b4f7816 */ /* 0x001fc4000000004f */
[----:B------:R-:W-:Y:S02]  /*2710*/  PRMT R75, R68, 0x7632, R75 ;  /* 0x00007632444b7816 */ /* 0x000fe4000000004b */
[----:B------:R-:W-:Y:S02]  /*2720*/  PRMT R78, R69, 0x7632, R78 ;  /* 0x00007632454e7816 */ /* 0x000fe4000000004e */
[----:B------:R-:W-:Y:S02]  /*2730*/  PRMT R69, R62, 0x7632, R69 ;  /* 0x000076323e457816 */ /* 0x000fe40000000045 */
[----:B------:R-:W-:Y:S02]  /*2740*/  PRMT R68, R63, 0x7632, R68 ;  /* 0x000076323f447816 */ /* 0x000fe40000000044 */
[----:B------:R-:W-:Y:S02]  /*2750*/  PRMT R62, R44, 0x7632, R62 ;  /* 0x000076322c3e7816 */ /* 0x000fe4000000003e */
[----:B------:R-:W-:-:S02]  /*2760*/  PRMT R63, R45, 0x7632, R63 ;  /* 0x000076322d3f7816 */ /* 0x000fc4000000003f */
[----:B------:R-:W-:Y:S02]  /*2770*/  PRMT R112, R83, 0x7632, R112 ;  /* 0x0000763253707816 */ /* 0x000fe40000000070 */
[----:B---3--:R-:W-:Y:S02]  /*2780*/  PRMT R80, R76, 0x7632, R80 ;  /* 0x000076324c507816 */ /* 0x008fe40000000050 */
[----:B------:R-:W-:Y:S01]  /*2790*/  PRMT R81, R77, 0x7632, R81 ;  /* 0x000076324d517816 */ /* 0x000fe20000000051 */
[----:B------:R-:W-:Y:S06]  /*27a0*/  BAR.SYNC.DEFER_BLOCKING 0x0 ;  /* 0x0000000000007b1d */ /* 0x000fec0000010000 */
[----:B------:R-:W-:Y:S05]  /*27b0*/  @P0 BRA `(.L_x_1561) ;  /* 0x0000000000300947 */ /* 0x000fea0003800000 */
[----:B------:R-:W-:Y:S01]  /*27c0*/  MOV R44, UR10 ;  /* 0x0000000a002c7c02 */ /* 0x000fe20008000f00 */
[----:B------:R-:W-:Y:S01]  /*27d0*/  ULDC.64 UR14, c[0x0][0x240] ;  /* 0x00009000000e7ab9 */ /* 0x000fe20000000a00 */
[----:B------:R-:W-:Y:S02]  /*27e0*/  SHF.R.S32.HI R116, RZ, 0x1f, R105 ;  /* 0x0000001fff747819 */ /* 0x000fe40000011469 */
[----:B------:R-:W-:Y:S02]  /*27f0*/  LEA R45, P1, R44, R105, 0x4 ;  /* 0x000000692c2d7211 */ /* 0x000fe400078220ff */
[----:B------:R-:W-:Y:S02]  /*2800*/  MOV R46, UR10 ;  /* 0x0000000a002e7c02 */ /* 0x000fe40008000f00 */
[----:B------:R-:W-:-:S04]  /*2810*/  MOV R44, UR5 ;  /* 0x00000005002c7c02 */ /* 0x000fc80008000f00 */
[----:B------:R-:W-:Y:S02]  /*2820*/  LEA.HI.X R46, R46, R116, R44, 0x4, P1 ;  /* 0x000000742e2e7211 */ /* 0x000fe400008f242c */
[----:B------:R-:W-:-:S04]  /*2830*/  LEA R44, P1, R45, UR14, 0x3 ;  /* 0x0000000e2d2c7c11 */ /* 0x000fc8000f8218ff */
[----:B------:R-:W-:Y:S02]  /*2840*/  LEA.HI.X R45, R45, UR15, R46, 0x3, P1 ;  /* 0x0000000f2d2d7c11 */ /* 0x000fe400088f1c2e */
[----:B------:R-:W-:-:S06]  /*2850*/  LEA R46, R105, UR8, 0x3 ;  /* 0x00000008692e7c11 */ /* 0x000fcc000f8e18ff */
[----:B------:R-:W0:Y:S04]  /*2860*/  LDS.64 R46, [R46] ;  /* 0x000000002e2e7984 */ /* 0x000e280000000a00 */
[----:B0-----:R0:W-:Y:S02]  /*2870*/  STG.E.64 desc[UR12][R44.64], R46 ;  /* 0x0000002e2c007986 */ /* 0x0011e4000c101b0c */
.L_x_1561:
[----:B------:R-:W-:Y:S05]  /*2880*/  BSYNC B0 ;  /* 0x0000000000007941 */ /* 0x000fea0003800000 */
.L_x_1560:
[----:B0-----:R-:W2:Y:S01]  /*2890*/  LDL R46, [R1] ;  /* 0x00000000012e7983 */ /* 0x001ea20000100800 */
[----:B------:R-:W-:Y:S01]  /*28a0*/  ULDC UR9, c[0x0][0x230] ;  /* 0x00008c0000097ab9 */ /* 0x000fe20000000800 */
[----:B------:R-:W-:Y:S01]  /*28b0*/  ULDC.64 UR14, c[0x0][0x210] ;  /* 0x00008400000e7ab9 */ /* 0x000fe20000000a00 */
[----:B------:R-:W-:Y:S01]  /*28c0*/  SHF.L.U32 R82, R82, 0x10, RZ ;  /* 0x0000001052527819 */ /* 0x000fe200000006ff */
[----:B------:R-:W-:Y:S01]  /*28d0*/  UIADD3 UR10, UP0, UR10, 0x4, URZ ;  /* 0x000000040a0a7890 */ /* 0x000fe2000ff1e03f */
[----:B-----5:R-:W-:Y:S01]  /*28e0*/  LEA R44, P1, R2, UR14, 0x1 ;  /* 0x0000000e022c7c11 */ /* 0x020fe2000f8208ff */
[----:B------:R-:W-:Y:S01]  /*28f0*/  ULOP3.LUT UR4, UR4, 0x1, URZ, 0x3c, !UPT ;  /* 0x0000000104047892 */ /* 0x000fe2000f8e3c3f */
[----:B------:R-:W-:Y:S01]  /*2900*/  SHF.L.U32 R76, R76, 0x10, RZ ;  /* 0x000000104c4c7819 */ /* 0x000fe200000006ff */
[----:B------:R-:W-:Y:S01]  /*2910*/  UIADD3.X UR5, URZ, UR5, URZ, UP0, !UPT ;  /* 0x000000053f057290 */ /* 0x000fe200087fe43f */
[----:B------:R-:W-:Y:S02]  /*2920*/  LEA.HI.X R45, R2, UR15, R89, 0x1, P1 ;  /* 0x0000000f022d7c11 */ /* 0x000fe400088f0c59 */
        /* <DEDUP_REMOVED lines=21> */
[----:B------:R-:W-:Y:S01]  /*2a80*/  FADD.FTZ R116, -R46, R72 ;  /* 0x000000482e747221 */ /* 0x000fe20000010100 */
[----:B------:R-:W-:Y:S01]  /*2a90*/  SHF.L.U32 R72, R113, 0x10, RZ ;  /* 0x0000001071487819 */ /* 0x000fe200000006ff */
[--C-:B------:R-:W-:Y:S01]  /*2aa0*/  FADD.FTZ R88, R88, -R46.reuse ;  /* 0x8000002e58587221 */ /* 0x100fe20000010000 */
[--C-:B------:R-:W-:Y:S01]  /*2ab0*/  FADD.FTZ R86, R86, -R46.reuse ;  /* 0x8000002e56567221 */ /* 0x100fe20000010000 */
[----:B------:R-:W0:Y:S01]  /*2ac0*/  MUFU.RSQ R47, R47 ;  /* 0x0000002f002f7308 */ /* 0x000e220000001400 */
        /* <DEDUP_REMOVED lines=15> */
[C---:B------:R-:W-:Y:S01]  /*2bc0*/  FMUL.FTZ R88, R47.reuse, R88 ;  /* 0x000000582f587220 */ /* 0x040fe20000410000 */
[C---:B------:R-:W-:Y:S01]  /*2bd0*/  FMUL.FTZ R86, R47.reuse, R86 ;  /* 0x000000562f567220 */ /* 0x040fe20000410000 */
[----:B------:R-:W-:Y:S01]  /*2be0*/  FMUL.FTZ R84, R47, R84 ;  /* 0x000000542f547220 */ /* 0x000fe20000410000 */
[----:B------:R-:W-:-:S04]  /*2bf0*/  FFMA.FTZ R89, R0, R82, R76 ;  /* 0x0000005200597223 */ /* 0x000fc8000001004c */
[----:B------:R-:W-:-:S06]  /*2c00*/  FMUL.FTZ R0, R89, -1.4426950216293334961 ;  /* 0xbfb8aa3b59007820 */ /* 0x000fcc0000410000 */
[----:B------:R-:W0:Y:S02]  /*2c10*/  MUFU.EX2 R0, R0 ;  /* 0x0000000000007308 */ /* 0x000e240000000800 */
[----:B0-----:R-:W-:-:S06]  /*2c20*/  FADD.FTZ R0, R0, 1 ;  /* 0x3f80000000007421 */ /* 0x001fcc0000010000 */
[----:B------:R0:W1:Y:S02]  /*2c30*/  MUFU.RCP R2, R0 ;  /* 0x0000000000027308 */ /* 0x0000640000001000 */
[----:B0-----:R-:W-:Y:S01]  /*2c40*/  SHF.L.U32 R0, R80, 0x10, RZ ;  /* 0x0000001050007819 */ /* 0x001fe200000006ff */
[----:B------:R-:W-:-:S04]  /*2c50*/  FMUL.FTZ R80, R47, R116 ;  /* 0x000000742f507220 */ /* 0x000fc80000410000 */
[----:B------:R-:W-:Y:S01]  /*2c60*/  FFMA.FTZ R80, R80, R72, R0 ;  /* 0x0000004850507223 */ /* 0x000fe20000010000 */
[----:B-1----:R-:W-:-:S03]  /*2c70*/  FMUL.FTZ R2, R89, R2 ;  /* 0x0000000259027220 */ /* 0x002fc60000410000 */
[----:B------:R-:W-:-:S06]  /*2c80*/  FMUL.FTZ R89, R80, -1.4426950216293334961 ;  /* 0xbfb8aa3b50597820 */ /* 0x000fcc0000410000 */
[----:B------:R-:W0:Y:S02]  /*2c90*/  MUFU.EX2 R89, R89 ;  /* 0x0000005900597308 */ /* 0x000e240000000800 */
[----:B0-----:R-:W-:-:S06]  /*2ca0*/  FADD.FTZ R89, R89, 1 ;  /* 0x3f80000059597421 */ /* 0x001fcc0000010000 */
[----:B------:R-:W0:Y:S02]  /*2cb0*/  MUFU.RCP R89, R89 ;  /* 0x0000005900597308 */ /* 0x000e240000001000 */
[----:B0-----:R-:W-:Y:S01]  /*2cc0*/  FMUL.FTZ R89, R80, R89 ;  /* 0x0000005950597220 */ /* 0x001fe20000410000 */
[----:B------:R-:W-:Y:S02]  /*2cd0*/  SHF.L.U32 R80, R77, 0x10, RZ ;  /* 0x000000104d507819 */ /* 0x000fe400000006ff */
[----:B------:R-:W-:Y:S02]  /*2ce0*/  SHF.L.U32 R77, R81, 0x10, RZ ;  /* 0x00000010514d7819 */ /* 0x000fe400000006ff */
[----:B------:R-:W-:Y:S01]  /*2cf0*/  F2FP.BF16.F32.PACK_AB R2, R89, R2 ;  /* 0x000000025902723e */ /* 0x000fe200000010ff */
[----:B------:R-:W-:Y:S01]  /*2d00*/  FFMA.FTZ R88, R88, R83, R80 ;  /* 0x0000005358587223 */ /* 0x000fe20000010050 */
[----:B------:R-:W-:Y:S01]  /*2d10*/  FADD.FTZ R89, -R46, R79 ;  /* 0x0000004f2e597221 */ /* 0x000fe20000010100 */
[----:B------:R-:W-:-:S02]  /*2d20*/  SHF.L.U32 R79, R112, 0x10, RZ ;  /* 0x00000010704f7819 */ /* 0x000fc400000006ff */
[----:B------:R-:W-:Y:S01]  /*2d30*/  FMUL.FTZ R113, R88, -1.4426950216293334961 ;  /* 0xbfb8aa3b58717820 */ /* 0x000fe20000410000 */
[----:B------:R0:W-:Y:S01]  /*2d40*/  STG.E.U16 desc[UR12][R44.64], R2 ;  /* 0x000000022c007986 */ /* 0x0001e2000c10150c */
[----:B------:R-:W-:-:S04]  /*2d50*/  FMUL.FTZ R112, R47, R89 ;  /* 0x000000592f707220 */ /* 0x000fc80000410000 */
[----:B------:R-:W1:Y:S01]  /*2d60*/  MUFU.EX2 R113, R113 ;  /* 0x0000007100717308 */ /* 0x000e620000000800 */
[----:B------:R-:W-:Y:S01]  /*2d70*/  FFMA.FTZ R81, R112, R79, R77 ;  /* 0x0000004f70517223 */ /* 0x000fe2000001004d */
[----:B0-----:R-:W-:-:S05]  /*2d80*/  PRMT R2, R2, 0x7632, R2 ;  /* 0x0000763202027816 */ /* 0x001fca0000000002 */
[----:B------:R0:W-:Y:S01]  /*2d90*/  STG.E.U16 desc[UR12][R44.64+0x2], R2 ;  /* 0x000002022c007986 */ /* 0x0001e2000c10150c */
[----:B-1----:R-:W-:-:S04]  /*2da0*/  FADD.FTZ R116, R113, 1 ;  /* 0x3f80000071747421 */ /* 0x002fc80000010000 */
[----:B0-----:R-:W0:Y:S02]  /*2db0*/  MUFU.RCP R2, R116 ;  /* 0x0000007400027308 */ /* 0x001e240000001000 */
[----:B0-----:R-:W-:Y:S01]  /*2dc0*/  FMUL.FTZ R2, R88, R2 ;  /* 0x0000000258027220 */ /* 0x001fe20000410000 */
[----:B------:R-:W-:-:S06]  /*2dd0*/  FMUL.FTZ R88, R81, -1.4426950216293334961 ;  /* 0xbfb8aa3b51587820 */ /* 0x000fcc0000410000 */
[----:B------:R-:W0:Y:S02]  /*2de0*/  MUFU.EX2 R88, R88 ;  /* 0x0000005800587308 */ /* 0x000e240000000800 */
[----:B0-----:R-:W-:-:S06]  /*2df0*/  FADD.FTZ R89, R88, 1 ;  /* 0x3f80000058597421 */ /* 0x001fcc0000010000 */
[----:B------:R-:W0:Y:S02]  /*2e00*/  MUFU.RCP R112, R89 ;  /* 0x0000005900707308 */ /* 0x000e240000001000 */
[----:B0-----:R-:W-:Y:S01]  /*2e10*/  FMUL.FTZ R81, R81, R112 ;  /* 0x0000007051517220 */ /* 0x001fe20000410000 */
[----:B------:R-:W-:-:S04]  /*2e20*/  FADD.FTZ R112, R87, -R46 ;  /* 0x8000002e57707221 */ /* 0x000fc80000010000 */
[----:B------:R-:W-:Y:S01]  /*2e30*/  FMUL.FTZ R87, R47, R112 ;  /* 0x000000702f577220 */ /* 0x000fe20000410000 */
[----:B------:R-:W-:Y:S01]  /*2e40*/  F2FP.BF16.F32.PACK_AB R81, R81, R2 ;  /* 0x000000025151723e */ /* 0x000fe200000010ff */
[----:B------:R-:W-:Y:S02]  /*2e50*/  FADD.FTZ R2, -R46, R111 ;  /* 0x0000006f2e027221 */ /* 0x000fe40000010100 */
[----:B------:R-:W-:Y:S02]  /*2e60*/  FFMA.FTZ R87, R82, R87, R76 ;  /* 0x0000005752577223 */ /* 0x000fe4000001004c */
[----:B------:R-:W-:Y:S01]  /*2e70*/  FMUL.FTZ R89, R47, R2 ;  /* 0x000000022f597220 */ /* 0x000fe20000410000 */
[----:B------:R-:W-:Y:S01]  /*2e80*/  STG.E.U16 desc[UR12][R44.64+0x4], R81 ;  /* 0x000004512c007986 */ /* 0x000fe2000c10150c */
[----:B------:R-:W-:Y:S02]  /*2e90*/  FMUL.FTZ R112, R87, -1.4426950216293334961 ;  /* 0xbfb8aa3b57707820 */ /* 0x000fe40000410000 */
[----:B------:R-:W-:-:S04]  /*2ea0*/  FFMA.FTZ R2, R72, R89, R0 ;  /* 0x0000005948027223 */ /* 0x000fc80000010000 */
[----:B------:R-:W0:Y:S01]  /*2eb0*/  MUFU.EX2 R112, R112 ;  /* 0x0000007000707308 */ /* 0x000e220000000800 */
[----:B------:R-:W-:-:S07]  /*2ec0*/  FMUL.FTZ R111, R2, -1.4426950216293334961 ;  /* 0xbfb8aa3b026f7820 */ /* 0x000fce0000410000 */
[----:B------:R-:W1:Y:S01]  /*2ed0*/  MUFU.EX2 R111, R111 ;  /* 0x0000006f006f7308 */ /* 0x000e620000000800 */
[----:B0-----:R-:W-:-:S07]  /*2ee0*/  FADD.FTZ R113, R112, 1 ;  /* 0x3f80000070717421 */ /* 0x001fce0000010000 */
[----:B------:R-:W0:Y:S01]  /*2ef0*/  MUFU.RCP R88, R113 ;  /* 0x0000007100587308 */ /* 0x000e220000001000 */
[----:B-1----:R-:W-:Y:S01]  /*2f00*/  FADD.FTZ R116, R111, 1 ;  /* 0x3f8000006f747421 */ /* 0x002fe20000010000 */
[----:B------:R-:W-:-:S06]  /*2f10*/  SHF.L.U32 R111, R110, 0x10, RZ ;  /* 0x000000106e6f7819 */ /* 0x000fcc00000006ff */
[----:B------:R-:W1:Y:S01]  /*2f20*/  MUFU.RCP R89, R116 ;  /* 0x0000007400597308 */ /* 0x000e620000001000 */
[----:B0-----:R-:W-:Y:S01]  /*2f30*/  FMUL.FTZ R87, R87, R88 ;  /* 0x0000005857577220 */ /* 0x001fe20000410000 */
[----:B------:R-:W-:-:S04]  /*2f40*/  FFMA.FTZ R88, R83, R86, R80 ;  /* 0x0000005653587223 */ /* 0x000fc80000010050 */
[----:B------:R-:W-:Y:S01]  /*2f50*/  FMUL.FTZ R112, R88, -1.4426950216293334961 ;  /* 0xbfb8aa3b58707820 */ /* 0x000fe20000410000 */
[----:B-1----:R-:W-:Y:S01]  /*2f60*/  FMUL.FTZ R86, R2, R89 ;  /* 0x0000005902567220 */ /* 0x002fe20000410000 */
[----:B------:R-:W-:-:S04]  /*2f70*/  FADD.FTZ R2, -R46, R111 ;  /* 0x0000006f2e027221 */ /* 0x000fc80000010100 */
[----:B------:R-:W0:Y:S01]  /*2f80*/  MUFU.EX2 R112, R112 ;  /* 0x0000007000707308 */ /* 0x000e220000000800 */
[----:B------:R-:W-:Y:S01]  /*2f90*/  FMUL.FTZ R2, R47, R2 ;  /* 0x000000022f027220 */ /* 0x000fe20000410000 */
[----:B------:R-:W-:-:S03]  /*2fa0*/  F2FP.BF16.F32.PACK_AB R86, R86, R87 ;  /* 0x000000575656723e */ /* 0x000fc600000010ff */
[----:B------:R-:W-:-:S04]  /*2fb0*/  FFMA.FTZ R2, R79, R2, R77 ;  /* 0x000000024f027223 */ /* 0x000fc8000001004d */
[----:B------:R-:W-:-:S06]  /*2fc0*/  FMUL.FTZ R110, R2, -1.4426950216293334961 ;  /* 0xbfb8aa3b026e7820 */ /* 0x000fcc0000410000 */
[----:B------:R-:W1:Y:S01]  /*2fd0*/  MUFU.EX2 R110, R110 ;  /* 0x0000006e006e7308 */ /* 0x000e620000000800 */
[----:B0-----:R-:W-:Y:S01]  /*2fe0*/  FADD.FTZ R113, R112, 1 ;  /* 0x3f80000070717421 */ /* 0x001fe20000010000 */
[----:B------:R-:W-:-:S06]  /*2ff0*/  FADD.FTZ R112, R85, -R46 ;  /* 0x8000002e55707221 */ /* 0x000fcc0000010000 */
[----:B------:R0:W2:Y:S01]  /*3000*/  MUFU.RCP R89, R113 ;  /* 0x0000007100597308 */ /* 0x0000a20000001000 */
[----:B-1----:R-:W-:Y:S01]  /*3010*/  FADD.FTZ R111, R110, 1 ;  /* 0x3f8000006e6f7421 */ /* 0x002fe20000010000 */
[----:B0-----:R-:W-:Y:S01]  /*3020*/  FMUL.FTZ R113, R47, R112 ;  /* 0x000000702f717220 */ /* 0x001fe20000410000 */
[----:B------:R-:W-:-:S04]  /*3030*/  FADD.FTZ R110, -R46, R49 ;  /* 0x000000312e6e7221 */ /* 0x000fc80000010100 */
[----:B------:R-:W-:Y:S01]  /*3040*/  FMUL.FTZ R49, R47, R110 ;  /* 0x0000006e2f317220 */ /* 0x000fe20000410000 */
[----:B--2---:R-:W-:Y:S02]  /*3050*/  FMUL.FTZ R88, R88, R89 ;  /* 0x0000005958587220 */ /* 0x004fe40000410000 */
[----:B------:R0:W1:Y:S01]  /*3060*/  MUFU.RCP R89, R111 ;  /* 0x0000006f00597308 */ /* 0x0000620000001000 */
[----:B------:R-:W-:-:S04]  /*3070*/  FFMA.FTZ R49, R72, R49, R0 ;  /* 0x0000003148317223 */ /* 0x000fc80000010000 */
[----:B0-----:R-:W-:-:S06]  /*3080*/  FMUL.FTZ R111, R49, -1.4426950216293334961 ;  /* 0xbfb8aa3b316f7820 */ /* 0x001fcc0000410000 */
[----:B------:R-:W0:Y:S01]  /*3090*/  MUFU.EX2 R111, R111 ;  /* 0x0000006f006f7308 */ /* 0x000e220000000800 */
[----:B-1----:R-:W-:Y:S01]  /*30a0*/  FMUL.FTZ R85, R2, R89 ;  /* 0x0000005902557220 */ /* 0x002fe20000410000 */
[----:B------:R-:W-:Y:S01]  /*30b0*/  FFMA.FTZ R89, R82, R113, R76 ;  /* 0x0000007152597223 */ /* 0x000fe2000001004c */
[----:B------:R-:W-:-:S03]  /*30c0*/  LEA R2, P1, R3, UR14, 0x1 ;  /* 0x0000000e03027c11 */ /* 0x000fc6000f8208ff */
[----:B------:R-:W-:Y:S01]  /*30d0*/  FMUL.FTZ R112, R89, -1.4426950216293334961 ;  /* 0xbfb8aa3b59707820 */ /* 0x000fe20000410000 */
[----:B------:R-:W-:Y:S02]  /*30e0*/  LEA.HI.X R3, R3, UR15, R90, 0x1, P1 ;  /* 0x0000000f03037c11 */ /* 0x000fe400088f0c5a */
[----:B------:R-:W-:-:S03]  /*30f0*/  F2FP.BF16.F32.PACK_AB R85, R85, R88 ;  /* 0x000000585555723e */ /* 0x000fc600000010ff */
[----:B------:R-:W1:Y:S01]  /*3100*/  MUFU.EX2 R112, R112 ;  /* 0x0000007000707308 */ /* 0x000e620000000800 */
[----:B0-----:R-:W-:Y:S01]  /*3110*/  FADD.FTZ R110, R111, 1 ;  /* 0x3f8000006f6e7421 */ /* 0x001fe20000010000 */
[----:B------:R-:W-:-:S06]  /*3120*/  SHF.L.U32 R111, R48, 0x10, RZ ;  /* 0x00000010306f7819 */ /* 0x000fcc00000006ff */
[----:B------:R-:W-:Y:S01]  /*3130*/  MUFU.RCP R110, R110 ;  /* 0x0000006e006e7308 */ /* 0x000fe20000001000 */
[----:B------:R-:W-:-:S04]  /*3140*/  FADD.FTZ R48, -R46, R111 ;  /* 0x0000006f2e307221 */ /* 0x000fc80000010100 */
[----:B------:R-:W-:Y:S01]  /*3150*/  FMUL.FTZ R48, R47, R48 ;  /* 0x000000302f307220 */ /* 0x000fe20000410000 */
[----:B-1----:R-:W-:-:S06]  /*3160*/  FADD.FTZ R90, R112, 1 ;  /* 0x3f800000705a7421 */ /* 0x002fcc0000010000 */
[----:B------:R-:W0:Y:S02]  /*3170*/  MUFU.RCP R90, R90 ;  /* 0x0000005a005a7308 */ /* 0x000e240000001000 */
[----:B0-----:R-:W-:Y:S01]  /*3180*/  FMUL.FTZ R89, R89, R90 ;  /* 0x0000005a59597220 */ /* 0x001fe20000410000 */
[----:B------:R-:W-:Y:S01]  /*3190*/  FFMA.FTZ R90, R83, R84, R80 ;  /* 0x00000054535a7223 */ /* 0x000fe20000010050 */
[----:B------:R-:W-:Y:S01]  /*31a0*/  FMUL.FTZ R84, R49, R110 ;  /* 0x0000006e31547220 */ /* 0x000fe20000410000 */
[----:B------:R-:W-:Y:S01]  /*31b0*/  FFMA.FTZ R110, R79, R48, R77 ;  /* 0x000000304f6e7223 */ /* 0x000fe2000001004d */
[----:B------:R-:W-:Y:S01]  /*31c0*/  LEA R48, P1, R4, UR14, 0x1 ;  /* 0x0000000e04307c11 */ /* 0x000fe2000f8208ff */
[----:B------:R-:W-:Y:S02]  /*31d0*/  FMUL.FTZ R112, R90, -1.4426950216293334961 ;  /* 0xbfb8aa3b5a707820 */ /* 0x000fe40000410000 */
[----:B------:R-:W-:Y:S01]  /*31e0*/  FMUL.FTZ R111, R110, -1.4426950216293334961 ;  /* 0xbfb8aa3b6e6f7820 */ /* 0x000fe20000410000 */
[----:B------:R-:W-:-:S03]  /*31f0*/  F2FP.BF16.F32.PACK_AB R84, R84, R89 ;  /* 0x000000595454723e */ /* 0x000fc600000010ff */
[----:B------:R-:W0:Y:S08]  /*3200*/  MUFU.EX2 R112, R112 ;  /* 0x0000007000707308 */ /* 0x000e300000000800 */
[----:B------:R-:W1:Y:S01]  /*3210*/  MUFU.EX2 R111, R111 ;  /* 0x0000006f006f7308 */ /* 0x000e620000000800 */
[----:B0-----:R-:W-:Y:S01]  /*3220*/  FADD.FTZ R113, R112, 1 ;  /* 0x3f80000070717421 */ /* 0x001fe20000010000 */
[----:B------:R-:W-:-:S06]  /*3230*/  FADD.FTZ R112, -R46, R75 ;  /* 0x0000004b2e707221 */ /* 0x000fcc0000010100 */
[----:B------:R0:W2:Y:S01]  /*3240*/  MUFU.RCP R49, R113 ;  /* 0x0000007100317308 */ /* 0x0000a20000001000 */
[----:B-1----:R-:W-:Y:S01]  /*3250*/  FADD.FTZ R116, R111, 1 ;  /* 0x3f8000006f747421 */ /* 0x002fe20000010000 */
[----:B0-----:R-:W-:-:S04]  /*3260*/  FMUL.FTZ R113, R47, R18 ;  /* 0x000000122f717220 */ /* 0x001fc80000410000 */
[----:B------:R-:W-:Y:S01]  /*3270*/  FFMA.FTZ R18, R82, R113, R76 ;  /* 0x0000007152127223 */ /* 0x000fe2000001004c */
[----:B--2---:R-:W-:Y:S02]  /*3280*/  FMUL.FTZ R90, R90, R49 ;  /* 0x000000315a5a7220 */ /* 0x004fe40000410000 */
[----:B------:R-:W0:Y:S02]  /*3290*/  MUFU.RCP R49, R116 ;  /* 0x0000007400317308 */ /* 0x000e240000001000 */
[----:B0-----:R-:W-:Y:S01]  /*32a0*/  FMUL.FTZ R110, R110, R49 ;  /* 0x000000316e6e7220 */ /* 0x001fe20000410000 */
[----:B------:R-:W-:Y:S01]  /*32b0*/  LEA.HI.X R49, R4, UR15, R91, 0x1, P1 ;  /* 0x0000000f04317c11 */ /* 0x000fe200088f0c5b */
[----:B------:R-:W-:Y:S01]  /*32c0*/  FMUL.FTZ R4, R18, -1.4426950216293334961 ;  /* 0xbfb8aa3b12047820 */ /* 0x000fe20000410000 */
[----:B------:R-:W-:Y:S02]  /*32d0*/  FMUL.FTZ R91, R47, R112 ;  /* 0x000000702f5b7220 */ /* 0x000fe40000410000 */
[----:B------:R-:W-:-:S02]  /*32e0*/  F2FP.BF16.F32.PACK_AB R90, R110, R90 ;  /* 0x0000005a6e5a723e */ /* 0x000fc400000010ff */
[----:B------:R-:W-:Y:S01]  /*32f0*/  FFMA.FTZ R91, R72, R91, R0 ;  /* 0x0000005b485b7223 */ /* 0x000fe20000010000 */
[----:B------:R-:W0:Y:S03]  /*3300*/  MUFU.EX2 R4, R4 ;  /* 0x0000000400047308 */ /* 0x000e260000000800 */
[----:B------:R-:W-:-:S06]  /*3310*/  FMUL.FTZ R112, R91, -1.4426950216293334961 ;  /* 0xbfb8aa3b5b707820 */ /* 0x000fcc0000410000 */
[----:B------:R-:W-:Y:S01]  /*3320*/  MUFU.EX2 R112, R112 ;  /* 0x0000007000707308 */ /* 0x000fe20000000800 */
[----:B0-----:R-:W-:Y:S01]  /*3330*/  FADD.FTZ R111, R4, 1 ;  /* 0x3f800000046f7421 */ /* 0x001fe20000010000 */
[----:B------:R-:W-:-:S04]  /*3340*/  FADD.FTZ R4, R19, -R46 ;  /* 0x8000002e13047221 */ /* 0x000fc80000010000 */
[----:B------:R-:W-:Y:S02]  /*3350*/  FMUL.FTZ R4, R47, R4 ;  /* 0x000000042f047220 */ /* 0x000fe40000410000 */
[----:B------:R-:W0:Y:S02]  /*3360*/  MUFU.RCP R111, R111 ;  /* 0x0000006f006f7308 */ /* 0x000e240000001000 */
[----:B------:R-:W-:-:S04]  /*3370*/  FFMA.FTZ R4, R83, R4, R80 ;  /* 0x0000000453047223 */ /* 0x000fc80000010050 */
[----:B------:R-:W-:-:S06]  /*3380*/  FMUL.FTZ R113, R4, -1.4426950216293334961 ;  /* 0xbfb8aa3b04717820 */ /* 0x000fcc0000410000 */
[----:B------:R-:W1:Y:S01]  /*3390*/  MUFU.EX2 R113, R113 ;  /* 0x0000007100717308 */ /* 0x000e620000000800 */
[----:B0-----:R-:W-:Y:S01]  /*33a0*/  FMUL.FTZ R75, R18, R111 ;  /* 0x0000006f124b7220 */ /* 0x001fe20000410000 */
[----:B------:R-:W-:Y:S01]  /*33b0*/  SHF.L.U32 R111, R78, 0x10, RZ ;  /* 0x000000104e6f7819 */ /* 0x000fe200000006ff */
[----:B------:R-:W-:-:S04]  /*33c0*/  FADD.FTZ R18, R112, 1 ;  /* 0x3f80000070127421 */ /* 0x000fc80000010000 */
[----:B------:R-:W-:Y:S02]  /*33d0*/  FADD.FTZ R78, -R46, R111 ;  /* 0x0000006f2e4e7221 */ /* 0x000fe40000010100 */
[----:B------:R-:W0:Y:S02]  /*33e0*/  MUFU.RCP R18, R18 ;  /* 0x0000001200127308 */ /* 0x000e240000001000 */
[----:B------:R-:W-:Y:S01]  /*33f0*/  FMUL.FTZ R78, R47, R78 ;  /* 0x0000004e2f4e7220 */ /* 0x000fe20000410000 */
[----:B-1----:R-:W-:-:S03]  /*3400*/  FADD.FTZ R19, R113, 1 ;  /* 0x3f80000071137421 */ /* 0x002fc60000010000 */
[----:B------:R-:W-:Y:S01]  /*3410*/  FFMA.FTZ R111, R79, R78, R77 ;  /* 0x0000004e4f6f7223 */ /* 0x000fe2000001004d */
[----:B------:R-:W-:-:S03]  /*3420*/  SHF.L.U32 R113, R74, 0x10, RZ ;  /* 0x000000104a717819 */ /* 0x000fc600000006ff */
[----:B------:R-:W-:Y:S01]  /*3430*/  FMUL.FTZ R112, R111, -1.4426950216293334961 ;  /* 0xbfb8aa3b6f707820 */ /* 0x000fe20000410000 */
[----:B------:R-:W1:Y:S01]  /*3440*/  MUFU.RCP R19, R19 ;  /* 0x0000001300137308 */ /* 0x000e620000001000 */
[----:B------:R-:W-:-:S04]  /*3450*/  FADD.FTZ R74, -R46, R113 ;  /* 0x000000712e4a7221 */ /* 0x000fc80000010100 */
[----:B------:R-:W-:Y:S01]  /*3460*/  FMUL.FTZ R113, R47, R74 ;  /* 0x0000004a2f717220 */ /* 0x000fe20000410000 */
[----:B0-----:R-:W-:Y:S02]  /*3470*/  FMUL.FTZ R91, R91, R18 ;  /* 0x000000125b5b7220 */ /* 0x001fe40000410000 */
[----:B------:R-:W0:Y:S03]  /*3480*/  MUFU.EX2 R112, R112 ;  /* 0x0000007000707308 */ /* 0x000e260000000800 */
[----:B------:R-:W-:Y:S01]  /*3490*/  F2FP.BF16.F32.PACK_AB R75, R91, R75 ;  /* 0x0000004b5b4b723e */ /* 0x000fe200000010ff */
[----:B-1----:R-:W-:Y:S01]  /*34a0*/  FMUL.FTZ R78, R4, R19 ;  /* 0x00000013044e7220 */ /* 0x002fe20000410000 */
[----:B------:R-:W-:-:S04]  /*34b0*/  FMUL.FTZ R19, R47, R20 ;  /* 0x000000142f137220 */ /* 0x000fc80000410000 */
[----:B------:R-:W-:Y:S01]  /*34c0*/  FFMA.FTZ R18, R82, R19, R76 ;  /* 0x0000001352127223 */ /* 0x000fe2000001004c */
[----:B0-----:R-:W-:-:S03]  /*34d0*/  FADD.FTZ R116, R112, 1 ;  /* 0x3f80000070747421 */ /* 0x001fc60000010000 */
[----:B------:R-:W-:Y:S01]  /*34e0*/  FMUL.FTZ R20, R18, -1.4426950216293334961 ;  /* 0xbfb8aa3b12147820 */ /* 0x000fe20000410000 */
[----:B------:R-:W0:Y:S08]  /*34f0*/  MUFU.RCP R4, R116 ;  /* 0x0000007400047308 */ /* 0x000e300000001000 */
[----:B------:R-:W1:Y:S01]  /*3500*/  MUFU.EX2 R20, R20 ;  /* 0x0000001400147308 */ /* 0x000e620000000800 */
[----:B0-----:R-:W-:Y:S01]  /*3510*/  FMUL.FTZ R111, R111, R4 ;  /* 0x000000046f6f7220 */ /* 0x001fe20000410000 */
[----:B------:R-:W-:-:S04]  /*3520*/  LEA R4, P1, R5, UR14, 0x1 ;  /* 0x0000000e05047c11 */ /* 0x000fc8000f8208ff */
[----:B------:R-:W-:Y:S01]  /*3530*/  LEA.HI.X R5, R5, UR15, R92, 0x1, P1 ;  /* 0x0000000f05057c11 */ /* 0x000fe200088f0c5c */
[----:B------:R-:W-:Y:S01]  /*3540*/  FFMA.FTZ R92, R72, R113, R0 ;  /* 0x00000071485c7223 */ /* 0x000fe20000010000 */
[----:B------:R-:W-:Y:S01]  /*3550*/  F2FP.BF16.F32.PACK_AB R78, R111, R78 ;  /* 0x0000004e6f4e723e */ /* 0x000fe200000010ff */
[----:B-1----:R-:W-:Y:S02]  /*3560*/  FADD.FTZ R112, R20, 1 ;  /* 0x3f80000014707421 */ /* 0x002fe40000010000 */
[----:B------:R-:W-:Y:S02]  /*3570*/  FMUL.FTZ R113, R92, -1.4426950216293334961 ;  /* 0xbfb8aa3b5c717820 */ /* 0x000fe40000410000 */
[----:B------:R0:W1:Y:S08]  /*3580*/  MUFU.RCP R19, R112 ;  /* 0x0000007000137308 */ /* 0x0000700000001000 */
[----:B------:R-:W2:Y:S01]  /*3590*/  MUFU.EX2 R113, R113 ;  /* 0x0000007100717308 */ /* 0x000ea20000000800 */
[----:B0-----:R-:W-:-:S04]  /*35a0*/  FADD.FTZ R112, -R46, R73 ;  /* 0x000000492e707221 */ /* 0x001fc80000010100 */
[----:B------:R-:W-:Y:S01]  /*35b0*/  FMUL.FTZ R112, R47, R112 ;  /* 0x000000702f707220 */ /* 0x000fe20000410000 */
[----:B-1----:R-:W-:Y:S01]  /*35c0*/  FMUL.FTZ R74, R18, R19 ;  /* 0x00000013124a7220 */ /* 0x002fe20000410000 */
[----:B------:R-:W-:Y:S02]  /*35d0*/  FADD.FTZ R18, R21, -R46 ;  /* 0x8000002e15127221 */ /* 0x000fe40000010000 */
[----:B------:R-:W-:Y:S02]  /*35e0*/  FFMA.FTZ R112, R79, R112, R77 ;  /* 0x000000704f707223 */ /* 0x000fe4000001004d */
[----:B------:R-:W-:Y:S01]  /*35f0*/  FMUL.FTZ R18, R47, R18 ;  /* 0x000000122f127220 */ /* 0x000fe20000410000 */
[----:B--2---:R-:W-:-:S03]  /*3600*/  FADD.FTZ R116, R113, 1 ;  /* 0x3f80000071747421 */ /* 0x004fc60000010000 */
[----:B------:R-:W-:Y:S01]  /*3610*/  FFMA.FTZ R18, R83, R18, R80 ;  /* 0x0000001253127223 */ /* 0x000fe20000010050 */
[----:B------:R-:W-:Y:S01]  /*3620*/  FMUL.FTZ R113, R112, -1.4426950216293334961 ;  /* 0xbfb8aa3b70717820 */ /* 0x000fe20000410000 */
[----:B------:R-:W0:Y:S02]  /*3630*/  MUFU.RCP R19, R116 ;  /* 0x0000007400137308 */ /* 0x000e240000001000 */
[----:B------:R-:W-:-:S06]  /*3640*/  FMUL.FTZ R20, R18, -1.4426950216293334961 ;  /* 0xbfb8aa3b12147820 */ /* 0x000fcc0000410000 */
[----:B------:R-:W1:Y:S08]  /*3650*/  MUFU.EX2 R20, R20 ;  /* 0x0000001400147308 */ /* 0x000e700000000800 */
[----:B------:R-:W2:Y:S01]  /*3660*/  MUFU.EX2 R113, R113 ;  /* 0x0000007100717308 */ /* 0x000ea20000000800 */
[----:B0-----:R-:W-:-:S05]  /*3670*/  FMUL.FTZ R92, R92, R19 ;  /* 0x000000135c5c7220 */ /* 0x001fca0000410000 */
[----:B------:R-:W-:Y:S01]  /*3680*/  F2FP.BF16.F32.PACK_AB R74, R92, R74 ;  /* 0x0000004a5c4a723e */ /* 0x000fe200000010ff */
[----:B-1----:R-:W-:-:S04]  /*3690*/  FADD.FTZ R21, R20, 1 ;  /* 0x3f80000014157421 */ /* 0x002fc80000010000 */
[----:B------:R0:W1:Y:S01]  /*36a0*/  MUFU.RCP R19, R21 ;  /* 0x0000001500137308 */ /* 0x0000620000001000 */
[----:B--2---:R-:W-:Y:S01]  /*36b0*/  FADD.FTZ R116, R113, 1 ;  /* 0x3f80000071747421 */ /* 0x004fe20000010000 */
[----:B------:R-:W-:Y:S01]  /*36c0*/  SHF.L.U32 R113, R70, 0x10, RZ ;  /* 0x0000001046717819 */ /* 0x000fe200000006ff */
[----:B0-----:R-:W-:Y:S01]  /*36d0*/  FMUL.FTZ R21, R47, R22 ;  /* 0x000000162f157220 */ /* 0x001fe20000410000 */
[----:B------:R-:W-:-:S03]  /*36e0*/  FADD.FTZ R22, -R46, R71 ;  /* 0x000000472e167221 */ /* 0x000fc60000010100 */
[----:B------:R-:W-:Y:S01]  /*36f0*/  FFMA.FTZ R20, R82, R21, R76 ;  /* 0x0000001552147223 */ /* 0x000fe2000001004c */
[----:B-1----:R-:W-:Y:S01]  /*3700*/  FMUL.FTZ R73, R18, R19 ;  /* 0x0000001312497220 */ /* 0x002fe20000410000 */
[----:B------:R-:W-:Y:S01]  /*3710*/  LEA R18, P1, R6, UR14, 0x1 ;  /* 0x0000000e06127c11 */ /* 0x000fe2000f8208ff */
        /* <DEDUP_REMOVED lines=18> */
[----:B------:R-:W-:Y:S01]  /*3840*/  FADD.FTZ R20, R22, 1 ;  /* 0x3f80000016147421 */ /* 0x000fe20000010000 */
[----:B------:R-:W-:-:S04]  /*3850*/  FADD.FTZ R22, -R46, R113 ;  /* 0x000000712e167221 */ /* 0x000fc80000010100 */
[----:B------:R-:W-:Y:S01]  /*3860*/  FMUL.FTZ R22, R47, R22 ;  /* 0x000000162f167220 */ /* 0x000fe20000410000 */
[----:B------:R-:W0:Y:S03]  /*3870*/  MUFU.RCP R20, R20 ;  /* 0x0000001400147308 */ /* 0x000e260000001000 */
[----:B------:R-:W-:Y:S01]  /*3880*/  FFMA.FTZ R113, R79, R22, R77 ;  /* 0x000000164f717223 */ /* 0x000fe2000001004d */
[----:B-1----:R-:W-:-:S03]  /*3890*/  FADD.FTZ R21, R23, 1 ;  /* 0x3f80000017157421 */ /* 0x002fc60000010000 */
[----:B------:R-:W-:-:S03]  /*38a0*/  FMUL.FTZ R22, R113, -1.4426950216293334961 ;  /* 0xbfb8aa3b71167820 */ /* 0x000fc60000410000 */
[----:B------:R-:W1:Y:S01]  /*38b0*/  MUFU.RCP R21, R21 ;  /* 0x0000001500157308 */ /* 0x000e620000001000 */
[----:B0-----:R-:W-:-:S07]  /*38c0*/  FMUL.FTZ R93, R93, R20 ;  /* 0x000000145d5d7220 */ /* 0x001fce0000410000 */
[----:B------:R-:W0:Y:S01]  /*38d0*/  MUFU.EX2 R22, R22 ;  /* 0x0000001600167308 */ /* 0x000e220000000800 */
[----:B------:R-:W-:Y:S01]  /*38e0*/  F2FP.BF16.F32.PACK_AB R71, R93, R71 ;  /* 0x000000475d47723e */ /* 0x000fe200000010ff */
[----:B-1----:R-:W-:Y:S01]  /*38f0*/  FMUL.FTZ R70, R6, R21 ;  /* 0x0000001506467220 */ /* 0x002fe20000410000 */
[----:B------:R-:W-:Y:S01]  /*3900*/  FMUL.FTZ R21, R47, R24 ;  /* 0x000000182f157220 */ /* 0x000fe20000410000 */
[----:B------:R-:W-:-:S03]  /*3910*/  FADD.FTZ R24, -R46, R69 ;  /* 0x000000452e187221 */ /* 0x000fc60000010100 */
[----:B------:R-:W-:Y:S01]  /*3920*/  FFMA.FTZ R20, R82, R21, R76 ;  /* 0x0000001552147223 */ /* 0x000fe2000001004c */
[----:B------:R-:W-:Y:S01]  /*3930*/  FMUL.FTZ R69, R47, R24 ;  /* 0x000000182f457220 */ /* 0x000fe20000410000 */
[----:B0-----:R-:W-:Y:S02]  /*3940*/  FADD.FTZ R116, R22, 1 ;  /* 0x3f80000016747421 */ /* 0x001fe40000010000 */
[----:B------:R-:W-:Y:S02]  /*3950*/  FMUL.FTZ R23, R20, -1.4426950216293334961 ;  /* 0xbfb8aa3b14177820 */ /* 0x000fe40000410000 */
        /* <DEDUP_REMOVED lines=9> */
[----:B------:R-:W0:Y:S08]  /*39f0*/  MUFU.RCP R21, R22 ;  /* 0x0000001600157308 */ /* 0x000e300000001000 */
[----:B------:R-:W1:Y:S01]  /*3a00*/  MUFU.EX2 R24, R24 ;  /* 0x0000001800187308 */ /* 0x000e620000000800 */
[----:B0-----:R-:W-:Y:S01]  /*3a10*/  FMUL.FTZ R69, R20, R21 ;  /* 0x0000001514457220 */ /* 0x001fe20000410000 */
[----:B------:R-:W-:Y:S01]  /*3a20*/  FADD.FTZ R20, R25, -R46 ;  /* 0x8000002e19147221 */ /* 0x000fe20000010000 */
[----:B------:R-:W-:-:S03]  /*3a30*/  SHF.L.U32 R25, R68, 0x10, RZ ;  /* 0x0000001044197819 */ /* 0x000fc600000006ff */
[----:B------:R-:W-:Y:S01]  /*3a40*/  FMUL.FTZ R20, R47, R20 ;  /* 0x000000142f147220 */ /* 0x000fe20000410000 */
[----:B-1----:R-:W-:-:S03]  /*3a50*/  FADD.FTZ R116, R24, 1 ;  /* 0x3f80000018747421 */ /* 0x002fc60000010000 */
[----:B------:R-:W-:Y:S01]  /*3a60*/  FFMA.FTZ R20, R83, R20, R80 ;  /* 0x0000001453147223 */ /* 0x000fe20000010050 */
[----:B------:R-:W-:Y:S01]  /*3a70*/  FADD.FTZ R24, -R46, R25 ;  /* 0x000000192e187221 */ /* 0x000fe20000010100 */
[----:B------:R0:W1:Y:S02]  /*3a80*/  MUFU.RCP R21, R116 ;  /* 0x0000007400157308 */ /* 0x0000640000001000 */
[----:B------:R-:W-:Y:S01]  /*3a90*/  FMUL.FTZ R22, R20, -1.4426950216293334961 ;  /* 0xbfb8aa3b14167820 */ /* 0x000fe20000410000 */
[----:B------:R-:W-:-:S05]  /*3aa0*/  FMUL.FTZ R24, R47, R24 ;  /* 0x000000182f187220 */ /* 0x000fca0000410000 */
[----:B------:R-:W2:Y:S01]  /*3ab0*/  MUFU.EX2 R22, R22 ;  /* 0x0000001600167308 */ /* 0x000ea20000000800 */
[----:B0-----:R-:W-:-:S04]  /*3ac0*/  FFMA.FTZ R116, R79, R24, R77 ;  /* 0x000000184f747223 */ /* 0x001fc8000001004d */
[----:B------:R-:W-:Y:S01]  /*3ad0*/  FMUL.FTZ R24, R116, -1.4426950216293334961 ;  /* 0xbfb8aa3b74187820 */ /* 0x000fe20000410000 */
[----:B-1----:R-:W-:-:S05]  /*3ae0*/  FMUL.FTZ R94, R94, R21 ;  /* 0x000000155e5e7220 */ /* 0x002fca0000410000 */
[----:B------:R-:W0:Y:S01]  /*3af0*/  MUFU.EX2 R24, R24 ;  /* 0x0000001800187308 */ /* 0x000e220000000800 */
[----:B------:R-:W-:Y:S01]  /*3b00*/  F2FP.BF16.F32.PACK_AB R69, R94, R69 ;  /* 0x000000455e45723e */ /* 0x000fe200000010ff */
[----:B--2---:R-:W-:-:S06]  /*3b10*/  FADD.FTZ R23, R22, 1 ;  /* 0x3f80000016177421 */ /* 0x004fcc0000010000 */
[----:B------:R1:W2:Y:S01]  /*3b20*/  MUFU.RCP R21, R23 ;  /* 0x0000001700157308 */ /* 0x0002a20000001000 */
[----:B0-----:R-:W-:Y:S01]  /*3b30*/  FADD.FTZ R25, R24, 1 ;  /* 0x3f80000018197421 */ /* 0x001fe20000010000 */
[----:B------:R-:W-:Y:S01]  /*3b40*/  FADD.FTZ R24, -R46, R67 ;  /* 0x000000432e187221 */ /* 0x000fe20000010100 */
[----:B-1----:R-:W-:-:S04]  /*3b50*/  FMUL.FTZ R23, R47, R26 ;  /* 0x0000001a2f177220 */ /* 0x002fc80000410000 */
[----:B------:R-:W-:Y:S01]  /*3b60*/  FFMA.FTZ R22, R82, R23, R76 ;  /* 0x0000001752167223 */ /* 0x000fe2000001004c */
[----:B--2---:R-:W-:Y:S01]  /*3b70*/  FMUL.FTZ R68, R20, R21 ;  /* 0x0000001514447220 */ /* 0x004fe20000410000 */
        /* <DEDUP_REMOVED lines=12> */
[----:B------:R-:W-:Y:S01]  /*3c40*/  FADD.FTZ R8, R27, -R46 ;  /* 0x8000002e1b087221 */ /* 0x000fe20000010000 */
[----:B------:R-:W-:-:S03]  /*3c50*/  SHF.L.U32 R27, R66, 0x10, RZ ;  /* 0x00000010421b7819 */ /* 0x000fc600000006ff */
[----:B------:R-:W-:Y:S02]  /*3c60*/  FMUL.FTZ R8, R47, R8 ;  /* 0x000000082f087220 */ /* 0x000fe40000410000 */
[----:B------:R-:W0:Y:S02]  /*3c70*/  MUFU.RCP R23, R23 ;  /* 0x0000001700177308 */ /* 0x000e240000001000 */
[----:B------:R-:W-:-:S04]  /*3c80*/  FFMA.FTZ R8, R83, R8, R80 ;  /* 0x0000000853087223 */ /* 0x000fc80000010050 */
[----:B------:R-:W-:-:S06]  /*3c90*/  FMUL.FTZ R25, R8, -1.4426950216293334961 ;  /* 0xbfb8aa3b08197820 */ /* 0x000fcc0000410000 */
[----:B------:R-:W1:Y:S01]  /*3ca0*/  MUFU.EX2 R25, R25 ;  /* 0x0000001900197308 */ /* 0x000e620000000800 */
[----:B0-----:R-:W-:Y:S01]  /*3cb0*/  FMUL.FTZ R67, R22, R23 ;  /* 0x0000001716437220 */ /* 0x001fe20000410000 */
[----:B------:R-:W-:Y:S01]  /*3cc0*/  FADD.FTZ R22, R24, 1 ;  /* 0x3f80000018167421 */ /* 0x000fe20000010000 */
[----:B------:R-:W-:-:S05]  /*3cd0*/  FADD.FTZ R24, -R46, R27 ;  /* 0x0000001b2e187221 */ /* 0x000fca0000010100 */
[----:B------:R-:W0:Y:S01]  /*3ce0*/  MUFU.RCP R22, R22 ;  /* 0x0000001600167308 */ /* 0x000e220000001000 */
[----:B-1----:R-:W-:Y:S01]  /*3cf0*/  FADD.FTZ R26, R25, 1 ;  /* 0x3f800000191a7421 */ /* 0x002fe20000010000 */
[----:B------:R-:W-:-:S06]  /*3d00*/  FMUL.FTZ R25, R47, R28 ;  /* 0x0000001c2f197220 */ /* 0x000fcc0000410000 */
[----:B------:R-:W1:Y:S01]  /*3d10*/  MUFU.RCP R23, R26 ;  /* 0x0000001a00177308 */ /* 0x000e620000001000 */
[----:B0-----:R-:W-:Y:S01]  /*3d20*/  FMUL.FTZ R95, R95, R22 ;  /* 0x000000165f5f7220 */ /* 0x001fe20000410000 */
[----:B------:R-:W-:-:S04]  /*3d30*/  FMUL.FTZ R22, R47, R24 ;  /* 0x000000182f167220 */ /* 0x000fc80000410000 */
[----:B------:R-:W-:Y:S01]  /*3d40*/  FFMA.FTZ R22, R79, R22, R77 ;  /* 0x000000164f167223 */ /* 0x000fe2000001004d */
[----:B------:R-:W-:-:S03]  /*3d50*/  F2FP.BF16.F32.PACK_AB R67, R95, R67 ;  /* 0x000000435f43723e */ /* 0x000fc600000010ff */
[----:B------:R-:W-:Y:S01]  /*3d60*/  FMUL.FTZ R24, R22, -1.4426950216293334961 ;  /* 0xbfb8aa3b16187820 */ /* 0x000fe20000410000 */
[----:B-1----:R-:W-:Y:S01]  /*3d70*/  FMUL.FTZ R66, R8, R23 ;  /* 0x0000001708427220 */ /* 0x002fe20000410000 */
[----:B------:R-:W-:-:S04]  /*3d80*/  LEA R8, P1, R9, UR14, 0x1 ;  /* 0x0000000e09087c11 */ /* 0x000fc8000f8208ff */
[----:B------:R-:W0:Y:S01]  /*3d90*/  MUFU.EX2 R24, R24 ;  /* 0x0000001800187308 */ /* 0x000e220000000800 */
[----:B------:R-:W-:Y:S01]  /*3da0*/  LEA.HI.X R9, R9, UR15, R96, 0x1, P1 ;  /* 0x0000000f09097c11 */ /* 0x000fe200088f0c60 */
[----:B------:R-:W-:-:S04]  /*3db0*/  FADD.FTZ R96, -R46, R65 ;  /* 0x000000412e607221 */ /* 0x000fc80000010100 */
[----:B------:R-:W-:Y:S01]  /*3dc0*/  FMUL.FTZ R96, R47, R96 ;  /* 0x000000602f607220 */ /* 0x000fe20000410000 */
[----:B0-----:R-:W-:-:S06]  /*3dd0*/  FADD.FTZ R23, R24, 1 ;  /* 0x3f80000018177421 */ /* 0x001fcc0000010000 */
[----:B------:R-:W0:Y:S02]  /*3de0*/  MUFU.RCP R23, R23 ;  /* 0x0000001700177308 */ /* 0x000e240000001000 */
[----:B0-----:R-:W-:Y:S01]  /*3df0*/  FMUL.FTZ R28, R22, R23 ;  /* 0x00000017161c7220 */ /* 0x001fe20000410000 */
[----:B------:R-:W-:Y:S01]  /*3e00*/  FFMA.FTZ R22, R82, R25, R76 ;  /* 0x0000001952167223 */ /* 0x000fe2000001004c */
[----:B------:R-:W-:-:S03]  /*3e10*/  SHF.L.U32 R23, R64, 0x10, RZ ;  /* 0x0000001040177819 */ /* 0x000fc600000006ff */
[----:B------:R-:W-:Y:S01]  /*3e20*/  FMUL.FTZ R26, R22, -1.4426950216293334961 ;  /* 0xbfb8aa3b161a7820 */ /* 0x000fe20000410000 */
[----:B------:R-:W-:Y:S01]  /*3e30*/  F2FP.BF16.F32.PACK_AB R28, R28, R66 ;  /* 0x000000421c1c723e */ /* 0x000fe200000010ff */
[----:B------:R-:W-:-:S04]  /*3e40*/  FADD.FTZ R24, -R46, R23 ;  /* 0x000000172e187221 */ /* 0x000fc80000010100 */
[----:B------:R-:W0:Y:S01]  /*3e50*/  MUFU.EX2 R26, R26 ;  /* 0x0000001a001a7308 */ /* 0x000e220000000800 */
[----:B------:R-:W-:-:S04]  /*3e60*/  FMUL.FTZ R23, R47, R24 ;  /* 0x000000182f177220 */ /* 0x000fc80000410000 */
[----:B------:R-:W-:-:S04]  /*3e70*/  FFMA.FTZ R23, R72, R23, R0 ;  /* 0x0000001748177223 */ /* 0x000fc80000010000 */
[----:B------:R-:W-:-:S06]  /*3e80*/  FMUL.FTZ R27, R23, -1.4426950216293334961 ;  /* 0xbfb8aa3b171b7820 */ /* 0x000fcc0000410000 */
[----:B------:R-:W1:Y:S01]  /*3e90*/  MUFU.EX2 R27, R27 ;  /* 0x0000001b001b7308 */ /* 0x000e620000000800 */
[----:B0-----:R-:W-:-:S07]  /*3ea0*/  FADD.FTZ R25, R26, 1 ;  /* 0x3f8000001a197421 */ /* 0x001fce0000010000 */
[----:B------:R-:W0:Y:S01]  /*3eb0*/  MUFU.RCP R25, R25 ;  /* 0x0000001900197308 */ /* 0x000e220000001000 */
[----:B-1----:R-:W-:-:S07]  /*3ec0*/  FADD.FTZ R24, R27, 1 ;  /* 0x3f8000001b187421 */ /* 0x002fce0000010000 */
[----:B------:R-:W1:Y:S01]  /*3ed0*/  MUFU.RCP R24, R24 ;  /* 0x0000001800187308 */ /* 0x000e620000001000 */
[----:B0-----:R-:W-:Y:S01]  /*3ee0*/  FMUL.FTZ R64, R22, R25 ;  /* 0x0000001916407220 */ /* 0x001fe20000410000 */
[----:B------:R-:W-:-:S04]  /*3ef0*/  FADD.FTZ R22, R29, -R46 ;  /* 0x8000002e1d167221 */ /* 0x000fc80000010000 */
[----:B------:R-:W-:-:S04]  /*3f00*/  FMUL.FTZ R22, R47, R22 ;  /* 0x000000162f167220 */ /* 0x000fc80000410000 */
[----:B------:R-:W-:-:S04]  /*3f10*/  FFMA.FTZ R22, R83, R22, R80 ;  /* 0x0000001653167223 */ /* 0x000fc80000010050 */
[----:B------:R-:W-:Y:S01]  /*3f20*/  FMUL.FTZ R26, R22, -1.4426950216293334961 ;  /* 0xbfb8aa3b161a7820 */ /* 0x000fe20000410000 */
[----:B-1----:R-:W-:Y:S01]  /*3f30*/  FMUL.FTZ R29, R23, R24 ;  /* 0x00000018171d7220 */ /* 0x002fe20000410000 */
[----:B------:R-:W-:-:S04]  /*3f40*/  FFMA.FTZ R23, R79, R96, R77 ;  /* 0x000000604f177223 */ /* 0x000fc8000001004d */
[----:B------:R-:W0:Y:S01]  /*3f50*/  MUFU.EX2 R26, R26 ;  /* 0x0000001a001a7308 */ /* 0x000e220000000800 */
[----:B------:R-:W-:Y:S01]  /*3f60*/  FMUL.FTZ R27, R23, -1.4426950216293334961 ;  /* 0xbfb8aa3b171b7820 */ /* 0x000fe20000410000 */
[----:B------:R-:W-:-:S06]  /*3f70*/  F2FP.BF16.F32.PACK_AB R29, R29, R64 ;  /* 0x000000401d1d723e */ /* 0x000fcc00000010ff */
[----:B------:R-:W1:Y:S01]  /*3f80*/  MUFU.EX2 R27, R27 ;  /* 0x0000001b001b7308 */ /* 0x000e620000000800 */
[----:B0-----:R-:W-:-:S07]  /*3f90*/  FADD.FTZ R25, R26, 1 ;  /* 0x3f8000001a197421 */ /* 0x001fce0000010000 */
[----:B------:R-:W0:Y:S01]  /*3fa0*/  MUFU.RCP R25, R25 ;  /* 0x0000001900197308 */ /* 0x000e220000001000 */
[----:B-1----:R-:W-:Y:S01]  /*3fb0*/  FADD.FTZ R96, R27, 1 ;  /* 0x3f8000001b607421 */ /* 0x002fe20000010000 */
[----:B0-----:R-:W-:Y:S01]  /*3fc0*/  FMUL.FTZ R65, R22, R25 ;  /* 0x0000001916417220 */ /* 0x001fe20000410000 */
[----:B------:R-:W-:-:S05]  /*3fd0*/  FMUL.FTZ R25, R47, R30 ;  /* 0x0000001e2f197220 */ /* 0x000fca0000410000 */
[----:B------:R-:W0:Y:S01]  /*3fe0*/  MUFU.RCP R22, R96 ;  /* 0x0000006000167308 */ /* 0x000e220000001000 */
[----:B------:R-:W-:-:S04]  /*3ff0*/  FFMA.FTZ R24, R82, R25, R76 ;  /* 0x0000001952187223 */ /* 0x000fc8000001004c */
[----:B------:R-:W-:-:S06]  /*4000*/  FMUL.FTZ R26, R24, -1.4426950216293334961 ;  /* 0xbfb8aa3b181a7820 */ /* 0x000fcc0000410000 */
[----:B------:R-:W1:Y:S01]  /*4010*/  MUFU.EX2 R26, R26 ;  /* 0x0000001a001a7308 */ /* 0x000e620000000800 */
[----:B0-----:R-:W-:Y:S01]  /*4020*/  FMUL.FTZ R30, R23, R22 ;  /* 0x00000016171e7220 */ /* 0x001fe20000410000 */
[----:B------:R-:W-:-:S04]  /*4030*/  LEA R22, P1, R10, UR14, 0x1 ;  /* 0x0000000e0a167c11 */ /* 0x000fc8000f8208ff */
[----:B------:R-:W-:Y:S02]  /*4040*/  LEA.HI.X R23, R10, UR15, R97, 0x1, P1 ;  /* 0x0000000f0a177c11 */ /* 0x000fe400088f0c61 */
[----:B------:R-:W-:Y:S02]  /*4050*/  SHF.L.U32 R97, R56, 0x10, RZ ;  /* 0x0000001038617819 */ /* 0x000fe400000006ff */
[----:B------:R-:W-:-:S03]  /*4060*/  F2FP.BF16.F32.PACK_AB R30, R30, R65 ;  /* 0x000000411e1e723e */ /* 0x000fc600000010ff */
[----:B------:R-:W-:Y:S01]  /*4070*/  FADD.FTZ R10, -R46, R97 ;  /* 0x000000612e0a7221 */ /* 0x000fe20000010100 */
[----:B-1----:R-:W-:-:S03]  /*4080*/  FADD.FTZ R27, R26, 1 ;  /* 0x3f8000001a1b7421 */ /* 0x002fc60000010000 */
[----:B------:R-:W-:Y:S01]  /*4090*/  FMUL.FTZ R97, R47, R10 ;  /* 0x0000000a2f617220 */ /* 0x000fe20000410000 */
[----:B------:R-:W0:Y:S03]  /*40a0*/  MUFU.RCP R25, R27 ;  /* 0x0000001b00197308 */ /* 0x000e260000001000 */
[----:B------:R-:W-:-:S04]  /*40b0*/  FFMA.FTZ R10, R72, R97, R0 ;  /* 0x00000061480a7223 */ /* 0x000fc80000010000 */
[----:B------:R-:W-:-:S06]  /*40c0*/  FMUL.FTZ R96, R10, -1.4426950216293334961 ;  /* 0xbfb8aa3b0a607820 */ /* 0x000fcc0000410000 */
[----:B------:R-:W1:Y:S01]  /*40d0*/  MUFU.EX2 R96, R96 ;  /* 0x0000006000607308 */ /* 0x000e620000000800 */
[----:B0-----:R-:W-:Y:S01]  /*40e0*/  FMUL.FTZ R56, R24, R25 ;  /* 0x0000001918387220 */ /* 0x001fe20000410000 */
[----:B------:R-:W-:-:S04]  /*40f0*/  FADD.FTZ R24, R31, -R46 ;  /* 0x8000002e1f187221 */ /* 0x000fc80000010000 */
[----:B------:R-:W-:-:S04]  /*4100*/  FMUL.FTZ R24, R47, R24 ;  /* 0x000000182f187220 */ /* 0x000fc80000410000 */
[----:B------:R-:W-:Y:S01]  /*4110*/  FFMA.FTZ R24, R83, R24, R80 ;  /* 0x0000001853187223 */ /* 0x000fe20000010050 */
[----:B-1----:R-:W-:Y:S01]  /*4120*/  FADD.FTZ R97, R96, 1 ;  /* 0x3f80000060617421 */ /* 0x002fe20000010000 */
[----:B------:R-:W-:-:S03]  /*4130*/  FADD.FTZ R96, -R46, R57 ;  /* 0x000000392e607221 */ /* 0x000fc60000010100 */
[----:B------:R-:W0:Y:S01]  /*4140*/  MUFU.RCP R25, R97 ;  /* 0x0000006100197308 */ /* 0x000e220000001000 */
[----:B------:R-:W-:-:S04]  /*4150*/  FMUL.FTZ R96, R47, R96 ;  /* 0x000000602f607220 */ /* 0x000fc80000410000 */
[----:B------:R-:W-:-:S04]  /*4160*/  FFMA.FTZ R96, R79, R96, R77 ;  /* 0x000000604f607223 */ /* 0x000fc8000001004d */
[----:B------:R-:W-:-:S06]  /*4170*/  FMUL.FTZ R27, R96, -1.4426950216293334961 ;  /* 0xbfb8aa3b601b7820 */ /* 0x000fcc0000410000 */
[----:B------:R-:W1:Y:S01]  /*4180*/  MUFU.EX2 R27, R27 ;  /* 0x0000001b001b7308 */ /* 0x000e620000000800 */
[----:B0-----:R-:W-:Y:S01]  /*4190*/  FMUL.FTZ R31, R10, R25 ;  /* 0x000000190a1f7220 */ /* 0x001fe20000410000 */
[----:B------:R-:W-:-:S04]  /*41a0*/  FMUL.FTZ R10, R24, -1.4426950216293334961 ;  /* 0xbfb8aa3b180a7820 */ /* 0x000fc80000410000 */
[----:B------:R-:W-:Y:S02]  /*41b0*/  F2FP.BF16.F32.PACK_AB R31, R31, R56 ;  /* 0x000000381f1f723e */ /* 0x000fe400000010ff */
[----:B------:R-:W0:Y:S01]  /*41c0*/  MUFU.EX2 R10, R10 ;  /* 0x0000000a000a7308 */ /* 0x000e220000000800 */
[----:B-1----:R-:W-:Y:S01]  /*41d0*/  FADD.FTZ R97, R27, 1 ;  /* 0x3f8000001b617421 */ /* 0x002fe20000010000 */
[----:B------:R-:W-:Y:S01]  /*41e0*/  SHF.L.U32 R27, R54, 0x10, RZ ;  /* 0x00000010361b7819 */ /* 0x000fe200000006ff */
[----:B0-----:R-:W-:Y:S01]  /*41f0*/  FADD.FTZ R26, R10, 1 ;  /* 0x3f8000000a1a7421 */ /* 0x001fe20000010000 */
[----:B------:R-:W-:-:S04]  /*4200*/  LEA R10, P1, R11, UR14, 0x1 ;  /* 0x0000000e0b0a7c11 */ /* 0x000fc8000f8208ff */
[----:B------:R-:W0:Y:S01]  /*4210*/  MUFU.RCP R25, R26 ;  /* 0x0000001a00197308 */ /* 0x000e220000001000 */
[----:B------:R-:W-:Y:S01]  /*4220*/  LEA.HI.X R11, R11, UR15, R98, 0x1, P1 ;  /* 0x0000000f0b0b7c11 */ /* 0x000fe200088f0c62 */
[----:B------:R-:W-:-:S04]  /*4230*/  FADD.FTZ R98, -R46, R55 ;  /* 0x000000372e627221 */ /* 0x000fc80000010100 */
[----:B------:R-:W-:-:S04]  /*4240*/  FMUL.FTZ R98, R47, R98 ;  /* 0x000000622f627220 */ /* 0x000fc80000410000 */
[----:B------:R-:W-:Y:S01]  /*4250*/  FFMA.FTZ R98, R79, R98, R77 ;  /* 0x000000624f627223 */ /* 0x000fe2000001004d */
[----:B0-----:R-:W-:Y:S01]  /*4260*/  FMUL.FTZ R57, R24, R25 ;  /* 0x0000001918397220 */ /* 0x001fe20000410000 */
[----:B------:R-:W-:Y:S01]  /*4270*/  FMUL.FTZ R24, R47, R32 ;  /* 0x000000202f187220 */ /* 0x000fe20000410000 */
[----:B------:R-:W-:Y:S01]  /*4280*/  FADD.FTZ R32, -R46, R27 ;  /* 0x0000001b2e207221 */ /* 0x000fe20000010100 */
[----:B------:R0:W1:Y:S02]  /*4290*/  MUFU.RCP R25, R97 ;  /* 0x0000006100197308 */ /* 0x0000640000001000 */
[----:B------:R-:W-:-:S04]  /*42a0*/  FFMA.FTZ R24, R82, R24, R76 ;  /* 0x0000001852187223 */ /* 0x000fc8000001004c */
[----:B------:R-:W-:Y:S01]  /*42b0*/  FMUL.FTZ R26, R24, -1.4426950216293334961 ;  /* 0xbfb8aa3b181a7820 */ /* 0x000fe20000410000 */
[----:B0-----:R-:W-:-:S05]  /*42c0*/  FMUL.FTZ R97, R47, R32 ;  /* 0x000000202f617220 */ /* 0x001fca0000410000 */
[----:B------:R-:W0:Y:S01]  /*42d0*/  MUFU.EX2 R26, R26 ;  /* 0x0000001a001a7308 */ /* 0x000e220000000800 */
[----:B------:R-:W-:-:S04]  /*42e0*/  FFMA.FTZ R97, R72, R97, R0 ;  /* 0x0000006148617223 */ /* 0x000fc80000010000 */
[----:B------:R-:W-:Y:S01]  /*42f0*/  FMUL.FTZ R27, R97, -1.4426950216293334961 ;  /* 0xbfb8aa3b611b7820 */ /* 0x000fe20000410000 */
[----:B-1----:R-:W-:-:S05]  /*4300*/  FMUL.FTZ R96, R96, R25 ;  /* 0x0000001960607220 */ /* 0x002fca0000410000 */
[----:B------:R-:W1:Y:S01]  /*4310*/  MUFU.EX2 R27, R27 ;  /* 0x0000001b001b7308 */ /* 0x000e620000000800 */
[----:B------:R-:W-:Y:S01]  /*4320*/  F2FP.BF16.F32.PACK_AB R57, R96, R57 ;  /* 0x000000396039723e */ /* 0x000fe200000010ff */
[----:B0-----:R-:W-:-:S06]  /*4330*/  FADD.FTZ R25, R26, 1 ;  /* 0x3f8000001a197421 */ /* 0x001fcc0000010000 */
[----:B------:R-:W0:Y:S01]  /*4340*/  MUFU.RCP R25, R25 ;  /* 0x0000001900197308 */ /* 0x000e220000001000 */
[----:B-1----:R-:W-:Y:S01]  /*4350*/  FADD.FTZ R32, R27, 1 ;  /* 0x3f8000001b207421 */ /* 0x002fe20000010000 */
[----:B------:R-:W-:-:S06]  /*4360*/  FMUL.FTZ R27, R98, -1.4426950216293334961 ;  /* 0xbfb8aa3b621b7820 */ /* 0x000fcc0000410000 */
[----:B------:R-:W1:Y:S01]  /*4370*/  MUFU.RCP R26, R32 ;  /* 0x00000020001a7308 */ /* 0x000e620000001000 */
[----:B0-----:R-:W-:Y:S01]  /*4380*/  FMUL.FTZ R54, R24, R25 ;  /* 0x0000001918367220 */ /* 0x001fe20000410000 */
[----:B------:R-:W-:-:S06]  /*4390*/  FADD.FTZ R24, R33, -R46 ;  /* 0x8000002e21187221 */ /* 0x000fcc0000010000 */
[----:B------:R-:W0:Y:S01]  /*43a0*/  MUFU.EX2 R27, R27 ;  /* 0x0000001b001b7308 */ /* 0x000e220000000800 */
[----:B------:R-:W-:-:S04]  /*43b0*/  FMUL.FTZ R24, R47, R24 ;  /* 0x000000182f187220 */ /* 0x000fc80000410000 */
[----:B------:R-:W-:Y:S01]  /*43c0*/  FFMA.FTZ R24, R83, R24, R80 ;  /* 0x0000001853187223 */ /* 0x000fe20000010050 */
[----:B-1----:R-:W-:-:S03]  /*43d0*/  FMUL.FTZ R97, R97, R26 ;  /* 0x0000001a61617220 */ /* 0x002fc60000410000 */
[----:B------:R-:W-:Y:S02]  /*43e0*/  FMUL.FTZ R26, R24, -1.4426950216293334961 ;  /* 0xbfb8aa3b181a7820 */ /* 0x000fe40000410000 */
[----:B------:R-:W-:-:S04]  /*43f0*/  F2FP.BF16.F32.PACK_AB R54, R97, R54 ;  /* 0x000000366136723e */ /* 0x000fc800000010ff */
[----:B------:R-:W1:Y:S01]  /*4400*/  MUFU.EX2 R26, R26 ;  /* 0x0000001a001a7308 */ /* 0x000e620000000800 */
[----:B0-----:R-:W-:Y:S01]  /*4410*/  FADD.FTZ R32, R27, 1 ;  /* 0x3f8000001b207421 */ /* 0x001fe20000010000 */
[----:B-1----:R-:W-:-:S06]  /*4420*/  FADD.FTZ R33, R26, 1 ;  /* 0x3f8000001a217421 */ /* 0x002fcc0000010000 */
[----:B------:R0:W1:Y:S02]  /*4430*/  MUFU.RCP R25, R33 ;  /* 0x0000002100197308 */ /* 0x0000640000001000 */
[----:B0-----:R-:W-:-:S04]  /*4440*/  FMUL.FTZ R33, R47, R34 ;  /* 0x000000222f217220 */ /* 0x001fc80000410000 */
[----:B------:R-:W-:Y:S01]  /*4450*/  FFMA.FTZ R26, R82, R33, R76 ;  /* 0x00000021521a7223 */ /* 0x000fe2000001004c */
[----:B------:R-:W-:Y:S01]  /*4460*/  SHF.L.U32 R33, R52, 0x10, RZ ;  /* 0x0000001034217819 */ /* 0x000fe200000006ff */
[----:B-1----:R-:W-:Y:S01]  /*4470*/  FMUL.FTZ R55, R24, R25 ;  /* 0x0000001918377220 */ /* 0x002fe20000410000 */
[----:B------:R-:W-:Y:S01]  /*4480*/  LEA R24, P1, R12, UR14, 0x1 ;  /* 0x0000000e0c187c11 */ /* 0x000fe2000f8208ff */
[----:B------:R0:W1:Y:S02]  /*4490*/  MUFU.RCP R25, R32 ;  /* 0x0000002000197308 */ /* 0x0000640000001000 */
[----:B0-----:R-:W-:Y:S01]  /*44a0*/  FADD.FTZ R32, -R46, R33 ;  /* 0x000000212e207221 */ /* 0x001fe20000010100 */
[----:B-1----:R-:W-:Y:S01]  /*44b0*/  FMUL.FTZ R98, R98, R25 ;  /* 0x0000001962627220 */ /* 0x002fe20000410000 */
[----:B------:R-:W-:Y:S01]  /*44c0*/  LEA.HI.X R25, R12, UR15, R99, 0x1, P1 ;  /* 0x0000000f0c197c11 */ /* 0x000fe200088f0c63 */
[----:B------:R-:W-:Y:S01]  /*44d0*/  FMUL.FTZ R12, R26, -1.4426950216293334961 ;  /* 0xbfb8aa3b1a0c7820 */ /* 0x000fe20000410000 */
[----:B------:R-:W-:-:S02]  /*44e0*/  FMUL.FTZ R99, R47, R32 ;  /* 0x000000202f637220 */ /* 0x000fc40000410000 */
[----:B------:R-:W-:Y:S02]  /*44f0*/  F2FP.BF16.F32.PACK_AB R55, R98, R55 ;  /* 0x000000376237723e */ /* 0x000fe400000010ff */
        /* <DEDUP_REMOVED lines=82> */
[----:B-1----:R-:W-:-:S03]  /*4a20*/  FADD.FTZ R101, R100, 1 ;  /* 0x3f80000064657421 */ /* 0x002fc60000010000 */
[----:B------:R-:W-:Y:S01]  /*4a30*/  FMUL.FTZ R34, R32, -1.4426950216293334961 ;  /* 0xbfb8aa3b20227820 */ /* 0x000fe20000410000 */
[----:B------:R-:W0:Y:S08]  /*4a40*/  MUFU.RCP R33, R101 ;  /* 0x0000006500217308 */ /* 0x000e300000001000 */
[----:B------:R-:W1:Y:S01]  /*4a50*/  MUFU.EX2 R34, R34 ;  /* 0x0000002200227308 */ /* 0x000e620000000800 */
[----:B0-----:R-:W-:Y:S01]  /*4a60*/  FMUL.FTZ R39, R14, R33 ;  /* 0x000000210e277220 */ /* 0x001fe20000410000 */
[----:B------:R-:W-:-:S04]  /*4a70*/  FADD.FTZ R14, -R46, R59 ;  /* 0x0000003b2e0e7221 */ /* 0x000fc80000010100 */
[----:B------:R-:W-:Y:S01]  /*4a80*/  FMUL.FTZ R14, R47, R14 ;  /* 0x0000000e2f0e7220 */ /* 0x000fe20000410000 */
[----:B------:R-:W-:Y:S01]  /*4a90*/  F2FP.BF16.F32.PACK_AB R39, R39, R58 ;  /* 0x0000003a2727723e */ /* 0x000fe200000010ff */
[----:B-1----:R-:W-:Y:S02]  /*4aa0*/  FADD.FTZ R35, R34, 1 ;  /* 0x3f80000022237421 */ /* 0x002fe40000010000 */
[----:B------:R-:W-:Y:S02]  /*4ab0*/  FFMA.FTZ R14, R79, R14, R77 ;  /* 0x0000000e4f0e7223 */ /* 0x000fe4000001004d */
[----:B------:R0:W1:Y:S02]  /*4ac0*/  MUFU.RCP R33, R35 ;  /* 0x0000002300217308 */ /* 0x0000640000001000 */
[----:B------:R-:W-:-:S06]  /*4ad0*/  FMUL.FTZ R100, R14, -1.4426950216293334961 ;  /* 0xbfb8aa3b0e647820 */ /* 0x000fcc0000410000 */
[----:B------:R-:W2:Y:S01]  /*4ae0*/  MUFU.EX2 R100, R100 ;  /* 0x0000006400647308 */ /* 0x000ea20000000800 */
[----:B0-----:R-:W-:Y:S01]  /*4af0*/  FMUL.FTZ R35, R47, R40 ;  /* 0x000000282f237220 */ /* 0x001fe20000410000 */
[----:B-1----:R-:W-:-:S03]  /*4b00*/  FMUL.FTZ R59, R32, R33 ;  /* 0x00000021203b7220 */ /* 0x002fc60000410000 */
[----:B------:R-:W-:-:S04]  /*4b10*/  FFMA.FTZ R32, R82, R35, R76 ;  /* 0x0000002352207223 */ /* 0x000fc8000001004c */
[----:B------:R-:W-:Y:S01]  /*4b20*/  FMUL.FTZ R34, R32, -1.4426950216293334961 ;  /* 0xbfb8aa3b20227820 */ /* 0x000fe20000410000 */
[----:B--2---:R-:W-:-:S05]  /*4b30*/  FADD.FTZ R33, R100, 1 ;  /* 0x3f80000064217421 */ /* 0x004fca0000010000 */
[----:B------:R-:W0:Y:S08]  /*4b40*/  MUFU.EX2 R34, R34 ;  /* 0x0000002200227308 */ /* 0x000e300000000800 */
[----:B------:R-:W1:Y:S01]  /*4b50*/  MUFU.RCP R33, R33 ;  /* 0x0000002100217308 */ /* 0x000e620000001000 */
[----:B0-----:R-:W-:Y:S01]  /*4b60*/  FADD.FTZ R35, R34, 1 ;  /* 0x3f80000022237421 */ /* 0x001fe20000010000 */
[----:B------:R-:W-:-:S04]  /*4b70*/  FADD.FTZ R34, R41, -R46 ;  /* 0x8000002e29227221 */ /* 0x000fc80000010000 */
[----:B------:R-:W-:Y:S02]  /*4b80*/  FMUL.FTZ R34, R47, R34 ;  /* 0x000000222f227220 */ /* 0x000fe40000410000 */
[----:B------:R-:W0:Y:S01]  /*4b90*/  MUFU.RCP R35, R35 ;  /* 0x0000002300237308 */ /* 0x000e220000001000 */
[----:B-1----:R-:W-:Y:S01]  /*4ba0*/  FMUL.FTZ R40, R14, R33 ;  /* 0x000000210e287220 */ /* 0x002fe20000410000 */
[----:B------:R-:W-:Y:S02]  /*4bb0*/  SHF.L.U32 R33, R60, 0x10, RZ ;  /* 0x000000103c217819 */ /* 0x000fe400000006ff */
[C---:B------:R-:W-:Y:S02]  /*4bc0*/  LEA R14, P1, R15.reuse, UR14, 0x1 ;  /* 0x0000000e0f0e7c11 */ /* 0x040fe4000f8208ff */
[----:B------:R-:W-:Y:S01]  /*4bd0*/  F2FP.BF16.F32.PACK_AB R40, R40, R59 ;  /* 0x0000003b2828723e */ /* 0x000fe200000010ff */
[----:B------:R-:W-:Y:S01]  /*4be0*/  FADD.FTZ R60, -R46, R33 ;  /* 0x000000212e3c7221 */ /* 0x000fe20000010100 */
[----:B------:R-:W-:-:S03]  /*4bf0*/  LEA.HI.X R15, R15, UR15, R102, 0x1, P1 ;  /* 0x0000000f0f0f7c11 */ /* 0x000fc600088f0c66 */
[----:B------:R-:W-:-:S04]  /*4c00*/  FMUL.FTZ R33, R47, R60 ;  /* 0x0000003c2f217220 */ /* 0x000fc80000410000 */
[----:B------:R-:W-:Y:S01]  /*4c10*/  FFMA.FTZ R33, R72, R33, R0 ;  /* 0x0000002148217223 */ /* 0x000fe20000010000 */
[----:B0-----:R-:W-:Y:S01]  /*4c20*/  FMUL.FTZ R60, R32, R35 ;  /* 0x00000023203c7220 */ /* 0x001fe20000410000 */
[----:B------:R-:W-:Y:S01]  /*4c30*/  FMUL.FTZ R35, R47, R42 ;  /* 0x0000002a2f237220 */ /* 0x000fe20000410000 */
[----:B------:R-:W-:Y:S01]  /*4c40*/  FFMA.FTZ R42, R83, R34, R80 ;  /* 0x00000022532a7223 */ /* 0x000fe20000010050 */
[----:B------:R-:W-:Y:S02]  /*4c50*/  FMUL.FTZ R100, R33, -1.4426950216293334961 ;  /* 0xbfb8aa3b21647820 */ /* 0x000fe40000410000 */
[----:B------:R-:W-:Y:S01]  /*4c60*/  FFMA.FTZ R76, R82, R35, R76 ;  /* 0x00000023524c7223 */ /* 0x000fe2000001004c */
[----:B------:R-:W-:-:S03]  /*4c70*/  SHF.L.U32 R35, R62, 0x10, RZ ;  /* 0x000000103e237819 */ /* 0x000fc600000006ff */
[----:B------:R-:W0:Y:S02]  /*4c80*/  MUFU.EX2 R100, R100 ;  /* 0x0000006400647308 */ /* 0x000e240000000800 */
[----:B------:R-:W-:-:S04]  /*4c90*/  FADD.FTZ R34, -R46, R35 ;  /* 0x000000232e227221 */ /* 0x000fc80000010100 */
[----:B------:R-:W-:Y:S01]  /*4ca0*/  FMUL.FTZ R35, R47, R34 ;  /* 0x000000222f237220 */ /* 0x000fe20000410000 */
[----:B------:R-:W-:-:S03]  /*4cb0*/  FADD.FTZ R34, R43, -R46 ;  /* 0x8000002e2b227221 */ /* 0x000fc60000010000 */
[----:B------:R-:W-:Y:S01]  /*4cc0*/  FFMA.FTZ R0, R72, R35, R0 ;  /* 0x0000002348007223 */ /* 0x000fe20000010000 */
[----:B------:R-:W-:-:S04]  /*4cd0*/  FMUL.FTZ R34, R47, R34 ;  /* 0x000000222f227220 */ /* 0x000fc80000410000 */
[----:B------:R-:W-:Y:S01]  /*4ce0*/  FFMA.FTZ R80, R83, R34, R80 ;  /* 0x0000002253507223 */ /* 0x000fe20000010050 */
[----:B0-----:R-:W-:-:S06]  /*4cf0*/  FADD.FTZ R32, R100, 1 ;  /* 0x3f80000064207421 */ /* 0x001fcc0000010000 */
[----:B------:R-:W0:Y:S02]  /*4d00*/  MUFU.RCP R32, R32 ;  /* 0x0000002000207308 */ /* 0x000e240000001000 */
[----:B0-----:R-:W-:Y:S01]  /*4d10*/  FMUL.FTZ R41, R33, R32 ;  /* 0x0000002021297220 */ /* 0x001fe20000410000 */
[----:B------:R-:W-:-:S05]  /*4d20*/  FMUL.FTZ R33, R42, -1.4426950216293334961 ;  /* 0xbfb8aa3b2a217820 */ /* 0x000fca0000410000 */
[----:B------:R0:W1:Y:S01]  /*4d30*/  MUFU.EX2 R32, R33 ;  /* 0x0000002100207308 */ /* 0x0000620000000800 */
[----:B------:R-:W-:Y:S01]  /*4d40*/  F2FP.BF16.F32.PACK_AB R41, R41, R60 ;  /* 0x0000003c2929723e */ /* 0x000fe200000010ff */
[----:B0-----:R-:W-:-:S06]  /*4d50*/  FMUL.FTZ R33, R76, -1.4426950216293334961 ;  /* 0xbfb8aa3b4c217820 */ /* 0x001fcc0000410000 */
[----:B------:R-:W0:Y:S01]  /*4d60*/  MUFU.EX2 R33, R33 ;  /* 0x0000002100217308 */ /* 0x000e220000000800 */
[----:B-1----:R-:W-:Y:S01]  /*4d70*/  FADD.FTZ R34, R32, 1 ;  /* 0x3f80000020227421 */ /* 0x002fe20000010000 */
[C---:B------:R-:W-:Y:S01]  /*4d80*/  FADD.FTZ R32, -R46.reuse, R61 ;  /* 0x0000003d2e207221 */ /* 0x040fe20000010100 */
[----:B------:R-:W-:-:S03]  /*4d90*/  FADD.FTZ R46, -R46, R63 ;  /* 0x0000003f2e2e7221 */ /* 0x000fc60000010100 */
[C---:B------:R-:W-:Y:S02]  /*4da0*/  FMUL.FTZ R32, R47.reuse, R32 ;  /* 0x000000202f207220 */ /* 0x040fe40000410000 */
[----:B------:R1:W2:Y:S01]  /*4db0*/  MUFU.RCP R35, R34 ;  /* 0x0000002200237308 */ /* 0x0002a20000001000 */
[----:B------:R-:W-:Y:S01]  /*4dc0*/  FMUL.FTZ R46, R47, R46 ;  /* 0x0000002e2f2e7220 */ /* 0x000fe20000410000 */
[----:B------:R-:W-:-:S03]  /*4dd0*/  FFMA.FTZ R43, R79, R32, R77 ;  /* 0x000000204f2b7223 */ /* 0x000fc6000001004d */
[----:B------:R-:W-:Y:S01]  /*4de0*/  FFMA.FTZ R77, R79, R46, R77 ;  /* 0x0000002e4f4d7223 */ /* 0x000fe2000001004d */
[----:B------:R-:W-:Y:S01]  /*4df0*/  FMUL.FTZ R46, R80, -1.4426950216293334961 ;  /* 0xbfb8aa3b502e7820 */ /* 0x000fe20000410000 */
[----:B------:R-:W-:Y:S02]  /*4e00*/  FMUL.FTZ R32, R43, -1.4426950216293334961 ;  /* 0xbfb8aa3b2b207820 */ /* 0x000fe40000410000 */
[----:B-1----:R-:W-:Y:S01]  /*4e10*/  FMUL.FTZ R34, R77, -1.4426950216293334961 ;  /* 0xbfb8aa3b4d227820 */ /* 0x002fe20000410000 */
[----:B0-----:R-:W-:Y:S02]  /*4e20*/  FADD.FTZ R62, R33, 1 ;  /* 0x3f800000213e7421 */ /* 0x001fe40000010000 */
[----:B------:R-:W0:Y:S01]  /*4e30*/  MUFU.EX2 R46, R46 ;  /* 0x0000002e002e7308 */ /* 0x000e220000000800 */
[----:B--2---:R-:W-:Y:S01]  /*4e40*/  FMUL.FTZ R42, R42, R35 ;  /* 0x000000232a2a7220 */ /* 0x004fe20000410000 */
[----:B------:R-:W-:-:S06]  /*4e50*/  FMUL.FTZ R35, R0, -1.4426950216293334961 ;  /* 0xbfb8aa3b00237820 */ /* 0x000fcc0000410000 */
[----:B------:R-:W1:Y:S08]  /*4e60*/  MUFU.EX2 R32, R32 ;  /* 0x0000002000207308 */ /* 0x000e700000000800 */
[----:B------:R-:W2:Y:S01]  /*4e70*/  MUFU.EX2 R35, R35 ;  /* 0x0000002300237308 */ /* 0x000ea20000000800 */
[----:B0-----:R-:W-:-:S07]  /*4e80*/  FADD.FTZ R61, R46, 1 ;  /* 0x3f8000002e3d7421 */ /* 0x001fce0000010000 */
[----:B------:R-:W0:Y:S01]  /*4e90*/  MUFU.EX2 R34, R34 ;  /* 0x0000002200227308 */ /* 0x000e220000000800 */
[----:B-1----:R-:W-:-:S07]  /*4ea0*/  FADD.FTZ R32, R32, 1 ;  /* 0x3f80000020207421 */ /* 0x002fce0000010000 */
[----:B------:R-:W1:Y:S01]  /*4eb0*/  MUFU.RCP R32, R32 ;  /* 0x0000002000207308 */ /* 0x000e620000001000 */
[----:B--2---:R-:W-:-:S07]  /*4ec0*/  FADD.FTZ R47, R35, 1 ;  /* 0x3f800000232f7421 */ /* 0x004fce0000010000 */
[----:B------:R-:W2:Y:S01]  /*4ed0*/  MUFU.RCP R47, R47 ;  /* 0x0000002f002f7308 */ /* 0x000ea20000001000 */
[----:B0-----:R-:W-:Y:S01]  /*4ee0*/  FADD.FTZ R46, R34, 1 ;  /* 0x3f800000222e7421 */ /* 0x001fe20000010000 */
[----:B------:R-:W-:-:S04]  /*4ef0*/  LEA R34, P2, R17, UR14, 0x1 ;  /* 0x0000000e11227c11 */ /* 0x000fc8000f8408ff */
[----:B------:R-:W-:Y:S02]  /*4f00*/  LEA.HI.X R35, R17, UR15, R104, 0x1, P2 ;  /* 0x0000000f11237c11 */ /* 0x000fe400090f0c68 */
[----:B------:R-:W0:Y:S01]  /*4f10*/  MUFU.RCP R33, R62 ;  /* 0x0000003e00217308 */ /* 0x000e220000001000 */
[----:B-1----:R-:W-:Y:S01]  /*4f20*/  FMUL.FTZ R43, R43, R32 ;  /* 0x000000202b2b7220 */ /* 0x002fe20000410000 */
[----:B------:R-:W-:-:S04]  /*4f30*/  LEA R32, P1, R16, UR14, 0x1 ;  /* 0x0000000e10207c11 */ /* 0x000fc8000f8208ff */
[----:B------:R-:W-:Y:S02]  /*4f40*/  F2FP.BF16.F32.PACK_AB R42, R43, R42 ;  /* 0x0000002a2b2a723e */ /* 0x000fe400000010ff */
[----:B------:R-:W1:Y:S01]  /*4f50*/  MUFU.RCP R61, R61 ;  /* 0x0000003d003d7308 */ /* 0x000e620000001000 */
[----:B--2---:R-:W-:Y:S01]  /*4f60*/  FMUL.FTZ R17, R0, R47 ;  /* 0x0000002f00117220 */ /* 0x004fe20000410000 */
[----:B------:R-:W-:-:S05]  /*4f70*/  PRMT R0, R81, 0x7632, R0 ;  /* 0x0000763251007816 */ /* 0x000fca0000000000 */
[----:B------:R2:W-:Y:S01]  /*4f80*/  STG.E.U16 desc[UR12][R44.64+0x6], R0 ;  /* 0x000006002c007986 */ /* 0x0005e2000c10150c */
[----:B------:R-:W3:Y:S01]  /*4f90*/  MUFU.RCP R46, R46 ;  /* 0x0000002e002e7308 */ /* 0x000ee20000001000 */
[----:B0-----:R-:W-:Y:S01]  /*4fa0*/  FMUL.FTZ R76, R76, R33 ;  /* 0x000000214c4c7220 */ /* 0x001fe20000410000 */
[----:B------:R-:W-:Y:S01]  /*4fb0*/  LEA.HI.X R33, R16, UR15, R103, 0x1, P1 ;  /* 0x0000000f10217c11 */ /* 0x000fe200088f0c67 */
[----:B------:R-:W-:Y:S01]  /*4fc0*/  STG.E.U16 desc[UR12][R2.64], R86 ;  /* 0x0000005602007986 */ /* 0x000fe2000c10150c */
[----:B------:R-:W-:Y:S01]  /*4fd0*/  PRMT R16, R86, 0x7632, R16 ;  /* 0x0000763256107816 */ /* 0x000fe20000000010 */
[----:B------:R-:W-:Y:S01]  /*4fe0*/  ULDC.64 UR14, c[0x0][0x238] ;  /* 0x00008e00000e7ab9 */ /* 0x000fe20000000a00 */
[----:B------:R-:W-:Y:S01]  /*4ff0*/  F2FP.BF16.F32.PACK_AB R17, R17, R76 ;  /* 0x0000004c1111723e */ /* 0x000fe200000010ff */
[----:B------:R-:W-:Y:S01]  /*5000*/  STG.E.U16 desc[UR12][R2.64+0x4], R85 ;  /* 0x0000045502007986 */ /* 0x000fe2000c10150c */
[----:B------:R-:W-:Y:S01]  /*5010*/  UISETP.GE.U32.AND UP0, UPT, UR10, UR14, UPT ;  /* 0x0000000e0a00728c */ /* 0x000fe2000bf06070 */
[----:B-1----:R-:W-:Y:S01]  /*5020*/  FMUL.FTZ R80, R80, R61 ;  /* 0x0000003d50507220 */ /* 0x002fe20000410000 */
[----:B--2---:R-:W-:Y:S01]  /*5030*/  PRMT R45, R85, 0x7632, R45 ;  /* 0x00007632552d7816 */ /* 0x004fe2000000002d */
[----:B------:R0:W-:Y:S01]  /*5040*/  STG.E.U16 desc[UR12][R2.64+0x2], R16 ;  /* 0x0000021002007986 */ /* 0x0001e2000c10150c */
[----:B------:R-:W-:Y:S01]  /*5050*/  PRMT R0, R84, 0x7632, R0 ;  /* 0x0000763254007816 */ /* 0x000fe20000000000 */
[----:B------:R-:W-:-:S02]  /*5060*/  UISETP.GE.AND.EX UP0, UPT, UR5, UR15, UPT, UP0 ;  /* 0x0000000f0500728c */ /* 0x000fc4000bf06300 */
[----:B------:R1:W-:Y:S01]  /*5070*/  STG.E.U16 desc[UR12][R2.64+0x6], R45 ;  /* 0x0000062d02007986 */ /* 0x0003e2000c10150c */
[----:B---3--:R-:W-:-:S03]  /*5080*/  FMUL.FTZ R77, R77, R46 ;  /* 0x0000002e4d4d7220 */ /* 0x008fc60000410000 */
[----:B------:R-:W-:Y:S01]  /*5090*/  STG.E.U16 desc[UR12][R48.64], R84 ;  /* 0x0000005430007986 */ /* 0x000fe2000c10150c */
[----:B------:R-:W-:Y:S02]  /*50a0*/  PLOP3.LUT P1, PT, PT, PT, UP0, 0x80, 0x0 ;  /* 0x000000000000781c */ /* 0x000fe40003f2f008 */
[----:B------:R-:W-:Y:S01]  /*50b0*/  F2FP.BF16.F32.PACK_AB R77, R77, R80 ;  /* 0x000000504d4d723e */ /* 0x000fe200000010ff */
[----:B------:R2:W-:Y:S01]  /*50c0*/  STG.E.U16 desc[UR12][R48.64+0x2], R0 ;  /* 0x0000020030007986 */ /* 0x0005e2000c10150c */
[----:B0-----:R-:W-:Y:S02]  /*50d0*/  PRMT R16, R78, 0x7632, R16 ;  /* 0x000076324e107816 */ /* 0x001fe40000000010 */
[----:B-1----:R-:W-:Y:S01]  /*50e0*/  PRMT R3, R90, 0x7632, R3 ;  /* 0x000076325a037816 */ /* 0x002fe20000000003 */
[----:B------:R-:W-:Y:S01]  /*50f0*/  STG.E.U16 desc[UR12][R48.64+0x4], R90 ;  /* 0x0000045a30007986 */ /* 0x000fe2000c10150c */
[----:B------:R-:W-:-:S03]  /*5100*/  PRMT R2, R75, 0x7632, R2 ;  /* 0x000076324b027816 */ /* 0x000fc60000000002 */
[----:B------:R0:W-:Y:S01]  /*5110*/  STG.E.U16 desc[UR12][R48.64+0x6], R3 ;  /* 0x0000060330007986 */ /* 0x0001e2000c10150c */
[----:B--2---:R-:W-:-:S03]  /*5120*/  PRMT R0, R74, 0x7632, R0 ;  /* 0x000076324a007816 */ /* 0x004fc60000000000 */
[----:B------:R1:W-:Y:S04]  /*5130*/  STG.E.U16 desc[UR12][R4.64+0x2], R2 ;  /* 0x0000020204007986 */ /* 0x0003e8000c10150c */
[----:B------:R-:W-:Y:S01]  /*5140*/  STG.E.U16 desc[UR12][R4.64], R75 ;  /* 0x0000004b04007986 */ /* 0x000fe2000c10150c */
[----:B0-----:R-:W-:-:S03]  /*5150*/  PRMT R3, R73, 0x7632, R3 ;  /* 0x0000763249037816 */ /* 0x001fc60000000003 */
[----:B------:R-:W-:Y:S01]  /*5160*/  STG.E.U16 desc[UR12][R4.64+0x4], R78 ;  /* 0x0000044e04007986 */ /* 0x000fe2000c10150c */
[----:B-1----:R-:W-:-:S03]  /*5170*/  PRMT R2, R71, 0x7632, R2 ;  /* 0x0000763247027816 */ /* 0x002fc60000000002 */
[----:B------:R0:W-:Y:S04]  /*5180*/  STG.E.U16 desc[UR12][R4.64+0x6], R16 ;  /* 0x0000061004007986 */ /* 0x0001e8000c10150c */
[----:B------:R-:W-:Y:S04]  /*5190*/  STG.E.U16 desc[UR12][R18.64], R74 ;  /* 0x0000004a12007986 */ /* 0x000fe8000c10150c */
[----:B------:R1:W-:Y:S04]  /*51a0*/  STG.E.U16 desc[UR12][R18.64+0x2], R0 ;  /* 0x0000020012007986 */ /* 0x0003e8000c10150c */
[----:B------:R-:W-:Y:S01]  /*51b0*/  STG.E.U16 desc[UR12][R18.64+0x4], R73 ;  /* 0x0000044912007986 */ /* 0x000fe2000c10150c */
[----:B0-----:R-:W-:-:S02]  /*51c0*/  PRMT R4, R70, 0x7632, R4 ;  /* 0x0000763246047816 */ /* 0x001fc40000000004 */
[----:B------:R-:W-:Y:S01]  /*51d0*/  PRMT R5, R31, 0x7632, R5 ;  /* 0x000076321f057816 */ /* 0x000fe20000000005 */
[----:B------:R0:W-:Y:S01]  /*51e0*/  STG.E.U16 desc[UR12][R18.64+0x6], R3 ;  /* 0x0000060312007986 */ /* 0x0001e2000c10150c */
[----:B------:R-:W-:-:S03]  /*51f0*/  PRMT R16, R41, 0x7632, R16 ;  /* 0x0000763229107816 */ /* 0x000fc60000000010 */
[----:B------:R2:W-:Y:S01]  /*5200*/  STG.E.U16 desc[UR12][R6.64+0x2], R2 ;  /* 0x0000020206007986 */ /* 0x0005e2000c10150c */
[----:B-1----:R-:W-:-:S03]  /*5210*/  PRMT R0, R69, 0x7632, R0 ;  /* 0x0000763245007816 */ /* 0x002fc60000000000 */
[----:B------:R-:W-:Y:S01]  /*5220*/  STG.E.U16 desc[UR12][R6.64], R71 ;  /* 0x0000004706007986 */ /* 0x000fe2000c10150c */
[----:B0-----:R-:W-:-:S03]  /*5230*/  PRMT R3, R68, 0x7632, R3 ;  /* 0x0000763244037816 */ /* 0x001fc60000000003 */
[----:B------:R-:W-:Y:S01]  /*5240*/  STG.E.U16 desc[UR12][R6.64+0x4], R70 ;  /* 0x0000044606007986 */ /* 0x000fe2000c10150c */
[----:B--2---:R-:W-:-:S03]  /*5250*/  PRMT R2, R28, 0x7632, R2 ;  /* 0x000076321c027816 */ /* 0x004fc60000000002 */
        /* <DEDUP_REMOVED lines=16> */
[----:B------:R0:W-:Y:S04]  /*5360*/  STG.E.U16 desc[UR12][R22.64+0x2], R0 ;  /* 0x0000020016007986 */ /* 0x0001e8000c10150c */
[----:B------:R-:W-:Y:S04]  /*5370*/  STG.E.U16 desc[UR12][R22.64+0x4], R30 ;  /* 0x0000041e16007986 */ /* 0x000fe8000c10150c */
[----:B------:R1:W-:Y:S04]  /*5380*/  STG.E.U16 desc[UR12][R22.64+0x6], R3 ;  /* 0x0000060316007986 */ /* 0x0003e8000c10150c */
[----:B------:R2:W-:Y:S01]  /*5390*/  STG.E.U16 desc[UR12][R10.64+0x6], R2 ;  /* 0x000006020a007986 */ /* 0x0005e2000c10150c */
[----:B0-----:R-:W-:-:S03]  /*53a0*/  PRMT R0, R54, 0x7632, R0 ;  /* 0x0000763236007816 */ /* 0x001fc60000000000 */
[----:B------:R-:W-:Y:S01]  /*53b0*/  STG.E.U16 desc[UR12][R10.64], R31 ;  /* 0x0000001f0a007986 */ /* 0x000fe2000c10150c */
[----:B-1----:R-:W-:-:S03]  /*53c0*/  PRMT R3, R55, 0x7632, R3 ;  /* 0x0000763237037816 */ /* 0x002fc60000000003 */
[----:B------:R-:W-:Y:S01]  /*53d0*/  STG.E.U16 desc[UR12][R10.64+0x2], R5 ;  /* 0x000002050a007986 */ /* 0x000fe2000c10150c */
[----:B--2---:R-:W-:-:S03]  /*53e0*/  PRMT R2, R36, 0x7632, R2 ;  /* 0x0000763224027816 */ /* 0x004fc60000000002 */
[----:B------:R-:W-:Y:S04]  /*53f0*/  STG.E.U16 desc[UR12][R10.64+0x4], R57 ;  /* 0x000004390a007986 */ /* 0x000fe8000c10150c */
[----:B------:R-:W-:Y:S04]  /*5400*/  STG.E.U16 desc[UR12][R24.64], R54 ;  /* 0x0000003618007986 */ /* 0x000fe8000c10150c */
[----:B------:R0:W-:Y:S04]  /*5410*/  STG.E.U16 desc[UR12][R24.64+0x2], R0 ;  /* 0x0000020018007986 */ /* 0x0001e8000c10150c */
[----:B------:R-:W-:Y:S04]  /*5420*/  STG.E.U16 desc[UR12][R24.64+0x4], R55 ;  /* 0x0000043718007986 */ /* 0x000fe8000c10150c */
[----:B------:R1:W-:Y:S04]  /*5430*/  STG.E.U16 desc[UR12][R24.64+0x6], R3 ;  /* 0x0000060318007986 */ /* 0x0003e8000c10150c */
[----:B------:R-:W-:Y:S01]  /*5440*/  STG.E.U16 desc[UR12][R12.64], R52 ;  /* 0x000000340c007986 */ /* 0x000fe2000c10150c */
[----:B0-----:R-:W-:-:S03]  /*5450*/  PRMT R0, R38, 0x7632, R0 ;  /* 0x0000763226007816 */ /* 0x001fc60000000000 */
[----:B------:R-:W-:Y:S04]  /*5460*/  STG.E.U16 desc[UR12][R12.64+0x2], R6 ;  /* 0x000002060c007986 */ /* 0x000fe8000c10150c */
[----:B------:R-:W-:Y:S01]  /*5470*/  STG.E.U16 desc[UR12][R12.64+0x4], R36 ;  /* 0x000004240c007986 */ /* 0x000fe2000c10150c */
[----:B-1----:R-:W-:-:S03]  /*5480*/  PRMT R3, R77, 0x7632, R3 ;  /* 0x000076324d037816 */ /* 0x002fc60000000003 */
[----:B------:R0:W-:Y:S04]  /*5490*/  STG.E.U16 desc[UR12][R12.64+0x6], R2 ;  /* 0x000006020c007986 */ /* 0x0001e8000c10150c */
[----:B------:R-:W-:Y:S04]  /*54a0*/  STG.E.U16 desc[UR12][R26.64], R37 ;  /* 0x000000251a007986 */ /* 0x000fe8000c10150c */
[----:B------:R-:W-:Y:S01]  /*54b0*/  STG.E.U16 desc[UR12][R26.64+0x4], R38 ;  /* 0x000004261a007986 */ /* 0x000fe2000c10150c */
[----:B0-----:R-:W-:-:S03]  /*54c0*/  PRMT R13, R37, 0x7632, R13 ;  /* 0x00007632250d7816 */ /* 0x001fc6000000000d */
[----:B------:R0:W-:Y:S01]  /*54d0*/  STG.E.U16 desc[UR12][R26.64+0x6], R0 ;  /* 0x000006001a007986 */ /* 0x0001e2000c10150c */
[----:B------:R-:W-:-:S03]  /*54e0*/  PRMT R2, R40, 0x7632, R2 ;  /* 0x0000763228027816 */ /* 0x000fc60000000002 */
[----:B------:R-:W-:Y:S04]  /*54f0*/  STG.E.U16 desc[UR12][R26.64+0x2], R13 ;  /* 0x0000020d1a007986 */ /* 0x000fe8000c10150c */
[----:B------:R1:W-:Y:S01]  /*5500*/  STG.E.U16 desc[UR12][R14.64+0x6], R2 ;  /* 0x000006020e007986 */ /* 0x0003e2000c10150c */
[----:B0-----:R-:W-:-:S03]  /*5510*/  PRMT R0, R42, 0x7632, R0 ;  /* 0x000076322a007816 */ /* 0x001fc60000000000 */
        /* <DEDUP_REMOVED lines=14> */
.L_x_1563:
        /* <DEDUP_REMOVED lines=16> */
.L_x_3212:


//--------------------- .text._ZN13group_norm_v214gn_cuda_kernelI13__nv_bfloat16Li480ELi1ELi16ELi60ELi1024ELb1ELi64ELi960ELi960ELi4ELb1ELi9ELb0ELb0ENS_16CompileConditionILi900EEEEEvPT_PKS4_S7_S7_flPfS8_Pj --------------------------
	.section	.text._ZN13group_norm_v214gn_cuda_kernelI13__nv_bfloat16Li480ELi1ELi16ELi60ELi1024ELb1ELi64ELi960ELi960ELi4ELb1ELi9ELb0ELb0ENS_16CompileConditionILi900EEEEEvPT_PKS4_S7_S7_flPfS8_Pj,"ax",@progbits
	.align	128
        .global         _ZN13group_norm_v214gn_cuda_kernelI13__nv_bfloat16Li480ELi1ELi16ELi60ELi1024ELb1ELi64ELi960ELi960ELi4ELb1ELi9ELb0ELb0ENS_16CompileConditionILi900EEEEEvPT_PKS4_S7_S7_flPfS8_Pj
        .type           _ZN13group_norm_v214gn_cuda_kernelI13__nv_bfloat16Li480ELi1ELi16ELi60ELi1024ELb1ELi64ELi960ELi960ELi4ELb1ELi9ELb0ELb0ENS_16CompileConditionILi900EEEEEvPT_PKS4_S7_S7_flPfS8_Pj,@function
        .size           _ZN13group_norm_v214gn_cuda_kernelI13__nv_bfloat16Li480ELi1ELi16ELi60ELi1024ELb1ELi64ELi960ELi960ELi4ELb1ELi9ELb0ELb0ENS_16CompileConditionILi900EEEEEvPT_PKS4_S7_S7_flPfS8_Pj,(.L_x_3213 - _ZN13group_norm_v214gn_cuda_kernelI13__nv_bfloat16Li480ELi1ELi16ELi60ELi1024ELb1ELi64ELi960ELi960ELi4ELb1ELi9ELb0ELb0ENS_16CompileConditionILi900EEEEEvPT_PKS4_S7_S7_flPfS8_Pj)
        .other          _ZN13group_norm_v214gn_cuda_kernelI13__nv_bfloat16Li480ELi1ELi16ELi60ELi1024ELb1ELi64ELi960ELi960ELi4ELb1ELi9ELb0ELb0ENS_16CompileConditionILi900EEEEEvPT_PKS4_S7_S7_flPfS8_Pj,@"STO_CUDA_ENTRY STV_DEFAULT"
_ZN13group_norm_v214gn_cuda_kernelI13__nv_bfloat16Li480ELi1ELi16ELi60ELi1024ELb1ELi64ELi960ELi960ELi4ELb1ELi9ELb0ELb0ENS_16CompileConditionILi900EEEEEvPT_PKS4_S7_S7_flPfS8_Pj:
.text._ZN13group_norm_v214gn_cuda_kernelI13__nv_bfloat16Li480ELi1ELi16ELi60ELi1024ELb1ELi64ELi960ELi960ELi4ELb1ELi9ELb0ELb0ENS_16CompileConditionILi900EEEEEvPT_PKS4_S7_S7_flPfS8_Pj:
        /* <DEDUP_REMOVED lines=19> */
[C---:B--2---:R-:W-:Y:S02]  /*0130*/  LOP3.LUT R0, R6.reuse, 0xf, RZ, 0xc0, !PT ;  /* 0x0000000f06007812 */ /* 0x044fe400078ec0ff */
[----:B------:R-:W-:Y:S02]  /*0140*/  SHF.R.U32.HI R7, RZ, 0x7, R3 ;  /* 0x00000007ff077819 */ /* 0x000fe40000011603 */
[C---:B------:R-:W-:Y:S01]  /*0150*/  SHF.L.U32 R9, R5.reuse, 0x4, RZ ;  /* 0x0000000405097819 */ /* 0x040fe200000006ff */
[----:B------:R-:W-:Y:S01]  /*0160*/  IMAD R5, R5, 0x3c, RZ ;  /* 0x0000003c05057824 */ /* 0x000fe200078e02ff */
[----:B------:R-:W-:Y:S01]  /*0170*/  LOP3.LUT P0, RZ, R6, 0xf, RZ, 0xc0, !PT ;  /* 0x0000000f06ff7812 */ /* 0x000fe2000780c0ff */
[----:B------:R-:W-:Y:S01]  /*0180*/  IMAD R2, R7, -0xf0, R29 ;  /* 0xffffff1007027824 */ /* 0x000fe200078e021d */
[----:B------:R-:W-:-:S02]  /*0190*/  LOP3.LUT R6, R9, 0xfffffff0, R0, 0xe2, !PT ;  /* 0xfffffff009067812 */ /* 0x000fc400078ee200 */
[C---:B------:R-:W-:Y:S01]  /*01a0*/  IADD3 R8, R5.reuse, 0x14, RZ ;  /* 0x0000001405087810 */ /* 0x040fe20007ffe0ff */
[C---:B------:R-:W-:Y:S01]  /*01b0*/  IMAD R4, R2.reuse, 0x18, R30 ;  /* 0x0000001802047824 */ /* 0x040fe200078e021e */
[C---:B------:R-:W-:Y:S01]  /*01c0*/  IADD3 R10, R5.reuse, 0x18, RZ ;  /* 0x00000018050a7810 */ /* 0x040fe20007ffe0ff */
[----:B------:R-:W-:Y:S01]  /*01d0*/  IMAD.WIDE.U32 R2, R2, -0x77777777, RZ ;  /* 0x8888888902027825 */ /* 0x000fe200078e00ff */
[----:B------:R0:W-:Y:S01]  /*01e0*/  STL [R1+0x28c], R6 ;  /* 0x00028c0601007387 */ /* 0x0001e20000100800 */
[----:B------:R-:W-:Y:S02]  /*01f0*/  IADD3 R2, R5, 0x4, RZ ;  /* 0x0000000405027810 */ /* 0x000fe40007ffe0ff */
[----:B------:R-:W-:Y:S02]  /*0200*/  LEA R4, R7, R4, 0x3 ;  /* 0x0000000407047211 */ /* 0x000fe400078e18ff */
[----:B------:R-:W-:Y:S02]  /*0210*/  LOP3.LUT R0, R3, 0xf8, RZ, 0xc0, !PT ;  /* 0x000000f803007812 */ /* 0x000fe400078ec0ff */
[C---:B------:R-:W-:Y:S01]  /*0220*/  IADD3 R3, R5.reuse, 0x8, RZ ;  /* 0x0000000805037810 */ /* 0x040fe20007ffe0ff */
[----:B------:R1:W-:Y:S01]  /*0230*/  STL [R1+0x290], R4 ;  /* 0x0002900401007387 */ /* 0x0003e20000100800 */
[----:B------:R-:W-:-:S02]  /*0240*/  IADD3 R12, R5, 0x1c, RZ ;  /* 0x0000001c050c7810 */ /* 0x000fc40007ffe0ff */
[C---:B0-----:R-:W-:Y:S01]  /*0250*/  IADD3 R6, R5.reuse, 0x10, RZ ;  /* 0x0000001005067810 */ /* 0x041fe20007ffe0ff */
[----:B------:R0:W-:Y:S01]  /*0260*/  STL [R1+0x288], R0 ;  /* 0x0002880001007387 */ /* 0x0001e20000100800 */
[----:B------:R-:W-:Y:S02]  /*0270*/  SHF.R.U32.HI R3, RZ, 0x2, R3 ;  /* 0x00000002ff037819 */ /* 0x000fe40000011603 */
[C---:B------:R-:W-:Y:S02]  /*0280*/  IADD3 R14, R5.reuse, 0x20, RZ ;  /* 0x00000020050e7810 */ /* 0x040fe40007ffe0ff */
[C---:B------:R-:W-:Y:S02]  /*0290*/  IADD3 R16, R5.reuse, 0x24, RZ ;  /* 0x0000002405107810 */ /* 0x040fe40007ffe0ff */
[C---:B-1----:R-:W-:Y:S02]  /*02a0*/  IADD3 R4, R5.reuse, 0xc, RZ ;  /* 0x0000000c05047810 */ /* 0x042fe40007ffe0ff */
[----:B------:R-:W-:-:S02]  /*02b0*/  IADD3 R18, R5, 0x28, RZ ;  /* 0x0000002805127810 */ /* 0x000fc40007ffe0ff */
[C---:B------:R-:W-:Y:S02]  /*02c0*/  IADD3 R20, R5.reuse, 0x2c, RZ ;  /* 0x0000002c05147810 */ /* 0x040fe40007ffe0ff */
[C---:B------:R-:W-:Y:S02]  /*02d0*/  IADD3 R22, R5.reuse, 0x30, RZ ;  /* 0x0000003005167810 */ /* 0x040fe40007ffe0ff */
[C---:B------:R-:W-:Y:S02]  /*02e0*/  IADD3 R24, R5.reuse, 0x34, RZ ;  /* 0x0000003405187810 */ /* 0x040fe40007ffe0ff */
[----:B0-----:R-:W-:Y:S02]  /*02f0*/  SHF.R.U32.HI R0, RZ, 0x2, R5 ;  /* 0x00000002ff007819 */ /* 0x001fe40000011605 */
[----:B------:R-:W-:Y:S02]  /*0300*/  IADD3 R26, R5, 0x38, RZ ;  /* 0x00000038051a7810 */ /* 0x000fe40007ffe0ff */
[----:B------:R-:W-:Y:S01]  /*0310*/  SHF.R.U32.HI R7, RZ, 0x2, R6 ;  /* 0x00000002ff077819 */ /* 0x000fe20000011606 */
[----:B------:R-:W-:Y:S01]  /*0320*/  IMAD R6, R3, 0x18, R30 ;  /* 0x0000001803067824 */ /* 0x000fe200078e021e */
[----:B------:R-:W-:Y:S01]  /*0330*/  SHF.R.U32.HI R5, RZ, 0x2, R4 ;  /* 0x00000002ff057819 */ /* 0x000fe20000011604 */
[----:B------:R-:W-:Y:S01]  /*0340*/  IMAD R0, R0, 0x18, R30 ;  /* 0x0000001800007824 */ /* 0x000fe200078e021e */
[----:B------:R-:W-:-:S02]  /*0350*/  SHF.L.U32 R3, R29, 0x3, RZ ;  /* 0x000000031d037819 */ /* 0x000fc400000006ff */
[----:B------:R-:W-:Y:S02]  /*0360*/  SHF.R.U32.HI R2, RZ, 0x2, R2 ;  /* 0x00000002ff027819 */ /* 0x000fe40000011602 */
[----:B------:R-:W-:Y:S01]  /*0370*/  SHF.R.U32.HI R9, RZ, 0x2, R8 ;  /* 0x00000002ff097819 */ /* 0x000fe20000011608 */
[--C-:B------:R-:W-:Y:S01]  /*0380*/  IMAD R8, R5, 0x18, R30.reuse ;  /* 0x0000001805087824 */ /* 0x100fe200078e021e */
[----:B------:R-:W-:Y:S01]  /*0390*/  LOP3.LUT R3, R3, 0x8, RZ, 0xc0, !PT ;  /* 0x0000000803037812 */ /* 0x000fe200078ec0ff */
[----:B------:R-:W-:Y:S01]  /*03a0*/  HFMA2.MMA R5, -RZ, RZ, 0, 0 ;  /* 0x00000000ff057435 */ /* 0x000fe200000001ff */
[----:B------:R-:W-:Y:S01]  /*03b0*/  IMAD R4, R2, 0x18, R30 ;  /* 0x0000001802047824 */ /* 0x000fe200078e021e */
[----:B------:R-:W-:Y:S01]  /*03c0*/  SHF.R.U32.HI R11, RZ, 0x2, R10 ;  /* 0x00000002ff0b7819 */ /* 0x000fe2000001160a */
[----:B------:R-:W-:Y:S01]  /*03d0*/  IMAD R10, R7, 0x18, R30 ;  /* 0x00000018070a7824 */ /* 0x000fe200078e021e */
[----:B------:R-:W-:Y:S02]  /*03e0*/  IADD3 R0, R0, R3, RZ ;  /* 0x0000000300007210 */ /* 0x000fe40007ffe0ff */
[----:B------:R-:W-:Y:S01]  /*03f0*/  IADD3 R4, R3, R4, RZ ;  /* 0x0000000403047210 */ /* 0x000fe20007ffe0ff */
[----:B------:R-:W-:Y:S01]  /*0400*/  STL [R1+0x140], R5 ;  /* 0x0001400501007387 */ /* 0x000fe20000100800 */
[----:B------:R-:W-:Y:S01]  /*0410*/  SHF.R.U32.HI R13, RZ, 0x2, R12 ;  /* 0x00000002ff0d7819 */ /* 0x000fe2000001160c */
[----:B------:R-:W-:Y:S01]  /*0420*/  IMAD R12, R9, 0x18, R30 ;  /* 0x00000018090c7824 */ /* 0x000fe200078e021e */
[----:B------:R-:W-:Y:S01]  /*0430*/  SHF.R.U32.HI R15, RZ, 0x2, R14 ;  /* 0x00000002ff0f7819 */ /* 0x000fe2000001160e */
[----:B------:R0:W-:Y:S01]  /*0440*/  STL [R1+0x284], R0 ;  /* 0x0002840001007387 */ /* 0x0001e20000100800 */
[----:B------:R-:W-:Y:S01]  /*0450*/  SHF.R.U32.HI R17, RZ, 0x2, R16 ;  /* 0x00000002ff117819 */ /* 0x000fe20000011610 */
[----:B------:R-:W-:Y:S01]  /*0460*/  IMAD R14, R11, 0x18, R30 ;  /* 0x000000180b0e7824 */ /* 0x000fe200078e021e */
[----:B------:R-:W-:Y:S01]  /*0470*/  SHF.R.U32.HI R19, RZ, 0x2, R18 ;  /* 0x00000002ff137819 */ /* 0x000fe20000011612 */
[----:B------:R1:W-:Y:S01]  /*0480*/  STL [R1+0x280], R4 ;  /* 0x0002800401007387 */ /* 0x0003e20000100800 */
[----:B------:R-:W-:Y:S01]  /*0490*/  IMAD R16, R13, 0x18, R30 ;  /* 0x000000180d107824 */ /* 0x000fe200078e021e */
[----:B------:R-:W-:Y:S01]  /*04a0*/  SHF.R.U32.HI R21, RZ, 0x2, R20 ;  /* 0x00000002ff157819 */ /* 0x000fe20000011614 */
[----:B------:R-:W-:Y:S01]  /*04b0*/  IMAD R18, R15, 0x18, R30 ;  /* 0x000000180f127824 */ /* 0x000fe200078e021e */
[----:B------:R-:W-:Y:S01]  /*04c0*/  SHF.R.U32.HI R23, RZ, 0x2, R22 ;  /* 0x00000002ff177819 */ /* 0x000fe20000011616 */
[--C-:B------:R-:W-:Y:S01]  /*04d0*/  IMAD R20, R17, 0x18, R30.reuse ;  /* 0x0000001811147824 */ /* 0x100fe200078e021e */
[----:B0-----:R-:W-:Y:S01]  /*04e0*/  IADD3 R0, R3, R6, RZ ;  /* 0x0000000603007210 */ /* 0x001fe20007ffe0ff */
[----:B------:R-:W-:Y:S01]  /*04f0*/  IMAD R22, R19, 0x18, R30 ;  /* 0x0000001813167824 */ /* 0x000fe200078e021e */
[----:B------:R-:W-:-:S02]  /*0500*/  IADD3 R6, R3, R8, RZ ;  /* 0x0000000803067210 */ /* 0x000fc40007ffe0ff */
[----:B-1----:R-:W-:Y:S01]  /*0510*/  IADD3 R4, R3, R10, RZ ;  /* 0x0000000a03047210 */ /* 0x002fe20007ffe0ff */
[----:B------:R0:W-:Y:S01]  /*0520*/  STL [R1+0x27c], R0 ;  /* 0x00027c0001007387 */ /* 0x0001e20000100800 */
[----:B------:R-:W-:Y:S01]  /*0530*/  SHF.R.U32.HI R25, RZ, 0x2, R24 ;  /* 0x00000002ff197819 */ /* 0x000fe20000011618 */
[----:B------:R-:W-:Y:S01]  /*0540*/  IMAD R24, R21, 0x18, R30 ;  /* 0x0000001815187824 */ /* 0x000fe200078e021e */
[----:B------:R-:W-:Y:S01]  /*0550*/  SHF.R.U32.HI R27, RZ, 0x2, R26 ;  /* 0x00000002ff1b7819 */ /* 0x000fe2000001161a */
[----:B------:R1:W-:Y:S01]  /*0560*/  STL [R1+0x278], R6 ;  /* 0x0002780601007387 */ /* 0x0003e20000100800 */
[--C-:B------:R-:W-:Y:S01]  /*0570*/  IMAD R26, R23, 0x18, R30.reuse ;  /* 0x00000018171a7824 */ /* 0x100fe200078e021e */
[----:B------:R-:W-:Y:S01]  /*0580*/  ISETP.EQ.U32.AND P1, PT, RZ, UR6, PT ;  /* 0x00000006ff007c0c */ /* 0x000fe2000bf22070 */
[--C-:B------:R-:W-:Y:S01]  /*0590*/  IMAD R28, R25, 0x18, R30.reuse ;  /* 0x00000018191c7824 */ /* 0x100fe200078e021e */
[----:B------:R2:W-:Y:S01]  /*05a0*/  STL [R1+0x274], R4 ;  /* 0x0002740401007387 */ /* 0x0005e20000100800 */
[----:B------:R-:W-:Y:S01]  /*05b0*/  IMAD R30, R27, 0x18, R30 ;  /* 0x000000181b1e7824 */ /* 0x000fe200078e021e */
[----:B0-----:R-:W-:-:S02]  /*05c0*/  IADD3 R0, R3, R12, RZ ;  /* 0x0000000c03007210 */ /* 0x001fc40007ffe0ff */
[----:B------:R-:W-:Y:S02]  /*05d0*/  ISETP.GT.U32.OR P0, PT, R29, 0xf, P0 ;  /* 0x0000000f1d00780c */ /* 0x000fe40000704470 */
[C---:B-1----:R-:W-:Y:S01]  /*05e0*/  IADD3 R6, R3.reuse, R14, RZ ;  /* 0x0000000e03067210 */ /* 0x042fe20007ffe0ff */
[----:B------:R0:W-:Y:S01]  /*05f0*/  STL [R1+0x270], R0 ;  /* 0x0002700001007387 */ /* 0x0001e20000100800 */
[----:B------:R-:W-:Y:S02]  /*0600*/  MOV R2, UR8 ;  /* 0x0000000800027c02 */ /* 0x000fe40008000f00 */
[C---:B--2---:R-:W-:Y:S01]  /*0610*/  IADD3 R4, R3.reuse, R16, RZ ;  /* 0x0000001003047210 */ /* 0x044fe20007ffe0ff */
[----:B------:R1:W-:Y:S01]  /*0620*/  STL [R1+0x26c], R6 ;  /* 0x00026c0601007387 */ /* 0x0003e20000100800 */
[----:B------:R-:W-:Y:S01]  /*0630*/  ISETP.EQ.OR.EX P0, PT, RZ, UR7, P0, P1 ;  /* 0x00000007ff007c0c */ /* 0x000fe20008702710 */
[----:B------:R-:W-:Y:S01]  /*0640*/  ULDC.64 UR6, c[0x0][0x208] ;  /* 0x0000820000067ab9 */ /* 0x000fe20000000a00 */
[----:B---3--:R-:W-:Y:S01]  /*0650*/  LEA R90, P1, R2, R90, 0x2 ;  /* 0x0000005a025a7211 */ /* 0x008fe200078210ff */
[----:B------:R2:W-:Y:S01]  /*0660*/  STL [R1+0x268], R4 ;  /* 0x0002680401007387 */ /* 0x0005e20000100800 */
[----:B0-----:R-:W-:-:S02]  /*0670*/  IADD3 R0, R3, R18, RZ ;  /* 0x0000001203007210 */ /* 0x001fc40007ffe0ff */
[----:B------:R-:W-:Y:S02]  /*0680*/  LEA.HI.X R91, R2, R91, R5, 0x2, P1 ;  /* 0x0000005b025b7211 */ /* 0x000fe400008f1405 */
[C---:B-1----:R-:W-:Y:S01]  /*0690*/  IADD3 R6, R3.reuse, R20, RZ ;  /* 0x0000001403067210 */ /* 0x042fe20007ffe0ff */
        /* <DEDUP_REMOVED lines=9> */
[----:B------:R1:W-:Y:S01]  /*0730*/  STL [R1+0x250], R4 ;  /* 0x0002500401007387 */ /* 0x0003e20000100800 */
[----:B0-----:R-:W-:-:S05]  /*0740*/  IADD3 R0, R3, R30, RZ ;  /* 0x0000001e03007210 */ /* 0x001fca0007ffe0ff */
[----:B------:R1:W-:Y:S04]  /*0750*/  STL [R1+0x24c], R0 ;  /* 0x00024c0001007387 */ /* 0x0003e80000100800 */
[----:B------:R1:W-:Y:S02]  /*0760*/  STL [R1+0x188], RZ ;  /* 0x000188ff01007387 */ /* 0x0003e40000100800 */
.L_x_1570:
[----:B-1----:R-:W2:Y:S01]  /*0770*/  LDL R0, [R1+0x140] ;  /* 0x0001400001007983 */ /* 0x002ea20000100800 */
[----:B------:R-:W0:Y:S01]  /*0780*/  S2UR UR14, SR_CTAID.X ;  /* 0x00000000000e79c3 */ /* 0x000e220000002500 */
[----:B------:R-:W-:Y:S01]  /*0790*/  MOV R93, RZ ;  /* 0x000000ff005d7202 */ /* 0x000fe20000000f00 */
[----:B------:R-:W-:Y:S01]  /*07a0*/  ULDC.64 UR10, c[0x0][0x218] ;  /* 0x00008600000a7ab9 */ /* 0x000fe20000000a00 */
[----:B------:R-:W1:Y:S01]  /*07b0*/  S2R R97, SR_TID.X ;  /* 0x0000000000617919 */ /* 0x000e620000002100 */
[----:B------:R-:W-:Y:S01]  /*07c0*/  ULDC.64 UR12, c[0x0][0x228] ;  /* 0x00008a00000c7ab9 */ /* 0x000fe20000000a00 */
[----:B0-----:R-:W-:-:S04]  /*07d0*/  USHF.L.U32 UR5, UR14, 0x6, URZ ;  /* 0x000000060e057899 */ /* 0x001fc8000800063f */
[----:B------:R-:W-:Y:S01]  /*07e0*/  ULOP3.LUT UR5, UR5, 0x3c0, URZ, 0xc0, !UPT ;  /* 0x000003c005057892 */ /* 0x000fe2000f8ec03f */
[----:B-1----:R-:W-:-:S05]  /*07f0*/  IMAD.WIDE.U32 R4, R97, -0x77777777, RZ ;  /* 0x8888888961047825 */ /* 0x002fca00078e00ff */
[----:B------:R-:W-:-:S04]  /*0800*/  SHF.R.U32.HI R4, RZ, 0x7, R5 ;  /* 0x00000007ff047819 */ /* 0x000fc80000011605 */
[C---:B------:R-:W-:Y:S01]  /*0810*/  IADD3 R6, R4.reuse, UR5, RZ ;  /* 0x0000000504067c10 */ /* 0x040fe2000fffe0ff */
[----:B------:R-:W-:-:S04]  /*0820*/  IMAD R92, R4, -0xf0, R97 ;  /* 0xffffff10045c7824 */ /* 0x000fc800078e0261 */
[----:B------:R-:W-:Y:S01]  /*0830*/  IMAD R6, R6, 0x3c0, RZ ;  /* 0x000003c006067824 */ /* 0x000fe200078e02ff */
[----:B------:R-:W-:-:S05]  /*0840*/  SHF.L.U32 R92, R92, 0x2, RZ ;  /* 0x000000025c5c7819 */ /* 0x000fca00000006ff */
[----:B------:R-:W-:Y:S01]  /*0850*/  IMAD.WIDE.U32 R4, R2, 0xf0000, R92 ;  /* 0x000f000002047825 */ /* 0x000fe200078e005c */
[----:B------:R-:W-:-:S03]  /*0860*/  IADD3 R7, R6, 0x780, RZ ;  /* 0x0000078006077810 */ /* 0x000fc60007ffe0ff */
[----:B--2---:R-:W-:-:S05]  /*0870*/  IMAD R3, R0, 0xf0000, RZ ;  /* 0x000f000000037824 */ /* 0x004fca00078e02ff */
[----:B------:R-:W-:Y:S02]  /*0880*/  IADD3 R5, R5, R3, RZ ;  /* 0x0000000305057210 */ /* 0x000fe40007ffe0ff */
[----:B------:R-:W-:-:S04]  /*0890*/  IADD3 R3, P1, R6, R4, RZ ;  /* 0x0000000406037210 */ /* 0x000fc80007f3e0ff */
[----:B------:R-:W-:Y:S02]  /*08a0*/  IADD3.X R0, RZ, R5, RZ, P1, !PT ;  /* 0x00000005ff007210 */ /* 0x000fe40000ffe4ff */
[----:B------:R-:W-:-:S03]  /*08b0*/  LEA R88, P1, R3, UR10, 0x1 ;  /* 0x0000000a03587c11 */ /* 0x000fc6000f8208ff */
[----:B------:R0:W-:Y:S01]  /*08c0*/  STL [R1+0x38], R0 ;  /* 0x0000380001007387 */ /* 0x0001e20000100800 */
[----:B------:R-:W-:-:S06]  /*08d0*/  LEA.HI.X R89, R3, UR11, R0, 0x1, P1 ;  /* 0x0000000b03597c11 */ /* 0x000fcc00088f0c00 */
[----:B------:R-:W2:Y:S01]  /*08e0*/  LDG.E.64.CONSTANT R88, desc[UR6][R88.64] ;  /* 0x0000000658587981 */ /* 0x000ea2000c1e9b00 */
[----:B0-----:R-:W-:-:S04]  /*08f0*/  IADD3 R0, P1, R7, R4, RZ ;  /* 0x0000000407007210 */ /* 0x001fc80007f3e0ff */
[----:B------:R-:W-:Y:S01]  /*0900*/  IADD3.X R8, RZ, R5, RZ, P1, !PT ;  /* 0x00000005ff087210 */ /* 0x000fe20000ffe4ff */
[----:B------:R0:W-:Y:S01]  /*0910*/  STL [R1+0xb4], R0 ;  /* 0x0000b40001007387 */ /* 0x0001e20000100800 */
[----:B------:R-:W-:Y:S02]  /*0920*/  LEA R86, P1, R0, UR10, 0x1 ;  /* 0x0000000a00567c11 */ /* 0x000fe4000f8208ff */
[----:B------:R-:W-:Y:S01]  /*0930*/  IADD3 R7, R6, 0xf00, RZ ;  /* 0x00000f0006077810 */ /* 0x000fe20007ffe0ff */
[----:B------:R1:W-:Y:S01]  /*0940*/  STL [R1+0x1bc], R8 ;  /* 0x0001bc0801007387 */ /* 0x0003e20000100800 */
[----:B------:R-:W-:-:S06]  /*0950*/  LEA.HI.X R87, R0, UR11, R8, 0x1, P1 ;  /* 0x0000000b00577c11 */ /* 0x000fcc00088f0c08 */
[----:B------:R-:W3:Y:S01]  /*0960*/  LDG.E.64.CONSTANT R86, desc[UR6][R86.64] ;  /* 0x0000000656567981 */ /* 0x000ee2000c1e9b00 */
[----:B0-----:R-:W-:-:S04]  /*0970*/  IADD3 R0, P1, R7, R4, RZ ;  /* 0x0000000407007210 */ /* 0x001fc80007f3e0ff */
[----:B-1----:R-:W-:Y:S01]  /*0980*/  IADD3.X R8, RZ, R5, RZ, P1, !PT ;  /* 0x00000005ff087210 */ /* 0x002fe20000ffe4ff */
[----:B------:R0:W-:Y:S01]  /*0990*/  STL [R1+0xc4], R0 ;  /* 0x0000c40001007387 */ /* 0x0001e20000100800 */
[----:B------:R-:W-:Y:S02]  /*09a0*/  LEA R84, P1, R0, UR10, 0x1 ;  /* 0x0000000a00547c11 */ /* 0x000fe4000f8208ff */
[----:B------:R-:W-:Y:S01]  /*09b0*/  IADD3 R7, R6, 0x1680, RZ ;  /* 0x0000168006077810 */ /* 0x000fe20007ffe0ff */
[----:B------:R1:W-:Y:S01]  /*09c0*/  STL [R1+0x1c0], R8 ;  /* 0x0001c00801007387 */ /* 0x0003e20000100800 */
[----:B------:R-:W-:-:S06]  /*09d0*/  LEA.HI.X R85, R0, UR11, R8, 0x1, P1 ;  /* 0x0000000b00557c11 */ /* 0x000fcc00088f0c08 */
[----:B------:R-:W4:Y:S01]  /*09e0*/  LDG.E.64.CONSTANT R84, desc[UR6][R84.64] ;  /* 0x0000000654547981 */ /* 0x000f22000c1e9b00 */
[----:B0-----:R-:W-:-:S04]  /*09f0*/  IADD3 R0, P1, R7, R4, RZ ;  /* 0x0000000407007210 */ /* 0x001fc80007f3e0ff */
[----:B-1----:R-:W-:Y:S01]  /*0a00*/  IADD3.X R8, RZ, R5, RZ, P1, !PT ;  /* 0x00000005ff087210 */ /* 0x002fe20000ffe4ff */
[----:B------:R0:W-:Y:S01]  /*0a10*/  STL [R1+0xcc], R0 ;  /* 0x0000cc0001007387 */ /* 0x0001e20000100800 */
[----:B------:R-:W-:Y:S02]  /*0a20*/  LEA R82, P1, R0, UR10, 0x1 ;  /* 0x0000000a00527c11 */ /* 0x000fe4000f8208ff */
[----:B------:R-:W-:Y:S01]  /*0a30*/  IADD3 R7, R6, 0x1e00, RZ ;  /* 0x00001e0006077810 */ /* 0x000fe20007ffe0ff */
[----:B------:R1:W-:Y:S01]  /*0a40*/  STL [R1+0x1c8], R8 ;  /* 0x0001c80801007387 */ /* 0x0003e20000100800 */
[----:B------:R-:W-:-:S06]  /*0a50*/  LEA.HI.X R83, R0, UR11, R8, 0x1, P1 ;  /* 0x0000000b00537c11 */ /* 0x000fcc00088f0c08 */
[----:B-----5:R-:W5:Y:S01]  /*0a60*/  LDG.E.64.CONSTANT R82, desc[UR6][R82.64] ;  /* 0x0000000652527981 */ /* 0x020f62000c1e9b00 */
[----:B0-----:R-:W-:-:S04]  /*0a70*/  IADD3 R0, P1, R7, R4, RZ ;  /* 0x0000000407007210 */ /* 0x001fc80007f3e0ff */
[----:B-1----:R-:W-:Y:S01]  /*0a80*/  IADD3.X R8, RZ, R5, RZ, P1, !PT ;  /* 0x00000005ff087210 */ /* 0x002fe20000ffe4ff */
[----:B------:R0:W-:Y:S01]  /*0a90*/  STL [R1+0xd0], R0 ;  /* 0x0000d00001007387 */ /* 0x0001e20000100800 */
[----:B------:R-:W-:Y:S02]  /*0aa0*/  LEA R80, P1, R0, UR10, 0x1 ;  /* 0x0000000a00507c11 */ /* 0x000fe4000f8208ff */
[----:B------:R-:W-:Y:S01]  /*0ab0*/  IADD3 R7, R6, 0x2580, RZ ;  /* 0x0000258006077810 */ /* 0x000fe20007ffe0ff */
[----:B------:R1:W-:Y:S01]  /*0ac0*/  STL [R1+0x1cc], R8 ;  /* 0x0001cc0801007387 */ /* 0x0003e20000100800 */
[----:B------:R-:W-:-:S06]  /*0ad0*/  LEA.HI.X R81, R0, UR11, R8, 0x1, P1 ;  /* 0x0000000b00517c11 */ /* 0x000fcc00088f0c08 */
[----:B------:R-:W5:Y:S01]  /*0ae0*/  LDG.E.64.CONSTANT R80, desc[UR6][R80.64] ;  /* 0x0000000650507981 */ /* 0x000f62000c1e9b00 */
        /* <DEDUP_REMOVED lines=32> */
[----:B0-----:R-:W-:Y:S02]  /*0cf0*/  IADD3 R0, P1, R7, R4, RZ ;  /* 0x0000000407007210 */ /* 0x001fe40007f3e0ff */
[----:B------:R-:W-:Y:S02]  /*0d00*/  IADD3 R7, R6, 0x4b00, RZ ;  /* 0x00004b0006077810 */ /* 0x000fe40007ffe0ff */
[----:B-1----:R-:W-:Y:S01]  /*0d10*/  IADD3.X R8, RZ, R5, RZ, P1, !PT ;  /* 0x00000005ff087210 */ /* 0x002fe20000ffe4ff */
[----:B------:R0:W-:Y:S01]  /*0d20*/  STL [R1+0xe4], R0 ;  /* 0x0000e40001007387 */ /* 0x0001e20000100800 */
[----:B------:R-:W-:-:S03]  /*0d30*/  LEA R70, P1, R0, UR10, 0x1 ;  /* 0x0000000a00467c11 */ /* 0x000fc6000f8208ff */
[----:B------:R1:W-:Y:S01]  /*0d40*/  STL [R1+0x1ec], R8 ;  /* 0x0001ec0801007387 */ /* 0x0003e20000100800 */
[----:B------:R-:W-:Y:S02]  /*0d50*/  LEA.HI.X R71, R0, UR11, R8, 0x1, P1 ;  /* 0x0000000b00477c11 */ /* 0x000fe400088f0c08 */
[----:B0-----:R-:W-:-:S04]  /*0d60*/  IADD3 R0, P1, R7, R4, RZ ;  /* 0x0000000407007210 */ /* 0x001fc80007f3e0ff */
[----:B------:R-:W5:Y:S01]  /*0d70*/  LDG.E.64.CONSTANT R70, desc[UR6][R70.64] ;  /* 0x0000000646467981 */ /* 0x000f62000c1e9b00 */
        /* <DEDUP_REMOVED lines=26> */
[----:B------:R-:W-:Y:S01]  /*0f20*/  STL [R1+0xf4], R0 ;  /* 0x0000f40001007387 */ /* 0x000fe20000100800 */
[----:B------:R-:W-:-:S03]  /*0f30*/  LEA R62, P1, R0, UR10, 0x1 ;  /* 0x0000000a003e7c11 */ /* 0x000fc6000f8208ff */
[----:B------:R-:W-:Y:S01]  /*0f40*/  STL [R1+0x200], R8 ;  /* 0x0002000801007387 */ /* 0x000fe20000100800 */
[----:B------:R-:W-:Y:S02]  /*0f50*/  LEA.HI.X R63, R0, UR11, R8, 0x1, P1 ;  /* 0x0000000b003f7c11 */ /* 0x000fe400088f0c08 */
[----:B------:R-:W-:-:S04]  /*0f60*/  IADD3 R11, P1, R9, R4, RZ ;  /* 0x00000004090b7210 */ /* 0x000fc80007f3e0ff */
[----:B------:R-:W5:Y:S01]  /*0f70*/  LDG.E.64.CONSTANT R62, desc[UR6][R62.64] ;  /* 0x000000063e3e7981 */ /* 0x000f62000c1e9b00 */
[----:B------:R-:W-:Y:S02]  /*0f80*/  IADD3.X R12, RZ, R5, RZ, P1, !PT ;  /* 0x00000005ff0c7210 */ /* 0x000fe40000ffe4ff */
[----:B------:R-:W-:-:S04]  /*0f90*/  LEA R60, P1, R11, UR10, 0x1 ;  /* 0x0000000a0b3c7c11 */ /* 0x000fc8000f8208ff */
[----:B------:R-:W-:Y:S01]  /*0fa0*/  LEA.HI.X R61, R11, UR11, R12, 0x1, P1 ;  /* 0x0000000b0b3d7c11 */ /* 0x000fe200088f0c0c */
[----:B------:R0:W-:Y:S05]  /*0fb0*/  STL [R1+0xf8], R11 ;  /* 0x0000f80b01007387 */ /* 0x0001ea0000100800 */
[----:B------:R-:W5:Y:S01]  /*0fc0*/  LDG.E.64.CONSTANT R60, desc[UR6][R60.64] ;  /* 0x000000063c3c7981 */ /* 0x000f62000c1e9b00 */
[----:B0-----:R-:W-:Y:S02]  /*0fd0*/  IADD3 R11, R6, 0x7800, RZ ;  /* 0x00007800060b7810 */ /* 0x001fe40007ffe0ff */
[C---:B--2---:R-:W-:Y:S02]  /*0fe0*/  PRMT R7, R88.reuse, 0x7632, R7 ;  /* 0x0000763258077816 */ /* 0x044fe40000000007 */
[----:B------:R-:W-:-:S02]  /*0ff0*/  SHF.L.U32 R0, R88, 0x10, RZ ;  /* 0x0000001058007819 */ /* 0x000fc400000006ff */
        /* <DEDUP_REMOVED lines=9> */
[----:B------:R-:W-:-:S03]  /*1090*/  FFMA.FTZ R9, R13, R13, R9 ;  /* 0x0000000d0d097223 */ /* 0x000fc60000010009 */
[----:B------:R-:W-:Y:S01]  /*10a0*/  FADD.FTZ R8, R8, R10 ;  /* 0x0000000a08087221 */ /* 0x000fe20000010000 */
[----:B------:R-:W-:Y:S01]  /*10b0*/  FFMA.FTZ R10, R10, R10, R9 ;  /* 0x0000000a0a0a7223 */ /* 0x000fe20000010009 */
[----:B------:R-:W-:Y:S01]  /*10c0*/  IADD3 R9, R6, 0x7080, RZ ;  /* 0x0000708006097810 */ /* 0x000fe20007ffe0ff */
[----:B------:R0:W-:Y:S03]  /*10d0*/  STL [R1+0x2c], R13 ;  /* 0x00002c0d01007387 */ /* 0x0001e60000100800 */
[----:B0-----:R-:W-:-:S04]  /*10e0*/  IADD3 R13, P1, R9, R4, RZ ;  /* 0x00000004090d7210 */ /* 0x001fc80007f3e0ff */
[----:B------:R-:W-:Y:S02]  /*10f0*/  IADD3.X R9, RZ, R5, RZ, P1, !PT ;  /* 0x00000005ff097210 */ /* 0x000fe40000ffe4ff */
[C---:B------:R-:W-:Y:S01]  /*1100*/  LEA R58, P1, R13.reuse, UR10, 0x1 ;  /* 0x0000000a0d3a7c11 */ /* 0x040fe2000f8208ff */
[----:B------:R0:W-:Y:S03]  /*1110*/  STL [R1+0x204], R12 ;  /* 0x0002040c01007387 */ /* 0x0001e60000100800 */
[----:B------:R-:W-:Y:S02]  /*1120*/  LEA.HI.X R59, R13, UR11, R9, 0x1, P1 ;  /* 0x0000000b0d3b7c11 */ /* 0x000fe400088f0c09 */
[----:B---3--:R-:W-:-:S04]  /*1130*/  PRMT R7, R86, 0x7632, R7 ;  /* 0x0000763256077816 */ /* 0x008fc80000000007 */
[----:B------:R-:W2:Y:S01]  /*1140*/  LDG.E.64.CONSTANT R58, desc[UR6][R58.64] ;  /* 0x000000063a3a7981 */ /* 0x000ea2000c1e9b00 */
[----:B0-----:R-:W-:-:S05]  /*1150*/  SHF.L.U32 R12, R86, 0x10, RZ ;  /* 0x00000010560c7819 */ /* 0x001fca00000006ff */
[----:B------:R0:W-:Y:S01]  /*1160*/  STL [R1+0x30], R12 ;  /* 0x0000300c01007387 */ /* 0x0001e20000100800 */
[----:B------:R-:W-:Y:S01]  /*1170*/  FADD.FTZ R8, R8, R12 ;  /* 0x0000000c08087221 */ /* 0x000fe20000010000 */
[----:B------:R-:W-:Y:S01]  /*1180*/  FFMA.FTZ R10, R12, R12, R10 ;  /* 0x0000000c0c0a7223 */ /* 0x000fe2000001000a */
[----:B------:R-:W-:Y:S01]  /*1190*/  SHF.L.U32 R7, R7, 0x10, RZ ;  /* 0x0000001007077819 */ /* 0x000fe200000006ff */
[----:B------:R1:W-:Y:S01]  /*11a0*/  STL [R1+0xfc], R13 ;  /* 0x0000fc0d01007387 */ /* 0x0003e20000100800 */
[----:B0-----:R-:W-:-:S04]  /*11b0*/  IADD3 R12, P2, R11, R4, RZ ;  /* 0x000000040b0c7210 */ /* 0x001fc80007f5e0ff */
[----:B-1----:R-:W-:Y:S02]  /*11c0*/  IADD3.X R13, RZ, R5, RZ, P2, !PT ;  /* 0x00000005ff0d7210 */ /* 0x002fe400017fe4ff */
[----:B------:R-:W-:Y:S01]  /*11d0*/  LEA R56, P1, R12, UR10, 0x1 ;  /* 0x0000000a0c387c11 */ /* 0x000fe2000f8208ff */
[----:B------:R-:W-:Y:S01]  /*11e0*/  FADD.FTZ R8, R8, R7 ;  /* 0x0000000708087221 */ /* 0x000fe20000010000 */
[----:B------:R-:W-:Y:S01]  /*11f0*/  FFMA.FTZ R10, R7, R7, R10 ;  /* 0x00000007070a7223 */ /* 0x000fe2000001000a */
[C---:B------:R-:W-:Y:S02]  /*1200*/  SHF.L.U32 R11, R87.reuse, 0x10, RZ ;  /* 0x00000010570b7819 */ /* 0x040fe400000006ff */
[----:B------:R-:W-:Y:S02]  /*1210*/  LEA.HI.X R57, R12, UR11, R13, 0x1, P1 ;  /* 0x0000000b0c397c11 */ /* 0x000fe400088f0c0d */
[----:B------:R-:W-:Y:S01]  /*1220*/  PRMT R7, R87, 0x7632, R7 ;  /* 0x0000763257077816 */ /* 0x000fe20000000007 */
[----:B------:R0:W-:Y:S01]  /*1230*/  STL [R1+0x214], R9 ;  /* 0x0002140901007387 */ /* 0x0001e20000100800 */
[----:B------:R-:W-:Y:S01]  /*1240*/  FADD.FTZ R8, R8, R11 ;  /* 0x0000000b08087221 */ /* 0x000fe20000010000 */
[----:B------:R-:W-:Y:S01]  /*1250*/  FFMA.FTZ R10, R11, R11, R10 ;  /* 0x0000000b0b0a7223 */ /* 0x000fe2000001000a */
[----:B------:R-:W-:Y:S01]  /*1260*/  SHF.L.U32 R7, R7, 0x10, RZ ;  /* 0x0000001007077819 */ /* 0x000fe200000006ff */
[----:B------:R-:W-:Y:S04]  /*1270*/  STL [R1+0x100], R12 ;  /* 0x0001000c01007387 */ /* 0x000fe80000100800 */
[----:B------:R-:W3:Y:S01]  /*1280*/  LDG.E.64.CONSTANT R56, desc[UR6][R56.64] ;  /* 0x0000000638387981 */ /* 0x000ee2000c1e9b00 */
[----:B0-----:R-:W-:-:S03]  /*1290*/  IADD3 R9, R6, 0x7f80, RZ ;  /* 0x00007f8006097810 */ /* 0x001fc60007ffe0ff */
[----:B------:R0:W-:Y:S01]  /*12a0*/  STL [R1+0x48], R11 ;  /* 0x0000480b01007387 */ /* 0x0001e20000100800 */
[--C-:B------:R-:W-:Y:S01]  /*12b0*/  FADD.FTZ R8, R8, R7.reuse ;  /* 0x0000000708087221 */ /* 0x100fe20000010000 */
[----:B------:R-:W-:Y:S01]  /*12c0*/  FFMA.FTZ R10, R7, R7, R10 ;  /* 0x00000007070a7223 */ /* 0x000fe2000001000a */
[C---:B----4-:R-:W-:Y:S02]  /*12d0*/  PRMT R7, R84.reuse, 0x7632, R7 ;  /* 0x0000763254077816 */ /* 0x050fe40000000007 */
[----:B0-----:R-:W-:Y:S02]  /*12e0*/  IADD3 R11, P2, R9, R4, RZ ;  /* 0x00000004090b7210 */ /* 0x001fe40007f5e0ff */
[----:B------:R-:W-:Y:S02]  /*12f0*/  SHF.L.U32 R9, R84, 0x10, RZ ;  /* 0x0000001054097819 */ /* 0x000fe400000006ff */
[----:B------:R-:W-:Y:S02]  /*1300*/  IADD3.X R12, RZ, R5, RZ, P2, !PT ;  /* 0x00000005ff0c7210 */ /* 0x000fe400017fe4ff */
[----:B------:R-:W-:Y:S01]  /*1310*/  LEA R54, P1, R11, UR10, 0x1 ;  /* 0x0000000a0b367c11 */ /* 0x000fe2000f8208ff */
[----:B------:R-:W-:Y:S01]  /*1320*/  STL [R1+0x218], R13 ;  /* 0x0002180d01007387 */ /* 0x000fe20000100800 */
[----:B------:R-:W-:Y:S01]  /*1330*/  SHF.L.U32 R7, R7, 0x10, RZ ;  /* 0x0000001007077819 */ /* 0x000fe200000006ff */
[----:B------:R-:W-:Y:S01]  /*1340*/  FADD.FTZ R8, R8, R9 ;  /* 0x0000000908087221 */ /* 0x000fe20000010000 */
[----:B------:R-:W-:Y:S01]  /*1350*/  FFMA.FTZ R10, R9, R9, R10 ;  /* 0x00000009090a7223 */ /* 0x000fe2000001000a */
[----:B------:R0:W-:Y:S01]  /*1360*/  STL [R1+0x104], R11 ;  /* 0x0001040b01007387 */ /* 0x0001e20000100800 */
[----:B------:R-:W-:-:S03]  /*1370*/  LEA.HI.X R55, R11, UR11, R12, 0x1, P1 ;  /* 0x0000000b0b377c11 */ /* 0x000fc600088f0c0c */
[----:B------:R-:W-:Y:S01]  /*1380*/  STL [R1+0x234], R12 ;  /* 0x0002340c01007387 */ /* 0x000fe20000100800 */
[--C-:B------:R-:W-:Y:S01]  /*1390*/  FADD.FTZ R8, R8, R7.reuse ;  /* 0x0000000708087221 */ /* 0x100fe20000010000 */
[----:B------:R-:W-:Y:S02]  /*13a0*/  FFMA.FTZ R10, R7, R7, R10 ;  /* 0x00000007070a7223 */ /* 0x000fe4000001000a */
[----:B------:R1:W-:Y:S01]  /*13b0*/  STL [R1+0x28], R9 ;  /* 0x0000280901007387 */ /* 0x0003e20000100800 */
[C---:B------:R-:W-:Y:S02]  /*13c0*/  PRMT R7, R85.reuse, 0x7632, R7 ;  /* 0x0000763255077816 */ /* 0x040fe40000000007 */
[----:B0-----:R-:W-:Y:S01]  /*13d0*/  SHF.L.U32 R11, R85, 0x10, RZ ;  /* 0x00000010550b7819 */ /* 0x001fe200000006ff */
[----:B------:R-:W4:Y:S01]  /*13e0*/  LDG.E.64.CONSTANT R54, desc[UR6][R54.64] ;  /* 0x0000000636367981 */ /* 0x000f22000c1e9b00 */
[----:B-1----:R-:W-:-:S03]  /*13f0*/  IADD3 R9, R6, 0x8700, RZ ;  /* 0x0000870006097810 */ /* 0x002fc60007ffe0ff */
[----:B------:R-:W-:Y:S01]  /*1400*/  FADD.FTZ R8, R8, R11 ;  /* 0x0000000b08087221 */ /* 0x000fe20000010000 */
[----:B------:R-:W-:Y:S01]  /*1410*/  IADD3 R13, P1, R9, R4, RZ ;  /* 0x00000004090d7210 */ /* 0x000fe20007f3e0ff */
[----:B------:R-:W-:Y:S01]  /*1420*/  FFMA.FTZ R10, R11, R11, R10 ;  /* 0x0000000b0b0a7223 */ /* 0x000fe2000001000a */
[----:B------:R-:W-:Y:S01]  /*1430*/  SHF.L.U32 R9, R7, 0x10, RZ ;  /* 0x0000001007097819 */ /* 0x000fe200000006ff */
[----:B------:R5:W-:Y:S01]  /*1440*/  STL [R1+0x44], R11 ;  /* 0x0000440b01007387 */ /* 0x000be20000100800 */
[----:B------:R-:W-:Y:S02]  /*1450*/  IADD3.X R20, RZ, R5, RZ, P1, !PT ;  /* 0x00000005ff147210 */ /* 0x000fe40000ffe4ff */
[----:B------:R-:W-:Y:S01]  /*1460*/  LEA R52, P1, R13, UR10, 0x1 ;  /* 0x0000000a0d347c11 */ /* 0x000fe2000f8208ff */
[----:B------:R-:W-:Y:S01]  /*1470*/  FADD.FTZ R8, R8, R9 ;  /* 0x0000000908087221 */ /* 0x000fe20000010000 */
[----:B------:R-:W-:Y:S01]  /*1480*/  FFMA.FTZ R10, R9, R9, R10 ;  /* 0x00000009090a7223 */ /* 0x000fe2000001000a */
[----:B------:R-:W-:Y:S01]  /*1490*/  STL [R1+0x108], R13 ;  /* 0x0001080d01007387 */ /* 0x000fe20000100800 */
[----:B------:R-:W-:-:S02]  /*14a0*/  LEA.HI.X R53, R13, UR11, R20, 0x1, P1 ;  /* 0x0000000b0d357c11 */ /* 0x000fc400088f0c14 */
[C---:B-----5:R-:W-:Y:S02]  /*14b0*/  SHF.L.U32 R11, R82.reuse, 0x10, RZ ;  /* 0x00000010520b7819 */ /* 0x060fe400000006ff */
[----:B------:R-:W-:Y:S02]  /*14c0*/  PRMT R7, R82, 0x7632, R7 ;  /* 0x0000763252077816 */ /* 0x000fe40000000007 */
[----:B------:R-:W5:Y:S01]  /*14d0*/  LDG.E.64.CONSTANT R52, desc[UR6][R52.64] ;  /* 0x0000000634347981 */ /* 0x000f62000c1e9b00 */
[----:B------:R-:W-:Y:S01]  /*14e0*/  FADD.FTZ R8, R8, R11 ;  /* 0x0000000b08087221 */ /* 0x000fe20000010000 */
[----:B------:R-:W-:Y:S02]  /*14f0*/  FFMA.FTZ R9, R11, R11, R10 ;  /* 0x0000000b0b097223 */ /* 0x000fe4000001000a */
[----:B------:R0:W-:Y:S01]  /*1500*/  STL [R1+0x24], R11 ;  /* 0x0000240b01007387 */ /* 0x0001e20000100800 */
[----:B------:R-:W-:Y:S02]  /*1510*/  SHF.L.U32 R12, R7, 0x10, RZ ;  /* 0x00000010070c7819 */ /* 0x000fe400000006ff */
[----:B0-----:R-:W-:-:S04]  /*1520*/  IADD3 R11, R6, 0x8e80, RZ ;  /* 0x00008e80060b7810 */ /* 0x001fc80007ffe0ff */
[----:B------:R-:W-:Y:S01]  /*1530*/  IADD3 R26, P1, R11, R4, RZ ;  /* 0x000000040b1a7210 */ /* 0x000fe20007f3e0ff */
[----:B------:R-:W-:Y:S01]  /*1540*/  FADD.FTZ R8, R8, R12 ;  /* 0x0000000c08087221 */ /* 0x000fe20000010000 */
[C---:B------:R-:W-:Y:S02]  /*1550*/  SHF.L.U32 R13, R83.reuse, 0x10, RZ ;  /* 0x00000010530d7819 */ /* 0x040fe400000006ff */
[----:B------:R-:W-:Y:S02]  /*1560*/  IADD3.X R27, RZ, R5, RZ, P1, !PT ;  /* 0x00000005ff1b7210 */ /* 0x000fe40000ffe4ff */
[----:B------:R-:W-:Y:S01]  /*1570*/  LEA R50, P1, R26, UR10, 0x1 ;  /* 0x0000000a1a327c11 */ /* 0x000fe2000f8208ff */
[----:B------:R-:W-:Y:S01]  /*1580*/  FFMA.FTZ R9, R12, R12, R9 ;  /* 0x0000000c0c097223 */ /* 0x000fe20000010009 */
[----:B------:R-:W-:Y:S01]  /*1590*/  PRMT R10, R83, 0x7632, R10 ;  /* 0x00007632530a7816 */ /* 0x000fe2000000000a */
[----:B------:R0:W-:Y:S01]  /*15a0*/  STL [R1+0x21c], R20 ;  /* 0x00021c1401007387 */ /* 0x0001e20000100800 */
[----:B------:R-:W-:Y:S01]  /*15b0*/  LEA.HI.X R51, R26, UR11, R27, 0x1, P1 ;  /* 0x0000000b1a337c11 */ /* 0x000fe200088f0c1b */
[----:B------:R-:W-:Y:S01]  /*15c0*/  FADD.FTZ R11, R8, R13 ;  /* 0x0000000d080b7221 */ /* 0x000fe20000010000 */
[----:B------:R-:W-:Y:S01]  /*15d0*/  IADD3 R7, R6, 0x9600, RZ ;  /* 0x0000960006077810 */ /* 0x000fe20007ffe0ff */
[----:B------:R-:W-:Y:S01]  /*15e0*/  STL [R1+0x10c], R26 ;  /* 0x00010c1a01007387 */ /* 0x000fe20000100800 */
[----:B------:R-:W-:-:S03]  /*15f0*/  SHF.L.U32 R10, R10, 0x10, RZ ;  /* 0x000000100a0a7819 */ /* 0x000fc600000006ff */
[----:B------:R1:W-:Y:S01]  /*1600*/  STL [R1+0x40], R13 ;  /* 0x0000400d01007387 */ /* 0x0003e20000100800 */
[----:B0-----:R-:W-:-:S03]  /*1610*/  IADD3 R20, P2, R7, R4, RZ ;  /* 0x0000000407147210 */ /* 0x001fc60007f5e0ff */
[----:B------:R-:W5:Y:S01]  /*1620*/  LDG.E.64.CONSTANT R50, desc[UR6][R50.64] ;  /* 0x0000000632327981 */ /* 0x000f62000c1e9b00 */
[----:B-1----:R-:W-:Y:S01]  /*1630*/  FFMA.FTZ R13, R13, R13, R9 ;  /* 0x0000000d0d0d7223 */ /* 0x002fe20000010009 */
[--C-:B------:R-:W-:Y:S01]  /*1640*/  FADD.FTZ R9, R11, R10.reuse ;  /* 0x0000000a0b097221 */ /* 0x100fe20000010000 */
[----:B------:R-:W-:Y:S02]  /*1650*/  SHF.L.U32 R11, R80, 0x10, RZ ;  /* 0x00000010500b7819 */ /* 0x000fe400000006ff */
[----:B------:R-:W-:Y:S01]  /*1660*/  FFMA.FTZ R8, R10, R10, R13 ;  /* 0x0000000a0a087223 */ /* 0x000fe2000001000d */
[----:B------:R-:W-:Y:S02]  /*1670*/  PRMT R10, R80, 0x7632, R10 ;  /* 0x00007632500a7816 */ /* 0x000fe4000000000a */
[----:B------:R-:W-:Y:S01]  /*1680*/  IADD3.X R26, RZ, R5, RZ, P2, !PT ;  /* 0x00000005ff1a7210 */ /* 0x000fe200017fe4ff */
[----:B------:R-:W-:Y:S01]  /*1690*/  STL [R1+0x220], R27 ;  /* 0x0002201b01007387 */ /* 0x000fe20000100800 */
[----:B------:R-:W-:Y:S01]  /*16a0*/  LEA R48, P1, R20, UR10, 0x1 ;  /* 0x0000000a14307c11 */ /* 0x000fe2000f8208ff */
[----:B------:R-:W-:Y:S01]  /*16b0*/  FADD.FTZ R9, R9, R11 ;  /* 0x0000000b09097221 */ /* 0x000fe20000010000 */
[----:B------:R-:W-:Y:S01]  /*16c0*/  SHF.L.U32 R10, R10, 0x10, RZ ;  /* 0x000000100a0a7819 */ /* 0x000fe200000006ff */
[----:B------:R-:W-:Y:S01]  /*16d0*/  STL [R1+0x110], R20 ;  /* 0x0001101401007387 */ /* 0x000fe20000100800 */
[----:B------:R-:W-:Y:S01]  /*16e0*/  FFMA.FTZ R8, R11, R11, R8 ;  /* 0x0000000b0b087223 */ /* 0x000fe20000010008 */
[----:B------:R-:W-:-:S02]  /*16f0*/  LEA.HI.X R49, R20, UR11, R26, 0x1, P1 ;  /* 0x0000000b14317c11 */ /* 0x000fc400088f0c1a */
[----:B------:R-:W-:Y:S01]  /*1700*/  STL [R1+0x224], R26 ;  /* 0x0002241a01007387 */ /* 0x000fe20000100800 */
[----:B------:R-:W-:Y:S01]  /*1710*/  FADD.FTZ R9, R9, R10 ;  /* 0x0000000a09097221 */ /* 0x000fe20000010000 */
[----:B------:R-:W-:Y:S02]  /*1720*/  FFMA.FTZ R10, R10, R10, R8 ;  /* 0x0000000a0a0a7223 */ /* 0x000fe40000010008 */
[----:B------:R0:W-:Y:S01]  /*1730*/  STL [R1+0x14], R11 ;  /* 0x0000140b01007387 */ /* 0x0001e20000100800 */
[----:B------:R-:W-:-:S03]  /*1740*/  IADD3 R8, R6, 0x9d80, RZ ;  /* 0x00009d8006087810 */ /* 0x000fc60007ffe0ff */
[----:B------:R-:W5:Y:S01]  /*1750*/  LDG.E.64.CONSTANT R48, desc[UR6][R48.64] ;  /* 0x0000000630307981 */ /* 0x000f62000c1e9b00 */
[----:B0-----:R-:W-:-:S05]  /*1760*/  SHF.L.U32 R11, R81, 0x10, RZ ;  /* 0x00000010510b7819 */ /* 0x001fca00000006ff */
[----:B------:R0:W-:Y:S01]  /*1770*/  STL [R1+0x3c], R11 ;  /* 0x00003c0b01007387 */ /* 0x0001e20000100800 */
[----:B------:R-:W-:Y:S01]  /*1780*/  FADD.FTZ R9, R9, R11 ;  /* 0x0000000b09097221 */ /* 0x000fe20000010000 */
[----:B------:R-:W-:Y:S01]  /*1790*/  FFMA.FTZ R10, R11, R11, R10 ;  /* 0x0000000b0b0a7223 */ /* 0x000fe2000001000a */
[----:B0-----:R-:W-:-:S04]  /*17a0*/  IADD3 R11, P1, R8, R4, RZ ;  /* 0x00000004080b7210 */ /* 0x001fc80007f3e0ff */
[----:B------:R-:W-:Y:S02]  /*17b0*/  IADD3.X R20, RZ, R5, RZ, P1, !PT ;  /* 0x00000005ff147210 */ /* 0x000fe40000ffe4ff */
[----:B------:R-:W-:-:S04]  /*17c0*/  LEA R46, P1, R11, UR10, 0x1 ;  /* 0x0000000a0b2e7c11 */ /* 0x000fc8000f8208ff */
[----:B------:R-:W-:Y:S02]  /*17d0*/  LEA.HI.X R47, R11, UR11, R20, 0x1, P1 ;  /* 0x0000000b0b2f7c11 */ /* 0x000fe400088f0c14 */
[----:B------:R-:W-:Y:S02]  /*17e0*/  IADD3 R8, R6, 0xa500, RZ ;  /* 0x0000a50006087810 */ /* 0x000fe40007ffe0ff */
[----:B------:R-:W-:Y:S01]  /*17f0*/  SHF.L.U32 R26, R78, 0x10, RZ ;  /* 0x000000104e1a7819 */ /* 0x000fe200000006ff */
[----:B------:R0:W-:Y:S01]  /*1800*/  STL [R1+0x114], R11 ;  /* 0x0001140b01007387 */ /* 0x0001e20000100800 */
[----:B------:R-:W-:-:S03]  /*1810*/  PRMT R7, R81, 0x7632, R7 ;  /* 0x0000763251077816 */ /* 0x000fc60000000007 */
[----:B------:R-:W5:Y:S01]  /*1820*/  LDG.E.64.CONSTANT R46, desc[UR6][R46.64] ;  /* 0x000000062e2e7981 */ /* 0x000f62000c1e9b00 */
[----:B------:R-:W-:-:S03]  /*1830*/  SHF.L.U32 R7, R7, 0x10, RZ ;  /* 0x0000001007077819 */ /* 0x000fc600000006ff */
[----:B------:R-:W-:Y:S01]  /*1840*/  STL [R1+0x10], R26 ;  /* 0x0000101a01007387 */ /* 0x000fe20000100800 */
[----:B0-----:R-:W-:-:S03]  /*1850*/  IADD3 R11, P1, R8, R4, RZ ;  /* 0x00000004080b7210 */ /* 0x001fc60007f3e0ff */
[----:B------:R0:W-:Y:S01]  /*1860*/  STL [R1+0x228], R20 ;  /* 0x0002281401007387 */ /* 0x0001e20000100800 */
[----:B------:R-:W-:Y:S01]  /*1870*/  FADD.FTZ R9, R9, R7 ;  /* 0x0000000709097221 */ /* 0x000fe20000010000 */
[----:B------:R-:W-:Y:S01]  /*1880*/  FFMA.FTZ R7, R7, R7, R10 ;  /* 0x0000000707077223 */ /* 0x000fe2000001000a */
[----:B0-----:R-:W-:Y:S02]  /*1890*/  IADD3.X R20, RZ, R5, RZ, P1, !PT ;  /* 0x00000005ff147210 */ /* 0x001fe40000ffe4ff */
[----:B------:R-:W-:Y:S01]  /*18a0*/  LEA R44, P1, R11, UR10, 0x1 ;  /* 0x0000000a0b2c7c11 */ /* 0x000fe2000f8208ff */
[----:B------:R-:W-:-:S03]  /*18b0*/  FADD.FTZ R9, R9, R26 ;  /* 0x0000001a09097221 */ /* 0x000fc60000010000 */
[----:B------:R-:W-:Y:S01]  /*18c0*/  LEA.HI.X R45, R11, UR11, R20, 0x1, P1 ;  /* 0x0000000b0b2d7c11 */ /* 0x000fe200088f0c14 */
[----:B------:R-:W-:Y:S01]  /*18d0*/  FFMA.FTZ R7, R26, R26, R7 ;  /* 0x0000001a1a077223 */ /* 0x000fe20000010007 */
        /* <DEDUP_REMOVED lines=9> */
[--C-:B------:R-:W-:Y:S01]  /*1970*/  FADD.FTZ R9, R9, R10.reuse ;  /* 0x0000000a09097221 */ /* 0x100fe20000010000 */
[----:B------:R-:W-:Y:S01]  /*1980*/  FFMA.FTZ R7, R10, R10, R7 ;  /* 0x0000000a0a077223 */ /* 0x000fe20000010007 */
[----:B------:R-:W-:Y:S02]  /*1990*/  PRMT R10, R79, 0x7632, R10 ;  /* 0x000076324f0a7816 */ /* 0x000fe4000000000a */
[----:B0-----:R-:W-:Y:S02]  /*19a0*/  IADD3.X R20, RZ, R5, RZ, P1, !PT ;  /* 0x00000005ff147210 */ /* 0x001fe40000ffe4ff */
[----:B------:R-:W-:-:S04]  /*19b0*/  LEA R42, P1, R11, UR10, 0x1 ;  /* 0x0000000a0b2a7c11 */ /* 0x000fc8000f8208ff */
[----:B------:R-:W-:Y:S02]  /*19c0*/  LEA.HI.X R43, R11, UR11, R20, 0x1, P1 ;  /* 0x0000000b0b2b7c11 */ /* 0x000fe400088f0c14 */
[----:B------:R-:W-:Y:S01]  /*19d0*/  IADD3 R8, R6, 0xb400, RZ ;  /* 0x0000b40006087810 */ /* 0x000fe20007ffe0ff */
[----:B------:R-:W-:Y:S01]  /*19e0*/  FADD.FTZ R9, R9, R26 ;  /* 0x0000001a09097221 */ /* 0x000fe20000010000 */
[----:B------:R-:W-:Y:S01]  /*19f0*/  SHF.L.U32 R10, R10, 0x10, RZ ;  /* 0x000000100a0a7819 */ /* 0x000fe200000006ff */
[----:B------:R-:W-:Y:S01]  /*1a00*/  FFMA.FTZ R7, R26, R26, R7 ;  /* 0x0000001a1a077223 */ /* 0x000fe20000010007 */
[----:B------:R0:W-:Y:S04]  /*1a10*/  STL [R1+0x11c], R11 ;  /* 0x00011c0b01007387 */ /* 0x0001e80000100800 */
[----:B------:R-:W5:Y:S01]  /*1a20*/  LDG.E.64.CONSTANT R42, desc[UR6][R42.64] ;  /* 0x000000062a2a7981 */ /* 0x000f62000c1e9b00 */
[----:B------:R-:W-:Y:S01]  /*1a30*/  FADD.FTZ R9, R9, R10 ;  /* 0x0000000a09097221 */ /* 0x000fe20000010000 */
[----:B------:R-:W-:Y:S01]  /*1a40*/  FFMA.FTZ R7, R10, R10, R7 ;  /* 0x0000000a0a077223 */ /* 0x000fe20000010007 */
[----:B------:R-:W-:-:S02]  /*1a50*/  SHF.L.U32 R26, R76, 0x10, RZ ;  /* 0x000000104c1a7819 */ /* 0x000fc400000006ff */
[----:B0-----:R-:W-:Y:S02]  /*1a60*/  IADD3 R11, P1, R8, R4, RZ ;  /* 0x00000004080b7210 */ /* 0x001fe40007f3e0ff */
[----:B------:R-:W-:Y:S02]  /*1a70*/  PRMT R10, R76, 0x7632, R10 ;  /* 0x000076324c0a7816 */ /* 0x000fe4000000000a */
[----:B------:R-:W-:Y:S02]  /*1a80*/  IADD3.X R27, RZ, R5, RZ, P1, !PT ;  /* 0x00000005ff1b7210 */ /* 0x000fe40000ffe4ff */
[----:B------:R-:W-:Y:S01]  /*1a90*/  LEA R40, P1, R11, UR10, 0x1 ;  /* 0x0000000a0b287c11 */ /* 0x000fe2000f8208ff */
[----:B------:R-:W-:Y:S01]  /*1aa0*/  FADD.FTZ R9, R9, R26 ;  /* 0x0000001a09097221 */ /* 0x000fe20000010000 */
[----:B------:R-:W-:Y:S01]  /*1ab0*/  SHF.L.U32 R10, R10, 0x10, RZ ;  /* 0x000000100a0a7819 */ /* 0x000fe200000006ff */
[----:B------:R-:W-:Y:S01]  /*1ac0*/  FFMA.FTZ R7, R26, R26, R7 ;  /* 0x0000001a1a077223 */ /* 0x000fe20000010007 */
[----:B------:R-:W-:Y:S01]  /*1ad0*/  LEA.HI.X R41, R11, UR11, R27, 0x1, P1 ;  /* 0x0000000b0b297c11 */ /* 0x000fe200088f0c1b */
[----:B------:R0:W-:Y:S01]  /*1ae0*/  STL [R1+0xc], R26 ;  /* 0x00000c1a01007387 */ /* 0x0001e20000100800 */
[----:B------:R-:W-:Y:S01]  /*1af0*/  IADD3 R8, R6, 0xbb80, RZ ;  /* 0x0000bb8006087810 */ /* 0x000fe20007ffe0ff */
[----:B------:R-:W-:-:S02]  /*1b00*/  FFMA.FTZ R7, R10, R10, R7 ;  /* 0x0000000a0a077223 */ /* 0x000fc40000010007 */
[----:B------:R1:W-:Y:S04]  /*1b10*/  STL [R1+0x230], R20 ;  /* 0x0002301401007387 */ /* 0x0003e80000100800 */
[----:B------:R-:W5:Y:S01]  /*1b20*/  LDG.E.64.CONSTANT R40, desc[UR6][R40.64] ;  /* 0x0000000628287981 */ /* 0x000f62000c1e9b00 */
[----:B0-----:R-:W-:Y:S01]  /*1b30*/  SHF.L.U32 R26, R77, 0x10, RZ ;  /* 0x000000104d1a7819 */ /* 0x001fe200000006ff */
[----:B-1----:R-:W-:Y:S02]  /*1b40*/  FADD.FTZ R20, R9, R10 ;  /* 0x0000000a09147221 */ /* 0x002fe40000010000 */
[----:B------:R-:W-:Y:S02]  /*1b50*/  STL [R1+0x128], R11 ;  /* 0x0001280b01007387 */ /* 0x000fe40000100800 */
[----:B------:R-:W-:Y:S01]  /*1b60*/  FFMA.FTZ R7, R26, R26, R7 ;  /* 0x0000001a1a077223 */ /* 0x000fe20000010007 */
[----:B------:R-:W-:Y:S01]  /*1b70*/  FADD.FTZ R20, R20, R26 ;  /* 0x0000001a14147221 */ /* 0x000fe20000010000 */
[----:B------:R0:W-:Y:S01]  /*1b80*/  STL [R1+0x8], R26 ;  /* 0x0000081a01007387 */ /* 0x0001e20000100800 */
[----:B------:R-:W-:-:S03]  /*1b90*/  PRMT R10, R77, 0x7632, R10 ;  /* 0x000076324d0a7816 */ /* 0x000fc6000000000a */
[----:B------:R1:W-:Y:S01]  /*1ba0*/  STL [R1+0x23c], R27 ;  /* 0x00023c1b01007387 */ /* 0x0003e20000100800 */
[----:B0-----:R-:W-:Y:S02]  /*1bb0*/  IADD3 R26, P2, R8, R4, RZ ;  /* 0x00000004081a7210 */ /* 0x001fe40007f5e0ff */
[----:B------:R-:W-:Y:S02]  /*1bc0*/  SHF.L.U32 R10, R10, 0x10, RZ ;  /* 0x000000100a0a7819 */ /* 0x000fe400000006ff */
[----:B-1----:R-:W-:Y:S02]  /*1bd0*/  IADD3.X R27, RZ, R5, RZ, P2, !PT ;  /* 0x00000005ff1b7210 */ /* 0x002fe400017fe4ff */
[----:B------:R-:W-:Y:S01]  /*1be0*/  LEA R38, P1, R26, UR10, 0x1 ;  /* 0x0000000a1a267c11 */ /* 0x000fe2000f8208ff */
[----:B------:R-:W-:-:S03]  /*1bf0*/  FADD.FTZ R20, R20, R10 ;  /* 0x0000000a14147221 */ /* 0x000fc60000010000 */
[----:B------:R-:W-:Y:S01]  /*1c00*/  LEA.HI.X R39, R26, UR11, R27, 0x1, P1 ;  /* 0x0000000b1a277c11 */ /* 0x000fe200088f0c1b */
[--C-:B------:R-:W-:Y:S01]  /*1c10*/  FFMA.FTZ R10, R10, R10, R7.reuse ;  /* 0x0000000a0a0a7223 */ /* 0x100fe20000010007 */
[----:B------:R-:W-:Y:S01]  /*1c20*/  IADD3 R8, R6, 0xc300, RZ ;  /* 0x0000c30006087810 */ /* 0x000fe20007ffe0ff */
[----:B------:R0:W-:Y:S01]  /*1c30*/  STL [R1+0x120], R26 ;  /* 0x0001201a01007387 */ /* 0x0001e20000100800 */
[C---:B------:R-:W-:Y:S02]  /*1c40*/  SHF.L.U32 R11, R74.reuse, 0x10, RZ ;  /* 0x000000104a0b7819 */ /* 0x040fe400000006ff */
[----:B------:R-:W-:Y:S01]  /*1c50*/  PRMT R7, R74, 0x7632, R7 ;  /* 0x000076324a077816 */ /* 0x000fe20000000007 */
[----:B------:R-:W5:Y:S02]  /*1c60*/  LDG.E.64.CONSTANT R38, desc[UR6][R38.64] ;  /* 0x0000000626267981 */ /* 0x000f64000c1e9b00 */
[----:B------:R-:W-:Y:S01]  /*1c70*/  FADD.FTZ R20, R20, R11 ;  /* 0x0000000b14147221 */ /* 0x000fe20000010000 */
[----:B------:R-:W-:-:S02]  /*1c80*/  SHF.L.U32 R7, R7, 0x10, RZ ;  /* 0x0000001007077819 */ /* 0x000fc400000006ff */
[----:B0-----:R-:W-:Y:S01]  /*1c90*/  IADD3 R26, P1, R8, R4, RZ ;  /* 0x00000004081a7210 */ /* 0x001fe20007f3e0ff */
[----:B------:R0:W-:Y:S01]  /*1ca0*/  STL [R1+0x22c], R27 ;  /* 0x00022c1b01007387 */ /* 0x0001e20000100800 */
[----:B------:R-:W-:Y:S01]  /*1cb0*/  FFMA.FTZ R10, R11, R11, R10 ;  /* 0x0000000b0b0a7223 */ /* 0x000fe2000001000a */
[----:B------:R-:W-:Y:S02]  /*1cc0*/  FADD.FTZ R20, R20, R7 ;  /* 0x0000000714147221 */ /* 0x000fe40000010000 */
[----:B------:R1:W-:Y:S01]  /*1cd0*/  STL [R1+0x4], R11 ;  /* 0x0000040b01007387 */ /* 0x0003e20000100800 */
[----:B------:R-:W-:Y:S01]  /*1ce0*/  FFMA.FTZ R7, R7, R7, R10 ;  /* 0x0000000707077223 */ /* 0x000fe2000001000a */
[----:B0-----:R-:W-:Y:S02]  /*1cf0*/  IADD3.X R27, RZ, R5, RZ, P1, !PT ;  /* 0x00000005ff1b7210 */ /* 0x001fe40000ffe4ff */
[----:B------:R-:W-:Y:S02]  /*1d00*/  LEA R36, P1, R26, UR10, 0x1 ;  /* 0x0000000a1a247c11 */ /* 0x000fe4000f8208ff */
[----:B-1----:R-:W-:-:S02]  /*1d10*/  SHF.L.U32 R11, R75, 0x10, RZ ;  /* 0x000000104b0b7819 */ /* 0x002fc400000006ff */
[----:B------:R-:W-:Y:S02]  /*1d20*/  LEA.HI.X R37, R26, UR11, R27, 0x1, P1 ;  /* 0x0000000b1a257c11 */ /* 0x000fe400088f0c1b */
[----:B------:R-:W-:Y:S01]  /*1d30*/  PRMT R9, R75, 0x7632, R9 ;  /* 0x000076324b097816 */ /* 0x000fe20000000009 */
[----:B------:R0:W-:Y:S01]  /*1d40*/  STL [R1], R11 ;  /* 0x0000000b01007387 */ /* 0x0001e20000100800 */
[----:B------:R-:W-:Y:S01]  /*1d50*/  FADD.FTZ R20, R20, R11 ;  /* 0x0000000b14147221 */ /* 0x000fe20000010000 */
[----:B------:R-:W-:Y:S02]  /*1d60*/  FFMA.FTZ R7, R11, R11, R7 ;  /* 0x0000000b0b077223 */ /* 0x000fe40000010007 */
[----:B------:R-:W5:Y:S01]  /*1d70*/  LDG.E.64.CONSTANT R36, desc[UR6][R36.64] ;  /* 0x0000000624247981 */ /* 0x000f62000c1e9b00 */
[----:B------:R-:W-:Y:S02]  /*1d80*/  SHF.L.U32 R8, R9, 0x10, RZ ;  /* 0x0000001009087819 */ /* 0x000fe400000006ff */
[----:B0-----:R-:W-:-:S04]  /*1d90*/  IADD3 R11, R6, 0xca80, RZ ;  /* 0x0000ca80060b7810 */ /* 0x001fc80007ffe0ff */
[----:B------:R-:W-:Y:S02]  /*1da0*/  IADD3 R29, P4, R11, R4, RZ ;  /* 0x000000040b1d7210 */ /* 0x000fe40007f9e0ff */
[----:B------:R-:W-:Y:S01]  /*1db0*/  IADD3 R9, R6, 0xd980, RZ ;  /* 0x0000d98006097810 */ /* 0x000fe20007ffe0ff */
[----:B------:R-:W-:Y:S01]  /*1dc0*/  STL [R1+0x124], R26 ;  /* 0x0001241a01007387 */ /* 0x000fe20000100800 */
[----:B------:R-:W-:Y:S01]  /*1dd0*/  IADD3.X R30, RZ, R5, RZ, P4, !PT ;  /* 0x00000005ff1e7210 */ /* 0x000fe200027fe4ff */
[----:B------:R-:W-:Y:S01]  /*1de0*/  FADD.FTZ R20, R20, R8 ;  /* 0x0000000814147221 */ /* 0x000fe20000010000 */
[----:B------:R-:W-:Y:S01]  /*1df0*/  LEA R34, P5, R29, UR10, 0x1 ;  /* 0x0000000a1d227c11 */ /* 0x000fe2000f8a08ff */
[----:B------:R-:W-:Y:S01]  /*1e00*/  FFMA.FTZ R8, R8, R8, R7 ;  /* 0x0000000808087223 */ /* 0x000fe20000010007 */
[----:B------:R0:W-:Y:S01]  /*1e10*/  STL [R1+0x20c], R27 ;  /* 0x00020c1b01007387 */ /* 0x0001e20000100800 */
[----:B------:R-:W-:Y:S02]  /*1e20*/  IADD3 R7, R6, 0xe100, RZ ;  /* 0x0000e10006077810 */ /* 0x000fe40007ffe0ff */
[----:B------:R-:W-:-:S02]  /*1e30*/  SHF.L.U32 R125, R72, 0x10, RZ ;  /* 0x00000010487d7819 */ /* 0x000fc400000006ff */
[----:B------:R-:W-:Y:S02]  /*1e40*/  LEA.HI.X R35, R29, UR11, R30, 0x1, P5 ;  /* 0x0000000b1d237c11 */ /* 0x000fe4000a8f0c1e */
[-C--:B0-----:R-:W-:Y:S02]  /*1e50*/  IADD3 R27, P2, R9, R4.reuse, RZ ;  /* 0x00000004091b7210 */ /* 0x081fe40007f5e0ff */
[----:B------:R-:W-:Y:S02]  /*1e60*/  IADD3 R10, R6, 0xd200, RZ ;  /* 0x0000d200060a7810 */ /* 0x000fe40007ffe0ff */
[----:B------:R-:W-:Y:S01]  /*1e70*/  IADD3 R26, P1, R7, R4, RZ ;  /* 0x00000004071a7210 */ /* 0x000fe20007f3e0ff */
[----:B------:R-:W-:Y:S01]  /*1e80*/  FADD.FTZ R20, R20, R125 ;  /* 0x0000007d14147221 */ /* 0x000fe20000010000 */
[----:B------:R-:W-:Y:S01]  /*1e90*/  PRMT R9, R72, 0x7632, R9 ;  /* 0x0000763248097816 */ /* 0x000fe20000000009 */
[----:B------:R-:W-:Y:S01]  /*1ea0*/  FFMA.FTZ R8, R125, R125, R8 ;  /* 0x0000007d7d087223 */ /* 0x000fe20000010008 */
[----:B------:R-:W-:Y:S01]  /*1eb0*/  IADD3 R6, R6, 0xe880, RZ ;  /* 0x0000e88006067810 */ /* 0x000fe20007ffe0ff */
[----:B------:R-:W5:Y:S01]  /*1ec0*/  LDG.E.64.CONSTANT R34, desc[UR6][R34.64] ;  /* 0x0000000622227981 */ /* 0x000f62000c1e9b00 */
[----:B------:R-:W-:-:S02]  /*1ed0*/  SHF.L.U32 R7, R9, 0x10, RZ ;  /* 0x0000001009077819 */ /* 0x000fc400000006ff */
[-C--:B------:R-:W-:Y:S02]  /*1ee0*/  IADD3 R28, P3, R10, R4.reuse, RZ ;  /* 0x000000040a1c7210 */ /* 0x080fe40007f7e0ff */
[----:B------:R-:W-:Y:S01]  /*1ef0*/  IADD3 R94, P4, R6, R4, RZ ;  /* 0x00000004065e7210 */ /* 0x000fe20007f9e0ff */
[--C-:B------:R-:W-:Y:S01]  /*1f00*/  FADD.FTZ R20, R20, R7.reuse ;  /* 0x0000000714147221 */ /* 0x100fe20000010000 */
[----:B------:R-:W-:Y:S01]  /*1f10*/  FFMA.FTZ R6, R7, R7, R8 ;  /* 0x0000000707067223 */ /* 0x000fe20000010008 */
[----:B------:R0:W-:Y:S01]  /*1f20*/  STL [R1+0x12c], R29 ;  /* 0x00012c1d01007387 */ /* 0x0001e20000100800 */
[C---:B------:R-:W-:Y:S02]  /*1f30*/  SHF.L.U32 R124, R73.reuse, 0x10, RZ ;  /* 0x00000010497c7819 */ /* 0x040fe400000006ff */
[----:B------:R-:W-:-:S03]  /*1f40*/  PRMT R7, R73, 0x7632, R7 ;  /* 0x0000763249077816 */ /* 0x000fc60000000007 */
[----:B------:R-:W-:Y:S01]  /*1f50*/  FADD.FTZ R20, R20, R124 ;  /* 0x0000007c14147221 */ /* 0x000fe20000010000 */
[----:B------:R-:W-:Y:S02]  /*1f60*/  SHF.L.U32 R7, R7, 0x10, RZ ;  /* 0x0000001007077819 */ /* 0x000fe400000006ff */
[----:B0-----:R-:W-:Y:S02]  /*1f70*/  IADD3.X R29, RZ, R5, RZ, P3, !PT ;  /* 0x00000005ff1d7210 */ /* 0x001fe40001ffe4ff */
[----:B------:R-:W-:Y:S01]  /*1f80*/  LEA R32, P3, R28, UR10, 0x1 ;  /* 0x0000000a1c207c11 */ /* 0x000fe2000f8608ff */
[----:B------:R-:W-:Y:S01]  /*1f90*/  FFMA.FTZ R6, R124, R124, R6 ;  /* 0x0000007c7c067223 */ /* 0x000fe20000010006 */
[----:B------:R-:W-:Y:S02]  /*1fa0*/  SHF.L.U32 R123, R70, 0x10, RZ ;  /* 0x00000010467b7819 */ /* 0x000fe400000006ff */
[----:B------:R-:W-:Y:S01]  /*1fb0*/  LEA.HI.X R33, R28, UR11, R29, 0x1, P3 ;  /* 0x0000000b1c217c11 */ /* 0x000fe200098f0c1d */
[----:B------:R-:W-:Y:S01]  /*1fc0*/  FADD.FTZ R20, R20, R7 ;  /* 0x0000000714147221 */ /* 0x000fe20000010000 */
[----:B------:R-:W-:Y:S01]  /*1fd0*/  PRMT R4, R70, 0x7632, R4 ;  /* 0x0000763246047816 */ /* 0x000fe20000000004 */
[----:B------:R-:W-:-:S02]  /*1fe0*/  FFMA.FTZ R7, R7, R7, R6 ;  /* 0x0000000707077223 */ /* 0x000fc40000010006 */
[----:B------:R-:W-:Y:S01]  /*1ff0*/  FADD.FTZ R20, R20, R123 ;  /* 0x0000007b14147221 */ /* 0x000fe20000010000 */
[----:B------:R-:W5:Y:S01]  /*2000*/  LDG.E.64.CONSTANT R32, desc[UR6][R32.64] ;  /* 0x0000000620207981 */ /* 0x000f62000c1e9b00 */
[----:B------:R-:W-:Y:S01]  /*2010*/  SHF.L.U32 R4, R4, 0x10, RZ ;  /* 0x0000001004047819 */ /* 0x000fe200000006ff */
[----:B------:R-:W-:Y:S01]  /*2020*/  FFMA.FTZ R7, R123, R123, R7 ;  /* 0x0000007b7b077223 */ /* 0x000fe20000010007 */
[C---:B------:R-:W-:Y:S02]  /*2030*/  SHF.L.U32 R122, R71.reuse, 0x10, RZ ;  /* 0x00000010477a7819 */ /* 0x040fe400000006ff */
[----:B------:R-:W-:Y:S01]  /*2040*/  PRMT R6, R71, 0x7632, R6 ;  /* 0x0000763247067816 */ /* 0x000fe20000000006 */
[----:B------:R-:W-:Y:S01]  /*2050*/  FADD.FTZ R20, R20, R4 ;  /* 0x0000000414147221 */ /* 0x000fe20000010000 */
[----:B------:R0:W-:Y:S01]  /*2060*/  STL [R1+0x130], R28 ;  /* 0x0001301c01007387 */ /* 0x0001e20000100800 */
[----:B------:R-:W-:Y:S01]  /*2070*/  FFMA.FTZ R4, R4, R4, R7 ;  /* 0x0000000404047223 */ /* 0x000fe20000010007 */
[----:B------:R-:W-:Y:S01]  /*2080*/  SHF.L.U32 R6, R6, 0x10, RZ ;  /* 0x0000001006067819 */ /* 0x000fe200000006ff */
[----:B------:R-:W-:Y:S01]  /*2090*/  FADD.FTZ R20, R20, R122 ;  /* 0x0000007a14147221 */ /* 0x000fe20000010000 */
[----:B------:R-:W-:Y:S01]  /*20a0*/  STL [R1+0x134], R27 ;  /* 0x0001341b01007387 */ /* 0x000fe20000100800 */
[----:B------:R-:W-:-:S03]  /*20b0*/  FFMA.FTZ R4, R122, R122, R4 ;  /* 0x0000007a7a047223 */ /* 0x000fc60000010004 */
[----:B------:R-:W-:Y:S01]  /*20c0*/  STL [R1+0x13c], R26 ;  /* 0x00013c1a01007387 */ /* 0x000fe20000100800 */
[----:B0-----:R-:W-:-:S03]  /*20d0*/  IADD3.X R28, RZ, R5, RZ, P2, !PT ;  /* 0x00000005ff1c7210 */ /* 0x001fc600017fe4ff */
[----:B------:R0:W-:Y:S01]  /*20e0*/  STL [R1+0x208], R30 ;  /* 0x0002081e01007387 */ /* 0x0001e20000100800 */
[----:B------:R-:W-:Y:S01]  /*20f0*/  SHF.L.U32 R121, R68, 0x10, RZ ;  /* 0x0000001044797819 */ /* 0x000fe200000006ff */
[----:B------:R-:W-:Y:S01]  /*2100*/  FADD.FTZ R20, R20, R6 ;  /* 0x0000000614147221 */ /* 0x000fe20000010000 */
[----:B------:R-:W-:Y:S01]  /*2110*/  PRMT R7, R68, 0x7632, R7 ;  /* 0x0000763244077816 */ /* 0x000fe20000000007 */
[----:B------:R-:W-:Y:S01]  /*2120*/  FFMA.FTZ R6, R6, R6, R4 ;  /* 0x0000000606067223 */ /* 0x000fe20000010004 */
[----:B0-----:R-:W-:Y:S01]  /*2130*/  LEA R30, P2, R27, UR10, 0x1 ;  /* 0x0000000a1b1e7c11 */ /* 0x001fe2000f8408ff */
[----:B------:R-:W-:Y:S01]  /*2140*/  FADD.FTZ R20, R20, R121 ;  /* 0x0000007914147221 */ /* 0x000fe20000010000 */
[----:B------:R-:W-:Y:S02]  /*2150*/  SHF.L.U32 R7, R7, 0x10, RZ ;  /* 0x0000001007077819 */ /* 0x000fe400000006ff */
[----:B------:R-:W-:Y:S01]  /*2160*/  LEA.HI.X R31, R27, UR11, R28, 0x1, P2 ;  /* 0x0000000b1b1f7c11 */ /* 0x000fe200090f0c1c */
[----:B------:R-:W-:Y:S01]  /*2170*/  FFMA.FTZ R6, R121, R121, R6 ;  /* 0x0000007979067223 */ /* 0x000fe20000010006 */
[C---:B------:R-:W-:Y:S01]  /*2180*/  SHF.L.U32 R120, R69.reuse, 0x10, RZ ;  /* 0x0000001045787819 */ /* 0x040fe200000006ff */
[----:B------:R-:W-:Y:S01]  /*2190*/  FADD.FTZ R20, R20, R7 ;  /* 0x0000000714147221 */ /* 0x000fe20000010000 */
[----:B------:R-:W-:-:S02]  /*21a0*/  PRMT R4, R69, 0x7632, R4 ;  /* 0x0000763245047816 */ /* 0x000fc40000000004 */
[----:B------:R-:W5:Y:S01]  /*21b0*/  LDG.E.64.CONSTANT R30, desc[UR6][R30.64] ;  /* 0x000000061e1e7981 */ /* 0x000f62000c1e9b00 */
[----:B------:R-:W-:Y:S01]  /*21c0*/  FFMA.FTZ R7, R7, R7, R6 ;  /* 0x0000000707077223 */ /* 0x000fe20000010006 */
[----:B------:R-:W-:Y:S01]  /*21d0*/  SHF.L.U32 R4, R4, 0x10, RZ ;  /* 0x0000001004047819 */ /* 0x000fe200000006ff */
[----:B------:R-:W-:Y:S01]  /*21e0*/  FADD.FTZ R20, R20, R120 ;  /* 0x0000007814147221 */ /* 0x000fe20000010000 */
[----:B------:R-:W-:Y:S01]  /*21f0*/  SHF.L.U32 R119, R66, 0x10, RZ ;  /* 0x0000001042777819 */ /* 0x000fe200000006ff */
[----:B------:R-:W-:Y:S01]  /*2200*/  FFMA.FTZ R7, R120, R120, R7 ;  /* 0x0000007878077223 */ /* 0x000fe20000010007 */
[----:B------:R-:W-:Y:S01]  /*2210*/  PRMT R6, R66, 0x7632, R6 ;  /* 0x0000763242067816 */ /* 0x000fe20000000006 */
[----:B------:R-:W-:Y:S01]  /*2220*/  FADD.FTZ R20, R20, R4 ;  /* 0x0000000414147221 */ /* 0x000fe20000010000 */
[----:B------:R-:W-:Y:S01]  /*2230*/  STL [R1+0x138], R94 ;  /* 0x0001385e01007387 */ /* 0x000fe20000100800 */
[----:B------:R-:W-:Y:S01]  /*2240*/  FFMA.FTZ R4, R4, R4, R7 ;  /* 0x0000000404047223 */ /* 0x000fe20000010007 */
[----:B------:R-:W-:-:S02]  /*2250*/  IADD3.X R27, RZ, R5, RZ, P1, !PT ;  /* 0x00000005ff1b7210 */ /* 0x000fc40000ffe4ff */
[----:B------:R-:W-:Y:S01]  /*2260*/  STL [R1+0x1fc], R29 ;  /* 0x0001fc1d01007387 */ /* 0x000fe20000100800 */
[----:B------:R-:W-:Y:S01]  /*2270*/  SHF.L.U32 R6, R6, 0x10, RZ ;  /* 0x0000001006067819 */ /* 0x000fe200000006ff */
[----:B------:R-:W-:Y:S02]  /*2280*/  FADD.FTZ R20, R20, R119 ;  /* 0x0000007714147221 */ /* 0x000fe40000010000 */
[----:B------:R0:W-:Y:S01]  /*2290*/  STL [R1+0x1e8], R28 ;  /* 0x0001e81c01007387 */ /* 0x0001e20000100800 */
[----:B------:R-:W-:Y:S01]  /*22a0*/  FFMA.FTZ R4, R119, R119, R4 ;  /* 0x0000007777047223 */ /* 0x000fe20000010004 */
[C---:B------:R-:W-:Y:S01]  /*22b0*/  SHF.L.U32 R118, R67.reuse, 0x10, RZ ;  /* 0x0000001043767819 */ /* 0x040fe200000006ff */
[----:B------:R-:W-:Y:S01]  /*22c0*/  FADD.FTZ R20, R20, R6 ;  /* 0x0000000614147221 */ /* 0x000fe20000010000 */
[----:B------:R-:W-:Y:S02]  /*22d0*/  PRMT R7, R67, 0x7632, R7 ;  /* 0x0000763243077816 */ /* 0x000fe40000000007 */
[----:B0-----:R-:W-:Y:S01]  /*22e0*/  LEA R28, P1, R26, UR10, 0x1 ;  /* 0x0000000a1a1c7c11 */ /* 0x001fe2000f8208ff */
[----:B------:R-:W-:-:S03]  /*22f0*/  FFMA.FTZ R6, R6, R6, R4 ;  /* 0x0000000606067223 */ /* 0x000fc60000010004 */
[----:B------:R-:W-:Y:S01]  /*2300*/  LEA.HI.X R29, R26, UR11, R27, 0x1, P1 ;  /* 0x0000000b1a1d7c11 */ /* 0x000fe200088f0c1b */
[----:B------:R-:W-:Y:S01]  /*2310*/  FADD.FTZ R20, R20, R118 ;  /* 0x0000007614147221 */ /* 0x000fe20000010000 */
[----:B------:R-:W-:Y:S01]  /*2320*/  SHF.L.U32 R7, R7, 0x10, RZ ;  /* 0x0000001007077819 */ /* 0x000fe200000006ff */
[----:B------:R-:W-:Y:S01]  /*2330*/  FFMA.FTZ R6, R118, R118, R6 ;  /* 0x0000007676067223 */ /* 0x000fe20000010006 */
[C---:B------:R-:W-:Y:S02]  /*2340*/  SHF.L.U32 R117, R64.reuse, 0x10, RZ ;  /* 0x0000001040757819 */ /* 0x040fe400000006ff */
[----:B------:R-:W5:Y:S01]  /*2350*/  LDG.E.64.CONSTANT R28, desc[UR6][R28.64] ;  /* 0x000000061c1c7981 */ /* 0x000f62000c1e9b00 */
[----:B------:R-:W-:Y:S01]  /*2360*/  PRMT R4, R64, 0x7632, R4 ;  /* 0x0000763240047816 */ /* 0x000fe20000000004 */
[----:B------:R-:W-:Y:S01]  /*2370*/  FADD.FTZ R20, R20, R7 ;  /* 0x0000000714147221 */ /* 0x000fe20000010000 */
[----:B------:R-:W-:Y:S02]  /*2380*/  FFMA.FTZ R7, R7, R7, R6 ;  /* 0x0000000707077223 */ /* 0x000fe40000010006 */
[----:B------:R-:W-:Y:S01]  /*2390*/  SHF.L.U32 R4, R4, 0x10, RZ ;  /* 0x0000001004047819 */ /* 0x000fe200000006ff */
[----:B------:R-:W-:Y:S01]  /*23a0*/  FADD.FTZ R20, R20, R117 ;  /* 0x0000007514147221 */ /* 0x000fe20000010000 */
[----:B------:R-:W-:Y:S01]  /*23b0*/  FFMA.FTZ R7, R117, R117, R7 ;  /* 0x0000007575077223 */ /* 0x000fe20000010007 */
[----:B------:R-:W-:-:S02]  /*23c0*/  SHF.L.U32 R116, R65, 0x10, RZ ;  /* 0x0000001041747819 */ /* 0x000fc400000006ff */
[----:B------:R-:W-:Y:S01]  /*23d0*/  PRMT R6, R65, 0x7632, R6 ;  /* 0x0000763241067816 */ /* 0x000fe20000000006 */
[----:B------:R-:W-:Y:S01]  /*23e0*/  FADD.FTZ R20, R20, R4 ;  /* 0x0000000414147221 */ /* 0x000fe20000010000 */
[----:B------:R-:W-:Y:S01]  /*23f0*/  FFMA.FTZ R4, R4, R4, R7 ;  /* 0x0000000404047223 */ /* 0x000fe20000010007 */
[----:B------:R-:W-:Y:S02]  /*2400*/  IADD3.X R95, RZ, R5, RZ, P4, !PT ;  /* 0x00000005ff5f7210 */ /* 0x000fe400027fe4ff */
[----:B------:R-:W-:Y:S01]  /*2410*/  LEA R26, P1, R94, UR10, 0x1 ;  /* 0x0000000a5e1a7c11 */ /* 0x000fe2000f8208ff */
[----:B------:R-:W-:Y:S01]  /*2420*/  FADD.FTZ R20, R20, R116 ;  /* 0x0000007414147221 */ /* 0x000fe20000010000 */
[----:B------:R-:W-:Y:S01]  /*2430*/  SHF.L.U32 R6, R6, 0x10, RZ ;  /* 0x0000001006067819 */ /* 0x000fe200000006ff */
[----:B------:R0:W-:Y:S01]  /*2440*/  STL [R1+0x1d8], R27 ;  /* 0x0001d81b01007387 */ /* 0x0001e20000100800 */
[----:B------:R-:W-:Y:S01]  /*2450*/  FFMA.FTZ R5, R116, R116, R4 ;  /* 0x0000007474057223 */ /* 0x000fe20000010004 */
[----:B------:R-:W-:-:S02]  /*2460*/  SHF.L.U32 R115, R62, 0x10, RZ ;  /* 0x000000103e737819 */ /* 0x000fc400000006ff */
[----:B------:R-:W-:Y:S01]  /*2470*/  PRMT R4, R62, 0x7632, R4 ;  /* 0x000076323e047816 */ /* 0x000fe20000000004 */
[----:B------:R-:W-:Y:S01]  /*2480*/  FADD.FTZ R20, R20, R6 ;  /* 0x0000000614147221 */ /* 0x000fe20000010000 */
[----:B0-----:R-:W-:Y:S01]  /*2490*/  LEA.HI.X R27, R94, UR11, R95, 0x1, P1 ;  /* 0x0000000b5e1b7c11 */ /* 0x001fe200088f0c5f */
[----:B------:R-:W-:Y:S01]  /*24a0*/  FFMA.FTZ R6, R6, R6, R5 ;  /* 0x0000000606067223 */ /* 0x000fe20000010005 */
[----:B------:R-:W-:Y:S01]  /*24b0*/  SHF.L.U32 R4, R4, 0x10, RZ ;  /* 0x0000001004047819 */ /* 0x000fe200000006ff */
[----:B------:R-:W-:Y:S01]  /*24c0*/  FADD.FTZ R20, R20, R115 ;  /* 0x0000007314147221 */ /* 0x000fe20000010000 */
[----:B------:R-:W-:Y:S02]  /*24d0*/  SHF.L.U32 R114, R63, 0x10, RZ ;  /* 0x000000103f727819 */ /* 0x000fe400000006ff */
[----:B------:R-:W-:Y:S01]  /*24e0*/  SHF.L.U32 R113, R60, 0x10, RZ ;  /* 0x000000103c717819 */ /* 0x000fe200000006ff */
[----:B------:R-:W5:Y:S01]  /*24f0*/  LDG.E.64.CONSTANT R26, desc[UR6][R26.64] ;  /* 0x000000061a1a7981 */ /* 0x000f62000c1e9b00 */
[----:B------:R-:W-:Y:S01]  /*2500*/  FFMA.FTZ R6, R115, R115, R6 ;  /* 0x0000007373067223 */ /* 0x000fe20000010006 */
[----:B------:R-:W-:Y:S01]  /*2510*/  PRMT R5, R63, 0x7632, R5 ;  /* 0x000076323f057816 */ /* 0x000fe20000000005 */
        /* <DEDUP_REMOVED lines=9> */
[----:B------:R-:W-:Y:S01]  /*25b0*/  SHF.L.U32 R6, R6, 0x10, RZ ;  /* 0x0000001006067819 */ /* 0x000fe200000006ff */
[--C-:B------:R-:W-:Y:S01]  /*25c0*/  FFMA.FTZ R5, R5, R5, R4.reuse ;  /* 0x0000000505057223 */ /* 0x100fe20000010004 */
[----:B------:R-:W5:Y:S01]  /*25d0*/  LDL R98, [R1+0x290] ;  /* 0x0002900001627983 */ /* 0x000f620000100800 */
[----:B------:R-:W-:Y:S01]  /*25e0*/  FADD.FTZ R20, R20, R113 ;  /* 0x0000007114147221 */ /* 0x000fe20000010000 */
[----:B------:R-:W-:Y:S01]  /*25f0*/  PRMT R4, R61, 0x7632, R4 ;  /* 0x000076323d047816 */ /* 0x000fe20000000004 */
[----:B------:R-:W-:Y:S01]  /*2600*/  FFMA.FTZ R5, R113, R113, R5 ;  /* 0x0000007171057223 */ /* 0x000fe20000010005 */
[----:B--2---:R-:W-:Y:S01]  /*2610*/  SHF.L.U32 R111, R58, 0x10, RZ ;  /* 0x000000103a6f7819 */ /* 0x004fe200000006ff */
[----:B------:R-:W-:Y:S01]  /*2620*/  FADD.FTZ R20, R20, R6 ;  /* 0x0000000614147221 */ /* 0x000fe20000010000 */
[----:B------:R-:W-:Y:S01]  /*2630*/  SHF.L.U32 R4, R4, 0x10, RZ ;  /* 0x0000001004047819 */ /* 0x000fe200000006ff */
[--C-:B------:R-:W-:Y:S01]  /*2640*/  FFMA.FTZ R6, R6, R6, R5.reuse ;  /* 0x0000000606067223 */ /* 0x100fe20000010005 */
[----:B------:R-:W-:Y:S01]  /*2650*/  SHF.L.U32 R110, R59, 0x10, RZ ;  /* 0x000000103b6e7819 */ /* 0x000fe200000006ff */
[----:B------:R-:W-:Y:S01]  /*2660*/  FADD.FTZ R20, R20, R112 ;  /* 0x0000007014147221 */ /* 0x000fe20000010000 */
[----:B------:R-:W-:Y:S01]  /*2670*/  PRMT R5, R58, 0x7632, R5 ;  /* 0x000076323a057816 */ /* 0x000fe20000000005 */
[----:B------:R-:W-:Y:S01]  /*2680*/  FFMA.FTZ R6, R112, R112, R6 ;  /* 0x0000007070067223 */ /* 0x000fe20000010006 */
[----:B---3--:R-:W-:Y:S01]  /*2690*/  SHF.L.U32 R109, R56, 0x10, RZ ;  /* 0x00000010386d7819 */ /* 0x008fe200000006ff */
[----:B------:R-:W-:Y:S01]  /*26a0*/  FADD.FTZ R20, R20, R4 ;  /* 0x0000000414147221 */ /* 0x000fe20000010000 */
[----:B------:R-:W-:Y:S01]  /*26b0*/  SHF.L.U32 R5, R5, 0x10, RZ ;  /* 0x0000001005057819 */ /* 0x000fe200000006ff */
[--C-:B------:R-:W-:Y:S01]  /*26c0*/  FFMA.FTZ R4, R4, R4, R6.reuse ;  /* 0x0000000404047223 */ /* 0x100fe20000010006 */
[----:B------:R-:W-:Y:S01]  /*26d0*/  SHF.L.U32 R108, R57, 0x10, RZ ;  /* 0x00000010396c7819 */ /* 0x000fe200000006ff */
[----:B------:R-:W-:Y:S01]  /*26e0*/  FADD.FTZ R20, R20, R111 ;  /* 0x0000006f14147221 */ /* 0x000fe20000010000 */
[----:B------:R-:W-:Y:S01]  /*26f0*/  PRMT R6, R59, 0x7632, R6 ;  /* 0x000076323b067816 */ /* 0x000fe20000000006 */
[----:B------:R-:W-:Y:S01]  /*2700*/  FFMA.FTZ R4, R111, R111, R4 ;  /* 0x0000006f6f047223 */ /* 0x000fe20000010004 */
[----:B----4-:R-:W-:Y:S01]  /*2710*/  SHF.L.U32 R107, R54, 0x10, RZ ;  /* 0x00000010366b7819 */ /* 0x010fe200000006ff */
[----:B------:R-:W-:Y:S01]  /*2720*/  FADD.FTZ R20, R20, R5 ;  /* 0x0000000514147221 */ /* 0x000fe20000010000 */
[----:B------:R-:W-:Y:S01]  /*2730*/  SHF.L.U32 R6, R6, 0x10, RZ ;  /* 0x0000001006067819 */ /* 0x000fe200000006ff */
[----:B------:R-:W-:Y:S01]  /*2740*/  FFMA.FTZ R5, R5, R5, R4 ;  /* 0x0000000505057223 */ /* 0x000fe20000010004 */
[----:B------:R-:W-:Y:S01]  /*2750*/  SHF.L.U32 R106, R55, 0x10, RZ ;  /* 0x00000010376a7819 */ /* 0x000fe200000006ff */
[----:B------:R-:W-:Y:S01]  /*2760*/  FADD.FTZ R20, R20, R110 ;  /* 0x0000006e14147221 */ /* 0x000fe20000010000 */
[----:B------:R-:W-:Y:S01]  /*2770*/  PRMT R4, R56, 0x7632, R4 ;  /* 0x0000763238047816 */ /* 0x000fe20000000004 */
[----:B------:R-:W-:Y:S01]  /*2780*/  FFMA.FTZ R5, R110, R110, R5 ;  /* 0x0000006e6e057223 */ /* 0x000fe20000010005 */
[----:B-----5:R-:W-:Y:S01]  /*2790*/  SHF.L.U32 R105, R52, 0x10, RZ ;  /* 0x0000001034697819 */ /* 0x020fe200000006ff */
[----:B------:R-:W-:Y:S01]  /*27a0*/  FADD.FTZ R20, R20, R6 ;  /* 0x0000000614147221 */ /* 0x000fe20000010000 */
[----:B------:R-:W-:Y:S01]  /*27b0*/  SHF.L.U32 R4, R4, 0x10, RZ ;  /* 0x0000001004047819 */ /* 0x000fe200000006ff */
[----:B------:R-:W-:Y:S01]  /*27c0*/  FFMA.FTZ R6, R6, R6, R5 ;  /* 0x0000000606067223 */ /* 0x000fe20000010005 */
[----:B------:R-:W-:Y:S01]  /*27d0*/  SHF.L.U32 R104, R53, 0x10, RZ ;  /* 0x0000001035687819 */ /* 0x000fe200000006ff */
[----:B------:R-:W-:Y:S01]  /*27e0*/  FADD.FTZ R20, R20, R109 ;  /* 0x0000006d14147221 */ /* 0x000fe20000010000 */
[----:B------:R-:W-:Y:S01]  /*27f0*/  PRMT R5, R57, 0x7632, R5 ;  /* 0x0000763239057816 */ /* 0x000fe20000000005 */
[----:B------:R-:W-:Y:S01]  /*2800*/  FFMA.FTZ R6, R109, R109, R6 ;  /* 0x0000006d6d067223 */ /* 0x000fe20000010006 */
[----:B------:R-:W-:Y:S01]  /*2810*/  SHF.L.U32 R103, R50, 0x10, RZ ;  /* 0x0000001032677819 */ /* 0x000fe200000006ff */
        /* <DEDUP_REMOVED lines=10> */
[--C-:B------:R-:W-:Y:S01]  /*28c0*/  FFMA.FTZ R5, R5, R5, R4.reuse ;  /* 0x0000000505057223 */ /* 0x100fe20000010004 */
[----:B------:R-:W-:Y:S01]  /*28d0*/  PRMT R7, R49, 0x7632, R7 ;  /* 0x0000763231077816 */ /* 0x000fe20000000007 */
[----:B------:R-:W-:Y:S01]  /*28e0*/  FADD.FTZ R20, R20, R107 ;  /* 0x0000006b14147221 */ /* 0x000fe20000010000 */
[----:B------:R-:W-:Y:S01]  /*28f0*/  PRMT R4, R55, 0x7632, R4 ;  /* 0x0000763237047816 */ /* 0x000fe20000000004 */
[----:B------:R-:W-:Y:S01]  /*2900*/  FFMA.FTZ R5, R107, R107, R5 ;  /* 0x0000006b6b057223 */ /* 0x000fe20000010005 */
[----:B------:R-:W-:Y:S01]  /*2910*/  PRMT R8, R46, 0x7632, R8 ;  /* 0x000076322e087816 */ /* 0x000fe20000000008 */
[----:B------:R-:W-:Y:S01]  /*2920*/  FADD.FTZ R20, R20, R6 ;  /* 0x0000000614147221 */ /* 0x000fe20000010000 */
[----:B------:R-:W-:Y:S01]  /*2930*/  SHF.L.U32 R4, R4, 0x10, RZ ;  /* 0x0000001004047819 */ /* 0x000fe200000006ff */
[----:B------:R-:W-:Y:S01]  /*2940*/  FFMA.FTZ R6, R6, R6, R5 ;  /* 0x0000000606067223 */ /* 0x000fe20000010005 */
[----:B------:R-:W-:Y:S01]  /*2950*/  PRMT R9, R47, 0x7632, R9 ;  /* 0x000076322f097816 */ /* 0x000fe20000000009 */
[----:B------:R-:W-:Y:S01]  /*2960*/  FADD.FTZ R20, R20, R106 ;  /* 0x0000006a14147221 */ /* 0x000fe20000010000 */
[----:B------:R-:W-:Y:S01]  /*2970*/  PRMT R5, R52, 0x7632, R5 ;  /* 0x0000763234057816 */ /* 0x000fe20000000005 */
[----:B------:R-:W-:Y:S01]  /*2980*/  FFMA.FTZ R6, R106, R106, R6 ;  /* 0x0000006a6a067223 */ /* 0x000fe20000010006 */
[----:B------:R-:W-:Y:S01]  /*2990*/  PRMT R10, R44, 0x7632, R10 ;  /* 0x000076322c0a7816 */ /* 0x000fe2000000000a */
        /* <DEDUP_REMOVED lines=32> */
[----:B------:R-:W-:-:S02]  /*2ba0*/  FADD.FTZ R20, R20, R5 ;  /* 0x0000000514147221 */ /* 0x000fc40000010000 */
[----:B------:R-:W-:Y:S01]  /*2bb0*/  FFMA.FTZ R5, R5, R5, R4 ;  /* 0x0000000505057223 */ /* 0x000fe20000010004 */
[----:B------:R-:W-:Y:S01]  /*2bc0*/  SHF.L.U32 R6, R6, 0x10, RZ ;  /* 0x0000001006067819 */ /* 0x000fe200000006ff */
[----:B------:R-:W-:Y:S01]  /*2bd0*/  ULDC.64 UR10, c[0x0][0x220] ;  /* 0x00008800000a7ab9 */ /* 0x000fe20000000a00 */
[----:B------:R-:W-:Y:S01]  /*2be0*/  FADD.FTZ R20, R20, R101 ;  /* 0x0000006514147221 */ /* 0x000fe20000010000 */
[----:B------:R-:W-:Y:S01]  /*2bf0*/  FFMA.FTZ R5, R101, R101, R5 ;  /* 0x0000006565057223 */ /* 0x000fe20000010005 */
[----:B------:R-:W-:Y:S02]  /*2c00*/  SHF.L.U32 R4, R49, 0x10, RZ ;  /* 0x0000001031047819 */ /* 0x000fe400000006ff */
[----:B------:R-:W-:Y:S01]  /*2c10*/  FADD.FTZ R20, R20, R6 ;  /* 0x0000000614147221 */ /* 0x000fe20000010000 */
[----:B------:R-:W-:Y:S01]  /*2c20*/  FFMA.FTZ R6, R6, R6, R5 ;  /* 0x0000000606067223 */ /* 0x000fe20000010005 */
[----:B------:R-:W-:Y:S02]  /*2c30*/  SHF.L.U32 R7, R7, 0x10, RZ ;  /* 0x0000001007077819 */ /* 0x000fe400000006ff */
[----:B------:R-:W-:Y:S01]  /*2c40*/  FADD.FTZ R20, R20, R4 ;  /* 0x0000000414147221 */ /* 0x000fe20000010000 */
[----:B------:R-:W-:Y:S01]  /*2c50*/  FFMA.FTZ R6, R4, R4, R6 ;  /* 0x0000000404067223 */ /* 0x000fe20000010006 */
[----:B------:R-:W-:-:S02]  /*2c60*/  SHF.L.U32 R5, R46, 0x10, RZ ;  /* 0x000000102e057819 */ /* 0x000fc400000006ff */
        /* <DEDUP_REMOVED lines=75> */
[----:B------:R-:W-:Y:S02]  /*3120*/  FFMA.FTZ R19, R19, R19, R18 ;  /* 0x0000001313137223 */ /* 0x000fe40000010012 */
[----:B------:R-:W-:Y:S01]  /*3130*/  SHF.L.U32 R23, R23, 0x10, RZ ;  /* 0x0000001017177819 */ /* 0x000fe200000006ff */
        /* <DEDUP_REMOVED lines=10> */
[----:B------:R-:W-:Y:S01]  /*31e0*/  PRMT R21, R32, 0x7632, R21 ;  /* 0x0000763220157816 */ /* 0x000fe20000000015 */
[--C-:B------:R-:W-:Y:S01]  /*31f0*/  FADD.FTZ R20, R20, R22.reuse ;  /* 0x0000001614147221 */ /* 0x100fe20000010000 */
[----:B------:R-:W-:Y:S02]  /*3200*/  FFMA.FTZ R23, R22, R22, R23 ;  /* 0x0000001616177223 */ /* 0x000fe40000010017 */
[----:B------:R-:W-:Y:S01]  /*3210*/  SHF.L.U32 R21, R21, 0x10, RZ ;  /* 0x0000001015157819 */ /* 0x000fe200000006ff */
[----:B------:R-:W-:Y:S01]  /*3220*/  FADD.FTZ R20, R20, R19 ;  /* 0x0000001314147221 */ /* 0x000fe20000010000 */
[----:B------:R-:W-:Y:S01]  /*3230*/  FFMA.FTZ R23, R19, R19, R23 ;  /* 0x0000001313177223 */ /* 0x000fe20000010017 */
[----:B------:R-:W-:-:S02]  /*3240*/  PRMT R22, R33, 0x7632, R22 ;  /* 0x0000763221167816 */ /* 0x000fc40000000016 */
[----:B------:R-:W-:Y:S01]  /*3250*/  FADD.FTZ R94, R20, R21 ;  /* 0x00000015145e7221 */ /* 0x000fe20000010000 */
[----:B------:R-:W-:Y:S01]  /*3260*/  SHF.L.U32 R20, R33, 0x10, RZ ;  /* 0x0000001021147819 */ /* 0x000fe200000006ff */
[----:B------:R-:W-:Y:S01]  /*3270*/  FFMA.FTZ R21, R21, R21, R23 ;  /* 0x0000001515157223 */ /* 0x000fe20000010017 */
[----:B------:R-:W-:-:S03]  /*3280*/  SHF.L.U32 R22, R22, 0x10, RZ ;  /* 0x0000001016167819 */ /* 0x000fc600000006ff */
[----:B------:R-:W-:Y:S01]  /*3290*/  FADD.FTZ R94, R94, R20 ;  /* 0x000000145e5e7221 */ /* 0x000fe20000010000 */
[----:B------:R-:W-:Y:S01]  /*32a0*/  FFMA.FTZ R21, R20, R20, R21 ;  /* 0x0000001414157223 */ /* 0x000fe20000010015 */
[----:B------:R-:W-:Y:S02]  /*32b0*/  PRMT R23, R30, 0x7632, R23 ;  /* 0x000076321e177816 */ /* 0x000fe40000000017 */
[----:B------:R-:W-:Y:S01]  /*32c0*/  FADD.FTZ R94, R94, R22 ;  /* 0x000000165e5e7221 */ /* 0x000fe20000010000 */
[----:B------:R-:W-:Y:S01]  /*32d0*/  FFMA.FTZ R22, R22, R22, R21 ;  /* 0x0000001616167223 */ /* 0x000fe20000010015 */
[----:B------:R-:W-:Y:S02]  /*32e0*/  SHF.L.U32 R21, R30, 0x10, RZ ;  /* 0x000000101e157819 */ /* 0x000fe400000006ff */
        /* <DEDUP_REMOVED lines=23> */
[----:B------:R-:W-:-:S03]  /*3460*/  FFMA.FTZ R93, R24, R24, R93 ;  /* 0x00000018185d7223 */ /* 0x000fc6000001005d */
[----:B0-----:R-:W-:Y:S01]  /*3470*/  FADD.FTZ R95, R94, R25 ;  /* 0x000000195e5f7221 */ /* 0x001fe20000010000 */
[--C-:B------:R-:W-:Y:S01]  /*3480*/  FFMA.FTZ R94, R25, R25, R93.reuse ;  /* 0x00000019195e7223 */ /* 0x100fe2000001005d */
[C---:B------:R-:W-:Y:S02]  /*3490*/  SHF.L.U32 R25, R26.reuse, 0x10, RZ ;  /* 0x000000101a197819 */ /* 0x040fe400000006ff */
[----:B------:R-:W-:-:S03]  /*34a0*/  PRMT R93, R26, 0x7632, R93 ;  /* 0x000076321a5d7816 */ /* 0x000fc6000000005d */
[----:B------:R-:W-:Y:S01]  /*34b0*/  FADD.FTZ R95, R95, R25 ;  /* 0x000000195f5f7221 */ /* 0x000fe20000010000 */
[----:B------:R-:W-:Y:S01]  /*34c0*/  SHF.L.U32 R93, R93, 0x10, RZ ;  /* 0x000000105d5d7819 */ /* 0x000fe200000006ff */
[----:B------:R-:W-:Y:S01]  /*34d0*/  FFMA.FTZ R94, R25, R25, R94 ;  /* 0x00000019195e7223 */ /* 0x000fe2000001005e */
[----:B------:R-:W-:-:S03]  /*34e0*/  SHF.L.U32 R100, R27, 0x10, RZ ;  /* 0x000000101b647819 */ /* 0x000fc600000006ff */
[----:B------:R-:W-:Y:S01]  /*34f0*/  FADD.FTZ R96, R95, R93 ;  /* 0x0000005d5f607221 */ /* 0x000fe20000010000 */
[--C-:B------:R-:W-:Y:S01]  /*3500*/  FFMA.FTZ R95, R93, R93, R94.reuse ;  /* 0x0000005d5d5f7223 */ /* 0x100fe2000001005e */
[----:B------:R-:W-:Y:S02]  /*3510*/  PRMT R94, R27, 0x7632, R94 ;  /* 0x000076321b5e7816 */ /* 0x000fe4000000005e */
[----:B------:R-:W-:Y:S01]  /*3520*/  FADD.FTZ R93, R96, R100 ;  /* 0x00000064605d7221 */ /* 0x000fe20000010000 */
[----:B------:R-:W-:Y:S01]  /*3530*/  FFMA.FTZ R95, R100, R100, R95 ;  /* 0x00000064645f7223 */ /* 0x000fe2000001005f */
[----:B------:R-:W-:-:S05]  /*3540*/  SHF.L.U32 R94, R94, 0x10, RZ ;  /* 0x000000105e5e7819 */ /* 0x000fca00000006ff */
[----:B------:R-:W-:Y:S01]  /*3550*/  FFMA.FTZ R95, R94, R94, R95 ;  /* 0x0000005e5e5f7223 */ /* 0x000fe2000001005f */
[----:B------:R-:W-:Y:S01]  /*3560*/  FADD.FTZ R94, R93, R94 ;  /* 0x0000005e5d5e7221 */ /* 0x000fe20000010000 */
[----:B------:R-:W-:-:S04]  /*3570*/  ISETP.GT.U32.AND P2, PT, R97, 0x1f, PT ;  /* 0x0000001f6100780c */ /* 0x000fc80003f44070 */
[----:B------:R0:W-:Y:S01]  /*3580*/  STS.64 [R98], R94 ;  /* 0x0000005e62007388 */ /* 0x0001e20000000a00 */
[----:B------:R-:W-:Y:S01]  /*3590*/  BSSY B0, `(.L_x_1564) ;  /* 0x0000049000007945 */ /* 0x000fe20003800000 */
[----:B0-----:R-:W-:Y:S02]  /*35a0*/  SHF.L.U32 R94, R92, 0x1, RZ ;  /* 0x000000015c5e7819 */ /* 0x001fe400000006ff */
[----:B------:R-:W-:Y:S01]  /*35b0*/  SHF.R.U32.HI R95, RZ, 0x1f, R92 ;  /* 0x0000001fff5f7819 */ /* 0x000fe2000001165c */
[----:B------:R-:W-:Y:S01]  /*35c0*/  BAR.SYNC.DEFER_BLOCKING 0x0 ;  /* 0x0000000000007b1d */ /* 0x000fe20000010000 */
[C---:B------:R-:W-:Y:S02]  /*35d0*/  IADD3 R92, P3, R94.reuse, UR10, RZ ;  /* 0x0000000a5e5c7c10 */ /* 0x040fe4000ff7e0ff */
[----:B------:R-:W-:Y:S02]  /*35e0*/  IADD3 R94, P4, R94, UR12, RZ ;  /* 0x0000000c5e5e7c10 */ /* 0x000fe4000ff9e0ff */
[----:B------:R-:W-:-:S02]  /*35f0*/  IADD3.X R93, R95, UR11, RZ, P3, !PT ;  /* 0x0000000b5f5d7c10 */ /* 0x000fc40009ffe4ff */
[----:B------:R-:W-:Y:S02]  /*3600*/  IADD3.X R95, R95, UR13, RZ, P4, !PT ;  /* 0x0000000d5f5f7c10 */ /* 0x000fe4000a7fe4ff */
[----:B------:R-:W-:Y:S02]  /*3610*/  LOP3.LUT P1, RZ, R97, 0xffffffe1, RZ, 0xc0, !PT ;  /* 0xffffffe161ff7812 */ /* 0x000fe4000782c0ff */
[----:B------:R-:W-:Y:S01]  /*3620*/  CS2R R96, SRZ ;  /* 0x0000000000607805 */ /* 0x000fe2000001ff00 */
[----:B------:R-:W-:Y:S10]  /*3630*/  @P2 BRA `(.L_x_1565) ;  /* 0x0000000000f82947 */ /* 0x000ff40003800000 */
        /* <DEDUP_REMOVED lines=62> */
.L_x_1565:
[----:B------:R-:W-:Y:S05]  /*3a20*/  BSYNC B0 ;  /* 0x0000000000007941 */ /* 0x000fea0003800000 */
.L_x_1564:
[----:B------:R-:W2:Y:S04]  /*3a30*/  LDL R99, [R1+0x28c] ;  /* 0x00028c0001637983 */ /* 0x000ea80000100800 */
[----:B------:R0:W-:Y:S04]  /*3a40*/  STL.64 [R1+0x2a8], R6 ;  /* 0x0002a80601007387 */ /* 0x0001e80000100a00 */
[----:B------:R-:W-:Y:S04]  /*3a50*/  STL [R1+0x2a0], R4 ;  /* 0x0002a00401007387 */ /* 0x000fe80000100800 */
[----:B------:R-:W-:Y:S04]  /*3a60*/  STL [R1+0x29c], R3 ;  /* 0x00029c0301007387 */ /* 0x000fe80000100800 */
[----:B------:R1:W-:Y:S01]  /*3a70*/  STL [R1+0x298], R2 ;  /* 0x0002980201007387 */ /* 0x0003e20000100800 */
[----:B0-----:R-:W0:Y:S03]  /*3a80*/  S2R R7, SR_TID.X ;  /* 0x0000000000077919 */ /* 0x001e260000002100 */
[----:B-1----:R-:W3:Y:S01]  /*3a90*/  LDL R2, [R1+0x188] ;  /* 0x0001880001027983 */ /* 0x002ee20000100800 */
[----:B------:R-:W3:Y:S03]  /*3aa0*/  @!P1 LDC R98, c[0x0][0x10] ;  /* 0x00000400ff629b82 */ /* 0x000ee60000000800 */
[----:B------:R-:W1:Y:S04]  /*3ab0*/  SHFL.BFLY PT, R4, R96, 0x1, 0x1f ;  /* 0x0c201f0060047f89 */ /* 0x000e6800000e0000 */
[----:B------:R-:W4:Y:S04]  /*3ac0*/  SHFL.BFLY PT, R3, R97, 0x1, 0x1f ;  /* 0x0c201f0061037f89 */ /* 0x000f2800000e0000 */
[----:B-----5:R1:W-:Y:S01]  /*3ad0*/  STL [R1+0x294], R0 ;  /* 0x0002940001007387 */ /* 0x0203e20000100800 */
[----:B0-----:R-:W-:-:S02]  /*3ae0*/  ISETP.GT.U32.AND P2, PT, R7, 0xff, PT ;  /* 0x000000ff0700780c */ /* 0x001fc40003f44070 */
[----:B------:R-:W0:Y:S11]  /*3af0*/  @!P1 LDC.64 R6, c[0x0][0x248] ;  /* 0x00009200ff069b82 */ /* 0x000e360000000a00 */
[----:B-1----:R-:W1:Y:S01]  /*3b00*/  @!P2 LDC R0, c[0x0][0x10] ;  /* 0x00000400ff00ab82 */ /* 0x002e620000000800 */
[----:B------:R-:W-:Y:S01]  /*3b10*/  FADD.FTZ R96, R4, R96 ;  /* 0x0000006004607221 */ /* 0x000fe20000010000 */
[----:B----4-:R-:W-:Y:S01]  /*3b20*/  FADD.FTZ R97, R3, R97 ;  /* 0x0000006103617221 */ /* 0x010fe20000010000 */
[----:B---3--:R-:W-:-:S05]  /*3b30*/  @!P1 IMAD R98, R98, R2, UR8 ;  /* 0x0000000862629e24 */ /* 0x008fca000f8e0202 */
[----:B--2---:R-:W-:-:S04]  /*3b40*/  @!P1 LEA R98, R98, R99, 0x8 ;  /* 0x0000006362629211 */ /* 0x004fc800078e40ff */
[----:B------:R-:W-:-:S05]  /*3b50*/  @!P1 SHF.L.U32 R98, R98, 0x1, RZ ;  /* 0x0000000162629819 */ /* 0x000fca00000006ff */
[----:B0-----:R-:W-:Y:S02]  /*3b60*/  @!P1 IMAD.WIDE.U32 R98, R98, 0x4, R6 ;  /* 0x0000000462629825 */ /* 0x001fe400078e0006 */
[----:B------:R0:W5:Y:S04]  /*3b70*/  LDL.LU.64 R6, [R1+0x2a8] ;  /* 0x0002a80001067983 */ /* 0x0001680000300a00 */
[----:B------:R0:W5:Y:S04]  /*3b80*/  LDL.LU R4, [R1+0x2a0] ;  /* 0x0002a00001047983 */ /* 0x0001680000300800 */
[----:B------:R1:W-:Y:S04]  /*3b90*/  @!P1 STG.E.64 desc[UR6][R98.64], R96 ;  /* 0x0000006062009986 */ /* 0x0003e8000c101b06 */
[----:B------:R0:W5:Y:S01]  /*3ba0*/  LDL.LU R3, [R1+0x29c] ;  /* 0x00029c0001037983 */ /* 0x0001620000300800 */
[----:B-1----:R-:W-:Y:S01]  /*3bb0*/  @!P2 IMAD R96, R0, R2, UR8 ;  /* 0x000000080060ae24 */ /* 0x002fe2000f8e0202 */
[----:B------:R-:W1:Y:S02]  /*3bc0*/  S2R R99, SR_TID.X ;  /* 0x0000000000637919 */ /* 0x000e640000002100 */
[----:B------:R0:W5:Y:S04]  /*3bd0*/  LDL.LU R2, [R1+0x298] ;  /* 0x0002980001027983 */ /* 0x0001680000300800 */
[----:B------:R0:W5:Y:S01]  /*3be0*/  LDL.LU R0, [R1+0x294] ;  /* 0x0002940001007983 */ /* 0x0001620000300800 */
[----:B-1----:R-:W-:-:S02]  /*3bf0*/  @!P2 LOP3.LUT R97, R99, 0x7ffffff0, RZ, 0xc0, !PT ;  /* 0x7ffffff06361a812 */ /* 0x002fc400078ec0ff */
[C---:B------:R-:W-:Y:S02]  /*3c00*/  @!P2 LOP3.LUT R98, R99.reuse, 0xf, RZ, 0xc0, !PT ;  /* 0x0000000f6362a812 */ /* 0x040fe400078ec0ff */
[----:B------:R-:W-:Y:S01]  /*3c10*/  @!P2 LEA R96, R96, R97, 0x8 ;  /* 0x000000616060a211 */ /* 0x000fe200078e40ff */
[----:B------:R-:W-:Y:S01]  /*3c20*/  BAR.SYNC.DEFER_BLOCKING 0x0 ;  /* 0x0000000000007b1d */ /* 0x000fe20000010000 */
[----:B------:R-:W-:Y:S02]  /*3c30*/  ISETP.NE.AND P1, PT, R99, RZ, PT ;  /* 0x000000ff6300720c */ /* 0x000fe40003f25270 */
[----:B------:R-:W-:-:S05]  /*3c40*/  @!P2 IADD3 R98, R96, R98, RZ ;  /* 0x000000626062a210 */ /* 0x000fca0007ffe0ff */
[----:B------:R-:W1:Y:S01]  /*3c50*/  @!P2 LDC.64 R96, c[0x0][0x248] ;  /* 0x00009200ff60ab82 */ /* 0x000e620000000a00 */
[----:B------:R-:W-:-:S05]  /*3c60*/  @!P2 SHF.L.U32 R98, R98, 0x1, RZ ;  /* 0x000000016262a819 */ /* 0x000fca00000006ff */
[----:B-1----:R-:W-:Y:S01]  /*3c70*/  @!P2 IMAD.WIDE.U32 R98, R98, 0x4, R96 ;  /* 0x000000046262a825 */ /* 0x002fe200078e0060 */
[----:B0-----:R-:W-:Y:S06]  /*3c80*/  @P1 BRA `(.L_x_1566) ;  /* 0x0000000000601947 */ /* 0x001fec0003800000 */
[----:B------:R-:W0:Y:S01]  /*3c90*/  S2R R96, SR_LANEID ;  /* 0x0000000000607919 */ /* 0x000e220000000000 */
        /* <DEDUP_REMOVED lines=17> */
.L_x_1567:
[----:B------:R-:W2:Y:S04]  /*3db0*/  LD.E.STRONG.GPU R97, desc[UR6][R90.64] ;  /* 0x000000065a617980 */ /* 0x000ea8000c10f900 */
[----:B--2---:R-:W-:Y:S01]  /*3dc0*/  CCTL.IVALL ;  /* 0x00000000ff00798f */ /* 0x004fe20002000000 */
[----:B------:R-:W-:Y:S05]  /*3dd0*/  YIELD ;  /* 0x0000000000007946 */ /* 0x000fea0003800000 */
[----:B------:R-:W-:-:S04]  /*3de0*/  LOP3.LUT R97, R97, R96, RZ, 0x3c, !PT ;  /* 0x0000006061617212 */ /* 0x000fc800078e3cff */
[----:B------:R-:W-:-:S13]  /*3df0*/  ISETP.GT.AND P1, PT, R97, -0x1, PT ;  /* 0xffffffff6100780c */ /* 0x000fda0003f24270 */
[----:B------:R-:W-:Y:S05]  /*3e00*/  @P1 BRA `(.L_x_1567) ;  /* 0xfffffffc00e81947 */ /* 0x000fea000383ffff */
.L_x_1566:
[----:B------:R-:W-:Y:S05]  /*3e10*/  WARPSYNC.ALL ;  /* 0x0000000000007948 */ /* 0x000fea0003800000 */
[----:B------:R-:W-:Y:S06]  /*3e20*/  BAR.SYNC.DEFER_BLOCKING 0x0 ;  /* 0x0000000000007b1d */ /* 0x000fec0000010000 */
[----:B------:R-:W2:Y:S04]  /*3e30*/  LDG.E.64.CONSTANT R92, desc[UR6][R92.64] ;  /* 0x000000065c5c7981 */ /* 0x000ea8000c1e9b00 */
[----:B------:R-:W3:Y:S04]  /*3e40*/  LDG.E.64.CONSTANT R94, desc[UR6][R94.64] ;  /* 0x000000065e5e7981 */ /* 0x000ee8000c1e9b00 */
[----:B-----5:R0:W-:Y:S04]  /*3e50*/  STL [R1+0x29c], R3 ;  /* 0x00029c0301007387 */ /* 0x0201e80000100800 */
[----:B------:R1:W-:Y:S04]  /*3e60*/  STL [R1+0x298], R2 ;  /* 0x0002980201007387 */ /* 0x0003e80000100800 */
[----:B------:R4:W2:Y:S01]  /*3e70*/  @!P2 LDG.E.64 R96, desc[UR6][R98.64] ;  /* 0x000000066260a981 */ /* 0x0008a2000c1e1b00 */
[----:B0-----:R-:W0:Y:S01]  /*3e80*/  S2R R3, SR_TID.X ;  /* 0x0000000000037919 */ /* 0x001e220000002100 */
[----:B-1----:R-:W-:-:S02]  /*3e90*/  PRMT R2, R87, 0x7632, R2 ;  /* 0x0000763257027816 */ /* 0x002fc40000000002 */
[----:B------:R1:W-:Y:S01]  /*3ea0*/  STL [R1+0x294], R0 ;  /* 0x0002940001007387 */ /* 0x0003e20000100800 */
[----:B----4-:R-:W-:Y:S01]  /*3eb0*/  HFMA2.MMA R98, -RZ, RZ, 0, 0 ;  /* 0x00000000ff627435 */ /* 0x010fe200000001ff */
[----:B0-----:R-:W-:Y:S02]  /*3ec0*/  LOP3.LUT P1, RZ, R3, 0xffffff0f, RZ, 0xc0, !PT ;  /* 0xffffff0f03ff7812 */ /* 0x001fe4000782c0ff */
[----:B-1----:R-:W-:Y:S01]  /*3ed0*/  PRMT R0, R77, 0x7632, R0 ;  /* 0x000076324d007816 */ /* 0x002fe20000000000 */
[----:B------:R0:W5:Y:S01]  /*3ee0*/  LDL.LU R3, [R1+0x29c] ;  /* 0x00029c0001037983 */ /* 0x0001620000300800 */
[----:B------:R-:W-:-:S03]  /*3ef0*/  PRMT R87, R83, 0x7632, R87 ;  /* 0x0000763253577816 */ /* 0x000fc60000000057 */
[----:B------:R1:W-:Y:S01]  /*3f00*/  STL.S16 [R1+0x18], R2 ;  /* 0x0000180201007387 */ /* 0x0003e20000100600 */
[----:B------:R-:W-:Y:S02]  /*3f10*/  PRMT R83, R79, 0x7632, R83 ;  /* 0x000076324f537816 */ /* 0x000fe40000000053 */
[----:B------:R-:W-:Y:S02]  /*3f20*/  PRMT R79, R67, 0x7632, R79 ;  /* 0x00007632434f7816 */ /* 0x000fe4000000004f */
[----:B------:R-:W-:Y:S01]  /*3f30*/  PRMT R77, R65, 0x7632, R77 ;  /* 0x00007632414d7816 */ /* 0x000fe2000000004d */
[----:B-1----:R0:W5:Y:S04]  /*3f40*/  LDL.LU R2, [R1+0x298] ;  /* 0x0002980001027983 */ /* 0x0021680000300800 */
[----:B------:R1:W-:Y:S01]  /*3f50*/  STL.S16 [R1+0x4c], R0 ;  /* 0x00004c0001007387 */ /* 0x0003e20000100600 */
[----:B------:R-:W-:-:S02]  /*3f60*/  PRMT R67, R55, 0x7632, R67 ;  /* 0x0000763237437816 */ /* 0x000fc40000000043 */
[----:B------:R-:W-:Y:S01]  /*3f70*/  PRMT R65, R53, 0x7632, R65 ;  /* 0x0000763235417816 */ /* 0x000fe20000000041 */
[----:B-1----:R0:W5:Y:S01]  /*3f80*/  LDL.LU R0, [R1+0x294] ;  /* 0x0002940001007983 */ /* 0x0021620000300800 */
        /* <DEDUP_REMOVED lines=8> */
[----:B--2---:R-:W-:Y:S01]  /*4010*/  @!P2 FADD.FTZ R98, RZ, R96 ;  /* 0x00000060ff62a221 */ /* 0x004fe20000010000 */
[----:B------:R-:W-:Y:S01]  /*4020*/  MOV R96, RZ ;  /* 0x000000ff00607202 */ /* 0x000fe20000000f00 */
[----:B------:R-:W-:-:S03]  /*4030*/  @!P2 FADD.FTZ R96, RZ, R97 ;  /* 0x00000061ff60a221 */ /* 0x000fc60000010000 */
[----:B------:R-:W1:Y:S04]  /*4040*/  SHFL.BFLY PT, R97, R98, 0x8, 0x1f ;  /* 0x0d001f0062617f89 */ /* 0x000e6800000e0000 */
[----:B------:R-:W2:Y:S01]  /*4050*/  SHFL.BFLY PT, R99, R96, 0x8, 0x1f ;  /* 0x0d001f0060637f89 */ /* 0x000ea200000e0000 */
[----:B-1----:R-:W-:Y:S01]  /*4060*/  FADD.FTZ R98, R97, R98 ;  /* 0x0000006261627221 */ /* 0x002fe20000010000 */
[----:B--2---:R-:W-:-:S04]  /*4070*/  FADD.FTZ R96, R99, R96 ;  /* 0x0000006063607221 */ /* 0x004fc80000010000 */
        /* <DEDUP_REMOVED lines=10> */
[----:B-1----:R-:W-:-:S04]  /*4120*/  FADD.FTZ R96, R98, R96 ;  /* 0x0000006062607221 */ /* 0x002fc80000010000 */
[----:B------:R-:W-:Y:S01]  /*4130*/  @!P1 FMUL.FTZ R96, R96, 1.6276042515528388321e-05 ;  /* 0x3788888960609820 */ /* 0x000fe20000410000 */
[----:B--2---:R-:W-:-:S03]  /*4140*/  FADD.FTZ R97, R97, R99 ;  /* 0x0000006361617221 */ /* 0x004fc60000010000 */
[----:B------:R-:W-:-:S04]  /*4150*/  @!P1 FMUL.FTZ R98, R96, R96 ;  /* 0x0000006060629220 */ /* 0x000fc80000410000 */
[----:B------:R-:W-:Y:S02]  /*4160*/  @!P1 FFMA.FTZ R97, R97, 1.6276042515528388321e-05, -R98 ;  /* 0x3788888961619823 */ /* 0x000fe40000010862 */
[----:B------:R-:W1:Y:S03]  /*4170*/  S2R R98, SR_TID.X ;  /* 0x0000000000627919 */ /* 0x000e660000002100 */
[----:B------:R-:W-:Y:S02]  /*4180*/  @!P1 FMNMX.FTZ R97, RZ, R97, !PT ;  /* 0x00000061ff619209 */ /* 0x000fe40007810000 */
[----:B------:R-:W-:Y:S02]  /*4190*/  PRMT R99, R85, 0x7632, R99 ;  /* 0x0000763255637816 */ /* 0x000fe40000000063 */
[----:B------:R-:W-:Y:S02]  /*41a0*/  PRMT R85, R81, 0x7632, R85 ;  /* 0x0000763251557816 */ /* 0x000fe40000000055 */
[----:B------:R-:W-:-:S02]  /*41b0*/  PRMT R81, R69, 0x7632, R81 ;  /* 0x0000763245517816 */ /* 0x000fc40000000051 */
[----:B------:R-:W-:Y:S02]  /*41c0*/  PRMT R69, R57, 0x7632, R69 ;  /* 0x0000763239457816 */ /* 0x000fe40000000045 */
[----:B-1----:R-:W-:-:S04]  /*41d0*/  @!P1 SHF.R.U32.HI R98, RZ, 0x1, R98 ;  /* 0x00000001ff629819 */ /* 0x002fc80000011662 */
[----:B------:R-:W-:-:S05]  /*41e0*/  @!P1 LOP3.LUT R98, R98, 0x7ffffff8, RZ, 0xc0, !PT ;  /* 0x7ffffff862629812 */ /* 0x000fca00078ec0ff */
[----:B------:R1:W-:Y:S02]  /*41f0*/  @!P1 STS.64 [R98+UR4], R96 ;  /* 0x0000006062009988 */ /* 0x0003e40008000a04 */
[----:B-1----:R-:W-:Y:S02]  /*4200*/  PRMT R98, R75, 0x7632, R98 ;  /* 0x000076324b627816 */ /* 0x002fe40000000062 */
[----:B------:R-:W-:Y:S02]  /*4210*/  PRMT R97, R73, 0x7632, R97 ;  /* 0x0000763249617816 */ /* 0x000fe40000000061 */
[----:B------:R-:W-:Y:S01]  /*4220*/  PRMT R96, R71, 0x7632, R96 ;  /* 0x0000763247607816 */ /* 0x000fe20000000060 */
[----:B------:R0:W-:Y:S01]  /*4230*/  STL.S16 [R1+0x50], R98 ;  /* 0x0000506201007387 */ /* 0x0001e20000100600 */
[----:B------:R-:W-:Y:S02]  /*4240*/  PRMT R75, R63, 0x7632, R75 ;  /* 0x000076323f4b7816 */ /* 0x000fe4000000004b */
[----:B------:R-:W-:Y:S01]  /*4250*/  PRMT R73, R61, 0x7632, R73 ;  /* 0x000076323d497816 */ /* 0x000fe20000000049 */
[----:B------:R0:W-:Y:S01]  /*4260*/  STL.S16 [R1+0x54], R97 ;  /* 0x0000546101007387 */ /* 0x0001e20000100600 */
[----:B------:R-:W-:-:S03]  /*4270*/  PRMT R71, R59, 0x7632, R71 ;  /* 0x000076323b477816 */ /* 0x000fc60000000047 */
[----:B------:R0:W-:Y:S04]  /*4280*/  STL.S16 [R1+0x5c], R96 ;  /* 0x00005c6001007387 */ /* 0x0001e80000100600 */
[----:B------:R0:W-:Y:S01]  /*4290*/  STL.S16 [R1+0x60], R81 ;  /* 0x0000605101007387 */ /* 0x0001e20000100600 */
[----:B------:R-:W-:-:S03]  /*42a0*/  PRMT R63, R51, 0x7632, R63 ;  /* 0x00007632333f7816 */ /* 0x000fc6000000003f */
[----:B------:R0:W-:Y:S01]  /*42b0*/  STL.S16 [R1+0x74], R79 ;  /* 0x0000744f01007387 */ /* 0x0001e20000100600 */
[----:B------:R-:W-:-:S03]  /*42c0*/  PRMT R61, R49, 0x7632, R61 ;  /* 0x00007632313d7816 */ /* 0x000fc6000000003d */
[----:B------:R0:W-:Y:S01]  /*42d0*/  STL.S16 [R1+0x78], R77 ;  /* 0x0000784d01007387 */ /* 0x0001e20000100600 */
[----:B------:R-:W-:-:S03]  /*42e0*/  PRMT R59, R47, 0x7632, R59 ;  /* 0x000076322f3b7816 */ /* 0x000fc6000000003b */
[----:B------:R0:W-:Y:S01]  /*42f0*/  STL.S16 [R1+0x8c], R75 ;  /* 0x00008c4b01007387 */ /* 0x0001e20000100600 */
[----:B------:R-:W-:-:S03]  /*4300*/  PRMT R57, R45, 0x7632, R57 ;  /* 0x000076322d397816 */ /* 0x000fc60000000039 */
[----:B------:R0:W-:Y:S04]  /*4310*/  STL.S16 [R1+0x90], R73 ;  /* 0x0000904901007387 */ /* 0x0001e80000100600 */
        /* <DEDUP_REMOVED lines=54> */
[----:B---3--:R-:W-:Y:S02]  /*4680*/  PRMT R43, R94, 0x7632, R43 ;  /* 0x000076325e2b7816 */ /* 0x008fe4000000002b */
[----:B------:R-:W-:Y:S01]  /*4690*/  PRMT R33, R95, 0x7632, R33 ;  /* 0x000076325f217816 */ /* 0x000fe20000000021 */
[----:B------:R-:W-:Y:S06]  /*46a0*/  BAR.SYNC.DEFER_BLOCKING 0x0 ;  /* 0x0000000000007b1d */ /* 0x000fec0000010000 */
[----:B0-----:R-:W-:Y:S05]  /*46b0*/  @P0 BRA `(.L_x_1569) ;  /* 0x00000000002c0947 */ /* 0x001fea0003800000 */
[----:B------:R-:W2:Y:S01]  /*46c0*/  LDL R47, [R1+0x140] ;  /* 0x00014000012f7983 */ /* 0x000ea20000100800 */
[----:B------:R-:W-:Y:S01]  /*46d0*/  ULDC.64 UR10, c[0x0][0x240] ;  /* 0x00009000000a7ab9 */ /* 0x000fe20000000a00 */
[----:B------:R-:W0:Y:S02]  /*46e0*/  S2R R98, SR_TID.X ;  /* 0x0000000000627919 */ /* 0x000e240000002100 */
[----:B0-----:R-:W-:Y:S02]  /*46f0*/  SHF.R.S32.HI R49, RZ, 0x1f, R98 ;  /* 0x0000001fff317819 */ /* 0x001fe40000011462 */
[----:B-----5:R-:W-:-:S04]  /*4700*/  LEA R27, P1, R2, R98, 0x4 ;  /* 0x00000062021b7211 */ /* 0x020fc800078220ff */
[----:B--2---:R-:W-:Y:S02]  /*4710*/  LEA.HI.X R28, R2, R49, R47, 0x4, P1 ;  /* 0x00000031021c7211 */ /* 0x004fe400008f242f */
[----:B------:R-:W-:-:S04]  /*4720*/  LEA R26, P1, R27, UR10, 0x3 ;  /* 0x0000000a1b1a7c11 */ /* 0x000fc8000f8218ff */
[----:B------:R-:W-:Y:S02]  /*4730*/  LEA.HI.X R27, R27, UR11, R28, 0x3, P1 ;  /* 0x0000000b1b1b7c11 */ /* 0x000fe400088f1c1c */
[----:B------:R-:W-:-:S06]  /*4740*/  LEA R28, R98, UR4, 0x3 ;  /* 0x00000004621c7c11 */ /* 0x000fcc000f8e18ff */
[----:B------:R-:W0:Y:S04]  /*4750*/  LDS.64 R28, [R28] ;  /* 0x000000001c1c7984 */ /* 0x000e280000000a00 */
[----:B0-----:R0:W-:Y:S02]  /*4760*/  STG.E.64 desc[UR6][R26.64], R28 ;  /* 0x0000001c1a007986 */ /* 0x0011e4000c101b06 */
.L_x_1569:
[----:B------:R-:W-:Y:S05]  /*4770*/  BSYNC B0 ;  /* 0x0000000000007941 */ /* 0x000fea0003800000 */
.L_x_1568:
[----:B0-----:R-:W2:Y:S01]  /*4780*/  LDL.LU R27, [R1+0x38] ;  /* 0x00003800011b7983 */ /* 0x001ea20000300800 */
[----:B------:R-:W-:Y:S01]  /*4790*/  ULDC.64 UR10, c[0x0][0x210] ;  /* 0x00008400000a7ab9 */ /* 0x000fe20000000a00 */
[----:B------:R-:W-:Y:S02]  /*47a0*/  ULDC UR5, c[0x0][0x230] ;  /* 0x00008c0000057ab9 */ /* 0x000fe40000000800 */
[----:B------:R-:W3:Y:S04]  /*47b0*/  LDL R26, [R1+0x288] ;  /* 0x00028800011a7983 */ /* 0x000ee80000100800 */
[----:B------:R-:W4:Y:S01]  /*47c0*/  LDL.LU R47, [R1+0x2c] ;  /* 0x00002c00012f7983 */ /* 0x000f220000300800 */
[----:B-----5:R-:W-:Y:S02]  /*47d0*/  LEA R28, P1, R3, UR10, 0x1 ;  /* 0x0000000a031c7c11 */ /* 0x020fe4000f8208ff */
[----:B------:R-:W-:Y:S01]  /*47e0*/  SHF.L.U32 R92, R92, 0x10, RZ ;  /* 0x000000105c5c7819 */ /* 0x000fe200000006ff */
[----:B------:R-:W-:Y:S01]  /*47f0*/  STL [R1+0x29c], R2 ;  /* 0x00029c0201007387 */ /* 0x000fe20000100800 */
[----:B------:R-:W-:-:S02]  /*4800*/  SHF.L.U32 R94, R94, 0x10, RZ ;  /* 0x000000105e5e7819 */ /* 0x000fc400000006ff */
[----:B------:R-:W-:Y:S01]  /*4810*/  SHF.L.U32 R45, R88, 0x10, RZ ;  /* 0x00000010582d7819 */ /* 0x000fe200000006ff */
[----:B------:R-:W-:Y:S01]  /*4820*/  STL [R1+0x298], R91 ;  /* 0x0002985b01007387 */ /* 0x000fe20000100800 */
[----:B------:R-:W-:-:S03]  /*4830*/  SHF.L.U32 R41, R41, 0x10, RZ ;  /* 0x0000001029297819 */ /* 0x000fc600000006ff */
[----:B------:R-:W-:Y:S04]  /*4840*/  STL [R1+0x294], R90 ;  /* 0x0002945a01007387 */ /* 0x000fe80000100800 */
[----:B------:R-:W4:Y:S04]  /*4850*/  LDL.LU R57, [R1+0x30] ;  /* 0x0000300001397983 */ /* 0x000f280000300800 */
[----:B------:R-:W4:Y:S04]  /*4860*/  LDL.LU R55, [R1+0x28] ;  /* 0x0000280001377983 */ /* 0x000f280000300800 */
[----:B------:R-:W4:Y:S04]  /*4870*/  LDL.LU R53, [R1+0x24] ;  /* 0x0000240001357983 */ /* 0x000f280000300800 */
[----:B------:R-:W4:Y:S04]  /*4880*/  LDL.LU R51, [R1+0x14] ;  /* 0x0000140001337983 */ /* 0x000f280000300800 */
[----:B------:R-:W4:Y:S01]  /*4890*/  LDL.LU R49, [R1+0x10] ;  /* 0x0000100001317983 */ /* 0x000f220000300800 */
[----:B--2---:R-:W-:-:S03]  /*48a0*/  LEA.HI.X R29, R3, UR11, R27, 0x1, P1 ;  /* 0x0000000b031d7c11 */ /* 0x004fc600088f0c1b */
[----:B---3--:R-:W0:Y:S02]  /*48b0*/  LDS.64 R26, [R26+UR4] ;  /* 0x000000041a1a7984 */ /* 0x008e240008000a00 */
[----:B0-----:R-:W-:Y:S01]  /*48c0*/  FADD.FTZ R27, R27, UR5 ;  /* 0x000000051b1b7e21 */ /* 0x001fe20008010000 */
[----:B------:R-:W-:Y:S01]  /*48d0*/  FADD.FTZ R0, R0, -R26 ;  /* 0x8000001a00007221 */ /* 0x000fe20000010000 */
[----:B------:R-:W-:Y:S02]  /*48e0*/  FADD.FTZ R45, -R26, R45 ;  /* 0x0000002d1a2d7221 */ /* 0x000fe40000010100 */
[----:B------:R0:W1:Y:S02]  /*48f0*/  MUFU.RSQ R32, R27 ;  /* 0x0000001b00207308 */ /* 0x0000640000001400 */
[----:B0-----:R-:W-:Y:S01]  /*4900*/  SHF.L.U32 R27, R43, 0x10, RZ ;  /* 0x000000102b1b7819 */ /* 0x001fe200000006ff */
[----:B-1----:R-:W-:Y:S01]  /*4910*/  FMUL.FTZ R0, R0, R32 ;  /* 0x0000002000007220 */ /* 0x002fe20000410000 */
[----:B------:R-:W-:-:S03]  /*4920*/  FMUL.FTZ R43, R32, R45 ;  /* 0x0000002d202b7220 */ /* 0x000fc60000410000 */
[----:B------:R-:W-:Y:S01]  /*4930*/  FFMA.FTZ R3, R0, R92, R94 ;  /* 0x0000005c00037223 */ /* 0x000fe2000001005e */
[----:B------:R-:W-:-:S03]  /*4940*/  FFMA.FTZ R43, R43, R41, R27 ;  /* 0x000000292b2b7223 */ /* 0x000fc6000001001b */
[----:B------:R-:W-:-:S06]  /*4950*/  FMUL.FTZ R0, R3, -1.4426950216293334961 ;  /* 0xbfb8aa3b03007820 */ /* 0x000fcc0000410000 */
[----:B------:R-:W0:Y:S02]  /*4960*/  MUFU.EX2 R0, R0 ;  /* 0x0000000000007308 */ /* 0x000e240000000800 */
[----:B0-----:R-:W-:-:S06]  /*4970*/  FADD.FTZ R0, R0, 1 ;  /* 0x3f80000000007421 */ /* 0x001fcc0000010000 */
[----:B------:R-:W0:Y:S02]  /*4980*/  MUFU.RCP R0, R0 ;  /* 0x0000000000007308 */ /* 0x000e240000001000 */
[----:B0-----:R-:W-:Y:S01]  /*4990*/  FMUL.FTZ R0, R3, R0 ;  /* 0x0000000003007220 */ /* 0x001fe20000410000 */
[----:B------:R-:W-:-:S06]  /*49a0*/  FMUL.FTZ R3, R43, -1.4426950216293334961 ;  /* 0xbfb8aa3b2b037820 */ /* 0x000fcc0000410000 */
[----:B------:R-:W0:Y:S02]  /*49b0*/  MUFU.EX2 R3, R3 ;  /* 0x0000000300037308 */ /* 0x000e240000000800 */
[----:B0-----:R-:W-:-:S06]  /*49c0*/  FADD.FTZ R3, R3, 1 ;  /* 0x3f80000003037421 */ /* 0x001fcc0000010000 */
[----:B------:R-:W0:Y:S02]  /*49d0*/  MUFU.RCP R3, R3 ;  /* 0x0000000300037308 */ /* 0x000e240000001000 */
[----:B0-----:R-:W-:-:S05]  /*49e0*/  FMUL.FTZ R3, R43, R3 ;  /* 0x000000032b037220 */ /* 0x001fca0000410000 */
[----:B------:R-:W-:Y:S01]  /*49f0*/  F2FP.BF16.F32.PACK_AB R0, R3, R0 ;  /* 0x000000000300723e */ /* 0x000fe200000010ff */
[----:B----4-:R-:W-:Y:S02]  /*4a00*/  FADD.FTZ R3, R47, -R26 ;  /* 0x8000001a2f037221 */ /* 0x010fe40000010000 */
[----:B------:R-:W2:Y:S04]  /*4a10*/  LDL.LU R47, [R1+0xc] ;  /* 0x00000c00012f7983 */ /* 0x000ea80000300800 */
[----:B------:R-:W3:Y:S01]  /*4a20*/  LDL.LU R2, [R1+0x4] ;  /* 0x0000040001027983 */ /* 0x000ee20000300800 */
[----:B------:R-:W-:Y:S01]  /*4a30*/  SHF.L.U32 R93, R93, 0x10, RZ ;  /* 0x000000105d5d7819 */ /* 0x000fe200000006ff */
[----:B------:R-:W-:Y:S01]  /*4a40*/  FMUL.FTZ R3, R32, R3 ;  /* 0x0000000320037220 */ /* 0x000fe20000410000 */
[----:B------:R-:W-:-:S02]  /*4a50*/  SHF.L.U32 R95, R95, 0x10, RZ ;  /* 0x000000105f5f7819 */ /* 0x000fc400000006ff */
[C---:B------:R-:W-:Y:S02]  /*4a60*/  PRMT R43, R0.reuse, 0x7610, R43 ;  /* 0x00007610002b7816 */ /* 0x040fe4000000002b */
[----:B------:R-:W-:Y:S01]  /*4a70*/  PRMT R45, R0, 0x7632, R45 ;  /* 0x00007632002d7816 */ /* 0x000fe2000000002d */
[----:B------:R-:W-:-:S04]  /*4a80*/  FFMA.FTZ R0, R3, R93, R95 ;  /* 0x0000005d03007223 */ /* 0x000fc8000001005f */
[----:B------:R-:W-:-:S06]  /*4a90*/  FMUL.FTZ R3, R0, -1.4426950216293334961 ;  /* 0xbfb8aa3b00037820 */ /* 0x000fcc0000410000 */
[----:B------:R-:W0:Y:S01]  /*4aa0*/  MUFU.EX2 R3, R3 ;  /* 0x0000000300037308 */ /* 0x000e220000000800 */
[----:B------:R1:W-:Y:S01]  /*4ab0*/  STG.E.U16 desc[UR6][R28.64], R43 ;  /* 0x0000002b1c007986 */ /* 0x0003e2000c101506 */
[----:B------:R-:W-:Y:S01]  /*4ac0*/  SHF.L.U32 R34, R34, 0x10, RZ ;  /* 0x0000001022227819 */ /* 0x000fe200000006ff */
[----:B0-----:R-:W-:Y:S01]  /*4ad0*/  FADD.FTZ R3, R3, 1 ;  /* 0x3f80000003037421 */ /* 0x001fe20000010000 */
[----:B-1----:R-:W-:-:S05]  /*4ae0*/  SHF.L.U32 R43, R89, 0x10, RZ ;  /* 0x00000010592b7819 */ /* 0x002fca00000006ff */
[----:B------:R-:W0:Y:S01]  /*4af0*/  MUFU.RCP R3, R3 ;  /* 0x0000000300037308 */ /* 0x000e220000001000 */
[----:B------:R-:W-:Y:S01]  /*4b00*/  FADD.FTZ R43, -R26, R43 ;  /* 0x0000002b1a2b7221 */ /* 0x000fe20000010100 */
[----:B------:R-:W-:-:S03]  /*4b10*/  SHF.L.U32 R33, R33, 0x10, RZ ;  /* 0x0000001021217819 */ /* 0x000fc600000006ff */
[----:B------:R-:W-:-:S04]  /*4b20*/  FMUL.FTZ R43, R32, R43 ;  /* 0x0000002b202b7220 */ /* 0x000fc80000410000 */
[----:B------:R-:W-:Y:S01]  /*4b30*/  FFMA.FTZ R43, R43, R34, R33 ;  /* 0x000000222b2b7223 */ /* 0x000fe20000010021 */
[----:B0-----:R-:W-:-:S03]  /*4b40*/  FMUL.FTZ R3, R0, R3 ;  /* 0x0000000300037220 */ /* 0x001fc60000410000 */
[----:B------:R-:W-:-:S06]  /*4b50*/  FMUL.FTZ R0, R43, -1.4426950216293334961 ;  /* 0xbfb8aa3b2b007820 */ /* 0x000fcc0000410000 */
[----:B------:R-:W0:Y:S02]  /*4b60*/  MUFU.EX2 R0, R0 ;  /* 0x0000000000007308 */ /* 0x000e240000000800 */
[----:B0-----:R-:W-:-:S06]  /*4b70*/  FADD.FTZ R0, R0, 1 ;  /* 0x3f80000000007421 */ /* 0x001fcc0000010000 */
[----:B------:R-:W0:Y:S01]  /*4b80*/  MUFU.RCP R0, R0 ;  /* 0x0000000000007308 */ /* 0x000e220000001000 */
[--C-:B------:R-:W-:Y:S01]  /*4b90*/  FADD.FTZ R21, R21, -R26.reuse ;  /* 0x8000001a15157221 */ /* 0x100fe20000010000 */
[--C-:B------:R-:W-:Y:S01]  /*4ba0*/  FADD.FTZ R13, R13, -R26.reuse ;  /* 0x8000001a0d0d7221 */ /* 0x100fe20000010000 */
[----:B------:R-:W-:Y:S01]  /*4bb0*/  FADD.FTZ R111, R111, -R26 ;  /* 0x8000001a6f6f7221 */ /* 0x000fe20000010000 */
[----:B0-----:R-:W-:-:S05]  /*4bc0*/  FMUL.FTZ R0, R43, R0 ;  /* 0x000000002b007220 */ /* 0x001fca0000410000 */
[----:B------:R-:W-:-:S04]  /*4bd0*/  F2FP.BF16.F32.PACK_AB R0, R0, R3 ;  /* 0x000000030000723e */ /* 0x000fc800000010ff */
[----:B------:R-:W-:Y:S01]  /*4be0*/  PRMT R3, R0, 0x7632, R3 ;  /* 0x0000763200037816 */ /* 0x000fe20000000003 */
[----:B------:R0:W-:Y:S01]  /*4bf0*/  STG.E.U16 desc[UR6][R28.64+0x4], R0 ;  /* 0x000004001c007986 */ /* 0x0001e2000c101506 */
[--C-:B------:R-:W-:Y:S01]  /*4c00*/  FADD.FTZ R23, R23, -R26.reuse ;  /* 0x8000001a17177221 */ /* 0x100fe20000010000 */
[--C-:B------:R-:W-:Y:S02]  /*4c10*/  FADD.FTZ R107, R107, -R26.reuse ;  /* 0x8000001a6b6b7221 */ /* 0x100fe40000010000 */
[----:B------:R1:W-:Y:S01]  /*4c20*/  STG.E.U16 desc[UR6][R28.64+0x6], R3 ;  /* 0x000006031c007986 */ /* 0x0003e2000c101506 */
[----:B------:R-:W-:Y:S01]  /*4c30*/  FMUL.FTZ R69, R32, R21 ;  /* 0x0000001520457220 */ /* 0x000fe20000410000 */
[--C-:B------:R-:W-:Y:S01]  /*4c40*/  FADD.FTZ R103, R103, -R26.reuse ;  /* 0x8000001a67677221 */ /* 0x100fe20000010000 */
[--C-:B0-----:R-:W-:Y:S01]  /*4c50*/  FADD.FTZ R0, R57, -R26.reuse ;  /* 0x8000001a39007221 */ /* 0x101fe20000010000 */
[----:B------:R0:W-:Y:S01]  /*4c60*/  STG.E.U16 desc[UR6][R28.64+0x2], R45 ;  /* 0x0000022d1c007986 */ /* 0x0001e2000c101506 */
[----:B-1----:R-:W-:-:S02]  /*4c70*/  FADD.FTZ R3, R55, -R26 ;  /* 0x8000001a37037221 */ /* 0x002fc40000010000 */
[C---:B------:R-:W-:Y:S01]  /*4c80*/  FMUL.FTZ R55, R32.reuse, R0 ;  /* 0x0000000020377220 */ /* 0x040fe20000410000 */
[C---:B------:R-:W-:Y:S01]  /*4c90*/  FMUL.FTZ R0, R32.reuse, R13 ;  /* 0x0000000d20007220 */ /* 0x040fe20000410000 */
[--C-:B------:R-:W-:Y:S01]  /*4ca0*/  FADD.FTZ R15, R15, -R26.reuse ;  /* 0x8000001a0f0f7221 */ /* 0x100fe20000010000 */
[C---:B------:R-:W-:Y:S01]  /*4cb0*/  FMUL.FTZ R111, R32.reuse, R111 ;  /* 0x0000006f206f7220 */ /* 0x040fe20000410000 */
[C---:B------:R-:W-:Y:S01]  /*4cc0*/  FMUL.FTZ R71, R32.reuse, R23 ;  /* 0x0000001720477220 */ /* 0x040fe20000410000 */
[--C-:B------:R-:W-:Y:S01]  /*4cd0*/  FADD.FTZ R11, R11, -R26.reuse ;  /* 0x8000001a0b0b7221 */ /* 0x100fe20000010000 */
[----:B------:R-:W-:Y:S01]  /*4ce0*/  FMUL.FTZ R107, R32, R107 ;  /* 0x0000006b206b7220 */ /* 0x000fe20000410000 */
[----:B0-----:R-:W-:Y:S01]  /*4cf0*/  FADD.FTZ R29, R51, -R26 ;  /* 0x8000001a331d7221 */ /* 0x001fe20000010000 */
[----:B------:R-:W-:Y:S01]  /*4d00*/  FFMA.FTZ R88, R92, R0, R94 ;  /* 0x000000005c587223 */ /* 0x000fe2000001005e */
[----:B------:R-:W-:Y:S01]  /*4d10*/  FADD.FTZ R7, R7, -R26 ;  /* 0x8000001a07077221 */ /* 0x000fe20000010000 */
[C---:B------:R-:W-:Y:S01]  /*4d20*/  FMUL.FTZ R103, R32.reuse, R103 ;  /* 0x0000006720677220 */ /* 0x040fe20000410000 */
[----:B------:R-:W-:Y:S01]  /*4d30*/  FMUL.FTZ R63, R32, R15 ;  /* 0x0000000f203f7220 */ /* 0x000fe20000410000 */
[--C-:B------:R-:W-:Y:S01]  /*4d40*/  FFMA.FTZ R0, R92, R71, R94.reuse ;  /* 0x000000475c007223 */ /* 0x100fe2000001005e */
[----:B------:R-:W-:Y:S01]  /*4d50*/  FMUL.FTZ R61, R32, R29 ;  /* 0x0000001d203d7220 */ /* 0x000fe20000410000 */
[--C-:B------:R-:W-:Y:S01]  /*4d60*/  FFMA.FTZ R15, R92, R111, R94.reuse ;  /* 0x0000006f5c0f7223 */ /* 0x100fe2000001005e */
[----:B------:R-:W-:Y:S01]  /*4d70*/  FMUL.FTZ R29, R32, R11 ;  /* 0x0000000b201d7220 */ /* 0x000fe20000410000 */
[----:B------:R-:W4:Y:S01]  /*4d80*/  LDL.LU R111, [R1+0x48] ;  /* 0x00004800016f7983 */ /* 0x000f220000300800 */
[--C-:B------:R-:W-:Y:S01]  /*4d90*/  FFMA.FTZ R11, R92, R107, R94.reuse ;  /* 0x0000006b5c0b7223 */ /* 0x100fe2000001005e */
[----:B------:R-:W-:Y:S01]  /*4da0*/  FMUL.FTZ R96, R32, R7 ;  /* 0x0000000720607220 */ /* 0x000fe20000410000 */
[----:B------:R-:W-:Y:S01]  /*4db0*/  FFMA.FTZ R7, R92, R103, R94 ;  /* 0x000000675c077223 */ /* 0x000fe2000001005e */
[--C-:B--2---:R-:W-:Y:S01]  /*4dc0*/  FADD.FTZ R45, R47, -R26.reuse ;  /* 0x8000001a2f2d7221 */ /* 0x104fe20000010000 */
[----:B---3--:R-:W-:Y:S01]  /*4dd0*/  FADD.FTZ R47, R2, -R26 ;  /* 0x8000001a022f7221 */ /* 0x008fe20000010000 */
[----:B------:R-:W-:-:S05]  /*4de0*/  FFMA.FTZ R2, R92, R69, R94 ;  /* 0x000000455c027223 */ /* 0x000fca000001005e */
[----:B------:R0:W-:Y:S04]  /*4df0*/  STL [R1+0x194], R2 ;  /* 0x0001940201007387 */ /* 0x0001e80000100800 */
[----:B------:R-:W2:Y:S04]  /*4e00*/  LDL.LU R107, [R1+0x44] ;  /* 0x00004400016b7983 */ /* 0x000ea80000300800 */
[----:B------:R1:W-:Y:S04]  /*4e10*/  STL [R1+0x19c], R0 ;  /* 0x00019c0001007387 */ /* 0x0003e80000100800 */
[----:B------:R-:W3:Y:S04]  /*4e20*/  LDL.LU R103, [R1+0x40] ;  /* 0x0000400001677983 */ /* 0x000ee80000300800 */
[----:B------:R-:W3:Y:S04]  /*4e30*/  LDL.LU R98, [R1+0x3c] ;  /* 0x00003c0001627983 */ /* 0x000ee80000300800 */
[----:B------:R-:W3:Y:S04]  /*4e40*/  LDL.LU R91, [R1+0x34] ;  /* 0x00003400015b7983 */ /* 0x000ee80000300800 */
[----:B------:R-:W3:Y:S04]  /*4e50*/  LDL.LU R90, [R1+0x8] ;  /* 0x00000800015a7983 */ /* 0x000ee80000300800 */
[----:B0-----:R-:W4:Y:S01]  /*4e60*/  LDL.LU R2, [R1] ;  /* 0x0000000001027983 */ /* 0x001f220000300800 */
[--C-:B------:R-:W-:Y:S01]  /*4e70*/  FADD.FTZ R117, R117, -R26.reuse ;  /* 0x8000001a75757221 */ /* 0x100fe20000010000 */
[----:B------:R-:W-:Y:S01]  /*4e80*/  FADD.FTZ R17, R17, -R26 ;  /* 0x8000001a11117221 */ /* 0x000fe20000010000 */
[----:B------:R-:W-:-:S02]  /*4e90*/  SHF.L.U32 R58, R58, 0x10, RZ ;  /* 0x000000103a3a7819 */ /* 0x000fc400000006ff */
[----:B------:R-:W-:Y:S01]  /*4ea0*/  FMUL.FTZ R117, R32, R117 ;  /* 0x0000007520757220 */ /* 0x000fe20000410000 */
[----:B------:R-:W-:Y:S01]  /*4eb0*/  SHF.L.U32 R36, R36, 0x10, RZ ;  /* 0x0000001024247819 */ /* 0x000fe200000006ff */
[----:B------:R-:W-:Y:S01]  /*4ec0*/  FMUL.FTZ R65, R32, R17 ;  /* 0x0000001120417220 */ /* 0x000fe20000410000 */
[----:B------:R-:W-:Y:S01]  /*4ed0*/  FADD.FTZ R58, -R26, R58 ;  /* 0x0000003a1a3a7221 */ /* 0x000fe20000010100 */
[C-C-:B------:R-:W-:Y:S02]  /*4ee0*/  FFMA.FTZ R21, R92.reuse, R117, R94.reuse ;  /* 0x000000755c157223 */ /* 0x140fe4000001005e */
[----:B------:R-:W-:Y:S01]  /*4ef0*/  FFMA.FTZ R117, R92, R65, R94 ;  /* 0x000000415c757223 */ /* 0x000fe2000001005e */
[----:B------:R-:W-:Y:S01]  /*4f00*/  FADD.FTZ R36, -R26, R36 ;  /* 0x000000241a247221 */ /* 0x000fe20000010100 */
[----:B------:R-:W-:-:S03]  /*4f10*/  FMUL.FTZ R65, R32, R58 ;  /* 0x0000003a20417220 */ /* 0x000fc60000410000 */
[----:B------:R-:W-:Y:S01]  /*4f20*/  FMUL.FTZ R77, R32, R36 ;  /* 0x00000024204d7220 */ /* 0x000fe20000410000 */
[----:B------:R-:W-:Y:S01]  /*4f30*/  FFMA.FTZ R36, R41, R65, R27 ;  /* 0x0000004129247223 */ /* 0x000fe2000001001b */
[----:B------:R-:W-:Y:S02]  /*4f40*/  SHF.L.U32 R66, R66, 0x10, RZ ;  /* 0x0000001042427819 */ /* 0x000fe400000006ff */
[----:B------:R-:W-:Y:S02]  /*4f50*/  SHF.L.U32 R70, R70, 0x10, RZ ;  /* 0x0000001046467819 */ /* 0x000fe400000006ff */
[----:B------:R-:W-:Y:S01]  /*4f60*/  SHF.L.U32 R40, R40, 0x10, RZ ;  /* 0x0000001028287819 */ /* 0x000fe200000006ff */
[----:B------:R-:W-:Y:S01]  /*4f70*/  FADD.FTZ R66, -R26, R66 ;  /* 0x000000421a427221 */ /* 0x000fe20000010100 */
[----:B------:R-:W-:Y:S02]  /*4f80*/  SHF.L.U32 R68, R68, 0x10, RZ ;  /* 0x0000001044447819 */ /* 0x000fe400000006ff */
[----:B------:R-:W-:Y:S01]  /*4f90*/  SHF.L.U32 R64, R64, 0x10, RZ ;  /* 0x0000001040407819 */ /* 0x000fe200000006ff */
[--C-:B------:R-:W-:Y:S01]  /*4fa0*/  FADD.FTZ R19, R19, -R26.reuse ;  /* 0x8000001a13137221 */ /* 0x100fe20000010000 */
[----:B----4-:R-:W-:-:S02]  /*4fb0*/  FADD.FTZ R65, R2, -R26 ;  /* 0x8000001a02417221 */ /* 0x010fc40000010000 */
[----:B------:R-:W4:Y:S01]  /*4fc0*/  LDL.LU R2, [R1+0x18] ;  /* 0x0000180001027983 */ /* 0x000f220000300800 */
[----:B------:R-:W-:Y:S01]  /*4fd0*/  SHF.L.U32 R86, R86, 0x10, RZ ;  /* 0x0000001056567819 */ /* 0x000fe200000006ff */
[----:B------:R-:W-:Y:S01]  /*4fe0*/  FADD.FTZ R70, -R26, R70 ;  /* 0x000000461a467221 */ /* 0x000fe20000010100 */
[----:B------:R-:W-:Y:S01]  /*4ff0*/  SHF.L.U32 R62, R62, 0x10, RZ ;  /* 0x000000103e3e7819 */ /* 0x000fe200000006ff */
[C---:B------:R-:W-:Y:S01]  /*5000*/  FADD.FTZ R40, -R26.reuse, R40 ;  /* 0x000000281a287221 */ /* 0x040fe20000010100 */
[----:B------:R-:W-:Y:S01]  /*5010*/  SHF.L.U32 R39, R39, 0x10, RZ ;  /* 0x0000001027277819 */ /* 0x000fe200000006ff */
[----:B------:R-:W-:Y:S01]  /*5020*/  FADD.FTZ R43, R49, -R26 ;  /* 0x8000001a312b7221 */ /* 0x000fe20000010000 */
[----:B------:R-:W-:Y:S01]  /*5030*/  FADD.FTZ R68, -R26, R68 ;  /* 0x000000441a447221 */ /* 0x000fe20000010100 */
[----:B------:R-:W-:Y:S01]  /*5040*/  FMUL.FTZ R69, R32, R66 ;  /* 0x0000004220457220 */ /* 0x000fe20000410000 */
[----:B------:R-:W-:Y:S01]  /*5050*/  FADD.FTZ R121, R121, -R26 ;  /* 0x8000001a79797221 */ /* 0x000fe20000010000 */
[----:B------:R-:W-:Y:S01]  /*5060*/  SHF.L.U32 R54, R54, 0x10, RZ ;  /* 0x0000001036367819 */ /* 0x000fe200000006ff */
[----:B------:R-:W-:Y:S01]  /*5070*/  FADD.FTZ R64, -R26, R64 ;  /* 0x000000401a407221 */ /* 0x000fe20000010100 */
[--C-:B------:R-:W-:Y:S01]  /*5080*/  FADD.FTZ R8, R8, -R26.reuse ;  /* 0x8000001a08087221 */ /* 0x100fe20000010000 */
[----:B------:R-:W-:Y:S01]  /*5090*/  FMUL.FTZ R67, R32, R19 ;  /* 0x0000001320437220 */ /* 0x000fe20000410000 */
[----:B------:R-:W-:Y:S01]  /*50a0*/  FADD.FTZ R28, R53, -R26 ;  /* 0x8000001a351c7221 */ /* 0x000fe20000010000 */
[C---:B------:R-:W-:Y:S01]  /*50b0*/  FADD.FTZ R86, -R26.reuse, R86 ;  /* 0x000000561a567221 */ /* 0x040fe20000010100 */
[----:B------:R-:W-:Y:S01]  /*50c0*/  FADD.FTZ R62, -R26, R62 ;  /* 0x0000003e1a3e7221 */ /* 0x000fe20000010100 */
[C---:B------:R-:W-:Y:S01]  /*50d0*/  FMUL.FTZ R71, R32.reuse, R70 ;  /* 0x0000004620477220 */ /* 0x040fe20000410000 */
[C---:B-1----:R-:W-:Y:S01]  /*50e0*/  FMUL.FTZ R0, R32.reuse, R40 ;  /* 0x0000002820007220 */ /* 0x042fe20000410000 */
[----:B------:R-:W-:Y:S01]  /*50f0*/  FMUL.FTZ R53, R32, R43 ;  /* 0x0000002b20357220 */ /* 0x000fe20000410000 */
[----:B------:R-:W-:Y:S01]  /*5100*/  FADD.FTZ R39, -R26, R39 ;  /* 0x000000271a277221 */ /* 0x000fe20000010100 */
[----:B------:R-:W-:Y:S01]  /*5110*/  FMUL.FTZ R70, R32, R68 ;  /* 0x0000004420467220 */ /* 0x000fe20000410000 */
[C-C-:B------:R-:W-:Y:S01]  /*5120*/  FFMA.FTZ R40, R41.reuse, R69, R27.reuse ;  /* 0x0000004529287223 */ /* 0x140fe2000001001b */
[----:B------:R-:W-:Y:S01]  /*5130*/  FADD.FTZ R16, R16, -R26 ;  /* 0x8000001a10107221 */ /* 0x000fe20000010000 */
[C---:B------:R-:W-:Y:S01]  /*5140*/  FMUL.FTZ R43, R32.reuse, R121 ;  /* 0x00000079202b7220 */ /* 0x040fe20000410000 */
[C---:B------:R-:W-:Y:S01]  /*5150*/  FMUL.FTZ R68, R32.reuse, R64 ;  /* 0x0000004020447220 */ /* 0x040fe20000410000 */
[----:B------:R-:W-:Y:S01]  /*5160*/  FMUL.FTZ R69, R32, R8 ;  /* 0x0000000820457220 */ /* 0x000fe20000410000 */
[C-C-:B------:R-:W-:Y:S01]  /*5170*/  FFMA.FTZ R55, R92.reuse, R55, R94.reuse ;  /* 0x000000375c377223 */ /* 0x140fe2000001005e */
[----:B------:R-:W-:Y:S01]  /*5180*/  FFMA.FTZ R121, R92, R67, R94 ;  /* 0x000000435c797223 */ /* 0x000fe2000001005e */
[----:B------:R-:W-:Y:S01]  /*5190*/  FADD.FTZ R54, -R26, R54 ;  /* 0x000000361a367221 */ /* 0x000fe20000010100 */
[----:B------:R-:W-:Y:S01]  /*51a0*/  FADD.FTZ R10, R10, -R26 ;  /* 0x8000001a0a0a7221 */ /* 0x000fe20000010000 */
[C---:B------:R-:W-:Y:S01]  /*51b0*/  FMUL.FTZ R86, R32.reuse, R86 ;  /* 0x0000005620567220 */ /* 0x040fe20000410000 */
[C---:B------:R-:W-:Y:S01]  /*51c0*/  FMUL.FTZ R67, R32.reuse, R62 ;  /* 0x0000003e20437220 */ /* 0x040fe20000410000 */
[C---:B------:R-:W-:Y:S01]  /*51d0*/  FMUL.FTZ R62, R32.reuse, R39 ;  /* 0x00000027203e7220 */ /* 0x040fe20000410000 */
[----:B------:R-:W-:Y:S01]  /*51e0*/  FMUL.FTZ R8, R32, R16 ;  /* 0x0000001020087220 */ /* 0x000fe20000410000 */
[----:B------:R-:W-:Y:S01]  /*51f0*/  FFMA.FTZ R89, R92, R63, R94 ;  /* 0x0000003f5c597223 */ /* 0x000fe2000001005e */
[----:B------:R-:W-:Y:S01]  /*5200*/  FFMA.FTZ R39, R41, R68, R27 ;  /* 0x0000004429277223 */ /* 0x000fe2000001001b */
[--C-:B------:R-:W-:Y:S01]  /*5210*/  FADD.FTZ R14, R14, -R26.reuse ;  /* 0x8000001a0e0e7221 */ /* 0x100fe20000010000 */
[----:B------:R-:W-:Y:S01]  /*5220*/  FFMA.FTZ R16, R93, R69, R95 ;  /* 0x000000455d107223 */ /* 0x000fe2000001005f */
        /* <DEDUP_REMOVED lines=10> */
[----:B------:R-:W-:Y:S01]  /*52d0*/  SHF.L.U32 R84, R84, 0x10, RZ ;  /* 0x0000001054547819 */ /* 0x000fe200000006ff */
[----:B------:R-:W-:Y:S01]  /*52e0*/  FMUL.FTZ R63, R32, R54 ;  /* 0x00000036203f7220 */ /* 0x000fe20000410000 */
[----:B------:R-:W-:Y:S01]  /*52f0*/  SHF.L.U32 R82, R82, 0x10, RZ ;  /* 0x0000001052527819 */ /* 0x000fe200000006ff */
[----:B------:R-:W-:Y:S01]  /*5300*/  FMUL.FTZ R68, R32, R10 ;  /* 0x0000000a20447220 */ /* 0x000fe20000410000 */
[----:B------:R-:W-:Y:S01]  /*5310*/  SHF.L.U32 R80, R80, 0x10, RZ ;  /* 0x0000001050507819 */ /* 0x000fe200000006ff */
[----:B------:R-:W-:Y:S01]  /*5320*/  FMUL.FTZ R69, R55, -1.4426950216293334961 ;  /* 0xbfb8aa3b37457820 */ /* 0x000fe20000410000 */
[----:B------:R-:W-:Y:S01]  /*5330*/  SHF.L.U32 R78, R78, 0x10, RZ ;  /* 0x000000104e4e7819 */ /* 0x000fe200000006ff */
[----:B------:R-:W-:Y:S01]  /*5340*/  FADD.FTZ R25, R25, -R26 ;  /* 0x8000001a19197221 */ /* 0x000fe20000010000 */
[----:B------:R-:W-:Y:S01]  /*5350*/  SHF.L.U32 R42, R42, 0x10, RZ ;  /* 0x000000102a2a7819 */ /* 0x000fe200000006ff */
[----:B------:R-:W-:Y:S01]  /*5360*/  FFMA.FTZ R54, R41, R86, R27 ;  /* 0x0000005629367223 */ /* 0x000fe2000001001b */
        /* <DEDUP_REMOVED lines=30> */
[----:B------:R-:W-:Y:S01]  /*5550*/  FFMA.FTZ R14, R93, R68, R95 ;  /* 0x000000445d0e7223 */ /* 0x000fe2000001005f */
[----:B------:R-:W-:Y:S01]  /*5560*/  FMUL.FTZ R73, R32, R25 ;  /* 0x0000001920497220 */ /* 0x000fe20000410000 */
[C---:B------:R-:W-:Y:S01]  /*5570*/  FADD.FTZ R84, -R26.reuse, R84 ;  /* 0x000000541a547221 */ /* 0x040fe20000010100 */
[C---:B------:R-:W-:Y:S01]  /*5580*/  FADD.FTZ R82, -R26.reuse, R82 ;  /* 0x000000521a527221 */ /* 0x040fe20000010100 */
[C---:B------:R-:W-:Y:S01]  /*5590*/  FADD.FTZ R80, -R26.reuse, R80 ;  /* 0x000000501a507221 */ /* 0x040fe20000010100 */
[C---:B------:R-:W-:Y:S01]  /*55a0*/  FADD.FTZ R78, -R26.reuse, R78 ;  /* 0x0000004e1a4e7221 */ /* 0x040fe20000010100 */
[----:B------:R-:W-:Y:S01]  /*55b0*/  FADD.FTZ R42, -R26, R42 ;  /* 0x0000002a1a2a7221 */ /* 0x000fe20000010100 */
[----:B------:R-:W-:Y:S01]  /*55c0*/  FMUL.FTZ R68, R54, -1.4426950216293334961 ;  /* 0xbfb8aa3b36447820 */ /* 0x000fe20000410000 */
        /* <DEDUP_REMOVED lines=15> */
[----:B------:R-:W0:Y:S01]  /*56c0*/  MUFU.EX2 R69, R69 ;  /* 0x0000004500457308 */ /* 0x000e220000000800 */
[----:B------:R-:W-:Y:S01]  /*56d0*/  FADD.FTZ R114, R114, -R26 ;  /* 0x8000001a72727221 */ /* 0x000fe20000010000 */
        /* <DEDUP_REMOVED lines=41> */
[--C-:B------:R-:W-:Y:S01]  /*5970*/  FADD.FTZ R24, R24, -R26.reuse ;  /* 0x8000001a18187221 */ /* 0x100fe20000010000 */
[C---:B------:R-:W-:Y:S01]  /*5980*/  FMUL.FTZ R70, R32.reuse, R114 ;  /* 0x0000007220467220 */ /* 0x040fe20000410000 */
[----:B------:R-:W1:Y:S01]  /*5990*/  MUFU.EX2 R68, R68 ;  /* 0x0000004400447308 */ /* 0x000e620000000800 */
        /* <DEDUP_REMOVED lines=26> */
[----:B------:R-:W-:Y:S01]  /*5b40*/  FMUL.FTZ R119, R32, R24 ;  /* 0x0000001820777220 */ /* 0x000fe20000410000 */
[--C-:B------:R-:W-:Y:S01]  /*5b50*/  FADD.FTZ R27, R111, -R26.reuse ;  /* 0x8000001a6f1b7221 */ /* 0x100fe20000010000 */
[----:B------:R-:W-:Y:S01]  /*5b60*/  FFMA.FTZ R24, R93, R70, R95 ;  /* 0x000000465d187223 */ /* 0x000fe2000001005f */
[--C-:B--2---:R-:W-:Y:S01]  /*5b70*/  FADD.FTZ R35, R107, -R26.reuse ;  /* 0x8000001a6b237221 */ /* 0x104fe20000010000 */
[----:B------:R-:W-:Y:S01]  /*5b80*/  FADD.FTZ R22, R22, -R26 ;  /* 0x8000001a16167221 */ /* 0x000fe20000010000 */
[----:B------:R-:W-:-:S02]  /*5b90*/  FMUL.FTZ R27, R32, R27 ;  /* 0x0000001b201b7220 */ /* 0x000fc40000410000 */
[C---:B------:R-:W-:Y:S01]  /*5ba0*/  FMUL.FTZ R35, R32.reuse, R35 ;  /* 0x0000002320237220 */ /* 0x040fe20000410000 */
[----:B------:R-:W-:Y:S01]  /*5bb0*/  FMUL.FTZ R67, R32, R22 ;  /* 0x0000001620437220 */ /* 0x000fe20000410000 */
[--C-:B------:R-:W-:Y:S01]  /*5bc0*/  FFMA.FTZ R71, R93, R27, R95.reuse ;  /* 0x0000001b5d477223 */ /* 0x100fe2000001005f */
[----:B0-----:R-:W-:Y:S01]  /*5bd0*/  FADD.FTZ R69, R69, 1 ;  /* 0x3f80000045457421 */ /* 0x001fe20000010000 */
[C-C-:B------:R-:W-:Y:S01]  /*5be0*/  FFMA.FTZ R72, R93.reuse, R35, R95.reuse ;  /* 0x000000235d487223 */ /* 0x140fe2000001005f */
[----:B------:R-:W-:Y:S01]  /*5bf0*/  FFMA.FTZ R35, R93, R67, R95 ;  /* 0x000000435d237223 */ /* 0x000fe2000001005f */
[----:B------:R-:W-:Y:S01]  /*5c00*/  FMUL.FTZ R67, R71, -1.4426950216293334961 ;  /* 0xbfb8aa3b47437820 */ /* 0x000fe20000410000 */
[----:B------:R-:W0:Y:S01]  /*5c10*/  MUFU.RCP R76, R69 ;  /* 0x00000045004c7308 */ /* 0x000e220000001000 */
[----:B-1----:R-:W-:-:S07]  /*5c20*/  FADD.FTZ R68, R68, 1 ;  /* 0x3f80000044447421 */ /* 0x002fce0000010000 */
[----:B------:R-:W1:Y:S01]  /*5c30*/  MUFU.RCP R69, R68 ;  /* 0x0000004400457308 */ /* 0x000e620000001000 */
[----:B------:R-:W-:-:S07]  /*5c40*/  FMUL.FTZ R77, R57, -1.4426950216293334961 ;  /* 0xbfb8aa3b394d7820 */ /* 0x000fce0000410000 */
[----:B------:R-:W2:Y:S01]  /*5c50*/  MUFU.EX2 R67, R67 ;  /* 0x0000004300437308 */ /* 0x000ea20000000800 */
[----:B0-----:R-:W-:Y:S01]  /*5c60*/  FMUL.FTZ R76, R55, R76 ;  /* 0x0000004c374c7220 */ /* 0x001fe20000410000 */
[----:B------:R-:W-:-:S06]  /*5c70*/  FMUL.FTZ R55, R56, -1.4426950216293334961 ;  /* 0xbfb8aa3b38377820 */ /* 0x000fcc0000410000 */
[----:B------:R-:W0:Y:S01]  /*5c80*/  MUFU.EX2 R77, R77 ;  /* 0x0000004d004d7308 */ /* 0x000e220000000800 */
[----:B-1----:R-:W-:Y:S01]  /*5c90*/  FMUL.FTZ R125, R54, R69 ;  /* 0x00000045367d7220 */ /* 0x002fe20000410000 */
[----:B------:R-:W-:-:S06]  /*5ca0*/  FMUL.FTZ R54, R72, -1.4426950216293334961 ;  /* 0xbfb8aa3b48367820 */ /* 0x000fcc0000410000 */
[----:B------:R-:W-:Y:S01]  /*5cb0*/  MUFU.EX2 R55, R55 ;  /* 0x0000003700377308 */ /* 0x000fe20000000800 */
[----:B--2---:R-:W-:Y:S01]  /*5cc0*/  FADD.FTZ R67, R67, 1 ;  /* 0x3f80000043437421 */ /* 0x004fe20000010000 */
[----:B------:R-:W-:-:S06]  /*5cd0*/  SHF.L.U32 R99, R99, 0x10, RZ ;  /* 0x0000001063637819 */ /* 0x000fcc00000006ff */
[----:B------:R-:W-:Y:S01]  /*5ce0*/  MUFU.RCP R67, R67 ;  /* 0x0000004300437308 */ /* 0x000fe20000001000 */
[----:B0-----:R-:W-:Y:S01]  /*5cf0*/  FADD.FTZ R77, R77, 1 ;  /* 0x3f8000004d4d7421 */ /* 0x001fe20000010000 */
[----:B------:R-:W-:Y:S01]  /*5d00*/  FADD.FTZ R99, -R26, R99 ;  /* 0x000000631a637221 */ /* 0x000fe20000010100 */
[----:B----4-:R-:W-:-:S05]  /*5d10*/  SHF.L.U32 R70, R2, 0x10, RZ ;  /* 0x0000001002467819 */ /* 0x010fca00000006ff */
[----:B------:R-:W-:-:S04]  /*5d20*/  FADD.FTZ R70, -R26, R70 ;  /* 0x000000461a467221 */ /* 0x000fc80000010100 */
[----:B------:R-:W-:-:S04]  /*5d30*/  FMUL.FTZ R70, R32, R70 ;  /* 0x0000004620467220 */ /* 0x000fc80000410000 */
[----:B------:R-:W-:-:S04]  /*5d40*/  FFMA.FTZ R70, R34, R70, R33 ;  /* 0x0000004622467223 */ /* 0x000fc80000010021 */
[----:B------:R-:W-:-:S06]  /*5d50*/  FMUL.FTZ R68, R70, -1.4426950216293334961 ;  /* 0xbfb8aa3b46447820 */ /* 0x000fcc0000410000 */
[----:B------:R-:W0:Y:S08]  /*5d60*/  MUFU.EX2 R68, R68 ;  /* 0x0000004400447308 */ /* 0x000e300000000800 */
[----:B------:R-:W1:Y:S01]  /*5d70*/  MUFU.EX2 R54, R54 ;  /* 0x0000003600367308 */ /* 0x000e620000000800 */
[----:B0-----:R-:W-:Y:S01]  /*5d80*/  FADD.FTZ R68, R68, 1 ;  /* 0x3f80000044447421 */ /* 0x001fe20000010000 */
[----:B------:R-:W-:-:S06]  /*5d90*/  FMUL.FTZ R99, R32, R99 ;  /* 0x0000006320637220 */ /* 0x000fcc0000410000 */
[----:B------:R-:W0:Y:S01]  /*5da0*/  MUFU.RCP R68, R68 ;  /* 0x0000004400447308 */ /* 0x000e220000001000 */
[----:B------:R-:W-:Y:S01]  /*5db0*/  FADD.FTZ R55, R55, 1 ;  /* 0x3f80000037377421 */ /* 0x000fe20000010000 */
[----:B------:R-:W-:Y:S01]  /*5dc0*/  FFMA.FTZ R99, R34, R99, R33 ;  /* 0x0000006322637223 */ /* 0x000fe20000010021 */
[----:B---3--:R-:W-:-:S05]  /*5dd0*/  FADD.FTZ R64, R90, -R26 ;  /* 0x8000001a5a407221 */ /* 0x008fca0000010000 */
[----:B------:R-:W2:Y:S01]  /*5de0*/  MUFU.RCP R77, R77 ;  /* 0x0000004d004d7308 */ /* 0x000ea20000001000 */
[----:B------:R-:W-:Y:S01]  /*5df0*/  FMUL.FTZ R2, R71, R67 ;  /* 0x0000004347027220 */ /* 0x000fe20000410000 */
[----:B------:R-:W-:Y:S01]  /*5e00*/  FADD.FTZ R124, R124, -R26 ;  /* 0x8000001a7c7c7221 */ /* 0x000fe20000010000 */
[----:B------:R-:W-:Y:S01]  /*5e10*/  FMUL.FTZ R67, R99, -1.4426950216293334961 ;  /* 0xbfb8aa3b63437820 */ /* 0x000fe20000410000 */
[----:B-1----:R-:W-:Y:S01]  /*5e20*/  FADD.FTZ R54, R54, 1 ;  /* 0x3f80000036367421 */ /* 0x002fe20000010000 */
[----:B------:R-:W-:-:S03]  /*5e30*/  FMUL.FTZ R66, R32, R64 ;  /* 0x0000004020427220 */ /* 0x000fc60000410000 */
[----:B------:R-:W-:Y:S01]  /*5e40*/  MUFU.RCP R55, R55 ;  /* 0x0000003700377308 */ /* 0x000fe20000001000 */
[----:B------:R-:W-:Y:S01]  /*5e50*/  FMUL.FTZ R64, R32, R124 ;  /* 0x0000007c20407220 */ /* 0x000fe20000410000 */
[----:B0-----:R-:W-:Y:S01]  /*5e60*/  FMUL.FTZ R124, R70, R68 ;  /* 0x00000044467c7220 */ /* 0x001fe20000410000 */
[----:B------:R-:W-:Y:S01]  /*5e70*/  FADD.FTZ R41, R103, -R26 ;  /* 0x8000001a67297221 */ /* 0x000fe20000010000 */
[----:B------:R-:W-:Y:S01]  /*5e80*/  FMUL.FTZ R68, R59, -1.4426950216293334961 ;  /* 0xbfb8aa3b3b447820 */ /* 0x000fe20000410000 */
[----:B------:R-:W-:-:S03]  /*5e90*/  SHF.L.U32 R87, R87, 0x10, RZ ;  /* 0x0000001057577819 */ /* 0x000fc600000006ff */
[----:B------:R-:W0:Y:S01]  /*5ea0*/  MUFU.EX2 R67, R67 ;  /* 0x0000004300437308 */ /* 0x000e220000000800 */
[----:B------:R-:W-:Y:S01]  /*5eb0*/  FMUL.FTZ R41, R32, R41 ;  /* 0x0000002920297220 */ /* 0x000fe20000410000 */
[----:B------:R2:W-:Y:S06]  /*5ec0*/  STL [R1+0x184], R2 ;  /* 0x0001840201007387 */ /* 0x0005ec0000100800 */
[----:B------:R-:W-:Y:S01]  /*5ed0*/  MUFU.RCP R54, R54 ;  /* 0x0000003600367308 */ /* 0x000fe20000001000 */
[----:B------:R-:W-:Y:S01]  /*5ee0*/  FADD.FTZ R87, -R26, R87 ;  /* 0x000000571a577221 */ /* 0x000fe20000010100 */
[----:B--2---:R-:W-:Y:S01]  /*5ef0*/  FMUL.FTZ R2, R57, R77 ;  /* 0x0000004d39027220 */ /* 0x004fe20000410000 */
[----:B------:R-:W-:Y:S01]  /*5f00*/  FMUL.FTZ R57, R58, -1.4426950216293334961 ;  /* 0xbfb8aa3b3a397820 */ /* 0x000fe20000410000 */
[----:B------:R-:W-:-:S04]  /*5f10*/  FFMA.FTZ R74, R93, R41, R95 ;  /* 0x000000295d4a7223 */ /* 0x000fc8000001005f */
[----:B------:R-:W1:Y:S01]  /*5f20*/  MUFU.EX2 R68, R68 ;  /* 0x0000004400447308 */ /* 0x000e620000000800 */
[----:B------:R-:W-:Y:S01]  /*5f30*/  STL [R1+0x2d4], R124 ;  /* 0x0002d47c01007387 */ /* 0x000fe20000100800 */
[----:B------:R-:W-:-:S03]  /*5f40*/  FMUL.FTZ R87, R32, R87 ;  /* 0x0000005720577220 */ /* 0x000fc60000410000 */
[----:B------:R2:W-:Y:S01]  /*5f50*/  STL [R1+0x180], R2 ;  /* 0x0001800201007387 */ /* 0x0005e20000100800 */
[----:B------:R-:W-:Y:S02]  /*5f60*/  FFMA.FTZ R87, R34, R87, R33 ;  /* 0x0000005722577223 */ /* 0x000fe40000010021 */
[----:B------:R-:W3:Y:S01]  /*5f70*/  MUFU.EX2 R57, R57 ;  /* 0x0000003900397308 */ /* 0x000ee20000000800 */
[----:B0-----:R-:W-:Y:S01]  /*5f80*/  FADD.FTZ R67, R67, 1 ;  /* 0x3f80000043437421 */ /* 0x001fe20000010000 */
[----:B--2---:R-:W-:Y:S01]  /*5f90*/  FMUL.FTZ R2, R56, R55 ;  /* 0x0000003738027220 */ /* 0x004fe20000410000 */
[----:B------:R-:W-:-:S04]  /*5fa0*/  FMUL.FTZ R55, R74, -1.4426950216293334961 ;  /* 0xbfb8aa3b4a377820 */ /* 0x000fc80000410000 */
[----:B------:R0:W-:Y:S02]  /*5fb0*/  STL [R1+0x17c], R2 ;  /* 0x00017c0201007387 */ /* 0x0001e40000100800 */
[----:B------:R-:W2:Y:S01]  /*5fc0*/  MUFU.EX2 R55, R55 ;  /* 0x0000003700377308 */ /* 0x000ea20000000800 */
[----:B-1----:R-:W-:Y:S01]  /*5fd0*/  FADD.FTZ R68, R68, 1 ;  /* 0x3f80000044447421 */ /* 0x002fe20000010000 */
[----:B0-----:R-:W-:Y:S01]  /*5fe0*/  FMUL.FTZ R2, R72, R54 ;  /* 0x0000003648027220 */ /* 0x001fe20000410000 */
[----:B------:R-:W-:-:S05]  /*5ff0*/  FMUL.FTZ R54, R87, -1.4426950216293334961 ;  /* 0xbfb8aa3b57367820 */ /* 0x000fca0000410000 */
[----:B------:R-:W-:Y:S01]  /*6000*/  MUFU.RCP R67, R67 ;  /* 0x0000004300437308 */ /* 0x000fe20000001000 */
[----:B------:R-:W-:Y:S01]  /*6010*/  FMUL.FTZ R56, R61, -1.4426950216293334961 ;  /* 0xbfb8aa3b3d387820 */ /* 0x000fe20000410000 */
[----:B---3--:R-:W-:-:S06]  /*6020*/  FADD.FTZ R57, R57, 1 ;  /* 0x3f80000039397421 */ /* 0x008fcc0000010000 */
[----:B------:R-:W0:Y:S01]  /*6030*/  MUFU.EX2 R54, R54 ;  /* 0x0000003600367308 */ /* 0x000e220000000800 */
[----:B--2---:R-:W-:-:S07]  /*6040*/  FADD.FTZ R55, R55, 1 ;  /* 0x3f80000037377421 */ /* 0x004fce0000010000 */
[----:B------:R-:W-:Y:S08]  /*6050*/  MUFU.RCP R68, R68 ;  /* 0x0000004400447308 */ /* 0x000ff00000001000 */
[----:B------:R-:W1:Y:S01]  /*6060*/  MUFU.EX2 R56, R56 ;  /* 0x0000003800387308 */ /* 0x000e620000000800 */
[----:B------:R2:W-:Y:S01]  /*6070*/  STL [R1+0x174], R2 ;  /* 0x0001740201007387 */ /* 0x0005e20000100800 */
[----:B0-----:R-:W-:-:S06]  /*6080*/  FADD.FTZ R54, R54, 1 ;  /* 0x3f80000036367421 */ /* 0x001fcc0000010000 */
[----:B------:R-:W0:Y:S01]  /*6090*/  MUFU.RCP R57, R57 ;  /* 0x0000003900397308 */ /* 0x000e220000001000 */
[----:B--2---:R-:W-:-:S07]  /*60a0*/  FMUL.FTZ R2, R99, R67 ;  /* 0x0000004363027220 */ /* 0x004fce0000410000 */
[----:B------:R-:W2:Y:S01]  /*60b0*/  MUFU.RCP R55, R55 ;  /* 0x0000003700377308 */ /* 0x000ea20000001000 */
[----:B------:R3:W-:Y:S01]  /*60c0*/  STL [R1+0x16c], R2 ;  /* 0x00016c0201007387 */ /* 0x0007e20000100800 */
[----:B-1----:R-:W-:-:S06]  /*60d0*/  FADD.FTZ R56, R56, 1 ;  /* 0x3f80000038387421 */ /* 0x002fcc0000010000 */
[----:B------:R-:W1:Y:S01]  /*60e0*/  MUFU.RCP R54, R54 ;  /* 0x0000003600367308 */ /* 0x000e620000001000 */
[----:B---3--:R-:W-:-:S05]  /*60f0*/  FMUL.FTZ R2, R59, R68 ;  /* 0x000000443b027220 */ /* 0x008fca0000410000 */
[----:B------:R0:W-:Y:S02]  /*6100*/  STL [R1+0x170], R2 ;  /* 0x0001700201007387 */ /* 0x0001e40000100800 */
[----:B------:R-:W3:Y:S01]  /*6110*/  MUFU.RCP R56, R56 ;  /* 0x0000003800387308 */ /* 0x000ee20000001000 */
[----:B0-----:R-:W-:-:S05]  /*6120*/  FMUL.FTZ R2, R58, R57 ;  /* 0x000000393a027220 */ /* 0x001fca0000410000 */
[----:B------:R2:W-:Y:S01]  /*6130*/  STL [R1+0x168], R2 ;  /* 0x0001680201007387 */ /* 0x0005e20000100800 */
[----:B------:R-:W-:Y:S01]  /*6140*/  FADD.FTZ R62, R98, -R26 ;  /* 0x8000001a623e7221 */ /* 0x000fe20000010000 */
[----:B------:R-:W-:Y:S01]  /*6150*/  FMUL.FTZ R59, R60, -1.4426950216293334961 ;  /* 0xbfb8aa3b3c3b7820 */ /* 0x000fe20000410000 */
[----:B--2---:R-:W-:-:S05]  /*6160*/  FMUL.FTZ R2, R74, R55 ;  /* 0x000000374a027220 */ /* 0x004fca0000410000 */
[----:B------:R1:W-:Y:S01]  /*6170*/  STL [R1+0x160], R2 ;  /* 0x0001600201007387 */ /* 0x0003e20000100800 */
[----:B------:R-:W-:Y:S01]  /*6180*/  SHF.L.U32 R85, R85, 0x10, RZ ;  /* 0x0000001055557819 */ /* 0x000fe200000006ff */
[----:B------:R-:W-:Y:S01]  /*6190*/  FMUL.FTZ R62, R32, R62 ;  /* 0x0000003e203e7220 */ /* 0x000fe20000410000 */
[----:B------:R-:W0:Y:S01]  /*61a0*/  MUFU.EX2 R59, R59 ;  /* 0x0000003b003b7308 */ /* 0x000e220000000800 */
[----:B-1----:R-:W-:Y:S02]  /*61b0*/  FMUL.FTZ R2, R87, R54 ;  /* 0x0000003657027220 */ /* 0x002fe40000410000 */
[----:B------:R-:W-:-:S03]  /*61c0*/  FFMA.FTZ R75, R93, R62, R95 ;  /* 0x0000003e5d4b7223 */ /* 0x000fc6000001005f */
[----:B------:R3:W-:Y:S01]  /*61d0*/  STL [R1+0x158], R2 ;  /* 0x0001580201007387 */ /* 0x0007e20000100800 */
[----:B------:R-:W-:Y:S01]  /*61e0*/  FADD.FTZ R85, -R26, R85 ;  /* 0x000000551a557221 */ /* 0x000fe20000010100 */
[----:B------:R-:W-:Y:S01]  /*61f0*/  FADD.FTZ R63, R91, -R26 ;  /* 0x8000001a5b3f7221 */ /* 0x000fe20000010000 */
[----:B------:R-:W-:Y:S01]  /*6200*/  FMUL.FTZ R57, R75, -1.4426950216293334961 ;  /* 0xbfb8aa3b4b397820 */ /* 0x000fe20000410000 */
[----:B---3--:R-:W-:Y:S01]  /*6210*/  FMUL.FTZ R2, R61, R56 ;  /* 0x000000383d027220 */ /* 0x008fe20000410000 */
[----:B------:R-:W-:-:S04]  /*6220*/  FMUL.FTZ R85, R32, R85 ;  /* 0x0000005520557220 */ /* 0x000fc80000410000 */
[----:B------:R1:W-:Y:S04]  /*6230*/  STL [R1+0x15c], R2 ;  /* 0x00015c0201007387 */ /* 0x0003e80000100800 */
[----:B------:R-:W2:Y:S01]  /*6240*/  LDL.LU R91, [R1+0x4c] ;  /* 0x00004c00015b7983 */ /* 0x000ea20000300800 */
[----:B------:R-:W-:Y:S01]  /*6250*/  FFMA.FTZ R85, R34, R85, R33 ;  /* 0x0000005522557223 */ /* 0x000fe20000010021 */
[----:B------:R-:W3:Y:S03]  /*6260*/  MUFU.EX2 R57, R57 ;  /* 0x0000003900397308 */ /* 0x000ee60000000800 */
[----:B------:R-:W-:Y:S01]  /*6270*/  FMUL.FTZ R55, R85, -1.4426950216293334961 ;  /* 0xbfb8aa3b55377820 */ /* 0x000fe20000410000 */
[----:B0-----:R-:W-:Y:S01]  /*6280*/  FADD.FTZ R59, R59, 1 ;  /* 0x3f8000003b3b7421 */ /* 0x001fe20000010000 */
[----:B------:R-:W-:-:S04]  /*6290*/  FMUL.FTZ R54, R53, -1.4426950216293334961 ;  /* 0xbfb8aa3b35367820 */ /* 0x000fc80000410000 */
[----:B------:R-:W0:Y:S08]  /*62a0*/  MUFU.EX2 R55, R55 ;  /* 0x0000003700377308 */ /* 0x000e300000000800 */
[----:B------:R-:W1:Y:S01]  /*62b0*/  MUFU.RCP R59, R59 ;  /* 0x0000003b003b7308 */ /* 0x000e620000001000 */
[----:B---3--:R-:W-:-:S07]  /*62c0*/  FADD.FTZ R57, R57, 1 ;  /* 0x3f80000039397421 */ /* 0x008fce0000010000 */
[----:B------:R-:W3:Y:S01]  /*62d0*/  MUFU.EX2 R54, R54 ;  /* 0x0000003600367308 */ /* 0x000ee20000000800 */
[----:B0-----:R-:W-:-:S07]  /*62e0*/  FADD.FTZ R55, R55, 1 ;  /* 0x3f80000037377421 */ /* 0x001fce0000010000 */
[----:B------:R-:W0:Y:S01]  /*62f0*/  MUFU.RCP R57, R57 ;  /* 0x0000003900397308 */ /* 0x000e220000001000 */
[----:B-1----:R-:W-:-:S07]  /*6300*/  FMUL.FTZ R2, R60, R59 ;  /* 0x0000003b3c027220 */ /* 0x002fce0000410000 */
[----:B------:R-:W1:Y:S01]  /*6310*/  MUFU.RCP R60, R55 ;  /* 0x00000037003c7308 */ /* 0x000e620000001000 */
[----:B---3--:R-:W-:Y:S01]  /*6320*/  FADD.FTZ R54, R54, 1 ;  /* 0x3f80000036367421 */ /* 0x008fe20000010000 */
[----:B------:R0:W-:Y:S06]  /*6330*/  STL [R1+0x154], R2 ;  /* 0x0001540201007387 */ /* 0x0001ec0000100800 */
[----:B------:R-:W3:Y:S01]  /*6340*/  MUFU.RCP R59, R54 ;  /* 0x00000036003b7308 */ /* 0x000ee20000001000 */
[----:B0-----:R-:W-:-:S05]  /*6350*/  FMUL.FTZ R2, R75, R57 ;  /* 0x000000394b027220 */ /* 0x001fca0000410000 */
[----:B------:R1:W-:Y:S02]  /*6360*/  STL [R1+0x14c], R2 ;  /* 0x00014c0201007387 */ /* 0x0003e40000100800 */
[----:B-1----:R-:W-:-:S05]  /*6370*/  FMUL.FTZ R2, R85, R60 ;  /* 0x0000003c55027220 */ /* 0x002fca0000410000 */
[----:B------:R3:W-:Y:S02]  /*6380*/  STL [R1+0x10], R2 ;  /* 0x0000100201007387 */ /* 0x0007e40000100800 */
[----:B---3--:R-:W-:-:S05]  /*6390*/  FMUL.FTZ R2, R53, R59 ;  /* 0x0000003b35027220 */ /* 0x008fca0000410000 */
[----:B------:R0:W-:Y:S04]  /*63a0*/  STL [R1+0x20], R2 ;  /* 0x0000200201007387 */ /* 0x0001e80000100800 */
[----:B0-----:R-:W3:Y:S01]  /*63b0*/  LDL.LU R2, [R1+0x50] ;  /* 0x0000500001027983 */ /* 0x001ee20000300800 */
[----:B------:R-:W-:-:S06]  /*63c0*/  FMUL.FTZ R58, R52, -1.4426950216293334961 ;  /* 0xbfb8aa3b343a7820 */ /* 0x000fcc0000410000 */
[----:B------:R-:W0:Y:S01]  /*63d0*/  MUFU.EX2 R58, R58 ;  /* 0x0000003a003a7308 */ /* 0x000e220000000800 */
[----:B------:R-:W-:Y:S01]  /*63e0*/  SHF.L.U32 R83, R83, 0x10, RZ ;  /* 0x0000001053537819 */ /* 0x000fe200000006ff */
[----:B------:R-:W-:-:S04]  /*63f0*/  FMUL.FTZ R63, R32, R63 ;  /* 0x0000003f203f7220 */ /* 0x000fc80000410000 */
[----:B------:R-:W-:Y:S01]  /*6400*/  FADD.FTZ R83, -R26, R83 ;  /* 0x000000531a537221 */ /* 0x000fe20000010100 */
[----:B------:R-:W-:-:S03]  /*6410*/  FFMA.FTZ R73, R93, R63, R95 ;  /* 0x0000003f5d497223 */ /* 0x000fc6000001005f */
[----:B------:R-:W-:Y:S01]  /*6420*/  FMUL.FTZ R54, R32, R83 ;  /* 0x0000005320367220 */ /* 0x000fe20000410000 */
[----:B------:R-:W-:Y:S01]  /*6430*/  FMUL.FTZ R56, R73, -1.4426950216293334961 ;  /* 0xbfb8aa3b49387820 */ /* 0x000fe20000410000 */
[----:B0-----:R-:W-:Y:S02]  /*6440*/  FADD.FTZ R55, R58, 1 ;  /* 0x3f8000003a377421 */ /* 0x001fe40000010000 */
[----:B------:R-:W-:-:S04]  /*6450*/  FFMA.FTZ R54, R34, R54, R33 ;  /* 0x0000003622367223 */ /* 0x000fc80000010021 */
[----:B------:R-:W0:Y:S01]  /*6460*/  MUFU.RCP R55, R55 ;  /* 0x0000003700377308 */ /* 0x000e220000001000 */
[----:B------:R-:W-:Y:S01]  /*6470*/  FMUL.FTZ R57, R54, -1.4426950216293334961 ;  /* 0xbfb8aa3b36397820 */ /* 0x000fe20000410000 */
[----:B------:R-:W-:-:S06]  /*6480*/  FMUL.FTZ R58, R51, -1.4426950216293334961 ;  /* 0xbfb8aa3b333a7820 */ /* 0x000fcc0000410000 */
[----:B------:R-:W-:Y:S08]  /*6490*/  MUFU.EX2 R56, R56 ;  /* 0x0000003800387308 */ /* 0x000ff00000000800 */
[----:B------:R-:W1:Y:S01]  /*64a0*/  MUFU.EX2 R57, R57 ;  /* 0x0000003900397308 */ /* 0x000e620000000800 */
[----:B0-----:R-:W-:Y:S01]  /*64b0*/  FMUL.FTZ R55, R52, R55 ;  /* 0x0000003734377220 */ /* 0x001fe20000410000 */
[----:B------:R-:W-:-:S06]  /*64c0*/  FMUL.FTZ R53, R50, -1.4426950216293334961 ;  /* 0xbfb8aa3b32357820 */ /* 0x000fcc0000410000 */
[----:B------:R-:W0:Y:S01]  /*64d0*/  MUFU.EX2 R58, R58 ;  /* 0x0000003a003a7308 */ /* 0x000e220000000800 */
[----:B------:R4:W-:Y:S07]  /*64e0*/  STL [R1+0x1c], R55 ;  /* 0x00001c3701007387 */ /* 0x0009ee0000100800 */
[----:B------:R-:W0:Y:S01]  /*64f0*/  MUFU.EX2 R53, R53 ;  /* 0x0000003500357308 */ /* 0x000e220000000800 */
[----:B-1----:R-:W-:Y:S01]  /*6500*/  FADD.FTZ R57, R57, 1 ;  /* 0x3f80000039397421 */ /* 0x002fe20000010000 */
[----:B----4-:R-:W-:-:S06]  /*6510*/  FADD.FTZ R55, R56, 1 ;  /* 0x3f80000038377421 */ /* 0x010fcc0000010000 */
[----:B------:R0:W-:Y:S08]  /*6520*/  MUFU.RCP R59, R57 ;  /* 0x00000039003b7308 */ /* 0x0001f00000001000 */
[----:B------:R-:W-:Y:S01]  /*6530*/  MUFU.RCP R55, R55 ;  /* 0x0000003700377308 */ /* 0x000fe20000001000 */
[----:B0-----:R-:W-:Y:S01]  /*6540*/  FADD.FTZ R57, R58, 1 ;  /* 0x3f8000003a397421 */ /* 0x001fe20000010000 */
[----:B------:R-:W-:-:S06]  /*6550*/  FADD.FTZ R58, R53, 1 ;  /* 0x3f800000353a7421 */ /* 0x000fcc0000010000 */
[----:B------:R-:W0:Y:S01]  /*6560*/  MUFU.RCP R57, R57 ;  /* 0x0000003900397308 */ /* 0x000e220000001000 */
[----:B------:R-:W-:-:S04]  /*6570*/  FFMA.FTZ R66, R93, R66, R95 ;  /* 0x000000425d427223 */ /* 0x000fc8000001005f */
[----:B------:R-:W-:Y:S01]  /*6580*/  FMUL.FTZ R52, R66, -1.4426950216293334961 ;  /* 0xbfb8aa3b42347820 */ /* 0x000fe20000410000 */
[----:B0-----:R-:W-:-:S05]  /*6590*/  FMUL.FTZ R57, R51, R57 ;  /* 0x0000003933397220 */ /* 0x001fca0000410000 */
[----:B------:R-:W0:Y:S02]  /*65a0*/  MUFU.EX2 R52, R52 ;  /* 0x0000003400347308 */ /* 0x000e240000000800 */
[----:B0-----:R-:W-:-:S06]  /*65b0*/  FADD.FTZ R52, R52, 1 ;  /* 0x3f80000034347421 */ /* 0x001fcc0000010000 */
[----:B------:R-:W-:Y:S01]  /*65c0*/  MUFU.RCP R52, R52 ;  /* 0x0000003400347308 */ /* 0x000fe20000001000 */
[----:B--2---:R-:W-:-:S05]  /*65d0*/  SHF.L.U32 R56, R91, 0x10, RZ ;  /* 0x000000105b387819 */ /* 0x004fca00000006ff */
[----:B------:R-:W-:-:S04]  /*65e0*/  FADD.FTZ R56, -R26, R56 ;  /* 0x000000381a387221 */ /* 0x000fc80000010100 */
[----:B------:R-:W-:-:S04]  /*65f0*/  FMUL.FTZ R56, R32, R56 ;  /* 0x0000003820387220 */ /* 0x000fc80000410000 */
[----:B------:R-:W-:Y:S02]  /*6600*/  FFMA.FTZ R53, R34, R56, R33 ;  /* 0x0000003822357223 */ /* 0x000fe40000010021 */
[----:B------:R0:W1:Y:S02]  /*6610*/  MUFU.RCP R56, R58 ;  /* 0x0000003a00387308 */ /* 0x0000640000001000 */
[----:B0-----:R-:W-:-:S05]  /*6620*/  FMUL.FTZ R58, R73, R55 ;  /* 0x00000037493a7220 */ /* 0x001fca0000410000 */
[----:B------:R0:W-:Y:S02]  /*6630*/  STL [R1+0x28], R58 ;  /* 0x0000283a01007387 */ /* 0x0001e40000100800 */
[----:B0-----:R-:W-:-:S05]  /*6640*/  FMUL.FTZ R58, R54, R59 ;  /* 0x0000003b363a7220 */ /* 0x001fca0000410000 */
[----:B------:R-:W-:Y:S04]  /*6650*/  STL [R1+0x24], R58 ;  /* 0x0000243a01007387 */ /* 0x000fe80000100800 */
[----:B------:R-:W-:Y:S04]  /*6660*/  STL [R1+0x38], R57 ;  /* 0x0000383901007387 */ /* 0x000fe80000100800 */
[----:B------:R-:W2:Y:S01]  /*6670*/  LDL.LU R91, [R1+0x54] ;  /* 0x00005400015b7983 */ /* 0x000ea20000300800 */
[----:B------:R-:W-:Y:S01]  /*6680*/  FMUL.FTZ R55, R53, -1.4426950216293334961 ;  /* 0xbfb8aa3b35377820 */ /* 0x000fe20000410000 */
[----:B------:R-:W-:-:S05]  /*6690*/  FMUL.FTZ R54, R49, -1.4426950216293334961 ;  /* 0xbfb8aa3b31367820 */ /* 0x000fca0000410000 */
[----:B------:R-:W0:Y:S01]  /*66a0*/  MUFU.EX2 R55, R55 ;  /* 0x0000003700377308 */ /* 0x000e220000000800 */
[----:B-1----:R-:W-:-:S07]  /*66b0*/  FMUL.FTZ R56, R50, R56 ;  /* 0x0000003832387220 */ /* 0x002fce0000410000 */
[----:B------:R-:W1:Y:S01]  /*66c0*/  MUFU.EX2 R54, R54 ;  /* 0x0000003600367308 */ /* 0x000e620000000800 */
[----:B------:R0:W-:Y:S02]  /*66d0*/  STL [R1+0x34], R56 ;  /* 0x0000343801007387 */ /* 0x0001e40000100800 */
[----:B0-----:R-:W-:-:S06]  /*66e0*/  FADD.FTZ R56, R55, 1 ;  /* 0x3f80000037387421 */ /* 0x001fcc0000010000 */
[----:B------:R-:W0:Y:S01]  /*66f0*/  MUFU.RCP R56, R56 ;  /* 0x0000003800387308 */ /* 0x000e220000001000 */
[----:B-1----:R-:W-:Y:S01]  /*6700*/  FADD.FTZ R54, R54, 1 ;  /* 0x3f80000036367421 */ /* 0x002fe20000010000 */
[----:B---3--:R-:W-:-:S05]  /*6710*/  SHF.L.U32 R55, R2, 0x10, RZ ;  /* 0x0000001002377819 */ /* 0x008fca00000006ff */
[----:B------:R-:W-:Y:S02]  /*6720*/  FADD.FTZ R57, -R26, R55 ;  /* 0x000000371a397221 */ /* 0x000fe40000010100 */
[----:B------:R-:W1:Y:S01]  /*6730*/  MUFU.RCP R55, R54 ;  /* 0x0000003600377308 */ /* 0x000e620000001000 */
[----:B------:R-:W-:-:S05]  /*6740*/  FMUL.FTZ R2, R66, R52 ;  /* 0x0000003442027220 */ /* 0x000fca0000410000 */
[----:B------:R0:W-:Y:S02]  /*6750*/  STL [R1+0x40], R2 ;  /* 0x0000400201007387 */ /* 0x0001e40000100800 */
[----:B0-----:R-:W-:-:S05]  /*6760*/  FMUL.FTZ R2, R53, R56 ;  /* 0x0000003835027220 */ /* 0x001fca0000410000 */
[----:B------:R1:W-:Y:S02]  /*6770*/  STL [R1+0x3c], R2 ;  /* 0x00003c0201007387 */ /* 0x0003e40000100800 */
[----:B-1----:R-:W-:-:S05]  /*6780*/  FMUL.FTZ R2, R49, R55 ;  /* 0x0000003731027220 */ /* 0x002fca0000410000 */
[----:B------:R0:W-:Y:S04]  /*6790*/  STL [R1+0x50], R2 ;  /* 0x0000500201007387 */ /* 0x0001e80000100800 */
[----:B0-----:R-:W3:Y:S01]  /*67a0*/  LDL.LU R2, [R1+0x5c] ;  /* 0x00005c0001027983 */ /* 0x001ee20000300800 */
[----:B------:R-:W-:-:S06]  /*67b0*/  FMUL.FTZ R51, R48, -1.4426950216293334961 ;  /* 0xbfb8aa3b30337820 */ /* 0x000fcc0000410000 */
[----:B------:R-:W0:Y:S01]  /*67c0*/  MUFU.EX2 R51, R51 ;  /* 0x0000003300337308 */ /* 0x000e220000000800 */
[C---:B------:R-:W-:Y:S01]  /*67d0*/  FMUL.FTZ R65, R32.reuse, R65 ;  /* 0x0000004120417220 */ /* 0x040fe20000410000 */
[----:B------:R-:W-:-:S03]  /*67e0*/  FMUL.FTZ R57, R32, R57 ;  /* 0x0000003920397220 */ /* 0x000fc60000410000 */
[----:B------:R-:W-:Y:S01]  /*67f0*/  FFMA.FTZ R65, R93, R65, R95 ;  /* 0x000000415d417223 */ /* 0x000fe2000001005f */
[----:B------:R-:W-:-:S03]  /*6800*/  FMUL.FTZ R53, R47, -1.4426950216293334961 ;  /* 0xbfb8aa3b2f357820 */ /* 0x000fc60000410000 */
[----:B------:R-:W-:Y:S01]  /*6810*/  FMUL.FTZ R50, R65, -1.4426950216293334961 ;  /* 0xbfb8aa3b41327820 */ /* 0x000fe20000410000 */
[----:B0-----:R-:W-:Y:S01]  /*6820*/  FADD.FTZ R54, R51, 1 ;  /* 0x3f80000033367421 */ /* 0x001fe20000010000 */
[----:B------:R-:W-:-:S04]  /*6830*/  FFMA.FTZ R51, R34, R57, R33 ;  /* 0x0000003922337223 */ /* 0x000fc80000010021 */
[----:B------:R-:W-:Y:S01]  /*6840*/  FMUL.FTZ R52, R51, -1.4426950216293334961 ;  /* 0xbfb8aa3b33347820 */ /* 0x000fe20000410000 */
[----:B------:R-:W0:Y:S08]  /*6850*/  MUFU.RCP R54, R54 ;  /* 0x0000003600367308 */ /* 0x000e300000001000 */
[----:B------:R-:W1:Y:S08]  /*6860*/  MUFU.EX2 R50, R50 ;  /* 0x0000003200327308 */ /* 0x000e700000000800 */
[----:B------:R-:W4:Y:S08]  /*6870*/  MUFU.EX2 R52, R52 ;  /* 0x0000003400347308 */ /* 0x000f300000000800 */
[----:B------:R-:W4:Y:S01]  /*6880*/  MUFU.EX2 R53, R53 ;  /* 0x0000003500357308 */ /* 0x000f220000000800 */
[----:B------:R-:W-:Y:S01]  /*6890*/  FMUL.FTZ R49, R46, -1.4426950216293334961 ;  /* 0xbfb8aa3b2e317820 */ /* 0x000fe20000410000 */
[----:B0-----:R-:W-:Y:S01]  /*68a0*/  FMUL.FTZ R54, R48, R54 ;  /* 0x0000003630367220 */ /* 0x001fe20000410000 */
[----:B-1----:R-:W-:-:S04]  /*68b0*/  FADD.FTZ R50, R50, 1 ;  /* 0x3f80000032327421 */ /* 0x002fc80000010000 */
[----:B------:R4:W-:Y:S01]  /*68c0*/  STL [R1+0x4c], R54 ;  /* 0x00004c3601007387 */ /* 0x0009e20000100800 */
[----:B------:R-:W0:Y:S01]  /*68d0*/  MUFU.EX2 R49, R49 ;  /* 0x0000003100317308 */ /* 0x000e220000000800 */
[----:B----4-:R-:W-:Y:S01]  /*68e0*/  FADD.FTZ R54, R52, 1 ;  /* 0x3f80000034367421 */ /* 0x010fe20000010000 */
[----:B------:R-:W-:-:S06]  /*68f0*/  FADD.FTZ R53, R53, 1 ;  /* 0x3f80000035357421 */ /* 0x000fcc0000010000 */
[----:B------:R-:W-:Y:S08]  /*6900*/  MUFU.RCP R50, R50 ;  /* 0x0000003200327308 */ /* 0x000ff00000001000 */
[----:B------:R-:W1:Y:S08]  /*6910*/  MUFU.RCP R54, R54 ;  /* 0x0000003600367308 */ /* 0x000e700000001000 */
[----:B------:R-:W4:Y:S01]  /*6920*/  MUFU.RCP R53, R53 ;  /* 0x0000003500357308 */ /* 0x000f220000001000 */
[----:B0-----:R-:W-:Y:S01]  /*6930*/  FADD.FTZ R55, R49, 1 ;  /* 0x3f80000031377421 */ /* 0x001fe20000010000 */
[----:B------:R-:W-:-:S04]  /*6940*/  FFMA.FTZ R64, R93, R64, R95 ;  /* 0x000000405d407223 */ /* 0x000fc8000001005f */
[----:B------:R-:W-:Y:S01]  /*6950*/  FMUL.FTZ R48, R64, -1.4426950216293334961 ;  /* 0xbfb8aa3b40307820 */ /* 0x000fe20000410000 */
[----:B-1----:R-:W-:Y:S01]  /*6960*/  FMUL.FTZ R54, R51, R54 ;  /* 0x0000003633367220 */ /* 0x002fe20000410000 */
[----:B----4-:R-:W-:-:S04]  /*6970*/  FMUL.FTZ R53, R47, R53 ;  /* 0x000000352f357220 */ /* 0x010fc80000410000 */
[----:B------:R-:W0:Y:S01]  /*6980*/  MUFU.EX2 R48, R48 ;  /* 0x0000003000307308 */ /* 0x000e220000000800 */
[----:B------:R-:W-:-:S07]  /*6990*/  FMUL.FTZ R51, R45, -1.4426950216293334961 ;  /* 0xbfb8aa3b2d337820 */ /* 0x000fce0000410000 */
[----:B------:R-:W1:Y:S01]  /*69a0*/  MUFU.EX2 R51, R51 ;  /* 0x0000003300337308 */ /* 0x000e620000000800 */
[----:B0-----:R-:W-:-:S07]  /*69b0*/  FADD.FTZ R48, R48, 1 ;  /* 0x3f80000030307421 */ /* 0x001fce0000010000 */
[----:B------:R-:W-:Y:S01]  /*69c0*/  MUFU.RCP R48, R48 ;  /* 0x0000003000307308 */ /* 0x000fe20000001000 */
[----:B-1----:R-:W-:-:S07]  /*69d0*/  FADD.FTZ R51, R51, 1 ;  /* 0x3f80000033337421 */ /* 0x002fce0000010000 */
[----:B------:R-:W-:Y:S01]  /*69e0*/  MUFU.RCP R51, R51 ;  /* 0x0000003300337308 */ /* 0x000fe20000001000 */
[----:B--2---:R-:W-:-:S05]  /*69f0*/  SHF.L.U32 R52, R91, 0x10, RZ ;  /* 0x000000105b347819 */ /* 0x004fca00000006ff */
[----:B------:R-:W-:-:S04]  /*6a00*/  FADD.FTZ R52, -R26, R52 ;  /* 0x000000341a347221 */ /* 0x000fc80000010100 */
[----:B------:R-:W-:-:S04]  /*6a10*/  FMUL.FTZ R52, R32, R52 ;  /* 0x0000003420347220 */ /* 0x000fc80000410000 */
[----:B------:R-:W-:Y:S02]  /*6a20*/  FFMA.FTZ R49, R34, R52, R33 ;  /* 0x0000003422317223 */ /* 0x000fe40000010021 */
[----:B------:R0:W1:Y:S02]  /*6a30*/  MUFU.RCP R52, R55 ;  /* 0x0000003700347308 */ /* 0x0000640000001000 */
[----:B0-----:R-:W-:-:S05]  /*6a40*/  FMUL.FTZ R55, R65, R50 ;  /* 0x0000003241377220 */ /* 0x001fca0000410000 */
[----:B------:R-:W-:Y:S04]  /*6a50*/  STL [R1+0x58], R55 ;  /* 0x0000583701007387 */ /* 0x000fe80000100800 */
[----:B------:R-:W-:Y:S01]  /*6a60*/  STL [R1+0x54], R54 ;  /* 0x0000543601007387 */ /* 0x000fe20000100800 */
[----:B------:R-:W-:-:S03]  /*6a70*/  FMUL.FTZ R50, R49, -1.4426950216293334961 ;  /* 0xbfb8aa3b31327820 */ /* 0x000fc60000410000 */
[----:B------:R-:W-:Y:S04]  /*6a80*/  STL [R1+0x68], R53 ;  /* 0x0000683501007387 */ /* 0x000fe80000100800 */
[----:B------:R-:W2:Y:S01]  /*6a90*/  LDL.LU R91, [R1+0x60] ;  /* 0x00006000015b7983 */ /* 0x000ea20000300800 */
[----:B------:R-:W0:Y:S01]  /*6aa0*/  MUFU.EX2 R50, R50 ;  /* 0x0000003200327308 */ /* 0x000e220000000800 */
[----:B-1----:R-:W-:-:S05]  /*6ab0*/  FMUL.FTZ R52, R46, R52 ;  /* 0x000000342e347220 */ /* 0x002fca0000410000 */
[----:B------:R0:W-:Y:S02]  /*6ac0*/  STL [R1+0x64], R52 ;  /* 0x0000643401007387 */ /* 0x0001e40000100800 */
[----:B0-----:R-:W-:-:S06]  /*6ad0*/  FADD.FTZ R52, R50, 1 ;  /* 0x3f80000032347421 */ /* 0x001fcc0000010000 */
[----:B------:R-:W0:Y:S01]  /*6ae0*/  MUFU.RCP R52, R52 ;  /* 0x0000003400347308 */ /* 0x000e220000001000 */
[----:B---3--:R-:W-:Y:S01]  /*6af0*/  SHF.L.U32 R50, R2, 0x10, RZ ;  /* 0x0000001002327819 */ /* 0x008fe200000006ff */
[----:B------:R-:W-:-:S05]  /*6b00*/  FMUL.FTZ R2, R64, R48 ;  /* 0x0000003040027220 */ /* 0x000fca0000410000 */
[----:B------:R0:W-:Y:S02]  /*6b10*/  STL [R1+0x70], R2 ;  /* 0x0000700201007387 */ /* 0x0001e40000100800 */
[----:B0-----:R-:W-:-:S05]  /*6b20*/  FMUL.FTZ R2, R49, R52 ;  /* 0x0000003431027220 */ /* 0x001fca0000410000 */
[----:B------:R0:W-:Y:S02]  /*6b30*/  STL [R1+0x6c], R2 ;  /* 0x00006c0201007387 */ /* 0x0001e40000100800 */
[----:B0-----:R-:W-:-:S05]  /*6b40*/  FMUL.FTZ R2, R45, R51 ;  /* 0x000000332d027220 */ /* 0x001fca0000410000 */
[----:B------:R0:W-:Y:S04]  /*6b50*/  STL [R1+0x80], R2 ;  /* 0x0000800201007387 */ /* 0x0001e80000100800 */
[----:B0-----:R-:W3:Y:S01]  /*6b60*/  LDL.LU R2, [R1+0x74] ;  /* 0x0000740001027983 */ /* 0x001ee20000300800 */
[----:B------:R-:W-:-:S06]  /*6b70*/  FMUL.FTZ R47, R44, -1.4426950216293334961 ;  /* 0xbfb8aa3b2c2f7820 */ /* 0x000fcc0000410000 */
[----:B------:R-:W0:Y:S01]  /*6b80*/  MUFU.EX2 R47, R47 ;  /* 0x0000002f002f7308 */ /* 0x000e220000000800 */
[----:B------:R-:W-:Y:S01]  /*6b90*/  FADD.FTZ R122, R122, -R26 ;  /* 0x8000001a7a7a7221 */ /* 0x000fe20000010000 */
[----:B------:R-:W-:-:S03]  /*6ba0*/  FADD.FTZ R50, -R26, R50 ;  /* 0x000000321a327221 */ /* 0x000fc60000010100 */
[C---:B------:R-:W-:Y:S01]  /*6bb0*/  FMUL.FTZ R122, R32.reuse, R122 ;  /* 0x0000007a207a7220 */ /* 0x040fe20000410000 */
[----:B------:R-:W-:-:S03]  /*6bc0*/  FMUL.FTZ R50, R32, R50 ;  /* 0x0000003220327220 */ /* 0x000fc60000410000 */
[----:B------:R-:W-:Y:S01]  /*6bd0*/  FFMA.FTZ R63, R93, R122, R95 ;  /* 0x0000007a5d3f7223 */ /* 0x000fe2000001005f */
[----:B------:R-:W-:-:S03]  /*6be0*/  FMUL.FTZ R49, R43, -1.4426950216293334961 ;  /* 0xbfb8aa3b2b317820 */ /* 0x000fc60000410000 */
[----:B------:R-:W-:Y:S01]  /*6bf0*/  FMUL.FTZ R46, R63, -1.4426950216293334961 ;  /* 0xbfb8aa3b3f2e7820 */ /* 0x000fe20000410000 */
[----:B0-----:R-:W-:Y:S01]  /*6c00*/  FADD.FTZ R53, R47, 1 ;  /* 0x3f8000002f357421 */ /* 0x001fe20000010000 */
[----:B------:R-:W-:-:S03]  /*6c10*/  FFMA.FTZ R47, R34, R50, R33 ;  /* 0x00000032222f7223 */ /* 0x000fc60000010021 */
[----:B------:R-:W0:Y:S01]  /*6c20*/  MUFU.RCP R50, R53 ;  /* 0x0000003500327308 */ /* 0x000e220000001000 */
[----:B------:R-:W-:-:S07]  /*6c30*/  FMUL.FTZ R48, R47, -1.4426950216293334961 ;  /* 0xbfb8aa3b2f307820 */ /* 0x000fce0000410000 */
        /* <DEDUP_REMOVED lines=10> */
[----:B------:R-:W-:Y:S01]  /*6ce0*/  MUFU.RCP R46, R46 ;  /* 0x0000002e002e7308 */ /* 0x000fe20000001000 */
[----:B------:R-:W-:-:S07]  /*6cf0*/  FADD.FTZ R120, R120, -R26 ;  /* 0x8000001a78787221 */ /* 0x000fce0000010000 */
[----:B------:R-:W1:Y:S01]  /*6d00*/  MUFU.RCP R50, R50 ;  /* 0x0000003200327308 */ /* 0x000e620000001000 */
[----:B------:R-:W-:-:S07]  /*6d10*/  FMUL.FTZ R120, R32, R120 ;  /* 0x0000007820787220 */ /* 0x000fce0000410000 */
[----:B------:R-:W4:Y:S01]  /*6d20*/  MUFU.RCP R49, R49 ;  /* 0x0000003100317308 */ /* 0x000f220000001000 */
[----:B------:R-:W-:Y:S01]  /*6d30*/  FFMA.FTZ R62, R93, R120, R95 ;  /* 0x000000785d3e7223 */ /* 0x000fe2000001005f */
[----:B0-----:R-:W-:-:S03]  /*6d40*/  FADD.FTZ R51, R45, 1 ;  /* 0x3f8000002d337421 */ /* 0x001fc60000010000 */
[----:B------:R-:W-:Y:S01]  /*6d50*/  FMUL.FTZ R44, R62, -1.4426950216293334961 ;  /* 0xbfb8aa3b3e2c7820 */ /* 0x000fe20000410000 */
[----:B-1----:R-:W-:-:S05]  /*6d60*/  FMUL.FTZ R50, R47, R50 ;  /* 0x000000322f327220 */ /* 0x002fca0000410000 */
[----:B------:R-:W0:Y:S01]  /*6d70*/  MUFU.EX2 R44, R44 ;  /* 0x0000002c002c7308 */ /* 0x000e220000000800 */
[----:B----4-:R-:W-:Y:S01]  /*6d80*/  FMUL.FTZ R49, R43, R49 ;  /* 0x000000312b317220 */ /* 0x010fe20000410000 */
[----:B------:R-:W-:-:S06]  /*6d90*/  FMUL.FTZ R47, R25, -1.4426950216293334961 ;  /* 0xbfb8aa3b192f7820 */ /* 0x000fcc0000410000 */
        /* <DEDUP_REMOVED lines=10> */
[----:B0-----:R-:W-:Y:S01]  /*6e40*/  FMUL.FTZ R51, R63, R46 ;  /* 0x0000002e3f337220 */ /* 0x001fe20000410000 */
[----:B------:R-:W-:-:S04]  /*6e50*/  FMUL.FTZ R46, R45, -1.4426950216293334961 ;  /* 0xbfb8aa3b2d2e7820 */ /* 0x000fc80000410000 */
[----:B------:R-:W-:Y:S04]  /*6e60*/  STL [R1+0x88], R51 ;  /* 0x0000883301007387 */ /* 0x000fe80000100800 */
[----:B------:R-:W-:Y:S04]  /*6e70*/  STL [R1+0x84], R50 ;  /* 0x0000843201007387 */ /* 0x000fe80000100800 */
[----:B------:R-:W-:Y:S01]  /*6e80*/  STL [R1+0x98], R49 ;  /* 0x0000983101007387 */ /* 0x000fe20000100800 */
[----:B------:R-:W0:Y:S03]  /*6e90*/  MUFU.EX2 R46, R46 ;  /* 0x0000002e002e7308 */ /* 0x000e260000000800 */
[----:B------:R-:W2:Y:S01]  /*6ea0*/  LDL.LU R91, [R1+0x78] ;  /* 0x00007800015b7983 */ /* 0x000ea20000300800 */
        /* <DEDUP_REMOVED lines=19> */
[----:B0-----:R-:W-:Y:S01]  /*6fe0*/  FADD.FTZ R49, R43, 1 ;  /* 0x3f8000002b317421 */ /* 0x001fe20000010000 */
[----:B------:R-:W-:Y:S02]  /*6ff0*/  FFMA.FTZ R43, R34, R46, R33 ;  /* 0x0000002e222b7223 */ /* 0x000fe40000010021 */
[----:B------:R-:W-:Y:S02]  /*7000*/  FMUL.FTZ R42, R41, -1.4426950216293334961 ;  /* 0xbfb8aa3b292a7820 */ /* 0x000fe40000410000 */
[----:B------:R-:W-:Y:S01]  /*7010*/  FMUL.FTZ R44, R43, -1.4426950216293334961 ;  /* 0xbfb8aa3b2b2c7820 */ /* 0x000fe20000410000 */
[----:B------:R-:W-:Y:S01]  /*7020*/  FMUL.FTZ R45, R21, -1.4426950216293334961 ;  /* 0xbfb8aa3b152d7820 */ /* 0x000fe20000410000 */
[----:B------:R-:W0:Y:S08]  /*7030*/  MUFU.RCP R46, R49 ;  /* 0x00000031002e7308 */ /* 0x000e300000001000 */
[----:B------:R-:W1:Y:S08]  /*7040*/  MUFU.EX2 R42, R42 ;  /* 0x0000002a002a7308 */ /* 0x000e700000000800 */
[----:B------:R-:W4:Y:S08]  /*7050*/  MUFU.EX2 R44, R44 ;  /* 0x0000002c002c7308 */ /* 0x000f300000000800 */
[----:B------:R-:W4:Y:S01]  /*7060*/  MUFU.EX2 R45, R45 ;  /* 0x0000002d002d7308 */ /* 0x000f220000000800 */
[----:B0-----:R-:W-:Y:S01]  /*7070*/  FMUL.FTZ R40, R40, R46 ;  /* 0x0000002e28287220 */ /* 0x001fe20000410000 */
[----:B-1----:R-:W-:Y:S01]  /*7080*/  FADD.FTZ R42, R42, 1 ;  /* 0x3f8000002a2a7421 */ /* 0x002fe20000010000 */
[----:B------:R-:W-:Y:S01]  /*7090*/  FADD.FTZ R116, R116, -R26 ;  /* 0x8000001a74747221 */ /* 0x000fe20000010000 */
[----:B----4-:R-:W-:-:S04]  /*70a0*/  FADD.FTZ R44, R44, 1 ;  /* 0x3f8000002c2c7421 */ /* 0x010fc80000010000 */
[----:B------:R-:W0:Y:S01]  /*70b0*/  MUFU.RCP R46, R42 ;  /* 0x0000002a002e7308 */ /* 0x000e220000001000 */
[----:B------:R-:W-:Y:S01]  /*70c0*/  STL [R1+0xac], R40 ;  /* 0x0000ac2801007387 */ /* 0x000fe20000100800 */
[----:B------:R-:W-:Y:S01]  /*70d0*/  FMUL.FTZ R116, R32, R116 ;  /* 0x0000007420747220 */ /* 0x000fe20000410000 */
[----:B------:R-:W-:-:S05]  /*70e0*/  FMUL.FTZ R47, R39, -1.4426950216293334961 ;  /* 0xbfb8aa3b272f7820 */ /* 0x000fca0000410000 */
[----:B------:R1:W-:Y:S01]  /*70f0*/  MUFU.RCP R48, R44 ;  /* 0x0000002c00307308 */ /* 0x0003e20000001000 */
[----:B------:R-:W-:Y:S01]  /*7100*/  FFMA.FTZ R27, R93, R116, R95 ;  /* 0x000000745d1b7223 */ /* 0x000fe2000001005f */
[----:B-1----:R-:W-:-:S06]  /*7110*/  FADD.FTZ R44, R45, 1 ;  /* 0x3f8000002d2c7421 */ /* 0x002fcc0000010000 */
[----:B------:R-:W1:Y:S01]  /*7120*/  MUFU.EX2 R47, R47 ;  /* 0x0000002f002f7308 */ /* 0x000e620000000800 */
[----:B------:R-:W-:-:S07]  /*7130*/  FMUL.FTZ R25, R27, -1.4426950216293334961 ;  /* 0xbfb8aa3b1b197820 */ /* 0x000fce0000410000 */
[----:B------:R-:W4:Y:S01]  /*7140*/  MUFU.RCP R44, R44 ;  /* 0x0000002c002c7308 */ /* 0x000f220000001000 */
[----:B0-----:R-:W-:-:S07]  /*7150*/  FMUL.FTZ R45, R41, R46 ;  /* 0x0000002e292d7220 */ /* 0x001fce0000410000 */
[----:B------:R-:W0:Y:S01]  /*7160*/  MUFU.EX2 R25, R25 ;  /* 0x0000001900197308 */ /* 0x000e220000000800 */
[----:B------:R4:W-:Y:S01]  /*7170*/  STL [R1+0xc8], R45 ;  /* 0x0000c82d01007387 */ /* 0x0009e20000100800 */
[----:B-1----:R-:W-:Y:S01]  /*7180*/  FADD.FTZ R42, R47, 1 ;  /* 0x3f8000002f2a7421 */ /* 0x002fe20000010000 */
[----:B----4-:R-:W-:Y:S01]  /*7190*/  FMUL.FTZ R21, R21, R44 ;  /* 0x0000002c15157220 */ /* 0x010fe20000410000 */
[----:B------:R-:W-:Y:S01]  /*71a0*/  FMUL.FTZ R45, R43, R48 ;  /* 0x000000302b2d7220 */ /* 0x000fe20000410000 */
[----:B------:R-:W-:-:S04]  /*71b0*/  FMUL.FTZ R43, R19, -1.4426950216293334961 ;  /* 0xbfb8aa3b132b7820 */ /* 0x000fc80000410000 */
[----:B------:R1:W-:Y:S02]  /*71c0*/  STL [R1+0xc0], R45 ;  /* 0x0000c02d01007387 */ /* 0x0003e40000100800 */
[----:B------:R-:W-:Y:S02]  /*71d0*/  MUFU.EX2 R43, R43 ;  /* 0x0000002b002b7308 */ /* 0x000fe40000000800 */
[----:B------:R-:W-:Y:S01]  /*71e0*/  STL [R1+0x148], R21 ;  /* 0x0001481501007387 */ /* 0x000fe20000100800 */
[----:B0-----:R-:W-:-:S05]  /*71f0*/  FADD.FTZ R25, R25, 1 ;  /* 0x3f80000019197421 */ /* 0x001fca0000010000 */
[----:B------:R-:W0:Y:S08]  /*7200*/  MUFU.RCP R42, R42 ;  /* 0x0000002a002a7308 */ /* 0x000e300000001000 */
[----:B------:R-:W-:Y:S01]  /*7210*/  MUFU.RCP R25, R25 ;  /* 0x0000001900197308 */ /* 0x000fe20000001000 */
[----:B--2---:R-:W-:Y:S02]  /*7220*/  SHF.L.U32 R40, R91, 0x10, RZ ;  /* 0x000000105b287819 */ /* 0x004fe400000006ff */
[----:B------:R-:W2:Y:S03]  /*7230*/  LDL.LU R91, [R1+0x90] ;  /* 0x00009000015b7983 */ /* 0x000ea60000300800 */
[----:B------:R-:W-:-:S04]  /*7240*/  FADD.FTZ R40, -R26, R40 ;  /* 0x000000281a287221 */ /* 0x000fc80000010100 */
[----:B------:R-:W-:-:S04]  /*7250*/  FMUL.FTZ R40, R32, R40 ;  /* 0x0000002820287220 */ /* 0x000fc80000410000 */
[----:B------:R-:W-:-:S04]  /*7260*/  FFMA.FTZ R40, R34, R40, R33 ;  /* 0x0000002822287223 */ /* 0x000fc80000010021 */
[----:B------:R-:W-:-:S06]  /*7270*/  FMUL.FTZ R41, R40, -1.4426950216293334961 ;  /* 0xbfb8aa3b28297820 */ /* 0x000fcc0000410000 */
[----:B------:R-:W4:Y:S01]  /*7280*/  MUFU.EX2 R41, R41 ;  /* 0x0000002900297308 */ /* 0x000f220000000800 */
[----:B0-----:R-:W-:Y:S01]  /*7290*/  FMUL.FTZ R39, R39, R42 ;  /* 0x0000002a27277220 */ /* 0x001fe20000410000 */
[----:B----4-:R-:W-:-:S06]  /*72a0*/  FADD.FTZ R41, R41, 1 ;  /* 0x3f80000029297421 */ /* 0x010fcc0000010000 */
[----:B-1----:R0:W1:Y:S02]  /*72b0*/  MUFU.RCP R45, R41 ;  /* 0x00000029002d7308 */ /* 0x0020640000001000 */
[----:B0-----:R-:W-:Y:S01]  /*72c0*/  FADD.FTZ R41, R43, 1 ;  /* 0x3f8000002b297421 */ /* 0x001fe20000010000 */
[----:B------:R3:W-:Y:S05]  /*72d0*/  STL [R1+0xbc], R39 ;  /* 0x0000bc2701007387 */ /* 0x0007ea0000100800 */
[----:B------:R-:W0:Y:S01]  /*72e0*/  MUFU.RCP R41, R41 ;  /* 0x0000002900297308 */ /* 0x000e220000001000 */
[----:B---3--:R-:W-:Y:S01]  /*72f0*/  SHF.L.U32 R39, R2, 0x10, RZ ;  /* 0x0000001002277819 */ /* 0x008fe200000006ff */
[----:B------:R-:W-:-:S05]  /*7300*/  FMUL.FTZ R2, R27, R25 ;  /* 0x000000191b027220 */ /* 0x000fca0000410000 */
[----:B------:R1:W-:Y:S02]  /*7310*/  STL [R1+0x144], R2 ;  /* 0x0001440201007387 */ /* 0x0003e40000100800 */
[----:B-1----:R-:W-:-:S05]  /*7320*/  FMUL.FTZ R2, R40, R45 ;  /* 0x0000002d28027220 */ /* 0x002fca0000410000 */
[----:B------:R0:W-:Y:S02]  /*7330*/  STL [R1+0xb8], R2 ;  /* 0x0000b80201007387 */ /* 0x0001e40000100800 */
[----:B0-----:R-:W-:-:S05]  /*7340*/  FMUL.FTZ R2, R19, R41 ;  /* 0x0000002913027220 */ /* 0x001fca0000410000 */
[----:B------:R0:W-:Y:S04]  /*7350*/  STL [R1+0xa8], R2 ;  /* 0x0000a80201007387 */ /* 0x0001e80000100800 */
[----:B0-----:R-:W3:Y:S01]  /*7360*/  LDL.LU R2, [R1+0x150] ;  /* 0x0001500001027983 */ /* 0x001ee20000300800 */
[----:B------:R-:W-:-:S06]  /*7370*/  FMUL.FTZ R44, R38, -1.4426950216293334961 ;  /* 0xbfb8aa3b262c7820 */ /* 0x000fcc0000410000 */
[----:B------:R-:W0:Y:S01]  /*7380*/  MUFU.EX2 R44, R44 ;  /* 0x0000002c002c7308 */ /* 0x000e220000000800 */
[----:B------:R-:W-:-:S04]  /*7390*/  FADD.FTZ R39, -R26, R39 ;  /* 0x000000271a277221 */ /* 0x000fc80000010100 */
[----:B------:R-:W-:Y:S01]  /*73a0*/  FMUL.FTZ R39, R32, R39 ;  /* 0x0000002720277220 */ /* 0x000fe20000410000 */
[----:B------:R-:W-:-:S03]  /*73b0*/  FMUL.FTZ R21, R24, -1.4426950216293334961 ;  /* 0xbfb8aa3b18157820 */ /* 0x000fc60000410000 */
[----:B------:R-:W-:Y:S01]  /*73c0*/  FFMA.FTZ R39, R34, R39, R33 ;  /* 0x0000002722277223 */ /* 0x000fe20000010021 */
[----:B------:R-:W-:Y:S01]  /*73d0*/  FMUL.FTZ R40, R17, -1.4426950216293334961 ;  /* 0xbfb8aa3b11287820 */ /* 0x000fe20000410000 */
[----:B0-----:R-:W-:Y:S02]  /*73e0*/  FADD.FTZ R42, R44, 1 ;  /* 0x3f8000002c2a7421 */ /* 0x001fe40000010000 */
[----:B------:R-:W-:Y:S01]  /*73f0*/  FMUL.FTZ R25, R39, -1.4426950216293334961 ;  /* 0xbfb8aa3b27197820 */ /* 0x000fe20000410000 */
[----:B------:R-:W-:Y:S08]  /*7400*/  MUFU.EX2 R21, R21 ;  /* 0x0000001500157308 */ /* 0x000ff00000000800 */
[----:B------:R-:W0:Y:S08]  /*7410*/  MUFU.RCP R42, R42 ;  /* 0x0000002a002a7308 */ /* 0x000e300000001000 */
[----:B------:R-:W1:Y:S08]  /*7420*/  MUFU.EX2 R25, R25 ;  /* 0x0000001900197308 */ /* 0x000e700000000800 */
[----:B------:R-:W4:Y:S01]  /*7430*/  MUFU.EX2 R40, R40 ;  /* 0x0000002800287308 */ /* 0x000f220000000800 */
[----:B0-----:R-:W-:Y:S01]  /*7440*/  FMUL.FTZ R19, R38, R42 ;  /* 0x0000002a26137220 */ /* 0x001fe20000410000 */
[----:B------:R-:W-:-:S04]  /*7450*/  FADD.FTZ R21, R21, 1 ;  /* 0x3f80000015157421 */ /* 0x000fc80000010000 */
[----:B------:R1:W-:Y:S02]  /*7460*/  STL [R1+0xa4], R19 ;  /* 0x0000a41301007387 */ /* 0x0003e40000100800 */
[----:B------:R-:W0:Y:S01]  /*7470*/  MUFU.RCP R38, R21 ;  /* 0x0000001500267308 */ /* 0x000e220000001000 */
[----:B------:R-:W-:Y:S01]  /*7480*/  FMUL.FTZ R41, R37, -1.4426950216293334961 ;  /* 0xbfb8aa3b25297820 */ /* 0x000fe20000410000 */
[----:B-1----:R-:W-:Y:S01]  /*7490*/  FADD.FTZ R19, R25, 1 ;  /* 0x3f80000019137421 */ /* 0x002fe20000010000 */
[----:B----4-:R-:W-:-:S05]  /*74a0*/  FADD.FTZ R40, R40, 1 ;  /* 0x3f80000028287421 */ /* 0x010fca0000010000 */
[----:B------:R-:W-:Y:S08]  /*74b0*/  MUFU.RCP R19, R19 ;  /* 0x0000001300137308 */ /* 0x000ff00000001000 */
[----:B------:R-:W1:Y:S01]  /*74c0*/  MUFU.RCP R40, R40 ;  /* 0x0000002800287308 */ /* 0x000e620000001000 */
[----:B0-----:R-:W-:-:S07]  /*74d0*/  FMUL.FTZ R24, R24, R38 ;  /* 0x0000002618187220 */ /* 0x001fce0000410000 */
[----:B------:R-:W0:Y:S01]  /*74e0*/  MUFU.EX2 R41, R41 ;  /* 0x0000002900297308 */ /* 0x000e220000000800 */
[----:B------:R-:W-:Y:S01]  /*74f0*/  FADD.FTZ R112, R112, -R26 ;  /* 0x8000001a70707221 */ /* 0x000fe20000010000 */
[----:B------:R4:W-:Y:S03]  /*7500*/  STL [R1+0x90], R24 ;  /* 0x0000901801007387 */ /* 0x0009e60000100800 */
[----:B------:R-:W-:Y:S01]  /*7510*/  FMUL.FTZ R112, R32, R112 ;  /* 0x0000007020707220 */ /* 0x000fe20000410000 */
[----:B-1----:R-:W-:Y:S01]  /*7520*/  FMUL.FTZ R17, R17, R40 ;  /* 0x0000002811117220 */ /* 0x002fe20000410000 */
[----:B----4-:R-:W-:Y:S02]  /*7530*/  FMUL.FTZ R24, R39, R19 ;  /* 0x0000001327187220 */ /* 0x010fe40000410000 */
[----:B------:R-:W-:-:S03]  /*7540*/  FFMA.FTZ R22, R93, R112, R95 ;  /* 0x000000705d167223 */ /* 0x000fc6000001005f */
[----:B------:R-:W-:Y:S01]  /*7550*/  STL [R1+0x8c], R24 ;  /* 0x00008c1801007387 */ /* 0x000fe20000100800 */
[----:B0-----:R-:W-:Y:S01]  /*7560*/  FADD.FTZ R25, R41, 1 ;  /* 0x3f80000029197421 */ /* 0x001fe20000010000 */
[----:B------:R-:W-:Y:S02]  /*7570*/  FMUL.FTZ R27, R22, -1.4426950216293334961 ;  /* 0xbfb8aa3b161b7820 */ /* 0x000fe40000410000 */
[----:B------:R0:W-:Y:S03]  /*7580*/  STL [R1+0x78], R17 ;  /* 0x0000781101007387 */ /* 0x0001e60000100800 */
[----:B------:R-:W0:Y:S01]  /*7590*/  MUFU.RCP R25, R25 ;  /* 0x0000001900197308 */ /* 0x000e220000001000 */
[----:B------:R-:W-:-:S07]  /*75a0*/  FMUL.FTZ R19, R15, -1.4426950216293334961 ;  /* 0xbfb8aa3b0f137820 */ /* 0x000fce0000410000 */
[----:B------:R-:W1:Y:S01]  /*75b0*/  MUFU.EX2 R27, R27 ;  /* 0x0000001b001b7308 */ /* 0x000e620000000800 */
        /* <DEDUP_REMOVED lines=8> */
[----:B-1----:R-:W-:-:S06]  /*7640*/  FADD.FTZ R27, R27, 1 ;  /* 0x3f8000001b1b7421 */ /* 0x002fcc0000010000 */
[----:B------:R-:W0:Y:S01]  /*7650*/  MUFU.EX2 R19, R19 ;  /* 0x0000001300137308 */ /* 0x000e220000000800 */
[----:B------:R4:W-:Y:S07]  /*7660*/  STL [R1+0x74], R17 ;  /* 0x0000741101007387 */ /* 0x0009ee0000100800 */
[----:B------:R3:W1:Y:S01]  /*7670*/  MUFU.RCP R37, R27 ;  /* 0x0000001b00257308 */ /* 0x0006620000001000 */
[----:B----4-:R-:W-:-:S07]  /*7680*/  FADD.FTZ R17, R38, 1 ;  /* 0x3f80000026117421 */ /* 0x010fce0000010000 */
[----:B------:R-:W4:Y:S01]  /*7690*/  MUFU.RCP R17, R17 ;  /* 0x0000001100117308 */ /* 0x000f220000001000 */
[----:B0-----:R-:W-:Y:S01]  /*76a0*/  FADD.FTZ R19, R19, 1 ;  /* 0x3f80000013137421 */ /* 0x001fe20000010000 */
[----:B---3--:R-:W-:-:S05]  /*76b0*/  SHF.L.U32 R27, R2, 0x10, RZ ;  /* 0x00000010021b7819 */ /* 0x008fca00000006ff */
[----:B------:R-:W-:Y:S02]  /*76c0*/  FADD.FTZ R38, -R26, R27 ;  /* 0x0000001b1a267221 */ /* 0x000fe40000010100 */
[----:B------:R-:W0:Y:S01]  /*76d0*/  MUFU.RCP R27, R19 ;  /* 0x00000013001b7308 */ /* 0x000e220000001000 */
[----:B-1----:R-:W-:-:S05]  /*76e0*/  FMUL.FTZ R2, R22, R37 ;  /* 0x0000002516027220 */ /* 0x002fca0000410000 */
[----:B------:R4:W-:Y:S02]  /*76f0*/  STL [R1+0x60], R2 ;  /* 0x0000600201007387 */ /* 0x0009e40000100800 */
[----:B----4-:R-:W-:-:S05]  /*7700*/  FMUL.FTZ R2, R21, R17 ;  /* 0x0000001115027220 */ /* 0x010fca0000410000 */
[----:B------:R0:W-:Y:S02]  /*7710*/  STL [R1+0x5c], R2 ;  /* 0x00005c0201007387 */ /* 0x0001e40000100800 */
[----:B0-----:R-:W-:-:S05]  /*7720*/  FMUL.FTZ R2, R15, R27 ;  /* 0x0000001b0f027220 */ /* 0x001fca0000410000 */
[----:B------:R0:W-:Y:S04]  /*7730*/  STL [R1+0x48], R2 ;  /* 0x0000480201007387 */ /* 0x0001e80000100800 */
[----:B0-----:R-:W3:Y:S01]  /*7740*/  LDL.LU R2, [R1+0x178] ;  /* 0x0001780001027983 */ /* 0x001ee20000300800 */
[----:B------:R-:W-:-:S06]  /*7750*/  FMUL.FTZ R24, R36, -1.4426950216293334961 ;  /* 0xbfb8aa3b24187820 */ /* 0x000fcc0000410000 */
[----:B------:R-:W0:Y:S01]  /*7760*/  MUFU.EX2 R24, R24 ;  /* 0x0000001800187308 */ /* 0x000e220000000800 */
        /* <DEDUP_REMOVED lines=10> */
[----:B------:R-:W-:Y:S01]  /*7810*/  FMUL.FTZ R4, R32, R20 ;  /* 0x0000001420047220 */ /* 0x000fe20000410000 */
[----:B------:R-:W-:Y:S01]  /*7820*/  FFMA.FTZ R20, R93, R110, R95 ;  /* 0x0000006e5d147223 */ /* 0x000fe2000001005f */
[----:B0-----:R-:W-:Y:S01]  /*7830*/  FADD.FTZ R19, R24, 1 ;  /* 0x3f80000018137421 */ /* 0x001fe20000010000 */
[----:B------:R-:W-:-:S02]  /*7840*/  FFMA.FTZ R24, R34, R38, R33 ;  /* 0x0000002622187223 */ /* 0x000fc40000010021 */
[----:B------:R-:W-:Y:S02]  /*7850*/  FMUL.FTZ R25, R20, -1.4426950216293334961 ;  /* 0xbfb8aa3b14197820 */ /* 0x000fe40000410000 */
[----:B------:R-:W-:Y:S01]  /*7860*/  FMUL.FTZ R22, R24, -1.4426950216293334961 ;  /* 0xbfb8aa3b18167820 */ /* 0x000fe20000410000 */
[----:B------:R-:W0:Y:S01]  /*7870*/  MUFU.RCP R19, R19 ;  /* 0x0000001300137308 */ /* 0x000e220000001000 */
[----:B------:R-:W-:-:S07]  /*7880*/  FMUL.FTZ R17, R13, -1.4426950216293334961 ;  /* 0xbfb8aa3b0d117820 */ /* 0x000fce0000410000 */
[----:B------:R-:W1:Y:S08]  /*7890*/  MUFU.EX2 R25, R25 ;  /* 0x0000001900197308 */ /* 0x000e700000000800 */
[----:B------:R-:W4:Y:S08]  /*78a0*/  MUFU.EX2 R22, R22 ;  /* 0x0000001600167308 */ /* 0x000f300000000800 */
[----:B------:R-:W4:Y:S01]  /*78b0*/  MUFU.EX2 R17, R17 ;  /* 0x0000001100117308 */ /* 0x000f220000000800 */
[----:B0-----:R-:W-:Y:S01]  /*78c0*/  FMUL.FTZ R15, R36, R19 ;  /* 0x00000013240f7220 */ /* 0x001fe20000410000 */
[----:B-1----:R-:W-:-:S04]  /*78d0*/  FADD.FTZ R25, R25, 1 ;  /* 0x3f80000019197421 */ /* 0x002fc80000010000 */
[----:B------:R4:W-:Y:S02]  /*78e0*/  STL [R1+0x44], R15 ;  /* 0x0000440f01007387 */ /* 0x0009e40000100800 */
[----:B------:R-:W0:Y:S01]  /*78f0*/  MUFU.RCP R25, R25 ;  /* 0x0000001900197308 */ /* 0x000e220000001000 */
[--C-:B------:R-:W-:Y:S01]  /*7900*/  FADD.FTZ R108, R108, -R26.reuse ;  /* 0x8000001a6c6c7221 */ /* 0x100fe20000010000 */
[----:B----4-:R-:W-:Y:S01]  /*7910*/  FADD.FTZ R15, R22, 1 ;  /* 0x3f800000160f7421 */ /* 0x010fe20000010000 */
[----:B------:R-:W-:Y:S01]  /*7920*/  FADD.FTZ R17, R17, 1 ;  /* 0x3f80000011117421 */ /* 0x000fe20000010000 */
[----:B------:R-:W-:-:S04]  /*7930*/  FADD.FTZ R6, R6, -R26 ;  /* 0x8000001a06067221 */ /* 0x000fc80000010000 */
[----:B------:R-:W1:Y:S01]  /*7940*/  MUFU.RCP R15, R15 ;  /* 0x0000000f000f7308 */ /* 0x000e620000001000 */
[----:B------:R-:W-:Y:S01]  /*7950*/  FADD.FTZ R18, R18, -R26 ;  /* 0x8000001a12127221 */ /* 0x000fe20000010000 */
[C---:B------:R-:W-:Y:S01]  /*7960*/  FMUL.FTZ R108, R32.reuse, R108 ;  /* 0x0000006c206c7220 */ /* 0x040fe20000410000 */
[----:B------:R-:W-:Y:S01]  /*7970*/  FMUL.FTZ R21, R31, -1.4426950216293334961 ;  /* 0xbfb8aa3b1f157820 */ /* 0x000fe20000410000 */
[C---:B------:R-:W-:Y:S01]  /*7980*/  FMUL.FTZ R98, R32.reuse, R6 ;  /* 0x0000000620627220 */ /* 0x040fe20000410000 */
[----:B------:R-:W-:Y:S01]  /*7990*/  FMUL.FTZ R6, R32, R18 ;  /* 0x0000001220067220 */ /* 0x000fe20000410000 */
[----:B--2---:R-:W-:-:S05]  /*79a0*/  SHF.L.U32 R22, R91, 0x10, RZ ;  /* 0x000000105b167819 */ /* 0x004fca00000006ff */
[----:B------:R-:W-:Y:S02]  /*79b0*/  FADD.FTZ R27, -R26, R22 ;  /* 0x000000161a1b7221 */ /* 0x000fe40000010100 */
[----:B------:R-:W2:Y:S01]  /*79c0*/  MUFU.RCP R22, R17 ;  /* 0x0000001100167308 */ /* 0x000ea20000001000 */
[----:B------:R-:W-:Y:S01]  /*79d0*/  FFMA.FTZ R18, R93, R108, R95 ;  /* 0x0000006c5d127223 */ /* 0x000fe2000001005f */
[----:B0-----:R-:W-:-:S03]  /*79e0*/  FMUL.FTZ R25, R20, R25 ;  /* 0x0000001914197220 */ /* 0x001fc60000410000 */
[----:B------:R-:W-:-:S03]  /*79f0*/  FMUL.FTZ R19, R18, -1.4426950216293334961 ;  /* 0xbfb8aa3b12137820 */ /* 0x000fc60000410000 */
[----:B------:R-:W0:Y:S01]  /*7a00*/  MUFU.EX2 R21, R21 ;  /* 0x0000001500157308 */ /* 0x000e220000000800 */
[----:B-1----:R-:W-:Y:S01]  /*7a10*/  FMUL.FTZ R24, R24, R15 ;  /* 0x0000000f18187220 */ /* 0x002fe20000410000 */
[----:B------:R-:W-:Y:S06]  /*7a20*/  STL [R1+0x30], R25 ;  /* 0x0000301901007387 */ /* 0x000fec0000100800 */
[----:B------:R-:W1:Y:S01]  /*7a30*/  MUFU.EX2 R19, R19 ;  /* 0x0000001300137308 */ /* 0x000e620000000800 */
[----:B--2---:R-:W-:Y:S01]  /*7a40*/  FMUL.FTZ R13, R13, R22 ;  /* 0x000000160d0d7220 */ /* 0x004fe20000410000 */
[----:B------:R-:W-:Y:S01]  /*7a50*/  STL [R1+0x2c], R24 ;  /* 0x00002c1801007387 */ /* 0x000fe20000100800 */
[----:B------:R-:W-:-:S03]  /*7a60*/  FMUL.FTZ R27, R32, R27 ;  /* 0x0000001b201b7220 */ /* 0x000fc60000410000 */
[----:B------:R2:W-:Y:S04]  /*7a70*/  STL [R1+0x18], R13 ;  /* 0x0000180d01007387 */ /* 0x0005e80000100800 */
[----:B------:R-:W4:Y:S01]  /*7a80*/  LDL.LU R111, [R1+0x18c] ;  /* 0x00018c00016f7983 */ /* 0x000f220000300800 */
[----:B0-----:R-:W-:Y:S01]  /*7a90*/  FADD.FTZ R17, R21, 1 ;  /* 0x3f80000015117421 */ /* 0x001fe20000010000 */
[----:B------:R-:W-:-:S04]  /*7aa0*/  FFMA.FTZ R21, R34, R27, R33 ;  /* 0x0000001b22157223 */ /* 0x000fc80000010021 */
[----:B------:R-:W-:Y:S01]  /*7ab0*/  FMUL.FTZ R20, R21, -1.4426950216293334961 ;  /* 0xbfb8aa3b15147820 */ /* 0x000fe20000410000 */
[----:B------:R-:W2:Y:S01]  /*7ac0*/  MUFU.RCP R17, R17 ;  /* 0x0000001100117308 */ /* 0x000ea20000001000 */
[----:B-1----:R-:W-:-:S07]  /*7ad0*/  FADD.FTZ R19, R19, 1 ;  /* 0x3f80000013137421 */ /* 0x002fce0000010000 */
[----:B------:R-:W0:Y:S08]  /*7ae0*/  MUFU.EX2 R20, R20 ;  /* 0x0000001400147308 */ /* 0x000e300000000800 */
[----:B------:R-:W1:Y:S01]  /*7af0*/  MUFU.RCP R19, R19 ;  /* 0x0000001300137308 */ /* 0x000e620000001000 */
[----:B--2---:R-:W-:-:S05]  /*7b00*/  FMUL.FTZ R13, R31, R17 ;  /* 0x000000111f0d7220 */ /* 0x004fca0000410000 */
[----:B------:R0:W-:Y:S02]  /*7b10*/  STL [R1+0x14], R13 ;  /* 0x0000140d01007387 */ /* 0x0001e40000100800 */
[----:B0-----:R-:W-:Y:S01]  /*7b20*/  FADD.FTZ R13, R20, 1 ;  /* 0x3f800000140d7421 */ /* 0x001fe20000010000 */
[----:B---3--:R-:W-:Y:S01]  /*7b30*/  SHF.L.U32 R20, R2, 0x10, RZ ;  /* 0x0000001002147819 */ /* 0x008fe200000006ff */
[----:B-1----:R-:W-:-:S05]  /*7b40*/  FMUL.FTZ R2, R18, R19 ;  /* 0x0000001312027220 */ /* 0x002fca0000410000 */
[----:B------:R0:W-:Y:S04]  /*7b50*/  STL [R1+0x2a0], R2 ;  /* 0x0002a00201007387 */ /* 0x0001e80000100800 */
[----:B------:R-:W2:Y:S01]  /*7b60*/  LDL.LU R123, [R1+0x190] ;  /* 0x00019000017b7983 */ /* 0x000ea20000300800 */
[----:B------:R-:W-:Y:S01]  /*7b70*/  FMUL.FTZ R15, R11, -1.4426950216293334961 ;  /* 0xbfb8aa3b0b0f7820 */ /* 0x000fe20000410000 */
[----:B------:R-:W-:-:S05]  /*7b80*/  FMUL.FTZ R22, R30, -1.4426950216293334961 ;  /* 0xbfb8aa3b1e167820 */ /* 0x000fca0000410000 */
[----:B------:R-:W1:Y:S08]  /*7b90*/  MUFU.EX2 R15, R15 ;  /* 0x0000000f000f7308 */ /* 0x000e700000000800 */
[----:B------:R-:W3:Y:S01]  /*7ba0*/  MUFU.EX2 R22, R22 ;  /* 0x0000001600167308 */ /* 0x000ee20000000800 */
[----:B------:R-:W-:-:S04]  /*7bb0*/  FADD.FTZ R24, -R26, R20 ;  /* 0x000000141a187221 */ /* 0x000fc80000010100 */
[----:B------:R-:W-:-:S03]  /*7bc0*/  FMUL.FTZ R24, R32, R24 ;  /* 0x0000001820187220 */ /* 0x000fc60000410000 */
[----:B------:R-:W0:Y:S01]  /*7bd0*/  MUFU.RCP R13, R13 ;  /* 0x0000000d000d7308 */ /* 0x000e220000001000 */
[----:B-1----:R-:W-:Y:S01]  /*7be0*/  FADD.FTZ R15, R15, 1 ;  /* 0x3f8000000f0f7421 */ /* 0x002fe20000010000 */
[----:B------:R-:W-:-:S06]  /*7bf0*/  FFMA.FTZ R115, R34, R24, R33 ;  /* 0x0000001822737223 */ /* 0x000fcc0000010021 */
[----:B------:R3:W1:Y:S01]  /*7c00*/  MUFU.RCP R20, R15 ;  /* 0x0000000f00147308 */ /* 0x0006620000001000 */
[----:B------:R-:W-:Y:S01]  /*7c10*/  FMUL.FTZ R19, R115, -1.4426950216293334961 ;  /* 0xbfb8aa3b73137820 */ /* 0x000fe20000410000 */
[----:B---3--:R-:W-:Y:S01]  /*7c20*/  FADD.FTZ R15, R22, 1 ;  /* 0x3f800000160f7421 */ /* 0x008fe20000010000 */
[----:B------:R-:W-:-:S05]  /*7c30*/  FFMA.FTZ R114, R93, R114, R95 ;  /* 0x000000725d727223 */ /* 0x000fca000001005f */
[----:B------:R-:W-:Y:S01]  /*7c40*/  MUFU.EX2 R19, R19 ;  /* 0x0000001300137308 */ /* 0x000fe20000000800 */
[----:B0-----:R-:W-:-:S07]  /*7c50*/  FMUL.FTZ R2, R21, R13 ;  /* 0x0000000d15027220 */ /* 0x001fce0000410000 */
[----:B------:R-:W0:Y:S01]  /*7c60*/  MUFU.RCP R15, R15 ;  /* 0x0000000f000f7308 */ /* 0x000e220000001000 */
[----:B------:R-:W-:Y:S01]  /*7c70*/  FMUL.FTZ R13, R9, -1.4426950216293334961 ;  /* 0xbfb8aa3b090d7820 */ /* 0x000fe20000410000 */
[----:B------:R-:W-:Y:S01]  /*7c80*/  FMUL.FTZ R17, R114, -1.4426950216293334961 ;  /* 0xbfb8aa3b72117820 */ /* 0x000fe20000410000 */
[----:B------:R-:W-:Y:S01]  /*7c90*/  FMUL.FTZ R18, R113, -1.4426950216293334961 ;  /* 0xbfb8aa3b71127820 */ /* 0x000fe20000410000 */
[----:B-1----:R-:W-:-:S04]  /*7ca0*/  FMUL.FTZ R90, R11, R20 ;  /* 0x000000140b5a7220 */ /* 0x002fc80000410000 */
[----:B------:R-:W1:Y:S01]  /*7cb0*/  MUFU.EX2 R13, R13 ;  /* 0x0000000d000d7308 */ /* 0x000e620000000800 */
[----:B------:R3:W-:Y:S07]  /*7cc0*/  STL [R1+0x8], R2 ;  /* 0x0000080201007387 */ /* 0x0007ee0000100800 */
[----:B------:R-:W3:Y:S01]  /*7cd0*/  MUFU.EX2 R17, R17 ;  /* 0x0000001100117308 */ /* 0x000ee20000000800 */
[----:B0-----:R-:W-:Y:S01]  /*7ce0*/  FMUL.FTZ R91, R30, R15 ;  /* 0x0000000f1e5b7220 */ /* 0x001fe20000410000 */
[----:B------:R-:W-:Y:S01]  /*7cf0*/  STL [R1+0x2a4], R90 ;  /* 0x0002a45a01007387 */ /* 0x000fe20000100800 */
[----:B------:R-:W-:-:S05]  /*7d00*/  FADD.FTZ R11, R19, 1 ;  /* 0x3f800000130b7421 */ /* 0x000fca0000010000 */
[----:B------:R-:W0:Y:S01]  /*7d10*/  MUFU.EX2 R18, R18 ;  /* 0x0000001200127308 */ /* 0x000e220000000800 */
[----:B------:R-:W-:Y:S04]  /*7d20*/  STL [R1+0x2a8], R91 ;  /* 0x0002a85b01007387 */ /* 0x000fe80000100800 */
[----:B------:R-:W2:Y:S01]  /*7d30*/  LDL.LU R103, [R1+0x198] ;  /* 0x0001980001677983 */ /* 0x000ea20000300800 */
[----:B-1----:R-:W-:Y:S01]  /*7d40*/  FADD.FTZ R13, R13, 1 ;  /* 0x3f8000000d0d7421 */ /* 0x002fe20000010000 */
[----:B---3--:R-:W-:-:S03]  /*7d50*/  FADD.FTZ R17, R17, 1 ;  /* 0x3f80000011117421 */ /* 0x008fc60000010000 */
[----:B------:R0:W-:Y:S02]  /*7d60*/  MUFU.RCP R112, R13 ;  /* 0x0000000d00707308 */ /* 0x0001e40000001000 */
[----:B0-----:R-:W-:-:S06]  /*7d70*/  FADD.FTZ R13, R18, 1 ;  /* 0x3f800000120d7421 */ /* 0x001fcc0000010000 */
[----:B------:R-:W0:Y:S01]  /*7d80*/  MUFU.RCP R17, R17 ;  /* 0x0000001100117308 */ /* 0x000e220000001000 */
[----:B----4-:R-:W-:-:S05]  /*7d90*/  SHF.L.U32 R19, R111, 0x10, RZ ;  /* 0x000000106f137819 */ /* 0x010fca00000006ff */
[----:B------:R-:W-:-:S04]  /*7da0*/  FADD.FTZ R19, -R26, R19 ;  /* 0x000000131a137221 */ /* 0x000fc80000010100 */
[----:B------:R-:W-:Y:S01]  /*7db0*/  FMUL.FTZ R19, R32, R19 ;  /* 0x0000001320137220 */ /* 0x000fe20000410000 */
[----:B------:R-:W1:Y:S03]  /*7dc0*/  MUFU.RCP R11, R11 ;  /* 0x0000000b000b7308 */ /* 0x000e660000001000 */
[----:B------:R-:W-:-:S04]  /*7dd0*/  FFMA.FTZ R111, R34, R19, R33 ;  /* 0x00000013226f7223 */ /* 0x000fc80000010021 */
[----:B------:R-:W-:Y:S01]  /*7de0*/  FMUL.FTZ R18, R111, -1.4426950216293334961 ;  /* 0xbfb8aa3b6f127820 */ /* 0x000fe20000410000 */
[----:B------:R-:W3:Y:S08]  /*7df0*/  MUFU.RCP R13, R13 ;  /* 0x0000000d000d7308 */ /* 0x000ef00000001000 */
[----:B------:R-:W4:Y:S01]  /*7e00*/  MUFU.EX2 R18, R18 ;  /* 0x0000001200127308 */ /* 0x000f220000000800 */
[----:B0-----:R-:W-:Y:S01]  /*7e10*/  FMUL.FTZ R114, R114, R17 ;  /* 0x0000001172727220 */ /* 0x001fe20000410000 */
[----:B-1----:R-:W-:Y:S01]  /*7e20*/  FMUL.FTZ R115, R115, R11 ;  /* 0x0000000b73737220 */ /* 0x002fe20000410000 */
[----:B------:R-:W-:Y:S01]  /*7e30*/  FADD.FTZ R104, R104, -R26 ;  /* 0x8000001a68687221 */ /* 0x000fe20000010000 */
[----:B------:R-:W-:-:S02]  /*7e40*/  FMUL.FTZ R112, R9, R112 ;  /* 0x0000007009707220 */ /* 0x000fc40000410000 */
[----:B------:R0:W-:Y:S01]  /*7e50*/  STL [R1+0x2ac], R114 ;  /* 0x0002ac7201007387 */ /* 0x0001e20000100800 */
[----:B------:R-:W-:Y:S01]  /*7e60*/  FMUL.FTZ R104, R32, R104 ;  /* 0x0000006820687220 */ /* 0x000fe20000410000 */
[----:B---3--:R-:W-:Y:S02]  /*7e70*/  FMUL.FTZ R113, R113, R13 ;  /* 0x0000000d71717220 */ /* 0x008fe40000410000 */
[----:B------:R-:W-:Y:S01]  /*7e80*/  STL [R1+0x2b0], R115 ;  /* 0x0002b07301007387 */ /* 0x000fe20000100800 */
[----:B------:R-:W-:-:S03]  /*7e90*/  FFMA.FTZ R110, R93, R104, R95 ;  /* 0x000000685d6e7223 */ /* 0x000fc6000001005f */
[----:B------:R-:W-:Y:S01]  /*7ea0*/  STL [R1+0x2b4], R112 ;  /* 0x0002b47001007387 */ /* 0x000fe20000100800 */
[----:B----4-:R-:W-:-:S03]  /*7eb0*/  FADD.FTZ R9, R18, 1 ;  /* 0x3f80000012097421 */ /* 0x010fc60000010000 */
[----:B------:R1:W-:Y:S01]  /*7ec0*/  STL [R1+0x2cc], R112 ;  /* 0x0002cc7001007387 */ /* 0x0003e20000100800 */
[----:B------:R-:W-:-:S03]  /*7ed0*/  FMUL.FTZ R11, R7, -1.4426950216293334961 ;  /* 0xbfb8aa3b070b7820 */ /* 0x000fc60000410000 */
[----:B------:R3:W-:Y:S01]  /*7ee0*/  STL [R1+0x2b8], R113 ;  /* 0x0002b87101007387 */ /* 0x0007e20000100800 */
[----:B------:R-:W-:Y:S01]  /*7ef0*/  FMUL.FTZ R15, R110, -1.4426950216293334961 ;  /* 0xbfb8aa3b6e0f7820 */ /* 0x000fe20000410000 */
[----:B------:R-:W-:Y:S01]  /*7f00*/  FMUL.FTZ R17, R109, -1.4426950216293334961 ;  /* 0xbfb8aa3b6d117820 */ /* 0x000fe20000410000 */
[----:B------:R-:W4:Y:S08]  /*7f10*/  MUFU.EX2 R11, R11 ;  /* 0x0000000b000b7308 */ /* 0x000f300000000800 */
[----:B------:R-:W0:Y:S08]  /*7f20*/  MUFU.EX2 R15, R15 ;  /* 0x0000000f000f7308 */ /* 0x000e300000000800 */
[----:B------:R-:W1:Y:S01]  /*7f30*/  MUFU.EX2 R17, R17 ;  /* 0x0000001100117308 */ /* 0x000e620000000800 */
[----:B----4-:R-:W-:Y:S01]  /*7f40*/  FADD.FTZ R11, R11, 1 ;  /* 0x3f8000000b0b7421 */ /* 0x010fe20000010000 */
[----:B0-----:R-:W-:-:S06]  /*7f50*/  FADD.FTZ R15, R15, 1 ;  /* 0x3f8000000f0f7421 */ /* 0x001fcc0000010000 */
[----:B------:R1:W-:Y:S02]  /*7f60*/  MUFU.RCP R108, R11 ;  /* 0x0000000b006c7308 */ /* 0x0003e40000001000 */
[----:B-1----:R-:W-:-:S06]  /*7f70*/  FADD.FTZ R11, R17, 1 ;  /* 0x3f800000110b7421 */ /* 0x002fcc0000010000 */
[----:B------:R-:W0:Y:S08]  /*7f80*/  MUFU.RCP R15, R15 ;  /* 0x0000000f000f7308 */ /* 0x000e300000001000 */
[----:B------:R-:W1:Y:S08]  /*7f90*/  MUFU.RCP R9, R9 ;  /* 0x0000000900097308 */ /* 0x000e700000001000 */
[----:B------:R-:W4:Y:S01]  /*7fa0*/  MUFU.RCP R11, R11 ;  /* 0x0000000b000b7308 */ /* 0x000f220000001000 */
[----:B0-----:R-:W-:Y:S01]  /*7fb0*/  FMUL.FTZ R110, R110, R15 ;  /* 0x0000000f6e6e7220 */ /* 0x001fe20000410000 */
[----:B------:R-:W-:Y:S01]  /*7fc0*/  FMUL.FTZ R108, R7, R108 ;  /* 0x0000006c076c7220 */ /* 0x000fe20000410000 */
[----:B-1----:R-:W-:Y:S01]  /*7fd0*/  FMUL.FTZ R111, R111, R9 ;  /* 0x000000096f6f7220 */ /* 0x002fe20000410000 */
[----:B----4-:R-:W-:Y:S01]  /*7fe0*/  FMUL.FTZ R109, R109, R11 ;  /* 0x0000000b6d6d7220 */ /* 0x010fe20000410000 */
[----:B--2---:R-:W-:-:S02]  /*7ff0*/  SHF.L.U32 R18, R123, 0x10, RZ ;  /* 0x000000107b127819 */ /* 0x004fc400000006ff */
[----:B------:R-:W2:Y:S04]  /*8000*/  LDL.LU R123, [R1+0x1a0] ;  /* 0x0001a000017b7983 */ /* 0x000ea80000300800 */
[----:B------:R-:W-:Y:S04]  /*8010*/  STL [R1+0x2bc], R110 ;  /* 0x0002bc6e01007387 */ /* 0x000fe80000100800 */
[----:B------:R-:W-:Y:S04]  /*8020*/  STL [R1+0x2c0], R111 ;  /* 0x0002c06f01007387 */ /* 0x000fe80000100800 */
[----:B------:R-:W-:Y:S04]  /*8030*/  STL [R1+0x2c4], R108 ;  /* 0x0002c46c01007387 */ /* 0x000fe80000100800 */
[----:B------:R-:W-:Y:S04]  /*8040*/  STL [R1+0x2c8], R109 ;  /* 0x0002c86d01007387 */ /* 0x000fe80000100800 */
[----:B------:R-:W4:Y:S01]  /*8050*/  LDL.LU R94, [R1+0x1a4] ;  /* 0x0001a400015e7983 */ /* 0x000f220000300800 */
[----:B------:R-:W-:-:S04]  /*8060*/  FADD.FTZ R18, -R26, R18 ;  /* 0x000000121a127221 */ /* 0x000fc80000010100 */
[----:B------:R-:W-:-:S04]  /*8070*/  FMUL.FTZ R18, R32, R18 ;  /* 0x0000001220127220 */ /* 0x000fc80000410000 */
[----:B------:R-:W-:-:S04]  /*8080*/  FFMA.FTZ R107, R34, R18, R33 ;  /* 0x00000012226b7223 */ /* 0x000fc80000010021 */
[----:B------:R-:W-:Y:S01]  /*8090*/  FMUL.FTZ R17, R107, -1.4426950216293334961 ;  /* 0xbfb8aa3b6b117820 */ /* 0x000fe20000410000 */
[----:B------:R-:W-:-:S05]  /*80a0*/  FFMA.FTZ R106, R93, R106, R95 ;  /* 0x0000006a5d6a7223 */ /* 0x000fca000001005f */
[----:B------:R-:W0:Y:S01]  /*80b0*/  MUFU.EX2 R17, R17 ;  /* 0x0000001100117308 */ /* 0x000e220000000800 */
[----:B------:R-:W-:Y:S01]  /*80c0*/  FMUL.FTZ R9, R5, -1.4426950216293334961 ;  /* 0xbfb8aa3b05097820 */ /* 0x000fe20000410000 */
[----:B------:R-:W-:Y:S01]  /*80d0*/  FMUL.FTZ R13, R106, -1.4426950216293334961 ;  /* 0xbfb8aa3b6a0d7820 */ /* 0x000fe20000410000 */
[----:B------:R-:W-:-:S05]  /*80e0*/  FMUL.FTZ R15, R105, -1.4426950216293334961 ;  /* 0xbfb8aa3b690f7820 */ /* 0x000fca0000410000 */
[----:B------:R-:W1:Y:S08]  /*80f0*/  MUFU.EX2 R9, R9 ;  /* 0x0000000900097308 */ /* 0x000e700000000800 */
[----:B------:R-:W3:Y:S01]  /*8100*/  MUFU.EX2 R13, R13 ;  /* 0x0000000d000d7308 */ /* 0x000ee20000000800 */
[----:B0-----:R-:W-:-:S07]  /*8110*/  FADD.FTZ R7, R17, 1 ;  /* 0x3f80000011077421 */ /* 0x001fce0000010000 */
[----:B------:R-:W0:Y:S01]  /*8120*/  MUFU.EX2 R15, R15 ;  /* 0x0000000f000f7308 */ /* 0x000e220000000800 */
[----:B-1----:R-:W-:Y:S01]  /*8130*/  FADD.FTZ R9, R9, 1 ;  /* 0x3f80000009097421 */ /* 0x002fe20000010000 */
[----:B------:R-:W-:-:S05]  /*8140*/  SHF.L.U32 R17, R103, 0x10, RZ ;  /* 0x0000001067117819 */ /* 0x000fca00000006ff */
[----:B------:R-:W-:-:S04]  /*8150*/  FADD.FTZ R17, -R26, R17 ;  /* 0x000000111a117221 */ /* 0x000fc80000010100 */
[----:B------:R-:W-:Y:S01]  /*8160*/  FMUL.FTZ R17, R32, R17 ;  /* 0x0000001120117220 */ /* 0x000fe20000410000 */
[----:B---3--:R-:W-:Y:S01]  /*8170*/  FADD.FTZ R13, R13, 1 ;  /* 0x3f8000000d0d7421 */ /* 0x008fe20000010000 */
[----:B------:R0:W1:Y:S02]  /*8180*/  MUFU.RCP R104, R9 ;  /* 0x0000000900687308 */ /* 0x0000640000001000 */
[----:B------:R-:W-:Y:S01]  /*8190*/  FFMA.FTZ R103, R34, R17, R33 ;  /* 0x0000001122677223 */ /* 0x000fe20000010021 */
[----:B0-----:R-:W-:-:S03]  /*81a0*/  FADD.FTZ R9, R15, 1 ;  /* 0x3f8000000f097421 */ /* 0x001fc60000010000 */
[----:B------:R-:W-:Y:S02]  /*81b0*/  FMUL.FTZ R15, R103, -1.4426950216293334961 ;  /* 0xbfb8aa3b670f7820 */ /* 0x000fe40000410000 */
[----:B------:R-:W0:Y:S01]  /*81c0*/  MUFU.RCP R13, R13 ;  /* 0x0000000d000d7308 */ /* 0x000e220000001000 */
[----:B------:R-:W-:-:S07]  /*81d0*/  FFMA.FTZ R102, R93, R102, R95 ;  /* 0x000000665d667223 */ /* 0x000fce000001005f */
[----:B------:R-:W3:Y:S01]  /*81e0*/  MUFU.EX2 R15, R15 ;  /* 0x0000000f000f7308 */ /* 0x000ee20000000800 */
[----:B------:R-:W-:Y:S01]  /*81f0*/  FMUL.FTZ R11, R102, -1.4426950216293334961 ;  /* 0xbfb8aa3b660b7820 */ /* 0x000fe20000410000 */
[----:B-1----:R-:W-:-:S06]  /*8200*/  FMUL.FTZ R104, R5, R104 ;  /* 0x0000006805687220 */ /* 0x002fcc0000410000 */
[----:B------:R-:W1:Y:S01]  /*8210*/  MUFU.EX2 R11, R11 ;  /* 0x0000000b000b7308 */ /* 0x000e620000000800 */
[----:B0-----:R-:W-:-:S07]  /*8220*/  FMUL.FTZ R106, R106, R13 ;  /* 0x0000000d6a6a7220 */ /* 0x001fce0000410000 */
[----:B------:R-:W0:Y:S01]  /*8230*/  MUFU.RCP R7, R7 ;  /* 0x0000000700077308 */ /* 0x000e220000001000 */
[----:B---3--:R-:W-:Y:S01]  /*8240*/  FADD.FTZ R5, R15, 1 ;  /* 0x3f8000000f057421 */ /* 0x008fe20000010000 */
[----:B------:R3:W-:Y:S01]  /*8250*/  STL [R1+0x2d0], R106 ;  /* 0x0002d06a01007387 */ /* 0x0007e20000100800 */
[----:B-1----:R-:W-:Y:S01]  /*8260*/  FADD.FTZ R11, R11, 1 ;  /* 0x3f8000000b0b7421 */ /* 0x002fe20000010000 */
[----:B0-----:R-:W-:Y:S01]  /*8270*/  FMUL.FTZ R107, R107, R7 ;  /* 0x000000076b6b7220 */ /* 0x001fe20000410000 */
[----:B------:R-:W-:-:S04]  /*8280*/  FMUL.FTZ R7, R3, -1.4426950216293334961 ;  /* 0xbfb8aa3b03077820 */ /* 0x000fc80000410000 */
[----:B------:R-:W0:Y:S08]  /*8290*/  MUFU.RCP R11, R11 ;  /* 0x0000000b000b7308 */ /* 0x000e300000001000 */
[----:B------:R-:W1:Y:S01]  /*82a0*/  MUFU.EX2 R7, R7 ;  /* 0x0000000700077308 */ /* 0x000e620000000800 */
[----:B------:R-:W-:-:S04]  /*82b0*/  FADD.FTZ R100, R100, -R26 ;  /* 0x8000001a64647221 */ /* 0x000fc80000010000 */
[----:B------:R-:W-:Y:S01]  /*82c0*/  FMUL.FTZ R100, R32, R100 ;  /* 0x0000006420647220 */ /* 0x000fe20000410000 */
[----:B0-----:R-:W-:-:S03]  /*82d0*/  FMUL.FTZ R102, R102, R11 ;  /* 0x0000000b66667220 */ /* 0x001fc60000410000 */
[----:B------:R-:W-:Y:S01]  /*82e0*/  FFMA.FTZ R116, R93, R100, R95 ;  /* 0x000000645d747223 */ /* 0x000fe2000001005f */
[----:B-1----:R-:W-:-:S04]  /*82f0*/  FADD.FTZ R7, R7, 1 ;  /* 0x3f80000007077421 */ /* 0x002fc80000010000 */
[----:B------:R-:W0:Y:S02]  /*8300*/  MUFU.RCP R100, R7 ;  /* 0x0000000700647308 */ /* 0x000e240000001000 */
[----:B0-----:R-:W-:Y:S01]  /*8310*/  FMUL.FTZ R100, R3, R100 ;  /* 0x0000006403647220 */ /* 0x001fe20000410000 */
[----:B--2---:R-:W-:Y:S02]  /*8320*/  SHF.L.U32 R15, R123, 0x10, RZ ;  /* 0x000000107b0f7819 */ /* 0x004fe400000006ff */
[----:B------:R-:W2:Y:S03]  /*8330*/  LDL.LU R123, [R1+0x1a8] ;  /* 0x0001a800017b7983 */ /* 0x000ea60000300800 */
[----:B------:R-:W-:-:S04]  /*8340*/  FADD.FTZ R15, -R26, R15 ;  /* 0x0000000f1a0f7221 */ /* 0x000fc80000010100 */
[----:B------:R-:W-:-:S04]  /*8350*/  FMUL.FTZ R15, R32, R15 ;  /* 0x0000000f200f7220 */ /* 0x000fc80000410000 */
[----:B------:R-:W-:-:S04]  /*8360*/  FFMA.FTZ R99, R34, R15, R33 ;  /* 0x0000000f22637223 */ /* 0x000fc80000010021 */
[----:B------:R-:W-:-:S06]  /*8370*/  FMUL.FTZ R11, R99, -1.4426950216293334961 ;  /* 0xbfb8aa3b630b7820 */ /* 0x000fcc0000410000 */
[----:B------:R-:W0:Y:S02]  /*8380*/  MUFU.EX2 R11, R11 ;  /* 0x0000000b000b7308 */ /* 0x000e240000000800 */
[----:B0-----:R-:W-:Y:S01]  /*8390*/  FADD.FTZ R3, R11, 1 ;  /* 0x3f8000000b037421 */ /* 0x001fe20000010000 */
[----:B----4-:R-:W-:Y:S02]  /*83a0*/  SHF.L.U32 R11, R94, 0x10, RZ ;  /* 0x000000105e0b7819 */ /* 0x010fe400000006ff */
[----:B------:R-:W4:Y:S03]  /*83b0*/  LDL.LU R94, [R1+0x1ac] ;  /* 0x0001ac00015e7983 */ /* 0x000f260000300800 */
[----:B------:R-:W0:Y:S01]  /*83c0*/  MUFU.RCP R9, R9 ;  /* 0x0000000900097308 */ /* 0x000e220000001000 */
[----:B------:R-:W-:Y:S01]  /*83d0*/  FMUL.FTZ R13, R101, -1.4426950216293334961 ;  /* 0xbfb8aa3b650d7820 */ /* 0x000fe20000410000 */
[----:B------:R-:W-:-:S06]  /*83e0*/  FFMA.FTZ R98, R93, R98, R95 ;  /* 0x000000625d627223 */ /* 0x000fcc000001005f */
[----:B------:R-:W1:Y:S01]  /*83f0*/  MUFU.EX2 R13, R13 ;  /* 0x0000000d000d7308 */ /* 0x000e620000000800 */
[----:B0-----:R-:W-:Y:S01]  /*8400*/  FMUL.FTZ R105, R105, R9 ;  /* 0x0000000969697220 */ /* 0x001fe20000410000 */
[----:B------:R-:W-:-:S06]  /*8410*/  FMUL.FTZ R9, R98, -1.4426950216293334961 ;  /* 0xbfb8aa3b62097820 */ /* 0x000fcc0000410000 */
[----:B------:R-:W0:Y:S01]  /*8420*/  MUFU.EX2 R9, R9 ;  /* 0x0000000900097308 */ /* 0x000e220000000800 */
[----:B-1----:R-:W-:-:S07]  /*8430*/  FADD.FTZ R7, R13, 1 ;  /* 0x3f8000000d077421 */ /* 0x002fce0000010000 */
[----:B------:R-:W1:Y:S08]  /*8440*/  MUFU.RCP R5, R5 ;  /* 0x0000000500057308 */ /* 0x000e700000001000 */
[----:B------:R-:W3:Y:S01]  /*8450*/  MUFU.RCP R7, R7 ;  /* 0x0000000700077308 */ /* 0x000ee20000001000 */
[----:B0-----:R-:W-:Y:S01]  /*8460*/  FADD.FTZ R9, R9, 1 ;  /* 0x3f80000009097421 */ /* 0x001fe20000010000 */
[----:B------:R-:W-:-:S06]  /*8470*/  FADD.FTZ R15, -R26, R11 ;  /* 0x0000000b1a0f7221 */ /* 0x000fcc0000010100 */
[----:B------:R-:W0:Y:S01]  /*8480*/  MUFU.RCP R9, R9 ;  /* 0x0000000900097308 */ /* 0x000e220000001000 */
[----:B-1----:R-:W-:Y:S01]  /*8490*/  FMUL.FTZ R103, R103, R5 ;  /* 0x0000000567677220 */ /* 0x002fe20000410000 */
[----:B------:R-:W-:Y:S01]  /*84a0*/  FMUL.FTZ R5, R96, -1.4426950216293334961 ;  /* 0xbfb8aa3b60057820 */ /* 0x000fe20000410000 */
[----:B------:R-:W-:-:S04]  /*84b0*/  FMUL.FTZ R15, R32, R15 ;  /* 0x0000000f200f7220 */ /* 0x000fc80000410000 */
[----:B------:R-:W-:Y:S01]  /*84c0*/  FFMA.FTZ R31, R34, R15, R33 ;  /* 0x0000000f221f7223 */ /* 0x000fe20000010021 */
[----:B---3--:R-:W-:Y:S01]  /*84d0*/  FMUL.FTZ R101, R101, R7 ;  /* 0x0000000765657220 */ /* 0x008fe20000410000 */
[----:B------:R-:W-:Y:S01]  /*84e0*/  FMUL.FTZ R7, R16, -1.4426950216293334961 ;  /* 0xbfb8aa3b10077820 */ /* 0x000fe20000410000 */
[----:B------:R-:W1:Y:S01]  /*84f0*/  MUFU.EX2 R5, R5 ;  /* 0x0000000500057308 */ /* 0x000e620000000800 */
[----:B0-----:R-:W-:Y:S01]  /*8500*/  FMUL.FTZ R98, R98, R9 ;  /* 0x0000000962627220 */ /* 0x001fe20000410000 */
[----:B------:R-:W-:-:S06]  /*8510*/  FMUL.FTZ R9, R31, -1.4426950216293334961 ;  /* 0xbfb8aa3b1f097820 */ /* 0x000fcc0000410000 */
[----:B------:R-:W0:Y:S01]  /*8520*/  MUFU.EX2 R7, R7 ;  /* 0x0000000700077308 */ /* 0x000e220000000800 */
[----:B------:R-:W-:-:S07]  /*8530*/  FMUL.FTZ R13, R97, -1.4426950216293334961 ;  /* 0xbfb8aa3b610d7820 */ /* 0x000fce0000410000 */
[----:B------:R-:W-:Y:S01]  /*8540*/  MUFU.EX2 R9, R9 ;  /* 0x0000000900097308 */ /* 0x000fe20000000800 */
[----:B-1----:R-:W-:-:S07]  /*8550*/  FADD.FTZ R5, R5, 1 ;  /* 0x3f80000005057421 */ /* 0x002fce0000010000 */
[----:B------:R-:W1:Y:S01]  /*8560*/  MUFU.RCP R3, R3 ;  /* 0x0000000300037308 */ /* 0x000e620000001000 */
[----:B0-----:R-:W-:-:S07]  /*8570*/  FADD.FTZ R7, R7, 1 ;  /* 0x3f80000007077421 */ /* 0x001fce0000010000 */
[----:B------:R-:W0:Y:S08]  /*8580*/  MUFU.EX2 R13, R13 ;  /* 0x0000000d000d7308 */ /* 0x000e300000000800 */
[----:B------:R0:W3:Y:S01]  /*8590*/  MUFU.RCP R11, R5 ;  /* 0x00000005000b7308 */ /* 0x0000e20000001000 */
[----:B-1----:R-:W-:-:S07]  /*85a0*/  FMUL.FTZ R99, R99, R3 ;  /* 0x0000000363637220 */ /* 0x002fce0000410000 */
[----:B------:R1:W-:Y:S01]  /*85b0*/  MUFU.RCP R30, R7 ;  /* 0x00000007001e7308 */ /* 0x0003e20000001000 */
[----:B0-----:R-:W-:Y:S01]  /*85c0*/  FADD.FTZ R5, R13, 1 ;  /* 0x3f8000000d057421 */ /* 0x001fe20000010000 */
[----:B------:R-:W-:Y:S01]  /*85d0*/  FMUL.FTZ R3, R28, -1.4426950216293334961 ;  /* 0xbfb8aa3b1c037820 */ /* 0x000fe20000410000 */
[----:B-1----:R-:W-:Y:S01]  /*85e0*/  FADD.FTZ R7, R9, 1 ;  /* 0x3f80000009077421 */ /* 0x002fe20000010000 */
[----:B---3--:R-:W-:Y:S01]  /*85f0*/  FMUL.FTZ R96, R96, R11 ;  /* 0x0000000b60607220 */ /* 0x008fe20000410000 */
[----:B------:R-:W-:-:S03]  /*8600*/  FMUL.FTZ R11, R29, -1.4426950216293334961 ;  /* 0xbfb8aa3b1d0b7820 */ /* 0x000fc60000410000 */
[----:B------:R-:W0:Y:S08]  /*8610*/  MUFU.RCP R5, R5 ;  /* 0x0000000500057308 */ /* 0x000e300000001000 */
[----:B------:R-:W1:Y:S08]  /*8620*/  MUFU.EX2 R3, R3 ;  /* 0x0000000300037308 */ /* 0x000e700000000800 */
[----:B------:R-:W-:Y:S01]  /*8630*/  MUFU.EX2 R11, R11 ;  /* 0x0000000b000b7308 */ /* 0x000fe20000000800 */
[----:B0-----:R-:W-:Y:S01]  /*8640*/  FMUL.FTZ R97, R97, R5 ;  /* 0x0000000561617220 */ /* 0x001fe20000410000 */
[----:B------:R-:W-:Y:S01]  /*8650*/  FMUL.FTZ R5, R14, -1.4426950216293334961 ;  /* 0xbfb8aa3b0e057820 */ /* 0x000fe20000410000 */
[----:B-1----:R-:W-:-:S05]  /*8660*/  FADD.FTZ R3, R3, 1 ;  /* 0x3f80000003037421 */ /* 0x002fca0000010000 */
[----:B------:R-:W0:Y:S02]  /*8670*/  MUFU.EX2 R5, R5 ;  /* 0x0000000500057308 */ /* 0x000e240000000800 */
[----:B0-----:R-:W-:-:S06]  /*8680*/  FADD.FTZ R5, R5, 1 ;  /* 0x3f80000005057421 */ /* 0x001fcc0000010000 */
[----:B------:R-:W-:Y:S01]  /*8690*/  MUFU.RCP R25, R5 ;  /* 0x0000000500197308 */ /* 0x000fe20000001000 */
[----:B--2---:R-:W-:Y:S02]  /*86a0*/  SHF.L.U32 R9, R123, 0x10, RZ ;  /* 0x000000107b097819 */ /* 0x004fe400000006ff */
[----:B------:R-:W2:Y:S03]  /*86b0*/  LDL.LU R123, [R1+0x1b0] ;  /* 0x0001b000017b7983 */ /* 0x000ea60000300800 */
[----:B------:R-:W-:-:S04]  /*86c0*/  FADD.FTZ R13, -R26, R9 ;  /* 0x000000091a0d7221 */ /* 0x000fc80000010100 */
[----:B------:R-:W-:Y:S01]  /*86d0*/  FMUL.FTZ R13, R32, R13 ;  /* 0x0000000d200d7220 */ /* 0x000fe20000410000 */
[----:B------:R0:W-:Y:S03]  /*86e0*/  MUFU.RCP R9, R3 ;  /* 0x0000000300097308 */ /* 0x0001e60000001000 */
[----:B------:R-:W-:Y:S01]  /*86f0*/  FFMA.FTZ R27, R34, R13, R33 ;  /* 0x0000000d221b7223 */ /* 0x000fe20000010021 */
[----:B0-----:R-:W-:-:S03]  /*8700*/  FADD.FTZ R3, R11, 1 ;  /* 0x3f8000000b037421 */ /* 0x001fc60000010000 */
[----:B------:R-:W-:-:S06]  /*8710*/  FMUL.FTZ R11, R27, -1.4426950216293334961 ;  /* 0xbfb8aa3b1b0b7820 */ /* 0x000fcc0000410000 */
[----:B------:R-:W0:Y:S02]  /*8720*/  MUFU.EX2 R11, R11 ;  /* 0x0000000b000b7308 */ /* 0x000e240000000800 */
[----:B0-----:R-:W-:Y:S01]  /*8730*/  FADD.FTZ R5, R11, 1 ;  /* 0x3f8000000b057421 */ /* 0x001fe20000010000 */
[----:B----4-:R-:W-:Y:S02]  /*8740*/  SHF.L.U32 R11, R94, 0x10, RZ ;  /* 0x000000105e0b7819 */ /* 0x010fe400000006ff */
[----:B------:R-:W3:Y:S01]  /*8750*/  LDL.LU R94, [R1+0x1b4] ;  /* 0x0001b400015e7983 */ /* 0x000ee20000300800 */
[----:B------:R-:W-:Y:S01]  /*8760*/  FMUL.FTZ R28, R28, R9 ;  /* 0x000000091c1c7220 */ /* 0x000fe20000410000 */
[----:B------:R-:W-:Y:S01]  /*8770*/  FMUL.FTZ R9, R0, -1.4426950216293334961 ;  /* 0xbfb8aa3b00097820 */ /* 0x000fe20000410000 */
[----:B------:R-:W0:Y:S01]  /*8780*/  MUFU.RCP R3, R3 ;  /* 0x0000000300037308 */ /* 0x000e220000001000 */
[----:B------:R-:W-:-:S07]  /*8790*/  FADD.FTZ R12, R12, -R26 ;  /* 0x8000001a0c0c7221 */ /* 0x000fce0000010000 */
[----:B------:R-:W1:Y:S01]  /*87a0*/  MUFU.EX2 R9, R9 ;  /* 0x0000000900097308 */ /* 0x000e620000000800 */
[----:B------:R-:W-:Y:S01]  /*87b0*/  FMUL.FTZ R12, R32, R12 ;  /* 0x0000000c200c7220 */ /* 0x000fe20000410000 */
[----:B------:R-:W-:-:S03]  /*87c0*/  FADD.FTZ R11, -R26, R11 ;  /* 0x0000000b1a0b7221 */ /* 0x000fc60000010100 */
[----:B------:R-:W-:Y:S01]  /*87d0*/  FFMA.FTZ R12, R93, R12, R95 ;  /* 0x0000000c5d0c7223 */ /* 0x000fe2000001005f */
[----:B------:R-:W-:Y:S01]  /*87e0*/  FMUL.FTZ R11, R32, R11 ;  /* 0x0000000b200b7220 */ /* 0x000fe20000410000 */
[----:B0-----:R-:W-:Y:S02]  /*87f0*/  FMUL.FTZ R29, R29, R3 ;  /* 0x000000031d1d7220 */ /* 0x001fe40000410000 */
[----:B------:R-:W-:Y:S01]  /*8800*/  FMUL.FTZ R3, R12, -1.4426950216293334961 ;  /* 0xbfb8aa3b0c037820 */ /* 0x000fe20000410000 */
[----:B------:R-:W-:Y:S01]  /*8810*/  FFMA.FTZ R22, R34, R11, R33 ;  /* 0x0000000b22167223 */ /* 0x000fe20000010021 */
[----:B-1----:R-:W-:-:S04]  /*8820*/  FADD.FTZ R9, R9, 1 ;  /* 0x3f80000009097421 */ /* 0x002fc80000010000 */
[----:B------:R-:W0:Y:S08]  /*8830*/  MUFU.EX2 R3, R3 ;  /* 0x0000000300037308 */ /* 0x000e300000000800 */
[----:B------:R1:W-:Y:S02]  /*8840*/  MUFU.RCP R24, R9 ;  /* 0x0000000900187308 */ /* 0x0003e40000001000 */
[----:B-1----:R-:W-:-:S06]  /*8850*/  FMUL.FTZ R9, R22, -1.4426950216293334961 ;  /* 0xbfb8aa3b16097820 */ /* 0x002fcc0000410000 */
[----:B------:R-:W1:Y:S01]  /*8860*/  MUFU.EX2 R9, R9 ;  /* 0x0000000900097308 */ /* 0x000e620000000800 */
[----:B0-----:R-:W-:-:S07]  /*8870*/  FADD.FTZ R3, R3, 1 ;  /* 0x3f80000003037421 */ /* 0x001fce0000010000 */
[----:B------:R1:W-:Y:S02]  /*8880*/  MUFU.RCP R21, R3 ;  /* 0x0000000300157308 */ /* 0x0003e40000001000 */
[----:B-1----:R-:W-:Y:S01]  /*8890*/  FADD.FTZ R3, R9, 1 ;  /* 0x3f80000009037421 */ /* 0x002fe20000010000 */
[----:B------:R-:W-:Y:S01]  /*88a0*/  FMUL.FTZ R25, R14, R25 ;  /* 0x000000190e197220 */ /* 0x000fe20000410000 */
[----:B--2---:R-:W-:Y:S02]  /*88b0*/  SHF.L.U32 R9, R123, 0x10, RZ ;  /* 0x000000107b097819 */ /* 0x004fe400000006ff */
[----:B------:R-:W2:Y:S01]  /*88c0*/  LDL.LU R123, [R1+0x1b8] ;  /* 0x0001b800017b7983 */ /* 0x000ea20000300800 */
[----:B---3--:R-:W-:-:S03]  /*88d0*/  SHF.L.U32 R14, R94, 0x10, RZ ;  /* 0x000000105e0e7819 */ /* 0x008fc600000006ff */
[----:B------:R-:W3:Y:S01]  /*88e0*/  LDL.LU R94, [R1+0x1d0] ;  /* 0x0001d000015e7983 */ /* 0x000ee20000300800 */
[----:B------:R-:W-:Y:S01]  /*88f0*/  FFMA.FTZ R10, R93, R10, R95 ;  /* 0x0000000a5d0a7223 */ /* 0x000fe2000001005f */
[----:B------:R-:W-:-:S03]  /*8900*/  FMUL.FTZ R24, R0, R24 ;  /* 0x0000001800187220 */ /* 0x000fc60000410000 */
[----:B------:R-:W-:-:S06]  /*8910*/  FMUL.FTZ R0, R10, -1.4426950216293334961 ;  /* 0xbfb8aa3b0a007820 */ /* 0x000fcc0000410000 */
[----:B------:R-:W0:Y:S02]  /*8920*/  MUFU.EX2 R0, R0 ;  /* 0x0000000000007308 */ /* 0x000e240000000800 */
[----:B0-----:R-:W-:-:S06]  /*8930*/  FADD.FTZ R0, R0, 1 ;  /* 0x3f80000000007421 */ /* 0x001fcc0000010000 */
[----:B------:R-:W0:Y:S02]  /*8940*/  MUFU.RCP R17, R0 ;  /* 0x0000000000117308 */ /* 0x000e240000001000 */
[----:B0-----:R-:W-:-:S06]  /*8950*/  FMUL.FTZ R17, R10, R17 ;  /* 0x000000110a117220 */ /* 0x001fcc0000410000 */
[----:B------:R-:W0:Y:S01]  /*8960*/  MUFU.RCP R5, R5 ;  /* 0x0000000500057308 */ /* 0x000e220000001000 */
[----:B--2---:R-:W-:Y:S02]  /*8970*/  SHF.L.U32 R10, R123, 0x10, RZ ;  /* 0x000000107b0a7819 */ /* 0x004fe400000006ff */
[----:B------:R-:W2:Y:S04]  /*8980*/  LDL.LU R123, [R1+0x210] ;  /* 0x00021000017b7983 */ /* 0x000ea80000300800 */
[----:B------:R-:W4:Y:S04]  /*8990*/  LDL.LU R120, [R1+0x194] ;  /* 0x0001940001787983 */ /* 0x000f280000300800 */
[----:B------:R-:W2:Y:S01]  /*89a0*/  LDL.LU R122, [R1+0x240] ;  /* 0x00024000017a7983 */ /* 0x000ea20000300800 */
[----:B---3--:R-:W-:-:S03]  /*89b0*/  SHF.L.U32 R37, R94, 0x10, RZ ;  /* 0x000000105e257819 */ /* 0x008fc600000006ff */
[----:B------:R-:W3:Y:S01]  /*89c0*/  LDL.LU R94, [R1+0x19c] ;  /* 0x00019c00015e7983 */ /* 0x000ee20000300800 */
[----:B0-----:R-:W-:Y:S01]  /*89d0*/  FMUL.FTZ R27, R27, R5 ;  /* 0x000000051b1b7220 */ /* 0x001fe20000410000 */
[----:B------:R-:W-:-:S06]  /*89e0*/  FMUL.FTZ R5, R88, -1.4426950216293334961 ;  /* 0xbfb8aa3b58057820 */ /* 0x000fcc0000410000 */
[----:B------:R-:W0:Y:S01]  /*89f0*/  MUFU.EX2 R5, R5 ;  /* 0x0000000500057308 */ /* 0x000e220000000800 */
[----:B------:R-:W-:-:S04]  /*8a00*/  FADD.FTZ R9, -R26, R9 ;  /* 0x000000091a097221 */ /* 0x000fc80000010100 */
[----:B------:R-:W-:-:S04]  /*8a10*/  FMUL.FTZ R9, R32, R9 ;  /* 0x0000000920097220 */ /* 0x000fc80000410000 */
[----:B------:R-:W-:Y:S01]  /*8a20*/  FFMA.FTZ R18, R34, R9, R33 ;  /* 0x0000000922127223 */ /* 0x000fe20000010021 */
[----:B0-----:R-:W-:-:S04]  /*8a30*/  FADD.FTZ R5, R5, 1 ;  /* 0x3f80000005057421 */ /* 0x001fc80000010000 */
[----:B------:R0:W-:Y:S02]  /*8a40*/  MUFU.RCP R19, R5 ;  /* 0x0000000500137308 */ /* 0x0001e40000001000 */
[----:B0-----:R-:W-:-:S06]  /*8a50*/  FMUL.FTZ R5, R18, -1.4426950216293334961 ;  /* 0xbfb8aa3b12057820 */ /* 0x001fcc0000410000 */
[----:B------:R-:W0:Y:S08]  /*8a60*/  MUFU.EX2 R5, R5 ;  /* 0x0000000500057308 */ /* 0x000e300000000800 */
[----:B------:R-:W1:Y:S01]  /*8a70*/  MUFU.RCP R3, R3 ;  /* 0x0000000300037308 */ /* 0x000e620000001000 */
[----:B------:R-:W-:Y:S01]  /*8a80*/  FFMA.FTZ R8, R93, R8, R95 ;  /* 0x000000085d087223 */ /* 0x000fe2000001005f */
[----:B0-----:R-:W-:-:S06]  /*8a90*/  FADD.FTZ R0, R5, 1 ;  /* 0x3f80000005007421 */ /* 0x001fcc0000010000 */
[----:B------:R-:W0:Y:S01]  /*8aa0*/  MUFU.RCP R7, R7 ;  /* 0x0000000700077308 */ /* 0x000e220000001000 */
[----:B------:R-:W-:Y:S01]  /*8ab0*/  FADD.FTZ R14, -R26, R14 ;  /* 0x0000000e1a0e7221 */ /* 0x000fe20000010100 */
[----:B-1----:R-:W-:-:S06]  /*8ac0*/  FMUL.FTZ R22, R22, R3 ;  /* 0x0000000316167220 */ /* 0x002fcc0000410000 */
[----:B------:R-:W1:Y:S01]  /*8ad0*/  MUFU.RCP R0, R0 ;  /* 0x0000000000007308 */ /* 0x000e620000001000 */
[----:B------:R-:W-:Y:S01]  /*8ae0*/  FMUL.FTZ R3, R8, -1.4426950216293334961 ;  /* 0xbfb8aa3b08037820 */ /* 0x000fe20000410000 */
[----:B------:R-:W-:-:S06]  /*8af0*/  FMUL.FTZ R14, R32, R14 ;  /* 0x0000000e200e7220 */ /* 0x000fcc0000410000 */
[----:B------:R-:W1:Y:S01]  /*8b00*/  MUFU.EX2 R3, R3 ;  /* 0x0000000300037308 */ /* 0x000e620000000800 */
[----:B------:R-:W-:Y:S01]  /*8b10*/  FFMA.FTZ R14, R34, R14, R33 ;  /* 0x0000000e220e7223 */ /* 0x000fe20000010021 */
[----:B------:R-:W-:Y:S01]  /*8b20*/  FFMA.FTZ R6, R93, R6, R95 ;  /* 0x000000065d067223 */ /* 0x000fe2000001005f */
[----:B0-----:R-:W-:Y:S01]  /*8b30*/  FMUL.FTZ R31, R31, R7 ;  /* 0x000000071f1f7220 */ /* 0x001fe20000410000 */
[----:B------:R-:W-:Y:S01]  /*8b40*/  FMUL.FTZ R7, R23, -1.4426950216293334961 ;  /* 0xbfb8aa3b17077820 */ /* 0x000fe20000410000 */
[----:B------:R-:W-:Y:S01]  /*8b50*/  FMUL.FTZ R5, R14, -1.4426950216293334961 ;  /* 0xbfb8aa3b0e057820 */ /* 0x000fe20000410000 */
[----:B------:R-:W-:Y:S01]  /*8b60*/  FADD.FTZ R10, -R26, R10 ;  /* 0x0000000a1a0a7221 */ /* 0x000fe20000010100 */
[----:B-1----:R-:W-:Y:S01]  /*8b70*/  FMUL.FTZ R18, R18, R0 ;  /* 0x0000000012127220 */ /* 0x002fe20000410000 */
[----:B------:R-:W-:Y:S02]  /*8b80*/  FMUL.FTZ R0, R6, -1.4426950216293334961 ;  /* 0xbfb8aa3b06007820 */ /* 0x000fe40000410000 */
[----:B------:R-:W-:Y:S01]  /*8b90*/  FMUL.FTZ R10, R32, R10 ;  /* 0x0000000a200a7220 */ /* 0x000fe20000410000 */
[----:B------:R-:W0:Y:S03]  /*8ba0*/  MUFU.EX2 R7, R7 ;  /* 0x0000000700077308 */ /* 0x000e260000000800 */
[----:B------:R-:W-:Y:S01]  /*8bb0*/  FFMA.FTZ R10, R34, R10, R33 ;  /* 0x0000000a220a7223 */ /* 0x000fe20000010021 */
[----:B------:R-:W-:-:S04]  /*8bc0*/  FADD.FTZ R3, R3, 1 ;  /* 0x3f80000003037421 */ /* 0x000fc80000010000 */
[----:B------:R-:W1:Y:S08]  /*8bd0*/  MUFU.EX2 R5, R5 ;  /* 0x0000000500057308 */ /* 0x000e700000000800 */
[----:B------:R-:W1:Y:S08]  /*8be0*/  MUFU.EX2 R0, R0 ;  /* 0x0000000000007308 */ /* 0x000e700000000800 */
[----:B------:R0:W-:Y:S02]  /*8bf0*/  MUFU.RCP R13, R3 ;  /* 0x00000003000d7308 */ /* 0x0001e40000001000 */
[----:B0-----:R-:W-:Y:S01]  /*8c00*/  FMUL.FTZ R3, R10, -1.4426950216293334961 ;  /* 0xbfb8aa3b0a037820 */ /* 0x001fe20000410000 */
[----:B------:R-:W-:-:S05]  /*8c10*/  FADD.FTZ R7, R7, 1 ;  /* 0x3f80000007077421 */ /* 0x000fca0000010000 */
[----:B------:R-:W0:Y:S01]  /*8c20*/  MUFU.EX2 R3, R3 ;  /* 0x0000000300037308 */ /* 0x000e220000000800 */
[----:B-1----:R-:W-:Y:S01]  /*8c30*/  FADD.FTZ R5, R5, 1 ;  /* 0x3f80000005057421 */ /* 0x002fe20000010000 */
[----:B------:R-:W-:-:S06]  /*8c40*/  FADD.FTZ R0, R0, 1 ;  /* 0x3f80000000007421 */ /* 0x000fcc0000010000 */
[----:B------:R0:W1:Y:S01]  /*8c50*/  MUFU.RCP R9, R0 ;  /* 0x0000000000097308 */ /* 0x0000620000001000 */
[----:B------:R-:W-:-:S07]  /*8c60*/  FADD.FTZ R37, -R26, R37 ;  /* 0x000000251a257221 */ /* 0x000fce0000010100 */
[----:B------:R-:W1:Y:S01]  /*8c70*/  MUFU.RCP R7, R7 ;  /* 0x0000000700077308 */ /* 0x000e620000001000 */
[----:B0-----:R-:W-:-:S07]  /*8c80*/  FADD.FTZ R0, R3, 1 ;  /* 0x3f80000003007421 */ /* 0x001fce0000010000 */
[----:B------:R-:W0:Y:S01]  /*8c90*/  MUFU.RCP R5, R5 ;  /* 0x0000000500057308 */ /* 0x000e220000001000 */
[----:B------:R-:W-:Y:S01]  /*8ca0*/  FMUL.FTZ R37, R32, R37 ;  /* 0x0000002520257220 */ /* 0x000fe20000410000 */
[----:B------:R-:W-:-:S03]  /*8cb0*/  FFMA.FTZ R4, R93, R4, R95 ;  /* 0x000000045d047223 */ /* 0x000fc6000001005f */
[----:B------:R-:W-:Y:S01]  /*8cc0*/  FFMA.FTZ R37, R34, R37, R33 ;  /* 0x0000002522257223 */ /* 0x000fe20000010021 */
[----:B-1----:R-:W-:Y:S01]  /*8cd0*/  FMUL.FTZ R9, R6, R9 ;  /* 0x0000000906097220 */ /* 0x002fe20000410000 */
[----:B------:R-:W-:Y:S01]  /*8ce0*/  FMUL.FTZ R36, R86, -1.4426950216293334961 ;  /* 0xbfb8aa3b56247820 */ /* 0x000fe20000410000 */
[----:B------:R-:W-:Y:S01]  /*8cf0*/  FMUL.FTZ R23, R23, R7 ;  /* 0x0000000717177220 */ /* 0x000fe20000410000 */
[----:B------:R-:W-:Y:S01]  /*8d00*/  FMUL.FTZ R6, R37, -1.4426950216293334961 ;  /* 0xbfb8aa3b25067820 */ /* 0x000fe20000410000 */
[----:B------:R-:W-:Y:S01]  /*8d10*/  FMUL.FTZ R7, R78, -1.4426950216293334961 ;  /* 0xbfb8aa3b4e077820 */ /* 0x000fe20000410000 */
[----:B0-----:R-:W-:Y:S01]  /*8d20*/  FMUL.FTZ R14, R14, R5 ;  /* 0x000000050e0e7220 */ /* 0x001fe20000410000 */
[----:B------:R-:W-:-:S03]  /*8d30*/  FMUL.FTZ R5, R4, -1.4426950216293334961 ;  /* 0xbfb8aa3b04057820 */ /* 0x000fc60000410000 */
[----:B------:R-:W0:Y:S08]  /*8d40*/  MUFU.EX2 R6, R6 ;  /* 0x0000000600067308 */ /* 0x000e300000000800 */
[----:B------:R-:W1:Y:S08]  /*8d50*/  MUFU.EX2 R7, R7 ;  /* 0x0000000700077308 */ /* 0x000e700000000800 */
[----:B------:R-:W1:Y:S08]  /*8d60*/  MUFU.EX2 R5, R5 ;  /* 0x0000000500057308 */ /* 0x000e700000000800 */
[----:B------:R-:W1:Y:S01]  /*8d70*/  MUFU.EX2 R36, R36 ;  /* 0x0000002400247308 */ /* 0x000e620000000800 */
[----:B0-----:R-:W-:Y:S01]  /*8d80*/  FADD.FTZ R6, R6, 1 ;  /* 0x3f80000006067421 */ /* 0x001fe20000010000 */
[----:B-1----:R-:W-:Y:S01]  /*8d90*/  FADD.FTZ R7, R7, 1 ;  /* 0x3f80000007077421 */ /* 0x002fe20000010000 */
[----:B------:R-:W-:-:S05]  /*8da0*/  FADD.FTZ R5, R5, 1 ;  /* 0x3f80000005057421 */ /* 0x000fca0000010000 */
[----:B------:R0:W-:Y:S01]  /*8db0*/  MUFU.RCP R20, R7 ;  /* 0x0000000700147308 */ /* 0x0001e20000001000 */
[----:B------:R-:W-:Y:S01]  /*8dc0*/  FMUL.FTZ R11, R117, -1.4426950216293334961 ;  /* 0xbfb8aa3b750b7820 */ /* 0x000fe20000410000 */
[----:B------:R-:W-:-:S06]  /*8dd0*/  FADD.FTZ R36, R36, 1 ;  /* 0x3f80000024247421 */ /* 0x000fcc0000010000 */
[----:B------:R-:W-:Y:S01]  /*8de0*/  MUFU.RCP R6, R6 ;  /* 0x0000000600067308 */ /* 0x000fe20000001000 */
[----:B0-----:R-:W-:Y:S01]  /*8df0*/  FMUL.FTZ R7, R121, -1.4426950216293334961 ;  /* 0xbfb8aa3b79077820 */ /* 0x001fe20000410000 */
[----:B----4-:R-:W-:-:S06]  /*8e00*/  FMUL.FTZ R3, R120, -1.4426950216293334961 ;  /* 0xbfb8aa3b78037820 */ /* 0x010fcc0000410000 */
[----:B------:R-:W0:Y:S02]  /*8e10*/  MUFU.EX2 R3, R3 ;  /* 0x0000000300037308 */ /* 0x000e240000000800 */
[----:B0-----:R-:W-:-:S06]  /*8e20*/  FADD.FTZ R3, R3, 1 ;  /* 0x3f80000003037421 */ /* 0x001fcc0000010000 */
[----:B------:R-:W0:Y:S08]  /*8e30*/  MUFU.RCP R3, R3 ;  /* 0x0000000300037308 */ /* 0x000e300000001000 */
[----:B------:R-:W1:Y:S08]  /*8e40*/  MUFU.RCP R5, R5 ;  /* 0x0000000500057308 */ /* 0x000e700000001000 */
[----:B------:R-:W4:Y:S01]  /*8e50*/  MUFU.RCP R36, R36 ;  /* 0x0000002400247308 */ /* 0x000f220000001000 */
[----:B0-----:R-:W-:Y:S01]  /*8e60*/  FMUL.FTZ R3, R120, R3 ;  /* 0x0000000378037220 */ /* 0x001fe20000410000 */
[----:B--2---:R-:W-:-:S06]  /*8e70*/  SHF.L.U32 R120, R122, 0x10, RZ ;  /* 0x000000107a787819 */ /* 0x004fcc00000006ff */
[----:B------:R-:W0:Y:S01]  /*8e80*/  MUFU.EX2 R7, R7 ;  /* 0x0000000700077308 */ /* 0x000e220000000800 */
[----:B------:R-:W-:-:S07]  /*8e90*/  FADD.FTZ R120, -R26, R120 ;  /* 0x000000781a787221 */ /* 0x000fce0000010100 */
[----:B------:R-:W2:Y:S01]  /*8ea0*/  MUFU.EX2 R11, R11 ;  /* 0x0000000b000b7308 */ /* 0x000ea20000000800 */
[----:B------:R-:W-:Y:S01]  /*8eb0*/  FFMA.FTZ R119, R93, R119, R95 ;  /* 0x000000775d777223 */ /* 0x000fe2000001005f */
[----:B------:R-:W-:Y:S01]  /*8ec0*/  FMUL.FTZ R6, R37, R6 ;  /* 0x0000000625067220 */ /* 0x000fe20000410000 */
[----:B------:R-:W-:Y:S01]  /*8ed0*/  FMUL.FTZ R120, R32, R120 ;  /* 0x0000007820787220 */ /* 0x000fe20000410000 */
[----:B-1----:R-:W-:Y:S01]  /*8ee0*/  FMUL.FTZ R5, R4, R5 ;  /* 0x0000000504057220 */ /* 0x002fe20000410000 */
[----:B------:R-:W-:Y:S01]  /*8ef0*/  FMUL.FTZ R37, R79, -1.4426950216293334961 ;  /* 0xbfb8aa3b4f257820 */ /* 0x000fe20000410000 */
[----:B----4-:R-:W-:Y:S01]  /*8f00*/  FMUL.FTZ R4, R86, R36 ;  /* 0x0000002456047220 */ /* 0x010fe20000410000 */
[----:B---3--:R-:W-:Y:S01]  /*8f10*/  FMUL.FTZ R42, R94, -1.4426950216293334961 ;  /* 0xbfb8aa3b5e2a7820 */ /* 0x008fe20000410000 */
[----:B------:R-:W-:Y:S01]  /*8f20*/  FMUL.FTZ R36, R119, -1.4426950216293334961 ;  /* 0xbfb8aa3b77247820 */ /* 0x000fe20000410000 */
[----:B------:R-:W-:Y:S01]  /*8f30*/  FFMA.FTZ R120, R34, R120, R33 ;  /* 0x0000007822787223 */ /* 0x000fe20000010021 */
[----:B------:R-:W-:Y:S01]  /*8f40*/  FMUL.FTZ R40, R92, -1.4426950216293334961 ;  /* 0xbfb8aa3b5c287820 */ /* 0x000fe20000410000 */
[----:B0-----:R-:W-:Y:S01]  /*8f50*/  FADD.FTZ R7, R7, 1 ;  /* 0x3f80000007077421 */ /* 0x001fe20000010000 */
[----:B------:R-:W0:Y:S01]  /*8f60*/  MUFU.EX2 R37, R37 ;  /* 0x0000002500257308 */ /* 0x000e220000000800 */
[----:B------:R-:W-:Y:S01]  /*8f70*/  FMUL.FTZ R41, R120, -1.4426950216293334961 ;  /* 0xbfb8aa3b78297820 */ /* 0x000fe20000410000 */
[----:B------:R-:W3:Y:S01]  /*8f80*/  LDL.LU R95, [R1+0x244] ;  /* 0x00024400015f7983 */ /* 0x000ee20000300800 */
[----:B--2---:R-:W-:-:S03]  /*8f90*/  FADD.FTZ R11, R11, 1 ;  /* 0x3f8000000b0b7421 */ /* 0x004fc60000010000 */
[----:B------:R-:W2:Y:S02]  /*8fa0*/  LDL.LU R58, [R1+0x1bc] ;  /* 0x0001bc00013a7983 */ /* 0x000ea40000300800 */
[----:B------:R-:W1:Y:S02]  /*8fb0*/  MUFU.EX2 R42, R42 ;  /* 0x0000002a002a7308 */ /* 0x000e640000000800 */
[----:B------:R-:W4:Y:S04]  /*8fc0*/  LDL.LU R57, [R1+0xb4] ;  /* 0x0000b40001397983 */ /* 0x000f280000300800 */
[----:B------:R-:W2:Y:S02]  /*8fd0*/  LDL.LU R56, [R1+0x1c0] ;  /* 0x0001c00001387983 */ /* 0x000ea40000300800 */
[----:B------:R-:W1:Y:S08]  /*8fe0*/  MUFU.EX2 R36, R36 ;  /* 0x0000002400247308 */ /* 0x000e700000000800 */
[----:B------:R-:W1:Y:S08]  /*8ff0*/  MUFU.EX2 R40, R40 ;  /* 0x0000002800287308 */ /* 0x000e700000000800 */
[----:B------:R-:W1:Y:S08]  /*9000*/  MUFU.RCP R7, R7 ;  /* 0x0000000700077308 */ /* 0x000e700000001000 */
[----:B------:R-:W1:Y:S08]  /*9010*/  MUFU.RCP R11, R11 ;  /* 0x0000000b000b7308 */ /* 0x000e700000001000 */
[----:B------:R-:W1:Y:S01]  /*9020*/  MUFU.EX2 R41, R41 ;  /* 0x0000002900297308 */ /* 0x000e620000000800 */
[----:B0-----:R-:W-:Y:S01]  /*9030*/  FADD.FTZ R37, R37, 1 ;  /* 0x3f80000025257421 */ /* 0x001fe20000010000 */
[----:B-1----:R-:W-:Y:S01]  /*9040*/  FADD.FTZ R42, R42, 1 ;  /* 0x3f8000002a2a7421 */ /* 0x002fe20000010000 */
[----:B------:R-:W-:Y:S01]  /*9050*/  FADD.FTZ R36, R36, 1 ;  /* 0x3f80000024247421 */ /* 0x000fe20000010000 */
[----:B------:R-:W-:Y:S01]  /*9060*/  FADD.FTZ R40, R40, 1 ;  /* 0x3f80000028287421 */ /* 0x000fe20000010000 */
[----:B------:R-:W-:Y:S01]  /*9070*/  FMUL.FTZ R7, R121, R7 ;  /* 0x0000000779077220 */ /* 0x000fe20000410000 */
[----:B------:R-:W2:Y:S02]  /*9080*/  LDL.LU R43, [R1+0xc4] ;  /* 0x0000c400012b7983 */ /* 0x000ea40000300800 */
[----:B------:R-:W-:Y:S01]  /*9090*/  MUFU.RCP R122, R37 ;  /* 0x00000025007a7308 */ /* 0x000fe20000001000 */
[----:B------:R-:W-:-:S07]  /*90a0*/  FMUL.FTZ R11, R117, R11 ;  /* 0x0000000b750b7220 */ /* 0x000fce0000410000 */
[----:B------:R0:W-:Y:S08]  /*90b0*/  MUFU.RCP R121, R42 ;  /* 0x0000002a00797308 */ /* 0x0001f00000001000 */
[----:B------:R1:W-:Y:S01]  /*90c0*/  MUFU.RCP R37, R36 ;  /* 0x0000002400257308 */ /* 0x0003e20000001000 */
[----:B0-----:R-:W2:Y:S07]  /*90d0*/  LDL.LU R42, [R1+0x1c8] ;  /* 0x0001c800012a7983 */ /* 0x001eae0000300800 */
[----:B------:R0:W-:Y:S01]  /*90e0*/  MUFU.RCP R117, R40 ;  /* 0x0000002800757308 */ /* 0x0001e20000001000 */
[----:B-1----:R-:W-:-:S02]  /*90f0*/  FADD.FTZ R36, R41, 1 ;  /* 0x3f80000029247421 */ /* 0x002fc40000010000 */
[----:B------:R-:W2:Y:S04]  /*9100*/  LDL.LU R41, [R1+0xcc] ;  /* 0x0000cc0001297983 */ /* 0x000ea80000300800 */
[----:B0-----:R-:W2:Y:S04]  /*9110*/  LDL.LU R40, [R1+0x1cc] ;  /* 0x0001cc0001287983 */ /* 0x001ea80000300800 */
[----:B------:R-:W2:Y:S01]  /*9120*/  LDL.LU R2, [R1+0xd0] ;  /* 0x0000d00001027983 */ /* 0x000ea20000300800 */
[----:B------:R-:W0:Y:S01]  /*9130*/  MUFU.RCP R0, R0 ;  /* 0x0000000000007308 */ /* 0x000e220000001000 */
[----:B------:R-:W-:Y:S01]  /*9140*/  SHF.L.U32 R123, R123, 0x10, RZ ;  /* 0x000000107b7b7819 */ /* 0x000fe200000006ff */
[----:B------:R-:W-:Y:S01]  /*9150*/  FMUL.FTZ R39, R81, -1.4426950216293334961 ;  /* 0xbfb8aa3b51277820 */ /* 0x000fe20000410000 */
[----:B------:R-:W2:Y:S01]  /*9160*/  LDL.LU R47, [R1+0x1d4] ;  /* 0x0001d400012f7983 */ /* 0x000ea20000300800 */
[----:B0-----:R-:W-:Y:S01]  /*9170*/  FMUL.FTZ R10, R10, R0 ;  /* 0x000000000a0a7220 */ /* 0x001fe20000410000 */
[----:B------:R-:W-:Y:S01]  /*9180*/  FMUL.FTZ R0, R35, -1.4426950216293334961 ;  /* 0xbfb8aa3b23007820 */ /* 0x000fe20000410000 */
[----:B------:R-:W-:-:S02]  /*9190*/  FADD.FTZ R123, -R26, R123 ;  /* 0x0000007b1a7b7221 */ /* 0x000fc40000010100 */
[----:B------:R-:W-:Y:S01]  /*91a0*/  MUFU.EX2 R39, R39 ;  /* 0x0000002700277308 */ /* 0x000fe20000000800 */
[----:B------:R-:W2:Y:S07]  /*91b0*/  LDL.LU R46, [R1+0xd4] ;  /* 0x0000d400012e7983 */ /* 0x000eae0000300800 */
[----:B------:R-:W0:Y:S01]  /*91c0*/  MUFU.EX2 R0, R0 ;  /* 0x0000000000007308 */ /* 0x000e220000000800 */
[----:B------:R-:W-:Y:S01]  /*91d0*/  FMUL.FTZ R123, R32, R123 ;  /* 0x0000007b207b7220 */ /* 0x000fe20000410000 */
[----:B------:R-:W2:Y:S01]  /*91e0*/  LDL.LU R45, [R1+0x1dc] ;  /* 0x0001dc00012d7983 */ /* 0x000ea20000300800 */
[----:B0-----:R-:W-:-:S02]  /*91f0*/  FADD.FTZ R0, R0, 1 ;  /* 0x3f80000000007421 */ /* 0x001fc40000010000 */
[----:B------:R-:W-:Y:S01]  /*9200*/  FFMA.FTZ R123, R34, R123, R33 ;  /* 0x0000007b227b7223 */ /* 0x000fe20000010021 */
[----:B------:R-:W-:Y:S01]  /*9210*/  FADD.FTZ R39, R39, 1 ;  /* 0x3f80000027277421 */ /* 0x000fe20000010000 */
[----:B------:R-:W2:Y:S02]  /*9220*/  LDL.LU R44, [R1+0xd8] ;  /* 0x0000d800012c7983 */ /* 0x000ea40000300800 */
[----:B------:R-:W0:Y:S01]  /*9230*/  MUFU.RCP R0, R0 ;  /* 0x0000000000007308 */ /* 0x000e220000001000 */
[----:B------:R-:W-:Y:S01]  /*9240*/  FMUL.FTZ R38, R123, -1.4426950216293334961 ;  /* 0xbfb8aa3b7b267820 */ /* 0x000fe20000410000 */
[----:B------:R-:W2:Y:S04]  /*9250*/  LDL.LU R51, [R1+0x1e0] ;  /* 0x0001e00001337983 */ /* 0x000ea80000300800 */
[----:B------:R-:W2:Y:S02]  /*9260*/  LDL.LU R50, [R1+0xdc] ;  /* 0x0000dc0001327983 */ /* 0x000ea40000300800 */
[----:B------:R-:W1:Y:S02]  /*9270*/  MUFU.EX2 R38, R38 ;  /* 0x0000002600267308 */ /* 0x000e640000000800 */
[----:B------:R-:W2:Y:S04]  /*9280*/  LDL.LU R49, [R1+0x1e4] ;  /* 0x0001e40001317983 */ /* 0x000ea80000300800 */
[----:B------:R-:W2:Y:S01]  /*9290*/  LDL.LU R48, [R1+0xe0] ;  /* 0x0000e00001307983 */ /* 0x000ea20000300800 */
[----:B0-----:R-:W-:Y:S01]  /*92a0*/  FMUL.FTZ R0, R35, R0 ;  /* 0x0000000023007220 */ /* 0x001fe20000410000 */
[----:B------:R-:W-:Y:S01]  /*92b0*/  FMUL.FTZ R35, R116, -1.4426950216293334961 ;  /* 0xbfb8aa3b74237820 */ /* 0x000fe20000410000 */
[----:B------:R-:W-:Y:S01]  /*92c0*/  MUFU.RCP R118, R39 ;  /* 0x0000002700767308 */ /* 0x000fe20000001000 */
[----:B------:R-:W2:Y:S04]  /*92d0*/  LDL.LU R55, [R1+0x1ec] ;  /* 0x0001ec0001377983 */ /* 0x000ea80000300800 */
[----:B------:R-:W2:Y:S03]  /*92e0*/  LDL.LU R54, [R1+0xe4] ;  /* 0x0000e40001367983 */ /* 0x000ea60000300800 */
[----:B------:R-:W0:Y:S01]  /*92f0*/  MUFU.EX2 R35, R35 ;  /* 0x0000002300237308 */ /* 0x000e220000000800 */
[----:B-1----:R-:W-:Y:S01]  /*9300*/  FADD.FTZ R38, R38, 1 ;  /* 0x3f80000026267421 */ /* 0x002fe20000010000 */
[----:B------:R-:W2:Y:S04]  /*9310*/  LDL.LU R53, [R1+0x1f0] ;  /* 0x0001f00001357983 */ /* 0x000ea80000300800 */
[----:B------:R-:W2:Y:S02]  /*9320*/  LDL.LU R52, [R1+0xe8] ;  /* 0x0000e80001347983 */ /* 0x000ea40000300800 */
[----:B------:R-:W1:Y:S01]  /*9330*/  MUFU.RCP R38, R38 ;  /* 0x0000002600267308 */ /* 0x000e620000001000 */
[----:B0-----:R-:W-:-:S07]  /*9340*/  FADD.FTZ R35, R35, 1 ;  /* 0x3f80000023237421 */ /* 0x001fce0000010000 */
[----:B------:R-:W0:Y:S01]  /*9350*/  MUFU.RCP R35, R35 ;  /* 0x0000002300237308 */ /* 0x000e220000001000 */
[----:B-1----:R-:W-:Y:S01]  /*9360*/  FMUL.FTZ R123, R123, R38 ;  /* 0x000000267b7b7220 */ /* 0x002fe20000410000 */
[----:B0-----:R-:W-:Y:S01]  /*9370*/  FMUL.FTZ R116, R116, R35 ;  /* 0x0000002374747220 */ /* 0x001fe20000410000 */
[----:B---3--:R-:W-:-:S05]  /*9380*/  SHF.L.U32 R39, R95, 0x10, RZ ;  /* 0x000000105f277819 */ /* 0x008fca00000006ff */
[----:B------:R-:W-:-:S04]  /*9390*/  FADD.FTZ R39, -R26, R39 ;  /* 0x000000271a277221 */ /* 0x000fc80000010100 */
[----:B------:R-:W-:Y:S01]  /*93a0*/  FMUL.FTZ R26, R32, R39 ;  /* 0x00000027201a7220 */ /* 0x000fe20000410000 */
[----:B----4-:R-:W-:-:S03]  /*93b0*/  LEA R32, P1, R57, UR10, 0x1 ;  /* 0x0000000a39207c11 */ /* 0x010fc6000f8208ff */
[----:B------:R-:W-:Y:S01]  /*93c0*/  FFMA.FTZ R26, R34, R26, R33 ;  /* 0x0000001a221a7223 */ /* 0x000fe20000010021 */
[----:B--2---:R-:W-:Y:S02]  /*93d0*/  LEA.HI.X R33, R57, UR11, R58, 0x1, P1 ;  /* 0x0000000b39217c11 */ /* 0x004fe400088f0c3a */
[----:B------:R-:W2:Y:S04]  /*93e0*/  LDL.LU R58, [R1+0xec] ;  /* 0x0000ec00013a7983 */ /* 0x000ea80000300800 */
[----:B------:R-:W3:Y:S01]  /*93f0*/  LDL.LU R59, [R1+0x1f4] ;  /* 0x0001f400013b7983 */ /* 0x000ee20000300800 */
[----:B------:R-:W-:-:S04]  /*9400*/  LEA R34, P2, R43, UR10, 0x1 ;  /* 0x0000000a2b227c11 */ /* 0x000fc8000f8408ff */
[----:B------:R-:W-:Y:S02]  /*9410*/  LEA.HI.X R35, R43, UR11, R56, 0x1, P2 ;  /* 0x0000000b2b237c11 */ /* 0x000fe400090f0c38 */
[----:B------:R-:W4:Y:S04]  /*9420*/  LDL.LU R56, [R1+0xf0] ;  /* 0x0000f00001387983 */ /* 0x000f280000300800 */
[----:B------:R-:W4:Y:S04]  /*9430*/  LDL.LU R57, [R1+0x1f8] ;  /* 0x0001f80001397983 */ /* 0x000f280000300800 */
[----:B------:R-:W4:Y:S01]  /*9440*/  LDL.LU R62, [R1+0x200] ;  /* 0x00020000013e7983 */ /* 0x000f220000300800 */
[----:B------:R-:W-:-:S04]  /*9450*/  LEA R38, P2, R2, UR10, 0x1 ;  /* 0x0000000a02267c11 */ /* 0x000fc8000f8408ff */
[----:B------:R-:W-:Y:S02]  /*9460*/  LEA.HI.X R39, R2, UR11, R40, 0x1, P2 ;  /* 0x0000000b02277c11 */ /* 0x000fe400090f0c28 */
[----:B------:R-:W4:Y:S01]  /*9470*/  LDL.LU R2, [R1+0xf4] ;  /* 0x0000f40001027983 */ /* 0x000f220000300800 */
[----:B------:R-:W0:Y:S01]  /*9480*/  MUFU.RCP R36, R36 ;  /* 0x0000002400247308 */ /* 0x000e220000001000 */
[----:B------:R-:W-:Y:S02]  /*9490*/  FMUL.FTZ R119, R119, R37 ;  /* 0x0000002577777220 */ /* 0x000fe40000410000 */
[----:B------:R-:W4:Y:S04]  /*94a0*/  LDL.LU R60, [R1+0xf8] ;  /* 0x0000f800013c7983 */ /* 0x000f280000300800 */
[----:B------:R-:W4:Y:S04]  /*94b0*/  LDL.LU R61, [R1+0x204] ;  /* 0x00020400013d7983 */ /* 0x000f280000300800 */
[----:B------:R-:W4:Y:S04]  /*94c0*/  LDL.LU R67, [R1+0x214] ;  /* 0x0002140001437983 */ /* 0x000f280000300800 */
[----:B------:R-:W4:Y:S01]  /*94d0*/  LDL.LU R66, [R1+0xfc] ;  /* 0x0000fc0001427983 */ /* 0x000f220000300800 */
[----:B0-----:R-:W-:Y:S01]  /*94e0*/  FMUL.FTZ R120, R120, R36 ;  /* 0x0000002478787220 */ /* 0x001fe20000410000 */
[----:B------:R-:W-:-:S02]  /*94f0*/  LEA R36, P1, R41, UR10, 0x1 ;  /* 0x0000000a29247c11 */ /* 0x000fc4000f8208ff */
[----:B------:R-:W4:Y:S02]  /*9500*/  LDL.LU R65, [R1+0x218] ;  /* 0x0002180001417983 */ /* 0x000f240000300800 */
[----:B------:R-:W-:Y:S02]  /*9510*/  LEA.HI.X R37, R41, UR11, R42, 0x1, P1 ;  /* 0x0000000b29257c11 */ /* 0x000fe400088f0c2a */
[----:B------:R-:W4:Y:S01]  /*9520*/  LDL.LU R64, [R1+0x100] ;  /* 0x0001000001407983 */ /* 0x000f220000300800 */
[----:B------:R-:W-:-:S03]  /*9530*/  LEA R40, P1, R46, UR10, 0x1 ;  /* 0x0000000a2e287c11 */ /* 0x000fc6000f8208ff */
[----:B------:R-:W4:Y:S01]  /*9540*/  LDL.LU R70, [R1+0x104] ;  /* 0x0001040001467983 */ /* 0x000f220000300800 */
[----:B------:R-:W-:-:S03]  /*9550*/  LEA.HI.X R41, R46, UR11, R47, 0x1, P1 ;  /* 0x0000000b2e297c11 */ /* 0x000fc600088f0c2f */
[----:B------:R-:W4:Y:S04]  /*9560*/  LDL.LU R71, [R1+0x234] ;  /* 0x0002340001477983 */ /* 0x000f280000300800 */
[----:B------:R-:W4:Y:S04]  /*9570*/  LDL.LU R69, [R1+0x21c] ;  /* 0x00021c0001457983 */ /* 0x000f280000300800 */
[----:B------:R-:W4:Y:S01]  /*9580*/  LDL.LU R68, [R1+0x108] ;  /* 0x0001080001447983 */ /* 0x000f220000300800 */
[----:B------:R-:W-:-:S03]  /*9590*/  LEA R42, P2, R44, UR10, 0x1 ;  /* 0x0000000a2c2a7c11 */ /* 0x000fc6000f8408ff */
[----:B------:R-:W4:Y:S01]  /*95a0*/  LDL.LU R73, [R1+0x10c] ;  /* 0x00010c0001497983 */ /* 0x000f220000300800 */
[----:B------:R-:W-:-:S03]  /*95b0*/  LEA.HI.X R43, R44, UR11, R45, 0x1, P2 ;  /* 0x0000000b2c2b7c11 */ /* 0x000fc600090f0c2d */
[----:B------:R-:W4:Y:S01]  /*95c0*/  LDL.LU R77, [R1+0x220] ;  /* 0x00022000014d7983 */ /* 0x000f220000300800 */
[----:B------:R-:W-:-:S03]  /*95d0*/  LEA R44, P1, R50, UR10, 0x1 ;  /* 0x0000000a322c7c11 */ /* 0x000fc6000f8208ff */
[----:B------:R-:W4:Y:S01]  /*95e0*/  LDL.LU R72, [R1+0x224] ;  /* 0x0002240001487983 */ /* 0x000f220000300800 */
[----:B------:R-:W-:Y:S02]  /*95f0*/  LEA.HI.X R45, R50, UR11, R51, 0x1, P1 ;  /* 0x0000000b322d7c11 */ /* 0x000fe400088f0c33 */
[----:B------:R-:W-:-:S04]  /*9600*/  LEA R46, P2, R48, UR10, 0x1 ;  /* 0x0000000a302e7c11 */ /* 0x000fc8000f8408ff */
[----:B------:R-:W-:Y:S02]  /*9610*/  LEA.HI.X R47, R48, UR11, R49, 0x1, P2 ;  /* 0x0000000b302f7c11 */ /* 0x000fe400090f0c31 */
[----:B------:R-:W-:-:S04]  /*9620*/  LEA R48, P1, R54, UR10, 0x1 ;  /* 0x0000000a36307c11 */ /* 0x000fc8000f8208ff */
[----:B------:R-:W-:Y:S02]  /*9630*/  LEA.HI.X R49, R54, UR11, R55, 0x1, P1 ;  /* 0x0000000b36317c11 */ /* 0x000fe400088f0c37 */
[----:B------:R-:W-:-:S04]  /*9640*/  LEA R50, P2, R52, UR10, 0x1 ;  /* 0x0000000a34327c11 */ /* 0x000fc8000f8408ff */
[----:B------:R-:W-:Y:S02]  /*9650*/  LEA.HI.X R51, R52, UR11, R53, 0x1, P2 ;  /* 0x0000000b34337c11 */ /* 0x000fe400090f0c35 */
[----:B--2---:R-:W-:-:S04]  /*9660*/  LEA R52, P1, R58, UR10, 0x1 ;  /* 0x0000000a3a347c11 */ /* 0x004fc8000f8208ff */
[----:B---3--:R-:W-:Y:S02]  /*9670*/  LEA.HI.X R53, R58, UR11, R59, 0x1, P1 ;  /* 0x0000000b3a357c11 */ /* 0x008fe400088f0c3b */
[----:B----4-:R-:W-:-:S04]  /*9680*/  LEA R54, P2, R56, UR10, 0x1 ;  /* 0x0000000a38367c11 */ /* 0x010fc8000f8408ff */
[----:B------:R-:W-:Y:S02]  /*9690*/  LEA.HI.X R55, R56, UR11, R57, 0x1, P2 ;  /* 0x0000000b38377c11 */ /* 0x000fe400090f0c39 */
[----:B------:R-:W-:-:S04]  /*96a0*/  LEA R56, P1, R2, UR10, 0x1 ;  /* 0x0000000a02387c11 */ /* 0x000fc8000f8208ff */
[----:B------:R-:W-:Y:S02]  /*96b0*/  LEA.HI.X R57, R2, UR11, R62, 0x1, P1 ;  /* 0x0000000b02397c11 */ /* 0x000fe400088f0c3e */
[----:B------:R-:W2:Y:S01]  /*96c0*/  LDL.LU R2, [R1+0x110] ;  /* 0x0001100001027983 */ /* 0x000ea20000300800 */
[----:B------:R-:W-:Y:S01]  /*96d0*/  FMUL.FTZ R30, R16, R30 ;  /* 0x0000001e101e7220 */ /* 0x000fe20000410000 */
[----:B------:R-:W-:Y:S01]  /*96e0*/  FMUL.FTZ R16, R80, -1.4426950216293334961 ;  /* 0xbfb8aa3b50107820 */ /* 0x000fe20000410000 */
[----:B------:R-:W-:Y:S01]  /*96f0*/  FMUL.FTZ R15, R89, -1.4426950216293334961 ;  /* 0xbfb8aa3b590f7820 */ /* 0x000fe20000410000 */
[C---:B------:R-:W-:Y:S01]  /*9700*/  LEA R58, P2, R60.reuse, UR10, 0x1 ;  /* 0x0000000a3c3a7c11 */ /* 0x040fe2000f8408ff */
[----:B------:R-:W3:Y:S03]  /*9710*/  LDL.LU R75, [R1+0x228] ;  /* 0x00022800014b7983 */ /* 0x000ee60000300800 */
[----:B------:R-:W0:Y:S08]  /*9720*/  MUFU.EX2 R16, R16 ;  /* 0x0000001000107308 */ /* 0x000e300000000800 */
[----:B------:R-:W1:Y:S01]  /*9730*/  MUFU.EX2 R15, R15 ;  /* 0x0000000f000f7308 */ /* 0x000e620000000800 */
[----:B------:R-:W-:Y:S01]  /*9740*/  LEA.HI.X R59, R60, UR11, R61, 0x1, P2 ;  /* 0x0000000b3c3b7c11 */ /* 0x000fe200090f0c3d */
[----:B------:R-:W4:Y:S01]  /*9750*/  LDL.LU R74, [R1+0x114] ;  /* 0x00011400014a7983 */ /* 0x000f220000300800 */
[----:B0-----:R-:W-:-:S06]  /*9760*/  FADD.FTZ R16, R16, 1 ;  /* 0x3f80000010107421 */ /* 0x001fcc0000010000 */
[----:B------:R-:W0:Y:S01]  /*9770*/  MUFU.RCP R16, R16 ;  /* 0x0000001000107308 */ /* 0x000e220000001000 */
[----:B-1----:R-:W-:Y:S01]  /*9780*/  FADD.FTZ R15, R15, 1 ;  /* 0x3f8000000f0f7421 */ /* 0x002fe20000010000 */
[----:B------:R-:W-:-:S06]  /*9790*/  LEA R60, P1, R66, UR10, 0x1 ;  /* 0x0000000a423c7c11 */ /* 0x000fcc000f8208ff */
[----:B------:R-:W1:Y:S01]  /*97a0*/  MUFU.RCP R15, R15 ;  /* 0x0000000f000f7308 */ /* 0x000e620000001000 */
[----:B------:R-:W-:Y:S02]  /*97b0*/  LEA R62, P2, R64, UR10, 0x1 ;  /* 0x0000000a403e7c11 */ /* 0x000fe4000f8408ff */
[----:B------:R-:W-:Y:S02]  /*97c0*/  LEA.HI.X R61, R66, UR11, R67, 0x1, P1 ;  /* 0x0000000b423d7c11 */ /* 0x000fe400088f0c43 */
[----:B------:R-:W-:Y:S01]  /*97d0*/  LEA.HI.X R63, R64, UR11, R65, 0x1, P2 ;  /* 0x0000000b403f7c11 */ /* 0x000fe200090f0c41 */
[----:B------:R-:W-:Y:S01]  /*97e0*/  FMUL.FTZ R118, R81, R118 ;  /* 0x0000007651767220 */ /* 0x000fe20000410000 */
[----:B------:R-:W-:Y:S01]  /*97f0*/  LEA R64, P1, R70, UR10, 0x1 ;  /* 0x0000000a46407c11 */ /* 0x000fe2000f8208ff */
[----:B------:R-:W3:Y:S01]  /*9800*/  LDL.LU R81, [R1+0x238] ;  /* 0x0002380001517983 */ /* 0x000ee20000300800 */
[----:B------:R-:W-:Y:S01]  /*9810*/  LEA R66, P2, R68, UR10, 0x1 ;  /* 0x0000000a44427c11 */ /* 0x000fe2000f8408ff */
[----:B0-----:R-:W-:Y:S01]  /*9820*/  FMUL.FTZ R16, R80, R16 ;  /* 0x0000001050107220 */ /* 0x001fe20000410000 */
[----:B------:R-:W-:Y:S01]  /*9830*/  FMUL.FTZ R122, R79, R122 ;  /* 0x0000007a4f7a7220 */ /* 0x000fe20000410000 */
[----:B------:R-:W3:Y:S01]  /*9840*/  LDL.LU R80, [R1+0x118] ;  /* 0x0001180001507983 */ /* 0x000ee20000300800 */
[----:B------:R-:W-:Y:S01]  /*9850*/  FMUL.FTZ R20, R78, R20 ;  /* 0x000000144e147220 */ /* 0x000fe20000410000 */
[----:B------:R-:W-:-:S02]  /*9860*/  LEA.HI.X R65, R70, UR11, R71, 0x1, P1 ;  /* 0x0000000b46417c11 */ /* 0x000fc400088f0c47 */
[----:B------:R-:W3:Y:S01]  /*9870*/  LDL.LU R79, [R1+0x230] ;  /* 0x00023000014f7983 */ /* 0x000ee20000300800 */
[----:B------:R-:W-:-:S03]  /*9880*/  LEA.HI.X R67, R68, UR11, R69, 0x1, P2 ;  /* 0x0000000b44437c11 */ /* 0x000fc600090f0c45 */
[----:B------:R-:W3:Y:S01]  /*9890*/  LDL.LU R78, [R1+0x11c] ;  /* 0x00011c00014e7983 */ /* 0x000ee20000300800 */
[----:B-1----:R-:W-:-:S03]  /*98a0*/  FMUL.FTZ R15, R89, R15 ;  /* 0x0000000f590f7220 */ /* 0x002fc60000410000 */
[----:B------:R-:W3:Y:S01]  /*98b0*/  LDL.LU R89, [R1+0x23c] ;  /* 0x00023c0001597983 */ /* 0x000ee20000300800 */
[----:B--2---:R-:W-:-:S04]  /*98c0*/  LEA R70, P2, R2, UR10, 0x1 ;  /* 0x0000000a02467c11 */ /* 0x004fc8000f8408ff */
[----:B------:R-:W-:Y:S02]  /*98d0*/  LEA.HI.X R71, R2, UR11, R72, 0x1, P2 ;  /* 0x0000000b02477c11 */ /* 0x000fe400090f0c48 */
[----:B------:R-:W2:Y:S01]  /*98e0*/  LDL.LU R2, [R1+0x128] ;  /* 0x0001280001027983 */ /* 0x000ea20000300800 */
[----:B------:R-:W-:Y:S01]  /*98f0*/  FMUL.FTZ R21, R12, R21 ;  /* 0x000000150c157220 */ /* 0x000fe20000410000 */
[----:B------:R-:W-:Y:S01]  /*9900*/  FMUL.FTZ R12, R82, -1.4426950216293334961 ;  /* 0xbfb8aa3b520c7820 */ /* 0x000fe20000410000 */
[----:B------:R-:W-:Y:S01]  /*9910*/  FMUL.FTZ R13, R8, R13 ;  /* 0x0000000d080d7220 */ /* 0x000fe20000410000 */
[----:B------:R-:W-:-:S04]  /*9920*/  FMUL.FTZ R8, R84, -1.4426950216293334961 ;  /* 0xbfb8aa3b54087820 */ /* 0x000fc80000410000 */
[----:B------:R-:W0:Y:S08]  /*9930*/  MUFU.EX2 R12, R12 ;  /* 0x0000000c000c7308 */ /* 0x000e300000000800 */
[----:B------:R-:W1:Y:S01]  /*9940*/  MUFU.EX2 R8, R8 ;  /* 0x0000000800087308 */ /* 0x000e620000000800 */
[----:B0-----:R-:W-:-:S07]  /*9950*/  FADD.FTZ R12, R12, 1 ;  /* 0x3f8000000c0c7421 */ /* 0x001fce0000010000 */
[----:B------:R-:W0:Y:S01]  /*9960*/  MUFU.RCP R12, R12 ;  /* 0x0000000c000c7308 */ /* 0x000e220000001000 */
[----:B-1----:R-:W-:-:S07]  /*9970*/  FADD.FTZ R8, R8, 1 ;  /* 0x3f80000008087421 */ /* 0x002fce0000010000 */
[----:B------:R-:W1:Y:S01]  /*9980*/  MUFU.RCP R8, R8 ;  /* 0x0000000800087308 */ /* 0x000e620000001000 */
[----:B------:R-:W-:Y:S01]  /*9990*/  LEA R68, P1, R73, UR10, 0x1 ;  /* 0x0000000a49447c11 */ /* 0x000fe2000f8208ff */
[----:B------:R-:W-:-:S03]  /*99a0*/  FMUL.FTZ R19, R88, R19 ;  /* 0x0000001358137220 */ /* 0x000fc60000410000 */
[----:B------:R-:W-:Y:S01]  /*99b0*/  LEA.HI.X R69, R73, UR11, R77, 0x1, P1 ;  /* 0x0000000b49457c11 */ /* 0x000fe200088f0c4d */
[----:B------:R-:W-:Y:S01]  /*99c0*/  FMUL.FTZ R73, R26, -1.4426950216293334961 ;  /* 0xbfb8aa3b1a497820 */ /* 0x000fe20000410000 */
[----:B0-----:R-:W-:Y:S02]  /*99d0*/  FMUL.FTZ R12, R82, R12 ;  /* 0x0000000c520c7220 */ /* 0x001fe40000410000 */
[----:B------:R-:W2:Y:S01]  /*99e0*/  LDL.LU R82, [R1+0x120] ;  /* 0x0001200001527983 */ /* 0x000ea20000300800 */
[----:B----4-:R-:W-:-:S03]  /*99f0*/  LEA R72, P1, R74, UR10, 0x1 ;  /* 0x0000000a4a487c11 */ /* 0x010fc6000f8208ff */
[----:B------:R-:W4:Y:S01]  /*9a00*/  LDL.LU R83, [R1+0x22c] ;  /* 0x00022c0001537983 */ /* 0x000f220000300800 */
[----:B------:R0:W2:Y:S01]  /*9a10*/  MUFU.EX2 R85, R73 ;  /* 0x0000004900557308 */ /* 0x0000a20000000800 */
[----:B-1----:R-:W-:Y:S02]  /*9a20*/  FMUL.FTZ R8, R84, R8 ;  /* 0x0000000854087220 */ /* 0x002fe40000410000 */
[----:B------:R-:W4:Y:S01]  /*9a30*/  LDL.LU R114, [R1+0x184] ;  /* 0x0001840001727983 */ /* 0x000f220000300800 */
[----:B------:R-:W-:-:S03]  /*9a40*/  F2FP.BF16.F32.PACK_AB R125, R125, R76 ;  /* 0x0000004c7d7d723e */ /* 0x000fc600000010ff */
[----:B------:R-:W4:Y:S01]  /*9a50*/  LDL.LU R88, [R1+0x20c] ;  /* 0x00020c0001587983 */ /* 0x000f220000300800 */
[----:B---3--:R-:W-:Y:S02]  /*9a60*/  LEA R76, P2, R78, UR10, 0x1 ;  /* 0x0000000a4e4c7c11 */ /* 0x008fe4000f8408ff */
[----:B0-----:R-:W-:Y:S01]  /*9a70*/  LEA.HI.X R73, R74, UR11, R75, 0x1, P1 ;  /* 0x0000000b4a497c11 */ /* 0x001fe200088f0c4b */
[----:B------:R-:W3:Y:S01]  /*9a80*/  LDL.LU R84, [R1+0x124] ;  /* 0x0001240001547983 */ /* 0x000ee20000300800 */
[----:B------:R-:W-:-:S03]  /*9a90*/  LEA R74, P1, R80, UR10, 0x1 ;  /* 0x0000000a504a7c11 */ /* 0x000fc6000f8208ff */
[----:B------:R-:W3:Y:S01]  /*9aa0*/  LDL.LU R87, [R1+0x208] ;  /* 0x0002080001577983 */ /* 0x000ee20000300800 */
[----:B------:R-:W-:Y:S02]  /*9ab0*/  LEA.HI.X R75, R80, UR11, R81, 0x1, P1 ;  /* 0x0000000b504b7c11 */ /* 0x000fe400088f0c51 */
[----:B------:R-:W-:Y:S01]  /*9ac0*/  LEA.HI.X R77, R78, UR11, R79, 0x1, P2 ;  /* 0x0000000b4e4d7c11 */ /* 0x000fe200090f0c4f */
[----:B------:R-:W3:Y:S01]  /*9ad0*/  LDL.LU R86, [R1+0x12c] ;  /* 0x00012c0001567983 */ /* 0x000ee20000300800 */
[----:B------:R-:W-:-:S03]  /*9ae0*/  FMUL.FTZ R117, R92, R117 ;  /* 0x000000755c757220 */ /* 0x000fc60000410000 */
[----:B------:R-:W3:Y:S04]  /*9af0*/  LDL.LU R112, [R1+0x17c] ;  /* 0x00017c0001707983 */ /* 0x000ee80000300800 */
[----:B------:R-:W3:Y:S04]  /*9b00*/  LDL.LU R113, [R1+0x180] ;  /* 0x0001800001717983 */ /* 0x000ee80000300800 */
[----:B------:R-:W3:Y:S01]  /*9b10*/  LDL.LU R92, [R1+0x130] ;  /* 0x00013000015c7983 */ /* 0x000ee20000300800 */
[----:B------:R-:W-:Y:S01]  /*9b20*/  FMUL.FTZ R121, R94, R121 ;  /* 0x000000795e797220 */ /* 0x000fe20000410000 */
[----:B--2---:R-:W-:-:S04]  /*9b30*/  LEA R78, P1, R2, UR10, 0x1 ;  /* 0x0000000a024e7c11 */ /* 0x004fc8000f8208ff */
[----:B------:R-:W-:Y:S02]  /*9b40*/  LEA.HI.X R79, R2, UR11, R89, 0x1, P1 ;  /* 0x0000000b024f7c11 */ /* 0x000fe400088f0c59 */
[----:B------:R-:W2:Y:S04]  /*9b50*/  LDL.LU R2, [R1+0x134] ;  /* 0x0001340001027983 */ /* 0x000ea80000300800 */
[----:B------:R-:W2:Y:S04]  /*9b60*/  LDL.LU R93, [R1+0x1fc] ;  /* 0x0001fc00015d7983 */ /* 0x000ea80000300800 */
[----:B------:R-:W2:Y:S04]  /*9b70*/  LDL.LU R90, [R1+0x1e8] ;  /* 0x0001e800015a7983 */ /* 0x000ea80000300800 */
[----:B------:R-:W2:Y:S04]  /*9b80*/  LDL.LU R94, [R1+0x13c] ;  /* 0x00013c00015e7983 */ /* 0x000ea80000300800 */
[----:B------:R-:W2:Y:S01]  /*9b90*/  LDL.LU R124, [R1+0x1d8] ;  /* 0x0001d800017c7983 */ /* 0x000ea20000300800 */
[----:B------:R-:W-:-:S03]  /*9ba0*/  FADD.FTZ R85, R85, 1 ;  /* 0x3f80000055557421 */ /* 0x000fc60000010000 */
[----:B------:R-:W2:Y:S01]  /*9bb0*/  LDL.LU R106, [R1+0x138] ;  /* 0x00013800016a7983 */ /* 0x000ea20000300800 */
[----:B------:R0:W1:Y:S03]  /*9bc0*/  MUFU.RCP R91, R85 ;  /* 0x00000055005b7308 */ /* 0x0000660000001000 */
[----:B------:R-:W2:Y:S04]  /*9bd0*/  LDL.LU R108, [R1+0x16c] ;  /* 0x00016c00016c7983 */ /* 0x000ea80000300800 */
[----:B------:R-:W2:Y:S04]  /*9be0*/  LDL.LU R115, [R1+0x174] ;  /* 0x0001740001737983 */ /* 0x000ea80000300800 */
[----:B------:R-:W2:Y:S04]  /*9bf0*/  LDL.LU R111, [R1+0x168] ;  /* 0x00016800016f7983 */ /* 0x000ea80000300800 */
[----:B------:R-:W2:Y:S01]  /*9c00*/  LDL.LU R110, [R1+0x170] ;  /* 0x00017000016e7983 */ /* 0x000ea20000300800 */
[----:B------:R-:W-:-:S04]  /*9c10*/  LEA R80, P2, R82, UR10, 0x1 ;  /* 0x0000000a52507c11 */ /* 0x000fc8000f8408ff */
[----:B----4-:R-:W-:Y:S02]  /*9c20*/  LEA.HI.X R81, R82, UR11, R83, 0x1, P2 ;  /* 0x0000000b52517c11 */ /* 0x010fe400090f0c53 */
[----:B---3--:R-:W-:-:S04]  /*9c30*/  LEA R82, P1, R84, UR10, 0x1 ;  /* 0x0000000a54527c11 */ /* 0x008fc8000f8208ff */
[----:B------:R-:W-:Y:S02]  /*9c40*/  LEA.HI.X R83, R84, UR11, R88, 0x1, P1 ;  /* 0x0000000b54537c11 */ /* 0x000fe400088f0c58 */
[----:B------:R-:W-:-:S04]  /*9c50*/  LEA R84, P1, R86, UR10, 0x1 ;  /* 0x0000000a56547c11 */ /* 0x000fc8000f8208ff */
[----:B0-----:R-:W-:Y:S02]  /*9c60*/  LEA.HI.X R85, R86, UR11, R87, 0x1, P1 ;  /* 0x0000000b56557c11 */ /* 0x001fe400088f0c57 */
[----:B------:R-:W-:Y:S02]  /*9c70*/  LEA R86, P1, R92, UR10, 0x1 ;  /* 0x0000000a5c567c11 */ /* 0x000fe4000f8208ff */
[----:B--2---:R-:W-:Y:S02]  /*9c80*/  LEA R88, P2, R2, UR10, 0x1 ;  /* 0x0000000a02587c11 */ /* 0x004fe4000f8408ff */
[----:B------:R-:W-:Y:S02]  /*9c90*/  LEA.HI.X R87, R92, UR11, R93, 0x1, P1 ;  /* 0x0000000b5c577c11 */ /* 0x000fe400088f0c5d */
[----:B------:R-:W-:Y:S02]  /*9ca0*/  LEA.HI.X R89, R2, UR11, R90, 0x1, P2 ;  /* 0x0000000b02597c11 */ /* 0x000fe400090f0c5a */
[----:B------:R-:W2:Y:S01]  /*9cb0*/  LDL.LU R90, [R1+0x158] ;  /* 0x00015800015a7983 */ /* 0x000ea20000300800 */
[----:B------:R-:W-:-:S02]  /*9cc0*/  LEA R92, P1, R94, UR10, 0x1 ;  /* 0x0000000a5e5c7c11 */ /* 0x000fc4000f8208ff */
[----:B------:R-:W-:Y:S01]  /*9cd0*/  MOV R93, R94 ;  /* 0x0000005e005d7202 */ /* 0x000fe20000000f00 */
[----:B------:R-:W2:Y:S03]  /*9ce0*/  LDL.LU R2, [R1+0x160] ;  /* 0x0001600001027983 */ /* 0x000ea60000300800 */
[----:B------:R-:W-:Y:S01]  /*9cf0*/  LEA.HI.X R93, R93, UR11, R124, 0x1, P1 ;  /* 0x0000000b5d5d7c11 */ /* 0x000fe200088f0c7c */
[----:B------:R-:W3:Y:S04]  /*9d00*/  LDL.LU R95, [R1+0x1c4] ;  /* 0x0001c400015f7983 */ /* 0x000ee80000300800 */
[----:B------:R-:W4:Y:S01]  /*9d10*/  LDL.LU R124, [R1+0x2d4] ;  /* 0x0002d400017c7983 */ /* 0x000f220000300800 */
[----:B------:R-:W-:Y:S01]  /*9d20*/  LEA R94, P2, R106, UR10, 0x1 ;  /* 0x0000000a6a5e7c11 */ /* 0x000fe2000f8408ff */
[----:B-1----:R-:W-:Y:S01]  /*9d30*/  FMUL.FTZ R26, R26, R91 ;  /* 0x0000005b1a1a7220 */ /* 0x002fe20000410000 */
[----:B------:R-:W-:Y:S01]  /*9d40*/  PRMT R109, R125, 0x7632, R109 ;  /* 0x000076327d6d7816 */ /* 0x000fe2000000006d */
[----:B------:R0:W-:Y:S02]  /*9d50*/  STG.E.U16 desc[UR6][R32.64], R125 ;  /* 0x0000007d20007986 */ /* 0x0001e4000c101506 */
[----:B0-----:R-:W-:-:S02]  /*9d60*/  F2FP.BF16.F32.PACK_AB R125, R112, R113 ;  /* 0x00000071707d723e */ /* 0x001fc400000010ff */
[----:B---3--:R-:W-:Y:S02]  /*9d70*/  LEA.HI.X R95, R106, UR11, R95, 0x1, P2 ;  /* 0x0000000b6a5f7c11 */ /* 0x008fe400090f0c5f */
[----:B----4-:R-:W-:Y:S01]  /*9d80*/  F2FP.BF16.F32.PACK_AB R124, R124, R114 ;  /* 0x000000727c7c723e */ /* 0x010fe200000010ff */
[----:B------:R-:W3:Y:S01]  /*9d90*/  LDL.LU R106, [R1+0x2d0] ;  /* 0x0002d000016a7983 */ /* 0x000ee20000300800 */
[----:B------:R-:W-:Y:S01]  /*9da0*/  F2FP.BF16.F32.PACK_AB R104, R105, R104 ;  /* 0x000000686968723e */ /* 0x000fe200000010ff */
[----:B------:R-:W-:Y:S02]  /*9db0*/  ULDC.64 UR10, c[0x0][0x238] ;  /* 0x00008e00000a7ab9 */ /* 0x000fe40000000a00 */
[----:B------:R-:W4:Y:S04]  /*9dc0*/  LDL.LU R114, [R1+0x154] ;  /* 0x0001540001727983 */ /* 0x000f280000300800 */
[----:B------:R-:W4:Y:S04]  /*9dd0*/  LDL.LU R91, [R1+0x15c] ;  /* 0x00015c00015b7983 */ /* 0x000f280000300800 */
[----:B------:R-:W2:Y:S04]  /*9de0*/  LDL.LU R112, [R1+0x2cc] ;  /* 0x0002cc0001707983 */ /* 0x000ea80000300800 */
[----:B------:R-:W3:Y:S04]  /*9df0*/  LDL.LU R113, [R1+0x14c] ;  /* 0x00014c0001717983 */ /* 0x000ee80000300800 */
[----:B------:R0:W-:Y:S04]  /*9e00*/  STG.E.U16 desc[UR6][R32.64+0x2], R109 ;  /* 0x0000026d20007986 */ /* 0x0001e8000c101506 */
[----:B------:R1:W-:Y:S04]  /*9e10*/  STG.E.U16 desc[UR6][R32.64+0x4], R124 ;  /* 0x0000047c20007986 */ /* 0x0003e8000c101506 */
[----:B0-----:R-:W3:Y:S01]  /*9e20*/  LDL.LU R109, [R1+0x2c8] ;  /* 0x0002c800016d7983 */ /* 0x001ee20000300800 */
[----:B--2---:R-:W-:-:S02]  /*9e30*/  PRMT R112, R124, 0x7632, R112 ;  /* 0x000076327c707816 */ /* 0x004fc40000000070 */
[----:B-1----:R-:W-:Y:S02]  /*9e40*/  F2FP.BF16.F32.PACK_AB R124, R108, R115 ;  /* 0x000000736c7c723e */ /* 0x002fe400000010ff */
[----:B------:R-:W2:Y:S04]  /*9e50*/  LDL.LU R108, [R1+0x2c4] ;  /* 0x0002c400016c7983 */ /* 0x000ea80000300800 */
[----:B------:R0:W-:Y:S04]  /*9e60*/  STG.E.U16 desc[UR6][R32.64+0x6], R112 ;  /* 0x0000067020007986 */ /* 0x0001e8000c101506 */
[----:B------:R1:W-:Y:S04]  /*9e70*/  STG.E.U16 desc[UR6][R34.64], R125 ;  /* 0x0000007d22007986 */ /* 0x0003e8000c101506 */
[----:B------:R4:W-:Y:S04]  /*9e80*/  STG.E.U16 desc[UR6][R34.64+0x4], R124 ;  /* 0x0000047c22007986 */ /* 0x0009e8000c101506 */
[----:B0-----:R-:W3:Y:S01]  /*9e90*/  LDL.LU R112, [R1+0x1c] ;  /* 0x00001c0001707983 */ /* 0x001ee20000300800 */
[----:B------:R-:W-:-:S02]  /*9ea0*/  F2FP.BF16.F32.PACK_AB R32, R111, R110 ;  /* 0x0000006e6f20723e */ /* 0x000fc400000010ff */
[----:B------:R-:W-:Y:S01]  /*9eb0*/  PRMT R33, R125, 0x7632, R33 ;  /* 0x000076327d217816 */ /* 0x000fe20000000021 */
[----:B------:R-:W3:Y:S01]  /*9ec0*/  LDL.LU R115, [R1+0x20] ;  /* 0x0000200001737983 */ /* 0x000ee20000300800 */
[----:B-1----:R-:W-:-:S03]  /*9ed0*/  PRMT R125, R124, 0x7632, R125 ;  /* 0x000076327c7d7816 */ /* 0x002fc6000000007d */
[----:B------:R-:W2:Y:S04]  /*9ee0*/  LDL.LU R111, [R1+0x24] ;  /* 0x00002400016f7983 */ /* 0x000ea80000300800 */
[----:B------:R-:W2:Y:S04]  /*9ef0*/  LDL.LU R110, [R1+0x28] ;  /* 0x00002800016e7983 */ /* 0x000ea80000300800 */
[----:B----4-:R-:W4:Y:S04]  /*9f00*/  LDL.LU R124, [R1+0x10] ;  /* 0x00001000017c7983 */ /* 0x010f280000300800 */
[----:B------:R0:W-:Y:S02]  /*9f10*/  STG.E.U16 desc[UR6][R34.64+0x2], R33 ;  /* 0x0000022122007986 */ /* 0x0001e4000c101506 */
[----:B0-----:R-:W-:-:S02]  /*9f20*/  F2FP.BF16.F32.PACK_AB R33, R90, R2 ;  /* 0x000000025a21723e */ /* 0x001fc400000010ff */
[----:B------:R-:W2:Y:S04]  /*9f30*/  LDL.LU R90, [R1+0x34] ;  /* 0x00003400015a7983 */ /* 0x000ea80000300800 */
[----:B------:R-:W2:Y:S04]  /*9f40*/  LDL.LU R2, [R1+0x38] ;  /* 0x0000380001027983 */ /* 0x000ea80000300800 */
[----:B------:R0:W-:Y:S04]  /*9f50*/  STG.E.U16 desc[UR6][R34.64+0x6], R125 ;  /* 0x0000067d22007986 */ /* 0x0001e8000c101506 */
[----:B------:R1:W-:Y:S01]  /*9f60*/  STG.E.U16 desc[UR6][R36.64], R32 ;  /* 0x0000002024007986 */ /* 0x0003e2000c101506 */
[----:B0-----:R-:W-:-:S02]  /*9f70*/  PRMT R34, R32, 0x7632, R34 ;  /* 0x0000763220227816 */ /* 0x001fc40000000022 */
[----:B-1----:R-:W-:Y:S02]  /*9f80*/  F2FP.BF16.F32.PACK_AB R32, R114, R91 ;  /* 0x0000005b7220723e */ /* 0x002fe400000010ff */
[----:B------:R-:W2:Y:S04]  /*9f90*/  LDL.LU R114, [R1+0x3c] ;  /* 0x00003c0001727983 */ /* 0x000ea80000300800 */
[----:B------:R-:W2:Y:S01]  /*9fa0*/  LDL.LU R91, [R1+0x40] ;  /* 0x00004000015b7983 */ /* 0x000ea20000300800 */
[----:B------:R-:W-:-:S03]  /*9fb0*/  PRMT R35, R33, 0x7632, R35 ;  /* 0x0000763221237816 */ /* 0x000fc60000000023 */
[----:B------:R-:W-:Y:S04]  /*9fc0*/  STG.E.U16 desc[UR6][R36.64+0x4], R33 ;  /* 0x0000042124007986 */ /* 0x000fe8000c101506 */
[----:B------:R-:W-:Y:S04]  /*9fd0*/  STG.E.U16 desc[UR6][R36.64+0x2], R34 ;  /* 0x0000022224007986 */ /* 0x000fe8000c101506 */
[----:B------:R0:W-:Y:S04]  /*9fe0*/  STG.E.U16 desc[UR6][R36.64+0x6], R35 ;  /* 0x0000062324007986 */ /* 0x0001e8000c101506 */
[----:B------:R3:W-:Y:S01]  /*9ff0*/  STG.E.U16 desc[UR6][R38.64], R32 ;  /* 0x0000002026007986 */ /* 0x0007e2000c101506 */
[----:B0-----:R-:W-:-:S05]  /*a000*/  PRMT R35, R32, 0x7632, R35 ;  /* 0x0000763220237816 */ /* 0x001fca0000000023 */
[----:B------:R0:W-:Y:S01]  /*a010*/  STG.E.U16 desc[UR6][R38.64+0x2], R35 ;  /* 0x0000022326007986 */ /* 0x0001e2000c101506 */
[----:B---3--:R-:W-:Y:S02]  /*a020*/  F2FP.BF16.F32.PACK_AB R32, R112, R115 ;  /* 0x000000737020723e */ /* 0x008fe400000010ff */
[----:B----4-:R-:W-:Y:S02]  /*a030*/  F2FP.BF16.F32.PACK_AB R33, R124, R113 ;  /* 0x000000717c21723e */ /* 0x010fe400000010ff */
[----:B------:R-:W3:Y:S02]  /*a040*/  LDL.LU R124, [R1+0x4c] ;  /* 0x00004c00017c7983 */ /* 0x000ee40000300800 */
[----:B------:R-:W-:Y:S02]  /*a050*/  PRMT R34, R33, 0x7632, R34 ;  /* 0x0000763221227816 */ /* 0x000fe40000000022 */
[----:B------:R-:W3:Y:S04]  /*a060*/  LDL.LU R113, [R1+0x50] ;  /* 0x0000500001717983 */ /* 0x000ee80000300800 */
[----:B------:R-:W4:Y:S04]  /*a070*/  LDL.LU R112, [R1+0x54] ;  /* 0x0000540001707983 */ /* 0x000f280000300800 */
[----:B------:R-:W4:Y:S01]  /*a080*/  LDL.LU R115, [R1+0x58] ;  /* 0x0000580001737983 */ /* 0x000f220000300800 */
[----:B0-----:R-:W-:-:S03]  /*a090*/  PRMT R35, R32, 0x7632, R35 ;  /* 0x0000763220237816 */ /* 0x001fc60000000023 */
[----:B------:R2:W-:Y:S04]  /*a0a0*/  STG.E.U16 desc[UR6][R38.64+0x4], R33 ;  /* 0x0000042126007986 */ /* 0x0005e8000c101506 */
[----:B------:R-:W-:Y:S04]  /*a0b0*/  STG.E.U16 desc[UR6][R38.64+0x6], R34 ;  /* 0x0000062226007986 */ /* 0x000fe8000c101506 */
[----:B------:R0:W-:Y:S01]  /*a0c0*/  STG.E.U16 desc[UR6][R40.64], R32 ;  /* 0x0000002028007986 */ /* 0x0001e2000c101506 */
[----:B--2---:R-:W-:-:S03]  /*a0d0*/  F2FP.BF16.F32.PACK_AB R33, R111, R110 ;  /* 0x0000006e6f21723e */ /* 0x004fc600000010ff */
[----:B------:R-:W2:Y:S04]  /*a0e0*/  LDL.LU R111, [R1+0x64] ;  /* 0x00006400016f7983 */ /* 0x000ea80000300800 */
[----:B------:R-:W2:Y:S01]  /*a0f0*/  LDL.LU R110, [R1+0x68] ;  /* 0x00006800016e7983 */ /* 0x000ea20000300800 */
[----:B0-----:R-:W-:-:S03]  /*a100*/  F2FP.BF16.F32.PACK_AB R32, R90, R2 ;  /* 0x000000025a20723e */ /* 0x001fc600000010ff */
[----:B------:R-:W2:Y:S04]  /*a110*/  LDL.LU R90, [R1+0x6c] ;  /* 0x00006c00015a7983 */ /* 0x000ea80000300800 */
[----:B------:R-:W2:Y:S01]  /*a120*/  LDL.LU R2, [R1+0x70] ;  /* 0x0000700001027983 */ /* 0x000ea20000300800 */
[----:B------:R-:W-:-:S03]  /*a130*/  PRMT R34, R33, 0x7632, R34 ;  /* 0x0000763221227816 */ /* 0x000fc60000000022 */
[----:B------:R0:W-:Y:S02]  /*a140*/  STG.E.U16 desc[UR6][R40.64+0x4], R33 ;  /* 0x0000042128007986 */ /* 0x0001e4000c101506 */
[----:B0-----:R-:W-:Y:S02]  /*a150*/  F2FP.BF16.F32.PACK_AB R33, R114, R91 ;  /* 0x0000005b7221723e */ /* 0x001fe400000010ff */
[----:B------:R-:W2:Y:S04]  /*a160*/  LDL.LU R114, [R1+0x7c] ;  /* 0x00007c0001727983 */ /* 0x000ea80000300800 */
[----:B------:R-:W2:Y:S04]  /*a170*/  LDL.LU R91, [R1+0x80] ;  /* 0x00008000015b7983 */ /* 0x000ea80000300800 */
[----:B------:R0:W-:Y:S04]  /*a180*/  STG.E.U16 desc[UR6][R40.64+0x2], R35 ;  /* 0x0000022328007986 */ /* 0x0001e8000c101506 */
[----:B------:R1:W-:Y:S04]  /*a190*/  STG.E.U16 desc[UR6][R40.64+0x6], R34 ;  /* 0x0000062228007986 */ /* 0x0003e8000c101506 */
[----:B------:R3:W-:Y:S01]  /*a1a0*/  STG.E.U16 desc[UR6][R42.64], R32 ;  /* 0x000000202a007986 */ /* 0x0007e2000c101506 */
[----:B0-----:R-:W-:-:S03]  /*a1b0*/  PRMT R35, R32, 0x7632, R35 ;  /* 0x0000763220237816 */ /* 0x001fc60000000023 */
[----:B------:R-:W-:Y:S01]  /*a1c0*/  STG.E.U16 desc[UR6][R42.64+0x4], R33 ;  /* 0x000004212a007986 */ /* 0x000fe2000c101506 */
[----:B-1----:R-:W-:-:S03]  /*a1d0*/  PRMT R34, R33, 0x7632, R34 ;  /* 0x0000763221227816 */ /* 0x002fc60000000022 */
[----:B------:R0:W-:Y:S04]  /*a1e0*/  STG.E.U16 desc[UR6][R42.64+0x2], R35 ;  /* 0x000002232a007986 */ /* 0x0001e8000c101506 */
[----:B------:R1:W-:Y:S01]  /*a1f0*/  STG.E.U16 desc[UR6][R42.64+0x6], R34 ;  /* 0x000006222a007986 */ /* 0x0003e2000c101506 */
[----:B---3--:R-:W-:-:S03]  /*a200*/  F2FP.BF16.F32.PACK_AB R32, R124, R113 ;  /* 0x000000717c20723e */ /* 0x008fc600000010ff */
[----:B------:R-:W3:Y:S01]  /*a210*/  LDL.LU R113, [R1+0x84] ;  /* 0x0000840001717983 */ /* 0x000ee20000300800 */
[----:B0-----:R-:W-:Y:S02]  /*a220*/  PRMT R35, R32, 0x7632, R35 ;  /* 0x0000763220237816 */ /* 0x001fe40000000023 */
[----:B----4-:R-:W-:Y:S02]  /*a230*/  F2FP.BF16.F32.PACK_AB R33, R112, R115 ;  /* 0x000000737021723e */ /* 0x010fe400000010ff */
[----:B------:R-:W4:Y:S02]  /*a240*/  LDL.LU R112, [R1+0x94] ;  /* 0x0000940001707983 */ /* 0x000f240000300800 */
[----:B-1----:R-:W-:Y:S02]  /*a250*/  PRMT R34, R33, 0x7632, R34 ;  /* 0x0000763221227816 */ /* 0x002fe40000000022 */
[----:B------:R-:W4:Y:S04]  /*a260*/  LDL.LU R115, [R1+0x98] ;  /* 0x0000980001737983 */ /* 0x000f280000300800 */
[----:B------:R-:W3:Y:S04]  /*a270*/  LDL.LU R125, [R1+0x9c] ;  /* 0x00009c00017d7983 */ /* 0x000ee80000300800 */
[----:B------:R2:W-:Y:S04]  /*a280*/  STG.E.U16 desc[UR6][R44.64], R32 ;  /* 0x000000202c007986 */ /* 0x0005e8000c101506 */
[----:B------:R-:W3:Y:S04]  /*a290*/  LDL.LU R124, [R1+0xa0] ;  /* 0x0000a000017c7983 */ /* 0x000ee80000300800 */
[----:B------:R0:W-:Y:S01]  /*a2a0*/  STG.E.U16 desc[UR6][R44.64+0x4], R33 ;  /* 0x000004212c007986 */ /* 0x0001e2000c101506 */
[----:B--2---:R-:W-:-:S03]  /*a2b0*/  F2FP.BF16.F32.PACK_AB R32, R111, R110 ;  /* 0x0000006e6f20723e */ /* 0x004fc600000010ff */
[----:B------:R-:W2:Y:S04]  /*a2c0*/  LDL.LU R111, [R1+0x2c0] ;  /* 0x0002c000016f7983 */ /* 0x000ea80000300800 */
[----:B------:R-:W2:Y:S01]  /*a2d0*/  LDL.LU R110, [R1+0x2bc] ;  /* 0x0002bc00016e7983 */ /* 0x000ea20000300800 */
[----:B0-----:R-:W-:-:S03]  /*a2e0*/  F2FP.BF16.F32.PACK_AB R33, R90, R2 ;  /* 0x000000025a21723e */ /* 0x001fc600000010ff */
[----:B------:R-:W2:Y:S04]  /*a2f0*/  LDL.LU R90, [R1+0xac] ;  /* 0x0000ac00015a7983 */ /* 0x000ea80000300800 */
[----:B------:R-:W-:Y:S04]  /*a300*/  STG.E.U16 desc[UR6][R44.64+0x2], R35 ;  /* 0x000002232c007986 */ /* 0x000fe8000c101506 */
[----:B------:R-:W2:Y:S04]  /*a310*/  LDL.LU R2, [R1+0xb0] ;  /* 0x0000b00001027983 */ /* 0x000ea80000300800 */
[----:B------:R0:W-:Y:S04]  /*a320*/  STG.E.U16 desc[UR6][R44.64+0x6], R34 ;  /* 0x000006222c007986 */ /* 0x0001e8000c101506 */
[----:B0-----:R-:W3:Y:S01]  /*a330*/  LDL.LU R45, [R1+0x88] ;  /* 0x00008800012d7983 */ /* 0x001ee20000300800 */
[----:B------:R-:W-:-:S03]  /*a340*/  PRMT R35, R32, 0x7632, R35 ;  /* 0x0000763220237816 */ /* 0x000fc60000000023 */
[----:B------:R0:W-:Y:S02]  /*a350*/  STG.E.U16 desc[UR6][R46.64], R32 ;  /* 0x000000202e007986 */ /* 0x0001e4000c101506 */
[----:B0-----:R-:W-:Y:S02]  /*a360*/  F2FP.BF16.F32.PACK_AB R32, R114, R91 ;  /* 0x0000005b7220723e */ /* 0x001fe400000010ff */
[----:B------:R-:W2:Y:S04]  /*a370*/  LDL.LU R114, [R1+0xc0] ;  /* 0x0000c00001727983 */ /* 0x000ea80000300800 */
[----:B------:R-:W2:Y:S01]  /*a380*/  LDL.LU R91, [R1+0xc8] ;  /* 0x0000c800015b7983 */ /* 0x000ea20000300800 */
[----:B------:R-:W-:-:S03]  /*a390*/  PRMT R34, R33, 0x7632, R34 ;  /* 0x0000763221227816 */ /* 0x000fc60000000022 */
[----:B------:R-:W-:Y:S04]  /*a3a0*/  STG.E.U16 desc[UR6][R46.64+0x4], R33 ;  /* 0x000004212e007986 */ /* 0x000fe8000c101506 */
[----:B------:R0:W-:Y:S04]  /*a3b0*/  STG.E.U16 desc[UR6][R46.64+0x2], R35 ;  /* 0x000002232e007986 */ /* 0x0001e8000c101506 */
[----:B------:R-:W-:Y:S04]  /*a3c0*/  STG.E.U16 desc[UR6][R46.64+0x6], R34 ;  /* 0x000006222e007986 */ /* 0x000fe8000c101506 */
[----:B------:R4:W-:Y:S01]  /*a3d0*/  STG.E.U16 desc[UR6][R48.64], R32 ;  /* 0x0000002030007986 */ /* 0x0009e2000c101506 */
[----:B0-----:R-:W-:-:S05]  /*a3e0*/  PRMT R35, R32, 0x7632, R35 ;  /* 0x0000763220237816 */ /* 0x001fca0000000023 */
[----:B------:R0:W-:Y:S01]  /*a3f0*/  STG.E.U16 desc[UR6][R48.64+0x2], R35 ;  /* 0x0000022330007986 */ /* 0x0001e2000c101506 */
[----:B----4-:R-:W-:-:S04]  /*a400*/  F2FP.BF16.F32.PACK_AB R32, R112, R115 ;  /* 0x000000737020723e */ /* 0x010fc800000010ff */
[----:B0-----:R-:W-:Y:S02]  /*a410*/  PRMT R35, R32, 0x7632, R35 ;  /* 0x0000763220237816 */ /* 0x001fe40000000023 */
[----:B---3--:R-:W-:Y:S02]  /*a420*/  F2FP.BF16.F32.PACK_AB R33, R113, R45 ;  /* 0x0000002d7121723e */ /* 0x008fe400000010ff */
[----:B------:R-:W3:Y:S02]  /*a430*/  LDL.LU R113, [R1+0x2b8] ;  /* 0x0002b80001717983 */ /* 0x000ee40000300800 */
[----:B------:R-:W-:Y:S02]  /*a440*/  PRMT R34, R33, 0x7632, R34 ;  /* 0x0000763221227816 */ /* 0x000fe40000000022 */
[----:B------:R-:W4:Y:S04]  /*a450*/  LDL.LU R45, [R1+0x144] ;  /* 0x00014400012d7983 */ /* 0x000f280000300800 */
[----:B------:R0:W-:Y:S04]  /*a460*/  STG.E.U16 desc[UR6][R48.64+0x4], R33 ;  /* 0x0000042130007986 */ /* 0x0001e8000c101506 */
[----:B------:R-:W3:Y:S04]  /*a470*/  LDL.LU R112, [R1+0x2b4] ;  /* 0x0002b40001707983 */ /* 0x000ee80000300800 */
[----:B------:R-:W3:Y:S01]  /*a480*/  LDL.LU R115, [R1+0x2b0] ;  /* 0x0002b00001737983 */ /* 0x000ee20000300800 */
[----:B0-----:R-:W-:-:S03]  /*a490*/  F2FP.BF16.F32.PACK_AB R33, R125, R124 ;  /* 0x0000007c7d21723e */ /* 0x001fc600000010ff */
[----:B------:R0:W-:Y:S04]  /*a4a0*/  STG.E.U16 desc[UR6][R48.64+0x6], R34 ;  /* 0x0000062230007986 */ /* 0x0001e8000c101506 */
[----:B------:R-:W3:Y:S04]  /*a4b0*/  LDL.LU R125, [R1+0xa4] ;  /* 0x0000a400017d7983 */ /* 0x000ee80000300800 */
[----:B------:R-:W3:Y:S04]  /*a4c0*/  LDL.LU R124, [R1+0xa8] ;  /* 0x0000a800017c7983 */ /* 0x000ee80000300800 */
[----:B0-----:R-:W3:Y:S01]  /*a4d0*/  LDL.LU R48, [R1+0x148] ;  /* 0x0001480001307983 */ /* 0x001ee20000300800 */
[----:B------:R-:W-:-:S03]  /*a4e0*/  PRMT R34, R33, 0x7632, R34 ;  /* 0x0000763221227816 */ /* 0x000fc60000000022 */
[----:B------:R2:W-:Y:S04]  /*a4f0*/  STG.E.U16 desc[UR6][R50.64], R32 ;  /* 0x0000002032007986 */ /* 0x0005e8000c101506 */
[----:B------:R-:W4:Y:S04]  /*a500*/  LDL.LU R49, [R1+0xb8] ;  /* 0x0000b80001317983 */ /* 0x000f280000300800 */
[----:B------:R0:W-:Y:S01]  /*a510*/  STG.E.U16 desc[UR6][R50.64+0x4], R33 ;  /* 0x0000042132007986 */ /* 0x0001e2000c101506 */
[----:B--2---:R-:W-:-:S03]  /*a520*/  F2FP.BF16.F32.PACK_AB R32, R90, R2 ;  /* 0x000000025a20723e */ /* 0x004fc600000010ff */
[----:B------:R-:W2:Y:S04]  /*a530*/  LDL.LU R90, [R1+0x8c] ;  /* 0x00008c00015a7983 */ /* 0x000ea80000300800 */
[----:B------:R-:W2:Y:S01]  /*a540*/  LDL.LU R2, [R1+0x90] ;  /* 0x0000900001027983 */ /* 0x000ea20000300800 */
[----:B0-----:R-:W-:-:S03]  /*a550*/  F2FP.BF16.F32.PACK_AB R33, R114, R91 ;  /* 0x0000005b7221723e */ /* 0x001fc600000010ff */
[----:B------:R-:W3:Y:S04]  /*a560*/  LDL.LU R114, [R1+0x2ac] ;  /* 0x0002ac0001727983 */ /* 0x000ee80000300800 */
[----:B------:R-:W-:Y:S04]  /*a570*/  STG.E.U16 desc[UR6][R50.64+0x2], R35 ;  /* 0x0000022332007986 */ /* 0x000fe8000c101506 */
[----:B------:R-:W3:Y:S04]  /*a580*/  LDL.LU R91, [R1+0x2a8] ;  /* 0x0002a800015b7983 */ /* 0x000ee80000300800 */
[----:B------:R0:W-:Y:S04]  /*a590*/  STG.E.U16 desc[UR6][R50.64+0x6], R34 ;  /* 0x0000062232007986 */ /* 0x0001e8000c101506 */
[----:B0-----:R-:W3:Y:S01]  /*a5a0*/  LDL.LU R51, [R1+0xbc] ;  /* 0x0000bc0001337983 */ /* 0x001ee20000300800 */
[----:B------:R-:W-:-:S02]  /*a5b0*/  PRMT R35, R32, 0x7632, R35 ;  /* 0x0000763220237816 */ /* 0x000fc40000000023 */
[----:B------:R-:W-:Y:S01]  /*a5c0*/  PRMT R34, R33, 0x7632, R34 ;  /* 0x0000763221227816 */ /* 0x000fe20000000022 */
[----:B------:R-:W-:Y:S04]  /*a5d0*/  STG.E.U16 desc[UR6][R52.64], R32 ;  /* 0x0000002034007986 */ /* 0x000fe8000c101506 */
[----:B------:R4:W-:Y:S04]  /*a5e0*/  STG.E.U16 desc[UR6][R52.64+0x4], R33 ;  /* 0x0000042134007986 */ /* 0x0009e8000c101506 */
[----:B------:R-:W3:Y:S04]  /*a5f0*/  LDL.LU R50, [R1+0x44] ;  /* 0x0000440001327983 */ /* 0x000ee80000300800 */
[----:B------:R0:W-:Y:S04]  /*a600*/  STG.E.U16 desc[UR6][R52.64+0x2], R35 ;  /* 0x0000022334007986 */ /* 0x0001e8000c101506 */
[----:B------:R-:W-:Y:S01]  /*a610*/  STG.E.U16 desc[UR6][R52.64+0x6], R34 ;  /* 0x0000062234007986 */ /* 0x000fe2000c101506 */
[----:B----4-:R-:W-:-:S04]  /*a620*/  F2FP.BF16.F32.PACK_AB R33, R49, R45 ;  /* 0x0000002d3121723e */ /* 0x010fc800000010ff */
[----:B0-----:R-:W-:Y:S01]  /*a630*/  PRMT R35, R33, 0x7632, R35 ;  /* 0x0000763221237816 */ /* 0x001fe20000000023 */
[----:B------:R2:W-:Y:S04]  /*a640*/  STG.E.U16 desc[UR6][R54.64+0x4], R33 ;  /* 0x0000042136007986 */ /* 0x0005e8000c101506 */
[----:B------:R-:W-:Y:S01]  /*a650*/  STG.E.U16 desc[UR6][R54.64+0x6], R35 ;  /* 0x0000062336007986 */ /* 0x000fe2000c101506 */
[----:B--2---:R-:W-:Y:S02]  /*a660*/  F2FP.BF16.F32.PACK_AB R33, R90, R2 ;  /* 0x000000025a21723e */ /* 0x004fe400000010ff */
[----:B---3--:R-:W-:Y:S02]  /*a670*/  F2FP.BF16.F32.PACK_AB R32, R51, R48 ;  /* 0x000000303320723e */ /* 0x008fe400000010ff */
[----:B------:R-:W2:Y:S04]  /*a680*/  LDL.LU R51, [R1+0x48] ;  /* 0x0000480001337983 */ /* 0x000ea80000300800 */
[----:B------:R-:W3:Y:S01]  /*a690*/  LDL.LU R48, [R1+0x2c] ;  /* 0x00002c0001307983 */ /* 0x000ee20000300800 */
[----:B------:R-:W-:-:S03]  /*a6a0*/  PRMT R34, R32, 0x7632, R34 ;  /* 0x0000763220227816 */ /* 0x000fc60000000022 */
[----:B------:R-:W3:Y:S04]  /*a6b0*/  LDL.LU R49, [R1+0x30] ;  /* 0x0000300001317983 */ /* 0x000ee80000300800 */
[----:B------:R-:W4:Y:S04]  /*a6c0*/  LDL.LU R52, [R1+0x5c] ;  /* 0x00005c0001347983 */ /* 0x000f280000300800 */
[----:B------:R-:W4:Y:S04]  /*a6d0*/  LDL.LU R53, [R1+0x60] ;  /* 0x0000600001357983 */ /* 0x000f280000300800 */
[----:B------:R0:W-:Y:S04]  /*a6e0*/  STG.E.U16 desc[UR6][R54.64], R32 ;  /* 0x0000002036007986 */ /* 0x0001e8000c101506 */
[----:B------:R-:W2:Y:S04]  /*a6f0*/  LDL.LU R45, [R1+0x14] ;  /* 0x00001400012d7983 */ /* 0x000ea80000300800 */
[----:B------:R1:W-:Y:S01]  /*a700*/  STG.E.U16 desc[UR6][R54.64+0x2], R34 ;  /* 0x0000022236007986 */ /* 0x0003e2000c101506 */
[----:B0-----:R-:W-:-:S03]  /*a710*/  F2FP.BF16.F32.PACK_AB R32, R125, R124 ;  /* 0x0000007c7d20723e */ /* 0x001fc600000010ff */
[----:B------:R-:W2:Y:S04]  /*a720*/  LDL.LU R125, [R1+0x18] ;  /* 0x00001800017d7983 */ /* 0x000ea80000300800 */
[----:B------:R-:W3:Y:S04]  /*a730*/  LDL.LU R124, [R1+0x8] ;  /* 0x00000800017c7983 */ /* 0x000ee80000300800 */
[----:B------:R-:W3:Y:S04]  /*a740*/  LDL.LU R90, [R1+0x2a4] ;  /* 0x0002a400015a7983 */ /* 0x000ee80000300800 */
[----:B------:R-:W3:Y:S04]  /*a750*/  LDL.LU R2, [R1+0x2a0] ;  /* 0x0002a00001027983 */ /* 0x000ee80000300800 */
[----:B-1----:R-:W3:Y:S04]  /*a760*/  LDL.LU R54, [R1+0x74] ;  /* 0x0000740001367983 */ /* 0x002ee80000300800 */
[----:B------:R-:W3:Y:S01]  /*a770*/  LDL.LU R55, [R1+0x78] ;  /* 0x0000780001377983 */ /* 0x000ee20000300800 */
[----:B------:R-:W-:-:S02]  /*a780*/  PRMT R34, R32, 0x7632, R34 ;  /* 0x0000763220227816 */ /* 0x000fc40000000022 */
[----:B------:R-:W-:Y:S01]  /*a790*/  PRMT R35, R33, 0x7632, R35 ;  /* 0x0000763221237816 */ /* 0x000fe20000000023 */
[----:B------:R-:W-:Y:S04]  /*a7a0*/  STG.E.U16 desc[UR6][R56.64], R32 ;  /* 0x0000002038007986 */ /* 0x000fe8000c101506 */
[----:B------:R4:W-:Y:S04]  /*a7b0*/  STG.E.U16 desc[UR6][R56.64+0x4], R33 ;  /* 0x0000042138007986 */ /* 0x0009e8000c101506 */
[----:B------:R-:W-:Y:S04]  /*a7c0*/  STG.E.U16 desc[UR6][R56.64+0x2], R34 ;  /* 0x0000022238007986 */ /* 0x000fe8000c101506 */
[----:B------:R0:W-:Y:S01]  /*a7d0*/  STG.E.U16 desc[UR6][R56.64+0x6], R35 ;  /* 0x0000062338007986 */ /* 0x0001e2000c101506 */
[----:B----4-:R-:W-:-:S04]  /*a7e0*/  F2FP.BF16.F32.PACK_AB R33, R52, R53 ;  /* 0x000000353421723e */ /* 0x010fc800000010ff */
[----:B0-----:R-:W-:Y:S01]  /*a7f0*/  PRMT R35, R33, 0x7632, R35 ;  /* 0x0000763221237816 */ /* 0x001fe20000000023 */
[----:B------:R-:W-:Y:S04]  /*a800*/  STG.E.U16 desc[UR6][R58.64+0x4], R33 ;  /* 0x000004213a007986 */ /* 0x000fe8000c101506 */
[----:B------:R-:W-:Y:S01]  /*a810*/  STG.E.U16 desc[UR6][R58.64+0x6], R35 ;  /* 0x000006233a007986 */ /* 0x000fe2000c101506 */
[----:B--2---:R-:W-:Y:S02]  /*a820*/  F2FP.BF16.F32.PACK_AB R36, R45, R125 ;  /* 0x0000007d2d24723e */ /* 0x004fe400000010ff */
[----:B---3--:R-:W-:-:S04]  /*a830*/  F2FP.BF16.F32.PACK_AB R32, R54, R55 ;  /* 0x000000373620723e */ /* 0x008fc800000010ff */
[----:B------:R-:W-:Y:S01]  /*a840*/  PRMT R34, R32, 0x7632, R34 ;  /* 0x0000763220227816 */ /* 0x000fe20000000022 */
[----:B------:R0:W-:Y:S01]  /*a850*/  STG.E.U16 desc[UR6][R58.64], R32 ;  /* 0x000000203a007986 */ /* 0x0001e2000c101506 */
[----:B------:R-:W-:-:S03]  /*a860*/  F2FP.BF16.F32.PACK_AB R38, R124, R2 ;  /* 0x000000027c26723e */ /* 0x000fc600000010ff */
[----:B------:R1:W-:Y:S04]  /*a870*/  STG.E.U16 desc[UR6][R58.64+0x2], R34 ;  /* 0x000002223a007986 */ /* 0x0003e8000c101506 */
[----:B------:R-:W2:Y:S01]  /*a880*/  LDL.LU R2, [R1+0x29c] ;  /* 0x00029c0001027983 */ /* 0x000ea20000300800 */
[----:B0-----:R-:W-:-:S04]  /*a890*/  F2FP.BF16.F32.PACK_AB R32, R50, R51 ;  /* 0x000000333220723e */ /* 0x001fc800000010ff */
[----:B-1----:R-:W-:Y:S01]  /*a8a0*/  PRMT R34, R32, 0x7632, R34 ;  /* 0x0000763220227816 */ /* 0x002fe20000000022 */
[----:B------:R0:W-:Y:S02]  /*a8b0*/  STG.E.U16 desc[UR6][R60.64], R32 ;  /* 0x000000203c007986 */ /* 0x0001e4000c101506 */
[----:B0-----:R-:W-:Y:S02]  /*a8c0*/  F2FP.BF16.F32.PACK_AB R32, R91, R90 ;  /* 0x0000005a5b20723e */ /* 0x001fe400000010ff */
[----:B------:R0:W5:Y:S04]  /*a8d0*/  LDL.LU R91, [R1+0x298] ;  /* 0x00029800015b7983 */ /* 0x0001680000300800 */
[----:B------:R0:W5:Y:S04]  /*a8e0*/  LDL.LU R90, [R1+0x294] ;  /* 0x00029400015a7983 */ /* 0x0001680000300800 */
[----:B------:R-:W3:Y:S04]  /*a8f0*/  LDL.LU R124, [R1+0x140] ;  /* 0x00014000017c7983 */ /* 0x000ee80000300800 */
[----:B------:R-:W4:Y:S01]  /*a900*/  LDL.LU R45, [R1+0x188] ;  /* 0x00018800012d7983 */ /* 0x000f220000300800 */
[----:B------:R-:W-:-:S02]  /*a910*/  F2FP.BF16.F32.PACK_AB R33, R48, R49 ;  /* 0x000000313021723e */ /* 0x000fc400000010ff */
[----:B------:R-:W-:Y:S02]  /*a920*/  PRMT R35, R36, 0x7632, R35 ;  /* 0x0000763224237816 */ /* 0x000fe40000000023 */
[----:B------:R-:W-:Y:S01]  /*a930*/  PRMT R37, R33, 0x7632, R37 ;  /* 0x0000763221257816 */ /* 0x000fe20000000025 */
[----:B------:R1:W-:Y:S01]  /*a940*/  STG.E.U16 desc[UR6][R60.64+0x4], R33 ;  /* 0x000004213c007986 */ /* 0x0003e2000c101506 */
[----:B------:R-:W-:Y:S02]  /*a950*/  PRMT R39, R38, 0x7632, R39 ;  /* 0x0000763226277816 */ /* 0x000fe40000000027 */
[----:B------:R-:W-:Y:S01]  /*a960*/  F2FP.BF16.F32.PACK_AB R114, R115, R114 ;  /* 0x000000727372723e */ /* 0x000fe200000010ff */
[----:B------:R0:W-:Y:S01]  /*a970*/  STG.E.U16 desc[UR6][R60.64+0x2], R34 ;  /* 0x000002223c007986 */ /* 0x0001e2000c101506 */
[----:B------:R-:W-:Y:S02]  /*a980*/  F2FP.BF16.F32.PACK_AB R112, R113, R112 ;  /* 0x000000707170723e */ /* 0x000fe400000010ff */
[----:B------:R-:W-:Y:S01]  /*a990*/  F2FP.BF16.F32.PACK_AB R110, R111, R110 ;  /* 0x0000006e6f6e723e */ /* 0x000fe200000010ff */
[----:B------:R-:W-:Y:S01]  /*a9a0*/  STG.E.U16 desc[UR6][R60.64+0x6], R37 ;  /* 0x000006253c007986 */ /* 0x000fe2000c101506 */
[----:B------:R-:W-:-:S02]  /*a9b0*/  F2FP.BF16.F32.PACK_AB R106, R107, R106 ;  /* 0x0000006a6b6a723e */ /* 0x000fc400000010ff */
[----:B-1----:R-:W-:Y:S01]  /*a9c0*/  PRMT R33, R32, 0x7632, R33 ;  /* 0x0000763220217816 */ /* 0x002fe20000000021 */
[----:B------:R-:W-:Y:S01]  /*a9d0*/  STG.E.U16 desc[UR6][R62.64], R36 ;  /* 0x000000243e007986 */ /* 0x000fe2000c101506 */
[----:B------:R-:W-:Y:S02]  /*a9e0*/  F2FP.BF16.F32.PACK_AB R108, R109, R108 ;  /* 0x0000006c6d6c723e */ /* 0x000fe400000010ff */
[----:B0-----:R-:W-:Y:S01]  /*a9f0*/  PRMT R34, R114, 0x7632, R34 ;  /* 0x0000763272227816 */ /* 0x001fe20000000022 */
[----:B------:R0:W-:Y:S04]  /*aa00*/  STG.E.U16 desc[UR6][R62.64+0x2], R35 ;  /* 0x000002233e007986 */ /* 0x0001e8000c101506 */
[----:B------:R-:W-:Y:S04]  /*aa10*/  STG.E.U16 desc[UR6][R62.64+0x4], R38 ;  /* 0x000004263e007986 */ /* 0x000fe8000c101506 */
[----:B------:R-:W-:Y:S01]  /*aa20*/  STG.E.U16 desc[UR6][R62.64+0x6], R39 ;  /* 0x000006273e007986 */ /* 0x000fe2000c101506 */
[----:B------:R-:W-:-:S03]  /*aa30*/  F2FP.BF16.F32.PACK_AB R102, R103, R102 ;  /* 0x000000666766723e */ /* 0x000fc600000010ff */
[----:B------:R1:W-:Y:S01]  /*aa40*/  STG.E.U16 desc[UR6][R64.64], R32 ;  /* 0x0000002040007986 */ /* 0x0003e2000c101506 */
[----:B0-----:R-:W-:-:S03]  /*aa50*/  PRMT R35, R112, 0x7632, R35 ;  /* 0x0000763270237816 */ /* 0x001fc60000000023 */
[----:B------:R0:W-:Y:S01]  /*aa60*/  STG.E.U16 desc[UR6][R64.64+0x2], R33 ;  /* 0x0000022140007986 */ /* 0x0001e2000c101506 */
[----:B------:R-:W-:Y:S02]  /*aa70*/  F2FP.BF16.F32.PACK_AB R100, R101, R100 ;  /* 0x000000646564723e */ /* 0x000fe400000010ff */
[----:B------:R-:W-:Y:S01]  /*aa80*/  F2FP.BF16.F32.PACK_AB R98, R99, R98 ;  /* 0x000000626362723e */ /* 0x000fe200000010ff */
[----:B------:R-:W-:Y:S01]  /*aa90*/  STG.E.U16 desc[UR6][R64.64+0x4], R114 ;  /* 0x0000047240007986 */ /* 0x000fe2000c101506 */
[----:B-1----:R-:W-:-:S03]  /*aaa0*/  PRMT R32, R110, 0x7632, R32 ;  /* 0x000076326e207816 */ /* 0x002fc60000000020 */
[----:B------:R1:W-:Y:S01]  /*aab0*/  STG.E.U16 desc[UR6][R64.64+0x6], R34 ;  /* 0x0000062240007986 */ /* 0x0003e2000c101506 */
[----:B0-----:R-:W-:-:S03]  /*aac0*/  PRMT R33, R106, 0x7632, R33 ;  /* 0x000076326a217816 */ /* 0x001fc60000000021 */
[----:B------:R-:W-:Y:S01]  /*aad0*/  STG.E.U16 desc[UR6][R66.64], R112 ;  /* 0x0000007042007986 */ /* 0x000fe2000c101506 */
[----:B------:R-:W-:Y:S02]  /*aae0*/  F2FP.BF16.F32.PACK_AB R96, R97, R96 ;  /* 0x000000606160723e */ /* 0x000fe400000010ff */
[----:B------:R-:W-:Y:S01]  /*aaf0*/  F2FP.BF16.F32.PACK_AB R30, R31, R30 ;  /* 0x0000001e1f1e723e */ /* 0x000fe200000010ff */
[----:B------:R0:W-:Y:S01]  /*ab00*/  STG.E.U16 desc[UR6][R66.64+0x2], R35 ;  /* 0x0000022342007986 */ /* 0x0001e2000c101506 */
[----:B------:R-:W-:Y:S02]  /*ab10*/  F2FP.BF16.F32.PACK_AB R28, R29, R28 ;  /* 0x0000001c1d1c723e */ /* 0x000fe400000010ff */
[----:B------:R-:W-:Y:S01]  /*ab20*/  F2FP.BF16.F32.PACK_AB R25, R27, R25 ;  /* 0x000000191b19723e */ /* 0x000fe200000010ff */
[----:B------:R-:W-:Y:S01]  /*ab30*/  STG.E.U16 desc[UR6][R66.64+0x4], R110 ;  /* 0x0000046e42007986 */ /* 0x000fe2000c101506 */
[----:B-1----:R-:W-:Y:S02]  /*ab40*/  PRMT R34, R108, 0x7632, R34 ;  /* 0x000076326c227816 */ /* 0x002fe40000000022 */
[----:B------:R-:W-:Y:S01]  /*ab50*/  F2FP.BF16.F32.PACK_AB R23, R24, R23 ;  /* 0x000000171817723e */ /* 0x000fe200000010ff */
[----:B------:R1:W-:Y:S01]  /*ab60*/  STG.E.U16 desc[UR6][R66.64+0x6], R32 ;  /* 0x0000062042007986 */ /* 0x0003e2000c101506 */
[----:B------:R-:W-:-:S02]  /*ab70*/  F2FP.BF16.F32.PACK_AB R21, R22, R21 ;  /* 0x000000151615723e */ /* 0x000fc400000010ff */
[----:B------:R-:W-:Y:S01]  /*ab80*/  PRMT R36, R100, 0x7632, R36 ;  /* 0x0000763264247816 */ /* 0x000fe20000000024 */
[----:B------:R1:W-:Y:S01]  /*ab90*/  STG.E.U16 desc[UR6][R68.64+0x6], R33 ;  /* 0x0000062144007986 */ /* 0x0003e2000c101506 */
[----:B0-----:R-:W-:Y:S02]  /*aba0*/  PRMT R35, R104, 0x7632, R35 ;  /* 0x0000763268237816 */ /* 0x001fe40000000023 */
[----:B------:R-:W-:Y:S02]  /*abb0*/  F2FP.BF16.F32.PACK_AB R19, R20, R19 ;  /* 0x000000131413723e */ /* 0x000fe400000010ff */
[----:B------:R-:W-:Y:S02]  /*abc0*/  F2FP.BF16.F32.PACK_AB R17, R18, R17 ;  /* 0x000000111211723e */ /* 0x000fe400000010ff */
[----:B-1----:R-:W-:Y:S02]  /*abd0*/  PRMT R32, R102, 0x7632, R32 ;  /* 0x0000763266207816 */ /* 0x002fe40000000020 */
[----:B------:R-:W-:-:S02]  /*abe0*/  PRMT R37, R96, 0x7632, R37 ;  /* 0x0000763260257816 */ /* 0x000fc40000000025 */
[----:B------:R-:W-:Y:S02]  /*abf0*/  PRMT R33, R98, 0x7632, R33 ;  /* 0x0000763262217816 */ /* 0x000fe40000000021 */
[----:B------:R-:W-:Y:S02]  /*ac00*/  PRMT R29, R30, 0x7632, R29 ;  /* 0x000076321e1d7816 */ /* 0x000fe4000000001d */
[----:B------:R-:W-:Y:S02]  /*ac10*/  F2FP.BF16.F32.PACK_AB R15, R16, R15 ;  /* 0x0000000f100f723e */ /* 0x000fe400000010ff */
[----:B------:R-:W-:Y:S01]  /*ac20*/  F2FP.BF16.F32.PACK_AB R13, R14, R13 ;  /* 0x0000000d0e0d723e */ /* 0x000fe200000010ff */
[----:B------:R-:W-:Y:S01]  /*ac30*/  STG.E.U16 desc[UR6][R68.64], R108 ;  /* 0x0000006c44007986 */ /* 0x000fe2000c101506 */
[----:B------:R-:W-:Y:S02]  /*ac40*/  PRMT R38, R28, 0x7632, R38 ;  /* 0x000076321c267816 */ /* 0x000fe40000000026 */
[----:B------:R-:W-:Y:S01]  /*ac50*/  PRMT R24, R25, 0x7632, R24 ;  /* 0x0000763219187816 */ /* 0x000fe20000000018 */
[----:B------:R-:W-:Y:S01]  /*ac60*/  STG.E.U16 desc[UR6][R68.64+0x2], R34 ;  /* 0x0000022244007986 */ /* 0x000fe2000c101506 */
[----:B------:R-:W-:-:S02]  /*ac70*/  F2FP.BF16.F32.PACK_AB R11, R12, R11 ;  /* 0x0000000b0c0b723e */ /* 0x000fc400000010ff */
[----:B------:R-:W-:Y:S01]  /*ac80*/  F2FP.BF16.F32.PACK_AB R9, R10, R9 ;  /* 0x000000090a09723e */ /* 0x000fe200000010ff */
[----:B------:R-:W-:Y:S01]  /*ac90*/  STG.E.U16 desc[UR6][R68.64+0x4], R106 ;  /* 0x0000046a44007986 */ /* 0x000fe2000c101506 */
[----:B------:R-:W-:Y:S02]  /*aca0*/  PRMT R39, R23, 0x7632, R39 ;  /* 0x0000763217277816 */ /* 0x000fe40000000027 */
[----:B------:R-:W-:Y:S01]  /*acb0*/  PRMT R20, R21, 0x7632, R20 ;  /* 0x0000763215147816 */ /* 0x000fe20000000014 */
[----:B------:R-:W-:Y:S01]  /*acc0*/  STG.E.U16 desc[UR6][R70.64], R104 ;  /* 0x0000006846007986 */ /* 0x000fe2000c101506 */
[----:B------:R-:W-:Y:S02]  /*acd0*/  F2FP.BF16.F32.PACK_AB R7, R8, R7 ;  /* 0x000000070807723e */ /* 0x000fe400000010ff */
[----:B------:R-:W-:Y:S01]  /*ace0*/  F2FP.BF16.F32.PACK_AB R5, R6, R5 ;  /* 0x000000050605723e */ /* 0x000fe200000010ff */
[----:B------:R-:W-:Y:S01]  /*acf0*/  STG.E.U16 desc[UR6][R70.64+0x2], R35 ;  /* 0x0000022346007986 */ /* 0x000fe2000c101506 */
[----:B------:R-:W-:-:S02]  /*ad00*/  PRMT R40, R19, 0x7632, R40 ;  /* 0x0000763213287816 */ /* 0x000fc40000000028 */
[----:B------:R-:W-:Y:S01]  /*ad10*/  PRMT R16, R17, 0x7632, R16 ;  /* 0x0000763211107816 */ /* 0x000fe20000000010 */
[----:B------:R-:W-:Y:S01]  /*ad20*/  STG.E.U16 desc[UR6][R70.64+0x4], R102 ;  /* 0x0000046646007986 */ /* 0x000fe2000c101506 */
[----:B------:R-:W-:Y:S02]  /*ad30*/  PRMT R41, R15, 0x7632, R41 ;  /* 0x000076320f297816 */ /* 0x000fe40000000029 */
[----:B------:R-:W-:Y:S01]  /*ad40*/  PRMT R12, R13, 0x7632, R12 ;  /* 0x000076320d0c7816 */ /* 0x000fe2000000000c */
[----:B------:R-:W-:Y:S01]  /*ad50*/  STG.E.U16 desc[UR6][R70.64+0x6], R32 ;  /* 0x0000062046007986 */ /* 0x000fe2000c101506 */
[----:B------:R-:W-:Y:S02]  /*ad60*/  PRMT R42, R11, 0x7632, R42 ;  /* 0x000076320b2a7816 */ /* 0x000fe4000000002a */
[----:B------:R-:W-:Y:S01]  /*ad70*/  PRMT R8, R9, 0x7632, R8 ;  /* 0x0000763209087816 */ /* 0x000fe20000000008 */
[----:B------:R-:W-:Y:S01]  /*ad80*/  STG.E.U16 desc[UR6][R72.64], R100 ;  /* 0x0000006448007986 */ /* 0x000fe2000c101506 */
[----:B------:R-:W-:-:S03]  /*ad90*/  F2FP.BF16.F32.PACK_AB R3, R4, R3 ;  /* 0x000000030403723e */ /* 0x000fc600000010ff */
[----:B------:R-:W-:Y:S01]  /*ada0*/  STG.E.U16 desc[UR6][R72.64+0x2], R36 ;  /* 0x0000022448007986 */ /* 0x000fe2000c101506 */
[----:B------:R-:W-:-:S03]  /*adb0*/  PRMT R43, R7, 0x7632, R43 ;  /* 0x00007632072b7816 */ /* 0x000fc6000000002b */
[----:B------:R-:W-:Y:S01]  /*adc0*/  STG.E.U16 desc[UR6][R72.64+0x4], R98 ;  /* 0x0000046248007986 */ /* 0x000fe2000c101506 */
[----:B------:R-:W-:-:S03]  /*add0*/  PRMT R4, R5, 0x7632, R4 ;  /* 0x0000763205047816 */ /* 0x000fc60000000004 */
[----:B------:R-:W-:Y:S01]  /*ade0*/  STG.E.U16 desc[UR6][R72.64+0x6], R33 ;  /* 0x0000062148007986 */ /* 0x000fe2000c101506 */
[----:B------:R-:W-:-:S03]  /*adf0*/  F2FP.BF16.F32.PACK_AB R0, R123, R0 ;  /* 0x000000007b00723e */ /* 0x000fc600000010ff */
[----:B------:R-:W-:Y:S04]  /*ae00*/  STG.E.U16 desc[UR6][R74.64], R96 ;  /* 0x000000604a007986 */ /* 0x000fe8000c101506 */
[----:B------:R-:W-:Y:S04]  /*ae10*/  STG.E.U16 desc[UR6][R74.64+0x2], R37 ;  /* 0x000002254a007986 */ /* 0x000fe8000c101506 */
[----:B------:R-:W-:Y:S04]  /*ae20*/  STG.E.U16 desc[UR6][R74.64+0x4], R30 ;  /* 0x0000041e4a007986 */ /* 0x000fe8000c101506 */
[----:B------:R-:W-:Y:S01]  /*ae30*/  STG.E.U16 desc[UR6][R74.64+0x6], R29 ;  /* 0x0000061d4a007986 */ /* 0x000fe2000c101506 */
[----:B------:R-:W-:-:S03]  /*ae40*/  F2FP.BF16.F32.PACK_AB R121, R122, R121 ;  /* 0x000000797a79723e */ /* 0x000fc600000010ff */
[----:B------:R-:W-:Y:S01]  /*ae50*/  STG.E.U16 desc[UR6][R76.64], R28 ;  /* 0x0000001c4c007986 */ /* 0x000fe2000c101506 */
[----:B------:R-:W-:-:S03]  /*ae60*/  F2FP.BF16.F32.PACK_AB R119, R120, R119 ;  /* 0x000000777877723e */ /* 0x000fc600000010ff */
        /* <DEDUP_REMOVED lines=8> */
[----:B------:R-:W-:Y:S04]  /*aef0*/  STG.E.U16 desc[UR6][R78.64+0x6], R20 ;  /* 0x000006144e007986 */ /* 0x000fe8000c101506 */
[----:B------:R-:W-:Y:S04]  /*af00*/  STG.E.U16 desc[UR6][R80.64], R19 ;  /* 0x0000001350007986 */ /* 0x000fe8000c101506 */
[----:B------:R-:W-:Y:S04]  /*af10*/  STG.E.U16 desc[UR6][R80.64+0x2], R40 ;  /* 0x0000022850007986 */ /* 0x000fe8000c101506 */
[----:B------:R-:W-:Y:S04]  /*af20*/  STG.E.U16 desc[UR6][R80.64+0x4], R17 ;  /* 0x0000041150007986 */ /* 0x000fe8000c101506 */
[----:B------:R-:W-:Y:S01]  /*af30*/  STG.E.U16 desc[UR6][R80.64+0x6], R16 ;  /* 0x0000061050007986 */ /* 0x000fe2000c101506 */
[----:B------:R-:W-:-:S03]  /*af40*/  PRMT R44, R3, 0x7632, R44 ;  /* 0x00007632032c7816 */ /* 0x000fc6000000002c */
[----:B------:R-:W-:Y:S01]  /*af50*/  STG.E.U16 desc[UR6][R82.64], R15 ;  /* 0x0000000f52007986 */ /* 0x000fe2000c101506 */
[----:B------:R-:W-:-:S03]  /*af60*/  PRMT R6, R0, 0x7632, R6 ;  /* 0x0000763200067816 */ /* 0x000fc60000000006 */
[----:B------:R-:W-:Y:S04]  /*af70*/  STG.E.U16 desc[UR6][R82.64+0x2], R41 ;  /* 0x0000022952007986 */ /* 0x000fe8000c101506 */
[----:B------:R-:W-:Y:S04]  /*af80*/  STG.E.U16 desc[UR6][R82.64+0x4], R13 ;  /* 0x0000040d52007986 */ /* 0x000fe8000c101506 */
[----:B------:R-:W-:Y:S01]  /*af90*/  STG.E.U16 desc[UR6][R82.64+0x6], R12 ;  /* 0x0000060c52007986 */ /* 0x000fe2000c101506 */
[----:B------:R-:W-:-:S03]  /*afa0*/  PRMT R46, R121, 0x7632, R46 ;  /* 0x00007632792e7816 */ /* 0x000fc6000000002e */
[----:B------:R-:W-:Y:S04]  /*afb0*/  STG.E.U16 desc[UR6][R84.64], R11 ;  /* 0x0000000b54007986 */ /* 0x000fe8000c101506 */
[----:B------:R-:W-:Y:S04]  /*afc0*/  STG.E.U16 desc[UR6][R84.64+0x2], R42 ;  /* 0x0000022a54007986 */ /* 0x000fe8000c101506 */
[----:B------:R-:W-:Y:S04]  /*afd0*/  STG.E.U16 desc[UR6][R84.64+0x4], R9 ;  /* 0x0000040954007986 */ /* 0x000fe8000c101506 */
[----:B------:R-:W-:Y:S01]  /*afe0*/  STG.E.U16 desc[UR6][R84.64+0x6], R8 ;  /* 0x0000060854007986 */ /* 0x000fe2000c101506 */
[----:B------:R-:W-:-:S03]  /*aff0*/  PRMT R47, R117, 0x7632, R47 ;  /* 0x00007632752f7816 */ /* 0x000fc6000000002f */
        /* <DEDUP_REMOVED lines=9> */
[----:B-1----:R-:W-:Y:S02]  /*b090*/  PRMT R0, R26, 0x7632, R0 ;  /* 0x000076321a007816 */ /* 0x002fe40000000000 */
[----:B--2---:R-:W-:Y:S01]  /*b0a0*/  IADD3 R2, P1, R2, 0x9, RZ ;  /* 0x0000000902027810 */ /* 0x004fe20007f3e0ff */
[----:B------:R0:W-:Y:S04]  /*b0b0*/  STG.E.U16 desc[UR6][R92.64], R121 ;  /* 0x000000795c007986 */ /* 0x0001e8000c101506 */
[----:B------:R0:W-:Y:S04]  /*b0c0*/  STG.E.U16 desc[UR6][R92.64+0x2], R46 ;  /* 0x0000022e5c007986 */ /* 0x0001e8000c101506 */
[----:B------:R0:W-:Y:S04]  /*b0d0*/  STG.E.U16 desc[UR6][R92.64+0x4], R119 ;  /* 0x000004775c007986 */ /* 0x0001e8000c101506 */
[----:B------:R0:W-:Y:S04]  /*b0e0*/  STG.E.U16 desc[UR6][R92.64+0x6], R3 ;  /* 0x000006035c007986 */ /* 0x0001e8000c101506 */
[----:B------:R0:W-:Y:S04]  /*b0f0*/  STG.E.U16 desc[UR6][R94.64], R117 ;  /* 0x000000755e007986 */ /* 0x0001e8000c101506 */
[----:B------:R0:W-:Y:S04]  /*b100*/  STG.E.U16 desc[UR6][R94.64+0x2], R47 ;  /* 0x0000022f5e007986 */ /* 0x0001e8000c101506 */
[----:B------:R0:W-:Y:S01]  /*b110*/  STG.E.U16 desc[UR6][R94.64+0x4], R26 ;  /* 0x0000041a5e007986 */ /* 0x0001e2000c101506 */
[----:B---3--:R-:W-:-:S02]  /*b120*/  IADD3.X R124, RZ, R124, RZ, P1, !PT ;  /* 0x0000007cff7c7210 */ /* 0x008fc40000ffe4ff */
[----:B----4-:R-:W-:-:S03]  /*b130*/  LOP3.LUT R45, R45, 0x1, RZ, 0x3c, !PT ;  /* 0x000000012d2d7812 */ /* 0x010fc600078e3cff */
[----:B------:R0:W-:Y:S01]  /*b140*/  STL [R1+0x140], R124 ;  /* 0x0001407c01007387 */ /* 0x0001e20000100800 */
[----:B------:R-:W-:-:S03]  /*b150*/  ISETP.GE.U32.AND P1, PT, R2, UR10, PT ;  /* 0x0000000a02007c0c */ /* 0x000fc6000bf26070 */
[----:B------:R0:W-:Y:S04]  /*b160*/  STG.E.U16 desc[UR6][R94.64+0x6], R0 ;  /* 0x000006005e007986 */ /* 0x0001e8000c101506 */
[----:B------:R0:W-:Y:S01]  /*b170*/  STL [R1+0x188], R45 ;  /* 0x0001882d01007387 */ /* 0x0001e20000100800 */
[----:B------:R-:W-:-:S13]  /*b180*/  ISETP.GE.AND.EX P1, PT, R124, UR11, PT, P1 ;  /* 0x0000000b7c007c0c */ /* 0x000fda000bf26310 */
[----:B0-----:R-:W-:Y:S05]  /*b190*/  @!P1 BRA `(.L_x_1570) ;  /* 0xffffff5400749947 */ /* 0x001fea000383ffff */
[----:B------:R-:W-:Y:S05]  /*b1a0*/  EXIT ;  /* 0x000000000000794d */ /* 0x000fea0003800000 */
.L_x_1571:
        /* <DEDUP_REMOVED lines=13> */
.L_x_3213:


//--------------------- .text._ZN13group_norm_v214gn_cuda_kernelI13__nv_bfloat16Li480ELi2ELi16ELi60ELi1024ELb1ELi32ELi960ELi960ELi4ELb1ELi7ELb0ELb0ENS_16CompileConditionILi900EEEEEvPT_PKS4_S7_S7_flPfS8_Pj --------------------------
	.section	.text._ZN13group_norm_v214gn_cuda_kernelI13__nv_bfloat16Li480ELi2ELi16ELi60ELi1024ELb1ELi32ELi960ELi960ELi4ELb1ELi7ELb0ELb0ENS_16CompileConditionILi900EEEEEvPT_PKS4_S7_S7_flPfS8_Pj,"ax",@progbits
	.align	128
        .global         _ZN13group_norm_v214gn_cuda_kernelI13__nv_bfloat16Li480ELi2ELi16ELi60ELi1024ELb1ELi32ELi960ELi960ELi4ELb1ELi7ELb0ELb0ENS_16CompileConditionILi900EEEEEvPT_PKS4_S7_S7_flPfS8_Pj
        .type           _ZN13group_norm_v214gn_cuda_kernelI13__nv_bfloat16Li480ELi2ELi16ELi60ELi1024ELb1ELi32ELi960ELi960ELi4ELb1ELi7ELb0ELb0ENS_16CompileConditionILi900EEEEEvPT_PKS4_S7_S7_flPfS8_Pj,@function
        .size           _ZN13group_norm_v214gn_cuda_kernelI13__nv_bfloat16Li480ELi2ELi16ELi60ELi1024ELb1ELi32ELi960ELi960ELi4ELb1ELi7ELb0ELb0ENS_16CompileConditionILi900EEEEEvPT_PKS4_S7_S7_flPfS8_Pj,(.L_x_3214 - _ZN13group_norm_v214gn_cuda_kernelI13__nv_bfloat16Li480ELi2ELi16ELi60ELi1024ELb1ELi32ELi960ELi960ELi4ELb1ELi7ELb0ELb0ENS_16CompileConditionILi900EEEEEvPT_PKS4_S7_S7_flPfS8_Pj)
        .other          _ZN13group_norm_v214gn_cuda_kernelI13__nv_bfloat16Li480ELi2ELi16ELi60ELi1024ELb1ELi32ELi960ELi960ELi4ELb1ELi7ELb0ELb0ENS_16CompileConditionILi900EEEEEvPT_PKS4_S7_S7_flPfS8_Pj,@"STO_CUDA_ENTRY STV_DEFAULT"
_ZN13group_norm_v214gn_cuda_kernelI13__nv_bfloat16Li480ELi2ELi16ELi60ELi1024ELb1ELi32ELi960ELi960ELi4ELb1ELi7ELb0ELb0ENS_16CompileConditionILi900EEEEEvPT_PKS4_S7_S7_flPfS8_Pj:
.text._ZN13group_norm_v214gn_cuda_kernelI13__nv_bfloat16Li480ELi2ELi16ELi60ELi1024ELb1ELi32ELi960ELi960ELi4ELb1ELi7ELb0ELb0ENS_16CompileConditionILi900EEEEEvPT_PKS4_S7_S7_flPfS8_Pj:
        /* <DEDUP_REMOVED lines=27> */
.L_x_1580:
[----:B------:R-:W2:Y:S01]  /*01b0*/  LDL R4, [R1+0x88] ;  /* 0x0000880001047983 */ /* 0x000ea20000100800 */
[----:B0-----:R-:W0:Y:S01]  /*01c0*/  S2R R5, SR_TID.X ;  /* 0x0000000000057919 */ /* 0x001e220000002100 */
[----:B------:R-:W1:Y:S01]  /*01d0*/  S2R R6, SR_CTAID.X ;  /* 0x0000000000067919 */ /* 0x000e620000002500 */
[----:B------:R-:W-:Y:S01]  /*01e0*/  HFMA2.MMA R45, -RZ, RZ, 0, 0 ;  /* 0x00000000ff2d7435 */ /* 0x000fe200000001ff */
[----:B------:R-:W-:Y:S01]  /*01f0*/  ULDC.64 UR8, c[0x0][0x218] ;  /* 0x0000860000087ab9 */ /* 0x000fe20000000a00 */
[----:B------:R-:W-:Y:S01]  /*0200*/  ULDC.64 UR10, c[0x0][0x228] ;  /* 0x00008a00000a7ab9 */ /* 0x000fe20000000a00 */
[----:B0-----:R-:W-:-:S05]  /*0210*/  IMAD.WIDE.U32 R2, R5, -0x77777777, RZ ;  /* 0x8888888905027825 */ /* 0x001fca00078e00ff */
[----:B------:R-:W-:Y:S02]  /*0220*/  SHF.R.U32.HI R3, RZ, 0x7, R3 ;  /* 0x00000007ff037819 */ /* 0x000fe40000011603 */
[----:B-1----:R-:W-:-:S03]  /*0230*/  SHF.L.U32 R2, R6, 0x5, RZ ;  /* 0x0000000506027819 */ /* 0x002fc600000006ff */
[----:B------:R-:W-:Y:S01]  /*0240*/  IMAD R44, R3, -0xf0, R5 ;  /* 0xffffff10032c7824 */ /* 0x000fe200078e0205 */
[----:B------:R-:W-:-:S04]  /*0250*/  LOP3.LUT R2, R2, 0x3e0, RZ, 0xc0, !PT ;  /* 0x000003e002027812 */ /* 0x000fc800078ec0ff */
[----:B------:R-:W-:Y:S02]  /*0260*/  SHF.L.U32 R44, R44, 0x2, RZ ;  /* 0x000000022c2c7819 */ /* 0x000fe400000006ff */
[----:B------:R-:W-:-:S03]  /*0270*/  IADD3 R2, R2, R3, RZ ;  /* 0x0000000302027210 */ /* 0x000fc60007ffe0ff */
[----:B------:R-:W-:-:S04]  /*0280*/  IMAD.WIDE.U32 R42, R0, 0xf0000, R44 ;  /* 0x000f0000002a7825 */ /* 0x000fc800078e002c */
[----:B------:R-:W-:-:S05]  /*0290*/  IMAD R45, R2, 0x3c0, RZ ;  /* 0x000003c0022d7824 */ /* 0x000fca00078e02ff */
[C---:B------:R-:W-:Y:S02]  /*02a0*/  IADD3 R2, P0, R45.reuse, R42, RZ ;  /* 0x0000002a2d027210 */ /* 0x040fe40007f1e0ff */
[C---:B------:R-:W-:Y:S02]  /*02b0*/  IADD3 R5, R45.reuse, 0xf00, RZ ;  /* 0x00000f002d057810 */ /* 0x040fe40007ffe0ff */
[C---:B------:R-:W-:Y:S02]  /*02c0*/  IADD3 R7, R45.reuse, 0x1e00, RZ ;  /* 0x00001e002d077810 */ /* 0x040fe40007ffe0ff */
[C---:B------:R-:W-:Y:S02]  /*02d0*/  IADD3 R9, R45.reuse, 0x2d00, RZ ;  /* 0x00002d002d097810 */ /* 0x040fe40007ffe0ff */
[C---:B------:R-:W-:Y:S02]  /*02e0*/  IADD3 R11, R45.reuse, 0x3c00, RZ ;  /* 0x00003c002d0b7810 */ /* 0x040fe40007ffe0ff */
[----:B------:R-:W-:-:S02]  /*02f0*/  IADD3 R33, R45, 0x4b00, RZ ;  /* 0x00004b002d217810 */ /* 0x000fc40007ffe0ff */
[----:B------:R-:W-:Y:S01]  /*0300*/  IADD3 R53, R45, 0x5280, RZ ;  /* 0x000052802d357810 */ /* 0x000fe20007ffe0ff */
[----:B--2---:R-:W-:-:S05]  /*0310*/  IMAD R3, R4, 0xf0000, RZ ;  /* 0x000f000004037824 */ /* 0x004fca00078e02ff */
[----:B------:R-:W-:-:S04]  /*0320*/  IADD3 R43, R43, R3, RZ ;  /* 0x000000032b2b7210 */ /* 0x000fc80007ffe0ff */
[----:B------:R-:W-:Y:S02]  /*0330*/  IADD3.X R4, RZ, R43, RZ, P0, !PT ;  /* 0x0000002bff047210 */ /* 0x000fe400007fe4ff */
[----:B------:R-:W-:-:S04]  /*0340*/  LEA R28, P0, R2, UR8, 0x1 ;  /* 0x00000008021c7c11 */ /* 0x000fc8000f8008ff */
[----:B------:R-:W-:Y:S02]  /*0350*/  LEA.HI.X R29, R2, UR9, R4, 0x1, P0 ;  /* 0x00000009021d7c11 */ /* 0x000fe400080f0c04 */
[----:B------:R-:W-:-:S04]  /*0360*/  IADD3 R3, R45, 0x780, RZ ;  /* 0x000007802d037810 */ /* 0x000fc80007ffe0ff */
[----:B------:R-:W2:Y:S01]  /*0370*/  LDG.E.64.CONSTANT R28, desc[UR6][R28.64] ;  /* 0x000000061c1c7981 */ /* 0x000ea2000c1e9b00 */
[----:B------:R-:W-:-:S03]  /*0380*/  IADD3 R3, P0, R3, R42, RZ ;  /* 0x0000002a03037210 */ /* 0x000fc60007f1e0ff */
[----:B------:R0:W-:Y:S02]  /*0390*/  STL [R1+0x70], R4 ;  /* 0x0000700401007387 */ /* 0x0001e40000100800 */
[----:B0-----:R-:W-:Y:S02]  /*03a0*/  IADD3.X R4, RZ, R43, RZ, P0, !PT ;  /* 0x0000002bff047210 */ /* 0x001fe400007fe4ff */
[----:B------:R-:W-:-:S04]  /*03b0*/  LEA R26, P0, R3, UR8, 0x1 ;  /* 0x00000008031a7c11 */ /* 0x000fc8000f8008ff */
[----:B------:R-:W-:Y:S01]  /*03c0*/  LEA.HI.X R27, R3, UR9, R4, 0x1, P0 ;  /* 0x00000009031b7c11 */ /* 0x000fe200080f0c04 */
[----:B------:R0:W-:Y:S05]  /*03d0*/  STL [R1+0x7c], R4 ;  /* 0x00007c0401007387 */ /* 0x0001ea0000100800 */
[----:B------:R-:W3:Y:S01]  /*03e0*/  LDG.E.64.CONSTANT R26, desc[UR6][R26.64] ;  /* 0x000000061a1a7981 */ /* 0x000ee2000c1e9b00 */
[----:B0-----:R-:W-:-:S04]  /*03f0*/  IADD3 R4, P0, R5, R42, RZ ;  /* 0x0000002a05047210 */ /* 0x001fc80007f1e0ff */
[----:B------:R-:W-:Y:S02]  /*0400*/  IADD3.X R6, RZ, R43, RZ, P0, !PT ;  /* 0x0000002bff067210 */ /* 0x000fe400007fe4ff */
[----:B------:R-:W-:-:S04]  /*0410*/  LEA R24, P0, R4, UR8, 0x1 ;  /* 0x0000000804187c11 */ /* 0x000fc8000f8008ff */
[----:B------:R-:W-:Y:S02]  /*0420*/  LEA.HI.X R25, R4, UR9, R6, 0x1, P0 ;  /* 0x0000000904197c11 */ /* 0x000fe400080f0c06 */
[----:B------:R-:W-:-:S04]  /*0430*/  IADD3 R5, R45, 0x1680, RZ ;  /* 0x000016802d057810 */ /* 0x000fc80007ffe0ff */
[----:B------:R-:W4:Y:S01]  /*0440*/  LDG.E.64.CONSTANT R24, desc[UR6][R24.64] ;  /* 0x0000000618187981 */ /* 0x000f22000c1e9b00 */
[----:B------:R-:W-:-:S03]  /*0450*/  IADD3 R5, P0, R5, R42, RZ ;  /* 0x0000002a05057210 */ /* 0x000fc60007f1e0ff */
[----:B------:R0:W-:Y:S02]  /*0460*/  STL [R1+0x84], R6 ;  /* 0x0000840601007387 */ /* 0x0001e40000100800 */
[----:B0-----:R-:W-:Y:S02]  /*0470*/  IADD3.X R6, RZ, R43, RZ, P0, !PT ;  /* 0x0000002bff067210 */ /* 0x001fe400007fe4ff */
[----:B------:R-:W-:-:S04]  /*0480*/  LEA R22, P0, R5, UR8, 0x1 ;  /* 0x0000000805167c11 */ /* 0x000fc8000f8008ff */
[----:B------:R-:W-:Y:S01]  /*0490*/  LEA.HI.X R23, R5, UR9, R6, 0x1, P0 ;  /* 0x0000000905177c11 */ /* 0x000fe200080f0c06 */
[----:B------:R0:W-:Y:S05]  /*04a0*/  STL [R1+0x8c], R6 ;  /* 0x00008c0601007387 */ /* 0x0001ea0000100800 */
[----:B------:R-:W4:Y:S01]  /*04b0*/  LDG.E.64.CONSTANT R22, desc[UR6][R22.64] ;  /* 0x0000000616167981 */ /* 0x000f22000c1e9b00 */
        /* <DEDUP_REMOVED lines=33> */
[----:B------:R0:W-:Y:S01]  /*06d0*/  STL [R1+0xcc], R30 ;  /* 0x0000cc1e01007387 */ /* 0x0001e20000100800 */
[----:B------:R-:W-:Y:S02]  /*06e0*/  IADD3.X R32, RZ, R43, RZ, P0, !PT ;  /* 0x0000002bff207210 */ /* 0x000fe400007fe4ff */
[----:B0-----:R-:W-:-:S04]  /*06f0*/  LEA R30, P0, R11, UR8, 0x1 ;  /* 0x000000080b1e7c11 */ /* 0x001fc8000f8008ff */
[----:B------:R-:W-:Y:S02]  /*0700*/  LEA.HI.X R31, R11, UR9, R32, 0x1, P0 ;  /* 0x000000090b1f7c11 */ /* 0x000fe400080f0c20 */
[----:B------:R-:W-:-:S04]  /*0710*/  IADD3 R52, P0, R33, R42, RZ ;  /* 0x0000002a21347210 */ /* 0x000fc80007f1e0ff */
[----:B------:R-:W4:Y:S01]  /*0720*/  LDG.E.64.CONSTANT R30, desc[UR6][R30.64] ;  /* 0x000000061e1e7981 */ /* 0x000f22000c1e9b00 */
[----:B------:R-:W-:-:S03]  /*0730*/  IADD3.X R34, RZ, R43, RZ, P0, !PT ;  /* 0x0000002bff227210 */ /* 0x000fc600007fe4ff */
[----:B------:R0:W-:Y:S02]  /*0740*/  STL [R1+0xdc], R32 ;  /* 0x0000dc2001007387 */ /* 0x0001e40000100800 */
[----:B0-----:R-:W-:-:S04]  /*0750*/  LEA R32, P0, R52, UR8, 0x1 ;  /* 0x0000000834207c11 */ /* 0x001fc8000f8008ff */
[----:B------:R-:W-:Y:S02]  /*0760*/  LEA.HI.X R33, R52, UR9, R34, 0x1, P0 ;  /* 0x0000000934217c11 */ /* 0x000fe400080f0c22 */
[----:B------:R-:W-:-:S04]  /*0770*/  IADD3 R53, P0, R53, R42, RZ ;  /* 0x0000002a35357210 */ /* 0x000fc80007f1e0ff */
[----:B------:R-:W4:Y:S01]  /*0780*/  LDG.E.64.CONSTANT R32, desc[UR6][R32.64] ;  /* 0x0000000620207981 */ /* 0x000f22000c1e9b00 */
[----:B------:R-:W-:-:S03]  /*0790*/  IADD3.X R36, RZ, R43, RZ, P0, !PT ;  /* 0x0000002bff247210 */ /* 0x000fc600007fe4ff */
[----:B------:R0:W-:Y:S04]  /*07a0*/  STL [R1+0xe8], R34 ;  /* 0x0000e82201007387 */ /* 0x0001e80000100800 */
[----:B------:R1:W-:Y:S01]  /*07b0*/  STL [R1+0xec], R36 ;  /* 0x0000ec2401007387 */ /* 0x0003e20000100800 */
[----:B0-----:R-:W-:-:S04]  /*07c0*/  LEA R34, P0, R53, UR8, 0x1 ;  /* 0x0000000835227c11 */ /* 0x001fc8000f8008ff */
[----:B------:R-:W-:Y:S02]  /*07d0*/  LEA.HI.X R35, R53, UR9, R36, 0x1, P0 ;  /* 0x0000000935237c11 */ /* 0x000fe400080f0c24 */
[----:B-1----:R-:W-:-:S04]  /*07e0*/  IADD3 R36, R45, 0x5a00, RZ ;  /* 0x00005a002d247810 */ /* 0x002fc80007ffe0ff */
[----:B------:R-:W4:Y:S01]  /*07f0*/  LDG.E.64.CONSTANT R34, desc[UR6][R34.64] ;  /* 0x0000000622227981 */ /* 0x000f22000c1e9b00 */
[----:B------:R-:W-:-:S04]  /*0800*/  IADD3 R38, P0, R36, R42, RZ ;  /* 0x0000002a24267210 */ /* 0x000fc80007f1e0ff */
[----:B------:R-:W-:Y:S02]  /*0810*/  IADD3.X R39, RZ, R43, RZ, P0, !PT ;  /* 0x0000002bff277210 */ /* 0x000fe400007fe4ff */
[C---:B------:R-:W-:Y:S01]  /*0820*/  LEA R36, P0, R38.reuse, UR8, 0x1 ;  /* 0x0000000826247c11 */ /* 0x040fe2000f8008ff */
[----:B------:R0:W-:Y:S03]  /*0830*/  STL [R1+0x4], R38 ;  /* 0x0000042601007387 */ /* 0x0001e60000100800 */
[----:B------:R-:W-:-:S06]  /*0840*/  LEA.HI.X R37, R38, UR9, R39, 0x1, P0 ;  /* 0x0000000926257c11 */ /* 0x000fcc00080f0c27 */
[----:B------:R-:W4:Y:S01]  /*0850*/  LDG.E.64.CONSTANT R36, desc[UR6][R36.64] ;  /* 0x0000000624247981 */ /* 0x000f22000c1e9b00 */
[----:B0-----:R-:W-:-:S04]  /*0860*/  IADD3 R38, R45, 0x6180, RZ ;  /* 0x000061802d267810 */ /* 0x001fc80007ffe0ff */
[----:B------:R-:W-:-:S04]  /*0870*/  IADD3 R40, P0, R38, R42, RZ ;  /* 0x0000002a26287210 */ /* 0x000fc80007f1e0ff */
[----:B------:R-:W-:Y:S02]  /*0880*/  IADD3.X R41, RZ, R43, RZ, P0, !PT ;  /* 0x0000002bff297210 */ /* 0x000fe400007fe4ff */
[C---:B------:R-:W-:Y:S01]  /*0890*/  LEA R38, P0, R40.reuse, UR8, 0x1 ;  /* 0x0000000828267c11 */ /* 0x040fe2000f8008ff */
[----:B------:R0:W-:Y:S04]  /*08a0*/  STL [R1+0xf4], R39 ;  /* 0x0000f42701007387 */ /* 0x0001e80000100800 */
[----:B------:R1:W-:Y:S01]  /*08b0*/  STL [R1+0x64], R40 ;  /* 0x0000642801007387 */ /* 0x0003e20000100800 */
[----:B0-----:R-:W-:Y:S02]  /*08c0*/  LEA.HI.X R39, R40, UR9, R41, 0x1, P0 ;  /* 0x0000000928277c11 */ /* 0x001fe400080f0c29 */
[----:B-1----:R-:W-:-:S04]  /*08d0*/  IADD3 R40, R45, 0x6900, RZ ;  /* 0x000069002d287810 */ /* 0x002fc80007ffe0ff */
[----:B------:R-:W4:Y:S01]  /*08e0*/  LDG.E.64.CONSTANT R38, desc[UR6][R38.64] ;  /* 0x0000000626267981 */ /* 0x000f22000c1e9b00 */
[----:B------:R-:W-:-:S04]  /*08f0*/  IADD3 R46, P0, R40, R42, RZ ;  /* 0x0000002a282e7210 */ /* 0x000fc80007f1e0ff */
[----:B------:R-:W-:Y:S02]  /*0900*/  IADD3.X R47, RZ, R43, RZ, P0, !PT ;  /* 0x0000002bff2f7210 */ /* 0x000fe400007fe4ff */
[C---:B------:R-:W-:Y:S01]  /*0910*/  LEA R40, P0, R46.reuse, UR8, 0x1 ;  /* 0x000000082e287c11 */ /* 0x040fe2000f8008ff */
[----:B------:R0:W-:Y:S03]  /*0920*/  STL [R1+0x100], R41 ;  /* 0x0001002901007387 */ /* 0x0001e60000100800 */
[----:B0-----:R-:W-:-:S06]  /*0930*/  LEA.HI.X R41, R46, UR9, R47, 0x1, P0 ;  /* 0x000000092e297c11 */ /* 0x001fcc00080f0c2f */
[----:B------:R-:W4:Y:S01]  /*0940*/  LDG.E.64.CONSTANT R40, desc[UR6][R40.64] ;  /* 0x0000000628287981 */ /* 0x000f22000c1e9b00 */
        /* <DEDUP_REMOVED lines=26> */
[C---:B----4-:R-:W-:Y:S02]  /*0af0*/  SHF.L.U32 R56, R24.reuse, 0x10, RZ ;  /* 0x0000001018387819 */ /* 0x050fe400000006ff */
        /* <DEDUP_REMOVED lines=9> */
[--C-:B------:R-:W-:Y:S02]  /*0b90*/  FFMA.FTZ R49, R49, R49, R50.reuse ;  /* 0x0000003131317223 */ /* 0x100fe40000010032 */
[----:B------:R-:W-:Y:S01]  /*0ba0*/  SHF.L.U32 R48, R48, 0x10, RZ ;  /* 0x0000001030307819 */ /* 0x000fe200000006ff */
[----:B------:R-:W-:Y:S01]  /*0bb0*/  FADD.FTZ R51, R51, R61 ;  /* 0x0000003d33337221 */ /* 0x000fe20000010000 */
[----:B------:R-:W-:Y:S01]  /*0bc0*/  FFMA.FTZ R49, R61, R61, R49 ;  /* 0x0000003d3d317223 */ /* 0x000fe20000010031 */
[C---:B------:R-:W-:Y:S02]  /*0bd0*/  SHF.L.U32 R55, R22.reuse, 0x10, RZ ;  /* 0x0000001016377819 */ /* 0x040fe400000006ff */
[----:B------:R-:W-:Y:S01]  /*0be0*/  PRMT R50, R22, 0x7632, R50 ;  /* 0x0000763216327816 */ /* 0x000fe20000000032 */
[----:B------:R-:W-:Y:S01]  /*0bf0*/  FADD.FTZ R51, R51, R48 ;  /* 0x0000003033337221 */ /* 0x000fe20000010000 */
[----:B------:R-:W-:Y:S01]  /*0c00*/  IADD3 R45, R45, 0x7080, RZ ;  /* 0x000070802d2d7810 */ /* 0x000fe20007ffe0ff */
[----:B------:R-:W-:Y:S01]  /*0c10*/  FFMA.FTZ R48, R48, R48, R49 ;  /* 0x0000003030307223 */ /* 0x000fe20000010031 */
[----:B------:R0:W-:Y:S01]  /*0c20*/  STL [R1+0x80], R46 ;  /* 0x0000802e01007387 */ /* 0x0001e20000100800 */
[----:B------:R-:W-:Y:S01]  /*0c30*/  SHF.L.U32 R50, R50, 0x10, RZ ;  /* 0x0000001032327819 */ /* 0x000fe200000006ff */
[----:B------:R-:W-:Y:S01]  /*0c40*/  FADD.FTZ R51, R51, R55 ;  /* 0x0000003733337221 */ /* 0x000fe20000010000 */
[----:B------:R-:W-:Y:S01]  /*0c50*/  FFMA.FTZ R48, R55, R55, R48 ;  /* 0x0000003737307223 */ /* 0x000fe20000010030 */
[----:B------:R1:W-:Y:S01]  /*0c60*/  STL [R1+0x110], R47 ;  /* 0x0001102f01007387 */ /* 0x0003e20000100800 */
[----:B------:R-:W-:Y:S01]  /*0c70*/  SHF.L.U32 R60, R23, 0x10, RZ ;  /* 0x00000010173c7819 */ /* 0x000fe200000006ff */
[----:B------:R-:W-:Y:S01]  /*0c80*/  FADD.FTZ R51, R51, R50 ;  /* 0x0000003233337221 */ /* 0x000fe20000010000 */
[----:B------:R-:W-:-:S02]  /*0c90*/  PRMT R49, R23, 0x7632, R49 ;  /* 0x0000763217317816 */ /* 0x000fc40000000031 */
[----:B0-----:R-:W-:Y:S01]  /*0ca0*/  IADD3 R46, P0, R45, R42, RZ ;  /* 0x0000002a2d2e7210 */ /* 0x001fe20007f1e0ff */
[----:B------:R-:W-:-:S03]  /*0cb0*/  FFMA.FTZ R50, R50, R50, R48 ;  /* 0x0000003232327223 */ /* 0x000fc60000010030 */
[----:B-1----:R-:W-:Y:S01]  /*0cc0*/  IADD3.X R47, RZ, R43, RZ, P0, !PT ;  /* 0x0000002bff2f7210 */ /* 0x002fe200007fe4ff */
[----:B------:R-:W-:Y:S01]  /*0cd0*/  STL [R1+0x78], R46 ;  /* 0x0000782e01007387 */ /* 0x000fe20000100800 */
[----:B------:R-:W-:Y:S01]  /*0ce0*/  SHF.L.U32 R49, R49, 0x10, RZ ;  /* 0x0000001031317819 */ /* 0x000fe200000006ff */
[----:B------:R-:W-:Y:S01]  /*0cf0*/  FADD.FTZ R51, R51, R60 ;  /* 0x0000003c33337221 */ /* 0x000fe20000010000 */
[----:B------:R-:W-:Y:S01]  /*0d00*/  FFMA.FTZ R50, R60, R60, R50 ;  /* 0x0000003c3c327223 */ /* 0x000fe20000010032 */
[----:B------:R-:W-:Y:S01]  /*0d10*/  STL [R1+0x10c], R47 ;  /* 0x00010c2f01007387 */ /* 0x000fe20000100800 */
[----:B------:R-:W-:Y:S01]  /*0d20*/  PRMT R48, R20, 0x7632, R48 ;  /* 0x0000763214307816 */ /* 0x000fe20000000030 */
[----:B------:R-:W-:Y:S02]  /*0d30*/  FADD.FTZ R51, R51, R49 ;  /* 0x0000003133337221 */ /* 0x000fe40000010000 */
[----:B------:R0:W-:Y:S01]  /*0d40*/  STL [R1+0x5c], R60 ;  /* 0x00005c3c01007387 */ /* 0x0001e20000100800 */
[----:B------:R-:W-:Y:S01]  /*0d50*/  FFMA.FTZ R49, R49, R49, R50 ;  /* 0x0000003131317223 */ /* 0x000fe20000010032 */
[----:B------:R-:W-:-:S02]  /*0d60*/  SHF.L.U32 R48, R48, 0x10, RZ ;  /* 0x0000001030307819 */ /* 0x000fc400000006ff */
        /* <DEDUP_REMOVED lines=96> */
[----:B0-----:R-:W-:Y:S02]  /*1370*/  SHF.L.U32 R60, R32, 0x10, RZ ;  /* 0x00000010203c7819 */ /* 0x001fe400000006ff */
[----:B------:R-:W-:-:S03]  /*1380*/  LEA R42, P0, R46, UR8, 0x1 ;  /* 0x000000082e2a7c11 */ /* 0x000fc6000f8008ff */
[----:B------:R-:W-:Y:S01]  /*1390*/  FADD.FTZ R51, R51, R60 ;  /* 0x0000003c33337221 */ /* 0x000fe20000010000 */
[----:B------:R-:W-:Y:S01]  /*13a0*/  FFMA.FTZ R49, R60, R60, R49 ;  /* 0x0000003c3c317223 */ /* 0x000fe20000010031 */
[----:B------:R0:W-:Y:S01]  /*13b0*/  STL [R1+0x38], R60 ;  /* 0x0000383c01007387 */ /* 0x0001e20000100800 */
[----:B------:R-:W-:Y:S01]  /*13c0*/  PRMT R50, R33, 0x7632, R50 ;  /* 0x0000763221327816 */ /* 0x000fe20000000032 */
[----:B------:R-:W-:Y:S01]  /*13d0*/  FADD.FTZ R51, R51, R48 ;  /* 0x0000003033337221 */ /* 0x000fe20000010000 */
[----:B------:R-:W-:Y:S01]  /*13e0*/  LEA.HI.X R43, R46, UR9, R47, 0x1, P0 ;  /* 0x000000092e2b7c11 */ /* 0x000fe200080f0c2f */
[--C-:B------:R-:W-:Y:S01]  /*13f0*/  FFMA.FTZ R48, R48, R48, R49.reuse ;  /* 0x0000003030307223 */ /* 0x100fe20000010031 */
[----:B------:R-:W-:Y:S01]  /*1400*/  SHF.L.U32 R50, R50, 0x10, RZ ;  /* 0x0000001032327819 */ /* 0x000fe200000006ff */
[----:B------:R-:W-:Y:S01]  /*1410*/  ULDC.64 UR8, c[0x0][0x220] ;  /* 0x0000880000087ab9 */ /* 0x000fe20000000a00 */
[----:B0-----:R-:W-:Y:S02]  /*1420*/  SHF.L.U32 R60, R33, 0x10, RZ ;  /* 0x00000010213c7819 */ /* 0x001fe400000006ff */
[----:B------:R-:W2:Y:S01]  /*1430*/  LDG.E.64.CONSTANT R42, desc[UR6][R42.64] ;  /* 0x000000062a2a7981 */ /* 0x000ea2000c1e9b00 */
[----:B------:R-:W-:-:S02]  /*1440*/  PRMT R49, R34, 0x7632, R49 ;  /* 0x0000763222317816 */ /* 0x000fc40000000031 */
        /* <DEDUP_REMOVED lines=43> */
[--C-:B------:R-:W-:Y:S01]  /*1700*/  FADD.FTZ R51, R51, R48.reuse ;  /* 0x0000003033337221 */ /* 0x100fe20000010000 */
[----:B------:R-:W-:Y:S01]  /*1710*/  FFMA.FTZ R49, R48, R48, R49 ;  /* 0x0000003030317223 */ /* 0x000fe20000010031 */
        /* <DEDUP_REMOVED lines=10> */
[----:B------:R-:W-:-:S03]  /*17c0*/  SHF.L.U32 R46, R44, 0x1, RZ ;  /* 0x000000012c2e7819 */ /* 0x000fc600000006ff */
[----:B------:R-:W-:Y:S01]  /*17d0*/  FADD.FTZ R51, R51, R60 ;  /* 0x0000003c33337221 */ /* 0x000fe20000010000 */
[----:B------:R-:W-:Y:S01]  /*17e0*/  FFMA.FTZ R49, R60, R60, R49 ;  /* 0x0000003c3c317223 */ /* 0x000fe20000010031 */
[----:B------:R-:W-:Y:S02]  /*17f0*/  SHF.L.U32 R50, R41, 0x10, RZ ;  /* 0x0000001029327819 */ /* 0x000fe400000006ff */
[----:B------:R-:W-:Y:S01]  /*1800*/  FADD.FTZ R51, R51, R48 ;  /* 0x0000003033337221 */ /* 0x000fe20000010000 */
[----:B------:R-:W-:Y:S01]  /*1810*/  FFMA.FTZ R49, R48, R48, R49 ;  /* 0x0000003030317223 */ /* 0x000fe20000010031 */
[----:B------:R-:W-:Y:S01]  /*1820*/  SHF.R.U32.HI R47, RZ, 0x1f, R44 ;  /* 0x0000001fff2f7819 */ /* 0x000fe2000001162c */
[----:B------:R-:W-:Y:S01]  /*1830*/  STL [R1+0x60], R60 ;  /* 0x0000603c01007387 */ /* 0x000fe20000100800 */
[C---:B------:R-:W-:Y:S01]  /*1840*/  IADD3 R44, P0, R46.reuse, UR8, RZ ;  /* 0x000000082e2c7c10 */ /* 0x040fe2000ff1e0ff */
[----:B------:R-:W-:Y:S01]  /*1850*/  FADD.FTZ R51, R51, R50 ;  /* 0x0000003233337221 */ /* 0x000fe20000010000 */
[----:B------:R-:W-:Y:S01]  /*1860*/  IADD3 R46, P1, R46, UR10, RZ ;  /* 0x0000000a2e2e7c10 */ /* 0x000fe2000ff3e0ff */
[----:B------:R0:W-:Y:S01]  /*1870*/  STL [R1+0x74], R50 ;  /* 0x0000743201007387 */ /* 0x0001e20000100800 */
[----:B------:R-:W-:Y:S01]  /*1880*/  FFMA.FTZ R49, R50, R50, R49 ;  /* 0x0000003232317223 */ /* 0x000fe20000010031 */
[----:B------:R-:W-:-:S02]  /*1890*/  IADD3.X R45, R47, UR9, RZ, P0, !PT ;  /* 0x000000092f2d7c10 */ /* 0x000fc400087fe4ff */
[----:B------:R-:W-:-:S04]  /*18a0*/  IADD3.X R47, R47, UR11, RZ, P1, !PT ;  /* 0x0000000b2f2f7c10 */ /* 0x000fc80008ffe4ff */
[----:B------:R-:W5:Y:S04]  /*18b0*/  LDG.E.64.CONSTANT R44, desc[UR6][R44.64] ;  /* 0x000000062c2c7981 */ /* 0x000f68000c1e9b00 */
[----:B0-----:R-:W3:Y:S04]  /*18c0*/  LDL R50, [R1+0x118] ;  /* 0x0001180001327983 */ /* 0x001ee80000100800 */
[----:B------:R-:W5:Y:S01]  /*18d0*/  LDG.E.64.CONSTANT R46, desc[UR6][R46.64] ;  /* 0x000000062e2e7981 */ /* 0x000f62000c1e9b00 */
[----:B------:R-:W-:-:S04]  /*18e0*/  PRMT R48, R41, 0x7632, R48 ;  /* 0x0000763229307816 */ /* 0x000fc80000000030 */
[----:B------:R-:W-:-:S05]  /*18f0*/  SHF.L.U32 R48, R48, 0x10, RZ ;  /* 0x0000001030307819 */ /* 0x000fca00000006ff */
[--C-:B------:R-:W-:Y:S01]  /*1900*/  FADD.FTZ R51, R51, R48.reuse ;  /* 0x0000003033337221 */ /* 0x100fe20000010000 */
[----:B------:R-:W-:Y:S01]  /*1910*/  FFMA.FTZ R49, R48, R48, R49 ;  /* 0x0000003030317223 */ /* 0x000fe20000010031 */
[----:B------:R-:W-:Y:S01]  /*1920*/  BSSY B0, `(.L_x_1572) ;  /* 0x00000ac000007945 */ /* 0x000fe20003800000 */
[C---:B--2---:R-:W-:Y:S02]  /*1930*/  SHF.L.U32 R60, R42.reuse, 0x10, RZ ;  /* 0x000000102a3c7819 */ /* 0x044fe400000006ff */
[----:B------:R-:W-:-:S03]  /*1940*/  PRMT R48, R42, 0x7632, R48 ;  /* 0x000076322a307816 */ /* 0x000fc60000000030 */
[----:B------:R-:W-:Y:S01]  /*1950*/  FADD.FTZ R51, R51, R60 ;  /* 0x0000003c33337221 */ /* 0x000fe20000010000 */
[----:B------:R-:W-:Y:S01]  /*1960*/  SHF.L.U32 R48, R48, 0x10, RZ ;  /* 0x0000001030307819 */ /* 0x000fe200000006ff */
[----:B------:R-:W-:Y:S01]  /*1970*/  FFMA.FTZ R49, R60, R60, R49 ;  /* 0x0000003c3c317223 */ /* 0x000fe20000010031 */
[----:B------:R0:W-:Y:S03]  /*1980*/  STL [R1+0x68], R60 ;  /* 0x0000683c01007387 */ /* 0x0001e60000100800 */
[--C-:B------:R-:W-:Y:S01]  /*1990*/  FADD.FTZ R51, R51, R48.reuse ;  /* 0x0000003033337221 */ /* 0x100fe20000010000 */
[----:B------:R-:W-:Y:S01]  /*19a0*/  FFMA.FTZ R49, R48, R48, R49 ;  /* 0x0000003030317223 */ /* 0x000fe20000010031 */
[C---:B------:R-:W-:Y:S02]  /*19b0*/  PRMT R48, R43.reuse, 0x7632, R48 ;  /* 0x000076322b307816 */ /* 0x040fe40000000030 */
[----:B0-----:R-:W-:-:S02]  /*19c0*/  SHF.L.U32 R60, R43, 0x10, RZ ;  /* 0x000000102b3c7819 */ /* 0x001fc400000006ff */
[----:B------:R-:W-:-:S03]  /*19d0*/  SHF.L.U32 R48, R48, 0x10, RZ ;  /* 0x0000001030307819 */ /* 0x000fc600000006ff */
[----:B------:R-:W-:Y:S01]  /*19e0*/  FFMA.FTZ R49, R60, R60, R49 ;  /* 0x0000003c3c317223 */ /* 0x000fe20000010031 */
[----:B------:R-:W-:-:S03]  /*19f0*/  FADD.FTZ R51, R51, R60 ;  /* 0x0000003c33337221 */ /* 0x000fc60000010000 */
[----:B------:R-:W-:Y:S01]  /*1a00*/  FFMA.FTZ R49, R48, R48, R49 ;  /* 0x0000003030317223 */ /* 0x000fe20000010031 */
[----:B------:R-:W-:Y:S02]  /*1a10*/  FADD.FTZ R48, R51, R48 ;  /* 0x0000003033307221 */ /* 0x000fe40000010000 */
[----:B------:R-:W0:Y:S01]  /*1a20*/  S2R R51, SR_TID.X ;  /* 0x0000000000337919 */ /* 0x000e220000002100 */
[----:B------:R-:W-:Y:S01]  /*1a30*/  STL [R1+0x6c], R60 ;  /* 0x00006c3c01007387 */ /* 0x000fe20000100800 */
[----:B0-----:R-:W-:-:S03]  /*1a40*/  ISETP.GT.U32.AND P0, PT, R51, 0x1f, PT ;  /* 0x0000001f3300780c */ /* 0x001fc60003f04070 */
[----:B---3--:R0:W-:Y:S02]  /*1a50*/  STS.64 [R50], R48 ;  /* 0x0000003032007388 */ /* 0x0081e40000000a00 */
[----:B0-----:R-:W-:Y:S01]  /*1a60*/  CS2R R48, SRZ ;  /* 0x0000000000307805 */ /* 0x001fe2000001ff00 */
[----:B------:R-:W-:Y:S07]  /*1a70*/  BAR.SYNC.DEFER_BLOCKING 0x0 ;  /* 0x0000000000007b1d */ /* 0x000fee0000010000 */
[----:B------:R-:W-:Y:S05]  /*1a80*/  @P0 BRA `(.L_x_1573) ;  /* 0x0000000800540947 */ /* 0x000fea0003800000 */
[----:B------:R-:W0:Y:S01]  /*1a90*/  S2R R49, SR_CgaCtaId ;  /* 0x0000000000317919 */ /* 0x000e220000008800 */
[----:B------:R-:W-:Y:S02]  /*1aa0*/  SHF.R.U32.HI R60, RZ, 0x1, R51 ;  /* 0x00000001ff3c7819 */ /* 0x000fe40000011633 */
[----:B------:R-:W-:Y:S01]  /*1ab0*/  MOV R48, 0x400 ;  /* 0x0000040000307802 */ /* 0x000fe20000000f00 */
[----:B------:R0:W-:Y:S02]  /*1ac0*/  STL [R1+0x11c], R0 ;  /* 0x00011c0001007387 */ /* 0x0001e40000100800 */
[----:B------:R-:W-:-:S05]  /*1ad0*/  IMAD R60, R60, 0x3c, RZ ;  /* 0x0000003c3c3c7824 */ /* 0x000fca00078e02ff */
[----:B------:R-:W-:-:S04]  /*1ae0*/  IADD3 R50, R60, 0x4, RZ ;  /* 0x000000043c327810 */ /* 0x000fc80007ffe0ff */
[----:B------:R-:W-:Y:S02]  /*1af0*/  SHF.R.U32.HI R50, RZ, 0x2, R50 ;  /* 0x00000002ff327819 */ /* 0x000fe40000011632 */
[----:B0-----:R-:W-:Y:S02]  /*1b00*/  LEA R0, R49, R48, 0x18 ;  /* 0x0000003031007211 */ /* 0x001fe400078ec0ff */
[----:B------:R-:W-:Y:S02]  /*1b10*/  SHF.R.U32.HI R48, RZ, 0x2, R60 ;  /* 0x00000002ff307819 */ /* 0x000fe4000001163c */
[----:B------:R-:W-:Y:S01]  /*1b20*/  SHF.L.U32 R49, R51, 0x3, RZ ;  /* 0x0000000333317819 */ /* 0x000fe200000006ff */
[--C-:B------:R-:W-:Y:S02]  /*1b30*/  IMAD R50, R50, 0x18, R0.reuse ;  /* 0x0000001832327824 */ /* 0x100fe400078e0200 */
[----:B------:R-:W-:Y:S01]  /*1b40*/  IMAD R48, R48, 0x18, R0 ;  /* 0x0000001830307824 */ /* 0x000fe200078e0200 */
[----:B------:R-:W-:-:S04]  /*1b50*/  LOP3.LUT R51, R49, 0x8, RZ, 0xc0, !PT ;  /* 0x0000000831337812 */ /* 0x000fc800078ec0ff */
[----:B------:R-:W-:Y:S02]  /*1b60*/  IADD3 R48, R48, R51, RZ ;  /* 0x0000003330307210 */ /* 0x000fe40007ffe0ff */
[----:B------:R-:W-:-:S04]  /*1b70*/  IADD3 R50, R51, R50, RZ ;  /* 0x0000003233327210 */ /* 0x000fc80007ffe0ff */
[----:B------:R-:W0:Y:S04]  /*1b80*/  LDS.64 R48, [R48] ;  /* 0x0000000030307984 */ /* 0x000e280000000a00 */
[----:B------:R-:W1:Y:S01]  /*1b90*/  LDS.64 R50, [R50] ;  /* 0x0000000032327984 */ /* 0x000e620000000a00 */
[----:B0-----:R-:W-:Y:S01]  /*1ba0*/  FADD.FTZ R48, RZ, R48 ;  /* 0x00000030ff307221 */ /* 0x001fe20000010000 */
[----:B------:R-:W-:-:S03]  /*1bb0*/  FADD.FTZ R49, RZ, R49 ;  /* 0x00000031ff317221 */ /* 0x000fc60000010000 */
[----:B-1----:R-:W-:Y:S01]  /*1bc0*/  FADD.FTZ R50, R48, R50 ;  /* 0x0000003230327221 */ /* 0x002fe20000010000 */
[----:B------:R-:W-:Y:S01]  /*1bd0*/  FADD.FTZ R51, R49, R51 ;  /* 0x0000003331337221 */ /* 0x000fe20000010000 */
[----:B------:R-:W0:Y:S02]  /*1be0*/  S2R R48, SR_TID.X ;  /* 0x0000000000307919 */ /* 0x000e240000002100 */
[----:B0-----:R-:W-:Y:S02]  /*1bf0*/  SHF.L.U32 R49, R48, 0x3, RZ ;  /* 0x0000000330317819 */ /* 0x001fe400000006ff */
[----:B------:R-:W-:Y:S02]  /*1c00*/  IADD3 R48, R60, 0x8, RZ ;  /* 0x000000083c307810 */ /* 0x000fe40007ffe0ff */
[----:B------:R-:W-:Y:S02]  /*1c10*/  LOP3.LUT R49, R49, 0x8, RZ, 0xc0, !PT ;  /* 0x0000000831317812 */ /* 0x000fe400078ec0ff */
[----:B------:R-:W-:-:S05]  /*1c20*/  SHF.R.U32.HI R48, RZ, 0x2, R48 ;  /* 0x00000002ff307819 */ /* 0x000fca0000011630 */
[----:B------:R-:W-:-:S05]  /*1c30*/  IMAD R48, R48, 0x18, R0 ;  /* 0x0000001830307824 */ /* 0x000fca00078e0200 */
[----:B------:R-:W-:-:S06]  /*1c40*/  IADD3 R48, R49, R48, RZ ;  /* 0x0000003031307210 */ /* 0x000fcc0007ffe0ff */
[----:B------:R-:W0:Y:S02]  /*1c50*/  LDS.64 R48, [R48] ;  /* 0x0000000030307984 */ /* 0x000e240000000a00 */
[----:B0-----:R-:W-:Y:S01]  /*1c60*/  FADD.FTZ R50, R50, R48 ;  /* 0x0000003032327221 */ /* 0x001fe20000010000 */
[----:B------:R-:W-:Y:S01]  /*1c70*/  FADD.FTZ R51, R51, R49 ;  /* 0x0000003133337221 */ /* 0x000fe20000010000 */
[----:B------:R-:W0:Y:S02]  /*1c80*/  S2R R48, SR_TID.X ;  /* 0x0000000000307919 */ /* 0x000e240000002100 */
[----:B0-----:R-:W-:Y:S02]  /*1c90*/  SHF.L.U32 R49, R48, 0x3, RZ ;  /* 0x0000000330317819 */ /* 0x001fe400000006ff */
[----:B------:R-:W-:Y:S02]  /*1ca0*/  IADD3 R48, R60, 0xc, RZ ;  /* 0x0000000c3c307810 */ /* 0x000fe40007ffe0ff */
[----:B------:R-:W-:-:S02]  /*1cb0*/  LOP3.LUT R49, R49, 0x8, RZ, 0xc0, !PT ;  /* 0x0000000831317812 */ /* 0x000fc400078ec0ff */
        /* <DEDUP_REMOVED lines=95> */
[C---:B------:R-:W-:Y:S01]  /*22b0*/  IADD3 R48, R60.reuse, 0x34, RZ ;  /* 0x000000343c307810 */ /* 0x040fe20007ffe0ff */
[----:B------:R-:W-:Y:S01]  /*22c0*/  FADD.FTZ R51, R51, R49 ;  /* 0x0000003133337221 */ /* 0x000fe20000010000 */
[----:B------:R-:W-:Y:S01]  /*22d0*/  IADD3 R60, R60, 0x38, RZ ;  /* 0x000000383c3c7810 */ /* 0x000fe20007ffe0ff */
[----:B------:R-:W0:Y:S01]  /*22e0*/  S2R R49, SR_TID.X ;  /* 0x0000000000317919 */ /* 0x000e220000002100 */
[----:B------:R-:W-:Y:S02]  /*22f0*/  SHF.R.U32.HI R48, RZ, 0x2, R48 ;  /* 0x00000002ff307819 */ /* 0x000fe40000011630 */
[----:B------:R-:W-:-:S03]  /*2300*/  SHF.R.U32.HI R60, RZ, 0x2, R60 ;  /* 0x00000002ff3c7819 */ /* 0x000fc6000001163c */
[--C-:B------:R-:W-:Y:S02]  /*2310*/  IMAD R48, R48, 0x18, R0.reuse ;  /* 0x0000001830307824 */ /* 0x100fe400078e0200 */
[----:B------:R-:W-:Y:S02]  /*2320*/  IMAD R60, R60, 0x18, R0 ;  /* 0x000000183c3c7824 */ /* 0x000fe400078e0200 */
[----:B------:R1:W5:Y:S01]  /*2330*/  LDL.LU R0, [R1+0x11c] ;  /* 0x00011c0001007983 */ /* 0x0003620000300800 */
[----:B0-----:R-:W-:-:S04]  /*2340*/  SHF.L.U32 R49, R49, 0x3, RZ ;  /* 0x0000000331317819 */ /* 0x001fc800000006ff */
[----:B------:R-:W-:-:S04]  /*2350*/  LOP3.LUT R49, R49, 0x8, RZ, 0xc0, !PT ;  /* 0x0000000831317812 */ /* 0x000fc800078ec0ff */
[C---:B------:R-:W-:Y:S02]  /*2360*/  IADD3 R48, R49.reuse, R48, RZ ;  /* 0x0000003031307210 */ /* 0x040fe40007ffe0ff */
[----:B------:R-:W-:-:S04]  /*2370*/  IADD3 R60, R49, R60, RZ ;  /* 0x0000003c313c7210 */ /* 0x000fc80007ffe0ff */
[----:B------:R-:W0:Y:S02]  /*2380*/  LDS.64 R48, [R48] ;  /* 0x0000000030307984 */ /* 0x000e240000000a00 */
[----:B0-----:R-:W-:Y:S01]  /*2390*/  FADD.FTZ R50, R50, R48 ;  /* 0x0000003032327221 */ /* 0x001fe20000010000 */
[----:B------:R-:W-:Y:S02]  /*23a0*/  FADD.FTZ R51, R51, R49 ;  /* 0x0000003133337221 */ /* 0x000fe40000010000 */
[----:B------:R-:W0:Y:S02]  /*23b0*/  LDS.64 R48, [R60] ;  /* 0x000000003c307984 */ /* 0x000e240000000a00 */
[----:B0-----:R-:W-:Y:S01]  /*23c0*/  FADD.FTZ R48, R50, R48 ;  /* 0x0000003032307221 */ /* 0x001fe20000010000 */
[----:B-1----:R-:W-:-:S07]  /*23d0*/  FADD.FTZ R49, R51, R49 ;  /* 0x0000003133317221 */ /* 0x002fce0000010000 */
.L_x_1573:
[----:B------:R-:W-:Y:S05]  /*23e0*/  BSYNC B0 ;  /* 0x0000000000007941 */ /* 0x000fea0003800000 */
.L_x_1572:
        /* <DEDUP_REMOVED lines=8> */
[----:B------:R0:W-:Y:S01]  /*2470*/  STL.64 [R1+0x120], R2 ;  /* 0x0001200201007387 */ /* 0x0001e20000100a00 */
[----:B------:R-:W1:Y:S01]  /*2480*/  LDC R50, c[0x0][0x10] ;  /* 0x00000400ff327b82 */ /* 0x000e620000000800 */
[----:B------:R-:W2:Y:S01]  /*2490*/  S2R R51, SR_TID.X ;  /* 0x0000000000337919 */ /* 0x000ea20000002100 */
[----:B------:R-:W3:Y:S01]  /*24a0*/  S2R R60, SR_CTAID.X ;  /* 0x00000000003c7919 */ /* 0x000ee20000002500 */
[----:B0-----:R-:W1:Y:S01]  /*24b0*/  S2R R3, SR_CTAID.Y ;  /* 0x0000000000037919 */ /* 0x001e620000002600 */
[----:B--2---:R-:W-:-:S04]  /*24c0*/  SHF.R.U32.HI R51, RZ, 0x1, R51 ;  /* 0x00000001ff337819 */ /* 0x004fc80000011633 */
[----:B------:R-:W-:Y:S01]  /*24d0*/  SHF.L.U32 R51, R51, 0x5, RZ ;  /* 0x0000000533337819 */ /* 0x000fe200000006ff */
[----:B-1----:R-:W-:-:S03]  /*24e0*/  IMAD R50, R50, UR4, R3 ;  /* 0x0000000432327c24 */ /* 0x002fc6000f8e0203 */
[----:B---3--:R-:W-:Y:S01]  /*24f0*/  LOP3.LUT R51, R51, 0xffffffe0, R60, 0xe2, !PT ;  /* 0xffffffe033337812 */ /* 0x008fe200078ee23c */
[----:B------:R-:W0:Y:S03]  /*2500*/  LDC.64 R2, c[0x0][0x248] ;  /* 0x00009200ff027b82 */ /* 0x000e260000000a00 */
[----:B------:R-:W-:-:S04]  /*2510*/  LEA R50, R50, R51, 0x9 ;  /* 0x0000003332327211 */ /* 0x000fc800078e48ff */
[----:B------:R-:W-:-:S05]  /*2520*/  SHF.L.U32 R50, R50, 0x1, RZ ;  /* 0x0000000132327819 */ /* 0x000fca00000006ff */
[----:B0-----:R-:W-:Y:S02]  /*2530*/  IMAD.WIDE.U32 R50, R50, 0x4, R2 ;  /* 0x0000000432327825 */ /* 0x001fe400078e0002 */
[----:B------:R0:W5:Y:S04]  /*2540*/  LDL.LU.64 R2, [R1+0x120] ;  /* 0x0001200001027983 */ /* 0x0001680000300a00 */
[----:B------:R0:W-:Y:S02]  /*2550*/  STG.E.64 desc[UR6][R50.64], R48 ;  /* 0x0000003032007986 */ /* 0x0001e4000c101b06 */
.L_x_1575:
[----:B------:R-:W-:Y:S05]  /*2560*/  BSYNC B0 ;  /* 0x0000000000007941 */ /* 0x000fea0003800000 */
.L_x_1574:
[----:B------:R-:W-:Y:S01]  /*2570*/  PRMT R42, R33, 0x7632, R42 ;  /* 0x00007632212a7816 */ /* 0x000fe2000000002a */
[----:B------:R-:W-:Y:S01]  /*2580*/  BAR.SYNC.DEFER_BLOCKING 0x0 ;  /* 0x0000000000007b1d */ /* 0x000fe20000010000 */
[----:B------:R-:W-:Y:S02]  /*2590*/  PRMT R30, R29, 0x7632, R30 ;  /* 0x000076321d1e7816 */ /* 0x000fe4000000001e */
[----:B------:R-:W-:Y:S02]  /*25a0*/  PRMT R31, R28, 0x7632, R31 ;  /* 0x000076321c1f7816 */ /* 0x000fe4000000001f */
[----:B------:R-:W-:Y:S02]  /*25b0*/  PRMT R39, R30, 0x7632, R39 ;  /* 0x000076321e277816 */ /* 0x000fe40000000027 */
[----:B------:R-:W-:Y:S01]  /*25c0*/  PRMT R40, R31, 0x7632, R40 ;  /* 0x000076321f287816 */ /* 0x000fe20000000028 */
[----:B------:R-:W1:Y:S01]  /*25d0*/  S2R R33, SR_TID.X ;  /* 0x0000000000217919 */ /* 0x000e620000002100 */
[----:B------:R-:W-:-:S02]  /*25e0*/  PRMT R41, R32, 0x7632, R41 ;  /* 0x0000763220297816 */ /* 0x000fc40000000029 */
[----:B------:R-:W-:Y:S02]  /*25f0*/  PRMT R29, R15, 0x7632, R29 ;  /* 0x000076320f1d7816 */ /* 0x000fe4000000001d */
[----:B------:R-:W-:Y:S02]  /*2600*/  PRMT R32, R39, 0x7632, R32 ;  /* 0x0000763227207816 */ /* 0x000fe40000000020 */
[----:B------:R-:W-:Y:S02]  /*2610*/  PRMT R28, R14, 0x7632, R28 ;  /* 0x000076320e1c7816 */ /* 0x000fe4000000001c */
        /* <DEDUP_REMOVED lines=8> */
[----:B------:R-:W-:Y:S02]  /*26a0*/  PRMT R12, R43, 0x7632, R12 ;  /* 0x000076322b0c7816 */ /* 0x000fe4000000000c */
[----:B------:R-:W-:Y:S01]  /*26b0*/  PRMT R26, R26, 0x7632, R26 ;  /* 0x000076321a1a7816 */ /* 0x000fe2000000001a */
[----:B------:R2:W-:Y:S01]  /*26c0*/  STL.S16 [R1+0xfc], R13 ;  /* 0x0000fc0d01007387 */ /* 0x0005e20000100600 */
[----:B------:R-:W-:Y:S02]  /*26d0*/  PRMT R27, R27, 0x7632, R27 ;  /* 0x000076321b1b7816 */ /* 0x000fe4000000001b */
[----:B------:R-:W-:Y:S01]  /*26e0*/  PRMT R24, R24, 0x7632, R24 ;  /* 0x0000763218187816 */ /* 0x000fe20000000018 */
[----:B------:R2:W-:Y:S01]  /*26f0*/  STL.S16 [R1+0x108], R12 ;  /* 0x0001080c01007387 */ /* 0x0005e20000100600 */
[----:B------:R-:W-:-:S02]  /*2700*/  PRMT R25, R25, 0x7632, R25 ;  /* 0x0000763219197816 */ /* 0x000fc40000000019 */
[----:B------:R-:W-:Y:S02]  /*2710*/  PRMT R22, R22, 0x7632, R22 ;  /* 0x0000763216167816 */ /* 0x000fe40000000016 */
[----:B------:R-:W-:Y:S02]  /*2720*/  PRMT R23, R23, 0x7632, R23 ;  /* 0x0000763217177816 */ /* 0x000fe40000000017 */
[----:B-1----:R-:W-:Y:S02]  /*2730*/  ISETP.NE.AND P1, PT, R33, RZ, PT ;  /* 0x000000ff2100720c */ /* 0x002fe40003f25270 */
[----:B------:R-:W-:Y:S02]  /*2740*/  PRMT R20, R20, 0x7632, R20 ;  /* 0x0000763214147816 */ /* 0x000fe40000000014 */
[----:B------:R-:W-:Y:S02]  /*2750*/  PRMT R21, R21, 0x7632, R21 ;  /* 0x0000763215157816 */ /* 0x000fe40000000015 */
[----:B------:R-:W-:-:S02]  /*2760*/  PRMT R18, R18, 0x7632, R18 ;  /* 0x0000763212127816 */ /* 0x000fc40000000012 */
[----:B------:R-:W-:Y:S02]  /*2770*/  PRMT R19, R19, 0x7632, R19 ;  /* 0x0000763213137816 */ /* 0x000fe40000000013 */
[----:B------:R-:W-:Y:S02]  /*2780*/  PRMT R16, R16, 0x7632, R16 ;  /* 0x0000763210107816 */ /* 0x000fe40000000010 */
[----:B------:R-:W-:Y:S02]  /*2790*/  PRMT R17, R17, 0x7632, R17 ;  /* 0x0000763211117816 */ /* 0x000fe40000000011 */
[----:B0-----:R-:W-:Y:S02]  /*27a0*/  PRMT R48, R34, 0x7632, R48 ;  /* 0x0000763222307816 */ /* 0x001fe40000000030 */
[----:B------:R-:W-:Y:S02]  /*27b0*/  PRMT R49, R35, 0x7632, R49 ;  /* 0x0000763223317816 */ /* 0x000fe40000000031 */
[----:B------:R-:W-:-:S02]  /*27c0*/  PRMT R50, R36, 0x7632, R50 ;  /* 0x0000763224327816 */ /* 0x000fc40000000032 */
[----:B------:R-:W-:Y:S02]  /*27d0*/  PRMT R51, R37, 0x7632, R51 ;  /* 0x0000763225337816 */ /* 0x000fe40000000033 */
[----:B------:R-:W-:Y:S02]  /*27e0*/  ISETP.GT.U32.AND P0, PT, R33, 0xff, PT ;  /* 0x000000ff2100780c */ /* 0x000fe40003f04070 */
[----:B------:R-:W-:Y:S01]  /*27f0*/  PRMT R60, R38, 0x7632, R60 ;  /* 0x00007632263c7816 */ /* 0x000fe2000000003c */
[----:B--2---:R-:W-:Y:S10]  /*2800*/  @P1 BRA `(.L_x_1576) ;  /* 0x0000000000441947 */ /* 0x004ff40003800000 */
[----:B------:R-:W0:Y:S01]  /*2810*/  S2R R14, SR_CTAID.X ;  /* 0x00000000000e7919 */ /* 0x000e220000002500 */
[----:B------:R-:W1:Y:S01]  /*2820*/  LDC.64 R12, c[0x0][0x250] ;  /* 0x00009400ff0c7b82 */ /* 0x000e620000000a00 */
[----:B------:R-:W1:Y:S01]  /*2830*/  S2R R15, SR_CTAID.Y ;  /* 0x00000000000f7919 */ /* 0x000e620000002600 */
[----:B0-----:R-:W-:Y:S02]  /*2840*/  ISETP.NE.AND P1, PT, R14, RZ, PT ;  /* 0x000000ff0e00720c */ /* 0x001fe40003f25270 */
[----:B------:R-:W-:Y:S01]  /*2850*/  MOV R14, 0x7fffffe1 ;  /* 0x7fffffe1000e7802 */ /* 0x000fe20000000f00 */
[----:B-1----:R-:W-:-:S03]  /*2860*/  IMAD.WIDE.U32 R12, R15, 0x4, R12 ;  /* 0x000000040f0c7825 */ /* 0x002fc600078e000c */
[----:B------:R-:W-:Y:S01]  /*2870*/  SEL R14, R14, 0x1, !P1 ;  /* 0x000000010e0e7807 */ /* 0x000fe20004800000 */
[----:B------:R-:W-:Y:S06]  /*2880*/  MEMBAR.ALL.GPU ;  /* 0x0000000000007992 */ /* 0x000fec000000a000 */
[----:B------:R-:W-:-:S00]  /*2890*/  ERRBAR ;  /* 0x00000000000079ab */ /* 0x000fc00000000000 */
[----:B------:R-:W-:Y:S06]  /*28a0*/  CGAERRBAR ;  /* 0x00000000000075ab */ /* 0x000fec0000000000 */
[----:B------:R0:W5:Y:S02]  /*28b0*/  ATOM.E.ADD.STRONG.GPU PT, R14, desc[UR6][R12.64], R14 ;  /* 0x0000000e0c0e798a */ /* 0x00016400081ee1c6 */
.L_x_1577:
[----:B------:R-:W2:Y:S04]  /*28c0*/  LD.E.STRONG.GPU R15, desc[UR6][R12.64] ;  /* 0x000000060c0f7980 */ /* 0x000ea8000c10f900 */
[----:B--2---:R-:W-:Y:S01]  /*28d0*/  CCTL.IVALL ;  /* 0x00000000ff00798f */ /* 0x004fe20002000000 */
[----:B------:R-:W-:Y:S05]  /*28e0*/  YIELD ;  /* 0x0000000000007946 */ /* 0x000fea0003800000 */
[----:B-----5:R-:W-:-:S04]  /*28f0*/  LOP3.LUT R15, R15, R14, RZ, 0x3c, !PT ;  /* 0x0000000e0f0f7212 */ /* 0x020fc800078e3cff */
[----:B------:R-:W-:-:S13]  /*2900*/  ISETP.GT.AND P1, PT, R15, -0x1, PT ;  /* 0xffffffff0f00780c */ /* 0x000fda0003f24270 */
[----:B------:R-:W-:Y:S05]  /*2910*/  @P1 BRA `(.L_x_1577) ;  /* 0xfffffffc00e81947 */ /* 0x000fea000383ffff */
.L_x_1576:
[----:B------:R-:W-:Y:S05]  /*2920*/  WARPSYNC.ALL ;  /* 0x0000000000007948 */ /* 0x000fea0003800000 */
[----:B-----5:R-:W-:Y:S02]  /*2930*/  PRMT R33, R44, 0x7632, R33 ;  /* 0x000076322c217816 */ /* 0x020fe40000000021 */
[----:B------:R-:W-:Y:S02]  /*2940*/  PRMT R32, R45, 0x7632, R32 ;  /* 0x000076322d207816 */ /* 0x000fe40000000020 */
[----:B------:R-:W-:Y:S02]  /*2950*/  PRMT R35, R46, 0x7632, R35 ;  /* 0x000076322e237816 */ /* 0x000fe40000000023 */
[----:B------:R-:W-:Y:S01]  /*2960*/  PRMT R34, R47, 0x7632, R34 ;  /* 0x000076322f227816 */ /* 0x000fe20000000022 */
[----:B------:R-:W1:Y:S01]  /*2970*/  S2R R43, SR_TID.X ;  /* 0x00000000002b7919 */ /* 0x000e620000002100 */
[----:B0-----:R-:W0:Y:S01]  /*2980*/  @!P0 LDC R13, c[0x0][0x10] ;  /* 0x00000400ff0d8b82 */ /* 0x001e220000000800 */
[----:B------:R-:W0:Y:S01]  /*2990*/  S2R R15, SR_CTAID.Y ;  /* 0x00000000000f7919 */ /* 0x000e220000002600 */
[----:B------:R2:W-:Y:S06]  /*29a0*/  STL.64 [R1+0x120], R2 ;  /* 0x0001200201007387 */ /* 0x0005ec0000100a00 */
[----:B------:R-:W-:Y:S01]  /*29b0*/  BAR.SYNC.DEFER_BLOCKING 0x0 ;  /* 0x0000000000007b1d */ /* 0x000fe20000010000 */
[----:B------:R-:W-:-:S05]  /*29c0*/  HFMA2.MMA R37, -RZ, RZ, 0, 0 ;  /* 0x00000000ff257435 */ /* 0x000fca00000001ff */
[----:B------:R-:W-:Y:S02]  /*29d0*/  ULDC.64 UR8, c[0x0][0x240] ;  /* 0x0000900000087ab9 */ /* 0x000fe40000000a00 */
[----:B--2---:R-:W2:Y:S01]  /*29e0*/  @!P0 LDC.64 R2, c[0x0][0x248] ;  /* 0x00009200ff028b82 */ /* 0x004ea20000000a00 */
[----:B-1----:R-:W-:Y:S01]  /*29f0*/  @!P0 SHF.L.U32 R12, R43, 0x1, RZ ;  /* 0x000000012b0c8819 */ /* 0x002fe200000006ff */
[----:B0-----:R-:W-:-:S03]  /*2a00*/  @!P0 IMAD R13, R13, UR4, R15 ;  /* 0x000000040d0d8c24 */ /* 0x001fc6000f8e020f */
[----:B------:R-:W-:-:S04]  /*2a10*/  @!P0 LOP3.LUT R12, R12, 0x7fffffe0, RZ, 0xc0, !PT ;  /* 0x7fffffe00c0c8812 */ /* 0x000fc800078ec0ff */
[----:B------:R-:W-:Y:S02]  /*2a20*/  @!P0 LEA R12, R13, R12, 0x9 ;  /* 0x0000000c0d0c8211 */ /* 0x000fe400078e48ff */
[----:B------:R-:W-:-:S04]  /*2a30*/  @!P0 LOP3.LUT R13, R43, 0xf, RZ, 0xc0, !PT ;  /* 0x0000000f2b0d8812 */ /* 0x000fc800078ec0ff */
[----:B------:R-:W-:-:S04]  /*2a40*/  @!P0 IADD3 R12, R12, R13, RZ ;  /* 0x0000000d0c0c8210 */ /* 0x000fc80007ffe0ff */
[----:B------:R-:W-:-:S04]  /*2a50*/  @!P0 SHF.L.U32 R14, R12, 0x1, RZ ;  /* 0x000000010c0e8819 */ /* 0x000fc800000006ff */
[C---:B------:R-:W-:Y:S01]  /*2a60*/  @!P0 IADD3 R12, R14.reuse, 0x20, RZ ;  /* 0x000000200e0c8810 */ /* 0x040fe20007ffe0ff */
[----:B--2---:R-:W-:-:S04]  /*2a70*/  @!P0 IMAD.WIDE.U32 R14, R14, 0x4, R2 ;  /* 0x000000040e0e8825 */ /* 0x004fc800078e0002 */
[----:B------:R-:W-:Y:S02]  /*2a80*/  @!P0 IMAD.WIDE.U32 R12, R12, 0x4, R2 ;  /* 0x000000040c0c8825 */ /* 0x000fe400078e0002 */
[----:B------:R-:W2:Y:S04]  /*2a90*/  @!P0 LDG.E.64 R14, desc[UR6][R14.64] ;  /* 0x000000060e0e8981 */ /* 0x000ea8000c1e1b00 */
[----:B------:R-:W3:Y:S04]  /*2aa0*/  @!P0 LDG.E.64 R12, desc[UR6][R12.64] ;  /* 0x000000060c0c8981 */ /* 0x000ee8000c1e1b00 */
[----:B------:R0:W5:Y:S01]  /*2ab0*/  LDL.LU.64 R2, [R1+0x120] ;  /* 0x0001200001027983 */ /* 0x0001620000300a00 */
[----:B------:R-:W-:Y:S01]  /*2ac0*/  ISETP.EQ.U32.AND P1, PT, RZ, UR8, PT ;  /* 0x00000008ff007c0c */ /* 0x000fe2000bf22070 */
[----:B------:R-:W-:Y:S01]  /*2ad0*/  BSSY B0, `(.L_x_1578) ;  /* 0x000002d000007945 */ /* 0x000fe20003800000 */
[----:B--2---:R-:W-:Y:S01]  /*2ae0*/  @!P0 FADD.FTZ R14, RZ, R14 ;  /* 0x0000000eff0e8221 */ /* 0x004fe20000010000 */
[----:B------:R-:W-:-:S03]  /*2af0*/  @!P0 FADD.FTZ R15, RZ, R15 ;  /* 0x0000000fff0f8221 */ /* 0x000fc60000010000 */
[----:B---3--:R-:W-:Y:S01]  /*2b00*/  @!P0 FADD.FTZ R37, R12, R14 ;  /* 0x0000000e0c258221 */ /* 0x008fe20000010000 */
[----:B------:R-:W-:Y:S01]  /*2b10*/  MOV R12, RZ ;  /* 0x000000ff000c7202 */ /* 0x000fe20000000f00 */
[----:B------:R-:W-:-:S03]  /*2b20*/  @!P0 FADD.FTZ R12, R13, R15 ;  /* 0x0000000f0d0c8221 */ /* 0x000fc60000010000 */
        /* <DEDUP_REMOVED lines=14> */
[----:B------:R-:W-:Y:S01]  /*2c10*/  LOP3.LUT P0, RZ, R43, 0xffffff0f, RZ, 0xc0, !PT ;  /* 0xffffff0f2bff7812 */ /* 0x000fe2000780c0ff */
[----:B------:R-:W3:Y:S01]  /*2c20*/  S2R R15, SR_CTAID.X ;  /* 0x00000000000f7919 */ /* 0x000ee20000002500 */
[----:B-1----:R-:W-:-:S11]  /*2c30*/  FADD.FTZ R12, R37, R12 ;  /* 0x0000000c250c7221 */ /* 0x002fd60000010000 */
[----:B------:R-:W-:Y:S01]  /*2c40*/  @!P0 FMUL.FTZ R12, R12, 1.6276042515528388321e-05 ;  /* 0x378888890c0c8820 */ /* 0x000fe20000410000 */
[----:B--2---:R-:W-:-:S03]  /*2c50*/  FADD.FTZ R13, R13, R14 ;  /* 0x0000000e0d0d7221 */ /* 0x004fc60000010000 */
        /* <DEDUP_REMOVED lines=8> */
[----:B------:R-:W-:-:S04]  /*2ce0*/  ISETP.GT.U32.OR P0, PT, R43, 0xf, P0 ;  /* 0x0000000f2b00780c */ /* 0x000fc80000704470 */
[----:B------:R-:W-:-:S13]  /*2cf0*/  ISETP.EQ.OR.EX P0, PT, RZ, UR9, P0, P1 ;  /* 0x00000009ff007c0c */ /* 0x000fda0008702710 */
        /* <DEDUP_REMOVED lines=10> */
.L_x_1579:
[----:B------:R-:W-:Y:S05]  /*2da0*/  BSYNC B0 ;  /* 0x0000000000007941 */ /* 0x000fea0003800000 */
.L_x_1578:
[----:B0-----:R-:W2:Y:S01]  /*2db0*/  LDL R12, [R1+0x114] ;  /* 0x00011400010c7983 */ /* 0x001ea20000100800 */
[----:B------:R-:W-:-:S03]  /*2dc0*/  ULDC UR8, c[0x0][0x230] ;  /* 0x00008c0000087ab9 */ /* 0x000fc60000000800 */
[----:B------:R0:W-:Y:S04]  /*2dd0*/  STL [R1+0x11c], R0 ;  /* 0x00011c0001007387 */ /* 0x0001e80000100800 */
[----:B0-----:R-:W3:Y:S01]  /*2de0*/  LDL.LU R0, [R1+0x70] ;  /* 0x0000700001007983 */ /* 0x001ee20000300800 */
        /* <DEDUP_REMOVED lines=12> */
[--C-:B------:R-:W-:Y:S01]  /*2eb0*/  FADD.FTZ R54, R54, -R12.reuse ;  /* 0x8000000c36367221 */ /* 0x100fe20000010000 */
        /* <DEDUP_REMOVED lines=34> */
[----:B------:R-:W-:Y:S02]  /*30e0*/  F2FP.BF16.F32.PACK_AB R30, R30, R14 ;  /* 0x0000000e1e1e723e */ /* 0x000fe400000010ff */
[----:B-----5:R-:W-:-:S03]  /*30f0*/  LEA R14, P0, R2, UR8, 0x1 ;  /* 0x00000008020e7c11 */ /* 0x020fc6000f8008ff */
[----:B------:R-:W-:Y:S01]  /*3100*/  STL [R1+0x144], R30 ;  /* 0x0001441e01007387 */ /* 0x000fe20000100800 */
[----:B---3--:R-:W-:-:S03]  /*3110*/  LEA.HI.X R15, R2, UR9, R0, 0x1, P0 ;  /* 0x00000009020f7c11 */ /* 0x008fc600080f0c00 */
[----:B------:R-:W2:Y:S01]  /*3120*/  LDL.LU R0, [R1+0x7c] ;  /* 0x00007c0001007983 */ /* 0x000ea20000300800 */
[----:B------:R-:W-:Y:S01]  /*3130*/  FADD.FTZ R2, R58, -R12 ;  /* 0x8000000c3a027221 */ /* 0x000fe20000010000 */
[----:B------:R-:W-:-:S03]  /*3140*/  PRMT R37, R31, 0x7610, R37 ;  /* 0x000076101f257816 */ /* 0x000fc60000000025 */
        /* <DEDUP_REMOVED lines=27> */
[----:B------:R-:W-:Y:S01]  /*3300*/  FMUL.FTZ R27, R13, R27 ;  /* 0x0000001b0d1b7220 */ /* 0x000fe20000410000 */
[----:B------:R-:W-:Y:S03]  /*3310*/  STL [R1+0xe4], R30 ;  /* 0x0000e41e01007387 */ /* 0x000fe60000100800 */
[----:B------:R-:W-:Y:S01]  /*3320*/  FFMA.FTZ R27, R32, R27, R34 ;  /* 0x0000001b201b7223 */ /* 0x000fe20000010022 */
[----:B------:R0:W-:Y:S02]  /*3330*/  STL [R1+0xe0], R26 ;  /* 0x0000e01a01007387 */ /* 0x0001e40000100800 */
[----:B0-----:R-:W-:Y:S01]  /*3340*/  FMUL.FTZ R26, R57, R2 ;  /* 0x00000002391a7220 */ /* 0x001fe20000410000 */
[----:B------:R-:W-:-:S06]  /*3350*/  FMUL.FTZ R2, R27, -1.4426950216293334961 ;  /* 0xbfb8aa3b1b027820 */ /* 0x000fcc0000410000 */
[----:B------:R-:W0:Y:S02]  /*3360*/  MUFU.EX2 R2, R2 ;  /* 0x0000000200027308 */ /* 0x000e240000000800 */
[----:B0-----:R-:W-:-:S06]  /*3370*/  FADD.FTZ R2, R2, 1 ;  /* 0x3f80000002027421 */ /* 0x001fcc0000010000 */
[----:B------:R-:W0:Y:S01]  /*3380*/  MUFU.RCP R2, R2 ;  /* 0x0000000200027308 */ /* 0x000e220000001000 */
[----:B------:R-:W-:Y:S01]  /*3390*/  FADD.FTZ R56, R56, -R12 ;  /* 0x8000000c38387221 */ /* 0x000fe20000010000 */
[----:B------:R1:W-:Y:S03]  /*33a0*/  STL [R1+0xd8], R26 ;  /* 0x0000d81a01007387 */ /* 0x0003e60000100800 */
[----:B-1----:R-:W-:Y:S01]  /*33b0*/  FMUL.FTZ R26, R13, R56 ;  /* 0x000000380d1a7220 */ /* 0x002fe20000410000 */
[----:B0-----:R-:W-:-:S03]  /*33c0*/  FMUL.FTZ R27, R27, R2 ;  /* 0x000000021b1b7220 */ /* 0x001fc60000410000 */
[----:B------:R-:W-:Y:S02]  /*33d0*/  FFMA.FTZ R26, R44, R26, R46 ;  /* 0x0000001a2c1a7223 */ /* 0x000fe4000001002e */
[----:B------:R0:W-:Y:S04]  /*33e0*/  STL [R1+0xd4], R27 ;  /* 0x0000d41b01007387 */ /* 0x0001e80000100800 */
[----:B------:R-:W3:Y:S01]  /*33f0*/  LDL.LU R30, [R1+0x84] ;  /* 0x00008400011e7983 */ /* 0x000ee20000300800 */
[----:B0-----:R-:W-:-:S06]  /*3400*/  FMUL.FTZ R27, R26, -1.4426950216293334961 ;  /* 0xbfb8aa3b1a1b7820 */ /* 0x001fcc0000410000 */
        /* <DEDUP_REMOVED lines=11> */
[----:B------:R-:W0:Y:S01]  /*34c0*/  MUFU.EX2 R26, R26 ;  /* 0x0000001a001a7308 */ /* 0x000e220000000800 */
[----:B------:R-:W-:Y:S04]  /*34d0*/  STL [R1+0x140], R3 ;  /* 0x0001400301007387 */ /* 0x000fe80000100800 */
[----:B------:R1:W-:Y:S01]  /*34e0*/  STL [R1+0xd0], R0 ;  /* 0x0000d00001007387 */ /* 0x0003e20000100800 */
[----:B------:R-:W-:-:S03]  /*34f0*/  FADD.FTZ R61, R61, -R12 ;  /* 0x8000000c3d3d7221 */ /* 0x000fc60000010000 */
[----:B-1----:R-:W2:Y:S01]  /*3500*/  LDL.LU R0, [R1+0x5c] ;  /* 0x00005c0001007983 */ /* 0x002ea20000300800 */
        /* <DEDUP_REMOVED lines=12> */
[----:B------:R0:W-:Y:S03]  /*35d0*/  STL [R1+0xc8], R3 ;  /* 0x0000c80301007387 */ /* 0x0001e60000100800 */
[----:B------:R-:W-:Y:S01]  /*35e0*/  FFMA.FTZ R25, R32, R25, R34 ;  /* 0x0000001920197223 */ /* 0x000fe20000010022 */
[----:B0-----:R-:W-:-:S03]  /*35f0*/  FMUL.FTZ R3, R61, R24 ;  /* 0x000000183d037220 */ /* 0x001fc60000410000 */
[----:B------:R-:W-:-:S06]  /*3600*/  FMUL.FTZ R24, R25, -1.4426950216293334961 ;  /* 0xbfb8aa3b19187820 */ /* 0x000fcc0000410000 */
[----:B------:R-:W0:Y:S02]  /*3610*/  MUFU.EX2 R24, R24 ;  /* 0x0000001800187308 */ /* 0x000e240000000800 */
[----:B0-----:R-:W-:-:S06]  /*3620*/  FADD.FTZ R24, R24, 1 ;  /* 0x3f80000018187421 */ /* 0x001fcc0000010000 */
[----:B------:R-:W0:Y:S01]  /*3630*/  MUFU.RCP R24, R24 ;  /* 0x0000001800187308 */ /* 0x000e220000001000 */
[----:B------:R0:W-:Y:S02]  /*3640*/  STL [R1+0xc4], R3 ;  /* 0x0000c40301007387 */ /* 0x0001e40000100800 */
[----:B0-----:R-:W-:-:S05]  /*3650*/  FMUL.FTZ R3, R25, R24 ;  /* 0x0000001819037220 */ /* 0x001fca0000410000 */
[----:B------:R0:W-:Y:S04]  /*3660*/  STL [R1+0xc0], R3 ;  /* 0x0000c00301007387 */ /* 0x0001e80000100800 */
[----:B------:R-:W4:Y:S04]  /*3670*/  LDL.LU R27, [R1+0x58] ;  /* 0x00005800011b7983 */ /* 0x000f280000300800 */
[----:B0-----:R-:W4:Y:S01]  /*3680*/  LDL.LU R3, [R1+0x8c] ;  /* 0x00008c0001037983 */ /* 0x001f220000300800 */
[----:B------:R-:W-:Y:S01]  /*3690*/  FADD.FTZ R55, R55, -R12 ;  /* 0x8000000c37377221 */ /* 0x000fe20000010000 */
[----:B------:R-:W-:-:S03]  /*36a0*/  LEA R24, P0, R4, UR8, 0x1 ;  /* 0x0000000804187c11 */ /* 0x000fc6000f8008ff */
[----:B------:R-:W-:-:S04]  /*36b0*/  FMUL.FTZ R26, R13, R55 ;  /* 0x000000370d1a7220 */ /* 0x000fc80000410000 */
[----:B------:R-:W-:Y:S01]  /*36c0*/  FFMA.FTZ R26, R44, R26, R46 ;  /* 0x0000001a2c1a7223 */ /* 0x000fe2000001002e */
[----:B------:R-:W-:-:S05]  /*36d0*/  SHF.L.U32 R22, R22, 0x10, RZ ;  /* 0x0000001016167819 */ /* 0x000fca00000006ff */
[----:B------:R-:W-:-:S04]  /*36e0*/  FADD.FTZ R22, -R12, R22 ;  /* 0x000000160c167221 */ /* 0x000fc80000010100 */
[----:B------:R-:W-:Y:S01]  /*36f0*/  FMUL.FTZ R22, R13, R22 ;  /* 0x000000160d167220 */ /* 0x000fe20000410000 */
[----:B---3--:R-:W-:Y:S01]  /*3700*/  LEA.HI.X R25, R4, UR9, R30, 0x1, P0 ;  /* 0x0000000904197c11 */ /* 0x008fe200080f0c1e */
[----:B------:R-:W-:-:S06]  /*3710*/  FMUL.FTZ R4, R26, -1.4426950216293334961 ;  /* 0xbfb8aa3b1a047820 */ /* 0x000fcc0000410000 */
[----:B------:R-:W0:Y:S02]  /*3720*/  MUFU.EX2 R4, R4 ;  /* 0x0000000400047308 */ /* 0x000e240000000800 */
[----:B0-----:R-:W-:-:S06]  /*3730*/  FADD.FTZ R4, R4, 1 ;  /* 0x3f80000004047421 */ /* 0x001fcc0000010000 */
[----:B------:R-:W0:Y:S01]  /*3740*/  MUFU.RCP R4, R4 ;  /* 0x0000000400047308 */ /* 0x000e220000001000 */
[----:B------:R-:W-:Y:S01]  /*3750*/  FFMA.FTZ R22, R33, R22, R35 ;  /* 0x0000001621167223 */ /* 0x000fe20000010023 */
[----:B------:R0:W-:Y:S02]  /*3760*/  STL [R1+0x13c], R24 ;  /* 0x00013c1801007387 */ /* 0x0001e40000100800 */
[----:B0-----:R-:W-:Y:S01]  /*3770*/  FMUL.FTZ R24, R26, R4 ;  /* 0x000000041a187220 */ /* 0x001fe20000410000 */
[----:B------:R-:W-:-:S06]  /*3780*/  FMUL.FTZ R4, R22, -1.4426950216293334961 ;  /* 0xbfb8aa3b16047820 */ /* 0x000fcc0000410000 */
[----:B------:R-:W0:Y:S01]  /*3790*/  MUFU.EX2 R4, R4 ;  /* 0x0000000400047308 */ /* 0x000e220000000800 */
[----:B------:R-:W-:Y:S04]  /*37a0*/  STL [R1+0x138], R25 ;  /* 0x0001381901007387 */ /* 0x000fe80000100800 */
[----:B------:R-:W-:Y:S01]  /*37b0*/  STL [R1+0xb8], R24 ;  /* 0x0000b81801007387 */ /* 0x000fe20000100800 */
[----:B0-----:R-:W-:-:S06]  /*37c0*/  FADD.FTZ R4, R4, 1 ;  /* 0x3f80000004047421 */ /* 0x001fcc0000010000 */
[----:B------:R-:W0:Y:S01]  /*37d0*/  MUFU.RCP R4, R4 ;  /* 0x0000000400047308 */ /* 0x000e220000001000 */
[----:B--2---:R-:W-:Y:S02]  /*37e0*/  FADD.FTZ R26, R0, -R12 ;  /* 0x8000000c001a7221 */ /* 0x004fe40000010000 */
[----:B------:R-:W2:Y:S02]  /*37f0*/  LDL.LU R0, [R1+0x54] ;  /* 0x0000540001007983 */ /* 0x000ea40000300800 */
[----:B------:R-:W-:Y:S01]  /*3800*/  FMUL.FTZ R26, R13, R26 ;  /* 0x0000001a0d1a7220 */ /* 0x000fe20000410000 */
[----:B0-----:R-:W-:-:S03]  /*3810*/  FMUL.FTZ R22, R22, R4 ;  /* 0x0000000416167220 */ /* 0x001fc60000410000 */
[----:B------:R-:W-:-:S04]  /*3820*/  FFMA.FTZ R26, R45, R26, R47 ;  /* 0x0000001a2d1a7223 */ /* 0x000fc8000001002f */
        /* <DEDUP_REMOVED lines=14> */
[----:B------:R1:W-:Y:S01]  /*3910*/  STL [R1+0xb0], R22 ;  /* 0x0000b01601007387 */ /* 0x0003e20000100800 */
[----:B0-----:R-:W-:Y:S01]  /*3920*/  FMUL.FTZ R23, R23, R4 ;  /* 0x0000000417177220 */ /* 0x001fe20000410000 */
[----:B------:R-:W-:-:S04]  /*3930*/  LEA R4, P0, R5, UR8, 0x1 ;  /* 0x0000000805047c11 */ /* 0x000fc8000f8008ff */
[----:B------:R0:W-:Y:S04]  /*3940*/  STL [R1+0xa8], R23 ;  /* 0x0000a81701007387 */ /* 0x0001e80000100800 */
[----:B------:R-:W3:Y:S01]  /*3950*/  LDL.LU R24, [R1+0x50] ;  /* 0x0000500001187983 */ /* 0x000ee20000300800 */
[----:B----4-:R-:W-:-:S03]  /*3960*/  LEA.HI.X R5, R5, UR9, R3, 0x1, P0 ;  /* 0x0000000905057c11 */ /* 0x010fc600080f0c03 */
[----:B------:R-:W4:Y:S01]  /*3970*/  LDL.LU R3, [R1+0x90] ;  /* 0x0000900001037983 */ /* 0x000f220000300800 */
[----:B-1----:R-:W-:-:S04]  /*3980*/  FADD.FTZ R22, R27, -R12 ;  /* 0x8000000c1b167221 */ /* 0x002fc80000010000 */
[----:B------:R-:W-:-:S04]  /*3990*/  FMUL.FTZ R22, R13, R22 ;  /* 0x000000160d167220 */ /* 0x000fc80000410000 */
[----:B------:R-:W-:-:S04]  /*39a0*/  FFMA.FTZ R22, R44, R22, R46 ;  /* 0x000000162c167223 */ /* 0x000fc8000001002e */
        /* <DEDUP_REMOVED lines=11> */
[----:B------:R2:W-:Y:S01]  /*3a60*/  STL [R1+0xa4], R23 ;  /* 0x0000a41701007387 */ /* 0x0005e20000100800 */
[----:B0-----:R-:W-:-:S06]  /*3a70*/  FADD.FTZ R22, R22, 1 ;  /* 0x3f80000016167421 */ /* 0x001fcc0000010000 */
[----:B------:R-:W0:Y:S02]  /*3a80*/  MUFU.RCP R22, R22 ;  /* 0x0000001600167308 */ /* 0x000e240000001000 */
[----:B0-----:R-:W-:Y:S01]  /*3a90*/  FMUL.FTZ R22, R20, R22 ;  /* 0x0000001614167220 */ /* 0x001fe20000410000 */
[----:B------:R-:W-:Y:S01]  /*3aa0*/  SHF.L.U32 R21, R21, 0x10, RZ ;  /* 0x0000001015157819 */ /* 0x000fe200000006ff */
[----:B--2---:R-:W-:Y:S02]  /*3ab0*/  FADD.FTZ R23, R0, -R12 ;  /* 0x8000000c00177221 */ /* 0x004fe40000010000 */
[----:B------:R-:W2:Y:S02]  /*3ac0*/  LDL.LU R0, [R1+0x4c] ;  /* 0x00004c0001007983 */ /* 0x000ea40000300800 */
[----:B------:R-:W-:-:S04]  /*3ad0*/  FMUL.FTZ R23, R13, R23 ;  /* 0x000000170d177220 */ /* 0x000fc80000410000 */
[----:B------:R-:W-:-:S04]  /*3ae0*/  FFMA.FTZ R23, R45, R23, R47 ;  /* 0x000000172d177223 */ /* 0x000fc8000001002f */
[----:B------:R-:W-:-:S06]  /*3af0*/  FMUL.FTZ R20, R23, -1.4426950216293334961 ;  /* 0xbfb8aa3b17147820 */ /* 0x000fcc0000410000 */
[----:B------:R-:W0:Y:S01]  /*3b00*/  MUFU.EX2 R20, R20 ;  /* 0x0000001400147308 */ /* 0x000e220000000800 */
[----:B------:R-:W-:Y:S01]  /*3b10*/  FADD.FTZ R21, -R12, R21 ;  /* 0x000000150c157221 */ /* 0x000fe20000010100 */
[----:B0-----:R-:W-:-:S06]  /*3b20*/  FADD.FTZ R20, R20, 1 ;  /* 0x3f80000014147421 */ /* 0x001fcc0000010000 */
[----:B------:R-:W0:Y:S01]  /*3b30*/  MUFU.RCP R20, R20 ;  /* 0x0000001400147308 */ /* 0x000e220000001000 */
        /* <DEDUP_REMOVED lines=8> */
[----:B------:R-:W-:Y:S01]  /*3bc0*/  STL [R1+0x98], R22 ;  /* 0x0000981601007387 */ /* 0x000fe20000100800 */
[----:B0-----:R-:W-:Y:S01]  /*3bd0*/  FMUL.FTZ R23, R21, R20 ;  /* 0x0000001415177220 */ /* 0x001fe20000410000 */
[----:B------:R-:W-:-:S04]  /*3be0*/  LEA R20, P0, R6, UR8, 0x1 ;  /* 0x0000000806147c11 */ /* 0x000fc8000f8008ff */
[----:B------:R0:W-:Y:S04]  /*3bf0*/  STL [R1+0x94], R23 ;  /* 0x0000941701007387 */ /* 0x0001e80000100800 */
[----:B0-----:R-:W2:Y:S01]  /*3c00*/  LDL.LU R23, [R1+0x44] ;  /* 0x0000440001177983 */ /* 0x001ea20000300800 */
[----:B----4-:R-:W-:-:S03]  /*3c10*/  LEA.HI.X R21, R6, UR9, R3, 0x1, P0 ;  /* 0x0000000906157c11 */ /* 0x010fc600080f0c03 */
[----:B------:R-:W4:Y:S01]  /*3c20*/  LDL.LU R3, [R1+0x9c] ;  /* 0x00009c0001037983 */ /* 0x000f220000300800 */
[----:B---3--:R-:W-:-:S04]  /*3c30*/  FADD.FTZ R22, R24, -R12 ;  /* 0x8000000c18167221 */ /* 0x008fc80000010000 */
        /* <DEDUP_REMOVED lines=17> */
[----:B------:R-:W-:-:S05]  /*3d50*/  SHF.L.U32 R19, R19, 0x10, RZ ;  /* 0x0000001013137819 */ /* 0x000fca00000006ff */
[----:B------:R-:W-:Y:S01]  /*3d60*/  FADD.FTZ R19, -R12, R19 ;  /* 0x000000130c137221 */ /* 0x000fe20000010100 */
[----:B--2---:R-:W-:Y:S02]  /*3d70*/  FADD.FTZ R22, R0, -R12 ;  /* 0x8000000c00167221 */ /* 0x004fe40000010000 */
[----:B------:R-:W2:Y:S02]  /*3d80*/  LDL.LU R0, [R1+0x40] ;  /* 0x0000400001007983 */ /* 0x000ea40000300800 */
[----:B------:R-:W-:-:S04]  /*3d90*/  FMUL.FTZ R22, R13, R22 ;  /* 0x000000160d167220 */ /* 0x000fc80000410000 */
[----:B------:R-:W-:-:S04]  /*3da0*/  FFMA.FTZ R22, R45, R22, R47 ;  /* 0x000000162d167223 */ /* 0x000fc8000001002f */
[----:B------:R-:W-:-:S06]  /*3db0*/  FMUL.FTZ R6, R22, -1.4426950216293334961 ;  /* 0xbfb8aa3b16067820 */ /* 0x000fcc0000410000 */
[----:B------:R-:W0:Y:S01]  /*3dc0*/  MUFU.EX2 R6, R6 ;  /* 0x0000000600067308 */ /* 0x000e220000000800 */
[----:B------:R-:W-:Y:S01]  /*3dd0*/  FMUL.FTZ R19, R13, R19 ;  /* 0x000000130d137220 */ /* 0x000fe20000410000 */
[----:B0-----:R-:W-:-:S06]  /*3de0*/  FADD.FTZ R6, R6, 1 ;  /* 0x3f80000006067421 */ /* 0x001fcc0000010000 */
[----:B------:R-:W0:Y:S01]  /*3df0*/  MUFU.RCP R6, R6 ;  /* 0x0000000600067308 */ /* 0x000e220000001000 */
[----:B------:R-:W-:Y:S01]  /*3e00*/  FFMA.FTZ R19, R32, R19, R34 ;  /* 0x0000001320137223 */ /* 0x000fe20000010022 */
[----:B------:R0:W-:Y:S02]  /*3e10*/  STL [R1+0x8c], R18 ;  /* 0x00008c1201007387 */ /* 0x0001e40000100800 */
[----:B0-----:R-:W-:Y:S01]  /*3e20*/  FMUL.FTZ R18, R22, R6 ;  /* 0x0000000616127220 */ /* 0x001fe20000410000 */
[----:B------:R-:W-:-:S06]  /*3e30*/  FMUL.FTZ R6, R19, -1.4426950216293334961 ;  /* 0xbfb8aa3b13067820 */ /* 0x000fcc0000410000 */
[----:B------:R-:W0:Y:S02]  /*3e40*/  MUFU.EX2 R6, R6 ;  /* 0x0000000600067308 */ /* 0x000e240000000800 */
[----:B0-----:R-:W-:-:S06]  /*3e50*/  FADD.FTZ R6, R6, 1 ;  /* 0x3f80000006067421 */ /* 0x001fcc0000010000 */
[----:B------:R-:W0:Y:S01]  /*3e60*/  MUFU.RCP R6, R6 ;  /* 0x0000000600067308 */ /* 0x000e220000001000 */
[----:B------:R1:W-:Y:S01]  /*3e70*/  STL [R1+0x84], R18 ;  /* 0x0000841201007387 */ /* 0x0003e20000100800 */
[----:B0-----:R-:W-:-:S05]  /*3e80*/  FMUL.FTZ R19, R19, R6 ;  /* 0x0000000613137220 */ /* 0x001fca0000410000 */
[----:B------:R0:W-:Y:S04]  /*3e90*/  STL [R1+0x7c], R19 ;  /* 0x00007c1301007387 */ /* 0x0001e80000100800 */
[----:B------:R-:W3:Y:S01]  /*3ea0*/  LDL.LU R22, [R1+0x3c] ;  /* 0x00003c0001167983 */ /* 0x000ee20000300800 */
[----:B------:R-:W-:-:S04]  /*3eb0*/  LEA R6, P0, R7, UR8, 0x1 ;  /* 0x0000000807067c11 */ /* 0x000fc8000f8008ff */
[----:B----4-:R-:W-:Y:S02]  /*3ec0*/  LEA.HI.X R7, R7, UR9, R3, 0x1, P0 ;  /* 0x0000000907077c11 */ /* 0x010fe400080f0c03 */
        /* <DEDUP_REMOVED lines=17> */
[----:B-1----:R-:W0:Y:S02]  /*3fe0*/  MUFU.RCP R19, R18 ;  /* 0x0000001200137308 */ /* 0x002e240000001000 */
        /* <DEDUP_REMOVED lines=9> */
[----:B------:R1:W-:Y:S01]  /*4080*/  STL [R1+0x58], R19 ;  /* 0x0000581301007387 */ /* 0x0003e20000100800 */
[----:B0-----:R-:W-:-:S06]  /*4090*/  FADD.FTZ R16, R16, 1 ;  /* 0x3f80000010107421 */ /* 0x001fcc0000010000 */
[----:B-1----:R0:W-:Y:S02]  /*40a0*/  MUFU.RCP R19, R16 ;  /* 0x0000001000137308 */ /* 0x0021e40000001000 */
[----:B0-----:R-:W-:-:S04]  /*40b0*/  FMUL.FTZ R16, R13, R17 ;  /* 0x000000110d107220 */ /* 0x001fc80000410000 */
[----:B------:R-:W-:-:S04]  /*40c0*/  FFMA.FTZ R16, R32, R16, R34 ;  /* 0x0000001020107223 */ /* 0x000fc80000010022 */
[----:B------:R-:W-:-:S06]  /*40d0*/  FMUL.FTZ R17, R16, -1.4426950216293334961 ;  /* 0xbfb8aa3b10117820 */ /* 0x000fcc0000410000 */
[----:B------:R-:W0:Y:S02]  /*40e0*/  MUFU.EX2 R17, R17 ;  /* 0x0000001100117308 */ /* 0x000e240000000800 */
[----:B0-----:R-:W-:-:S06]  /*40f0*/  FADD.FTZ R17, R17, 1 ;  /* 0x3f80000011117421 */ /* 0x001fcc0000010000 */
[----:B------:R-:W0:Y:S01]  /*4100*/  MUFU.RCP R17, R17 ;  /* 0x0000001100117308 */ /* 0x000e220000001000 */
[----:B------:R-:W-:-:S05]  /*4110*/  FMUL.FTZ R18, R18, R19 ;  /* 0x0000001312127220 */ /* 0x000fca0000410000 */
[----:B------:R3:W-:Y:S01]  /*4120*/  STL [R1+0x5c], R18 ;  /* 0x00005c1201007387 */ /* 0x0007e20000100800 */
[----:B0-----:R-:W-:-:S05]  /*4130*/  FMUL.FTZ R19, R16, R17 ;  /* 0x0000001110137220 */ /* 0x001fca0000410000 */
[----:B------:R0:W-:Y:S01]  /*4140*/  STL [R1+0x54], R19 ;  /* 0x0000541301007387 */ /* 0x0001e20000100800 */
[----:B---3--:R-:W-:-:S03]  /*4150*/  FADD.FTZ R18, R22, -R12 ;  /* 0x8000000c16127221 */ /* 0x008fc60000010000 */
[----:B------:R-:W3:Y:S01]  /*4160*/  LDL.LU R22, [R1+0x14] ;  /* 0x0000140001167983 */ /* 0x000ee20000300800 */
[----:B------:R-:W-:-:S04]  /*4170*/  LEA R16, P0, R8, UR8, 0x1 ;  /* 0x0000000808107c11 */ /* 0x000fc8000f8008ff */
[----:B----4-:R-:W-:Y:S02]  /*4180*/  LEA.HI.X R17, R8, UR9, R3, 0x1, P0 ;  /* 0x0000000908117c11 */ /* 0x010fe400080f0c03 */
[----:B------:R-:W4:Y:S01]  /*4190*/  LDL.LU R3, [R1+0xbc] ;  /* 0x0000bc0001037983 */ /* 0x000f220000300800 */
[----:B------:R-:W-:-:S04]  /*41a0*/  FMUL.FTZ R18, R13, R18 ;  /* 0x000000120d127220 */ /* 0x000fc80000410000 */
[----:B------:R-:W-:-:S04]  /*41b0*/  FFMA.FTZ R18, R44, R18, R46 ;  /* 0x000000122c127223 */ /* 0x000fc8000001002e */
[----:B------:R-:W-:-:S06]  /*41c0*/  FMUL.FTZ R8, R18, -1.4426950216293334961 ;  /* 0xbfb8aa3b12087820 */ /* 0x000fcc0000410000 */
[----:B------:R-:W1:Y:S01]  /*41d0*/  MUFU.EX2 R8, R8 ;  /* 0x0000000800087308 */ /* 0x000e620000000800 */
[----:B------:R-:W-:-:S05]  /*41e0*/  SHF.L.U32 R28, R28, 0x10, RZ ;  /* 0x000000101c1c7819 */ /* 0x000fca00000006ff */
[----:B------:R-:W-:Y:S01]  /*41f0*/  FADD.FTZ R28, -R12, R28 ;  /* 0x0000001c0c1c7221 */ /* 0x000fe20000010100 */
[----:B-1----:R-:W-:-:S04]  /*4200*/  FADD.FTZ R8, R8, 1 ;  /* 0x3f80000008087421 */ /* 0x002fc80000010000 */
[----:B0-----:R0:W1:Y:S01]  /*4210*/  MUFU.RCP R19, R8 ;  /* 0x0000000800137308 */ /* 0x0010620000001000 */
        /* <DEDUP_REMOVED lines=8> */
[----:B------:R-:W-:Y:S04]  /*42a0*/  STL [R1+0x130], R17 ;  /* 0x0001301101007387 */ /* 0x000fe80000100800 */
[----:B------:R0:W-:Y:S02]  /*42b0*/  STL [R1+0x50], R16 ;  /* 0x0000501001007387 */ /* 0x0001e40000100800 */
        /* <DEDUP_REMOVED lines=8> */
[----:B------:R-:W0:Y:S02]  /*4340*/  MUFU.EX2 R8, R8 ;  /* 0x0000000800087308 */ /* 0x000e240000000800 */
[----:B0-----:R-:W-:-:S06]  /*4350*/  FADD.FTZ R8, R8, 1 ;  /* 0x3f80000008087421 */ /* 0x001fcc0000010000 */
        /* <DEDUP_REMOVED lines=9> */
[----:B------:R0:W-:Y:S02]  /*43f0*/  STL [R1+0x48], R16 ;  /* 0x0000481001007387 */ /* 0x0001e40000100800 */
[----:B0-----:R-:W-:-:S05]  /*4400*/  FMUL.FTZ R16, R8, R18 ;  /* 0x0000001208107220 */ /* 0x001fca0000410000 */
[----:B------:R0:W-:Y:S01]  /*4410*/  STL [R1+0x44], R16 ;  /* 0x0000441001007387 */ /* 0x0001e20000100800 */
[----:B---3--:R-:W-:-:S03]  /*4420*/  FADD.FTZ R19, R22, -R12 ;  /* 0x8000000c16137221 */ /* 0x008fc60000010000 */
[----:B0-----:R-:W3:Y:S01]  /*4430*/  LDL.LU R16, [R1+0xc] ;  /* 0x00000c0001107983 */ /* 0x001ee20000300800 */
[----:B------:R-:W-:Y:S01]  /*4440*/  FMUL.FTZ R19, R13, R19 ;  /* 0x000000130d137220 */ /* 0x000fe20000410000 */
[----:B------:R-:W-:-:S03]  /*4450*/  LEA R18, P0, R9, UR8, 0x1 ;  /* 0x0000000809127c11 */ /* 0x000fc6000f8008ff */
[----:B------:R-:W-:Y:S01]  /*4460*/  FFMA.FTZ R8, R44, R19, R46 ;  /* 0x000000132c087223 */ /* 0x000fe2000001002e */
[----:B----4-:R-:W-:Y:S02]  /*4470*/  LEA.HI.X R19, R9, UR9, R3, 0x1, P0 ;  /* 0x0000000909137c11 */ /* 0x010fe400080f0c03 */
[----:B------:R-:W4:Y:S01]  /*4480*/  LDL.LU R3, [R1+0xcc] ;  /* 0x0000cc0001037983 */ /* 0x000f220000300800 */
        /* <DEDUP_REMOVED lines=11> */
[----:B------:R-:W-:Y:S04]  /*4540*/  STL [R1+0x124], R18 ;  /* 0x0001241201007387 */ /* 0x000fe80000100800 */
[----:B------:R-:W-:Y:S01]  /*4550*/  STL [R1+0x120], R19 ;  /* 0x0001201301007387 */ /* 0x000fe20000100800 */
[----:B0-----:R-:W-:-:S03]  /*4560*/  FADD.FTZ R8, R8, 1 ;  /* 0x3f80000008087421 */ /* 0x001fc60000010000 */
[----:B------:R2:W-:Y:S03]  /*4570*/  STL [R1+0x40], R9 ;  /* 0x0000400901007387 */ /* 0x0005e60000100800 */
        /* <DEDUP_REMOVED lines=13> */
[----:B------:R1:W-:Y:S03]  /*4650*/  STL [R1+0x3c], R17 ;  /* 0x00003c1101007387 */ /* 0x0003e60000100800 */
[----:B------:R-:W-:Y:S01]  /*4660*/  FFMA.FTZ R8, R32, R8, R34 ;  /* 0x0000000820087223 */ /* 0x000fe20000010022 */
[----:B-1----:R-:W-:-:S03]  /*4670*/  FMUL.FTZ R17, R9, R22 ;  /* 0x0000001609117220 */ /* 0x002fc60000410000 */
[----:B------:R-:W-:-:S06]  /*4680*/  FMUL.FTZ R9, R8, -1.4426950216293334961 ;  /* 0xbfb8aa3b08097820 */ /* 0x000fcc0000410000 */
[----:B------:R-:W0:Y:S02]  /*4690*/  MUFU.EX2 R9, R9 ;  /* 0x0000000900097308 */ /* 0x000e240000000800 */
[----:B0-----:R-:W-:-:S06]  /*46a0*/  FADD.FTZ R9, R9, 1 ;  /* 0x3f80000009097421 */ /* 0x001fcc0000010000 */
[----:B------:R-:W0:Y:S01]  /*46b0*/  MUFU.RCP R9, R9 ;  /* 0x0000000900097308 */ /* 0x000e220000001000 */
[----:B------:R-:W-:Y:S01]  /*46c0*/  STL [R1+0x1c], R17 ;  /* 0x00001c1101007387 */ /* 0x000fe20000100800 */
[----:B---3--:R-:W-:Y:S01]  /*46d0*/  FADD.FTZ R22, R16, -R12 ;  /* 0x8000000c10167221 */ /* 0x008fe20000010000 */
[----:B0-----:R-:W-:-:S03]  /*46e0*/  FMUL.FTZ R8, R8, R9 ;  /* 0x0000000908087220 */ /* 0x001fc60000410000 */
[----:B------:R-:W-:-:S04]  /*46f0*/  FMUL.FTZ R22, R13, R22 ;  /* 0x000000160d167220 */ /* 0x000fc80000410000 */
[----:B------:R-:W-:Y:S01]  /*4700*/  FFMA.FTZ R9, R44, R22, R46 ;  /* 0x000000162c097223 */ /* 0x000fe2000001002e */
[C---:B------:R-:W-:Y:S01]  /*4710*/  LEA R22, P0, R10.reuse, UR8, 0x1 ;  /* 0x000000080a167c11 */ /* 0x040fe2000f8008ff */
[----:B------:R0:W-:Y:S04]  /*4720*/  STL [R1+0x14], R8 ;  /* 0x0000140801007387 */ /* 0x0001e80000100800 */
[----:B------:R-:W3:Y:S01]  /*4730*/  LDL.LU R16, [R1+0x38] ;  /* 0x0000380001107983 */ /* 0x000ee20000300800 */
[----:B----4-:R-:W-:-:S03]  /*4740*/  LEA.HI.X R23, R10, UR9, R3, 0x1, P0 ;  /* 0x000000090a177c11 */ /* 0x010fc600080f0c03 */
[----:B------:R-:W4:Y:S01]  /*4750*/  LDL.LU R3, [R1+0xdc] ;  /* 0x0000dc0001037983 */ /* 0x000f220000300800 */
[----:B0-----:R-:W-:-:S06]  /*4760*/  FMUL.FTZ R8, R9, -1.4426950216293334961 ;  /* 0xbfb8aa3b09087820 */ /* 0x001fcc0000410000 */
        /* <DEDUP_REMOVED lines=9> */
[----:B------:R-:W0:Y:S01]  /*4800*/  MUFU.EX2 R9, R9 ;  /* 0x0000000900097308 */ /* 0x000e220000000800 */
[----:B------:R-:W-:Y:S04]  /*4810*/  STL [R1+0x12c], R22 ;  /* 0x00012c1601007387 */ /* 0x000fe80000100800 */
[----:B------:R-:W-:Y:S04]  /*4820*/  STL [R1+0x128], R23 ;  /* 0x0001281701007387 */ /* 0x000fe80000100800 */
[----:B------:R1:W-:Y:S04]  /*4830*/  STL [R1+0x10], R10 ;  /* 0x0000100a01007387 */ /* 0x0003e80000100800 */
[----:B------:R-:W4:Y:S01]  /*4840*/  LDL.LU R17, [R1+0x34] ;  /* 0x0000340001117983 */ /* 0x000f220000300800 */
[----:B0-----:R-:W-:-:S04]  /*4850*/  FADD.FTZ R9, R9, 1 ;  /* 0x3f80000009097421 */ /* 0x001fc80000010000 */
[----:B-1----:R2:W0:Y:S02]  /*4860*/  MUFU.RCP R10, R9 ;  /* 0x00000009000a7308 */ /* 0x0024240000001000 */
[----:B--2---:R-:W-:-:S04]  /*4870*/  FADD.FTZ R9, R0, -R12 ;  /* 0x8000000c00097221 */ /* 0x004fc80000010000 */
[----:B------:R-:W-:Y:S01]  /*4880*/  FMUL.FTZ R9, R13, R9 ;  /* 0x000000090d097220 */ /* 0x000fe20000410000 */
[----:B0-----:R-:W-:-:S03]  /*4890*/  FMUL.FTZ R0, R8, R10 ;  /* 0x0000000a08007220 */ /* 0x001fc60000410000 */
        /* <DEDUP_REMOVED lines=15> */
[----:B------:R-:W-:Y:S01]  /*4990*/  LEA R26, P0, R11, UR8, 0x1 ;  /* 0x000000080b1a7c11 */ /* 0x000fe2000f8008ff */
[----:B0-----:R-:W-:-:S05]  /*49a0*/  FMUL.FTZ R8, R8, R9 ;  /* 0x0000000908087220 */ /* 0x001fca0000410000 */
[----:B------:R0:W-:Y:S01]  /*49b0*/  STL [R1], R8 ;  /* 0x0000000801007387 */ /* 0x0001e20000100800 */
[----:B---3--:R-:W-:-:S03]  /*49c0*/  FADD.FTZ R10, R16, -R12 ;  /* 0x8000000c100a7221 */ /* 0x008fc60000010000 */
[----:B------:R-:W2:Y:S01]  /*49d0*/  LDL.LU R16, [R1+0x30] ;  /* 0x0000300001107983 */ /* 0x000ea20000300800 */
[----:B----4-:R-:W-:-:S03]  /*49e0*/  LEA.HI.X R27, R11, UR9, R3, 0x1, P0 ;  /* 0x000000090b1b7c11 */ /* 0x010fc600080f0c03 */
[----:B------:R-:W3:Y:S01]  /*49f0*/  LDL.LU R3, [R1+0xe8] ;  /* 0x0000e80001037983 */ /* 0x000ee20000300800 */
        /* <DEDUP_REMOVED lines=14> */
[----:B------:R0:W1:Y:S02]  /*4ae0*/  MUFU.RCP R9, R8 ;  /* 0x0000000800097308 */ /* 0x0000640000001000 */
[----:B0-----:R-:W-:Y:S02]  /*4af0*/  FADD.FTZ R8, R17, -R12 ;  /* 0x8000000c11087221 */ /* 0x001fe40000010000 */
[----:B------:R-:W4:Y:S02]  /*4b00*/  LDL.LU R17, [R1+0x2c] ;  /* 0x00002c0001117983 */ /* 0x000f240000300800 */
[----:B------:R-:W-:-:S04]  /*4b10*/  FMUL.FTZ R8, R13, R8 ;  /* 0x000000080d087220 */ /* 0x000fc80000410000 */
[----:B------:R-:W-:Y:S01]  /*4b20*/  FFMA.FTZ R8, R45, R8, R47 ;  /* 0x000000082d087223 */ /* 0x000fe2000001002f */
[----:B-1----:R-:W-:-:S03]  /*4b30*/  FMUL.FTZ R11, R11, R9 ;  /* 0x000000090b0b7220 */ /* 0x002fc60000410000 */
        /* <DEDUP_REMOVED lines=14> */
[----:B------:R-:W-:Y:S01]  /*4c20*/  LEA R28, P0, R52, UR8, 0x1 ;  /* 0x00000008341c7c11 */ /* 0x000fe2000f8008ff */
[----:B--2---:R-:W-:Y:S02]  /*4c30*/  FADD.FTZ R43, R16, -R12 ;  /* 0x8000000c102b7221 */ /* 0x004fe40000010000 */
[----:B------:R-:W2:Y:S01]  /*4c40*/  LDL.LU R16, [R1+0x28] ;  /* 0x0000280001107983 */ /* 0x000ea20000300800 */
[----:B---3--:R-:W-:-:S03]  /*4c50*/  LEA.HI.X R29, R52, UR9, R3, 0x1, P0 ;  /* 0x00000009341d7c11 */ /* 0x008fc600080f0c03 */
[----:B------:R-:W3:Y:S01]  /*4c60*/  LDL.LU R3, [R1+0xec] ;  /* 0x0000ec0001037983 */ /* 0x000ee20000300800 */
[----:B------:R-:W-:Y:S01]  /*4c70*/  FMUL.FTZ R43, R13, R43 ;  /* 0x0000002b0d2b7220 */ /* 0x000fe20000410000 */
[----:B------:R-:W-:Y:S02]  /*4c80*/  SHF.L.U32 R36, R48, 0x10, RZ ;  /* 0x0000001030247819 */ /* 0x000fe400000006ff */
[----:B------:R-:W3:Y:S01]  /*4c90*/  LDL.LU R18, [R1+0x24] ;  /* 0x0000240001127983 */ /* 0x000ee20000300800 */
[----:B------:R-:W-:-:S04]  /*4ca0*/  FFMA.FTZ R43, R44, R43, R46 ;  /* 0x0000002b2c2b7223 */ /* 0x000fc8000001002e */
[----:B------:R-:W-:-:S06]  /*4cb0*/  FMUL.FTZ R31, R43, -1.4426950216293334961 ;  /* 0xbfb8aa3b2b1f7820 */ /* 0x000fcc0000410000 */
[----:B------:R-:W0:Y:S01]  /*4cc0*/  MUFU.EX2 R31, R31 ;  /* 0x0000001f001f7308 */ /* 0x000e220000000800 */
[----:B------:R-:W-:Y:S01]  /*4cd0*/  FADD.FTZ R36, -R12, R36 ;  /* 0x000000240c247221 */ /* 0x000fe20000010100 */
        /* <DEDUP_REMOVED lines=8> */
[----:B------:R4:W0:Y:S02]  /*4d60*/  MUFU.RCP R36, R31 ;  /* 0x0000001f00247308 */ /* 0x0008240000001000 */
[----:B----4-:R-:W-:Y:S01]  /*4d70*/  FADD.FTZ R31, R17, -R12 ;  /* 0x8000000c111f7221 */ /* 0x010fe20000010000 */
[----:B------:R1:W-:Y:S03]  /*4d80*/  STG.E.U16 desc[UR6][R14.64], R37 ;  /* 0x000000250e007986 */ /* 0x0003e6000c101506 */
[----:B------:R-:W-:Y:S01]  /*4d90*/  FMUL.FTZ R31, R13, R31 ;  /* 0x0000001f0d1f7220 */ /* 0x000fe20000410000 */
[----:B------:R-:W4:Y:S03]  /*4da0*/  LDL.LU R17, [R1+0x20] ;  /* 0x0000200001117983 */ /* 0x000f260000300800 */
[----:B------:R-:W-:Y:S01]  /*4db0*/  FFMA.FTZ R31, R45, R31, R47 ;  /* 0x0000001f2d1f7223 */ /* 0x000fe2000001002f */
[----:B0-----:R-:W-:-:S03]  /*4dc0*/  FMUL.FTZ R48, R48, R36 ;  /* 0x0000002430307220 */ /* 0x001fc60000410000 */
[----:B------:R-:W-:-:S06]  /*4dd0*/  FMUL.FTZ R36, R31, -1.4426950216293334961 ;  /* 0xbfb8aa3b1f247820 */ /* 0x000fcc0000410000 */
[----:B------:R-:W0:Y:S01]  /*4de0*/  MUFU.EX2 R36, R36 ;  /* 0x0000002400247308 */ /* 0x000e220000000800 */
[----:B-1----:R-:W-:Y:S01]  /*4df0*/  SHF.L.U32 R37, R49, 0x10, RZ ;  /* 0x0000001031257819 */ /* 0x002fe200000006ff */
        /* <DEDUP_REMOVED lines=11> */
[C---:B------:R-:W-:Y:S01]  /*4eb0*/  LEA R36, P0, R53.reuse, UR8, 0x1 ;  /* 0x0000000835247c11 */ /* 0x040fe2000f8008ff */
[----:B--2---:R-:W-:Y:S02]  /*4ec0*/  FADD.FTZ R56, R16, -R12 ;  /* 0x8000000c10387221 */ /* 0x004fe40000010000 */
[----:B------:R-:W2:Y:S01]  /*4ed0*/  LDL.LU R16, [R1+0xf4] ;  /* 0x0000f40001107983 */ /* 0x000ea20000300800 */
[----:B---3--:R-:W-:-:S03]  /*4ee0*/  LEA.HI.X R37, R53, UR9, R3, 0x1, P0 ;  /* 0x0000000935257c11 */ /* 0x008fc600080f0c03 */
[----:B------:R-:W3:Y:S01]  /*4ef0*/  LDL.LU R3, [R1+0x4] ;  /* 0x0000040001037983 */ /* 0x000ee20000300800 */
[----:B------:R-:W-:Y:S01]  /*4f00*/  FMUL.FTZ R56, R13, R56 ;  /* 0x000000380d387220 */ /* 0x000fe20000410000 */
[----:B------:R-:W-:Y:S02]  /*4f10*/  SHF.L.U32 R39, R50, 0x10, RZ ;  /* 0x0000001032277819 */ /* 0x000fe400000006ff */
[----:B------:R-:W2:Y:S01]  /*4f20*/  LDL.LU R19, [R1+0x18] ;  /* 0x0000180001137983 */ /* 0x000ea20000300800 */
        /* <DEDUP_REMOVED lines=10> */
[----:B------:R-:W0:Y:S01]  /*4fd0*/  MUFU.EX2 R38, R38 ;  /* 0x0000002600267308 */ /* 0x000e220000000800 */
[----:B------:R-:W-:Y:S02]  /*4fe0*/  FADD.FTZ R39, R18, -R12 ;  /* 0x8000000c12277221 */ /* 0x000fe40000010000 */
[----:B------:R-:W2:Y:S01]  /*4ff0*/  LDL.LU R18, [R1+0xf0] ;  /* 0x0000f00001127983 */ /* 0x000ea20000300800 */
        /* <DEDUP_REMOVED lines=18> */
[----:B----4-:R-:W-:Y:S02]  /*5120*/  FADD.FTZ R52, R17, -R12 ;  /* 0x8000000c11347221 */ /* 0x010fe40000010000 */
[----:B------:R-:W4:Y:S01]  /*5130*/  LDL.LU R17, [R1+0x60] ;  /* 0x0000600001117983 */ /* 0x000f220000300800 */
[----:B0-----:R-:W-:Y:S01]  /*5140*/  FMUL.FTZ R55, R55, R38 ;  /* 0x0000002637377220 */ /* 0x001fe20000410000 */
[----:B---3--:R-:W-:-:S04]  /*5150*/  LEA R38, P0, R3, UR8, 0x1 ;  /* 0x0000000803267c11 */ /* 0x008fc8000f8008ff */
[----:B--2---:R-:W-:Y:S02]  /*5160*/  LEA.HI.X R39, R3, UR9, R16, 0x1, P0 ;  /* 0x0000000903277c11 */ /* 0x004fe400080f0c10 */
[----:B------:R-:W2:Y:S04]  /*5170*/  LDL.LU R16, [R1+0x100] ;  /* 0x0001000001107983 */ /* 0x000ea80000300800 */
[----:B------:R-:W3:Y:S01]  /*5180*/  LDL.LU R3, [R1+0x64] ;  /* 0x0000640001037983 */ /* 0x000ee20000300800 */
[----:B------:R-:W-:Y:S01]  /*5190*/  FMUL.FTZ R52, R13, R52 ;  /* 0x000000340d347220 */ /* 0x000fe20000410000 */
[----:B------:R-:W-:Y:S02]  /*51a0*/  SHF.L.U32 R41, R60, 0x10, RZ ;  /* 0x000000103c297819 */ /* 0x000fe400000006ff */
[----:B------:R-:W2:Y:S01]  /*51b0*/  LDL.LU R23, [R1+0xf8] ;  /* 0x0000f80001177983 */ /* 0x000ea20000300800 */
[----:B------:R-:W-:-:S02]  /*51c0*/  FFMA.FTZ R52, R44, R52, R46 ;  /* 0x000000342c347223 */ /* 0x000fc4000001002e */
[----:B------:R-:W-:Y:S01]  /*51d0*/  FADD.FTZ R41, -R12, R41 ;  /* 0x000000290c297221 */ /* 0x000fe20000010100 */
[----:B------:R-:W2:Y:S01]  /*51e0*/  LDL.LU R22, [R1+0x68] ;  /* 0x0000680001167983 */ /* 0x000ea20000300800 */
        /* <DEDUP_REMOVED lines=19> */
[----:B------:R0:W1:Y:S02]  /*5320*/  MUFU.RCP R41, R40 ;  /* 0x0000002800297308 */ /* 0x0000640000001000 */
[----:B0-----:R-:W-:Y:S02]  /*5330*/  SHF.L.U32 R40, R18, 0x10, RZ ;  /* 0x0000001012287819 */ /* 0x001fe400000006ff */
[----:B------:R-:W2:Y:S03]  /*5340*/  LDL.LU R18, [R1+0xfc] ;  /* 0x0000fc0001127983 */ /* 0x000ea60000300800 */
[----:B------:R-:W-:-:S04]  /*5350*/  FADD.FTZ R40, -R12, R40 ;  /* 0x000000280c287221 */ /* 0x000fc80000010100 */
[----:B------:R-:W-:Y:S01]  /*5360*/  FMUL.FTZ R40, R13, R40 ;  /* 0x000000280d287220 */ /* 0x000fe20000410000 */
[----:B-1----:R-:W-:-:S03]  /*5370*/  FMUL.FTZ R50, R50, R41 ;  /* 0x0000002932327220 */ /* 0x002fc60000410000 */
[----:B------:R-:W-:-:S04]  /*5380*/  FFMA.FTZ R40, R32, R40, R34 ;  /* 0x0000002820287223 */ /* 0x000fc80000010022 */
        /* <DEDUP_REMOVED lines=12> */
[----:B------:R-:W-:Y:S01]  /*5450*/  SHF.L.U32 R59, R23, 0x10, RZ ;  /* 0x00000010173b7819 */ /* 0x000fe200000006ff */
[----:B------:R-:W-:Y:S01]  /*5460*/  FADD.FTZ R60, R22, -R12 ;  /* 0x8000000c163c7221 */ /* 0x000fe20000010000 */
        /* <DEDUP_REMOVED lines=12> */
[----:B------:R-:W-:Y:S01]  /*5530*/  FMUL.FTZ R60, R13, R60 ;  /* 0x0000003c0d3c7220 */ /* 0x000fe20000410000 */
[----:B0-----:R-:W-:-:S06]  /*5540*/  FADD.FTZ R58, R58, 1 ;  /* 0x3f8000003a3a7421 */ /* 0x001fcc0000010000 */
[----:B------:R-:W0:Y:S01]  /*5550*/  MUFU.RCP R58, R58 ;  /* 0x0000003a003a7308 */ /* 0x000e220000001000 */
[----:B------:R-:W-:Y:S01]  /*5560*/  FFMA.FTZ R46, R44, R60, R46 ;  /* 0x0000003c2c2e7223 */ /* 0x000fe2000001002e */
[----:B------:R-:W-:-:S04]  /*5570*/  FADD.FTZ R60, R19, -R12 ;  /* 0x8000000c133c7221 */ /* 0x000fc80000010000 */
[----:B------:R-:W-:Y:S01]  /*5580*/  FMUL.FTZ R60, R13, R60 ;  /* 0x0000003c0d3c7220 */ /* 0x000fe20000410000 */
[----:B0-----:R-:W-:-:S03]  /*5590*/  FMUL.FTZ R44, R59, R58 ;  /* 0x0000003a3b2c7220 */ /* 0x001fc60000410000 */
[----:B------:R-:W-:Y:S01]  /*55a0*/  FFMA.FTZ R58, R45, R60, R47 ;  /* 0x0000003c2d3a7223 */ /* 0x000fe2000001002f */
[----:B------:R-:W-:-:S05]  /*55b0*/  SHF.L.U32 R60, R18, 0x10, RZ ;  /* 0x00000010123c7819 */ /* 0x000fca00000006ff */
[----:B------:R-:W-:-:S04]  /*55c0*/  FADD.FTZ R60, -R12, R60 ;  /* 0x0000003c0c3c7221 */ /* 0x000fc80000010100 */
[----:B------:R-:W-:-:S04]  /*55d0*/  FMUL.FTZ R60, R13, R60 ;  /* 0x0000003c0d3c7220 */ /* 0x000fc80000410000 */
[----:B------:R-:W-:Y:S01]  /*55e0*/  FFMA.FTZ R35, R33, R60, R35 ;  /* 0x0000003c21237223 */ /* 0x000fe20000010023 */
[----:B----4-:R-:W-:-:S04]  /*55f0*/  FADD.FTZ R33, R17, -R12 ;  /* 0x8000000c11217221 */ /* 0x010fc80000010000 */
[----:B------:R-:W-:-:S04]  /*5600*/  FMUL.FTZ R33, R13, R33 ;  /* 0x000000210d217220 */ /* 0x000fc80000410000 */
[----:B------:R-:W-:Y:S01]  /*5610*/  FFMA.FTZ R45, R45, R33, R47 ;  /* 0x000000212d2d7223 */ /* 0x000fe2000001002f */
[----:B--2---:R-:W-:-:S05]  /*5620*/  SHF.L.U32 R61, R16, 0x10, RZ ;  /* 0x00000010103d7819 */ /* 0x004fca00000006ff */
[C---:B------:R-:W-:Y:S01]  /*5630*/  FADD.FTZ R61, -R12.reuse, R61 ;  /* 0x0000003d0c3d7221 */ /* 0x040fe20000010100 */
[----:B---3--:R-:W-:Y:S02]  /*5640*/  SHF.L.U32 R33, R3, 0x10, RZ ;  /* 0x0000001003217819 */ /* 0x008fe400000006ff */
[----:B------:R-:W2:Y:S01]  /*5650*/  LDL.LU R3, [R1+0x78] ;  /* 0x0000780001037983 */ /* 0x000ea20000300800 */
[C---:B------:R-:W-:Y:S02]  /*5660*/  FMUL.FTZ R61, R13.reuse, R61 ;  /* 0x0000003d0d3d7220 */ /* 0x040fe40000410000 */
[----:B------:R-:W-:Y:S01]  /*5670*/  FADD.FTZ R33, -R12, R33 ;  /* 0x000000210c217221 */ /* 0x000fe20000010100 */
[----:B------:R-:W3:Y:S01]  /*5680*/  LDL.LU R23, [R1+0xe0] ;  /* 0x0000e00001177983 */ /* 0x000ee20000300800 */
[----:B------:R-:W-:Y:S02]  /*5690*/  FFMA.FTZ R61, R32, R61, R34 ;  /* 0x0000003d203d7223 */ /* 0x000fe40000010022 */
[----:B------:R-:W-:Y:S01]  /*56a0*/  FMUL.FTZ R13, R13, R33 ;  /* 0x000000210d0d7220 */ /* 0x000fe20000410000 */
[----:B------:R-:W3:Y:S01]  /*56b0*/  LDL.LU R22, [R1+0xe4] ;  /* 0x0000e40001167983 */ /* 0x000ee20000300800 */
[----:B------:R-:W-:Y:S01]  /*56c0*/  FMUL.FTZ R12, R61, -1.4426950216293334961 ;  /* 0xbfb8aa3b3d0c7820 */ /* 0x000fe20000410000 */
[----:B------:R-:W-:-:S02]  /*56d0*/  FMUL.FTZ R33, R46, -1.4426950216293334961 ;  /* 0xbfb8aa3b2e217820 */ /* 0x000fc40000410000 */
[----:B------:R-:W4:Y:S03]  /*56e0*/  LDL.LU R17, [R1+0xd4] ;  /* 0x0000d40001117983 */ /* 0x000f260000300800 */
[----:B------:R-:W0:Y:S01]  /*56f0*/  MUFU.EX2 R12, R12 ;  /* 0x0000000c000c7308 */ /* 0x000e220000000800 */
[----:B------:R-:W4:Y:S01]  /*5700*/  LDL.LU R16, [R1+0xd8] ;  /* 0x0000d80001107983 */ /* 0x000f220000300800 */
[----:B------:R-:W-:-:S03]  /*5710*/  FFMA.FTZ R34, R32, R13, R34 ;  /* 0x0000000d20227223 */ /* 0x000fc60000010022 */
[----:B------:R-:W3:Y:S03]  /*5720*/  LDL.LU R24, [R1+0xc8] ;  /* 0x0000c80001187983 */ /* 0x000ee60000300800 */
[----:B------:R-:W1:Y:S01]  /*5730*/  MUFU.EX2 R33, R33 ;  /* 0x0000002100217308 */ /* 0x000e620000000800 */
[----:B------:R-:W3:Y:S04]  /*5740*/  LDL.LU R25, [R1+0xd0] ;  /* 0x0000d00001197983 */ /* 0x000ee80000300800 */
[----:B------:R-:W3:Y:S01]  /*5750*/  LDL.LU R19, [R1+0xc0] ;  /* 0x0000c00001137983 */ /* 0x000ee20000300800 */
[----:B0-----:R-:W-:-:S03]  /*5760*/  FADD.FTZ R12, R12, 1 ;  /* 0x3f8000000c0c7421 */ /* 0x001fc60000010000 */
[----:B------:R-:W3:Y:S01]  /*5770*/  LDL.LU R18, [R1+0xc4] ;  /* 0x0000c40001127983 */ /* 0x000ee20000300800 */
[----:B------:R1:W0:Y:S02]  /*5780*/  MUFU.RCP R13, R12 ;  /* 0x0000000c000d7308 */ /* 0x0002240000001000 */
[----:B-1----:R-:W-:Y:S02]  /*5790*/  FADD.FTZ R12, R33, 1 ;  /* 0x3f800000210c7421 */ /* 0x002fe40000010000 */
[----:B------:R-:W2:Y:S04]  /*57a0*/  LDL.LU R33, [R1+0x80] ;  /* 0x0000800001217983 */ /* 0x000ea80000300800 */
[----:B------:R-:W1:Y:S01]  /*57b0*/  MUFU.RCP R12, R12 ;  /* 0x0000000c000c7308 */ /* 0x000e620000001000 */
[----:B0-----:R-:W-:Y:S01]  /*57c0*/  FMUL.FTZ R61, R61, R13 ;  /* 0x0000000d3d3d7220 */ /* 0x001fe20000410000 */
[----:B-1----:R-:W-:Y:S01]  /*57d0*/  FMUL.FTZ R46, R46, R12 ;  /* 0x0000000c2e2e7220 */ /* 0x002fe20000410000 */
[----:B------:R-:W-:Y:S01]  /*57e0*/  FMUL.FTZ R32, R34, -1.4426950216293334961 ;  /* 0xbfb8aa3b22207820 */ /* 0x000fe20000410000 */
[----:B--2---:R-:W-:-:S02]  /*57f0*/  LEA R12, P0, R33, UR8, 0x1 ;  /* 0x00000008210c7c11 */ /* 0x004fc4000f8008ff */
[----:B------:R-:W-:Y:S02]  /*5800*/  MOV R13, R33 ;  /* 0x00000021000d7202 */ /* 0x000fe40000000f00 */
[----:B------:R-:W2:Y:S01]  /*5810*/  LDL.LU R33, [R1+0x10c] ;  /* 0x00010c0001217983 */ /* 0x000ea20000300800 */
[----:B------:R-:W0:Y:S01]  /*5820*/  MUFU.EX2 R32, R32 ;  /* 0x0000002000207308 */ /* 0x000e220000000800 */
[----:B------:R-:W-:Y:S02]  /*5830*/  LEA.HI.X R13, R13, UR9, R30, 0x1, P0 ;  /* 0x000000090d0d7c11 */ /* 0x000fe400080f0c1e */
[----:B------:R-:W4:Y:S01]  /*5840*/  LDL.LU R30, [R1+0x144] ;  /* 0x00014400011e7983 */ /* 0x000f220000300800 */
[----:B0-----:R-:W-:-:S04]  /*5850*/  FADD.FTZ R32, R32, 1 ;  /* 0x3f80000020207421 */ /* 0x001fc80000010000 */
[----:B------:R0:W-:Y:S02]  /*5860*/  MUFU.RCP R60, R32 ;  /* 0x00000020003c7308 */ /* 0x0001e40000001000 */
[----:B0-----:R-:W-:Y:S01]  /*5870*/  LEA R32, P1, R3, UR8, 0x1 ;  /* 0x0000000803207c11 */ /* 0x001fe2000f8208ff */
[----:B------:R-:W-:-:S06]  /*5880*/  FMUL.FTZ R59, R58, -1.4426950216293334961 ;  /* 0xbfb8aa3b3a3b7820 */ /* 0x000fcc0000410000 */
[----:B------:R-:W0:Y:S02]  /*5890*/  MUFU.EX2 R59, R59 ;  /* 0x0000003b003b7308 */ /* 0x000e240000000800 */
[----:B0-----:R-:W-:-:S06]  /*58a0*/  FADD.FTZ R47, R59, 1 ;  /* 0x3f8000003b2f7421 */ /* 0x001fcc0000010000 */
[----:B------:R-:W0:Y:S01]  /*58b0*/  MUFU.RCP R47, R47 ;  /* 0x0000002f002f7308 */ /* 0x000e220000001000 */
[----:B--2---:R-:W-:Y:S01]  /*58c0*/  LEA.HI.X R33, R3, UR9, R33, 0x1, P1 ;  /* 0x0000000903217c11 */ /* 0x004fe200088f0c21 */
[----:B0-----:R-:W-:Y:S01]  /*58d0*/  FMUL.FTZ R47, R58, R47 ;  /* 0x0000002f3a2f7220 */ /* 0x001fe20000410000 */
[----:B------:R-:W2:Y:S01]  /*58e0*/  LDL.LU R3, [R1+0x140] ;  /* 0x0001400001037983 */ /* 0x000ea20000300800 */
[----:B------:R-:W-:Y:S01]  /*58f0*/  FMUL.FTZ R59, R45, -1.4426950216293334961 ;  /* 0xbfb8aa3b2d3b7820 */ /* 0x000fe20000410000 */
[----:B------:R-:W-:Y:S02]  /*5900*/  FMUL.FTZ R58, R35, -1.4426950216293334961 ;  /* 0xbfb8aa3b233a7820 */ /* 0x000fe40000410000 */
[----:B----4-:R0:W-:Y:S01]  /*5910*/  STG.E.U16 desc[UR6][R14.64+0x4], R30 ;  /* 0x0000041e0e007986 */ /* 0x0101e2000c101506 */
[----:B------:R-:W-:Y:S01]  /*5920*/  FMUL.FTZ R60, R34, R60 ;  /* 0x0000003c223c7220 */ /* 0x000fe20000410000 */
[----:B------:R-:W-:Y:S01]  /*5930*/  F2FP.BF16.F32.PACK_AB R10, R11, R10 ;  /* 0x0000000a0b0a723e */ /* 0x000fe200000010ff */
[----:B------:R-:W1:Y:S01]  /*5940*/  MUFU.EX2 R59, R59 ;  /* 0x0000003b003b7308 */ /* 0x000e620000000800 */
[----:B------:R-:W-:Y:S01]  /*5950*/  F2FP.BF16.F32.PACK_AB R8, R9, R8 ;  /* 0x000000080908723e */ /* 0x000fe200000010ff */
[----:B------:R-:W-:-:S06]  /*5960*/  ULDC.64 UR8, c[0x0][0x238] ;  /* 0x00008e0000087ab9 */ /* 0x000fcc0000000a00 */
[----:B------:R-:W4:Y:S01]  /*5970*/  MUFU.EX2 R58, R58 ;  /* 0x0000003a003a7308 */ /* 0x000f220000000800 */
[----:B-1----:R-:W-:Y:S01]  /*5980*/  FADD.FTZ R59, R59, 1 ;  /* 0x3f8000003b3b7421 */ /* 0x002fe20000010000 */
[----:B----4-:R-:W-:-:S06]  /*5990*/  FADD.FTZ R58, R58, 1 ;  /* 0x3f8000003a3a7421 */ /* 0x010fcc0000010000 */
[----:B------:R-:W1:Y:S08]  /*59a0*/  MUFU.RCP R59, R59 ;  /* 0x0000003b003b7308 */ /* 0x000e700000001000 */
[----:B------:R-:W4:Y:S01]  /*59b0*/  MUFU.RCP R58, R58 ;  /* 0x0000003a003a7308 */ /* 0x000f220000001000 */
[----:B-1----:R-:W-:Y:S01]  /*59c0*/  FMUL.FTZ R59, R45, R59 ;  /* 0x0000003b2d3b7220 */ /* 0x002fe20000410000 */
[----:B------:R-:W-:-:S02]  /*59d0*/  PRMT R45, R30, 0x7632, R45 ;  /* 0x000076321e2d7816 */ /* 0x000fc4000000002d */
[----:B0-----:R-:W-:Y:S01]  /*59e0*/  F2FP.BF16.F32.PACK_AB R30, R17, R16 ;  /* 0x00000010111e723e */ /* 0x001fe200000010ff */
[----:B----4-:R-:W-:Y:S01]  /*59f0*/  FMUL.FTZ R58, R35, R58 ;  /* 0x0000003a233a7220 */ /* 0x010fe20000410000 */
[----:B---3--:R-:W-:Y:S02]  /*5a00*/  F2FP.BF16.F32.PACK_AB R35, R23, R22 ;  /* 0x000000161723723e */ /* 0x008fe400000010ff */
[----:B------:R-:W3:Y:S04]  /*5a10*/  LDL.LU R23, [R1+0xa0] ;  /* 0x0000a00001177983 */ /* 0x000ee80000300800 */
[----:B------:R-:W3:Y:S04]  /*5a20*/  LDL.LU R22, [R1+0xa4] ;  /* 0x0000a40001167983 */ /* 0x000ee80000300800 */
[----:B------:R-:W4:Y:S04]  /*5a30*/  LDL.LU R17, [R1+0x94] ;  /* 0x0000940001117983 */ /* 0x000f280000300800 */
[----:B------:R-:W4:Y:S04]  /*5a40*/  LDL.LU R16, [R1+0x98] ;  /* 0x0000980001107983 */ /* 0x000f280000300800 */
[----:B------:R0:W-:Y:S04]  /*5a50*/  STG.E.U16 desc[UR6][R14.64+0x6], R45 ;  /* 0x0000062d0e007986 */ /* 0x0001e8000c101506 */
[----:B0-----:R-:W3:Y:S01]  /*5a60*/  LDL.LU R45, [R1+0xb0] ;  /* 0x0000b000012d7983 */ /* 0x001ee20000300800 */
[----:B------:R-:W-:-:S02]  /*5a70*/  PRMT R15, R35, 0x7632, R15 ;  /* 0x00007632230f7816 */ /* 0x000fc4000000000f */
[----:B------:R-:W-:Y:S01]  /*5a80*/  F2FP.BF16.F32.PACK_AB R14, R24, R25 ;  /* 0x00000019180e723e */ /* 0x000fe200000010ff */
[----:B--2---:R0:W-:Y:S04]  /*5a90*/  STG.E.U16 desc[UR6][R2.64], R35 ;  /* 0x0000002302007986 */ /* 0x0041e8000c101506 */
[----:B0-----:R-:W3:Y:S04]  /*5aa0*/  LDL.LU R35, [R1+0xa8] ;  /* 0x0000a80001237983 */ /* 0x001ee80000300800 */
[----:B------:R-:W2:Y:S04]  /*5ab0*/  LDL.LU R24, [R1+0x13c] ;  /* 0x00013c0001187983 */ /* 0x000ea80000300800 */
[----:B------:R-:W2:Y:S01]  /*5ac0*/  LDL.LU R25, [R1+0x138] ;  /* 0x0001380001197983 */ /* 0x000ea20000300800 */
[----:B------:R-:W-:-:S03]  /*5ad0*/  PRMT R34, R30, 0x7632, R34 ;  /* 0x000076321e227816 */ /* 0x000fc60000000022 */
[----:B------:R0:W-:Y:S04]  /*5ae0*/  STG.E.U16 desc[UR6][R2.64+0x4], R30 ;  /* 0x0000041e02007986 */ /* 0x0001e8000c101506 */
[----:B------:R1:W-:Y:S04]  /*5af0*/  STG.E.U16 desc[UR6][R2.64+0x2], R15 ;  /* 0x0000020f02007986 */ /* 0x0003e8000c101506 */
[----:B------:R1:W-:Y:S01]  /*5b00*/  STG.E.U16 desc[UR6][R2.64+0x6], R34 ;  /* 0x0000062202007986 */ /* 0x0003e2000c101506 */
[----:B0-----:R-:W-:Y:S02]  /*5b10*/  PRMT R30, R14, 0x7610, R30 ;  /* 0x000076100e1e7816 */ /* 0x001fe4000000001e */
[----:B-1----:R-:W-:-:S02]  /*5b20*/  F2FP.BF16.F32.PACK_AB R15, R19, R18 ;  /* 0x00000012130f723e */ /* 0x002fc400000010ff */
[----:B------:R-:W4:Y:S04]  /*5b30*/  LDL.LU R19, [R1+0x8c] ;  /* 0x00008c0001137983 */ /* 0x000f280000300800 */
[----:B------:R-:W4:Y:S04]  /*5b40*/  LDL.LU R18, [R1+0x90] ;  /* 0x0000900001127983 */ /* 0x000f280000300800 */
[----:B------:R-:W4:Y:S04]  /*5b50*/  LDL.LU R34, [R1+0xb8] ;  /* 0x0000b80001227983 */ /* 0x000f280000300800 */
[----:B--2---:R0:W-:Y:S04]  /*5b60*/  STG.E.U16 desc[UR6][R24.64], R30 ;  /* 0x0000001e18007986 */ /* 0x0041e8000c101506 */
[----:B0-----:R-:W4:Y:S01]  /*5b70*/  LDL.LU R30, [R1+0xb4] ;  /* 0x0000b400011e7983 */ /* 0x001f220000300800 */
[----:B------:R-:W-:-:S02]  /*5b80*/  PRMT R3, R15, 0x7632, R3 ;  /* 0x000076320f037816 */ /* 0x000fc40000000003 */
[----:B------:R-:W-:-:S03]  /*5b90*/  PRMT R14, R14, 0x7632, R14 ;  /* 0x000076320e0e7816 */ /* 0x000fc6000000000e */
[----:B------:R-:W-:Y:S04]  /*5ba0*/  STG.E.U16 desc[UR6][R24.64+0x6], R3 ;  /* 0x0000060318007986 */ /* 0x000fe8000c101506 */
[----:B------:R3:W-:Y:S04]  /*5bb0*/  STG.E.U16 desc[UR6][R24.64+0x2], R14 ;  /* 0x0000020e18007986 */ /* 0x0007e8000c101506 */
[----:B------:R-:W-:Y:S01]  /*5bc0*/  STG.E.U16 desc[UR6][R24.64+0x4], R15 ;  /* 0x0000040f18007986 */ /* 0x000fe2000c101506 */
[----:B---3--:R-:W-:Y:S02]  /*5bd0*/  F2FP.BF16.F32.PACK_AB R14, R35, R45 ;  /* 0x0000002d230e723e */ /* 0x008fe400000010ff */
[----:B----4-:R-:W-:-:S02]  /*5be0*/  F2FP.BF16.F32.PACK_AB R2, R30, R34 ;  /* 0x000000221e02723e */ /* 0x010fc400000010ff */
[----:B------:R-:W2:Y:S02]  /*5bf0*/  LDL.LU R30, [R1+0x7c] ;  /* 0x00007c00011e7983 */ /* 0x000ea40000300800 */
[----:B------:R-:W-:Y:S02]  /*5c00*/  PRMT R3, R2, 0x7632, R3 ;  /* 0x0000763202037816 */ /* 0x000fe40000000003 */
[----:B------:R-:W2:Y:S04]  /*5c10*/  LDL.LU R34, [R1+0x84] ;  /* 0x0000840001227983 */ /* 0x000ea80000300800 */
[----:B------:R-:W3:Y:S04]  /*5c20*/  LDL.LU R35, [R1+0x58] ;  /* 0x0000580001237983 */ /* 0x000ee80000300800 */
[----:B------:R0:W-:Y:S04]  /*5c30*/  STG.E.U16 desc[UR6][R4.64+0x2], R3 ;  /* 0x0000020304007986 */ /* 0x0001e8000c101506 */
[----:B------:R-:W3:Y:S01]  /*5c40*/  LDL.LU R45, [R1+0x70] ;  /* 0x00007000012d7983 */ /* 0x000ee20000300800 */
[----:B0-----:R-:W-:-:S03]  /*5c50*/  F2FP.BF16.F32.PACK_AB R3, R17, R16 ;  /* 0x000000101103723e */ /* 0x001fc600000010ff */
[----:B------:R-:W4:Y:S04]  /*5c60*/  LDL.LU R16, [R1+0x54] ;  /* 0x0000540001107983 */ /* 0x000f280000300800 */
[----:B------:R-:W4:Y:S01]  /*5c70*/  LDL.LU R17, [R1+0x5c] ;  /* 0x00005c0001117983 */ /* 0x000f220000300800 */
[----:B------:R-:W-:-:S03]  /*5c80*/  PRMT R15, R14, 0x7632, R15 ;  /* 0x000076320e0f7816 */ /* 0x000fc6000000000f */
[----:B------:R0:W-:Y:S04]  /*5c90*/  STG.E.U16 desc[UR6][R4.64], R2 ;  /* 0x0000000204007986 */ /* 0x0001e8000c101506 */
[----:B------:R-:W-:Y:S04]  /*5ca0*/  STG.E.U16 desc[UR6][R4.64+0x4], R14 ;  /* 0x0000040e04007986 */ /* 0x000fe8000c101506 */
[----:B------:R1:W-:Y:S01]  /*5cb0*/  STG.E.U16 desc[UR6][R4.64+0x6], R15 ;  /* 0x0000060f04007986 */ /* 0x0003e2000c101506 */
[----:B0-----:R-:W-:-:S03]  /*5cc0*/  F2FP.BF16.F32.PACK_AB R2, R23, R22 ;  /* 0x000000161702723e */ /* 0x001fc600000010ff */
[----:B------:R-:W4:Y:S04]  /*5cd0*/  LDL.LU R22, [R1+0x4c] ;  /* 0x00004c0001167983 */ /* 0x000f280000300800 */
[----:B------:R0:W-:Y:S01]  /*5ce0*/  STG.E.U16 desc[UR6][R20.64], R2 ;  /* 0x0000000214007986 */ /* 0x0001e2000c101506 */
[----:B-1----:R-:W-:-:S03]  /*5cf0*/  PRMT R4, R2, 0x7632, R4 ;  /* 0x0000763202047816 */ /* 0x002fc60000000004 */
[----:B------:R-:W4:Y:S01]  /*5d00*/  LDL.LU R23, [R1+0x50] ;  /* 0x0000500001177983 */ /* 0x000f220000300800 */
[----:B------:R-:W-:-:S03]  /*5d10*/  PRMT R5, R3, 0x7632, R5 ;  /* 0x0000763203057816 */ /* 0x000fc60000000005 */
[----:B------:R-:W-:Y:S01]  /*5d20*/  STG.E.U16 desc[UR6][R20.64+0x4], R3 ;  /* 0x0000040314007986 */ /* 0x000fe2000c101506 */
[----:B0-----:R-:W-:-:S03]  /*5d30*/  F2FP.BF16.F32.PACK_AB R2, R19, R18 ;  /* 0x000000121302723e */ /* 0x001fc600000010ff */
[----:B------:R-:W4:Y:S04]  /*5d40*/  LDL.LU R18, [R1+0x44] ;  /* 0x0000440001127983 */ /* 0x000f280000300800 */
[----:B------:R-:W4:Y:S04]  /*5d50*/  LDL.LU R19, [R1+0x48] ;  /* 0x0000480001137983 */ /* 0x000f280000300800 */
[----:B------:R-:W4:Y:S04]  /*5d60*/  LDL.LU R24, [R1+0x40] ;  /* 0x0000400001187983 */ /* 0x000f280000300800 */
[----:B------:R-:W4:Y:S04]  /*5d70*/  LDL.LU R25, [R1+0x14] ;  /* 0x0000140001197983 */ /* 0x000f280000300800 */
[----:B------:R0:W-:Y:S04]  /*5d80*/  STG.E.U16 desc[UR6][R20.64+0x2], R4 ;  /* 0x0000020414007986 */ /* 0x0001e8000c101506 */
[----:B------:R1:W-:Y:S04]  /*5d90*/  STG.E.U16 desc[UR6][R20.64+0x6], R5 ;  /* 0x0000060514007986 */ /* 0x0003e8000c101506 */
[----:B------:R3:W-:Y:S01]  /*5da0*/  STG.E.U16 desc[UR6][R6.64], R2 ;  /* 0x0000000206007986 */ /* 0x0007e2000c101506 */
[----:B0-----:R-:W-:-:S02]  /*5db0*/  PRMT R4, R2, 0x7632, R4 ;  /* 0x0000763202047816 */ /* 0x001fc40000000004 */
[----:B--2---:R-:W-:Y:S02]  /*5dc0*/  F2FP.BF16.F32.PACK_AB R3, R30, R34 ;  /* 0x000000221e03723e */ /* 0x004fe400000010ff */
[----:B------:R-:W2:Y:S02]  /*5dd0*/  LDL.LU R30, [R1+0x1c] ;  /* 0x00001c00011e7983 */ /* 0x000ea40000300800 */
[----:B-1----:R-:W-:Y:S02]  /*5de0*/  PRMT R5, R3, 0x7632, R5 ;  /* 0x0000763203057816 */ /* 0x002fe40000000005 */
[----:B------:R-:W2:Y:S04]  /*5df0*/  LDL.LU R21, [R1+0x3c] ;  /* 0x00003c0001157983 */ /* 0x000ea80000300800 */
[----:B------:R-:W2:Y:S01]  /*5e00*/  LDL.LU R34, [R1+0xc] ;  /* 0x00000c0001227983 */ /* 0x000ea20000300800 */
[----:B---3--:R-:W-:-:S03]  /*5e10*/  F2FP.BF16.F32.PACK_AB R2, R35, R45 ;  /* 0x0000002d2302723e */ /* 0x008fc600000010ff */
[----:B------:R-:W3:Y:S04]  /*5e20*/  LDL.LU R35, [R1+0x10] ;  /* 0x0000100001237983 */ /* 0x000ee80000300800 */
[----:B------:R4:W-:Y:S04]  /*5e30*/  STG.E.U16 desc[UR6][R6.64+0x4], R3 ;  /* 0x0000040306007986 */ /* 0x0009e8000c101506 */
[----:B------:R-:W3:Y:S01]  /*5e40*/  LDL.LU R45, [R1] ;  /* 0x00000000012d7983 */ /* 0x000ee20000300800 */
[----:B----4-:R-:W-:-:S03]  /*5e50*/  F2FP.BF16.F32.PACK_AB R3, R16, R17 ;  /* 0x000000111003723e */ /* 0x010fc600000010ff */
[----:B------:R-:W4:Y:S04]  /*5e60*/  LDL.LU R16, [R1+0x134] ;  /* 0x0001340001107983 */ /* 0x000f280000300800 */
[----:B------:R-:W4:Y:S04]  /*5e70*/  LDL.LU R17, [R1+0x130] ;  /* 0x0001300001117983 */ /* 0x000f280000300800 */
[----:B------:R0:W-:Y:S04]  /*5e80*/  STG.E.U16 desc[UR6][R6.64+0x2], R4 ;  /* 0x0000020406007986 */ /* 0x0001e8000c101506 */
[----:B------:R1:W-:Y:S01]  /*5e90*/  STG.E.U16 desc[UR6][R6.64+0x6], R5 ;  /* 0x0000060506007986 */ /* 0x0003e2000c101506 */
[----:B0-----:R-:W-:-:S02]  /*5ea0*/  PRMT R4, R2, 0x7632, R4 ;  /* 0x0000763202047816 */ /* 0x001fc40000000004 */
[----:B-1----:R-:W-:Y:S01]  /*5eb0*/  PRMT R5, R3, 0x7632, R5 ;  /* 0x0000763203057816 */ /* 0x002fe20000000005 */
[----:B----4-:R0:W-:Y:S04]  /*5ec0*/  STG.E.U16 desc[UR6][R16.64], R2 ;  /* 0x0000000210007986 */ /* 0x0101e8000c101506 */
[----:B------:R1:W-:Y:S01]  /*5ed0*/  STG.E.U16 desc[UR6][R16.64+0x4], R3 ;  /* 0x0000040310007986 */ /* 0x0003e2000c101506 */
[----:B0-----:R-:W-:-:S03]  /*5ee0*/  F2FP.BF16.F32.PACK_AB R2, R22, R23 ;  /* 0x000000171602723e */ /* 0x001fc600000010ff */
[----:B------:R-:W4:Y:S01]  /*5ef0*/  LDL.LU R22, [R1+0x12c] ;  /* 0x00012c0001167983 */ /* 0x000f220000300800 */
[----:B-1----:R-:W-:-:S03]  /*5f00*/  F2FP.BF16.F32.PACK_AB R3, R18, R19 ;  /* 0x000000131203723e */ /* 0x002fc600000010ff */
[----:B------:R-:W4:Y:S04]  /*5f10*/  LDL.LU R23, [R1+0x128] ;  /* 0x0001280001177983 */ /* 0x000f280000300800 */
[----:B------:R-:W4:Y:S04]  /*5f20*/  LDL.LU R18, [R1+0x124] ;  /* 0x0001240001127983 */ /* 0x000f280000300800 */
[----:B------:R-:W4:Y:S01]  /*5f30*/  LDL.LU R19, [R1+0x120] ;  /* 0x0001200001137983 */ /* 0x000f220000300800 */
[C---:B------:R-:W-:Y:S02]  /*5f40*/  PRMT R7, R3.reuse, 0x7610, R7 ;  /* 0x0000761003077816 */ /* 0x040fe40000000007 */
[----:B------:R-:W-:-:S02]  /*5f50*/  PRMT R15, R3, 0x7632, R15 ;  /* 0x00007632030f7816 */ /* 0x000fc4000000000f */
[----:B--2---:R-:W-:Y:S01]  /*5f60*/  F2FP.BF16.F32.PACK_AB R3, R25, R30 ;  /* 0x0000001e1903723e */ /* 0x004fe200000010ff */
[----:B------:R-:W-:Y:S04]  /*5f70*/  STG.E.U16 desc[UR6][R16.64+0x2], R4 ;  /* 0x0000020410007986 */ /* 0x000fe8000c101506 */
[----:B------:R0:W-:Y:S02]  /*5f80*/  STG.E.U16 desc[UR6][R16.64+0x6], R5 ;  /* 0x0000060510007986 */ /* 0x0001e4000c101506 */
[C---:B0-----:R-:W-:Y:S02]  /*5f90*/  PRMT R5, R3.reuse, 0x7610, R5 ;  /* 0x0000761003057816 */ /* 0x041fe40000000005 */
[----:B------:R-:W-:Y:S02]  /*5fa0*/  PRMT R16, R3, 0x7632, R16 ;  /* 0x0000763203107816 */ /* 0x000fe40000000010 */
[----:B---3--:R-:W-:-:S02]  /*5fb0*/  F2FP.BF16.F32.PACK_AB R3, R45, R0 ;  /* 0x000000002d03723e */ /* 0x008fc400000010ff */
[----:B------:R-:W2:Y:S04]  /*5fc0*/  LDL.LU R0, [R1+0x11c] ;  /* 0x00011c0001007983 */ /* 0x000ea80000300800 */
[----:B------:R-:W3:Y:S01]  /*5fd0*/  LDL.LU R45, [R1+0x88] ;  /* 0x00008800012d7983 */ /* 0x000ee20000300800 */
[----:B------:R-:W-:Y:S02]  /*5fe0*/  F2FP.BF16.F32.PACK_AB R14, R21, R24 ;  /* 0x00000018150e723e */ /* 0x000fe400000010ff */
[----:B------:R-:W-:Y:S02]  /*5ff0*/  PRMT R6, R2, 0x7632, R6 ;  /* 0x0000763202067816 */ /* 0x000fe40000000006 */
[----:B------:R-:W-:Y:S02]  /*6000*/  PRMT R4, R14, 0x7632, R4 ;  /* 0x000076320e047816 */ /* 0x000fe40000000004 */
[----:B------:R-:W-:-:S02]  /*6010*/  F2FP.BF16.F32.PACK_AB R31, R42, R31 ;  /* 0x0000001f2a1f723e */ /* 0x000fc400000010ff */
[----:B------:R-:W-:Y:S02]  /*6020*/  F2FP.BF16.F32.PACK_AB R43, R48, R43 ;  /* 0x0000002b302b723e */ /* 0x000fe400000010ff */
[----:B------:R-:W-:Y:S02]  /*6030*/  F2FP.BF16.F32.PACK_AB R56, R57, R56 ;  /* 0x000000383938723e */ /* 0x000fe400000010ff */
[----:B------:R-:W-:Y:S02]  /*6040*/  F2FP.BF16.F32.PACK_AB R54, R55, R54 ;  /* 0x000000363736723e */ /* 0x000fe400000010ff */
[----:B------:R-:W-:Y:S02]  /*6050*/  F2FP.BF16.F32.PACK_AB R50, R51, R50 ;  /* 0x000000323332723e */ /* 0x000fe400000010ff */
[----:B------:R-:W-:Y:S02]  /*6060*/  F2FP.BF16.F32.PACK_AB R52, R53, R52 ;  /* 0x000000343534723e */ /* 0x000fe400000010ff */
[----:B------:R-:W-:-:S02]  /*6070*/  F2FP.BF16.F32.PACK_AB R44, R44, R49 ;  /* 0x000000312c2c723e */ /* 0x000fc400000010ff */
[----:B------:R-:W-:Y:S02]  /*6080*/  F2FP.BF16.F32.PACK_AB R47, R61, R47 ;  /* 0x0000002f3d2f723e */ /* 0x000fe400000010ff */
[----:B------:R-:W-:Y:S02]  /*6090*/  F2FP.BF16.F32.PACK_AB R46, R58, R46 ;  /* 0x0000002e3a2e723e */ /* 0x000fe400000010ff */
[----:B------:R-:W-:Y:S02]  /*60a0*/  F2FP.BF16.F32.PACK_AB R59, R60, R59 ;  /* 0x0000003b3c3b723e */ /* 0x000fe400000010ff */
[----:B------:R-:W-:Y:S01]  /*60b0*/  PRMT R20, R52, 0x7632, R20 ;  /* 0x0000763234147816 */ /* 0x000fe20000000014 */
[----:B------:R-:W-:Y:S01]  /*60c0*/  ULOP3.LUT UR4, UR4, 0x1, URZ, 0x3c, !UPT ;  /* 0x0000000104047892 */ /* 0x000fe2000f8e3c3f */
[----:B----4-:R0:W-:Y:S04]  /*60d0*/  STG.E.U16 desc[UR6][R18.64], R2 ;  /* 0x0000000212007986 */ /* 0x0101e8000c101506 */
[----:B------:R1:W-:Y:S04]  /*60e0*/  STG.E.U16 desc[UR6][R18.64+0x2], R6 ;  /* 0x0000020612007986 */ /* 0x0003e8000c101506 */
[----:B------:R4:W-:Y:S01]  /*60f0*/  STG.E.U16 desc[UR6][R18.64+0x4], R7 ;  /* 0x0000040712007986 */ /* 0x0009e2000c101506 */
[----:B0-----:R-:W-:-:S03]  /*6100*/  F2FP.BF16.F32.PACK_AB R2, R34, R35 ;  /* 0x000000232202723e */ /* 0x001fc600000010ff */
[----:B------:R-:W-:Y:S01]  /*6110*/  STG.E.U16 desc[UR6][R18.64+0x6], R15 ;  /* 0x0000060f12007986 */ /* 0x000fe2000c101506 */
[----:B-1----:R-:W-:-:S03]  /*6120*/  PRMT R6, R2, 0x7632, R6 ;  /* 0x0000763202067816 */ /* 0x002fc60000000006 */
[----:B------:R0:W-:Y:S01]  /*6130*/  STG.E.U16 desc[UR6][R22.64], R14 ;  /* 0x0000000e16007986 */ /* 0x0001e2000c101506 */
[----:B----4-:R-:W-:-:S03]  /*6140*/  PRMT R7, R3, 0x7632, R7 ;  /* 0x0000763203077816 */ /* 0x010fc60000000007 */
[----:B------:R-:W-:Y:S04]  /*6150*/  STG.E.U16 desc[UR6][R22.64+0x2], R4 ;  /* 0x0000020416007986 */ /* 0x000fe8000c101506 */
[----:B------:R-:W-:Y:S04]  /*6160*/  STG.E.U16 desc[UR6][R22.64+0x4], R5 ;  /* 0x0000040516007986 */ /* 0x000fe8000c101506 */
[----:B------:R-:W-:Y:S01]  /*6170*/  STG.E.U16 desc[UR6][R22.64+0x6], R16 ;  /* 0x0000061016007986 */ /* 0x000fe2000c101506 */
[----:B0-----:R-:W-:-:S03]  /*6180*/  PRMT R14, R10, 0x7632, R14 ;  /* 0x000076320a0e7816 */ /* 0x001fc6000000000e */
[----:B------:R0:W-:Y:S04]  /*6190*/  STG.E.U16 desc[UR6][R26.64], R2 ;  /* 0x000000021a007986 */ /* 0x0001e8000c101506 */
[----:B------:R1:W-:Y:S01]  /*61a0*/  STG.E.U16 desc[UR6][R26.64+0x4], R3 ;  /* 0x000004031a007986 */ /* 0x0003e2000c101506 */
[----:B------:R-:W-:-:S03]  /*61b0*/  PRMT R18, R43, 0x7632, R18 ;  /* 0x000076322b127816 */ /* 0x000fc60000000012 */
[----:B------:R4:W-:Y:S01]  /*61c0*/  STG.E.U16 desc[UR6][R26.64+0x2], R6 ;  /* 0x000002061a007986 */ /* 0x0009e2000c101506 */
[----:B0-----:R-:W-:-:S03]  /*61d0*/  PRMT R2, R8, 0x7632, R2 ;  /* 0x0000763208027816 */ /* 0x001fc60000000002 */
[----:B------:R-:W-:Y:S01]  /*61e0*/  STG.E.U16 desc[UR6][R26.64+0x6], R7 ;  /* 0x000006071a007986 */ /* 0x000fe2000c101506 */
[----:B-1----:R-:W-:-:S03]  /*61f0*/  PRMT R3, R31, 0x7632, R3 ;  /* 0x000076321f037816 */ /* 0x002fc60000000003 */
[----:B------:R-:W-:Y:S01]  /*6200*/  STG.E.U16 desc[UR6][R28.64], R10 ;  /* 0x0000000a1c007986 */ /* 0x000fe2000c101506 */
[----:B------:R-:W-:-:S03]  /*6210*/  PRMT R19, R56, 0x7632, R19 ;  /* 0x0000763238137816 */ /* 0x000fc60000000013 */
[----:B------:R-:W-:Y:S04]  /*6220*/  STG.E.U16 desc[UR6][R28.64+0x2], R14 ;  /* 0x0000020e1c007986 */ /* 0x000fe8000c101506 */
[----:B------:R-:W-:Y:S04]  /*6230*/  STG.E.U16 desc[UR6][R28.64+0x4], R8 ;  /* 0x000004081c007986 */ /* 0x000fe8000c101506 */
[----:B------:R0:W-:Y:S01]  /*6240*/  STG.E.U16 desc[UR6][R28.64+0x6], R2 ;  /* 0x000006021c007986 */ /* 0x0001e2000c101506 */
[----:B--2---:R-:W-:-:S03]  /*6250*/  IADD3 R0, P0, R0, 0x7, RZ ;  /* 0x0000000700007810 */ /* 0x004fc60007f1e0ff */
[----:B------:R1:W-:Y:S01]  /*6260*/  STG.E.U16 desc[UR6][R36.64+0x6], R3 ;  /* 0x0000060324007986 */ /* 0x0003e2000c101506 */
[----:B----4-:R-:W-:-:S03]  /*6270*/  PRMT R6, R44, 0x7632, R6 ;  /* 0x000076322c067816 */ /* 0x010fc60000000006 */
[----:B------:R-:W-:Y:S01]  /*6280*/  STG.E.U16 desc[UR6][R36.64], R43 ;  /* 0x0000002b24007986 */ /* 0x000fe2000c101506 */
[----:B0-----:R-:W-:-:S03]  /*6290*/  PRMT R2, R54, 0x7632, R2 ;  /* 0x0000763236027816 */ /* 0x001fc60000000002 */
[----:B------:R-:W-:Y:S01]  /*62a0*/  STG.E.U16 desc[UR6][R36.64+0x2], R18 ;  /* 0x0000021224007986 */ /* 0x000fe2000c101506 */
[----:B-1----:R-:W-:-:S03]  /*62b0*/  PRMT R3, R50, 0x7632, R3 ;  /* 0x0000763232037816 */ /* 0x002fc60000000003 */
[----:B------:R-:W-:Y:S01]  /*62c0*/  STG.E.U16 desc[UR6][R36.64+0x4], R31 ;  /* 0x0000041f24007986 */ /* 0x000fe2000c101506 */
[----:B------:R-:W-:-:S03]  /*62d0*/  PRMT R16, R46, 0x7632, R16 ;  /* 0x000076322e107816 */ /* 0x000fc60000000010 */
[----:B------:R-:W-:Y:S01]  /*62e0*/  STG.E.U16 desc[UR6][R38.64], R56 ;  /* 0x0000003826007986 */ /* 0x000fe2000c101506 */
[----:B---3--:R-:W-:-:S03]  /*62f0*/  IADD3.X R45, RZ, R45, RZ, P0, !PT ;  /* 0x0000002dff2d7210 */ /* 0x008fc600007fe4ff */
[----:B------:R-:W-:Y:S04]  /*6300*/  STG.E.U16 desc[UR6][R38.64+0x2], R19 ;  /* 0x0000021326007986 */ /* 0x000fe8000c101506 */
[----:B------:R-:W-:Y:S04]  /*6310*/  STG.E.U16 desc[UR6][R38.64+0x4], R54 ;  /* 0x0000043626007986 */ /* 0x000fe8000c101506 */
[----:B------:R0:W-:Y:S04]  /*6320*/  STG.E.U16 desc[UR6][R38.64+0x6], R2 ;  /* 0x0000060226007986 */ /* 0x0001e8000c101506 */
[----:B------:R1:W-:Y:S01]  /*6330*/  STG.E.U16 desc[UR6][R40.64+0x6], R3 ;  /* 0x0000060328007986 */ /* 0x0003e2000c101506 */
[----:B------:R-:W-:-:S03]  /*6340*/  ISETP.GE.U32.AND P0, PT, R0, UR8, PT ;  /* 0x0000000800007c0c */ /* 0x000fc6000bf06070 */
        /* <DEDUP_REMOVED lines=13> */
[----:B------:R2:W-:Y:S01]  /*6420*/  STL [R1+0x88], R45 ;  /* 0x0000882d01007387 */ /* 0x0005e20000100800 */
[----:B------:R-:W-:-:S13]  /*6430*/  ISETP.GE.AND.EX P0, PT, R45, UR9, PT, P0 ;  /* 0x000000092d007c0c */ /* 0x000fda000bf06300 */
[----:B--2---:R-:W-:Y:S05]  /*6440*/  @!P0 BRA `(.L_x_1580) ;  /* 0xffffff9c00588947 */ /* 0x004fea000383ffff */
[----:B------:R-:W-:Y:S05]  /*6450*/  EXIT ;  /* 0x000000000000794d */ /* 0x000fea0003800000 */
.L_x_1581:
        /* <DEDUP_REMOVED lines=10> */
.L_x_3214:


//--------------------- .text._ZN13group_norm_v214gn_cuda_kernelI13__nv_bfloat16Li480ELi2ELi16ELi60ELi1024ELb1ELi32ELi960ELi960ELi4ELb1ELi9ELb0ELb0ENS_16CompileConditionILi900EEEEEvPT_PKS4_S7_S7_flPfS8_Pj --------------------------
	.section	.text._ZN13group_norm_v214gn_cuda_kernelI13__nv_bfloat16Li480ELi2ELi16ELi60ELi1024ELb1ELi32ELi960ELi960ELi4ELb1ELi9ELb0ELb0ENS_16CompileConditionILi900EEEEEvPT_PKS4_S7_S7_flPfS8_Pj,"ax",@progbits
	.align	128
        .global         _ZN13group_norm_v214gn_cuda_kernelI13__nv_bfloat16Li480ELi2ELi16ELi60ELi1024ELb1ELi32ELi960ELi960ELi4ELb1ELi9ELb0ELb0ENS_16CompileConditionILi900EEEEEvPT_PKS4_S7_S7_flPfS8_Pj
        .type           _ZN13group_norm_v214gn_cuda_kernelI13__nv_bfloat16Li480ELi2ELi16ELi60ELi1024ELb1ELi32ELi960ELi960ELi4ELb1ELi9ELb0ELb0ENS_16CompileConditionILi900EEEEEvPT_PKS4_S7_S7_flPfS8_Pj,@function
        .size           _ZN13group_norm_v214gn_cuda_kernelI13__nv_bfloat16Li480ELi2ELi16ELi60ELi1024ELb1ELi32ELi960ELi960ELi4ELb1ELi9ELb0ELb0ENS_16CompileConditionILi900EEEEEvPT_PKS4_S7_S7_flPfS8_Pj,(.L_x_3215 - _ZN13group_norm_v214gn_cuda_kernelI13__nv_bfloat16Li480ELi2ELi16ELi60ELi1024ELb1ELi32ELi960ELi960ELi4ELb1ELi9ELb0ELb0ENS_16CompileConditionILi900EEEEEvPT_PKS4_S7_S7_flPfS8_Pj)
        .other          _ZN13group_norm_v214gn_cuda_kernelI13__nv_bfloat16Li480ELi2ELi16ELi60ELi1024ELb1ELi32ELi960ELi960ELi4ELb1ELi9ELb0ELb0ENS_16CompileConditionILi900EEEEEvPT_PKS4_S7_S7_flPfS8_Pj,@"STO_CUDA_ENTRY STV_DEFAULT"
_ZN13group_norm_v214gn_cuda_kernelI13__nv_bfloat16Li480ELi2ELi16ELi60ELi1024ELb1ELi32ELi960ELi960ELi4ELb1ELi9ELb0ELb0ENS_16CompileConditionILi900EEEEEvPT_PKS4_S7_S7_flPfS8_Pj:
.text._ZN13group_norm_v214gn_cuda_kernelI13__nv_bfloat16Li480ELi2ELi16ELi60ELi1024ELb1ELi32ELi960ELi960ELi4ELb1ELi9ELb0ELb0ENS_16CompileConditionILi900EEEEEvPT_PKS4_S7_S7_flPfS8_Pj:
        /* <DEDUP_REMOVED lines=27> */
.L_x_1590:
        /* <DEDUP_REMOVED lines=547> */
.L_x_1583:
[----:B------:R-:W-:Y:S05]  /*23e0*/  BSYNC B0 ;  /* 0x0000000000007941 */ /* 0x000fea0003800000 */
.L_x_1582:
        /* <DEDUP_REMOVED lines=23> */
.L_x_1585:
[----:B------:R-:W-:Y:S05]  /*2560*/  BSYNC B0 ;  /* 0x0000000000007941 */ /* 0x000fea0003800000 */
.L_x_1584:
        /* <DEDUP_REMOVED lines=53> */
.L_x_1587:
[----:B------:R-:W2:Y:S04]  /*28c0*/  LD.E.STRONG.GPU R15, desc[UR6][R12.64] ;  /* 0x000000060c0f7980 */ /* 0x000ea8000c10f900 */
[----:B--2---:R-:W-:Y:S01]  /*28d0*/  CCTL.IVALL ;  /* 0x00000000ff00798f */ /* 0x004fe20002000000 */
[----:B------:R-:W-:Y:S05]  /*28e0*/  YIELD ;  /* 0x0000000000007946 */ /* 0x000fea0003800000 */
[----:B-----5:R-:W-:-:S04]  /*28f0*/  LOP3.LUT R15, R15, R14, RZ, 0x3c, !PT ;  /* 0x0000000e0f0f7212 */ /* 0x020fc800078e3cff */
[----:B------:R-:W-:-:S13]  /*2900*/  ISETP.GT.AND P1, PT, R15, -0x1, PT ;  /* 0xffffffff0f00780c */ /* 0x000fda0003f24270 */
[----:B------:R-:W-:Y:S05]  /*2910*/  @P1 BRA `(.L_x_1587) ;  /* 0xfffffffc00e81947 */ /* 0x000fea000383ffff */
.L_x_1586:
        /* <DEDUP_REMOVED lines=72> */
.L_x_1589:
[----:B------:R-:W-:Y:S05]  /*2da0*/  BSYNC B0 ;  /* 0x0000000000007941 */ /* 0x000fea0003800000 */
.L_x_1588:
        /* <DEDUP_REMOVED lines=875> */
.L_x_1591:
        /* <DEDUP_REMOVED lines=10> */
.L_x_3215:


//--------------------- .text._ZN13group_norm_v218gn_bwd_cuda_kernelI6__halfLi480ELi3ELi32ELi30ELi1024ELb0ELb1ELi4ELi960ELi960ELi4ELb1ELi1ELb0ELb0ELNS_15WgradSyncMethodE3ENS_16CompileConditionILi900EEEEEvPT_S6_S6_PKS5_S8_S8_S8_PKfflPfPj --------------------------
	.section	.text._ZN13group_norm_v218gn_bwd_cuda_kernelI6__halfLi480ELi3ELi32ELi30ELi1024ELb0ELb1ELi4ELi960ELi960ELi4ELb1ELi1ELb0ELb0ELNS_15WgradSyncMethodE3ENS_16CompileConditionILi900EEEEEvPT_S6_S6_PKS5_S8_S8_S8_PKfflPfPj,"ax",@progbits
	.align	128
        .global         _ZN13group_norm_v218gn_bwd_cuda_kernelI6__halfLi480ELi3ELi32ELi30ELi1024ELb0ELb1ELi4ELi960ELi960ELi4ELb1ELi1ELb0ELb0ELNS_15WgradSyncMethodE3ENS_16CompileConditionILi900EEEEEvPT_S6_S6_PKS5_S8_S8_S8_PKfflPfPj
        .type           _ZN13group_norm_v218gn_bwd_cuda_kernelI6__halfLi480ELi3ELi32ELi30ELi1024ELb0ELb1ELi4ELi960ELi960ELi4ELb1ELi1ELb0ELb0ELNS_15WgradSyncMethodE3ENS_16CompileConditionILi900EEEEEvPT_S6_S6_PKS5_S8_S8_S8_PKfflPfPj,@function
        .size           _ZN13group_norm_v218gn_bwd_cuda_kernelI6__halfLi480ELi3ELi32ELi30ELi1024ELb0ELb1ELi4ELi960ELi960ELi4ELb1ELi1ELb0ELb0ELNS_15WgradSyncMethodE3ENS_16CompileConditionILi900EEEEEvPT_S6_S6_PKS5_S8_S8_S8_PKfflPfPj,(.L_x_3216 - _ZN13group_norm_v218gn_bwd_cuda_kernelI6__halfLi480ELi3ELi32ELi30ELi1024ELb0ELb1ELi4ELi960ELi960ELi4ELb1ELi1ELb0ELb0ELNS_15WgradSyncMethodE3ENS_16CompileConditionILi900EEEEEvPT_S6_S6_PKS5_S8_S8_S8_PKfflPfPj)
        .other          _ZN13group_norm_v218gn_bwd_cuda_kernelI6__halfLi480ELi3ELi32ELi30ELi1024ELb0ELb1ELi4ELi960ELi960ELi4ELb1ELi1ELb0ELb0ELNS_15WgradSyncMethodE3ENS_16CompileConditionILi900EEEEEvPT_S6_S6_PKS5_S8_S8_S8_PKfflPfPj,@"STO_CUDA_ENTRY STV_DEFAULT"
_ZN13group_norm_v218gn_bwd_cuda_kernelI6__halfLi480ELi3ELi32ELi30ELi1024ELb0ELb1ELi4ELi960ELi960ELi4ELb1ELi1ELb0ELb0ELNS_15WgradSyncMethodE3ENS_16CompileConditionILi900EEEEEvPT_S6_S6_PKS5_S8_S8_S8_PKfflPfPj:
.text._ZN13group_norm_v218gn_bwd_cuda_kernelI6__halfLi480ELi3ELi32ELi30ELi1024ELb0ELb1ELi4ELi960ELi960ELi4ELb1ELi1ELb0ELb0ELNS_15WgradSyncMethodE3ENS_16CompileConditionILi900EEEEEvPT_S6_S6_PKS5_S8_S8_S8_PKfflPfPj:
        /* <DEDUP_REMOVED lines=29> */
.L_x_1594:
[----:B------:R-:W2:Y:S04]  /*01d0*/  LD.E.STRONG.GPU R0, desc[UR12][R2.64] ;  /* 0x0000000c02007980 */ /* 0x000ea8000c10f900 */
[----:B--2---:R-:W-:Y:S01]  /*01e0*/  CCTL.IVALL ;  /* 0x00000000ff00798f */ /* 0x004fe20002000000 */
[----:B------:R-:W-:Y:S05]  /*01f0*/  YIELD ;  /* 0x0000000000007946 */ /* 0x000fea0003800000 */
[----:B-----5:R-:W-:-:S04]  /*0200*/  LOP3.LUT R0, R0, R5, RZ, 0x3c, !PT ;  /* 0x0000000500007212 */ /* 0x020fc800078e3cff */
[----:B------:R-:W-:-:S13]  /*0210*/  ISETP.GT.AND P0, PT, R0, -0x1, PT ;  /* 0xffffffff0000780c */ /* 0x000fda0003f04270 */
[----:B------:R-:W-:Y:S05]  /*0220*/  @P0 BRA `(.L_x_1594) ;  /* 0xfffffffc00e80947 */ /* 0x000fea000383ffff */
.L_x_1593:
[----:B------:R-:W-:Y:S05]  /*0230*/  WARPSYNC.ALL ;  /* 0x0000000000007948 */ /* 0x000fea0003800000 */
[----:B------:R-:W-:Y:S06]  /*0240*/  BAR.SYNC.DEFER_BLOCKING 0x0 ;  /* 0x0000000000007b1d */ /* 0x000fec0000010000 */
[----:B------:R-:W-:Y:S05]  /*0250*/  BRA `(.L_x_1595) ;  /* 0x00000030005c7947 */ /* 0x000fea0003800000 */
.L_x_1592:
        /* <DEDUP_REMOVED lines=20> */
[----:B------:R-:W-:Y:S02]  /*03a0*/  LOP3.LUT R9, R4, 0xfffffffc, RZ, 0xc0, !PT ;  /* 0xfffffffc04097812 */ /* 0x000fe400078ec0ff */
[----:B------:R-:W-:Y:S02]  /*03b0*/  SHF.R.S32.HI R4, RZ, 0x2, R4 ;  /* 0x00000002ff047819 */ /* 0x000fe40000011404 */
[----:B------:R-:W-:Y:S01]  /*03c0*/  IADD3 R5, R5, 0xf0, RZ ;  /* 0x000000f005057810 */ /* 0x000fe20007ffe0ff */
[----:B------:R-:W-:Y:S01]  /*03d0*/  IMAD.IADD R9, R2, 0x1, -R9 ;  /* 0x0000000102097824 */ /* 0x000fe200078e0a09 */
[----:B------:R-:W-:-:S02]  /*03e0*/  IADD3 R10, R4, 0xf0, RZ ;  /* 0x000000f0040a7810 */ /* 0x000fc40007ffe0ff */
[----:B------:R-:W-:Y:S02]  /*03f0*/  LEA.HI R7, R7, R2, RZ, 0x4 ;  /* 0x0000000207077211 */ /* 0x000fe400078f20ff */
[C---:B------:R-:W-:Y:S01]  /*0400*/  IADD3 R4, R3.reuse, 0x2, RZ ;  /* 0x0000000203047810 */ /* 0x040fe20007ffe0ff */
[----:B------:R-:W-:Y:S01]  /*0410*/  IMAD.WIDE.U32 R2, R3, -0x77777777, RZ ;  /* 0x8888888903027825 */ /* 0x000fe200078e00ff */
[----:B------:R-:W-:Y:S01]  /*0420*/  SHF.R.S32.HI R8, RZ, 0x1f, R5 ;  /* 0x0000001fff087819 */ /* 0x000fe20000011405 */
[----:B0-----:R-:W-:Y:S01]  /*0430*/  ULEA UR6, UR6, UR4, 0x18 ;  /* 0x0000000406067291 */ /* 0x001fe2000f8ec03f */
[----:B------:R-:W-:Y:S02]  /*0440*/  LOP3.LUT R6, R6, 0xfffffffc, RZ, 0xc0, !PT ;  /* 0xfffffffc06067812 */ /* 0x000fe400078ec0ff */
[----:B------:R-:W-:Y:S01]  /*0450*/  LEA.HI R8, R8, R5, RZ, 0x2 ;  /* 0x0000000508087211 */ /* 0x000fe200078f10ff */
[----:B------:R-:W-:Y:S01]  /*0460*/  IMAD.WIDE.U32 R4, R4, -0x77777777, RZ ;  /* 0x8888888904047825 */ /* 0x000fe200078e00ff */
[----:B------:R-:W-:Y:S01]  /*0470*/  SHF.R.U32.HI R2, RZ, 0x4, R3 ;  /* 0x00000004ff027819 */ /* 0x000fe20000011603 */
[----:B------:R-:W-:Y:S01]  /*0480*/  UMOV UR4, URZ ;  /* 0x0000003f00047c82 */ /* 0x000fe20008000000 */
[----:B------:R-:W-:Y:S01]  /*0490*/  SHF.R.S32.HI R11, RZ, 0x1f, R10 ;  /* 0x0000001fff0b7819 */ /* 0x000fe2000001140a */
[----:B------:R-:W-:Y:S01]  /*04a0*/  IMAD.IADD R6, R12, 0x1, -R6 ;  /* 0x000000010c067824 */ /* 0x000fe200078e0a06 */
[----:B------:R-:W-:Y:S01]  /*04b0*/  LEA.HI R0, R0, R12, RZ, 0x4 ;  /* 0x0000000c00007211 */ /* 0x000fe200078f20ff */
[----:B------:R0:W-:Y:S01]  /*04c0*/  STL [R1+0x2c], R2 ;  /* 0x00002c0201007387 */ /* 0x0001e20000100800 */
[----:B------:R-:W-:-:S02]  /*04d0*/  LEA.HI R11, R11, R10, RZ, 0x2 ;  /* 0x0000000a0b0b7211 */ /* 0x000fc400078f10ff */
[----:B------:R-:W-:Y:S02]  /*04e0*/  CS2R R12, SRZ ;  /* 0x00000000000c7805 */ /* 0x000fe4000001ff00 */
[----:B------:R-:W-:Y:S02]  /*04f0*/  SHF.R.U32.HI R3, RZ, 0x4, R0 ;  /* 0x00000004ff037819 */ /* 0x000fe40000011600 */
[----:B------:R-:W-:Y:S02]  /*0500*/  SHF.R.U32.HI R0, RZ, 0x4, R7 ;  /* 0x00000004ff007819 */ /* 0x000fe40000011607 */
[----:B------:R-:W-:Y:S02]  /*0510*/  LOP3.LUT R7, R6, 0x3, R3, 0x78, !PT ;  /* 0x0000000306077812 */ /* 0x000fe400078e7803 */
[----:B------:R-:W-:Y:S02]  /*0520*/  LOP3.LUT R3, R9, 0x3, R0, 0x78, !PT ;  /* 0x0000000309037812 */ /* 0x000fe400078e7800 */
[----:B0-----:R-:W-:-:S02]  /*0530*/  SHF.R.U32.HI R2, RZ, 0x4, R5 ;  /* 0x00000004ff027819 */ /* 0x001fc40000011605 */
[----:B------:R-:W-:-:S03]  /*0540*/  SHF.R.U32.HI R5, RZ, 0x2, R8 ;  /* 0x00000002ff057819 */ /* 0x000fc60000011608 */
[----:B------:R0:W-:Y:S01]  /*0550*/  STL [R1+0x30], R2 ;  /* 0x0000300201007387 */ /* 0x0001e20000100800 */
[----:B------:R-:W-:-:S03]  /*0560*/  LOP3.LUT R4, R6, 0x3, R5, 0x78, !PT ;  /* 0x0000000306047812 */ /* 0x000fc600078e7805 */
[----:B------:R1:W-:Y:S04]  /*0570*/  STL [R1+0x40], R7 ;  /* 0x0000400701007387 */ /* 0x0003e80000100800 */
[----:B------:R1:W-:Y:S01]  /*0580*/  STL [R1+0x3c], R4 ;  /* 0x00003c0401007387 */ /* 0x0003e20000100800 */
[----:B0-----:R-:W-:-:S03]  /*0590*/  SHF.R.U32.HI R2, RZ, 0x2, R11 ;  /* 0x00000002ff027819 */ /* 0x001fc6000001160b */
[----:B------:R1:W-:Y:S01]  /*05a0*/  STL [R1+0x38], R3 ;  /* 0x0000380301007387 */ /* 0x0003e20000100800 */
[----:B------:R-:W-:-:S05]  /*05b0*/  LOP3.LUT R0, R9, 0x3, R2, 0x78, !PT ;  /* 0x0000000309007812 */ /* 0x000fca00078e7802 */
[----:B------:R1:W-:Y:S01]  /*05c0*/  STL [R1+0x34], R0 ;  /* 0x0000340001007387 */ /* 0x0003e20000100800 */
[--C-:B--2---:R-:W-:Y:S02]  /*05d0*/  HADD2.F32 R34, -RZ, R33.reuse.H0_H0 ;  /* 0x20000021ff227230 */ /* 0x104fe40000004100 */
[--C-:B------:R-:W-:Y:S02]  /*05e0*/  HADD2.F32 R36, -RZ, R32.reuse.H0_H0 ;  /* 0x20000020ff247230 */ /* 0x100fe40000004100 */
[----:B------:R-:W-:Y:S02]  /*05f0*/  HADD2.F32 R35, -RZ, R32.H1_H1 ;  /* 0x30000020ff237230 */ /* 0x000fe40000004100 */
[----:B-1----:R-:W-:-:S07]  /*0600*/  HADD2.F32 R33, -RZ, R33.H1_H1 ;  /* 0x30000021ff217230 */ /* 0x002fce0000004100 */
.L_x_1611:
[----:B-1----:R-:W2:Y:S01]  /*0610*/  LDL R4, [R1+0x2c] ;  /* 0x00002c0001047983 */ /* 0x002ea20000100800 */
[----:B------:R-:W0:Y:S01]  /*0620*/  S2R R26, SR_TID.X ;  /* 0x00000000001a7919 */ /* 0x000e220000002100 */
[----:B------:R-:W-:Y:S01]  /*0630*/  USHF.L.U32 UR7, UR11, 0x2, URZ ;  /* 0x000000020b077899 */ /* 0x000fe2000800063f */
[----:B------:R-:W-:Y:S01]  /*0640*/  HFMA2.MMA R3, -RZ, RZ, 0, 0 ;  /* 0x00000000ff037435 */ /* 0x000fe200000001ff */
[----:B------:R-:W-:Y:S01]  /*0650*/  USHF.L.U32 UR10, UR9, 0x5, URZ ;  /* 0x00000005090a7899 */ /* 0x000fe2000800063f */
[----:B------:R-:W3:Y:S01]  /*0660*/  LDL R10, [R1+0x30] ;  /* 0x00003000010a7983 */ /* 0x000ee20000100800 */
[----:B------:R-:W-:Y:S01]  /*0670*/  ULOP3.LUT UR7, UR7, 0x3fc, URZ, 0xc0, !UPT ;  /* 0x000003fc07077892 */ /* 0x000fe2000f8ec03f */
[----:B------:R-:W-:Y:S01]  /*0680*/  MOV R5, UR9 ;  /* 0x0000000900057c02 */ /* 0x000fe20008000f00 */
[----:B------:R-:W-:Y:S01]  /*0690*/  USHF.L.U64.HI UR14, UR9, 0x5, UR5 ;  /* 0x00000005090e7899 */ /* 0x000fe20008010205 */
[----:B------:R-:W-:Y:S01]  /*06a0*/  ULDC.64 UR16, c[0x0][0x248] ;  /* 0x0000920000107ab9 */ /* 0x000fe20000000a00 */
[----:B------:R-:W-:Y:S01]  /*06b0*/  ULDC.64 UR18, c[0x0][0x230] ;  /* 0x00008c0000127ab9 */ /* 0x000fe20000000a00 */
[----:B------:R-:W-:Y:S01]  /*06c0*/  ULDC.64 UR20, c[0x0][0x228] ;  /* 0x00008a0000147ab9 */ /* 0x000fe20000000a00 */
[----:B0-----:R-:W-:-:S05]  /*06d0*/  IMAD.WIDE.U32 R24, R26, -0x77777777, RZ ;  /* 0x888888891a187825 */ /* 0x001fca00078e00ff */
[----:B------:R-:W-:-:S05]  /*06e0*/  SHF.R.U32.HI R24, RZ, 0x7, R25 ;  /* 0x00000007ff187819 */ /* 0x000fca0000011619 */
[C---:B------:R-:W-:Y:S02]  /*06f0*/  IMAD R25, R24.reuse, -0xf0, R26 ;  /* 0xffffff1018197824 */ /* 0x040fe400078e021a */
[----:B------:R-:W-:Y:S01]  /*0700*/  VIADD R0, R24, UR7 ;  /* 0x0000000718007c36 */ /* 0x000fe20008000000 */
[----:B------:R-:W-:Y:S02]  /*0710*/  UIMAD UR7, UR5, 0xf0000, URZ ;  /* 0x000f0000050778a4 */ /* 0x000fe4000f8e023f */
[----:B------:R-:W-:-:S05]  /*0720*/  SHF.L.U32 R2, R25, 0x2, RZ ;  /* 0x0000000219027819 */ /* 0x000fca00000006ff */
[----:B------:R-:W-:-:S04]  /*0730*/  IMAD.WIDE.U32 R2, R5, 0xf0000, R2 ;  /* 0x000f000005027825 */ /* 0x000fc800078e0002 */
[----:B------:R-:W-:Y:S02]  /*0740*/  IMAD R5, R0, 0x3c0, RZ ;  /* 0x000003c000057824 */ /* 0x000fe400078e02ff */
[----:B------:R-:W-:Y:S01]  /*0750*/  VIADD R0, R3, UR7 ;  /* 0x0000000703007c36 */ /* 0x000fe20008000000 */
[----:B------:R-:W-:Y:S02]  /*0760*/  ULDC UR7, c[0x0][0x250] ;  /* 0x0000940000077ab9 */ /* 0x000fe40000000800 */
[C---:B------:R-:W-:Y:S02]  /*0770*/  IADD3 R3, R5.reuse, 0x780, RZ ;  /* 0x0000078005037810 */ /* 0x040fe40007ffe0ff */
[----:B--2---:R-:W-:Y:S02]  /*0780*/  IADD3 R6, P0, R4, UR10, RZ ;  /* 0x0000000a04067c10 */ /* 0x004fe4000ff1e0ff */
[----:B------:R-:W-:Y:S02]  /*0790*/  IADD3 R4, P1, R5, R2, RZ ;  /* 0x0000000205047210 */ /* 0x000fe40007f3e0ff */
[----:B------:R-:W-:-:S02]  /*07a0*/  IADD3.X R7, RZ, UR14, RZ, P0, !PT ;  /* 0x0000000eff077c10 */ /* 0x000fc400087fe4ff */
[----:B------:R-:W-:Y:S01]  /*07b0*/  LEA R22, P0, R6, UR16, 0x3 ;  /* 0x0000001006167c11 */ /* 0x000fe2000f8018ff */
[----:B------:R-:W-:Y:S01]  /*07c0*/  IMAD.SHL.U32 R11, R4, 0x2, RZ ;  /* 0x00000002040b7824 */ /* 0x000fe200078e00ff */
[----:B------:R-:W-:Y:S02]  /*07d0*/  IADD3.X R5, RZ, R0, RZ, P1, !PT ;  /* 0x00000000ff057210 */ /* 0x000fe40000ffe4ff */
[----:B------:R-:W-:Y:S02]  /*07e0*/  LEA.HI.X R23, R6, UR17, R7, 0x3, P0 ;  /* 0x0000001106177c11 */ /* 0x000fe400080f1c07 */
[----:B------:R-:W-:Y:S02]  /*07f0*/  IADD3 R2, P1, R3, R2, RZ ;  /* 0x0000000203027210 */ /* 0x000fe40007f3e0ff */
[----:B------:R-:W-:Y:S02]  /*0800*/  SHF.L.U64.HI R9, R4, 0x1, R5 ;  /* 0x0000000104097819 */ /* 0x000fe40000010205 */
[----:B------:R-:W2:Y:S01]  /*0810*/  LDG.E.64.CONSTANT R22, desc[UR12][R22.64] ;  /* 0x0000000c16167981 */ /* 0x000ea2000c1e9b00 */
[----:B------:R-:W-:-:S02]  /*0820*/  IADD3 R4, P0, R11, UR18, RZ ;  /* 0x000000120b047c10 */ /* 0x000fc4000ff1e0ff */
[----:B------:R-:W-:Y:S01]  /*0830*/  IADD3.X R3, RZ, R0, RZ, P1, !PT ;  /* 0x00000000ff037210 */ /* 0x000fe20000ffe4ff */
[----:B------:R-:W-:Y:S01]  /*0840*/  STL [R1+0x20], R9 ;  /* 0x0000200901007387 */ /* 0x000fe20000100800 */
[----:B------:R-:W-:Y:S02]  /*0850*/  IADD3 R20, P1, R11, UR20, RZ ;  /* 0x000000140b147c10 */ /* 0x000fe4000ff3e0ff */
[C---:B------:R-:W-:Y:S01]  /*0860*/  IADD3.X R5, R9.reuse, UR19, RZ, P0, !PT ;  /* 0x0000001309057c10 */ /* 0x040fe200087fe4ff */
[----:B------:R-:W-:Y:S01]  /*0870*/  STL [R1+0x1c], R11 ;  /* 0x00001c0b01007387 */ /* 0x000fe20000100800 */
[C---:B------:R-:W-:Y:S02]  /*0880*/  SHF.L.U32 R8, R2.reuse, 0x1, RZ ;  /* 0x0000000102087819 */ /* 0x040fe400000006ff */
[----:B------:R-:W-:Y:S02]  /*0890*/  IADD3.X R21, R9, UR21, RZ, P1, !PT ;  /* 0x0000001509157c10 */ /* 0x000fe40008ffe4ff */
[----:B------:R-:W4:Y:S01]  /*08a0*/  LDG.E.64.CONSTANT R4, desc[UR12][R4.64] ;  /* 0x0000000c04047981 */ /* 0x000f22000c1e9b00 */
[----:B------:R-:W-:-:S02]  /*08b0*/  SHF.L.U64.HI R0, R2, 0x1, R3 ;  /* 0x0000000102007819 */ /* 0x000fc40000010203 */
[----:B------:R-:W-:Y:S01]  /*08c0*/  IADD3 R6, P0, R8, UR18, RZ ;  /* 0x0000001208067c10 */ /* 0x000fe2000ff1e0ff */
[----:B------:R-:W5:Y:S03]  /*08d0*/  LDG.E.64.CONSTANT R20, desc[UR12][R20.64] ;  /* 0x0000000c14147981 */ /* 0x000f66000c1e9b00 */
[----:B------:R-:W-:Y:S01]  /*08e0*/  IADD3.X R7, R0, UR19, RZ, P0, !PT ;  /* 0x0000001300077c10 */ /* 0x000fe200087fe4ff */
[----:B------:R0:W-:Y:S05]  /*08f0*/  STL [R1+0x24], R8 ;  /* 0x0000240801007387 */ /* 0x0001ea0000100800 */
[----:B------:R-:W5:Y:S01]  /*0900*/  LDG.E.64.CONSTANT R6, desc[UR12][R6.64] ;  /* 0x0000000c06067981 */ /* 0x000f62000c1e9b00 */
[----:B0-----:R-:W-:-:S04]  /*0910*/  IADD3 R8, P0, R8, UR20, RZ ;  /* 0x0000001408087c10 */ /* 0x001fc8000ff1e0ff */
[----:B------:R-:W-:-:S06]  /*0920*/  IADD3.X R9, R0, UR21, RZ, P0, !PT ;  /* 0x0000001500097c10 */ /* 0x000fcc00087fe4ff */
[----:B------:R-:W5:Y:S04]  /*0930*/  LDG.E.64.CONSTANT R8, desc[UR12][R8.64] ;  /* 0x0000000c08087981 */ /* 0x000f68000c1e9b00 */
[----:B------:R3:W-:Y:S02]  /*0940*/  STL [R1+0x28], R0 ;  /* 0x0000280001007387 */ /* 0x0007e40000100800 */
[----:B---3--:R-:W-:-:S05]  /*0950*/  IADD3 R0, P0, R10, UR10, RZ ;  /* 0x0000000a0a007c10 */ /* 0x008fca000ff1e0ff */
[----:B------:R-:W-:Y:S01]  /*0960*/  IMAD.X R2, RZ, RZ, UR14, P0 ;  /* 0x0000000eff027e24 */ /* 0x000fe200080e06ff */
[C---:B------:R-:W-:Y:S01]  /*0970*/  LEA R10, P0, R0.reuse, UR16, 0x3 ;  /* 0x00000010000a7c11 */ /* 0x040fe2000f8018ff */
[----:B------:R-:W-:Y:S01]  /*0980*/  UIADD3 UR9, UP0, UR9, 0x1, URZ ;  /* 0x0000000109097890 */ /* 0x000fe2000ff1e03f */
[----:B------:R-:W-:Y:S02]  /*0990*/  ULDC.64 UR14, c[0x0][0x258] ;  /* 0x00009600000e7ab9 */ /* 0x000fe40000000a00 */
[----:B------:R-:W-:-:S06]  /*09a0*/  LEA.HI.X R11, R0, UR17, R2, 0x3, P0 ;  /* 0x00000011000b7c11 */ /* 0x000fcc00080f1c02 */
[----:B------:R-:W3:Y:S01]  /*09b0*/  LDG.E.64.CONSTANT R10, desc[UR12][R10.64] ;  /* 0x0000000c0a0a7981 */ /* 0x000ee2000c1e9b00 */
[----:B--2---:R-:W-:-:S06]  /*09c0*/  FADD.FTZ R0, R23, UR7 ;  /* 0x0000000717007e21 */ /* 0x004fcc0008010000 */
[----:B------:R-:W0:Y:S01]  /*09d0*/  MUFU.RSQ R0, R0 ;  /* 0x0000000000007308 */ /* 0x000e220000001400 */
[--C-:B----4-:R-:W-:Y:S02]  /*09e0*/  HADD2.F32 R3, -RZ, R4.reuse.H0_H0 ;  /* 0x20000004ff037230 */ /* 0x110fe40000004100 */
[----:B------:R-:W-:Y:S02]  /*09f0*/  HADD2.F32 R4, -RZ, R4.H1_H1 ;  /* 0x30000004ff047230 */ /* 0x000fe40000004100 */
[--C-:B-----5:R-:W-:Y:S02]  /*0a00*/  HADD2.F32 R2, -RZ, R20.reuse.H0_H0 ;  /* 0x20000014ff027230 */ /* 0x120fe40000004100 */
[C---:B------:R-:W-:Y:S01]  /*0a10*/  FADD.FTZ R3, -R22.reuse, R3 ;  /* 0x0000000316037221 */ /* 0x040fe20000010100 */
[----:B------:R-:W-:Y:S02]  /*0a20*/  HADD2.F32 R32, -RZ, R20.H1_H1 ;  /* 0x30000014ff207230 */ /* 0x000fe40000004100 */
[----:B------:R-:W-:Y:S01]  /*0a30*/  FADD.FTZ R20, -R22, R4 ;  /* 0x0000000416147221 */ /* 0x000fe20000010100 */
[----:B------:R-:W-:Y:S01]  /*0a40*/  FMUL.FTZ R4, R36, R2 ;  /* 0x0000000224047220 */ /* 0x000fe20000410000 */
[----:B0-----:R-:W-:Y:S01]  /*0a50*/  FMUL.FTZ R28, R0, R3 ;  /* 0x00000003001c7220 */ /* 0x001fe20000410000 */
[----:B------:R-:W-:Y:S01]  /*0a60*/  FMUL.FTZ R23, R35, R32 ;  /* 0x0000002023177220 */ /* 0x000fe20000410000 */
[----:B------:R-:W-:-:S02]  /*0a70*/  HADD2.F32 R3, -RZ, R6.H0_H0 ;  /* 0x20000006ff037230 */ /* 0x000fc40000004100 */
[----:B------:R-:W-:Y:S01]  /*0a80*/  FMUL.FTZ R27, R0, R20 ;  /* 0x00000014001b7220 */ /* 0x000fe20000410000 */
[----:B------:R-:W-:Y:S01]  /*0a90*/  FFMA.FTZ R4, R28, R4, RZ ;  /* 0x000000041c047223 */ /* 0x000fe200000100ff */
[----:B------:R-:W-:Y:S02]  /*0aa0*/  HADD2.F32 R6, -RZ, R6.H1_H1 ;  /* 0x30000006ff067230 */ /* 0x000fe40000004100 */
[----:B------:R-:W-:Y:S01]  /*0ab0*/  FADD.FTZ R3, -R22, R3 ;  /* 0x0000000316037221 */ /* 0x000fe20000010100 */
[----:B------:R-:W-:Y:S01]  /*0ac0*/  FFMA.FTZ R23, R27, R23, R4 ;  /* 0x000000171b177223 */ /* 0x000fe20000010004 */
[----:B------:R-:W-:Y:S01]  /*0ad0*/  FFMA.FTZ R4, R36, R2, RZ ;  /* 0x0000000224047223 */ /* 0x000fe200000100ff */
[----:B------:R-:W-:Y:S01]  /*0ae0*/  FADD.FTZ R22, -R22, R6 ;  /* 0x0000000616167221 */ /* 0x000fe20000010100 */
[----:B------:R-:W-:Y:S01]  /*0af0*/  MOV R20, 0x18 ;  /* 0x0000001800147802 */ /* 0x000fe20000000f00 */
[----:B------:R-:W-:Y:S01]  /*0b00*/  FMUL.FTZ R29, R0, R3 ;  /* 0x00000003001d7220 */ /* 0x000fe20000410000 */
[----:B------:R-:W-:-:S02]  /*0b10*/  HADD2.F32 R30, -RZ, R8.H0_H0 ;  /* 0x20000008ff1e7230 */ /* 0x000fc40000004100 */
[----:B------:R-:W-:Y:S02]  /*0b20*/  HADD2.F32 R3, -RZ, R8.H1_H1 ;  /* 0x30000008ff037230 */ /* 0x000fe40000004100 */
[----:B------:R-:W-:Y:S01]  /*0b30*/  FFMA.FTZ R8, R35, R32, R4 ;  /* 0x0000002023087223 */ /* 0x000fe20000010004 */
[----:B------:R-:W-:Y:S01]  /*0b40*/  FMUL.FTZ R6, R36, R30 ;  /* 0x0000001e24067220 */ /* 0x000fe20000410000 */
[----:B------:R0:W-:Y:S01]  /*0b50*/  STL [R1+0x14], R28 ;  /* 0x0000141c01007387 */ /* 0x0001e20000100800 */
[----:B------:R-:W-:Y:S02]  /*0b60*/  IMAD R20, R25, R20, UR6 ;  /* 0x0000000619147e24 */ /* 0x000fe4000f8e0214 */
[----:B------:R-:W-:Y:S01]  /*0b70*/  FFMA.FTZ R23, R29, R6, R23 ;  /* 0x000000061d177223 */ /* 0x000fe20000010017 */
[----:B------:R-:W-:Y:S01]  /*0b80*/  FMUL.FTZ R6, R35, R3 ;  /* 0x0000000323067220 */ /* 0x000fe20000410000 */
[----:B0-----:R-:W-:Y:S01]  /*0b90*/  FMUL.FTZ R28, R0, R22 ;  /* 0x00000016001c7220 */ /* 0x001fe20000410000 */
[----:B------:R-:W-:Y:S01]  /*0ba0*/  FFMA.FTZ R22, R36, R30, R8 ;  /* 0x0000001e24167223 */ /* 0x000fe20000010008 */
[----:B------:R-:W-:-:S02]  /*0bb0*/  LEA R20, R24, R20, 0x3 ;  /* 0x0000001418147211 */ /* 0x000fc400078e18ff */
[----:B------:R-:W-:Y:S01]  /*0bc0*/  FFMA.FTZ R23, R28, R6, R23 ;  /* 0x000000061c177223 */ /* 0x000fe20000010017 */
[----:B------:R-:W-:Y:S01]  /*0bd0*/  FFMA.FTZ R22, R35, R3, R22 ;  /* 0x0000000323167223 */ /* 0x000fe20000010016 */
[----:B------:R-:W-:Y:S04]  /*0be0*/  STL [R1+0x10], R27 ;  /* 0x0000101b01007387 */ /* 0x000fe80000100800 */
[----:B------:R-:W-:Y:S04]  /*0bf0*/  STL [R1+0x18], R29 ;  /* 0x0000181d01007387 */ /* 0x000fe80000100800 */
[----:B------:R-:W2:Y:S04]  /*0c00*/  LDL R24, [R1+0x10] ;  /* 0x0000100001187983 */ /* 0x000ea80000100800 */
[----:B------:R-:W-:Y:S04]  /*0c10*/  STL [R1+0xc], R28 ;  /* 0x00000c1c01007387 */ /* 0x000fe80000100800 */
[----:B------:R0:W-:Y:S04]  /*0c20*/  STS.64 [R20], R22 ;  /* 0x0000001614007388 */ /* 0x0001e80000000a00 */
[----:B0-----:R-:W4:Y:S01]  /*0c30*/  LDL R23, [R1+0x14] ;  /* 0x0000140001177983 */ /* 0x001f220000100800 */
[----:B---3--:R-:W-:-:S06]  /*0c40*/  FADD.FTZ R4, R11, UR7 ;  /* 0x000000070b047e21 */ /* 0x008fcc0008010000 */
[----:B------:R-:W0:Y:S01]  /*0c50*/  MUFU.RSQ R4, R4 ;  /* 0x0000000400047308 */ /* 0x000e220000001400 */
[--C-:B------:R-:W-:Y:S02]  /*0c60*/  HADD2.F32 R8, -RZ, R5.reuse.H0_H0 ;  /* 0x20000005ff087230 */ /* 0x100fe40000004100 */
[----:B------:R-:W-:Y:S02]  /*0c70*/  HADD2.F32 R11, -RZ, R5.H1_H1 ;  /* 0x30000005ff0b7230 */ /* 0x000fe40000004100 */
[--C-:B------:R-:W-:Y:S02]  /*0c80*/  HADD2.F32 R5, -RZ, R21.reuse.H0_H0 ;  /* 0x20000015ff057230 */ /* 0x100fe40000004100 */
[C---:B------:R-:W-:Y:S01]  /*0c90*/  FADD.FTZ R22, -R10.reuse, R8 ;  /* 0x000000080a167221 */ /* 0x040fe20000010100 */
[----:B------:R-:W-:Y:S02]  /*0ca0*/  HADD2.F32 R6, -RZ, R21.H1_H1 ;  /* 0x30000015ff067230 */ /* 0x000fe40000004100 */
[----:B------:R-:W-:Y:S01]  /*0cb0*/  FADD.FTZ R11, -R10, R11 ;  /* 0x0000000b0a0b7221 */ /* 0x000fe20000010100 */
[----:B------:R-:W-:-:S02]  /*0cc0*/  HADD2.F32 R21, -RZ, R7.H0_H0 ;  /* 0x20000007ff157230 */ /* 0x000fc40000004100 */
[----:B------:R-:W-:Y:S02]  /*0cd0*/  HADD2.F32 R37, -RZ, R7.H1_H1 ;  /* 0x30000007ff257230 */ /* 0x000fe40000004100 */
[----:B------:R-:W-:Y:S01]  /*0ce0*/  FMUL.FTZ R7, R34, R5 ;  /* 0x0000000522077220 */ /* 0x000fe20000410000 */
[C---:B0-----:R-:W-:Y:S01]  /*0cf0*/  FMUL.FTZ R25, R4.reuse, R22 ;  /* 0x0000001604197220 */ /* 0x041fe20000410000 */
[----:B------:R-:W-:Y:S01]  /*0d00*/  FMUL.FTZ R31, R4, R11 ;  /* 0x0000000b041f7220 */ /* 0x000fe20000410000 */
[C---:B------:R-:W-:Y:S01]  /*0d10*/  FADD.FTZ R8, -R10.reuse, R21 ;  /* 0x000000150a087221 */ /* 0x040fe20000010100 */
[----:B------:R-:W-:Y:S01]  /*0d20*/  FADD.FTZ R37, -R10, R37 ;  /* 0x000000250a257221 */ /* 0x000fe20000010100 */
[----:B------:R-:W-:Y:S01]  /*0d30*/  FFMA.FTZ R11, R25, R7, RZ ;  /* 0x00000007190b7223 */ /* 0x000fe200000100ff */
[----:B------:R-:W-:Y:S01]  /*0d40*/  FMUL.FTZ R10, R33, R6 ;  /* 0x00000006210a7220 */ /* 0x000fe20000410000 */
[--C-:B------:R-:W-:Y:S02]  /*0d50*/  HADD2.F32 R7, -RZ, R9.reuse.H0_H0 ;  /* 0x20000009ff077230 */ /* 0x100fe40000004100 */
[----:B------:R-:W-:Y:S01]  /*0d60*/  FMUL.FTZ R27, R4, R8 ;  /* 0x00000008041b7220 */ /* 0x000fe20000410000 */
[----:B------:R-:W-:Y:S01]  /*0d70*/  UIADD3.X UR10, URZ, UR5, URZ, UP0, !UPT ;  /* 0x000000053f0a7290 */ /* 0x000fe200087fe43f */
[----:B------:R-:W-:Y:S01]  /*0d80*/  FFMA.FTZ R10, R31, R10, R11 ;  /* 0x0000000a1f0a7223 */ /* 0x000fe2000001000b */
[----:B------:R-:W-:Y:S01]  /*0d90*/  UISETP.GE.U32.AND UP0, UPT, UR9, UR14, UPT ;  /* 0x0000000e0900728c */ /* 0x000fe2000bf06070 */
[C---:B------:R-:W-:Y:S01]  /*0da0*/  FMUL.FTZ R11, R34.reuse, R7 ;  /* 0x00000007220b7220 */ /* 0x040fe20000410000 */
[----:B------:R0:W-:Y:S02]  /*0db0*/  STL [R1+0x8], R25 ;  /* 0x0000081901007387 */ /* 0x0001e40000100800 */
[----:B------:R-:W-:Y:S01]  /*0dc0*/  UISETP.GE.AND.EX UP0, UPT, UR10, UR15, UPT, UP0 ;  /* 0x0000000f0a00728c */ /* 0x000fe2000bf06300 */
[----:B------:R-:W-:Y:S01]  /*0dd0*/  FFMA.FTZ R11, R27, R11, R10 ;  /* 0x0000000b1b0b7223 */ /* 0x000fe2000001000a */
[----:B------:R0:W-:Y:S01]  /*0de0*/  STL [R1+0x4], R31 ;  /* 0x0000041f01007387 */ /* 0x0001e20000100800 */
[----:B------:R-:W-:Y:S01]  /*0df0*/  FFMA.FTZ R10, R34, R5, RZ ;  /* 0x00000005220a7223 */ /* 0x000fe200000100ff */
[----:B------:R-:W-:-:S02]  /*0e00*/  HADD2.F32 R8, -RZ, R9.H1_H1 ;  /* 0x30000009ff087230 */ /* 0x000fc40000004100 */
[----:B------:R0:W-:Y:S01]  /*0e10*/  STL [R1], R27 ;  /* 0x0000001b01007387 */ /* 0x0001e20000100800 */
[C---:B------:R-:W-:Y:S01]  /*0e20*/  FFMA.FTZ R10, R33.reuse, R6, R10 ;  /* 0x00000006210a7223 */ /* 0x040fe2000001000a */
[----:B------:R-:W-:Y:S01]  /*0e30*/  PLOP3.LUT P0, PT, PT, PT, UP0, 0x80, 0x0 ;  /* 0x000000000000781c */ /* 0x000fe20003f0f008 */
[----:B------:R-:W-:Y:S01]  /*0e40*/  FMUL.FTZ R37, R4, R37 ;  /* 0x0000002504257220 */ /* 0x000fe20000410000 */
[----:B------:R-:W-:Y:S01]  /*0e50*/  FMUL.FTZ R9, R33, R8 ;  /* 0x0000000821097220 */ /* 0x000fe20000410000 */
[----:B------:R-:W-:-:S03]  /*0e60*/  FFMA.FTZ R10, R34, R7, R10 ;  /* 0x00000007220a7223 */ /* 0x000fc6000001000a */
[----:B------:R-:W-:Y:S01]  /*0e70*/  FFMA.FTZ R11, R37, R9, R11 ;  /* 0x00000009250b7223 */ /* 0x000fe2000001000b */
[----:B------:R-:W-:Y:S01]  /*0e80*/  FFMA.FTZ R10, R33, R8, R10 ;  /* 0x00000008210a7223 */ /* 0x000fe2000001000a */
[----:B------:R-:W-:Y:S01]  /*0e90*/  FADD.FTZ R13, R2, R13 ;  /* 0x0000000d020d7221 */ /* 0x000fe20000010000 */
[----:B------:R-:W-:Y:S01]  /*0ea0*/  FADD.FTZ R15, R32, R15 ;  /* 0x0000000f200f7221 */ /* 0x000fe20000010000 */
[----:B------:R-:W-:Y:S01]  /*0eb0*/  FADD.FTZ R17, R5, R17 ;  /* 0x0000001105117221 */ /* 0x000fe20000010000 */
[----:B------:R-:W-:Y:S01]  /*0ec0*/  FADD.FTZ R19, R6, R19 ;  /* 0x0000001306137221 */ /* 0x000fe20000010000 */
[----:B------:R0:W-:Y:S01]  /*0ed0*/  STS.64 [R20+0x1680], R10 ;  /* 0x0016800a14007388 */ /* 0x0001e20000000a00 */
[----:B------:R-:W-:Y:S01]  /*0ee0*/  FFMA.FTZ R16, R25, R5, R16 ;  /* 0x0000000519107223 */ /* 0x000fe20000010010 */
[----:B------:R-:W-:Y:S01]  /*0ef0*/  FFMA.FTZ R18, R31, R6, R18 ;  /* 0x000000061f127223 */ /* 0x000fe20000010012 */
[----:B------:R-:W-:Y:S01]  /*0f00*/  ISETP.GT.U32.AND P1, PT, R26, 0x3f, PT ;  /* 0x0000003f1a00780c */ /* 0x000fe20003f24070 */
[----:B------:R-:W-:Y:S01]  /*0f10*/  FADD.FTZ R13, R13, R30 ;  /* 0x0000001e0d0d7221 */ /* 0x000fe20000010000 */
[----:B------:R-:W-:Y:S01]  /*0f20*/  FADD.FTZ R15, R15, R3 ;  /* 0x000000030f0f7221 */ /* 0x000fe20000010000 */
[----:B------:R-:W-:Y:S01]  /*0f30*/  FADD.FTZ R17, R17, R7 ;  /* 0x0000000711117221 */ /* 0x000fe20000010000 */
[----:B------:R-:W-:Y:S01]  /*0f40*/  FADD.FTZ R19, R19, R8 ;  /* 0x0000000813137221 */ /* 0x000fe20000010000 */
[----:B------:R-:W-:Y:S01]  /*0f50*/  FFMA.FTZ R16, R27, R7, R16 ;  /* 0x000000071b107223 */ /* 0x000fe20000010010 */
[----:B------:R-:W-:Y:S01]  /*0f60*/  FFMA.FTZ R18, R37, R8, R18 ;  /* 0x0000000825127223 */ /* 0x000fe20000010012 */
[----:B------:R-:W-:Y:S01]  /*0f70*/  BAR.SYNC.DEFER_BLOCKING 0x0 ;  /* 0x0000000000007b1d */ /* 0x000fe20000010000 */
[----:B--2---:R-:W-:-:S04]  /*0f80*/  FFMA.FTZ R14, R24, R32, R14 ;  /* 0x00000020180e7223 */ /* 0x004fc8000001000e */
[----:B------:R-:W-:Y:S01]  /*0f90*/  FFMA.FTZ R14, R28, R3, R14 ;  /* 0x000000031c0e7223 */ /* 0x000fe2000001000e */
[----:B----4-:R-:W-:-:S04]  /*0fa0*/  FFMA.FTZ R12, R23, R2, R12 ;  /* 0x00000002170c7223 */ /* 0x010fc8000001000c */
[----:B------:R-:W-:Y:S01]  /*0fb0*/  FFMA.FTZ R12, R29, R30, R12 ;  /* 0x0000001e1d0c7223 */ /* 0x000fe2000001000c */
[----:B0-----:R-:W-:Y:S06]  /*0fc0*/  @!P0 BRA `(.L_x_1596) ;  /* 0x0000000000f08947 */ /* 0x001fec0003800000 */
[----:B------:R-:W2:Y:S04]  /*0fd0*/  LDL R22, [R1+0x40] ;  /* 0x0000400001167983 */ /* 0x000ea80000100800 */
[----:B------:R-:W3:Y:S04]  /*0fe0*/  LDL R21, [R1+0x3c] ;  /* 0x00003c0001157983 */ /* 0x000ee80000100800 */
[----:B------:R-:W4:Y:S04]  /*0ff0*/  LDL R25, [R1+0x38] ;  /* 0x0000380001197983 */ /* 0x000f280000100800 */
[----:B------:R-:W5:Y:S01]  /*1000*/  LDL R24, [R1+0x34] ;  /* 0x0000340001187983 */ /* 0x000f620000100800 */
[----:B------:R-:W0:Y:S01]  /*1010*/  S2UR UR7, SR_CgaCtaId ;  /* 0x00000000000779c3 */ /* 0x000e220000008800 */
[----:B------:R-:W-:Y:S01]  /*1020*/  UMOV UR5, 0x400 ;  /* 0x0000040000057882 */ /* 0x000fe20000000000 */
[----:B------:R-:W-:Y:S01]  /*1030*/  IMAD.SHL.U32 R9, R26, 0x2, RZ ;  /* 0x000000021a097824 */ /* 0x000fe200078e00ff */
[----:B------:R-:W1:Y:S04]  /*1040*/  S2R R27, SR_TID.X ;  /* 0x00000000001b7919 */ /* 0x000e680000002100 */
[----:B------:R-:W-:-:S04]  /*1050*/  LOP3.LUT R9, R9, 0x18, RZ, 0xc0, !PT ;  /* 0x0000001809097812 */ /* 0x000fc800078ec0ff */
[----:B------:R-:W-:Y:S01]  /*1060*/  LOP3.LUT R20, R9, 0x8, RZ, 0x3c, !PT ;  /* 0x0000000809147812 */ /* 0x000fe200078e3cff */
[----:B0-----:R-:W-:Y:S02]  /*1070*/  ULEA UR5, UR7, UR5, 0x18 ;  /* 0x0000000507057291 */ /* 0x001fe4000f8ec03f */
[----:B------:R-:W-:-:S04]  /*1080*/  ULOP3.LUT UR7, UR11, 0xff, URZ, 0xc0, !UPT ;  /* 0x000000ff0b077892 */ /* 0x000fc8000f8ec03f */
[----:B------:R-:W-:Y:S01]  /*1090*/  LEA R10, R26, UR5, 0x5 ;  /* 0x000000051a0a7c11 */ /* 0x000fe2000f8e28ff */
[----:B------:R-:W-:-:S03]  /*10a0*/  UPRMT UR7, UR8, 0x2104, UR7 ;  /* 0x0000210408077896 */ /* 0x000fc60008000007 */
[C---:B------:R-:W-:Y:S01]  /*10b0*/  IADD3 R11, R10.reuse, R9, RZ ;  /* 0x000000090a0b7210 */ /* 0x040fe20007ffe0ff */
[----:B-1----:R-:W-:Y:S01]  /*10c0*/  VIADD R28, R27, 0x1e0 ;  /* 0x000001e01b1c7836 */ /* 0x002fe20000000000 */
[----:B------:R-:W-:Y:S02]  /*10d0*/  IADD3 R20, R10, R20, RZ ;  /* 0x000000140a147210 */ /* 0x000fe40007ffe0ff */
[----:B------:R-:W-:Y:S01]  /*10e0*/  SHF.R.S32.HI R23, RZ, 0x1f, R27 ;  /* 0x0000001fff177819 */ /* 0x000fe2000001141b */
[----:B------:R0:W-:Y:S03]  /*10f0*/  STS.64 [R11], R12 ;  /* 0x0000000c0b007388 */ /* 0x0001e60000000a00 */
[----:B------:R-:W-:Y:S01]  /*1100*/  LEA.HI R23, R23, R27, RZ, 0x2 ;  /* 0x0000001b17177211 */ /* 0x000fe200078f10ff */
[----:B------:R1:W-:Y:S01]  /*1110*/  STS.64 [R20], R14 ;  /* 0x0000000e14007388 */ /* 0x0003e20000000a00 */
[----:B------:R-:W-:-:S02]  /*1120*/  IADD3 R27, R27, 0x1e0, RZ ;  /* 0x000001e01b1b7810 */ /* 0x000fc40007ffe0ff */
[----:B------:R-:W-:Y:S02]  /*1130*/  SHF.R.S32.HI R23, RZ, 0x2, R23 ;  /* 0x00000002ff177819 */ /* 0x000fe40000011417 */
[----:B------:R-:W-:Y:S02]  /*1140*/  SHF.R.S32.HI R27, RZ, 0x1f, R27 ;  /* 0x0000001fff1b7819 */ /* 0x000fe4000001141b */
[C---:B0-----:R-:W-:Y:S02]  /*1150*/  LOP3.LUT R11, R9.reuse, 0x10, RZ, 0x3c, !PT ;  /* 0x00000010090b7812 */ /* 0x041fe400078e3cff */
[----:B------:R-:W-:Y:S02]  /*1160*/  LOP3.LUT R9, R9, 0x18, RZ, 0x3c, !PT ;  /* 0x0000001809097812 */ /* 0x000fe400078e3cff */
[----:B-1----:R-:W-:Y:S01]  /*1170*/  LEA R20, R23, UR5, 0x5 ;  /* 0x0000000517147c11 */ /* 0x002fe2000f8e28ff */
[C---:B------:R-:W-:Y:S01]  /*1180*/  IMAD.IADD R11, R10.reuse, 0x1, R11 ;  /* 0x000000010a0b7824 */ /* 0x040fe200078e020b */
[----:B------:R-:W-:-:S02]  /*1190*/  IADD3 R9, R10, R9, RZ ;  /* 0x000000090a097210 */ /* 0x000fc40007ffe0ff */
[----:B------:R-:W-:Y:S02]  /*11a0*/  LEA.HI R27, R27, R28, RZ, 0x2 ;  /* 0x0000001c1b1b7211 */ /* 0x000fe400078f10ff */
[----:B------:R-:W-:Y:S02]  /*11b0*/  STS.64 [R11], R16 ;  /* 0x000000100b007388 */ /* 0x000fe40000000a00 */
[----:B------:R-:W-:Y:S02]  /*11c0*/  SHF.R.S32.HI R27, RZ, 0x2, R27 ;  /* 0x00000002ff1b7819 */ /* 0x000fe4000001141b */
[----:B------:R0:W-:Y:S02]  /*11d0*/  STS.64 [R9], R18 ;  /* 0x0000001209007388 */ /* 0x0001e40000000a00 */
[----:B0-----:R-:W-:-:S05]  /*11e0*/  MOV R9, UR7 ;  /* 0x0000000700097c02 */ /* 0x001fca0008000f00 */
[----:B------:R-:W-:-:S05]  /*11f0*/  IMAD R9, R9, 0x3c0, R26 ;  /* 0x000003c009097824 */ /* 0x000fca00078e021a */
[----:B------:R-:W-:Y:S02]  /*1200*/  SHF.L.U32 R9, R9, 0x1, RZ ;  /* 0x0000000109097819 */ /* 0x000fe400000006ff */
[----:B--2---:R-:W-:Y:S01]  /*1210*/  LEA R10, R22, R20, 0x3 ;  /* 0x00000014160a7211 */ /* 0x004fe200078e18ff */
[----:B------:R-:W-:Y:S01]  /*1220*/  BAR.SYNC.DEFER_BLOCKING 0x0 ;  /* 0x0000000000007b1d */ /* 0x000fe20000010000 */
[----:B---3--:R-:W-:-:S07]  /*1230*/  IMAD R20, R21, 0x8, R20 ;  /* 0x0000000815147824 */ /* 0x008fce00078e0214 */
        /* <DEDUP_REMOVED lines=9> */
[----:B0-----:R-:W-:-:S05]  /*12d0*/  IADD3 R10, R9, 0x3c0, RZ ;  /* 0x000003c0090a7810 */ /* 0x001fca0007ffe0ff */
[----:B------:R-:W-:Y:S01]  /*12e0*/  IMAD.WIDE.U32 R10, R10, 0x4, R22 ;  /* 0x000000040a0a7825 */ /* 0x000fe200078e0016 */
[----:B------:R-:W-:-:S05]  /*12f0*/  LEA R22, R27, UR5, 0x5 ;  /* 0x000000051b167c11 */ /* 0x000fca000f8e28ff */
[----:B----4-:R-:W-:Y:S01]  /*1300*/  IMAD R20, R25, 0x8, R22 ;  /* 0x0000000819147824 */ /* 0x010fe200078e0216 */
[----:B-----5:R-:W-:-:S05]  /*1310*/  LEA R22, R24, R22, 0x3 ;  /* 0x0000001618167211 */ /* 0x020fca00078e18ff */
[----:B------:R-:W0:Y:S04]  /*1320*/  LDS.64 R20, [R20] ;  /* 0x0000000014147984 */ /* 0x000e280000000a00 */
[----:B------:R-:W1:Y:S01]  /*1330*/  LDS.64 R22, [R22+0x1e00] ;  /* 0x001e000016167984 */ /* 0x000e620000000a00 */
[----:B0-----:R-:W-:Y:S01]  /*1340*/  FADD.FTZ R21, RZ, R21 ;  /* 0x00000015ff157221 */ /* 0x001fe20000010000 */
[----:B------:R-:W-:-:S03]  /*1350*/  FADD.FTZ R20, RZ, R20 ;  /* 0x00000014ff147221 */ /* 0x000fc60000010000 */
[----:B-1----:R-:W-:Y:S01]  /*1360*/  FADD.FTZ R23, R21, R23 ;  /* 0x0000001715177221 */ /* 0x002fe20000010000 */
[----:B------:R-:W-:-:S05]  /*1370*/  FADD.FTZ R22, R20, R22 ;  /* 0x0000001614167221 */ /* 0x000fca0000010000 */
[----:B------:R0:W-:Y:S02]  /*1380*/  STG.E.64 desc[UR12][R10.64+0x20000], R22 ;  /* 0x020000160a007986 */ /* 0x0001e4000c101b0c */
.L_x_1596:
        /* <DEDUP_REMOVED lines=171> */
.L_x_1598:
[----:B------:R-:W-:Y:S05]  /*1e40*/  BSYNC B0 ;  /* 0x0000000000007941 */ /* 0x000fea0003800000 */
.L_x_1597:
        /* <DEDUP_REMOVED lines=19> */
.L_x_1600:
[----:B------:R-:W-:Y:S05]  /*1f80*/  BSYNC B0 ;  /* 0x0000000000007941 */ /* 0x000fea0003800000 */
.L_x_1599:
[----:B------:R-:W-:-:S04]  /*1f90*/  UISETP.GE.U32.AND UP0, UPT, UR9, UR14, UPT ;  /* 0x0000000e0900728c */ /* 0x000fc8000bf06070 */
[----:B------:R-:W-:-:S06]  /*1fa0*/  UISETP.GE.AND.EX UP0, UPT, UR10, UR15, UPT, UP0 ;  /* 0x0000000f0a00728c */ /* 0x000fcc000bf06300 */
[----:B------:R-:W-:-:S13]  /*1fb0*/  PLOP3.LUT P1, PT, PT, PT, UP0, 0x80, 0x0 ;  /* 0x000000000000781c */ /* 0x000fda0003f2f008 */
[----:B------:R-:W-:Y:S05]  /*1fc0*/  @P1 BRA `(.L_x_1601) ;  /* 0x0000000000581947 */ /* 0x000fea0003800000 */
[----:B------:R-:W-:Y:S01]  /*1fd0*/  BAR.SYNC.DEFER_BLOCKING 0x0 ;  /* 0x0000000000007b1d */ /* 0x000fe20000010000 */
[----:B------:R-:W-:-:S13]  /*1fe0*/  ISETP.NE.AND P1, PT, R26, RZ, PT ;  /* 0x000000ff1a00720c */ /* 0x000fda0003f25270 */
[----:B------:R-:W-:Y:S05]  /*1ff0*/  @P1 BRA `(.L_x_1602) ;  /* 0x0000000000401947 */ /* 0x000fea0003800000 */
[----:B0-----:R-:W0:Y:S01]  /*2000*/  LDC.64 R20, c[0x0][0x268] ;  /* 0x00009a00ff147b82 */ /* 0x001e220000000a00 */
[----:B------:R-:W-:Y:S01]  /*2010*/  ISETP.NE.AND P1, PT, RZ, UR11, PT ;  /* 0x0000000bff007c0c */ /* 0x000fe2000bf25270 */
[----:B------:R-:W-:Y:S01]  /*2020*/  IMAD.U32 R10, RZ, RZ, UR8 ;  /* 0x00000008ff0a7e24 */ /* 0x000fe2000f8e00ff */
[----:B------:R-:W-:-:S04]  /*2030*/  MOV R9, 0x7fffff01 ;  /* 0x7fffff0100097802 */ /* 0x000fc80000000f00 */
[----:B------:R-:W-:Y:S01]  /*2040*/  SEL R9, R9, 0x1, !P1 ;  /* 0x0000000109097807 */ /* 0x000fe20004800000 */
[----:B0-----:R-:W-:Y:S01]  /*2050*/  IMAD.WIDE.U32 R10, R10, 0x4, R20 ;  /* 0x000000040a0a7825 */ /* 0x001fe200078e0014 */
[----:B------:R-:W-:Y:S06]  /*2060*/  MEMBAR.ALL.GPU ;  /* 0x0000000000007992 */ /* 0x000fec000000a000 */
[----:B------:R-:W-:-:S00]  /*2070*/  ERRBAR ;  /* 0x00000000000079ab */ /* 0x000fc00000000000 */
[----:B------:R-:W-:Y:S06]  /*2080*/  CGAERRBAR ;  /* 0x00000000000075ab */ /* 0x000fec0000000000 */
[----:B------:R0:W5:Y:S02]  /*2090*/  ATOM.E.ADD.STRONG.GPU PT, R9, desc[UR12][R10.64], R9 ;  /* 0x000000090a09798a */ /* 0x00016400081ee1cc */
.L_x_1603:
[----:B------:R-:W2:Y:S04]  /*20a0*/  LD.E.STRONG.GPU R20, desc[UR12][R10.64] ;  /* 0x0000000c0a147980 */ /* 0x000ea8000c10f900 */
[----:B--2---:R-:W-:Y:S01]  /*20b0*/  CCTL.IVALL ;  /* 0x00000000ff00798f */ /* 0x004fe20002000000 */
[----:B------:R-:W-:Y:S05]  /*20c0*/  YIELD ;  /* 0x0000000000007946 */ /* 0x000fea0003800000 */
[----:B-----5:R-:W-:-:S04]  /*20d0*/  LOP3.LUT R20, R20, R9, RZ, 0x3c, !PT ;  /* 0x0000000914147212 */ /* 0x020fc800078e3cff */
[----:B------:R-:W-:-:S13]  /*20e0*/  ISETP.GT.AND P1, PT, R20, -0x1, PT ;  /* 0xffffffff1400780c */ /* 0x000fda0003f24270 */
[----:B------:R-:W-:Y:S05]  /*20f0*/  @P1 BRA `(.L_x_1603) ;  /* 0xfffffffc00e81947 */ /* 0x000fea000383ffff */
.L_x_1602:
[----:B------:R-:W-:Y:S05]  /*2100*/  WARPSYNC.ALL ;  /* 0x0000000000007948 */ /* 0x000fea0003800000 */
[----:B------:R-:W-:Y:S06]  /*2110*/  BAR.SYNC.DEFER_BLOCKING 0x0 ;  /* 0x0000000000007b1d */ /* 0x000fec0000010000 */
[----:B------:R-:W-:Y:S05]  /*2120*/  BRA `(.L_x_1604) ;  /* 0x0000000000687947 */ /* 0x000fea0003800000 */
.L_x_1601:
[----:B------:R-:W1:Y:S01]  /*2130*/  S2R R9, SR_TID.X ;  /* 0x0000000000097919 */ /* 0x000e620000002100 */
[----:B------:R-:W-:Y:S01]  /*2140*/  BAR.SYNC.DEFER_BLOCKING 0x0 ;  /* 0x0000000000007b1d */ /* 0x000fe20000010000 */
[----:B-1----:R-:W-:-:S13]  /*2150*/  ISETP.NE.AND P1, PT, R9, RZ, PT ;  /* 0x000000ff0900720c */ /* 0x002fda0003f25270 */
[----:B------:R-:W-:Y:S05]  /*2160*/  @P1 BRA `(.L_x_1605) ;  /* 0x0000000000501947 */ /* 0x000fea0003800000 */
[----:B------:R-:W-:Y:S01]  /*2170*/  ULDC.64 UR16, c[0x0][0x268] ;  /* 0x00009a0000107ab9 */ /* 0x000fe20000000a00 */
[----:B------:R-:W-:Y:S01]  /*2180*/  IADD3 R9, RZ, -UR8, RZ ;  /* 0x80000008ff097c10 */ /* 0x000fe2000fffe0ff */
[----:B------:R-:W-:-:S03]  /*2190*/  UIADD3 UR16, UP0, UR16, 0x4, URZ ;  /* 0x0000000410107890 */ /* 0x000fc6000ff1e03f */
[----:B------:R-:W-:Y:S01]  /*21a0*/  ISETP.NE.AND P1, PT, R9, UR11, PT ;  /* 0x0000000b09007c0c */ /* 0x000fe2000bf25270 */
[----:B------:R-:W-:Y:S01]  /*21b0*/  UIADD3.X UR17, URZ, UR17, URZ, UP0, !UPT ;  /* 0x000000113f117290 */ /* 0x000fe200087fe43f */
[----:B------:R-:W-:Y:S01]  /*21c0*/  MOV R9, 0x7fffff01 ;  /* 0x7fffff0100097802 */ /* 0x000fe20000000f00 */
[----:B0-----:R-:W-:-:S03]  /*21d0*/  IMAD.U32 R10, RZ, RZ, UR16 ;  /* 0x00000010ff0a7e24 */ /* 0x001fc6000f8e00ff */
[----:B------:R-:W-:Y:S02]  /*21e0*/  SEL R9, R9, 0x1, !P1 ;  /* 0x0000000109097807 */ /* 0x000fe40004800000 */
[----:B------:R-:W-:Y:S01]  /*21f0*/  MOV R11, UR17 ;  /* 0x00000011000b7c02 */ /* 0x000fe20008000f00 */
[----:B------:R-:W-:Y:S06]  /*2200*/  MEMBAR.ALL.GPU ;  /* 0x0000000000007992 */ /* 0x000fec000000a000 */
[----:B------:R-:W-:-:S00]  /*2210*/  ERRBAR ;  /* 0x00000000000079ab */ /* 0x000fc00000000000 */
[----:B------:R-:W-:Y:S06]  /*2220*/  CGAERRBAR ;  /* 0x00000000000075ab */ /* 0x000fec0000000000 */
[----:B------:R0:W5:Y:S02]  /*2230*/  ATOM.E.ADD.STRONG.GPU PT, R9, desc[UR12][R10.64], R9 ;  /* 0x000000090a09798a */ /* 0x00016400081ee1cc */
[----:B0-----:R-:W0:Y:S02]  /*2240*/  LDC.64 R10, c[0x0][0x268] ;  /* 0x00009a00ff0a7b82 */ /* 0x001e240000000a00 */
.L_x_1606:
[----:B0-----:R-:W2:Y:S04]  /*2250*/  LD.E.STRONG.GPU R20, desc[UR12][R10.64+0x4] ;  /* 0x0000040c0a147980 */ /* 0x001ea8000c10f900 */
[----:B--2---:R-:W-:Y:S01]  /*2260*/  CCTL.IVALL ;  /* 0x00000000ff00798f */ /* 0x004fe20002000000 */
[----:B------:R-:W-:Y:S05]  /*2270*/  YIELD ;  /* 0x0000000000007946 */ /* 0x000fea0003800000 */
[----:B-----5:R-:W-:-:S04]  /*2280*/  LOP3.LUT R20, R20, R9, RZ, 0x3c, !PT ;  /* 0x0000000914147212 */ /* 0x020fc800078e3cff */
[----:B------:R-:W-:-:S13]  /*2290*/  ISETP.GT.AND P1, PT, R20, -0x1, PT ;  /* 0xffffffff1400780c */ /* 0x000fda0003f24270 */
[----:B------:R-:W-:Y:S05]  /*22a0*/  @P1 BRA `(.L_x_1606) ;  /* 0xfffffffc00e81947 */ /* 0x000fea000383ffff */
.L_x_1605:
[----:B------:R-:W-:Y:S05]  /*22b0*/  WARPSYNC.ALL ;  /* 0x0000000000007948 */ /* 0x000fea0003800000 */
[----:B------:R-:W-:Y:S06]  /*22c0*/  BAR.SYNC.DEFER_BLOCKING 0x0 ;  /* 0x0000000000007b1d */ /* 0x000fec0000010000 */
.L_x_1604:
[----:B0-----:R-:W0:Y:S01]  /*22d0*/  S2R R20, SR_TID.X ;  /* 0x0000000000147919 */ /* 0x001e220000002100 */
[----:B------:R-:W-:Y:S01]  /*22e0*/  BSSY B0, `(.L_x_1607) ;  /* 0x00000af000007945 */ /* 0x000fe20003800000 */
[----:B------:R-:W-:Y:S02]  /*22f0*/  CS2R R10, SRZ ;  /* 0x00000000000a7805 */ /* 0x000fe4000001ff00 */
[----:B0-----:R-:W-:-:S13]  /*2300*/  ISETP.GT.U32.AND P1, PT, R20, 0xff, PT ;  /* 0x000000ff1400780c */ /* 0x001fda0003f24070 */
        /* <DEDUP_REMOVED lines=31> */
[C---:B------:R-:W-:Y:S01]  /*2500*/  IADD3 R22, R9.reuse, 0x50, RZ ;  /* 0x0000005009167810 */ /* 0x040fe20007ffe0ff */
[----:B------:R-:W-:-:S04]  /*2510*/  VIADD R10, R9, 0x60 ;  /* 0x00000060090a7836 */ /* 0x000fc80000000000 */
        /* <DEDUP_REMOVED lines=18> */
[----:B---3--:R-:W-:Y:S02]  /*2640*/  FADD.FTZ R10, R10, R20 ;  /* 0x000000140a0a7221 */ /* 0x008fe40000010000 */
[----:B------:R-:W-:-:S04]  /*2650*/  IMAD.WIDE.U32 R22, R22, 0x4, R2 ;  /* 0x0000000416167825 */ /* 0x000fc800078e0002 */
[----:B------:R-:W-:Y:S02]  /*2660*/  VIADD R20, R9, 0xa0 ;  /* 0x000000a009147836 */ /* 0x000fe40000000000 */
[----:B------:R-:W2:Y:S02]  /*2670*/  LDG.E.64 R22, desc[UR12][R22.64] ;  /* 0x0000000c16167981 */ /* 0x000ea4000c1e1b00 */
[----:B------:R-:W-:-:S06]  /*2680*/  IMAD.WIDE.U32 R20, R20, 0x4, R2 ;  /* 0x0000000414147825 */ /* 0x000fcc00078e0002 */
[----:B------:R-:W3:Y:S01]  /*2690*/  LDG.E.64 R20, desc[UR12][R20.64] ;  /* 0x0000000c14147981 */ /* 0x000ee2000c1e1b00 */
[----:B----4-:R-:W-:Y:S01]  /*26a0*/  FADD.FTZ R10, R26, R10 ;  /* 0x0000000a1a0a7221 */ /* 0x010fe20000010000 */
        /* <DEDUP_REMOVED lines=12> */
[----:B------:R-:W-:-:S04]  /*2770*/  FADD.FTZ R28, R23, R11 ;  /* 0x0000000b171c7221 */ /* 0x000fc80000010000 */
[----:B------:R-:W-:-:S04]  /*2780*/  IMAD.WIDE.U32 R22, R22, 0x4, R2 ;  /* 0x0000000416167825 */ /* 0x000fc800078e0002 */
[----:B---3--:R-:W-:Y:S01]  /*2790*/  FADD.FTZ R20, R20, R10 ;  /* 0x0000000a14147221 */ /* 0x008fe20000010000 */
[----:B------:R-:W-:Y:S01]  /*27a0*/  VIADD R10, R9, 0xe0 ;  /* 0x000000e0090a7836 */ /* 0x000fe20000000000 */
[----:B------:R-:W2:Y:S03]  /*27b0*/  LDG.E.64 R22, desc[UR12][R22.64] ;  /* 0x0000000c16167981 */ /* 0x000ea6000c1e1b00 */
[----:B------:R-:W-:-:S06]  /*27c0*/  IMAD.WIDE.U32 R10, R10, 0x4, R2 ;  /* 0x000000040a0a7825 */ /* 0x000fcc00078e0002 */
        /* <DEDUP_REMOVED lines=53> */
[----:B------:R-:W-:-:S03]  /*2b20*/  FADD.FTZ R28, R23, R21 ;  /* 0x00000015171c7221 */ /* 0x000fc60000010000 */
[----:B---3--:R-:W-:Y:S01]  /*2b30*/  FADD.FTZ R10, R10, R22 ;  /* 0x000000160a0a7221 */ /* 0x008fe20000010000 */
[C---:B------:R-:W-:Y:S01]  /*2b40*/  IADD3 R22, R9.reuse, 0x190, RZ ;  /* 0x0000019009167810 */ /* 0x040fe20007ffe0ff */
[----:B------:R-:W-:-:S04]  /*2b50*/  VIADD R20, R9, 0x1a0 ;  /* 0x000001a009147836 */ /* 0x000fc80000000000 */
        /* <DEDUP_REMOVED lines=10> */
[C---:B------:R-:W-:Y:S01]  /*2c00*/  VIADD R28, R9.reuse, 0x1e0 ;  /* 0x000001e0091c7836 */ /* 0x040fe20000000000 */
[----:B------:R-:W-:-:S03]  /*2c10*/  IADD3 R26, R9, 0x1f0, RZ ;  /* 0x000001f0091a7810 */ /* 0x000fc60007ffe0ff */
        /* <DEDUP_REMOVED lines=27> */
.L_x_1608:
[----:B------:R-:W-:Y:S05]  /*2dd0*/  BSYNC B0 ;  /* 0x0000000000007941 */ /* 0x000fea0003800000 */
.L_x_1607:
        /* <DEDUP_REMOVED lines=24> */
.L_x_1610:
[----:B------:R-:W-:Y:S05]  /*2f60*/  BSYNC B0 ;  /* 0x0000000000007941 */ /* 0x000fea0003800000 */
.L_x_1609:
[----:B0-----:R-:W2:Y:S01]  /*2f70*/  LDL R10, [R1+0x2c] ;  /* 0x00002c00010a7983 */ /* 0x001ea20000100800 */
[----:B------:R-:W0:Y:S01]  /*2f80*/  S2UR UR7, SR_CgaCtaId ;  /* 0x00000000000779c3 */ /* 0x000e220000008800 */
[----:B------:R-:W-:Y:S01]  /*2f90*/  UMOV UR5, 0x400 ;  /* 0x0000040000057882 */ /* 0x000fe20000000000 */
[----:B------:R-:W-:Y:S01]  /*2fa0*/  ULDC.64 UR16, c[0x0][0x210] ;  /* 0x0000840000107ab9 */ /* 0x000fe20000000a00 */
[----:B------:R-:W3:Y:S01]  /*2fb0*/  LDL.LU R22, [R1+0x14] ;  /* 0x0000140001167983 */ /* 0x000ee20000300800 */
[----:B------:R-:W-:-:S03]  /*2fc0*/  UIADD3 UR5, UR5, 0x6900, URZ ;  /* 0x0000690005057890 */ /* 0x000fc6000fffe03f */
[----:B------:R-:W4:Y:S04]  /*2fd0*/  LDL.LU R21, [R1+0x10] ;  /* 0x0000100001157983 */ /* 0x000f280000300800 */
[----:B------:R-:W4:Y:S04]  /*2fe0*/  LDL.LU R20, [R1+0x1c] ;  /* 0x00001c0001147983 */ /* 0x000f280000300800 */
[----:B------:R-:W4:Y:S01]  /*2ff0*/  LDL.LU R23, [R1+0x20] ;  /* 0x0000200001177983 */ /* 0x000f220000300800 */
[----:B0-----:R-:W-:Y:S01]  /*3000*/  ULEA UR5, UR7, UR5, 0x18 ;  /* 0x0000000507057291 */ /* 0x001fe2000f8ec03f */
[----:B------:R-:W-:Y:S05]  /*3010*/  BAR.SYNC.DEFER_BLOCKING 0x0 ;  /* 0x0000000000007b1d */ /* 0x000fea0000010000 */
[----:B--2---:R-:W-:-:S06]  /*3020*/  LEA R10, R10, UR5, 0x3 ;  /* 0x000000050a0a7c11 */ /* 0x004fcc000f8e18ff */
[----:B------:R-:W0:Y:S02]  /*3030*/  LDS.64 R10, [R10] ;  /* 0x000000000a0a7984 */ /* 0x000e240000000a00 */
[--C-:B0----5:R-:W-:Y:S01]  /*3040*/  FFMA.FTZ R2, R36, R2, -R10.reuse ;  /* 0x0000000224027223 */ /* 0x121fe2000001080a */
[----:B------:R-:W-:-:S03]  /*3050*/  FFMA.FTZ R32, R35, R32, -R10 ;  /* 0x0000002023207223 */ /* 0x000fc6000001080a */
[-C--:B---3--:R-:W-:Y:S01]  /*3060*/  FFMA.FTZ R2, -R22, R11.reuse, R2 ;  /* 0x0000000b16027223 */ /* 0x088fe20000010102 */
[----:B----4-:R-:W-:Y:S01]  /*3070*/  IADD3 R20, P1, R20, UR16, RZ ;  /* 0x0000001014147c10 */ /* 0x010fe2000ff3e0ff */
[----:B------:R-:W2:Y:S01]  /*3080*/  LDL R22, [R1+0x30] ;  /* 0x0000300001167983 */ /* 0x000ea20000100800 */
[----:B------:R-:W-:-:S03]  /*3090*/  FFMA.FTZ R32, -R21, R11, R32 ;  /* 0x0000000b15207223 */ /* 0x000fc60000010120 */
[----:B------:R-:W3:Y:S04]  /*30a0*/  LDL.LU R31, [R1+0x8] ;  /* 0x00000800011f7983 */ /* 0x000ee80000300800 */
[----:B------:R-:W4:Y:S04]  /*30b0*/  LDL.LU R29, [R1+0x4] ;  /* 0x00000400011d7983 */ /* 0x000f280000300800 */
[----:B------:R-:W3:Y:S04]  /*30c0*/  LDL.LU R28, [R1+0x18] ;  /* 0x00001800011c7983 */ /* 0x000ee80000300800 */
[----:B------:R-:W4:Y:S04]  /*30d0*/  LDL.LU R27, [R1+0xc] ;  /* 0x00000c00011b7983 */ /* 0x000f280000300800 */
[----:B------:R-:W4:Y:S04]  /*30e0*/  LDL.LU R26, [R1] ;  /* 0x00000000011a7983 */ /* 0x000f280000300800 */
[----:B------:R-:W4:Y:S04]  /*30f0*/  LDL.LU R25, [R1+0x24] ;  /* 0x0000240001197983 */ /* 0x000f280000300800 */
[----:B------:R-:W4:Y:S01]  /*3100*/  LDL.LU R24, [R1+0x28] ;  /* 0x0000280001187983 */ /* 0x000f220000300800 */
[----:B------:R-:W-:Y:S01]  /*3110*/  IADD3.X R21, R23, UR17, RZ, P1, !PT ;  /* 0x0000001117157c10 */ /* 0x000fe20008ffe4ff */
[--C-:B------:R-:W-:Y:S01]  /*3120*/  FFMA.FTZ R30, R36, R30, -R10.reuse ;  /* 0x0000001e241e7223 */ /* 0x100fe2000001080a */
[----:B------:R-:W-:Y:S01]  /*3130*/  FFMA.FTZ R3, R35, R3, -R10 ;  /* 0x0000000323037223 */ /* 0x000fe2000001080a */
[C---:B------:R-:W-:Y:S01]  /*3140*/  FMUL.FTZ R2, R0.reuse, R2 ;  /* 0x0000000200027220 */ /* 0x040fe20000410000 */
[----:B------:R-:W-:-:S05]  /*3150*/  FMUL.FTZ R32, R0, R32 ;  /* 0x0000002000207220 */ /* 0x000fca0000410000 */
[----:B------:R-:W-:-:S04]  /*3160*/  F2FP.F16.F32.PACK_AB R2, R32, R2 ;  /* 0x000000022002723e */ /* 0x000fc800000000ff */
[----:B------:R-:W-:Y:S01]  /*3170*/  PRMT R9, R2, 0x7632, R9 ;  /* 0x0000763202097816 */ /* 0x000fe20000000009 */
[----:B------:R0:W-:Y:S04]  /*3180*/  STG.E.U16 desc[UR12][R20.64], R2 ;  /* 0x0000000214007986 */ /* 0x0001e8000c10150c */
[----:B------:R-:W-:Y:S01]  /*3190*/  STG.E.U16 desc[UR12][R20.64+0x2], R9 ;  /* 0x0000020914007986 */ /* 0x000fe2000c10150c */
[----:B------:R-:W-:Y:S01]  /*31a0*/  ULOP3.LUT UR4, UR4, 0x1, URZ, 0x3c, !UPT ;  /* 0x0000000104047892 */ /* 0x000fe2000f8e3c3f */
[----:B--2---:R-:W-:-:S06]  /*31b0*/  LEA R22, R22, UR5, 0x3 ;  /* 0x0000000516167c11 */ /* 0x004fcc000f8e18ff */
[----:B------:R-:W1:Y:S01]  /*31c0*/  LDS.64 R22, [R22] ;  /* 0x0000000016167984 */ /* 0x000e620000000a00 */
[-C--:B---3--:R-:W-:Y:S01]  /*31d0*/  FFMA.FTZ R30, -R28, R11.reuse, R30 ;  /* 0x0000000b1c1e7223 */ /* 0x088fe2000001011e */
[----:B----4-:R-:W-:-:S03]  /*31e0*/  FFMA.FTZ R3, -R27, R11, R3 ;  /* 0x0000000b1b037223 */ /* 0x010fc60000010103 */
[C---:B------:R-:W-:Y:S01]  /*31f0*/  FMUL.FTZ R30, R0.reuse, R30 ;  /* 0x0000001e001e7220 */ /* 0x040fe20000410000 */
[----:B------:R-:W-:Y:S01]  /*3200*/  FMUL.FTZ R3, R0, R3 ;  /* 0x0000000300037220 */ /* 0x000fe20000410000 */
[----:B0-----:R-:W-:-:S04]  /*3210*/  IADD3 R2, P1, R25, UR16, RZ ;  /* 0x0000001019027c10 */ /* 0x001fc8000ff3e0ff */
[----:B------:R-:W-:Y:S02]  /*3220*/  F2FP.F16.F32.PACK_AB R30, R3, R30 ;  /* 0x0000001e031e723e */ /* 0x000fe400000000ff */
[----:B------:R-:W-:Y:S01]  /*3230*/  IADD3.X R3, R24, UR17, RZ, P1, !PT ;  /* 0x0000001118037c10 */ /* 0x000fe20008ffe4ff */
[C-C-:B-1----:R-:W-:Y:S01]  /*3240*/  FFMA.FTZ R5, R34.reuse, R5, -R22.reuse ;  /* 0x0000000522057223 */ /* 0x142fe20000010816 */
[C-C-:B------:R-:W-:Y:S01]  /*3250*/  FFMA.FTZ R6, R33.reuse, R6, -R22.reuse ;  /* 0x0000000621067223 */ /* 0x140fe20000010816 */
[--C-:B------:R-:W-:Y:S01]  /*3260*/  FFMA.FTZ R7, R34, R7, -R22.reuse ;  /* 0x0000000722077223 */ /* 0x100fe20000010816 */
[----:B------:R-:W-:Y:S01]  /*3270*/  FFMA.FTZ R8, R33, R8, -R22 ;  /* 0x0000000821087223 */ /* 0x000fe20000010816 */
[-C--:B------:R-:W-:Y:S01]  /*3280*/  FFMA.FTZ R5, -R31, R23.reuse, R5 ;  /* 0x000000171f057223 */ /* 0x080fe20000010105 */
[-C--:B------:R-:W-:Y:S01]  /*3290*/  FFMA.FTZ R6, -R29, R23.reuse, R6 ;  /* 0x000000171d067223 */ /* 0x080fe20000010106 */
[-C--:B------:R-:W-:Y:S01]  /*32a0*/  FFMA.FTZ R7, -R26, R23.reuse, R7 ;  /* 0x000000171a077223 */ /* 0x080fe20000010107 */
[----:B------:R-:W-:Y:S01]  /*32b0*/  FFMA.FTZ R23, -R37, R23, R8 ;  /* 0x0000001725177223 */ /* 0x000fe20000010108 */
[C---:B------:R-:W-:Y:S01]  /*32c0*/  FMUL.FTZ R5, R4.reuse, R5 ;  /* 0x0000000504057220 */ /* 0x040fe20000410000 */
[C---:B------:R-:W-:Y:S01]  /*32d0*/  FMUL.FTZ R6, R4.reuse, R6 ;  /* 0x0000000604067220 */ /* 0x040fe20000410000 */
[C---:B------:R-:W-:Y:S01]  /*32e0*/  FMUL.FTZ R7, R4.reuse, R7 ;  /* 0x0000000704077220 */ /* 0x040fe20000410000 */
[----:B------:R-:W-:-:S03]  /*32f0*/  FMUL.FTZ R4, R4, R23 ;  /* 0x0000001704047220 */ /* 0x000fc60000410000 */
[----:B------:R-:W-:Y:S02]  /*3300*/  F2FP.F16.F32.PACK_AB R5, R6, R5 ;  /* 0x000000050605723e */ /* 0x000fe400000000ff */
[----:B------:R-:W-:Y:S02]  /*3310*/  F2FP.F16.F32.PACK_AB R7, R4, R7 ;  /* 0x000000070407723e */ /* 0x000fe400000000ff */
[----:B------:R-:W-:Y:S02]  /*3320*/  PRMT R10, R5, 0x7632, R10 ;  /* 0x00007632050a7816 */ /* 0x000fe4000000000a */
[----:B------:R-:W-:Y:S02]  /*3330*/  PRMT R0, R30, 0x7632, R0 ;  /* 0x000076321e007816 */ /* 0x000fe40000000000 */
[----:B------:R-:W-:Y:S01]  /*3340*/  PRMT R4, R7, 0x7632, R4 ;  /* 0x0000763207047816 */ /* 0x000fe20000000004 */
[----:B------:R1:W-:Y:S04]  /*3350*/  STG.E.U16 desc[UR12][R20.64+0x4], R5 ;  /* 0x0000040514007986 */ /* 0x0003e8000c10150c */
[----:B------:R1:W-:Y:S04]  /*3360*/  STG.E.U16 desc[UR12][R20.64+0x6], R10 ;  /* 0x0000060a14007986 */ /* 0x0003e8000c10150c */
[----:B------:R1:W-:Y:S04]  /*3370*/  STG.E.U16 desc[UR12][R2.64], R30 ;  /* 0x0000001e02007986 */ /* 0x0003e8000c10150c */
[----:B------:R1:W-:Y:S04]  /*3380*/  STG.E.U16 desc[UR12][R2.64+0x2], R0 ;  /* 0x0000020002007986 */ /* 0x0003e8000c10150c */
[----:B------:R1:W-:Y:S04]  /*3390*/  STG.E.U16 desc[UR12][R2.64+0x4], R7 ;  /* 0x0000040702007986 */ /* 0x0003e8000c10150c */
[----:B------:R1:W-:Y:S01]  /*33a0*/  STG.E.U16 desc[UR12][R2.64+0x6], R4 ;  /* 0x0000060402007986 */ /* 0x0003e2000c10150c */
[----:B------:R-:W-:Y:S01]  /*33b0*/  UMOV UR5, UR10 ;  /* 0x0000000a00057c82 */ /* 0x000fe20008000000 */
[----:B------:R-:W-:Y:S05]  /*33c0*/  @!P0 BRA `(.L_x_1611) ;  /* 0xffffffd000908947 */ /* 0x000fea000383ffff */
.L_x_1595:
[----:B------:R-:W-:-:S04]  /*33d0*/  ULEA UR7, UR8, UR11, 0x8 ;  /* 0x0000000b08077291 */ /* 0x000fc8000f8e403f */
[----:B------:R-:W-:-:S04]  /*33e0*/  USHF.L.U32 UR7, UR7, 0x5, URZ ;  /* 0x0000000507077899 */ /* 0x000fc8000800063f */
[----:B------:R-:W-:-:S06]  /*33f0*/  UISETP.GT.AND UP0, UPT, UR7, 0x3bf, UPT ;  /* 0x000003bf0700788c */ /* 0x000fcc000bf04270 */
[----:B------:R-:W-:-:S13]  /*3400*/  PLOP3.LUT P0, PT, PT, PT, UP0, 0x80, 0x0 ;  /* 0x000000000000781c */ /* 0x000fda0003f0f008 */
[----:B------:R-:W-:Y:S05]  /*3410*/  @P0 EXIT ;  /* 0x000000000000094d */ /* 0x000fea0003800000 */
[----:B------:R-:W2:Y:S01]  /*3420*/  S2R R36, SR_TID.X ;  /* 0x0000000000247919 */ /* 0x000ea20000002100 */
[----:B01----:R-:W-:Y:S01]  /*3430*/  LOP3.LUT R3, RZ, UR14, RZ, 0x33, !PT ;  /* 0x0000000eff037c12 */ /* 0x003fe2000f8e33ff */
        /* <DEDUP_REMOVED lines=24> */
[----:B------:R-:W-:Y:S01]  /*35c0*/  IADD3 R30, P1, R35, 0x1e, RZ ;  /* 0x0000001e231e7810 */ /* 0x000fe20007f3e0ff */
[----:B------:R-:W-:Y:S02]  /*35d0*/  IMAD.X R32, RZ, RZ, RZ, P2 ;  /* 0x000000ffff207224 */ /* 0x000fe400010e06ff */
[----:B------:R-:W-:Y:S01]  /*35e0*/  IMAD.WIDE.U32 R8, P0, R11, -0x77777778, R6 ;  /* 0x888888880b087825 */ /* 0x000fe20007800006 */
[----:B------:R-:W-:-:S03]  /*35f0*/  IADD3.X R28, RZ, RZ, RZ, P1, !PT ;  /* 0x000000ffff1c7210 */ /* 0x000fc60000ffe4ff */
[----:B------:R-:W-:Y:S01]  /*3600*/  IMAD.WIDE.U32 R6, R11, -0x77777777, RZ ;  /* 0x888888890b067825 */ /* 0x000fe200078e00ff */
[----:B------:R-:W-:Y:S02]  /*3610*/  IADD3.X R11, RZ, RZ, RZ, P0, !PT ;  /* 0x000000ffff0b7210 */ /* 0x000fe400007fe4ff */
[----:B------:R-:W-:Y:S02]  /*3620*/  MOV R10, R9 ;  /* 0x00000009000a7202 */ /* 0x000fe40000000f00 */
[----:B------:R-:W-:Y:S01]  /*3630*/  IADD3 RZ, P0, R7, R8, RZ ;  /* 0x0000000807ff7210 */ /* 0x000fe20007f1e0ff */
[----:B------:R-:W-:-:S04]  /*3640*/  IMAD.WIDE.U32 R6, R5, -0x77777777, RZ ;  /* 0x8888888905067825 */ /* 0x000fc800078e00ff */
[----:B------:R-:W-:Y:S01]  /*3650*/  IMAD.WIDE.U32.X R8, R13, -0x77777778, R10, P0 ;  /* 0x888888880d087825 */ /* 0x000fe200000e040a */
[----:B------:R-:W-:Y:S02]  /*3660*/  LEA.HI R0, R7, 0x1, RZ, 0x1c ;  /* 0x0000000107007811 */ /* 0x000fe400078fe0ff */
[----:B------:R-:W-:Y:S01]  /*3670*/  IADD3 R26, P0, R35, 0xf, RZ ;  /* 0x0000000f231a7810 */ /* 0x000fe20007f1e0ff */
[----:B------:R-:W-:Y:S01]  /*3680*/  IMAD.U32 R6, RZ, RZ, UR7 ;  /* 0x00000007ff067e24 */ /* 0x000fe2000f8e00ff */
[----:B------:R-:W-:Y:S02]  /*3690*/  SHF.R.U64 R9, R8, 0x3, R9 ;  /* 0x0000000308097819 */ /* 0x000fe40000001209 */
[----:B------:R-:W-:Y:S02]  /*36a0*/  LOP3.LUT R7, R36, 0xf, RZ, 0xc0, !PT ;  /* 0x0000000f24077812 */ /* 0x000fe400078ec0ff */
[----:B------:R-:W-:Y:S02]  /*36b0*/  IADD3 R9, R9, 0x1, RZ ;  /* 0x0000000109097810 */ /* 0x000fe40007ffe0ff */
[----:B------:R-:W-:-:S02]  /*36c0*/  IADD3.X R13, RZ, RZ, RZ, P0, !PT ;  /* 0x000000ffff0d7210 */ /* 0x000fc400007fe4ff */
[----:B------:R-:W-:Y:S02]  /*36d0*/  LOP3.LUT R8, R0, 0x3, RZ, 0xc0, !PT ;  /* 0x0000000300087812 */ /* 0x000fe400078ec0ff */
[----:B------:R-:W-:-:S07]  /*36e0*/  LOP3.LUT R9, R9, 0x3, RZ, 0xc0, !PT ;  /* 0x0000000309097812 */ /* 0x000fce00078ec0ff */
.L_x_1628:
[----:B------:R-:W-:Y:S01]  /*36f0*/  ISETP.LT.U32.AND P0, PT, R35, UR4, PT ;  /* 0x0000000423007c0c */ /* 0x000fe2000bf01070 */
[----:B------:R-:W-:Y:S01]  /*3700*/  BSSY B0, `(.L_x_1612) ;  /* 0x00000b1000007945 */ /* 0x000fe20003800000 */
[----:B0123--:R-:W-:Y:S01]  /*3710*/  MOV R0, UR5 ;  /* 0x0000000500007c02 */ /* 0x00ffe20008000f00 */
        /* <DEDUP_REMOVED lines=44> */
.L_x_1615:
[----:B------:R-:W-:Y:S05]  /*39e0*/  BSYNC B1 ;  /* 0x0000000000017941 */ /* 0x000fea0003800000 */
.L_x_1614:
        /* <DEDUP_REMOVED lines=23> */
.L_x_1618:
        /* <DEDUP_REMOVED lines=39> */
[----:B------:R-:W-:Y:S01]  /*3dd0*/  IMAD.X R12, RZ, RZ, R12, P1 ;  /* 0x000000ffff0c7224 */ /* 0x000fe200008e060c */
        /* <DEDUP_REMOVED lines=15> */
.L_x_1617:
[----:B------:R-:W-:Y:S05]  /*3ed0*/  BSYNC B1 ;  /* 0x0000000000017941 */ /* 0x000fea0003800000 */
.L_x_1616:
        /* <DEDUP_REMOVED lines=35> */
.L_x_1620:
[----:B------:R-:W-:Y:S05]  /*4110*/  BSYNC B1 ;  /* 0x0000000000017941 */ /* 0x000fea0003800000 */
.L_x_1619:
        /* <DEDUP_REMOVED lines=15> */
.L_x_1613:
[----:B------:R-:W-:Y:S05]  /*4210*/  BSYNC B0 ;  /* 0x0000000000007941 */ /* 0x000fea0003800000 */
.L_x_1612:
        /* <DEDUP_REMOVED lines=50> */
.L_x_1637:
[----:B------:R-:W0:Y:S01]  /*4540*/  LDC.64 R10, c[0x0][0x218] ;  /* 0x00008600ff0a7b82 */ /* 0x000e220000000a00 */
[----:B------:R-:W-:Y:S01]  /*4550*/  ISETP.NE.AND P1, PT, R7, RZ, PT ;  /* 0x000000ff0700720c */ /* 0x000fe20003f25270 */
[----:B--2---:R-:W-:Y:S01]  /*4560*/  FADD.FTZ R12, R19, R27 ;  /* 0x0000001b130c7221 */ /* 0x004fe20000010000 */
[----:B------:R-:W-:Y:S02]  /*4570*/  LEA.HI R17, R36, R6, RZ, 0x1c ;  /* 0x0000000624117211 */ /* 0x000fe400078fe0ff */
[----:B------:R-:W-:-:S03]  /*4580*/  ISETP.NE.AND P2, PT, R8, 0x1, PT ;  /* 0x000000010800780c */ /* 0x000fc60003f45270 */
[----:B------:R-:W1:Y:S06]  /*4590*/  LDC.64 R14, c[0x0][0x220] ;  /* 0x00008800ff0e7b82 */ /* 0x000e6c0000000a00 */
[----:B------:R-:W-:Y:S02]  /*45a0*/  @!P1 F2FP.F16.F32.PACK_AB R12, RZ, R12 ;  /* 0x0000000cff0c923e */ /* 0x000fe400000000ff */
[----:B------:R-:W-:Y:S02]  /*45b0*/  @!P1 F2FP.F16.F32.PACK_AB R0, RZ, R0 ;  /* 0x00000000ff00923e */ /* 0x000fe400000000ff */
        /* <DEDUP_REMOVED lines=39> */
.L_x_1647:
[----:B--2---:R-:W-:Y:S01]  /*4830*/  FADD.FTZ R12, R29, R27 ;  /* 0x0000001b1d0c7221 */ /* 0x004fe20000010000 */
[----:B------:R-:W-:Y:S02]  /*4840*/  @!P1 F2FP.F16.F32.PACK_AB R0, RZ, R0 ;  /* 0x00000000ff00923e */ /* 0x000fe400000000ff */
[----:B------:R-:W-:Y:S02]  /*4850*/  ISETP.NE.AND P2, PT, R8, 0x2, PT ;  /* 0x000000020800780c */ /* 0x000fe40003f45270 */
[----:B------:R-:W-:Y:S01]  /*4860*/  @!P1 F2FP.F16.F32.PACK_AB R12, RZ, R12 ;  /* 0x0000000cff0c923e */ /* 0x000fe200000000ff */
        /* <DEDUP_REMOVED lines=37> */
.L_x_1657:
[----:B--2---:R-:W-:Y:S01]  /*4ac0*/  FADD.FTZ R12, R29, R27 ;  /* 0x0000001b1d0c7221 */ /* 0x004fe20000010000 */
[----:B------:R-:W-:-:S04]  /*4ad0*/  @!P1 F2FP.F16.F32.PACK_AB R0, RZ, R0 ;  /* 0x00000000ff00923e */ /* 0x000fc800000000ff */
[----:B------:R-:W-:Y:S01]  /*4ae0*/  @!P1 F2FP.F16.F32.PACK_AB R12, RZ, R12 ;  /* 0x0000000cff0c923e */ /* 0x000fe200000000ff */
[----:B------:R3:W-:Y:S03]  /*4af0*/  @!P1 STG.E.U16 desc[UR12][R10.64+0x78], R0 ;  /* 0x000078000a009986 */ /* 0x0007e6000c10150c */
[----:B------:R-:W-:Y:S02]  /*4b00*/  PRMT R16, R12, 0x7610, R16 ;  /* 0x000076100c107816 */ /* 0x000fe40000000010 */
[----:B------:R-:W-:-:S03]  /*4b10*/  LEA.HI R12, R36, 0x5a, RZ, 0x1c ;  /* 0x0000005a240c7811 */ /* 0x000fc600078fe0ff */
[----:B------:R3:W-:Y:S04]  /*4b20*/  @!P1 STG.E.U16 desc[UR12][R14.64+0x78], R16 ;  /* 0x000078100e009986 */ /* 0x0007e8000c10150c */
.L_x_1623:
[----:B------:R-:W-:Y:S05]  /*4b30*/  BSYNC B0 ;  /* 0x0000000000007941 */ /* 0x000fea0003800000 */
.L_x_1622:
[----:B------:R-:W-:-:S13]  /*4b40*/  ISETP.GE.U32.AND P0, PT, R5, 0x5a, PT ;  /* 0x0000005a0500780c */ /* 0x000fda0003f06070 */
[----:B------:R-:W-:Y:S05]  /*4b50*/  @!P0 BRA `(.L_x_1621) ;  /* 0x0000000800a08947 */ /* 0x000fea0003800000 */
[----:B------:R-:W-:Y:S01]  /*4b60*/  ISETP.NE.AND P0, PT, R7, 0xf, PT ;  /* 0x0000000f0700780c */ /* 0x000fe20003f05270 */
[----:B-123--:R-:W-:Y:S01]  /*4b70*/  HFMA2.MMA R10, -RZ, RZ, 0, 0 ;  /* 0x00000000ff0a7435 */ /* 0x00efe200000001ff */
[----:B------:R-:W-:Y:S01]  /*4b80*/  MOV R18, RZ ;  /* 0x000000ff00127202 */ /* 0x000fe20000000f00 */
        /* <DEDUP_REMOVED lines=8> */
[----:B------:R-:W-:Y:S01]  /*4c10*/  IMAD.MOV.U32 R21, RZ, RZ, 0xffff ;  /* 0x0000ffffff157424 */ /* 0x000fe200078e00ff */
[----:B0-----:R-:W-:Y:S01]  /*4c20*/  MOV R0, 0xffff ;  /* 0x0000ffff00007802 */ /* 0x001fe20000000f00 */
[C---:B------:R-:W-:Y:S01]  /*4c30*/  @P0 IMAD.SHL.U32 R22, R7.reuse, 0x2, RZ ;  /* 0x0000000207160824 */ /* 0x040fe200078e00ff */
[----:B------:R-:W-:Y:S01]  /*4c40*/  @P0 SHF.L.U32 R15, R7, 0x1, RZ ;  /* 0x00000001070f0819 */ /* 0x000fe200000006ff */
[----:B------:R-:W-:Y:S01]  /*4c50*/  IMAD.MOV.U32 R23, RZ, RZ, 0xffff ;  /* 0x0000ffffff177424 */ /* 0x000fe200078e00ff */
[----:B-1----:R-:W0:Y:S01]  /*4c60*/  SHFL.BFLY PT, R11, R10, 0x8, 0x101f ;  /* 0x0d101f000a0b7f89 */ /* 0x002e2200000e0000 */
[C---:B------:R-:W-:Y:S01]  /*4c70*/  @P0 IADD3 R14, R12.reuse, 0x1e, RZ ;  /* 0x0000001e0c0e0810 */ /* 0x040fe20007ffe0ff */
[----:B------:R-:W-:Y:S01]  /*4c80*/  IMAD.MOV.U32 R25, RZ, RZ, 0xffff ;  /* 0x0000ffffff197424 */ /* 0x000fe200078e00ff */
[----:B------:R-:W-:Y:S01]  /*4c90*/  @P0 IADD3 R17, R12, 0x3c, RZ ;  /* 0x0000003c0c110810 */ /* 0x000fe20007ffe0ff */
[----:B--2---:R-:W1:Y:S01]  /*4ca0*/  SHFL.BFLY PT, R29, R18, 0x8, 0x101f ;  /* 0x0d101f00121d7f89 */ /* 0x004e6200000e0000 */
[----:B------:R-:W-:-:S02]  /*4cb0*/  @P0 LOP3.LUT R14, R14, R15, RZ, 0x3c, !PT ;  /* 0x0000000f0e0e0212 */ /* 0x000fc400078e3cff */
[----:B------:R-:W-:Y:S02]  /*4cc0*/  @P0 LEA R19, R7, UR6, 0x7 ;  /* 0x0000000607130c11 */ /* 0x000fe4000f8e38ff */
[----:B------:R-:W-:Y:S02]  /*4cd0*/  @P0 LOP3.LUT R17, R17, R22, RZ, 0x3c, !PT ;  /* 0x0000001611110212 */ /* 0x000fe400078e3cff */
[----:B------:R-:W-:Y:S02]  /*4ce0*/  @P0 LEA R34, R7, UR6, 0x7 ;  /* 0x0000000607220c11 */ /* 0x000fe4000f8e38ff */
[----:B------:R-:W-:Y:S02]  /*4cf0*/  @P0 LEA R19, R14, R19, 0x2 ;  /* 0x000000130e130211 */ /* 0x000fe400078e10ff */
[----:B------:R-:W-:Y:S02]  /*4d00*/  @P0 LEA R34, R17, R34, 0x2 ;  /* 0x0000002211220211 */ /* 0x000fe400078e10ff */
[----:B------:R-:W-:Y:S01]  /*4d10*/  MOV R17, 0xffff ;  /* 0x0000ffff00117802 */ /* 0x000fe20000000f00 */
[----:B------:R-:W-:Y:S01]  /*4d20*/  @P0 LDS R15, [R19] ;  /* 0x00000000130f0984 */ /* 0x000fe20000000800 */
[----:B------:R-:W-:-:S02]  /*4d30*/  @P0 SHF.L.U32 R20, R7, 0x1, RZ ;  /* 0x0000000107140819 */ /* 0x000fc400000006ff */
[----:B------:R-:W-:Y:S01]  /*4d40*/  MOV R31, RZ ;  /* 0x000000ff001f7202 */ /* 0x000fe20000000f00 */
        /* <DEDUP_REMOVED lines=13> */
[----:B------:R-:W-:Y:S01]  /*4e20*/  @P0 IADD3 R11, R12, 0x5a, RZ ;  /* 0x0000005a0c0b0810 */ /* 0x000fe20007ffe0ff */
[----:B------:R-:W-:-:S03]  /*4e30*/  @P0 IMAD.MOV.U32 R31, RZ, RZ, R15 ;  /* 0x000000ffff1f0224 */ /* 0x000fc600078e000f */
[----:B------:R-:W0:Y:S01]  /*4e40*/  SHFL.BFLY PT, R17, R0, 0x2, 0x101f ;  /* 0x0c501f0000117f89 */ /* 0x000e2200000e0000 */
[----:B------:R-:W-:Y:S02]  /*4e50*/  @P0 LOP3.LUT R11, R11, R20, RZ, 0x3c, !PT ;  /* 0x000000140b0b0212 */ /* 0x000fe400078e3cff */
[----:B------:R-:W-:Y:S01]  /*4e60*/  @P0 LEA R20, R7, UR6, 0x7 ;  /* 0x0000000607140c11 */ /* 0x000fe2000f8e38ff */
[----:B------:R-:W3:Y:S01]  /*4e70*/  SHFL.BFLY PT, R23, R31, 0x8, 0x101f ;  /* 0x0d101f001f177f89 */ /* 0x000ee200000e0000 */
[----:B------:R-:W-:Y:S02]  /*4e80*/  MOV R15, 0xffff ;  /* 0x0000ffff000f7802 */ /* 0x000fe40000000f00 */
[----:B------:R-:W-:Y:S01]  /*4e90*/  @P0 MOV R22, R10 ;  /* 0x0000000a00160202 */ /* 0x000fe20000000f00 */
[----:B------:R-:W-:Y:S01]  /*4ea0*/  @P0 IMAD R11, R11, 0x4, R20 ;  /* 0x000000040b0b0824 */ /* 0x000fe200078e0214 */
[----:B------:R-:W-:Y:S02]  /*4eb0*/  MOV R20, 0xffff ;  /* 0x0000ffff00147802 */ /* 0x000fe40000000f00 */
[----:B------:R-:W-:Y:S01]  /*4ec0*/  @P0 MOV R19, R14 ;  /* 0x0000000e00130202 */ /* 0x000fe20000000f00 */
[----:B------:R-:W4:Y:S01]  /*4ed0*/  SHFL.BFLY PT, R15, R22, 0x8, 0x101f ;  /* 0x0d101f00160f7f89 */ /* 0x000f2200000e0000 */
[----:B------:R-:W-:Y:S01]  /*4ee0*/  MOV R14, RZ ;  /* 0x000000ff000e7202 */ /* 0x000fe20000000f00 */
[----:B--2---:R-:W-:-:S02]  /*4ef0*/  @P0 IMAD.MOV.U32 R14, RZ, RZ, R21 ;  /* 0x000000ffff0e0224 */ /* 0x004fc400078e0015 */
[----:B------:R-:W2:Y:S01]  /*4f00*/  SHFL.BFLY PT, R20, R19, 0x8, 0x101f ;  /* 0x0d101f0013147f89 */ /* 0x000ea200000e0000 */
[----:B-1----:R-:W-:Y:S01]  /*4f10*/  FADD.FTZ R21, R29, R34 ;  /* 0x000000221d157221 */ /* 0x002fe20000010000 */
[----:B------:R-:W-:Y:S02]  /*4f20*/  IMAD.MOV.U32 R34, RZ, RZ, 0xffff ;  /* 0x0000ffffff227424 */ /* 0x000fe400078e00ff */
[----:B------:R-:W-:Y:S01]  /*4f30*/  @P0 LDS R18, [R11] ;  /* 0x000000000b120984 */ /* 0x000fe20000000800 */
[----:B0-----:R-:W-:-:S03]  /*4f40*/  FADD.FTZ R0, R0, R17 ;  /* 0x0000001100007221 */ /* 0x001fc60000010000 */
[----:B------:R-:W-:Y:S01]  /*4f50*/  SHFL.BFLY PT, R16, R14, 0x8, 0x101f ;  /* 0x0d101f000e107f89 */ /* 0x000fe200000e0000 */
[----:B---3--:R-:W-:-:S03]  /*4f60*/  FADD.FTZ R31, R23, R31 ;  /* 0x0000001f171f7221 */ /* 0x008fc60000010000 */
[----:B------:R-:W0:Y:S04]  /*4f70*/  SHFL.BFLY PT, R24, R0, 0x1, 0x101f ;  /* 0x0c301f0000187f89 */ /* 0x000e2800000e0000 */
[----:B------:R1:W-:Y:S01]  /*4f80*/  @P0 LDS R17, [R11+0x780] ;  /* 0x000780000b110984 */ /* 0x0003e20000000800 */
[----:B----4-:R-:W-:-:S03]  /*4f90*/  FADD.FTZ R22, R15, R22 ;  /* 0x000000160f167221 */ /* 0x010fc60000010000 */
[----:B------:R-:W3:Y:S01]  /*4fa0*/  SHFL.BFLY PT, R23, R31, 0x4, 0x101f ;  /* 0x0c901f001f177f89 */ /* 0x000ee200000e0000 */
[----:B--2---:R-:W-:Y:S01]  /*4fb0*/  FADD.FTZ R20, R20, R19 ;  /* 0x0000001314147221 */ /* 0x004fe20000010000 */
[----:B-1----:R-:W1:Y:S01]  /*4fc0*/  @!P1 LDC.64 R10, c[0x0][0x218] ;  /* 0x00008600ff0a9b82 */ /* 0x002e620000000a00 */
[----:B------:R-:W-:-:S06]  /*4fd0*/  MOV R19, 0xffff ;  /* 0x0000ffff00137802 */ /* 0x000fcc0000000f00 */
[----:B------:R-:W2:Y:S01]  /*4fe0*/  SHFL.BFLY PT, R19, R20, 0x4, 0x101f ;  /* 0x0c901f0014137f89 */ /* 0x000ea200000e0000 */
[----:B0-----:R-:W-:Y:S01]  /*4ff0*/  FADD.FTZ R29, R0, R24 ;  /* 0x00000018001d7221 */ /* 0x001fe20000010000 */
[----:B------:R-:W-:Y:S02]  /*5000*/  MOV R24, 0xffff ;  /* 0x0000ffff00187802 */ /* 0x000fe40000000f00 */
[----:B------:R-:W-:Y:S01]  /*5010*/  IADD3 R0, R12, R6, RZ ;  /* 0x000000060c007210 */ /* 0x000fe20007ffe0ff */
[----:B------:R-:W-:Y:S01]  /*5020*/  IMAD.MOV.U32 R12, RZ, RZ, RZ ;  /* 0x000000ffff0c7224 */ /* 0x000fe200078e00ff */
[----:B------:R-:W-:Y:S02]  /*5030*/  @!P1 F2FP.F16.F32.PACK_AB R15, RZ, R29 ;  /* 0x0000001dff0f923e */ /* 0x000fe400000000ff */
[----:B------:R-:W0:Y:S01]  /*5040*/  SHFL.BFLY PT, R29, R21, 0x2, 0x101f ;  /* 0x0c501f00151d7f89 */ /* 0x000e2200000e0000 */
[----:B---3--:R-:W-:Y:S01]  /*5050*/  FADD.FTZ R31, R31, R23 ;  /* 0x000000171f1f7221 */ /* 0x008fe20000010000 */
[----:B------:R-:W-:-:S02]  /*5060*/  PRMT R37, R15, 0x7610, R37 ;  /* 0x000076100f257816 */ /* 0x000fc40000000025 */
[----:B------:R-:W-:Y:S01]  /*5070*/  MOV R15, 0xffff ;  /* 0x0000ffff000f7802 */ /* 0x000fe20000000f00 */
[----:B-1----:R-:W-:Y:S01]  /*5080*/  @!P1 IMAD.WIDE R10, R0, 0x2, R10 ;  /* 0x00000002000a9825 */ /* 0x002fe200078e020a */
[----:B------:R-:W-:Y:S04]  /*5090*/  SHFL.BFLY PT, R23, R31, 0x2, 0x101f ;  /* 0x0c501f001f177f89 */ /* 0x000fe800000e0000 */
[----:B------:R-:W1:Y:S01]  /*50a0*/  SHFL.BFLY PT, R15, R22, 0x4, 0x101f ;  /* 0x0c901f00160f7f89 */ /* 0x000e6200000e0000 */
[----:B--2---:R-:W-:Y:S01]  /*50b0*/  FADD.FTZ R20, R20, R19 ;  /* 0x0000001314147221 */ /* 0x004fe20000010000 */
[----:B------:R-:W-:Y:S02]  /*50c0*/  @P0 MOV R12, R17 ;  /* 0x00000011000c0202 */ /* 0x000fe40000000f00 */
[----:B------:R2:W-:Y:S01]  /*50d0*/  @!P1 STG.E.U16 desc[UR12][R10.64], R37 ;  /* 0x000000250a009986 */ /* 0x0005e2000c10150c */
[----:B------:R-:W-:Y:S01]  /*50e0*/  IMAD.MOV.U32 R17, RZ, RZ, 0xffff ;  /* 0x0000ffffff117424 */ /* 0x000fe200078e00ff */
[----:B------:R-:W-:-:S06]  /*50f0*/  MOV R19, 0xffff ;  /* 0x0000ffff00137802 */ /* 0x000fcc0000000f00 */
[----:B------:R-:W3:Y:S01]  /*5100*/  SHFL.BFLY PT, R19, R20, 0x2, 0x101f ;  /* 0x0c501f0014137f89 */ /* 0x000ee200000e0000 */
[----:B--2---:R-:W-:Y:S01]  /*5110*/  FADD.FTZ R10, R16, R14 ;  /* 0x0000000e100a7221 */ /* 0x004fe20000010000 */
[----:B------:R-:W-:Y:S02]  /*5120*/  MOV R11, RZ ;  /* 0x000000ff000b7202 */ /* 0x000fe40000000f00 */
[----:B------:R-:W2:Y:S01]  /*5130*/  SHFL.BFLY PT, R14, R12, 0x8, 0x101f ;  /* 0x0d101f000c0e7f89 */ /* 0x000ea200000e0000 */
[----:B------:R-:W-:Y:S02]  /*5140*/  MOV R16, 0xffff ;  /* 0x0000ffff00107802 */ /* 0x000fe40000000f00 */
[----:B------:R-:W-:Y:S01]  /*5150*/  @P0 MOV R11, R18 ;  /* 0x00000012000b0202 */ /* 0x000fe20000000f00 */
[----:B------:R-:W4:Y:S01]  /*5160*/  SHFL.BFLY PT, R24, R10, 0x4, 0x101f ;  /* 0x0c901f000a187f89 */ /* 0x000f2200000e0000 */
[----:B0-----:R-:W-:Y:S01]  /*5170*/  FADD.FTZ R18, R21, R29 ;  /* 0x0000001d15127221 */ /* 0x001fe20000010000 */
[----:B------:R-:W-:Y:S01]  /*5180*/  MOV R21, 0xffff ;  /* 0x0000ffff00157802 */ /* 0x000fe20000000f00 */
[----:B-1----:R-:W-:Y:S01]  /*5190*/  FADD.FTZ R22, R22, R15 ;  /* 0x0000000f16167221 */ /* 0x002fe20000010000 */
[----:B------:R-:W0:Y:S01]  /*51a0*/  SHFL.BFLY PT, R16, R11, 0x8, 0x101f ;  /* 0x0d101f000b107f89 */ /* 0x000e2200000e0000 */
[----:B------:R-:W-:-:S03]  /*51b0*/  IMAD.MOV.U32 R29, RZ, RZ, 0xffff ;  /* 0x0000ffffff1d7424 */ /* 0x000fc600078e00ff */
[----:B------:R-:W1:Y:S04]  /*51c0*/  SHFL.BFLY PT, R17, R18, 0x1, 0x101f ;  /* 0x0c301f0012117f89 */ /* 0x000e6800000e0000 */
[----:B------:R-:W5:Y:S01]  /*51d0*/  SHFL.BFLY PT, R21, R22, 0x2, 0x101f ;  /* 0x0c501f0016157f89 */ /* 0x000f6200000e0000 */
[----:B---3--:R-:W-:Y:S01]  /*51e0*/  FADD.FTZ R19, R20, R19 ;  /* 0x0000001314137221 */ /* 0x008fe20000010000 */
[----:B--2---:R-:W-:Y:S02]  /*51f0*/  FADD.FTZ R12, R14, R12 ;  /* 0x0000000c0e0c7221 */ /* 0x004fe40000010000 */
[----:B------:R-:W2:Y:S01]  /*5200*/  @!P1 LDC.64 R14, c[0x0][0x220] ;  /* 0x00008800ff0e9b82 */ /* 0x000ea20000000a00 */
[----:B----4-:R-:W-:Y:S01]  /*5210*/  FADD.FTZ R10, R10, R24 ;  /* 0x000000180a0a7221 */ /* 0x010fe20000010000 */
[----:B------:R-:W-:Y:S01]  /*5220*/  MOV R24, 0xffff ;  /* 0x0000ffff00187802 */ /* 0x000fe20000000f00 */
[----:B------:R-:W3:Y:S01]  /*5230*/  SHFL.BFLY PT, R29, R12, 0x4, 0x101f ;  /* 0x0c901f000c1d7f89 */ /* 0x000ee200000e0000 */
[----:B0-----:R-:W-:-:S03]  /*5240*/  FADD.FTZ R11, R16, R11 ;  /* 0x0000000b100b7221 */ /* 0x001fc60000010000 */
[----:B------:R-:W0:Y:S01]  /*5250*/  SHFL.BFLY PT, R16, R10, 0x2, 0x101f ;  /* 0x0c501f000a107f89 */ /* 0x000e2200000e0000 */
[----:B-1----:R-:W-:Y:S01]  /*5260*/  FADD.FTZ R25, R18, R17 ;  /* 0x0000001112197221 */ /* 0x002fe20000010000 */
[----:B------:R-:W-:Y:S02]  /*5270*/  FADD.FTZ R18, R31, R23 ;  /* 0x000000171f127221 */ /* 0x000fe40000010000 */
[----:B------:R-:W1:Y:S01]  /*5280*/  SHFL.BFLY PT, R24, R11, 0x4, 0x101f ;  /* 0x0c901f000b187f89 */ /* 0x000e6200000e0000 */
[----:B------:R-:W-:Y:S01]  /*5290*/  MOV R23, 0xffff ;  /* 0x0000ffff00177802 */ /* 0x000fe20000000f00 */
[----:B-----5:R-:W-:Y:S01]  /*52a0*/  FADD.FTZ R20, R22, R21 ;  /* 0x0000001516147221 */ /* 0x020fe20000010000 */
[----:B------:R-:W-:Y:S01]  /*52b0*/  MOV R21, 0xffff ;  /* 0x0000ffff00157802 */ /* 0x000fe20000000f00 */
[----:B------:R-:W4:Y:S01]  /*52c0*/  SHFL.BFLY PT, R17, R19, 0x1, 0x101f ;  /* 0x0c301f0013117f89 */ /* 0x000f2200000e0000 */
[----:B------:R-:W-:Y:S01]  /*52d0*/  @!P1 F2FP.F16.F32.PACK_AB R25, RZ, R25 ;  /* 0x00000019ff19923e */ /* 0x000fe200000000ff */
[----:B------:R-:W-:-:S02]  /*52e0*/  IMAD.MOV.U32 R31, RZ, RZ, 0xffff ;  /* 0x0000ffffff1f7424 */ /* 0x000fc400078e00ff */
[----:B------:R-:W5:Y:S04]  /*52f0*/  SHFL.BFLY PT, R23, R18, 0x1, 0x101f ;  /* 0x0c301f0012177f89 */ /* 0x000f6800000e0000 */
[----:B------:R-:W5:Y:S01]  /*5300*/  SHFL.BFLY PT, R21, R20, 0x1, 0x101f ;  /* 0x0c301f0014157f89 */ /* 0x000f6200000e0000 */
[----:B--2---:R-:W-:Y:S01]  /*5310*/  @!P1 IMAD.WIDE R14, R0, 0x2, R14 ;  /* 0x00000002000e9825 */ /* 0x004fe200078e020e */
[----:B------:R-:W-:-:S03]  /*5320*/  PRMT R34, R25, 0x7610, R34 ;  /* 0x0000761019227816 */ /* 0x000fc60000000022 */
[----:B---3--:R-:W-:Y:S02]  /*5330*/  FADD.FTZ R12, R12, R29 ;  /* 0x0000001d0c0c7221 */ /* 0x008fe40000010000 */
[----:B------:R2:W-:Y:S01]  /*5340*/  @!P1 STG.E.U16 desc[UR12][R14.64], R34 ;  /* 0x000000220e009986 */ /* 0x0005e2000c10150c */
[----:B0-----:R-:W-:-:S03]  /*5350*/  FADD.FTZ R10, R10, R16 ;  /* 0x000000100a0a7221 */ /* 0x001fc60000010000 */
[----:B------:R-:W0:Y:S01]  /*5360*/  SHFL.BFLY PT, R27, R12, 0x2, 0x101f ;  /* 0x0c501f000c1b7f89 */ /* 0x000e2200000e0000 */
[----:B-1----:R-:W-:Y:S01]  /*5370*/  FADD.FTZ R11, R11, R24 ;  /* 0x000000180b0b7221 */ /* 0x002fe20000010000 */
[----:B------:R-:W-:Y:S02]  /*5380*/  MOV R24, 0xffff ;  /* 0x0000ffff00187802 */ /* 0x000fe40000000f00 */
[----:B------:R-:W1:Y:S01]  /*5390*/  SHFL.BFLY PT, R22, R10, 0x1, 0x101f ;  /* 0x0c301f000a167f89 */ /* 0x000e6200000e0000 */
[----:B----4-:R-:W-:Y:S02]  /*53a0*/  FADD.FTZ R25, R19, R17 ;  /* 0x0000001113197221 */ /* 0x010fe40000010000 */
[----:B------:R-:W3:Y:S01]  /*53b0*/  @!P1 LDC.64 R16, c[0x0][0x218] ;  /* 0x00008600ff109b82 */ /* 0x000ee20000000a00 */
[----:B------:R-:W4:Y:S01]  /*53c0*/  SHFL.BFLY PT, R24, R11, 0x2, 0x101f ;  /* 0x0c501f000b187f89 */ /* 0x000f2200000e0000 */
[----:B-----5:R-:W-:Y:S01]  /*53d0*/  FADD.FTZ R23, R18, R23 ;  /* 0x0000001712177221 */ /* 0x020fe20000010000 */
[----:B------:R-:W-:-:S04]  /*53e0*/  FADD.FTZ R29, R20, R21 ;  /* 0x00000015141d7221 */ /* 0x000fc80000010000 */
[----:B------:R-:W-:Y:S01]  /*53f0*/  @!P1 F2FP.F16.F32.PACK_AB R23, RZ, R23 ;  /* 0x00000017ff17923e */ /* 0x000fe200000000ff */
[----:B--2---:R-:W2:Y:S01]  /*5400*/  @!P1 LDC.64 R14, c[0x0][0x220] ;  /* 0x00008800ff0e9b82 */ /* 0x004ea20000000a00 */
[----:B------:R-:W-:-:S07]  /*5410*/  @!P1 F2FP.F16.F32.PACK_AB R29, RZ, R29 ;  /* 0x0000001dff1d923e */ /* 0x000fce00000000ff */
[----:B------:R-:W5:Y:S01]  /*5420*/  @!P1 LDC.64 R18, c[0x0][0x218] ;  /* 0x00008600ff129b82 */ /* 0x000f620000000a00 */
[----:B0-----:R-:W-:Y:S01]  /*5430*/  FADD.FTZ R12, R12, R27 ;  /* 0x0000001b0c0c7221 */ /* 0x001fe20000010000 */
[----:B-1----:R-:W-:Y:S01]  /*5440*/  FADD.FTZ R10, R10, R22 ;  /* 0x000000160a0a7221 */ /* 0x002fe20000010000 */
[----:B------:R-:W-:-:S05]  /*5450*/  @!P1 F2FP.F16.F32.PACK_AB R22, RZ, R25 ;  /* 0x00000019ff16923e */ /* 0x000fca00000000ff */
[----:B------:R-:W0:Y:S01]  /*5460*/  @!P1 LDC.64 R20, c[0x0][0x220] ;  /* 0x00008800ff149b82 */ /* 0x000e220000000a00 */
[----:B----4-:R-:W-:Y:S01]  /*5470*/  FADD.FTZ R11, R11, R24 ;  /* 0x000000180b0b7221 */ /* 0x010fe20000010000 */
[C---:B---3--:R-:W-:Y:S01]  /*5480*/  @!P1 IMAD.WIDE R16, R0.reuse, 0x2, R16 ;  /* 0x0000000200109825 */ /* 0x048fe200078e0210 */
[----:B------:R-:W-:Y:S02]  /*5490*/  @!P1 F2FP.F16.F32.PACK_AB R10, RZ, R10 ;  /* 0x0000000aff0a923e */ /* 0x000fe400000000ff */
[----:B------:R-:W-:Y:S01]  /*54a0*/  MOV R24, 0xffff ;  /* 0x0000ffff00187802 */ /* 0x000fe20000000f00 */
[----:B------:R-:W1:Y:S01]  /*54b0*/  SHFL.BFLY PT, R31, R11, 0x1, 0x101f ;  /* 0x0c301f000b1f7f89 */ /* 0x000e6200000e0000 */
[----:B--2---:R-:W-:-:S03]  /*54c0*/  @!P1 IMAD.WIDE R14, R0, 0x2, R14 ;  /* 0x00000002000e9825 */ /* 0x004fc600078e020e */
[----:B------:R2:W-:Y:S04]  /*54d0*/  @!P1 STG.E.U16 desc[UR12][R16.64+0x3c], R23 ;  /* 0x00003c1710009986 */ /* 0x0005e8000c10150c */
[----:B------:R2:W-:Y:S01]  /*54e0*/  @!P1 STG.E.U16 desc[UR12][R14.64+0x3c], R22 ;  /* 0x00003c160e009986 */ /* 0x0005e2000c10150c */
[----:B-----5:R-:W-:-:S03]  /*54f0*/  @!P1 IMAD.WIDE R18, R0, 0x2, R18 ;  /* 0x0000000200129825 */ /* 0x020fc600078e0212 */
[----:B------:R2:W3:Y:S04]  /*5500*/  SHFL.BFLY PT, R27, R12, 0x1, 0x101f ;  /* 0x0c301f000c1b7f89 */ /* 0x0004e800000e0000 */
[----:B------:R2:W-:Y:S01]  /*5510*/  @!P1 STG.E.U16 desc[UR12][R18.64+0x78], R29 ;  /* 0x0000781d12009986 */ /* 0x0005e2000c10150c */
[----:B0-----:R-:W-:-:S05]  /*5520*/  @!P1 IMAD.WIDE R20, R0, 0x2, R20 ;  /* 0x0000000200149825 */ /* 0x001fca00078e0214 */
[----:B------:R2:W-:Y:S01]  /*5530*/  @!P1 STG.E.U16 desc[UR12][R20.64+0x78], R10 ;  /* 0x0000780a14009986 */ /* 0x0005e2000c10150c */
[----:B-1----:R-:W-:-:S07]  /*5540*/  FADD.FTZ R31, R11, R31 ;  /* 0x0000001f0b1f7221 */ /* 0x002fce0000010000 */
.L_x_1691:
[----:B--2---:R-:W0:Y:S01]  /*5550*/  @!P1 LDC.64 R10, c[0x0][0x218] ;  /* 0x00008600ff0a9b82 */ /* 0x004e220000000a00 */
[----:B---3--:R-:W-:Y:S01]  /*5560*/  FADD.FTZ R16, R12, R27 ;  /* 0x0000001b0c107221 */ /* 0x008fe20000010000 */
[----:B------:R-:W-:-:S04]  /*5570*/  @!P1 F2FP.F16.F32.PACK_AB R12, RZ, R31 ;  /* 0x0000001fff0c923e */ /* 0x000fc800000000ff */
[----:B------:R-:W-:Y:S02]  /*5580*/  @!P1 F2FP.F16.F32.PACK_AB R16, RZ, R16 ;  /* 0x00000010ff10923e */ /* 0x000fe400000000ff */
[----:B------:R-:W1:Y:S01]  /*5590*/  @!P1 LDC.64 R14, c[0x0][0x220] ;  /* 0x00008800ff0e9b82 */ /* 0x000e620000000a00 */
[----:B0-----:R-:W-:-:S05]  /*55a0*/  @!P1 IMAD.WIDE R10, R0, 0x2, R10 ;  /* 0x00000002000a9825 */ /* 0x001fca00078e020a */
[----:B------:R4:W-:Y:S01]  /*55b0*/  @!P1 STG.E.U16 desc[UR12][R10.64+0xb4], R12 ;  /* 0x0000b40c0a009986 */ /* 0x0009e2000c10150c */
[----:B-1----:R-:W-:-:S05]  /*55c0*/  @!P1 IMAD.WIDE R14, R0, 0x2, R14 ;  /* 0x00000002000e9825 */ /* 0x002fca00078e020e */
[----:B------:R4:W-:Y:S02]  /*55d0*/  @!P1 STG.E.U16 desc[UR12][R14.64+0xb4], R16 ;  /* 0x0000b4100e009986 */ /* 0x0009e4000c10150c */
.L_x_1621:
[----:B------:R-:W-:Y:S05]  /*55e0*/  WARPSYNC.ALL ;  /* 0x0000000000007948 */ /* 0x000fea0003800000 */
[----:B------:R-:W-:Y:S01]  /*55f0*/  BAR.SYNC.DEFER_BLOCKING 0x0 ;  /* 0x0000000000007b1d */ /* 0x000fe20000010000 */
[C---:B------:R-:W-:Y:S02]  /*5600*/  ISETP.GE.AND P0, PT, R6.reuse, -0x1c40, PT ;  /* 0xffffe3c00600780c */ /* 0x040fe40003f06270 */
[----:B------:R-:W-:-:S11]  /*5610*/  IADD3 R6, R6, 0x2000, RZ ;  /* 0x0000200006067810 */ /* 0x000fd60007ffe0ff */
[----:B------:R-:W-:Y:S05]  /*5620*/  @!P0 BRA `(.L_x_1628) ;  /* 0xffffffe000308947 */ /* 0x000fea000383ffff */
[----:B------:R-:W-:Y:S05]  /*5630*/  EXIT ;  /* 0x000000000000794d */ /* 0x000fea0003800000 */
.L_x_1624:
[----:B-1----:R-:W-:Y:S01]  /*5640*/  MOV R25, R0 ;  /* 0x0000000000197202 */ /* 0x002fe20000000f00 */
[----:B------:R-:W-:Y:S01]  /*5650*/  IMAD.MOV.U32 R24, RZ, RZ, 0x8 ;  /* 0x00000008ff187424 */ /* 0x000fe200078e00ff */
[----:B------:R-:W-:Y:S02]  /*5660*/  MOV R23, 0x101f ;  /* 0x0000101f00177802 */ /* 0x000fe40000000f00 */
[----:B------:R-:W-:-:S07]  /*5670*/  MOV R16, 0xffff ;  /* 0x0000ffff00107802 */ /* 0x000fce0000000f00 */
[----:B0-2---:R-:W-:Y:S05]  /*5680*/  WARPSYNC.COLLECTIVE R16, `(.L_x_1629) ;  /* 0x0000000010087348 */ /* 0x005fea0003c00000 */
[----:B------:R1:W3:Y:S02]  /*5690*/  SHFL.BFLY P2, R27, R25, R24, R23 ;  /* 0x0c000018191b7389 */ /* 0x0002e40000040017 */
[----:B0123--:R-:W-:Y:S01]  /*56a0*/  ENDCOLLECTIVE ;  /* 0x000000000000791b */ /* 0x00ffe20003800000 */
.L_x_1629:
[----:B------:R-:W-:Y:S01]  /*56b0*/  IMAD.MOV.U32 R25, RZ, RZ, R10 ;  /* 0x000000ffff197224 */ /* 0x000fe200078e000a */
[----:B------:R-:W-:-:S07]  /*56c0*/  MOV R11, R27 ;  /* 0x0000001b000b7202 */ /* 0x000fce0000000f00 */
[----:B------:R-:W-:Y:S05]  /*56d0*/  WARPSYNC.COLLECTIVE R16, `(.L_x_1630) ;  /* 0x0000000010087348 */ /* 0x000fea0003c00000 */
[----:B------:R0:W1:Y:S02]  /*56e0*/  SHFL.BFLY P2, R27, R25, R24, R23 ;  /* 0x0c000018191b7389 */ /* 0x0000640000040017 */
[----:B01----:R-:W-:Y:S01]  /*56f0*/  ENDCOLLECTIVE ;  /* 0x000000000000791b */ /* 0x003fe20003800000 */
.L_x_1630:
[----:B------:R-:W-:-:S05]  /*5700*/  FADD.FTZ R11, R11, R0 ;  /* 0x000000000b0b7221 */ /* 0x000fca0000010000 */
[----:B------:R-:W-:Y:S02]  /*5710*/  MOV R25, R11 ;  /* 0x0000000b00197202 */ /* 0x000fe40000000f00 */
[----:B------:R-:W-:Y:S02]  /*5720*/  MOV R24, 0x4 ;  /* 0x0000000400187802 */ /* 0x000fe40000000f00 */
[----:B------:R-:W-:-:S07]  /*5730*/  MOV R15, R27 ;  /* 0x0000001b000f7202 */ /* 0x000fce0000000f00 */
[----:B------:R-:W-:Y:S05]  /*5740*/  WARPSYNC.COLLECTIVE R16, `(.L_x_1631) ;  /* 0x0000000010087348 */ /* 0x000fea0003c00000 */
[----:B------:R0:W1:Y:S02]  /*5750*/  SHFL.BFLY P2, R27, R25, R24, R23 ;  /* 0x0c000018191b7389 */ /* 0x0000640000040017 */
[----:B01----:R-:W-:Y:S01]  /*5760*/  ENDCOLLECTIVE ;  /* 0x000000000000791b */ /* 0x003fe20003800000 */
.L_x_1631:
[----:B------:R-:W-:-:S05]  /*5770*/  FADD.FTZ R15, R15, R10 ;  /* 0x0000000a0f0f7221 */ /* 0x000fca0000010000 */
[----:B------:R-:W-:Y:S01]  /*5780*/  MOV R25, R15 ;  /* 0x0000000f00197202 */ /* 0x000fe20000000f00 */
[----:B------:R-:W-:-:S07]  /*5790*/  IMAD.MOV.U32 R12, RZ, RZ, R27 ;  /* 0x000000ffff0c7224 */ /* 0x000fce00078e001b */
[----:B------:R-:W-:Y:S05]  /*57a0*/  WARPSYNC.COLLECTIVE R16, `(.L_x_1632) ;  /* 0x0000000010087348 */ /* 0x000fea0003c00000 */
[----:B------:R0:W1:Y:S02]  /*57b0*/  SHFL.BFLY P2, R27, R25, R24, R23 ;  /* 0x0c000018191b7389 */ /* 0x0000640000040017 */
[----:B01----:R-:W-:Y:S01]  /*57c0*/  ENDCOLLECTIVE ;  /* 0x000000000000791b */ /* 0x003fe20003800000 */
.L_x_1632:
[----:B------:R-:W-:-:S05]  /*57d0*/  FADD.FTZ R12, R11, R12 ;  /* 0x0000000c0b0c7221 */ /* 0x000fca0000010000 */
[----:B------:R-:W-:Y:S01]  /*57e0*/  MOV R25, R12 ;  /* 0x0000000c00197202 */ /* 0x000fe20000000f00 */
[----:B------:R-:W-:Y:S01]  /*57f0*/  IMAD.MOV.U32 R24, RZ, RZ, 0x2 ;  /* 0x00000002ff187424 */ /* 0x000fe200078e00ff */
[----:B------:R-:W-:-:S07]  /*5800*/  MOV R14, R27 ;  /* 0x0000001b000e7202 */ /* 0x000fce0000000f00 */
[----:B------:R-:W-:Y:S05]  /*5810*/  WARPSYNC.COLLECTIVE R16, `(.L_x_1633) ;  /* 0x0000000010087348 */ /* 0x000fea0003c00000 */
[----:B------:R0:W1:Y:S02]  /*5820*/  SHFL.BFLY P2, R27, R25, R24, R23 ;  /* 0x0c000018191b7389 */ /* 0x0000640000040017 */
[----:B01----:R-:W-:Y:S01]  /*5830*/  ENDCOLLECTIVE ;  /* 0x000000000000791b */ /* 0x003fe20003800000 */
.L_x_1633:
[----:B------:R-:W-:-:S05]  /*5840*/  FADD.FTZ R14, R15, R14 ;  /* 0x0000000e0f0e7221 */ /* 0x000fca0000010000 */
[----:B------:R-:W-:Y:S02]  /*5850*/  MOV R25, R14 ;  /* 0x0000000e00197202 */ /* 0x000fe40000000f00 */
[----:B------:R-:W-:-:S07]  /*5860*/  MOV R17, R27 ;  /* 0x0000001b00117202 */ /* 0x000fce0000000f00 */
[----:B------:R-:W-:Y:S05]  /*5870*/  WARPSYNC.COLLECTIVE R16, `(.L_x_1634) ;  /* 0x0000000010087348 */ /* 0x000fea0003c00000 */
[----:B------:R0:W1:Y:S02]  /*5880*/  SHFL.BFLY P2, R27, R25, R24, R23 ;  /* 0x0c000018191b7389 */ /* 0x0000640000040017 */
[----:B01----:R-:W-:Y:S01]  /*5890*/  ENDCOLLECTIVE ;  /* 0x000000000000791b */ /* 0x003fe20003800000 */
.L_x_1634:
[----:B------:R-:W-:-:S04]  /*58a0*/  FADD.FTZ R17, R12, R17 ;  /* 0x000000110c117221 */ /* 0x000fc80000010000 */
[----:B------:R-:W-:Y:S01]  /*58b0*/  IMAD.MOV.U32 R25, RZ, RZ, R17 ;  /* 0x000000ffff197224 */ /* 0x000fe200078e0011 */
[----:B------:R-:W-:Y:S02]  /*58c0*/  MOV R24, 0x1 ;  /* 0x0000000100187802 */ /* 0x000fe40000000f00 */
[----:B------:R-:W-:-:S07]  /*58d0*/  MOV R19, R27 ;  /* 0x0000001b00137202 */ /* 0x000fce0000000f00 */
[----:B------:R-:W-:Y:S05]  /*58e0*/  WARPSYNC.COLLECTIVE R16, `(.L_x_1635) ;  /* 0x0000000010087348 */ /* 0x000fea0003c00000 */
[----:B------:R0:W1:Y:S02]  /*58f0*/  SHFL.BFLY P2, R27, R25, R24, R23 ;  /* 0x0c000018191b7389 */ /* 0x0000640000040017 */
[----:B01----:R-:W-:Y:S01]  /*5900*/  ENDCOLLECTIVE ;  /* 0x000000000000791b */ /* 0x003fe20003800000 */
.L_x_1635:
[----:B------:R-:W-:-:S05]  /*5910*/  FADD.FTZ R19, R14, R19 ;  /* 0x000000130e137221 */ /* 0x000fca0000010000 */
[----:B------:R-:W-:Y:S02]  /*5920*/  MOV R25, R19 ;  /* 0x0000001300197202 */ /* 0x000fe40000000f00 */
[----:B------:R-:W-:-:S07]  /*5930*/  MOV R0, R27 ;  /* 0x0000001b00007202 */ /* 0x000fce0000000f00 */
[----:B------:R-:W-:Y:S05]  /*5940*/  WARPSYNC.COLLECTIVE R16, `(.L_x_1636) ;  /* 0x0000000010087348 */ /* 0x000fea0003c00000 */
[----:B------:R0:W1:Y:S02]  /*5950*/  SHFL.BFLY P2, R27, R25, R24, R23 ;  /* 0x0c000018191b7389 */ /* 0x0000640000040017 */
[----:B01----:R-:W-:Y:S01]  /*5960*/  ENDCOLLECTIVE ;  /* 0x000000000000791b */ /* 0x003fe20003800000 */
.L_x_1636:
[----:B------:R-:W-:Y:S01]  /*5970*/  FADD.FTZ R0, R17, R0 ;  /* 0x0000000011007221 */ /* 0x000fe20000010000 */
[----:B------:R-:W-:Y:S06]  /*5980*/  BRA `(.L_x_1637) ;  /* 0xffffffe800ec7947 */ /* 0x000fec000383ffff */
.L_x_1625:
        /* <DEDUP_REMOVED lines=8> */
.L_x_1639:
[----:B------:R-:W-:Y:S05]  /*5a10*/  BSYNC B1 ;  /* 0x0000000000017941 */ /* 0x000fea0003800000 */
.L_x_1638:
        /* <DEDUP_REMOVED lines=8> */
.L_x_1640:
[----:B------:R-:W-:Y:S01]  /*5aa0*/  FADD.FTZ R17, R17, R0 ;  /* 0x0000000011117221 */ /* 0x000fe20000010000 */
[----:B------:R-:W-:-:S04]  /*5ab0*/  HFMA2.MMA R24, -RZ, RZ, 0, 2.384185791015625e-07 ;  /* 0x00000004ff187435 */ /* 0x000fc800000001ff */
[----:B------:R-:W-:Y:S02]  /*5ac0*/  MOV R25, R17 ;  /* 0x0000001100197202 */ /* 0x000fe40000000f00 */
[----:B------:R-:W-:-:S07]  /*5ad0*/  MOV R19, R27 ;  /* 0x0000001b00137202 */ /* 0x000fce0000000f00 */
[----:B------:R-:W-:Y:S05]  /*5ae0*/  WARPSYNC.COLLECTIVE R16, `(.L_x_1641) ;  /* 0x0000000010087348 */ /* 0x000fea0003c00000 */
[----:B------:R0:W1:Y:S02]  /*5af0*/  SHFL.BFLY P2, R27, R25, R24, R23 ;  /* 0x0c000018191b7389 */ /* 0x0000640000040017 */
[----:B01----:R-:W-:Y:S01]  /*5b00*/  ENDCOLLECTIVE ;  /* 0x000000000000791b */ /* 0x003fe20003800000 */
.L_x_1641:
[----:B------:R-:W-:-:S05]  /*5b10*/  FADD.FTZ R19, R19, R12 ;  /* 0x0000000c13137221 */ /* 0x000fca0000010000 */
[----:B------:R-:W-:Y:S01]  /*5b20*/  MOV R25, R19 ;  /* 0x0000001300197202 */ /* 0x000fe20000000f00 */
[----:B------:R-:W-:-:S07]  /*5b30*/  IMAD.MOV.U32 R18, RZ, RZ, R27 ;  /* 0x000000ffff127224 */ /* 0x000fce00078e001b */
[----:B------:R-:W-:Y:S05]  /*5b40*/  WARPSYNC.COLLECTIVE R16, `(.L_x_1642) ;  /* 0x0000000010087348 */ /* 0x000fea0003c00000 */
[----:B------:R0:W1:Y:S02]  /*5b50*/  SHFL.BFLY P2, R27, R25, R24, R23 ;  /* 0x0c000018191b7389 */ /* 0x0000640000040017 */
[----:B01----:R-:W-:Y:S01]  /*5b60*/  ENDCOLLECTIVE ;  /* 0x000000000000791b */ /* 0x003fe20003800000 */
.L_x_1642:
[----:B------:R-:W-:-:S05]  /*5b70*/  FADD.FTZ R18, R17, R18 ;  /* 0x0000001211127221 */ /* 0x000fca0000010000 */
[----:B------:R-:W-:Y:S01]  /*5b80*/  MOV R25, R18 ;  /* 0x0000001200197202 */ /* 0x000fe20000000f00 */
[----:B------:R-:W-:Y:S01]  /*5b90*/  IMAD.MOV.U32 R24, RZ, RZ, 0x2 ;  /* 0x00000002ff187424 */ /* 0x000fe200078e00ff */
[----:B------:R-:W-:-:S07]  /*5ba0*/  MOV R20, R27 ;  /* 0x0000001b00147202 */ /* 0x000fce0000000f00 */
[----:B------:R-:W-:Y:S05]  /*5bb0*/  WARPSYNC.COLLECTIVE R16, `(.L_x_1643) ;  /* 0x0000000010087348 */ /* 0x000fea0003c00000 */
[----:B------:R0:W1:Y:S02]  /*5bc0*/  SHFL.BFLY P2, R27, R25, R24, R23 ;  /* 0x0c000018191b7389 */ /* 0x0000640000040017 */
[----:B01----:R-:W-:Y:S01]  /*5bd0*/  ENDCOLLECTIVE ;  /* 0x000000000000791b */ /* 0x003fe20003800000 */
.L_x_1643:
[----:B------:R-:W-:-:S05]  /*5be0*/  FADD.FTZ R20, R19, R20 ;  /* 0x0000001413147221 */ /* 0x000fca0000010000 */
[----:B------:R-:W-:Y:S02]  /*5bf0*/  MOV R25, R20 ;  /* 0x0000001400197202 */ /* 0x000fe40000000f00 */
[----:B------:R-:W-:-:S07]  /*5c00*/  MOV R21, R27 ;  /* 0x0000001b00157202 */ /* 0x000fce0000000f00 */
[----:B------:R-:W-:Y:S05]  /*5c10*/  WARPSYNC.COLLECTIVE R16, `(.L_x_1644) ;  /* 0x0000000010087348 */ /* 0x000fea0003c00000 */
[----:B------:R0:W1:Y:S02]  /*5c20*/  SHFL.BFLY P2, R27, R25, R24, R23 ;  /* 0x0c000018191b7389 */ /* 0x0000640000040017 */
[----:B01----:R-:W-:Y:S01]  /*5c30*/  ENDCOLLECTIVE ;  /* 0x000000000000791b */ /* 0x003fe20003800000 */
.L_x_1644:
[----:B------:R-:W-:Y:S01]  /*5c40*/  FADD.FTZ R21, R18, R21 ;  /* 0x0000001512157221 */ /* 0x000fe20000010000 */
[----:B------:R-:W-:-:S03]  /*5c50*/  HFMA2.MMA R24, -RZ, RZ, 0, 5.9604644775390625e-08 ;  /* 0x00000001ff187435 */ /* 0x000fc600000001ff */
[----:B------:R-:W-:Y:S01]  /*5c60*/  IMAD.MOV.U32 R25, RZ, RZ, R21 ;  /* 0x000000ffff197224 */ /* 0x000fe200078e0015 */
[----:B------:R-:W-:-:S07]  /*5c70*/  MOV R29, R27 ;  /* 0x0000001b001d7202 */ /* 0x000fce0000000f00 */
[----:B------:R-:W-:Y:S05]  /*5c80*/  WARPSYNC.COLLECTIVE R16, `(.L_x_1645) ;  /* 0x0000000010087348 */ /* 0x000fea0003c00000 */
[----:B------:R0:W1:Y:S02]  /*5c90*/  SHFL.BFLY P2, R27, R25, R24, R23 ;  /* 0x0c000018191b7389 */ /* 0x0000640000040017 */
[----:B01----:R-:W-:Y:S01]  /*5ca0*/  ENDCOLLECTIVE ;  /* 0x000000000000791b */ /* 0x003fe20003800000 */
.L_x_1645:
[----:B------:R-:W-:-:S05]  /*5cb0*/  FADD.FTZ R29, R20, R29 ;  /* 0x0000001d141d7221 */ /* 0x000fca0000010000 */
[----:B------:R-:W-:Y:S02]  /*5cc0*/  MOV R25, R29 ;  /* 0x0000001d00197202 */ /* 0x000fe40000000f00 */
[----:B------:R-:W-:-:S07]  /*5cd0*/  MOV R0, R27 ;  /* 0x0000001b00007202 */ /* 0x000fce0000000f00 */
[----:B------:R-:W-:Y:S05]  /*5ce0*/  WARPSYNC.COLLECTIVE R16, `(.L_x_1646) ;  /* 0x0000000010087348 */ /* 0x000fea0003c00000 */
[----:B------:R0:W1:Y:S02]  /*5cf0*/  SHFL.BFLY P2, R27, R25, R24, R23 ;  /* 0x0c000018191b7389 */ /* 0x0000640000040017 */
[----:B01----:R-:W-:Y:S01]  /*5d00*/  ENDCOLLECTIVE ;  /* 0x000000000000791b */ /* 0x003fe20003800000 */
.L_x_1646:
[----:B------:R-:W-:Y:S01]  /*5d10*/  FADD.FTZ R0, R21, R0 ;  /* 0x0000000015007221 */ /* 0x000fe20000010000 */
[----:B------:R-:W-:Y:S06]  /*5d20*/  BRA `(.L_x_1647) ;  /* 0xffffffe800c07947 */ /* 0x000fec000383ffff */
.L_x_1626:
        /* <DEDUP_REMOVED lines=8> */
.L_x_1649:
[----:B------:R-:W-:Y:S05]  /*5db0*/  BSYNC B1 ;  /* 0x0000000000017941 */ /* 0x000fea0003800000 */
.L_x_1648:
        /* <DEDUP_REMOVED lines=8> */
.L_x_1650:
[----:B------:R-:W-:Y:S01]  /*5e40*/  FADD.FTZ R17, R17, R0 ;  /* 0x0000000011117221 */ /* 0x000fe20000010000 */
[----:B------:R-:W-:-:S04]  /*5e50*/  HFMA2.MMA R24, -RZ, RZ, 0, 2.384185791015625e-07 ;  /* 0x00000004ff187435 */ /* 0x000fc800000001ff */
[----:B------:R-:W-:Y:S02]  /*5e60*/  MOV R25, R17 ;  /* 0x0000001100197202 */ /* 0x000fe40000000f00 */
[----:B------:R-:W-:-:S07]  /*5e70*/  MOV R19, R27 ;  /* 0x0000001b00137202 */ /* 0x000fce0000000f00 */
[----:B------:R-:W-:Y:S05]  /*5e80*/  WARPSYNC.COLLECTIVE R16, `(.L_x_1651) ;  /* 0x0000000010087348 */ /* 0x000fea0003c00000 */
[----:B------:R0:W1:Y:S02]  /*5e90*/  SHFL.BFLY P2, R27, R25, R24, R23 ;  /* 0x0c000018191b7389 */ /* 0x0000640000040017 */
[----:B01----:R-:W-:Y:S01]  /*5ea0*/  ENDCOLLECTIVE ;  /* 0x000000000000791b */ /* 0x003fe20003800000 */
.L_x_1651:
[----:B------:R-:W-:-:S05]  /*5eb0*/  FADD.FTZ R19, R19, R12 ;  /* 0x0000000c13137221 */ /* 0x000fca0000010000 */
[----:B------:R-:W-:Y:S01]  /*5ec0*/  MOV R25, R19 ;  /* 0x0000001300197202 */ /* 0x000fe20000000f00 */
[----:B------:R-:W-:-:S07]  /*5ed0*/  IMAD.MOV.U32 R18, RZ, RZ, R27 ;  /* 0x000000ffff127224 */ /* 0x000fce00078e001b */
[----:B------:R-:W-:Y:S05]  /*5ee0*/  WARPSYNC.COLLECTIVE R16, `(.L_x_1652) ;  /* 0x0000000010087348 */ /* 0x000fea0003c00000 */
[----:B------:R0:W1:Y:S02]  /*5ef0*/  SHFL.BFLY P2, R27, R25, R24, R23 ;  /* 0x0c000018191b7389 */ /* 0x0000640000040017 */
[----:B01----:R-:W-:Y:S01]  /*5f00*/  ENDCOLLECTIVE ;  /* 0x000000000000791b */ /* 0x003fe20003800000 */
.L_x_1652:
[----:B------:R-:W-:-:S05]  /*5f10*/  FADD.FTZ R18, R17, R18 ;  /* 0x0000001211127221 */ /* 0x000fca0000010000 */
[----:B------:R-:W-:Y:S01]  /*5f20*/  MOV R25, R18 ;  /* 0x0000001200197202 */ /* 0x000fe20000000f00 */
[----:B------:R-:W-:Y:S01]  /*5f30*/  IMAD.MOV.U32 R24, RZ, RZ, 0x2 ;  /* 0x00000002ff187424 */ /* 0x000fe200078e00ff */
[----:B------:R-:W-:-:S07]  /*5f40*/  MOV R20, R27 ;  /* 0x0000001b00147202 */ /* 0x000fce0000000f00 */
[----:B------:R-:W-:Y:S05]  /*5f50*/  WARPSYNC.COLLECTIVE R16, `(.L_x_1653) ;  /* 0x0000000010087348 */ /* 0x000fea0003c00000 */
[----:B------:R0:W1:Y:S02]  /*5f60*/  SHFL.BFLY P2, R27, R25, R24, R23 ;  /* 0x0c000018191b7389 */ /* 0x0000640000040017 */
[----:B01----:R-:W-:Y:S01]  /*5f70*/  ENDCOLLECTIVE ;  /* 0x000000000000791b */ /* 0x003fe20003800000 */
.L_x_1653:
[----:B------:R-:W-:-:S05]  /*5f80*/  FADD.FTZ R20, R19, R20 ;  /* 0x0000001413147221 */ /* 0x000fca0000010000 */
[----:B------:R-:W-:Y:S02]  /*5f90*/  MOV R25, R20 ;  /* 0x0000001400197202 */ /* 0x000fe40000000f00 */
[----:B------:R-:W-:-:S07]  /*5fa0*/  MOV R21, R27 ;  /* 0x0000001b00157202 */ /* 0x000fce0000000f00 */
[----:B------:R-:W-:Y:S05]  /*5fb0*/  WARPSYNC.COLLECTIVE R16, `(.L_x_1654) ;  /* 0x0000000010087348 */ /* 0x000fea0003c00000 */
[----:B------:R0:W1:Y:S02]  /*5fc0*/  SHFL.BFLY P2, R27, R25, R24, R23 ;  /* 0x0c000018191b7389 */ /* 0x0000640000040017 */
[----:B01----:R-:W-:Y:S01]  /*5fd0*/  ENDCOLLECTIVE ;  /* 0x000000000000791b */ /* 0x003fe20003800000 */
.L_x_1654:
[----:B------:R-:W-:Y:S01]  /*5fe0*/  FADD.FTZ R21, R18, R21 ;  /* 0x0000001512157221 */ /* 0x000fe20000010000 */
[----:B------:R-:W-:-:S03]  /*5ff0*/  HFMA2.MMA R24, -RZ, RZ, 0, 5.9604644775390625e-08 ;  /* 0x00000001ff187435 */ /* 0x000fc600000001ff */
[----:B------:R-:W-:Y:S01]  /*6000*/  IMAD.MOV.U32 R25, RZ, RZ, R21 ;  /* 0x000000ffff197224 */ /* 0x000fe200078e0015 */
[----:B------:R-:W-:-:S07]  /*6010*/  MOV R29, R27 ;  /* 0x0000001b001d7202 */ /* 0x000fce0000000f00 */
[----:B------:R-:W-:Y:S05]  /*6020*/  WARPSYNC.COLLECTIVE R16, `(.L_x_1655) ;  /* 0x0000000010087348 */ /* 0x000fea0003c00000 */
[----:B------:R0:W1:Y:S02]  /*6030*/  SHFL.BFLY P2, R27, R25, R24, R23 ;  /* 0x0c000018191b7389 */ /* 0x0000640000040017 */
[----:B01----:R-:W-:Y:S01]  /*6040*/  ENDCOLLECTIVE ;  /* 0x000000000000791b */ /* 0x003fe20003800000 */
.L_x_1655:
[----:B------:R-:W-:-:S05]  /*6050*/  FADD.FTZ R29, R20, R29 ;  /* 0x0000001d141d7221 */ /* 0x000fca0000010000 */
[----:B------:R-:W-:Y:S02]  /*6060*/  MOV R25, R29 ;  /* 0x0000001d00197202 */ /* 0x000fe40000000f00 */
[----:B------:R-:W-:-:S07]  /*6070*/  MOV R0, R27 ;  /* 0x0000001b00007202 */ /* 0x000fce0000000f00 */
[----:B------:R-:W-:Y:S05]  /*6080*/  WARPSYNC.COLLECTIVE R16, `(.L_x_1656) ;  /* 0x0000000010087348 */ /* 0x000fea0003c00000 */
[----:B------:R0:W1:Y:S02]  /*6090*/  SHFL.BFLY P2, R27, R25, R24, R23 ;  /* 0x0c000018191b7389 */ /* 0x0000640000040017 */
[----:B01----:R-:W-:Y:S01]  /*60a0*/  ENDCOLLECTIVE ;  /* 0x000000000000791b */ /* 0x003fe20003800000 */
.L_x_1656:
[----:B------:R-:W-:Y:S01]  /*60b0*/  FADD.FTZ R0, R21, R0 ;  /* 0x0000000015007221 */ /* 0x000fe20000010000 */
[----:B------:R-:W-:Y:S06]  /*60c0*/  BRA `(.L_x_1657) ;  /* 0xffffffe8007c7947 */ /* 0x000fec000383ffff */
.L_x_1627:
        /* <DEDUP_REMOVED lines=8> */
.L_x_1659:
[----:B------:R-:W-:Y:S05]  /*6150*/  BSYNC B0 ;  /* 0x0000000000007941 */ /* 0x000fea0003800000 */
.L_x_1658:
        /* <DEDUP_REMOVED lines=11> */
.L_x_1660:
        /* <DEDUP_REMOVED lines=15> */
.L_x_1661:
[----:B------:R-:W-:-:S05]  /*6300*/  FADD.FTZ R29, R29, R18 ;  /* 0x000000121d1d7221 */ /* 0x000fca0000010000 */
[----:B------:R-:W-:Y:S01]  /*6310*/  MOV R25, R29 ;  /* 0x0000001d00197202 */ /* 0x000fe20000000f00 */
[----:B------:R-:W-:-:S07]  /*6320*/  IMAD.MOV.U32 R0, RZ, RZ, R27 ;  /* 0x000000ffff007224 */ /* 0x000fce00078e001b */
[----:B------:R-:W-:Y:S05]  /*6330*/  WARPSYNC.COLLECTIVE R16, `(.L_x_1662) ;  /* 0x0000000010087348 */ /* 0x000fea0003c00000 */
[----:B------:R0:W1:Y:S02]  /*6340*/  SHFL.BFLY P2, R27, R25, R24, R23 ;  /* 0x0c000018191b7389 */ /* 0x0000640000040017 */
[----:B01----:R-:W-:Y:S01]  /*6350*/  ENDCOLLECTIVE ;  /* 0x000000000000791b */ /* 0x003fe20003800000 */
.L_x_1662:
        /* <DEDUP_REMOVED lines=10> */
.L_x_1663:
[----:B------:R-:W-:Y:S01]  /*6400*/  FADD.FTZ R21, R29, R34 ;  /* 0x000000221d157221 */ /* 0x000fe20000010000 */
[----:B------:R-:W-:-:S04]  /*6410*/  @P0 LEA R34, R7, UR6, 0x7 ;  /* 0x0000000607220c11 */ /* 0x000fc8000f8e38ff */
[----:B------:R-:W-:Y:S02]  /*6420*/  MOV R25, R21 ;  /* 0x0000001500197202 */ /* 0x000fe40000000f00 */
[----:B------:R-:W-:-:S07]  /*6430*/  MOV R17, R27 ;  /* 0x0000001b00117202 */ /* 0x000fce0000000f00 */
[----:B------:R-:W-:Y:S05]  /*6440*/  WARPSYNC.COLLECTIVE R16, `(.L_x_1664) ;  /* 0x0000000010087348 */ /* 0x000fea0003c00000 */
[----:B------:R0:W1:Y:S02]  /*6450*/  SHFL.BFLY P2, R27, R25, R24, R23 ;  /* 0x0c000018191b7389 */ /* 0x0000640000040017 */
[----:B01----:R-:W-:Y:S01]  /*6460*/  ENDCOLLECTIVE ;  /* 0x000000000000791b */ /* 0x003fe20003800000 */
.L_x_1664:
[----:B------:R-:W-:-:S05]  /*6470*/  FADD.FTZ R0, R0, R17 ;  /* 0x0000001100007221 */ /* 0x000fca0000010000 */
[----:B------:R-:W-:Y:S01]  /*6480*/  MOV R25, R0 ;  /* 0x0000000000197202 */ /* 0x000fe20000000f00 */
[----:B------:R-:W-:Y:S01]  /*6490*/  IMAD.MOV.U32 R24, RZ, RZ, 0x1 ;  /* 0x00000001ff187424 */ /* 0x000fe200078e00ff */
[----:B------:R-:W-:-:S07]  /*64a0*/  MOV R29, R27 ;  /* 0x0000001b001d7202 */ /* 0x000fce0000000f00 */
[----:B------:R-:W-:Y:S05]  /*64b0*/  WARPSYNC.COLLECTIVE R16, `(.L_x_1665) ;  /* 0x0000000010087348 */ /* 0x000fea0003c00000 */
[----:B------:R0:W1:Y:S02]  /*64c0*/  SHFL.BFLY P2, R27, R25, R24, R23 ;  /* 0x0c000018191b7389 */ /* 0x0000640000040017 */
[----:B01----:R-:W-:Y:S01]  /*64d0*/  ENDCOLLECTIVE ;  /* 0x000000000000791b */ /* 0x003fe20003800000 */
.L_x_1665:
[----:B------:R-:W-:-:S04]  /*64e0*/  FADD.FTZ R18, R21, R29 ;  /* 0x0000001d15127221 */ /* 0x000fc80000010000 */
[----:B------:R-:W-:Y:S01]  /*64f0*/  IMAD.MOV.U32 R25, RZ, RZ, R18 ;  /* 0x000000ffff197224 */ /* 0x000fe200078e0012 */
[----:B------:R-:W-:-:S05]  /*6500*/  MOV R24, R27 ;  /* 0x0000001b00187202 */ /* 0x000fca0000000f00 */
[----:B------:R-:W-:Y:S01]  /*6510*/  FADD.FTZ R29, R0, R24 ;  /* 0x00000018001d7221 */ /* 0x000fe20000010000 */
[----:B------:R-:W-:Y:S01]  /*6520*/  HFMA2.MMA R24, -RZ, RZ, 0, 5.9604644775390625e-08 ;  /* 0x00000001ff187435 */ /* 0x000fe200000001ff */
[----:B------:R-:W-:-:S03]  /*6530*/  IADD3 R0, R12, R6, RZ ;  /* 0x000000060c007210 */ /* 0x000fc60007ffe0ff */
[----:B------:R-:W-:Y:S02]  /*6540*/  @!P1 F2FP.F16.F32.PACK_AB R15, RZ, R29 ;  /* 0x0000001dff0f923e */ /* 0x000fe400000000ff */
[----:B------:R-:W-:-:S07]  /*6550*/  @!P1 IMAD.WIDE R10, R0, 0x2, R10 ;  /* 0x00000002000a9825 */ /* 0x000fce00078e020a */
[----:B------:R-:W-:Y:S05]  /*6560*/  WARPSYNC.COLLECTIVE R16, `(.L_x_1666) ;  /* 0x0000000010087348 */ /* 0x000fea0003c00000 */
[----:B------:R0:W1:Y:S02]  /*6570*/  SHFL.BFLY P2, R27, R25, R24, R23 ;  /* 0x0c000018191b7389 */ /* 0x0000640000040017 */
[----:B01----:R-:W-:Y:S01]  /*6580*/  ENDCOLLECTIVE ;  /* 0x000000000000791b */ /* 0x003fe20003800000 */
.L_x_1666:
        /* <DEDUP_REMOVED lines=8> */
.L_x_1667:
        /* <DEDUP_REMOVED lines=9> */
.L_x_1668:
[----:B------:R-:W-:Y:S01]  /*66a0*/  HFMA2.MMA R24, -RZ, RZ, 0, 2.384185791015625e-07 ;  /* 0x00000004ff187435 */ /* 0x000fe200000001ff */
[----:B------:R-:W-:Y:S01]  /*66b0*/  IMAD.MOV.U32 R25, RZ, RZ, R31 ;  /* 0x000000ffff197224 */ /* 0x000fe200078e001f */
[----:B------:R-:W-:-:S09]  /*66c0*/  MOV R20, R27 ;  /* 0x0000001b00147202 */ /* 0x000fd20000000f00 */
[----:B------:R-:W-:Y:S05]  /*66d0*/  WARPSYNC.COLLECTIVE R16, `(.L_x_1669) ;  /* 0x0000000010087348 */ /* 0x000fea0003c00000 */
[----:B------:R0:W1:Y:S02]  /*66e0*/  SHFL.BFLY P2, R27, R25, R24, R23 ;  /* 0x0c000018191b7389 */ /* 0x0000640000040017 */
[----:B01----:R-:W-:Y:S01]  /*66f0*/  ENDCOLLECTIVE ;  /* 0x000000000000791b */ /* 0x003fe20003800000 */
.L_x_1669:
        /* <DEDUP_REMOVED lines=8> */
.L_x_1670:
[----:B------:R-:W-:Y:S01]  /*6780*/  HFMA2.MMA R24, -RZ, RZ, 0, 1.1920928955078125e-07 ;  /* 0x00000002ff187435 */ /* 0x000fe200000001ff */
[----:B------:R-:W-:Y:S02]  /*6790*/  MOV R25, R31 ;  /* 0x0000001f00197202 */ /* 0x000fe40000000f00 */
[----:B------:R-:W-:-:S08]  /*67a0*/  MOV R19, R27 ;  /* 0x0000001b00137202 */ /* 0x000fd00000000f00 */
[----:B------:R-:W-:Y:S05]  /*67b0*/  WARPSYNC.COLLECTIVE R16, `(.L_x_1671) ;  /* 0x0000000010087348 */ /* 0x000fea0003c00000 */
[----:B------:R0:W1:Y:S02]  /*67c0*/  SHFL.BFLY P2, R27, R25, R24, R23 ;  /* 0x0c000018191b7389 */ /* 0x0000640000040017 */
[----:B01----:R-:W-:Y:S01]  /*67d0*/  ENDCOLLECTIVE ;  /* 0x000000000000791b */ /* 0x003fe20003800000 */
.L_x_1671:
[----:B------:R-:W-:Y:S01]  /*67e0*/  FADD.FTZ R20, R20, R19 ;  /* 0x0000001314147221 */ /* 0x000fe20000010000 */
[----:B------:R-:W-:Y:S02]  /*67f0*/  @!P1 F2FP.F16.F32.PACK_AB R25, RZ, R17 ;  /* 0x00000011ff19923e */ /* 0x000fe400000000ff */
        /* <DEDUP_REMOVED lines=14> */
.L_x_1672:
        /* <DEDUP_REMOVED lines=8> */
.L_x_1673:
        /* <DEDUP_REMOVED lines=8> */
[----:B------:R-:W-:Y:S01]  /*69e0*/  @!P1 F2FP.F16.F32.PACK_AB R23, RZ, R23 ;  /* 0x00000017ff17923e */ /* 0x000fe200000000ff */
        /* <DEDUP_REMOVED lines=10> */
.L_x_1674:
        /* <DEDUP_REMOVED lines=10> */
.L_x_1675:
        /* <DEDUP_REMOVED lines=8> */
.L_x_1676:
        /* <DEDUP_REMOVED lines=11> */
.L_x_1677:
[----:B------:R-:W-:Y:S02]  /*6c60*/  MOV R25, R10 ;  /* 0x0000000a00197202 */ /* 0x000fe40000000f00 */
[----:B------:R-:W-:-:S07]  /*6c70*/  MOV R15, R27 ;  /* 0x0000001b000f7202 */ /* 0x000fce0000000f00 */
[----:B------:R-:W-:Y:S05]  /*6c80*/  WARPSYNC.COLLECTIVE R16, `(.L_x_1678) ;  /* 0x0000000010087348 */ /* 0x000fea0003c00000 */
[----:B------:R0:W1:Y:S02]  /*6c90*/  SHFL.BFLY P2, R27, R25, R24, R23 ;  /* 0x0c000018191b7389 */ /* 0x0000640000040017 */
[----:B01----:R-:W-:Y:S01]  /*6ca0*/  ENDCOLLECTIVE ;  /* 0x000000000000791b */ /* 0x003fe20003800000 */
.L_x_1678:
        /* <DEDUP_REMOVED lines=10> */
.L_x_1679:
[----:B------:R-:W-:Y:S02]  /*6d50*/  MOV R25, R10 ;  /* 0x0000000a00197202 */ /* 0x000fe40000000f00 */
[----:B------:R-:W-:-:S07]  /*6d60*/  MOV R21, R27 ;  /* 0x0000001b00157202 */ /* 0x000fce0000000f00 */
[----:B------:R-:W-:Y:S05]  /*6d70*/  WARPSYNC.COLLECTIVE R16, `(.L_x_1680) ;  /* 0x0000000010087348 */ /* 0x000fea0003c00000 */
[----:B------:R0:W1:Y:S02]  /*6d80*/  SHFL.BFLY P2, R27, R25, R24, R23 ;  /* 0x0c000018191b7389 */ /* 0x0000640000040017 */
[----:B01----:R-:W-:Y:S01]  /*6d90*/  ENDCOLLECTIVE ;  /* 0x000000000000791b */ /* 0x003fe20003800000 */
.L_x_1680:
[----:B------:R-:W-:Y:S01]  /*6da0*/  FADD.FTZ R20, R22, R21 ;  /* 0x0000001516147221 */ /* 0x000fe20000010000 */
[----:B------:R-:W-:Y:S02]  /*6db0*/  @!P1 F2FP.F16.F32.PACK_AB R22, RZ, R19 ;  /* 0x00000013ff16923e */ /* 0x000fe400000000ff */
        /* <DEDUP_REMOVED lines=11> */
.L_x_1681:
[----:B------:R-:W-:Y:S02]  /*6e70*/  MOV R25, R10 ;  /* 0x0000000a00197202 */ /* 0x000fe40000000f00 */
[----:B------:R-:W-:-:S07]  /*6e80*/  MOV R21, R27 ;  /* 0x0000001b00157202 */ /* 0x000fce0000000f00 */
[----:B------:R-:W-:Y:S05]  /*6e90*/  WARPSYNC.COLLECTIVE R16, `(.L_x_1682) ;  /* 0x0000000010087348 */ /* 0x000fea0003c00000 */
[----:B------:R0:W1:Y:S02]  /*6ea0*/  SHFL.BFLY P2, R27, R25, R24, R23 ;  /* 0x0c000018191b7389 */ /* 0x0000640000040017 */
[----:B01----:R-:W-:Y:S01]  /*6eb0*/  ENDCOLLECTIVE ;  /* 0x000000000000791b */ /* 0x003fe20003800000 */
.L_x_1682:
[----:B------:R-:W-:Y:S01]  /*6ec0*/  HFMA2.MMA R24, -RZ, RZ, 0, 4.76837158203125e-07 ;  /* 0x00000008ff187435 */ /* 0x000fe200000001ff */
[----:B------:R-:W-:Y:S01]  /*6ed0*/  MOV R25, R11 ;  /* 0x0000000b00197202 */ /* 0x000fe20000000f00 */
[----:B------:R-:W-:-:S09]  /*6ee0*/  IMAD.MOV.U32 R22, RZ, RZ, R27 ;  /* 0x000000ffff167224 */ /* 0x000fd200078e001b */
[----:B------:R-:W-:Y:S05]  /*6ef0*/  WARPSYNC.COLLECTIVE R16, `(.L_x_1683) ;  /* 0x0000000010087348 */ /* 0x000fea0003c00000 */
[----:B------:R0:W1:Y:S02]  /*6f00*/  SHFL.BFLY P2, R27, R25, R24, R23 ;  /* 0x0c000018191b7389 */ /* 0x0000640000040017 */
[----:B01----:R-:W-:Y:S01]  /*6f10*/  ENDCOLLECTIVE ;  /* 0x000000000000791b */ /* 0x003fe20003800000 */
.L_x_1683:
[----:B------:R-:W-:-:S05]  /*6f20*/  FADD.FTZ R10, R10, R22 ;  /* 0x000000160a0a7221 */ /* 0x000fca0000010000 */
[----:B------:R-:W-:Y:S02]  /*6f30*/  @!P1 F2FP.F16.F32.PACK_AB R10, RZ, R10 ;  /* 0x0000000aff0a923e */ /* 0x000fe400000000ff */
[----:B------:R-:W-:Y:S02]  /*6f40*/  MOV R25, R12 ;  /* 0x0000000c00197202 */ /* 0x000fe40000000f00 */
[----:B------:R-:W-:-:S05]  /*6f50*/  MOV R16, R27 ;  /* 0x0000001b00107202 */ /* 0x000fca0000000f00 */
[----:B------:R-:W-:Y:S01]  /*6f60*/  FADD.FTZ R11, R16, R11 ;  /* 0x0000000b100b7221 */ /* 0x000fe20000010000 */
[----:B------:R-:W-:-:S07]  /*6f70*/  MOV R16, 0xffff ;  /* 0x0000ffff00107802 */ /* 0x000fce0000000f00 */
[----:B------:R-:W-:Y:S05]  /*6f80*/  WARPSYNC.COLLECTIVE R16, `(.L_x_1684) ;  /* 0x0000000010087348 */ /* 0x000fea0003c00000 */
[----:B------:R0:W1:Y:S02]  /*6f90*/  SHFL.BFLY P2, R27, R25, R24, R23 ;  /* 0x0c000018191b7389 */ /* 0x0000640000040017 */
[----:B01----:R-:W-:Y:S01]  /*6fa0*/  ENDCOLLECTIVE ;  /* 0x000000000000791b */ /* 0x003fe20003800000 */
.L_x_1684:
[----:B------:R-:W-:Y:S01]  /*6fb0*/  HFMA2.MMA R24, -RZ, RZ, 0, 2.384185791015625e-07 ;  /* 0x00000004ff187435 */ /* 0x000fe200000001ff */
[----:B------:R-:W-:Y:S01]  /*6fc0*/  MOV R25, R11 ;  /* 0x0000000b00197202 */ /* 0x000fe20000000f00 */
[----:B------:R-:W-:-:S09]  /*6fd0*/  IMAD.MOV.U32 R14, RZ, RZ, R27 ;  /* 0x000000ffff0e7224 */ /* 0x000fd200078e001b */
[----:B------:R-:W-:Y:S05]  /*6fe0*/  WARPSYNC.COLLECTIVE R16, `(.L_x_1685) ;  /* 0x0000000010087348 */ /* 0x000fea0003c00000 */
[----:B------:R0:W1:Y:S02]  /*6ff0*/  SHFL.BFLY P2, R27, R25, R24, R23 ;  /* 0x0c000018191b7389 */ /* 0x0000640000040017 */
[----:B01----:R-:W-:Y:S01]  /*7000*/  ENDCOLLECTIVE ;  /* 0x000000000000791b */ /* 0x003fe20003800000 */
.L_x_1685:
        /* <DEDUP_REMOVED lines=8> */
.L_x_1686:
[----:B------:R-:W-:Y:S01]  /*7090*/  MOV R25, R11 ;  /* 0x0000000b00197202 */ /* 0x000fe20000000f00 */
[----:B------:R-:W-:Y:S01]  /*70a0*/  IMAD.MOV.U32 R24, RZ, RZ, 0x2 ;  /* 0x00000002ff187424 */ /* 0x000fe200078e00ff */
[----:B------:R-:W-:-:S07]  /*70b0*/  MOV R29, R27 ;  /* 0x0000001b001d7202 */ /* 0x000fce0000000f00 */
[----:B------:R-:W-:Y:S05]  /*70c0*/  WARPSYNC.COLLECTIVE R16, `(.L_x_1687) ;  /* 0x0000000010087348 */ /* 0x000fea0003c00000 */
[----:B------:R0:W1:Y:S02]  /*70d0*/  SHFL.BFLY P2, R27, R25, R24, R23 ;  /* 0x0c000018191b7389 */ /* 0x0000640000040017 */
[----:B01----:R-:W-:Y:S01]  /*70e0*/  ENDCOLLECTIVE ;  /* 0x000000000000791b */ /* 0x003fe20003800000 */
.L_x_1687:
[----:B------:R-:W-:Y:S01]  /*70f0*/  FADD.FTZ R12, R12, R29 ;  /* 0x0000001d0c0c7221 */ /* 0x000fe20000010000 */
[----:B------:R-:W-:Y:S02]  /*7100*/  FADD.FTZ R29, R20, R21 ;  /* 0x00000015141d7221 */ /* 0x000fe40000010000 */
[----:B------:R-:W0:Y:S03]  /*7110*/  @!P1 LDC.64 R20, c[0x0][0x220] ;  /* 0x00008800ff149b82 */ /* 0x000e260000000a00 */
[----:B------:R-:W-:Y:S02]  /*7120*/  @!P1 F2FP.F16.F32.PACK_AB R29, RZ, R29 ;  /* 0x0000001dff1d923e */ /* 0x000fe400000000ff */
        /* <DEDUP_REMOVED lines=10> */
.L_x_1688:
[----:B------:R-:W-:Y:S01]  /*71d0*/  IMAD.MOV.U32 R25, RZ, RZ, R11 ;  /* 0x000000ffff197224 */ /* 0x000fe200078e000b */
[----:B------:R-:W-:Y:S01]  /*71e0*/  MOV R24, 0x1 ;  /* 0x0000000100187802 */ /* 0x000fe20000000f00 */
[----:B------:R-:W-:-:S07]  /*71f0*/  FADD.FTZ R12, R12, R27 ;  /* 0x0000001b0c0c7221 */ /* 0x000fce0000010000 */
[----:B------:R-:W-:Y:S05]  /*7200*/  WARPSYNC.COLLECTIVE R16, `(.L_x_1689) ;  /* 0x0000000010087348 */ /* 0x000fea0003c00000 */
[----:B------:R0:W1:Y:S02]  /*7210*/  SHFL.BFLY P2, R27, R25, R24, R23 ;  /* 0x0c000018191b7389 */ /* 0x0000640000040017 */
[----:B01----:R-:W-:Y:S01]  /*7220*/  ENDCOLLECTIVE ;  /* 0x000000000000791b */ /* 0x003fe20003800000 */
.L_x_1689:
[----:B------:R-:W-:Y:S02]  /*7230*/  MOV R25, R12 ;  /* 0x0000000c00197202 */ /* 0x000fe40000000f00 */
[----:B------:R-:W-:-:S07]  /*7240*/  MOV R31, R27 ;  /* 0x0000001b001f7202 */ /* 0x000fce0000000f00 */
[----:B------:R-:W-:Y:S05]  /*7250*/  WARPSYNC.COLLECTIVE R16, `(.L_x_1690) ;  /* 0x0000000010087348 */ /* 0x000fea0003c00000 */
[----:B------:R0:W1:Y:S02]  /*7260*/  SHFL.BFLY P2, R27, R25, R24, R23 ;  /* 0x0c000018191b7389 */ /* 0x0000640000040017 */
[----:B01----:R-:W-:Y:S01]  /*7270*/  ENDCOLLECTIVE ;  /* 0x000000000000791b */ /* 0x003fe20003800000 */
.L_x_1690:
[----:B------:R-:W-:Y:S01]  /*7280*/  FADD.FTZ R31, R11, R31 ;  /* 0x0000001f0b1f7221 */ /* 0x000fe20000010000 */
[----:B------:R-:W-:Y:S06]  /*7290*/  BRA `(.L_x_1691) ;  /* 0xffffffe000ac7947 */ /* 0x000fec000383ffff */
.L_x_1692:
        /* <DEDUP_REMOVED lines=14> */
.L_x_3216:


//--------------------- .text._ZN13group_norm_v218gn_bwd_cuda_kernelI6__halfLi480ELi1ELi32ELi30ELi1024ELb0ELb1ELi8ELi960ELi960ELi4ELb1ELi1ELb0ELb0ELNS_15WgradSyncMethodE3ENS_16CompileConditionILi900EEEEEvPT_S6_S6_PKS5_S8_S8_S8_PKfflPfPj --------------------------
	.section	.text._ZN13group_norm_v218gn_bwd_cuda_kernelI6__halfLi480ELi1ELi32ELi30ELi1024ELb0ELb1ELi8ELi960ELi960ELi4ELb1ELi1ELb0ELb0ELNS_15WgradSyncMethodE3ENS_16CompileConditionILi900EEEEEvPT_S6_S6_PKS5_S8_S8_S8_PKfflPfPj,"ax",@progbits
	.align	128
        .global         _ZN13group_norm_v218gn_bwd_cuda_kernelI6__halfLi480ELi1ELi32ELi30ELi1024ELb0ELb1ELi8ELi960ELi960ELi4ELb1ELi1ELb0ELb0ELNS_15WgradSyncMethodE3ENS_16CompileConditionILi900EEEEEvPT_S6_S6_PKS5_S8_S8_S8_PKfflPfPj
        .type           _ZN13group_norm_v218gn_bwd_cuda_kernelI6__halfLi480ELi1ELi32ELi30ELi1024ELb0ELb1ELi8ELi960ELi960ELi4ELb1ELi1ELb0ELb0ELNS_15WgradSyncMethodE3ENS_16CompileConditionILi900EEEEEvPT_S6_S6_PKS5_S8_S8_S8_PKfflPfPj,@function
        .size           _ZN13group_norm_v218gn_bwd_cuda_kernelI6__halfLi480ELi1ELi32ELi30ELi1024ELb0ELb1ELi8ELi960ELi960ELi4ELb1ELi1ELb0ELb0ELNS_15WgradSyncMethodE3ENS_16CompileConditionILi900EEEEEvPT_S6_S6_PKS5_S8_S8_S8_PKfflPfPj,(.L_x_3217 - _ZN13group_norm_v218gn_bwd_cuda_kernelI6__halfLi480ELi1ELi32ELi30ELi1024ELb0ELb1ELi8ELi960ELi960ELi4ELb1ELi1ELb0ELb0ELNS_15WgradSyncMethodE3ENS_16CompileConditionILi900EEEEEvPT_S6_S6_PKS5_S8_S8_S8_PKfflPfPj)
        .other          _ZN13group_norm_v218gn_bwd_cuda_kernelI6__halfLi480ELi1ELi32ELi30ELi1024ELb0ELb1ELi8ELi960ELi960ELi4ELb1ELi1ELb0ELb0ELNS_15WgradSyncMethodE3ENS_16CompileConditionILi900EEEEEvPT_S6_S6_PKS5_S8_S8_S8_PKfflPfPj,@"STO_CUDA_ENTRY STV_DEFAULT"
_ZN13group_norm_v218gn_bwd_cuda_kernelI6__halfLi480ELi1ELi32ELi30ELi1024ELb0ELb1ELi8ELi960ELi960ELi4ELb1ELi1ELb0ELb0ELNS_15WgradSyncMethodE3ENS_16CompileConditionILi900EEEEEvPT_S6_S6_PKS5_S8_S8_S8_PKfflPfPj:
.text._ZN13group_norm_v218gn_bwd_cuda_kernelI6__halfLi480ELi1ELi32ELi30ELi1024ELb0ELb1ELi8ELi960ELi960ELi4ELb1ELi1ELb0ELb0ELNS_15WgradSyncMethodE3ENS_16CompileConditionILi900EEEEEvPT_S6_S6_PKS5_S8_S8_S8_PKfflPfPj:
        /* <DEDUP_REMOVED lines=8> */
[----:B0-----:R-:W-:Y:S01]  /*0080*/  ISETP.GE.U32.AND P0, PT, R11, R52, PT ;  /* 0x000000340b00720c */ /* 0x001fe20003f06070 */
[----:B------:R-:W-:-:S03]  /*0090*/  IMAD.MOV.U32 R101, RZ, RZ, R11 ;  /* 0x000000ffff657224 */ /* 0x000fc600078e000b */
        /* <DEDUP_REMOVED lines=19> */
.L_x_1695:
[----:B------:R-:W2:Y:S04]  /*01d0*/  LD.E.STRONG.GPU R4, desc[UR8][R2.64] ;  /* 0x0000000802047980 */ /* 0x000ea8000c10f900 */
[----:B--2---:R-:W-:Y:S01]  /*01e0*/  CCTL.IVALL ;  /* 0x00000000ff00798f */ /* 0x004fe20002000000 */
[----:B------:R-:W-:Y:S05]  /*01f0*/  YIELD ;  /* 0x0000000000007946 */ /* 0x000fea0003800000 */
[----:B-----5:R-:W-:-:S04]  /*0200*/  LOP3.LUT R4, R4, R5, RZ, 0x3c, !PT ;  /* 0x0000000504047212 */ /* 0x020fc800078e3cff */
[----:B------:R-:W-:-:S13]  /*0210*/  ISETP.GT.AND P0, PT, R4, -0x1, PT ;  /* 0xffffffff0400780c */ /* 0x000fda0003f04270 */
[----:B------:R-:W-:Y:S05]  /*0220*/  @P0 BRA `(.L_x_1695) ;  /* 0xfffffffc00e80947 */ /* 0x000fea000383ffff */
.L_x_1694:
[----:B------:R-:W-:Y:S05]  /*0230*/  WARPSYNC.ALL ;  /* 0x0000000000007948 */ /* 0x000fea0003800000 */
[----:B------:R-:W-:Y:S06]  /*0240*/  BAR.SYNC.DEFER_BLOCKING 0x0 ;  /* 0x0000000000007b1d */ /* 0x000fec0000010000 */
[----:B------:R-:W-:Y:S05]  /*0250*/  BRA `(.L_x_1696) ;  /* 0x0000002c00f87947 */ /* 0x000fea0003800000 */
.L_x_1693:
[----:B------:R-:W0:Y:S01]  /*0260*/  S2R R2, SR_TID.X ;  /* 0x0000000000027919 */ /* 0x000e220000002100 */
[----:B------:R-:W1:Y:S01]  /*0270*/  LDC.64 R6, c[0x0][0x238] ;  /* 0x00008e00ff067b82 */ /* 0x000e620000000a00 */
[----:B0-----:R-:W-:-:S05]  /*0280*/  IMAD.WIDE.U32 R4, R2, -0x77777777, RZ ;  /* 0x8888888902047825 */ /* 0x001fca00078e00ff */
[----:B------:R-:W-:-:S05]  /*0290*/  SHF.R.U32.HI R21, RZ, 0x7, R5 ;  /* 0x00000007ff157819 */ /* 0x000fca0000011605 */
[----:B------:R-:W-:-:S05]  /*02a0*/  IMAD R3, R21, -0xf0, R2 ;  /* 0xffffff1015037824 */ /* 0x000fca00078e0202 */
[----:B------:R-:W-:-:S05]  /*02b0*/  SHF.L.U32 R98, R3, 0x2, RZ ;  /* 0x0000000203627819 */ /* 0x000fca00000006ff */
[----:B-1----:R-:W-:-:S05]  /*02c0*/  IMAD.WIDE R6, R98, 0x2, R6 ;  /* 0x0000000262067825 */ /* 0x002fca00078e0206 */
[----:B------:R0:W2:Y:S01]  /*02d0*/  LDG.E.64.CONSTANT R24, desc[UR8][R6.64] ;  /* 0x0000000806187981 */ /* 0x0000a2000c1e9b00 */
[----:B------:R-:W-:Y:S01]  /*02e0*/  IADD3 R8, R2, 0x1e0, RZ ;  /* 0x000001e002087810 */ /* 0x000fe20007ffe0ff */
[----:B------:R-:W-:Y:S01]  /*02f0*/  IMAD.SHL.U32 R5, R0, 0x8, RZ ;  /* 0x0000000800057824 */ /* 0x000fe200078e00ff */
[----:B------:R-:W-:Y:S01]  /*0300*/  SHF.R.S32.HI R9, RZ, 0x1f, R2 ;  /* 0x0000001fff097819 */ /* 0x000fe20000011402 */
[----:B------:R-:W1:Y:S01]  /*0310*/  S2R R15, SR_CgaCtaId ;  /* 0x00000000000f7919 */ /* 0x000e620000008800 */
[----:B------:R-:W-:Y:S02]  /*0320*/  SHF.R.S32.HI R13, RZ, 0x1f, R8 ;  /* 0x0000001fff0d7819 */ /* 0x000fe40000011408 */
[----:B------:R-:W-:Y:S02]  /*0330*/  CS2R R50, SRZ ;  /* 0x0000000000327805 */ /* 0x000fe4000001ff00 */
[----:B------:R-:W-:Y:S02]  /*0340*/  LEA.HI R16, R9, R2, RZ, 0x2 ;  /* 0x0000000209107211 */ /* 0x000fe400078f10ff */
[----:B------:R-:W-:-:S02]  /*0350*/  CS2R R48, SRZ ;  /* 0x0000000000307805 */ /* 0x000fc4000001ff00 */
[CC--:B------:R-:W-:Y:S02]  /*0360*/  LEA.HI R10, R13.reuse, R8.reuse, RZ, 0x2 ;  /* 0x000000080d0a7211 */ /* 0x0c0fe400078f10ff */
[----:B------:R-:W-:Y:S02]  /*0370*/  CS2R R46, SRZ ;  /* 0x00000000002e7805 */ /* 0x000fe4000001ff00 */
[----:B------:R-:W-:Y:S02]  /*0380*/  MOV R4, 0x400 ;  /* 0x0000040000047802 */ /* 0x000fe40000000f00 */
[----:B------:R-:W-:Y:S02]  /*0390*/  CS2R R44, SRZ ;  /* 0x00000000002c7805 */ /* 0x000fe4000001ff00 */
[----:B0-----:R-:W-:Y:S01]  /*03a0*/  LOP3.LUT R7, R10, 0xfffffffc, RZ, 0xc0, !PT ;  /* 0xfffffffc0a077812 */ /* 0x001fe200078ec0ff */
[----:B------:R-:W-:Y:S01]  /*03b0*/  UMOV UR4, URZ ;  /* 0x0000003f00047c82 */ /* 0x000fe20008000000 */
[----:B------:R-:W-:Y:S01]  /*03c0*/  LEA.HI R19, R13, R8, RZ, 0x4 ;  /* 0x000000080d137211 */ /* 0x000fe200078f20ff */
[----:B------:R-:W-:Y:S01]  /*03d0*/  IMAD.WIDE.U32 R12, R98, -0x77777777, RZ ;  /* 0x88888889620c7825 */ /* 0x000fe200078e00ff */
[----:B------:R-:W-:-:S02]  /*03e0*/  IADD3 R17, R8, -R7, RZ ;  /* 0x8000000708117210 */ /* 0x000fc40007ffe0ff */
[----:B------:R-:W-:Y:S02]  /*03f0*/  LOP3.LUT R5, R5, 0x3f8, RZ, 0xc0, !PT ;  /* 0x000003f805057812 */ /* 0x000fe400078ec0ff */
[----:B------:R-:W-:Y:S02]  /*0400*/  SHF.R.S32.HI R8, RZ, 0x2, R10 ;  /* 0x00000002ff087819 */ /* 0x000fe4000001140a */
[----:B------:R-:W-:Y:S02]  /*0410*/  SHF.R.S32.HI R6, RZ, 0x2, R16 ;  /* 0x00000002ff067819 */ /* 0x000fe40000011410 */
[----:B------:R-:W-:Y:S02]  /*0420*/  IADD3 R4, R4, 0x3c00, RZ ;  /* 0x00003c0004047810 */ /* 0x000fe40007ffe0ff */
[----:B------:R-:W-:Y:S01]  /*0430*/  IADD3 R18, R5, R21, RZ ;  /* 0x0000001505127210 */ /* 0x000fe20007ffe0ff */
[----:B------:R-:W-:Y:S01]  /*0440*/  VIADD R5, R8, 0xf0 ;  /* 0x000000f008057836 */ /* 0x000fe20000000000 */
[----:B------:R-:W-:-:S02]  /*0450*/  IADD3 R7, R6, 0xf0, RZ ;  /* 0x000000f006077810 */ /* 0x000fc40007ffe0ff */
[----:B------:R-:W-:Y:S01]  /*0460*/  IADD3 R14, R98, 0x2, RZ ;  /* 0x00000002620e7810 */ /* 0x000fe20007ffe0ff */
[----:B------:R-:W-:Y:S01]  /*0470*/  IMAD R18, R18, 0x3c0, RZ ;  /* 0x000003c012127824 */ /* 0x000fe200078e02ff */
[----:B------:R-:W-:Y:S02]  /*0480*/  SHF.R.S32.HI R20, RZ, 0x1f, R7 ;  /* 0x0000001fff147819 */ /* 0x000fe40000011407 */
[----:B------:R-:W-:Y:S02]  /*0490*/  SHF.R.S32.HI R22, RZ, 0x1f, R5 ;  /* 0x0000001fff167819 */ /* 0x000fe40000011405 */
[----:B-1----:R-:W-:Y:S01]  /*04a0*/  LEA R4, R15, R4, 0x18 ;  /* 0x000000040f047211 */ /* 0x002fe200078ec0ff */
[----:B------:R-:W-:Y:S01]  /*04b0*/  IMAD.WIDE.U32 R14, R14, -0x77777777, RZ ;  /* 0x888888890e0e7825 */ /* 0x000fe200078e00ff */
[----:B------:R-:W-:Y:S02]  /*04c0*/  LEA.HI R20, R20, R7, RZ, 0x2 ;  /* 0x0000000714147211 */ /* 0x000fe400078f10ff */
[----:B------:R-:W-:Y:S01]  /*04d0*/  LEA.HI R9, R9, R2, RZ, 0x4 ;  /* 0x0000000209097211 */ /* 0x000fe200078f20ff */
[----:B------:R-:W-:Y:S01]  /*04e0*/  IMAD R10, R3, 0x18, R4 ;  /* 0x00000018030a7824 */ /* 0x000fe200078e0204 */
[----:B------:R-:W-:-:S02]  /*04f0*/  LOP3.LUT R3, R16, 0xfffffffc, RZ, 0xc0, !PT ;  /* 0xfffffffc10037812 */ /* 0x000fc400078ec0ff */
[----:B------:R-:W-:Y:S02]  /*0500*/  LEA.HI R22, R22, R5, RZ, 0x2 ;  /* 0x0000000516167211 */ /* 0x000fe400078f10ff */
[----:B------:R-:W-:Y:S02]  /*0510*/  SHF.R.U32.HI R14, RZ, 0x4, R9 ;  /* 0x00000004ff0e7819 */ /* 0x000fe40000011609 */
[----:B------:R-:W-:Y:S02]  /*0520*/  IADD3 R3, -R3, R2, RZ ;  /* 0x0000000203037210 */ /* 0x000fe40007ffe1ff */
[----:B------:R-:W-:Y:S02]  /*0530*/  SHF.R.U32.HI R20, RZ, 0x2, R20 ;  /* 0x00000002ff147819 */ /* 0x000fe40000011614 */
[----:B------:R-:W-:Y:S02]  /*0540*/  SHF.R.U32.HI R16, RZ, 0x4, R19 ;  /* 0x00000004ff107819 */ /* 0x000fe40000011613 */
[----:B------:R-:W-:-:S02]  /*0550*/  SHF.R.U32.HI R22, RZ, 0x2, R22 ;  /* 0x00000002ff167819 */ /* 0x000fc40000011616 */
[----:B------:R-:W-:Y:S02]  /*0560*/  SHF.R.U32.HI R12, RZ, 0x4, R13 ;  /* 0x00000004ff0c7819 */ /* 0x000fe4000001160d */
[----:B------:R-:W-:Y:S02]  /*0570*/  SHF.R.U32.HI R13, RZ, 0x4, R15 ;  /* 0x00000004ff0d7819 */ /* 0x000fe4000001160f */
[----:B------:R-:W-:Y:S02]  /*0580*/  LEA R10, R21, R10, 0x3 ;  /* 0x0000000a150a7211 */ /* 0x000fe400078e18ff */
[C---:B------:R-:W-:Y:S02]  /*0590*/  LOP3.LUT R14, R3.reuse, 0x3, R14, 0x78, !PT ;  /* 0x00000003030e7812 */ /* 0x040fe400078e780e */
[----:B------:R-:W-:Y:S02]  /*05a0*/  LOP3.LUT R15, R3, 0x3, R20, 0x78, !PT ;  /* 0x00000003030f7812 */ /* 0x000fe400078e7814 */
[----:B------:R-:W-:-:S02]  /*05b0*/  LOP3.LUT R16, R17, 0x3, R16, 0x78, !PT ;  /* 0x0000000311107812 */ /* 0x000fc400078e7810 */
[----:B------:R-:W-:Y:S01]  /*05c0*/  LOP3.LUT R17, R17, 0x3, R22, 0x78, !PT ;  /* 0x0000000311117812 */ /* 0x000fe200078e7816 */
[--C-:B--2---:R-:W-:Y:S02]  /*05d0*/  HADD2.F32 R3, -RZ, R24.reuse.H0_H0 ;  /* 0x20000018ff037230 */ /* 0x104fe40000004100 */
[----:B------:R-:W-:Y:S02]  /*05e0*/  HADD2.F32 R19, -RZ, R24.H1_H1 ;  /* 0x30000018ff137230 */ /* 0x000fe40000004100 */
[--C-:B------:R-:W-:Y:S02]  /*05f0*/  HADD2.F32 R5, -RZ, R25.reuse.H0_H0 ;  /* 0x20000019ff057230 */ /* 0x100fe40000004100 */
[----:B------:R-:W-:-:S07]  /*0600*/  HADD2.F32 R21, -RZ, R25.H1_H1 ;  /* 0x30000019ff157230 */ /* 0x000fce0000004100 */
.L_x_1712:
[----:B------:R-:W-:Y:S01]  /*0610*/  HFMA2.MMA R99, -RZ, RZ, 0, 0 ;  /* 0x00000000ff637435 */ /* 0x000fe200000001ff */
[C---:B-1----:R-:W-:Y:S01]  /*0620*/  IMAD.SHL.U32 R20, R101.reuse, 0x20, RZ ;  /* 0x0000002065147824 */ /* 0x042fe200078e00ff */
[C---:B------:R-:W-:Y:S01]  /*0630*/  SHF.L.U64.HI R23, R101.reuse, 0x5, R108 ;  /* 0x0000000565177819 */ /* 0x040fe2000001026c */
[----:B------:R-:W-:Y:S01]  /*0640*/  IMAD R27, R108, 0xf0000, RZ ;  /* 0x000f00006c1b7824 */ /* 0x000fe200078e02ff */
[----:B------:R-:W-:Y:S01]  /*0650*/  ULDC.64 UR6, c[0x0][0x248] ;  /* 0x0000920000067ab9 */ /* 0x000fe20000000a00 */
[----:B------:R-:W-:Y:S01]  /*0660*/  IADD3 R7, R18, 0x780, RZ ;  /* 0x0000078012077810 */ /* 0x000fe20007ffe0ff */
[----:B------:R-:W-:Y:S01]  /*0670*/  ULDC.64 UR10, c[0x0][0x228] ;  /* 0x00008a00000a7ab9 */ /* 0x000fe20000000a00 */
[C---:B------:R-:W-:Y:S01]  /*0680*/  IADD3 R9, P0, R20.reuse, R12, RZ ;  /* 0x0000000c14097210 */ /* 0x040fe20007f1e0ff */
[----:B------:R-:W-:Y:S01]  /*0690*/  ULDC UR5, c[0x0][0x250] ;  /* 0x0000940000057ab9 */ /* 0x000fe20000000800 */
[----:B------:R-:W-:Y:S01]  /*06a0*/  IADD3 R20, P1, R20, R13, RZ ;  /* 0x0000000d14147210 */ /* 0x000fe20007f3e0ff */
[----:B------:R-:W-:Y:S01]  /*06b0*/  IMAD.WIDE.U32 R28, R101, 0xf0000, R98 ;  /* 0x000f0000651c7825 */ /* 0x000fe200078e0062 */
[----:B------:R-:W-:-:S02]  /*06c0*/  IADD3.X R24, RZ, R23, RZ, P0, !PT ;  /* 0x00000017ff187210 */ /* 0x000fc400007fe4ff */
[----:B------:R-:W-:Y:S01]  /*06d0*/  LEA R52, P0, R9, UR6, 0x3 ;  /* 0x0000000609347c11 */ /* 0x000fe2000f8018ff */
[----:B------:R-:W-:Y:S01]  /*06e0*/  IMAD.X R23, RZ, RZ, R23, P1 ;  /* 0x000000ffff177224 */ /* 0x000fe200008e0617 */
[----:B------:R-:W-:Y:S02]  /*06f0*/  IADD3 R27, R29, R27, RZ ;  /* 0x0000001b1d1b7210 */ /* 0x000fe40007ffe0ff */
[----:B------:R-:W-:Y:S02]  /*0700*/  IADD3 R22, P2, R18, R28, RZ ;  /* 0x0000001c12167210 */ /* 0x000fe40007f5e0ff */
[----:B------:R-:W-:Y:S02]  /*0710*/  LEA R54, P1, R20, UR6, 0x3 ;  /* 0x0000000614367c11 */ /* 0x000fe4000f8218ff */
[----:B------:R-:W-:Y:S02]  /*0720*/  LEA.HI.X R53, R9, UR7, R24, 0x3, P0 ;  /* 0x0000000709357c11 */ /* 0x000fe400080f1c18 */
[----:B------:R-:W-:-:S02]  /*0730*/  IADD3.X R9, RZ, R27, RZ, P2, !PT ;  /* 0x0000001bff097210 */ /* 0x000fc400017fe4ff */
[----:B------:R-:W-:Y:S01]  /*0740*/  LEA.HI.X R55, R20, UR7, R23, 0x3, P1 ;  /* 0x0000000714377c11 */ /* 0x000fe200088f1c17 */
[----:B------:R-:W-:Y:S01]  /*0750*/  ULDC.64 UR6, c[0x0][0x230] ;  /* 0x00008c0000067ab9 */ /* 0x000fe20000000a00 */
[----:B------:R-:W-:Y:S01]  /*0760*/  IADD3 R7, P0, R7, R28, RZ ;  /* 0x0000001c07077210 */ /* 0x000fe20007f1e0ff */
[----:B------:R-:W2:Y:S01]  /*0770*/  LDG.E.64.CONSTANT R52, desc[UR8][R52.64] ;  /* 0x0000000834347981 */ /* 0x000ea2000c1e9b00 */
[C---:B------:R-:W-:Y:S02]  /*0780*/  SHF.L.U64.HI R20, R22.reuse, 0x1, R9 ;  /* 0x0000000116147819 */ /* 0x040fe40000010209 */
[----:B------:R-:W-:Y:S01]  /*0790*/  SHF.L.U32 R22, R22, 0x1, RZ ;  /* 0x0000000116167819 */ /* 0x000fe200000006ff */
[----:B------:R-:W-:Y:S01]  /*07a0*/  IMAD.X R24, RZ, RZ, R27, P0 ;  /* 0x000000ffff187224 */ /* 0x000fe200000e061b */
[----:B------:R-:W3:Y:S02]  /*07b0*/  LDG.E.64.CONSTANT R54, desc[UR8][R54.64] ;  /* 0x0000000836367981 */ /* 0x000ee4000c1e9b00 */
[----:B------:R-:W-:-:S02]  /*07c0*/  IADD3 R34, P0, R22, UR6, RZ ;  /* 0x0000000616227c10 */ /* 0x000fc4000ff1e0ff */
[C---:B------:R-:W-:Y:S02]  /*07d0*/  SHF.L.U64.HI R23, R7.reuse, 0x1, R24 ;  /* 0x0000000107177819 */ /* 0x040fe40000010218 */
[----:B------:R-:W-:Y:S02]  /*07e0*/  IADD3 R36, P1, R22, UR10, RZ ;  /* 0x0000000a16247c10 */ /* 0x000fe4000ff3e0ff */
[C---:B------:R-:W-:Y:S02]  /*07f0*/  IADD3.X R35, R20.reuse, UR7, RZ, P0, !PT ;  /* 0x0000000714237c10 */ /* 0x040fe400087fe4ff */
[----:B------:R-:W-:Y:S02]  /*0800*/  SHF.L.U32 R24, R7, 0x1, RZ ;  /* 0x0000000107187819 */ /* 0x000fe400000006ff */
[----:B------:R-:W-:Y:S02]  /*0810*/  IADD3.X R37, R20, UR11, RZ, P1, !PT ;  /* 0x0000000b14257c10 */ /* 0x000fe40008ffe4ff */
[C---:B------:R-:W-:Y:S01]  /*0820*/  IADD3 R64, P0, R24.reuse, UR6, RZ ;  /* 0x0000000618407c10 */ /* 0x040fe2000ff1e0ff */
[----:B------:R-:W4:Y:S01]  /*0830*/  LDG.E.64.CONSTANT R34, desc[UR8][R34.64] ;  /* 0x0000000822227981 */ /* 0x000f22000c1e9b00 */
[----:B------:R-:W-:-:S02]  /*0840*/  IADD3 R42, P1, R24, UR10, RZ ;  /* 0x0000000a182a7c10 */ /* 0x000fc4000ff3e0ff */
[C---:B------:R-:W-:Y:S01]  /*0850*/  IADD3.X R65, R23.reuse, UR7, RZ, P0, !PT ;  /* 0x0000000717417c10 */ /* 0x040fe200087fe4ff */
[----:B------:R-:W5:Y:S01]  /*0860*/  LDG.E.64.CONSTANT R36, desc[UR8][R36.64] ;  /* 0x0000000824247981 */ /* 0x000f62000c1e9b00 */
[----:B------:R-:W-:Y:S02]  /*0870*/  IADD3.X R43, R23, UR11, RZ, P1, !PT ;  /* 0x0000000b172b7c10 */ /* 0x000fe40008ffe4ff */
[----:B------:R-:W-:Y:S02]  /*0880*/  IADD3 R7, R18, 0xf00, RZ ;  /* 0x00000f0012077810 */ /* 0x000fe40007ffe0ff */
[----:B------:R-:W5:Y:S02]  /*0890*/  LDG.E.64.CONSTANT R64, desc[UR8][R64.64] ;  /* 0x0000000840407981 */ /* 0x000f64000c1e9b00 */
[----:B------:R-:W-:Y:S02]  /*08a0*/  IADD3 R7, P0, R7, R28, RZ ;  /* 0x0000001c07077210 */ /* 0x000fe40007f1e0ff */
[----:B------:R-:W5:Y:S02]  /*08b0*/  LDG.E.64.CONSTANT R42, desc[UR8][R42.64] ;  /* 0x000000082a2a7981 */ /* 0x000f64000c1e9b00 */
[----:B------:R-:W-:Y:S01]  /*08c0*/  IADD3.X R26, RZ, R27, RZ, P0, !PT ;  /* 0x0000001bff1a7210 */ /* 0x000fe200007fe4ff */
[----:B------:R-:W-:-:S03]  /*08d0*/  IMAD.SHL.U32 R25, R7, 0x2, RZ ;  /* 0x0000000207197824 */ /* 0x000fc600078e00ff */
[----:B------:R-:W-:Y:S02]  /*08e0*/  SHF.L.U64.HI R26, R7, 0x1, R26 ;  /* 0x00000001071a7819 */ /* 0x000fe4000001021a */
[C---:B------:R-:W-:Y:S02]  /*08f0*/  IADD3 R60, P0, R25.reuse, UR6, RZ ;  /* 0x00000006193c7c10 */ /* 0x040fe4000ff1e0ff */
[----:B------:R-:W-:Y:S02]  /*0900*/  IADD3 R62, P1, R25, UR10, RZ ;  /* 0x0000000a193e7c10 */ /* 0x000fe4000ff3e0ff */
[C---:B------:R-:W-:Y:S02]  /*0910*/  IADD3.X R61, R26.reuse, UR7, RZ, P0, !PT ;  /* 0x000000071a3d7c10 */ /* 0x040fe400087fe4ff */
[----:B------:R-:W-:-:S04]  /*0920*/  IADD3.X R63, R26, UR11, RZ, P1, !PT ;  /* 0x0000000b1a3f7c10 */ /* 0x000fc80008ffe4ff */
[----:B------:R-:W5:Y:S01]  /*0930*/  LDG.E.64.CONSTANT R60, desc[UR8][R60.64] ;  /* 0x000000083c3c7981 */ /* 0x000f62000c1e9b00 */
[----:B------:R-:W-:-:S03]  /*0940*/  IADD3 R7, R18, 0x1680, RZ ;  /* 0x0000168012077810 */ /* 0x000fc60007ffe0ff */
[----:B------:R-:W5:Y:S01]  /*0950*/  LDG.E.64.CONSTANT R62, desc[UR8][R62.64] ;  /* 0x000000083e3e7981 */ /* 0x000f62000c1e9b00 */
[----:B------:R-:W-:-:S04]  /*0960*/  IADD3 R7, P0, R7, R28, RZ ;  /* 0x0000001c07077210 */ /* 0x000fc80007f1e0ff */
[----:B------:R-:W-:Y:S02]  /*0970*/  IADD3.X R28, RZ, R27, RZ, P0, !PT ;  /* 0x0000001bff1c7210 */ /* 0x000fe400007fe4ff */
[C---:B------:R-:W-:Y:S02]  /*0980*/  SHF.L.U32 R27, R7.reuse, 0x1, RZ ;  /* 0x00000001071b7819 */ /* 0x040fe400000006ff */
[----:B------:R-:W-:Y:S02]  /*0990*/  SHF.L.U64.HI R28, R7, 0x1, R28 ;  /* 0x00000001071c7819 */ /* 0x000fe4000001021c */
[C---:B------:R-:W-:Y:S02]  /*09a0*/  IADD3 R56, P0, R27.reuse, UR6, RZ ;  /* 0x000000061b387c10 */ /* 0x040fe4000ff1e0ff */
[----:B------:R-:W-:Y:S02]  /*09b0*/  IADD3 R58, P1, R27, UR10, RZ ;  /* 0x0000000a1b3a7c10 */ /* 0x000fe4000ff3e0ff */
[----:B------:R-:W-:-:S02]  /*09c0*/  IADD3.X R57, R28, UR7, RZ, P0, !PT ;  /* 0x000000071c397c10 */ /* 0x000fc400087fe4ff */
[----:B------:R-:W-:-:S04]  /*09d0*/  IADD3.X R59, R28, UR11, RZ, P1, !PT ;  /* 0x0000000b1c3b7c10 */ /* 0x000fc80008ffe4ff */
[----:B------:R-:W5:Y:S04]  /*09e0*/  LDG.E.64.CONSTANT R56, desc[UR8][R56.64] ;  /* 0x0000000838387981 */ /* 0x000f68000c1e9b00 */
[----:B------:R-:W5:Y:S01]  /*09f0*/  LDG.E.64.CONSTANT R58, desc[UR8][R58.64] ;  /* 0x000000083a3a7981 */ /* 0x000f62000c1e9b00 */
[----:B------:R-:W-:-:S05]  /*0a00*/  IADD3 R101, P0, R101, 0x1, RZ ;  /* 0x0000000165657810 */ /* 0x000fca0007f1e0ff */
[----:B------:R-:W-:Y:S01]  /*0a10*/  IMAD.X R108, RZ, RZ, R108, P0 ;  /* 0x000000ffff6c7224 */ /* 0x000fe200000e066c */
[----:B------:R-:W-:Y:S01]  /*0a20*/  ISETP.GT.U32.AND P1, PT, R2, 0x3f, PT ;  /* 0x0000003f0200780c */ /* 0x000fe20003f24070 */
[----:B--2---:R-:W-:-:S06]  /*0a30*/  FADD.FTZ R29, R53, UR5 ;  /* 0x00000005351d7e21 */ /* 0x004fcc0008010000 */
[----:B------:R-:W0:Y:S01]  /*0a40*/  MUFU.RSQ R29, R29 ;  /* 0x0000001d001d7308 */ /* 0x000e220000001400 */
[----:B---3--:R-:W-:Y:S01]  /*0a50*/  FADD.FTZ R55, R55, UR5 ;  /* 0x0000000537377e21 */ /* 0x008fe20008010000 */
        /* <DEDUP_REMOVED lines=8> */
[----:B------:R-:W-:-:S02]  /*0ae0*/  HADD2.F32 R39, -RZ, R64.H0_H0 ;  /* 0x20000040ff277230 */ /* 0x000fc40000004100 */
[----:B------:R-:W-:Y:S01]  /*0af0*/  FMUL.FTZ R9, R19, R32 ;  /* 0x0000002013097220 */ /* 0x000fe20000410000 */
[----:B------:R-:W-:Y:S01]  /*0b00*/  FMUL.FTZ R31, R29, R38 ;  /* 0x000000261d1f7220 */ /* 0x000fe20000410000 */
[----:B------:R-:W-:Y:S01]  /*0b10*/  FFMA.FTZ R36, R7, R36, RZ ;  /* 0x0000002407247223 */ /* 0x000fe200000100ff */
[----:B------:R-:W-:Y:S02]  /*0b20*/  HADD2.F32 R33, -RZ, R42.H0_H0 ;  /* 0x2000002aff217230 */ /* 0x000fe40000004100 */
[----:B------:R-:W-:Y:S01]  /*0b30*/  FADD.FTZ R38, -R52, R39 ;  /* 0x0000002734267221 */ /* 0x000fe20000010100 */
[----:B------:R0:W1:Y:S01]  /*0b40*/  MUFU.RSQ R34, R55 ;  /* 0x0000003700227308 */ /* 0x0000620000001400 */
[----:B------:R-:W-:Y:S01]  /*0b50*/  FFMA.FTZ R9, R31, R9, R36 ;  /* 0x000000091f097223 */ /* 0x000fe20000010024 */
[----:B------:R-:W-:Y:S01]  /*0b60*/  FMUL.FTZ R39, R3, R33 ;  /* 0x0000002103277220 */ /* 0x000fe20000410000 */
[----:B------:R-:W-:Y:S01]  /*0b70*/  FMUL.FTZ R36, R29, R38 ;  /* 0x000000261d247220 */ /* 0x000fe20000410000 */
[----:B------:R-:W-:-:S03]  /*0b80*/  HADD2.F32 R41, -RZ, R35.H0_H0 ;  /* 0x20000023ff297230 */ /* 0x000fc60000004100 */
[----:B------:R-:W-:Y:S01]  /*0b90*/  FFMA.FTZ R39, R36, R39, R9 ;  /* 0x0000002724277223 */ /* 0x000fe20000010009 */
[----:B------:R-:W-:Y:S02]  /*0ba0*/  HADD2.F32 R9, -RZ, R64.H1_H1 ;  /* 0x30000040ff097230 */ /* 0x000fe40000004100 */
[----:B------:R-:W-:Y:S01]  /*0bb0*/  FADD.FTZ R41, -R54, R41 ;  /* 0x0000002936297221 */ /* 0x000fe20000010100 */
[----:B------:R-:W-:Y:S02]  /*0bc0*/  HADD2.F32 R53, -RZ, R35.H1_H1 ;  /* 0x30000023ff357230 */ /* 0x000fe40000004100 */
[----:B------:R-:W-:Y:S02]  /*0bd0*/  HADD2.F32 R35, -RZ, R42.H1_H1 ;  /* 0x3000002aff237230 */ /* 0x000fe40000004100 */
[----:B------:R-:W-:Y:S01]  /*0be0*/  FADD.FTZ R42, -R52, R9 ;  /* 0x00000009342a7221 */ /* 0x000fe20000010100 */
[----:B0-----:R-:W-:Y:S02]  /*0bf0*/  HADD2.F32 R55, -RZ, R60.H0_H0 ;  /* 0x2000003cff377230 */ /* 0x001fe40000004100 */
[----:B-1----:R-:W-:Y:S01]  /*0c00*/  FMUL.FTZ R9, R34, R41 ;  /* 0x0000002922097220 */ /* 0x002fe20000410000 */
[----:B------:R-:W-:Y:S01]  /*0c10*/  FMUL.FTZ R41, R19, R35 ;  /* 0x0000002313297220 */ /* 0x000fe20000410000 */
[----:B------:R-:W-:Y:S01]  /*0c20*/  FMUL.FTZ R42, R29, R42 ;  /* 0x0000002a1d2a7220 */ /* 0x000fe20000410000 */
[----:B------:R-:W-:-:S02]  /*0c30*/  HADD2.F32 R38, -RZ, R37.H0_H0 ;  /* 0x20000025ff267230 */ /* 0x000fc40000004100 */
[----:B------:R-:W-:Y:S02]  /*0c40*/  HADD2.F32 R40, -RZ, R37.H1_H1 ;  /* 0x30000025ff287230 */ /* 0x000fe40000004100 */
[----:B------:R-:W-:Y:S01]  /*0c50*/  FADD.FTZ R37, -R54, R53 ;  /* 0x0000003536257221 */ /* 0x000fe20000010100 */
[----:B------:R-:W-:Y:S01]  /*0c60*/  FFMA.FTZ R53, R42, R41, R39 ;  /* 0x000000292a357223 */ /* 0x000fe20000010027 */
[----:B------:R-:W-:Y:S02]  /*0c70*/  HADD2.F32 R39, -RZ, R62.H0_H0 ;  /* 0x2000003eff277230 */ /* 0x000fe40000004100 */
[----:B------:R-:W-:Y:S01]  /*0c80*/  FADD.FTZ R86, -R52, R55 ;  /* 0x0000003734567221 */ /* 0x000fe20000010100 */
[--C-:B------:R-:W-:Y:S02]  /*0c90*/  HADD2.F32 R69, -RZ, R65.reuse.H0_H0 ;  /* 0x20000041ff457230 */ /* 0x100fe40000004100 */
[----:B------:R-:W-:Y:S01]  /*0ca0*/  FMUL.FTZ R55, R3, R39 ;  /* 0x0000002703377220 */ /* 0x000fe20000410000 */
[----:B------:R-:W-:Y:S01]  /*0cb0*/  FMUL.FTZ R86, R29, R86 ;  /* 0x000000561d567220 */ /* 0x000fe20000410000 */
[----:B------:R-:W-:-:S03]  /*0cc0*/  HADD2.F32 R65, -RZ, R65.H1_H1 ;  /* 0x30000041ff417230 */ /* 0x000fc60000004100 */
[----:B------:R-:W-:Y:S01]  /*0cd0*/  FFMA.FTZ R53, R86, R55, R53 ;  /* 0x0000003756357223 */ /* 0x000fe20000010035 */
[----:B------:R-:W-:Y:S02]  /*0ce0*/  HADD2.F32 R55, -RZ, R60.H1_H1 ;  /* 0x3000003cff377230 */ /* 0x000fe40000004100 */
[----:B------:R-:W-:Y:S01]  /*0cf0*/  FADD.FTZ R65, -R54, R65 ;  /* 0x0000004136417221 */ /* 0x000fe20000010100 */
[----:B------:R-:W-:Y:S02]  /*0d00*/  HADD2.F32 R87, -RZ, R62.H1_H1 ;  /* 0x3000003eff577230 */ /* 0x000fe40000004100 */
[----:B------:R-:W-:Y:S01]  /*0d10*/  FMUL.FTZ R64, R5, R38 ;  /* 0x0000002605407220 */ /* 0x000fe20000410000 */
[----:B------:R-:W-:Y:S01]  /*0d20*/  FADD.FTZ R92, -R52, R55 ;  /* 0x00000037345c7221 */ /* 0x000fe20000010100 */
[C---:B------:R-:W-:Y:S01]  /*0d30*/  FMUL.FTZ R90, R34.reuse, R65 ;  /* 0x00000041225a7220 */ /* 0x040fe20000410000 */
[----:B------:R-:W-:Y:S02]  /*0d40*/  HADD2.F32 R65, -RZ, R61.H0_H0 ;  /* 0x2000003dff417230 */ /* 0x000fe40000004100 */
[----:B------:R-:W-:Y:S01]  /*0d50*/  FMUL.FTZ R55, R19, R87 ;  /* 0x0000005713377220 */ /* 0x000fe20000410000 */
[----:B------:R-:W-:Y:S01]  /*0d60*/  FMUL.FTZ R92, R29, R92 ;  /* 0x0000005c1d5c7220 */ /* 0x000fe20000410000 */
[----:B------:R-:W-:Y:S01]  /*0d70*/  FMUL.FTZ R66, R21, R40 ;  /* 0x0000002815427220 */ /* 0x000fe20000410000 */
[----:B------:R-:W-:Y:S01]  /*0d80*/  FMUL.FTZ R37, R34, R37 ;  /* 0x0000002522257220 */ /* 0x000fe20000410000 */
[----:B------:R-:W-:Y:S01]  /*0d90*/  FFMA.FTZ R64, R9, R64, RZ ;  /* 0x0000004009407223 */ /* 0x000fe200000100ff */
[----:B------:R-:W-:-:S02]  /*0da0*/  HADD2.F32 R41, -RZ, R43.H0_H0 ;  /* 0x2000002bff297230 */ /* 0x000fc40000004100 */
[C---:B------:R-:W-:Y:S01]  /*0db0*/  FADD.FTZ R69, -R54.reuse, R69 ;  /* 0x0000004536457221 */ /* 0x040fe20000010100 */
[----:B------:R-:W-:Y:S01]  /*0dc0*/  FADD.FTZ R65, -R54, R65 ;  /* 0x0000004136417221 */ /* 0x000fe20000010100 */
[----:B------:R-:W-:Y:S01]  /*0dd0*/  FFMA.FTZ R53, R92, R55, R53 ;  /* 0x000000375c357223 */ /* 0x000fe20000010035 */
[----:B------:R-:W-:Y:S02]  /*0de0*/  HADD2.F32 R55, -RZ, R56.H0_H0 ;  /* 0x20000038ff377230 */ /* 0x000fe40000004100 */
[----:B------:R-:W-:Y:S01]  /*0df0*/  FFMA.FTZ R67, R37, R66, R64 ;  /* 0x0000004225437223 */ /* 0x000fe20000010040 */
[----:B------:R-:W-:Y:S02]  /*0e00*/  HADD2.F32 R43, -RZ, R43.H1_H1 ;  /* 0x3000002bff2b7230 */ /* 0x000fe40000004100 */
[----:B------:R-:W-:Y:S01]  /*0e10*/  FMUL.FTZ R64, R5, R41 ;  /* 0x0000002905407220 */ /* 0x000fe20000410000 */
[C---:B------:R-:W-:Y:S01]  /*0e20*/  FMUL.FTZ R88, R34.reuse, R69 ;  /* 0x0000004522587220 */ /* 0x040fe20000410000 */
[----:B------:R-:W-:Y:S01]  /*0e30*/  FMUL.FTZ R94, R34, R65 ;  /* 0x00000041225e7220 */ /* 0x000fe20000410000 */
[----:B------:R-:W-:-:S02]  /*0e40*/  HADD2.F32 R65, -RZ, R61.H1_H1 ;  /* 0x3000003dff417230 */ /* 0x000fc40000004100 */
[----:B------:R-:W-:Y:S01]  /*0e50*/  FADD.FTZ R100, -R52, R55 ;  /* 0x0000003734647221 */ /* 0x000fe20000010100 */
[----:B------:R-:W-:Y:S02]  /*0e60*/  HADD2.F32 R93, -RZ, R58.H0_H0 ;  /* 0x2000003aff5d7230 */ /* 0x000fe40000004100 */
[----:B------:R-:W-:Y:S01]  /*0e70*/  FFMA.FTZ R67, R88, R64, R67 ;  /* 0x0000004058437223 */ /* 0x000fe20000010043 */
[----:B------:R-:W-:Y:S02]  /*0e80*/  HADD2.F32 R61, -RZ, R56.H1_H1 ;  /* 0x30000038ff3d7230 */ /* 0x000fe40000004100 */
[----:B------:R-:W-:Y:S01]  /*0e90*/  FMUL.FTZ R60, R21, R43 ;  /* 0x0000002b153c7220 */ /* 0x000fe20000410000 */
[--C-:B------:R-:W-:Y:S02]  /*0ea0*/  HADD2.F32 R89, -RZ, R63.reuse.H0_H0 ;  /* 0x2000003fff597230 */ /* 0x100fe40000004100 */
[----:B------:R-:W-:Y:S01]  /*0eb0*/  FMUL.FTZ R55, R3, R93 ;  /* 0x0000005d03377220 */ /* 0x000fe20000410000 */
[----:B------:R-:W-:Y:S01]  /*0ec0*/  FMUL.FTZ R100, R29, R100 ;  /* 0x000000641d647220 */ /* 0x000fe20000410000 */
[----:B------:R-:W-:Y:S01]  /*0ed0*/  FFMA.FTZ R67, R90, R60, R67 ;  /* 0x0000003c5a437223 */ /* 0x000fe20000010043 */
[----:B------:R-:W-:-:S02]  /*0ee0*/  HADD2.F32 R91, -RZ, R63.H1_H1 ;  /* 0x3000003fff5b7230 */ /* 0x000fc40000004100 */
[----:B------:R-:W-:Y:S01]  /*0ef0*/  FADD.FTZ R106, -R52, R61 ;  /* 0x0000003d346a7221 */ /* 0x000fe20000010100 */
[----:B------:R-:W-:Y:S01]  /*0f00*/  FMUL.FTZ R60, R5, R89 ;  /* 0x00000059053c7220 */ /* 0x000fe20000410000 */
[----:B------:R-:W-:Y:S01]  /*0f10*/  FADD.FTZ R65, -R54, R65 ;  /* 0x0000004136417221 */ /* 0x000fe20000010100 */
[----:B------:R-:W-:Y:S01]  /*0f20*/  FFMA.FTZ R52, R3, R30, RZ ;  /* 0x0000001e03347223 */ /* 0x000fe200000100ff */
[----:B------:R-:W-:Y:S01]  /*0f30*/  FFMA.FTZ R55, R100, R55, R53 ;  /* 0x0000003764377223 */ /* 0x000fe20000010035 */
[--C-:B------:R-:W-:Y:S02]  /*0f40*/  HADD2.F32 R53, -RZ, R57.reuse.H0_H0 ;  /* 0x20000039ff357230 */ /* 0x100fe40000004100 */
[----:B------:R-:W-:Y:S01]  /*0f50*/  FFMA.FTZ R67, R94, R60, R67 ;  /* 0x0000003c5e437223 */ /* 0x000fe20000010043 */
[----:B------:R-:W-:Y:S01]  /*0f60*/  FMUL.FTZ R56, R21, R91 ;  /* 0x0000005b15387220 */ /* 0x000fe20000410000 */
[----:B------:R-:W-:Y:S01]  /*0f70*/  FMUL.FTZ R96, R34, R65 ;  /* 0x0000004122607220 */ /* 0x000fe20000410000 */
[----:B------:R-:W-:Y:S01]  /*0f80*/  FFMA.FTZ R52, R19, R32, R52 ;  /* 0x0000002013347223 */ /* 0x000fe20000010034 */
[----:B------:R-:W-:-:S02]  /*0f90*/  HADD2.F32 R61, -RZ, R57.H1_H1 ;  /* 0x30000039ff3d7230 */ /* 0x000fc40000004100 */
[----:B------:R-:W-:Y:S01]  /*0fa0*/  FADD.FTZ R53, -R54, R53 ;  /* 0x0000003536357221 */ /* 0x000fe20000010100 */
[----:B------:R-:W-:Y:S01]  /*0fb0*/  FFMA.FTZ R67, R96, R56, R67 ;  /* 0x0000003860437223 */ /* 0x000fe20000010043 */
[----:B------:R-:W-:Y:S01]  /*0fc0*/  FFMA.FTZ R52, R3, R33, R52 ;  /* 0x0000002103347223 */ /* 0x000fe20000010034 */
[----:B------:R-:W-:Y:S01]  /*0fd0*/  FFMA.FTZ R56, R5, R38, RZ ;  /* 0x0000002605387223 */ /* 0x000fe200000100ff */
[----:B------:R-:W-:Y:S01]  /*0fe0*/  FADD.FTZ R61, -R54, R61 ;  /* 0x0000003d363d7221 */ /* 0x000fe20000010100 */
[----:B------:R-:W-:Y:S01]  /*0ff0*/  FMUL.FTZ R102, R34, R53 ;  /* 0x0000003522667220 */ /* 0x000fe20000410000 */
[----:B------:R-:W-:Y:S01]  /*1000*/  FFMA.FTZ R54, R19, R35, R52 ;  /* 0x0000002313367223 */ /* 0x000fe20000010034 */
[----:B------:R-:W-:Y:S01]  /*1010*/  FFMA.FTZ R56, R21, R40, R56 ;  /* 0x0000002815387223 */ /* 0x000fe20000010038 */
[----:B------:R-:W0:Y:S03]  /*1020*/  LDC.64 R52, c[0x0][0x258] ;  /* 0x00009600ff347b82 */ /* 0x000e260000000a00 */
[----:B------:R-:W-:Y:S01]  /*1030*/  FFMA.FTZ R56, R5, R41, R56 ;  /* 0x0000002905387223 */ /* 0x000fe20000010038 */
[----:B------:R-:W-:-:S03]  /*1040*/  HADD2.F32 R97, -RZ, R58.H1_H1 ;  /* 0x3000003aff617230 */ /* 0x000fc60000004100 */
[----:B------:R-:W-:Y:S01]  /*1050*/  FFMA.FTZ R56, R21, R43, R56 ;  /* 0x0000002b15387223 */ /* 0x000fe20000010038 */
[----:B------:R-:W-:-:S03]  /*1060*/  HADD2.F32 R95, -RZ, R59.H0_H0 ;  /* 0x2000003bff5f7230 */ /* 0x000fc60000004100 */
[----:B------:R-:W-:Y:S01]  /*1070*/  FFMA.FTZ R58, R5, R89, R56 ;  /* 0x00000059053a7223 */ /* 0x000fe20000010038 */
[----:B------:R-:W-:-:S03]  /*1080*/  FFMA.FTZ R54, R3, R39, R54 ;  /* 0x0000002703367223 */ /* 0x000fc60000010036 */
[----:B------:R-:W-:Y:S01]  /*1090*/  FFMA.FTZ R58, R21, R91, R58 ;  /* 0x0000005b153a7223 */ /* 0x000fe2000001003a */
[----:B------:R-:W-:Y:S02]  /*10a0*/  HADD2.F32 R99, -RZ, R59.H1_H1 ;  /* 0x3000003bff637230 */ /* 0x000fe40000004100 */
[----:B------:R-:W-:Y:S01]  /*10b0*/  FMUL.FTZ R56, R19, R97 ;  /* 0x0000006113387220 */ /* 0x000fe20000410000 */
[----:B------:R-:W-:Y:S01]  /*10c0*/  FMUL.FTZ R106, R29, R106 ;  /* 0x0000006a1d6a7220 */ /* 0x000fe20000410000 */
[CC--:B------:R-:W-:Y:S01]  /*10d0*/  FFMA.FTZ R58, R5.reuse, R95.reuse, R58 ;  /* 0x0000005f053a7223 */ /* 0x0c0fe2000001003a */
[----:B------:R-:W-:Y:S01]  /*10e0*/  FMUL.FTZ R57, R5, R95 ;  /* 0x0000005f05397220 */ /* 0x000fe20000410000 */
[----:B------:R-:W-:Y:S01]  /*10f0*/  FFMA.FTZ R54, R19, R87, R54 ;  /* 0x0000005713367223 */ /* 0x000fe20000010036 */
[----:B------:R-:W-:Y:S01]  /*1100*/  FFMA.FTZ R55, R106, R56, R55 ;  /* 0x000000386a377223 */ /* 0x000fe20000010037 */
[----:B------:R-:W-:Y:S01]  /*1110*/  FFMA.FTZ R56, R21, R99, R58 ;  /* 0x0000006315387223 */ /* 0x000fe2000001003a */
[----:B------:R-:W-:Y:S01]  /*1120*/  FADD.FTZ R58, R30, R51 ;  /* 0x000000331e3a7221 */ /* 0x000fe20000010000 */
[----:B0-----:R-:W-:Y:S01]  /*1130*/  ISETP.GE.U32.AND P0, PT, R101, R52, PT ;  /* 0x000000346500720c */ /* 0x001fe20003f06070 */
[----:B------:R-:W-:Y:S01]  /*1140*/  FFMA.FTZ R57, R102, R57, R67 ;  /* 0x0000003966397223 */ /* 0x000fe20000010043 */
[----:B------:R-:W-:Y:S01]  /*1150*/  FMUL.FTZ R59, R21, R99 ;  /* 0x00000063153b7220 */ /* 0x000fe20000410000 */
[----:B------:R-:W-:Y:S01]  /*1160*/  FMUL.FTZ R104, R34, R61 ;  /* 0x0000003d22687220 */ /* 0x000fe20000410000 */
[----:B------:R-:W-:Y:S01]  /*1170*/  FFMA.FTZ R54, R3, R93, R54 ;  /* 0x0000005d03367223 */ /* 0x000fe20000010036 */
[----:B------:R-:W-:Y:S01]  /*1180*/  FFMA.FTZ R51, R7, R30, R50 ;  /* 0x0000001e07337223 */ /* 0x000fe20000010032 */
[----:B------:R-:W-:Y:S01]  /*1190*/  FADD.FTZ R50, R32, R49 ;  /* 0x0000003120327221 */ /* 0x000fe20000010000 */
[----:B------:R-:W-:Y:S01]  /*11a0*/  FFMA.FTZ R49, R31, R32, R48 ;  /* 0x000000201f317223 */ /* 0x000fe20000010030 */
[----:B------:R-:W-:Y:S01]  /*11b0*/  FADD.FTZ R48, R38, R47 ;  /* 0x0000002f26307221 */ /* 0x000fe20000010000 */
[----:B------:R-:W-:Y:S01]  /*11c0*/  ISETP.GE.AND.EX P0, PT, R108, R53, PT, P0 ;  /* 0x000000356c00720c */ /* 0x000fe20003f06300 */
[----:B------:R-:W-:Y:S01]  /*11d0*/  FFMA.FTZ R57, R104, R59, R57 ;  /* 0x0000003b68397223 */ /* 0x000fe20000010039 */
[----:B------:R-:W-:Y:S01]  /*11e0*/  FFMA.FTZ R54, R19, R97, R54 ;  /* 0x0000006113367223 */ /* 0x000fe20000010036 */
[----:B------:R-:W-:Y:S01]  /*11f0*/  FFMA.FTZ R47, R9, R38, R46 ;  /* 0x00000026092f7223 */ /* 0x000fe2000001002e */
[----:B------:R-:W-:Y:S01]  /*1200*/  FADD.FTZ R46, R40, R45 ;  /* 0x0000002d282e7221 */ /* 0x000fe20000010000 */
[----:B------:R-:W-:Y:S01]  /*1210*/  FFMA.FTZ R45, R37, R40, R44 ;  /* 0x00000028252d7223 */ /* 0x000fe2000001002c */
[----:B------:R0:W-:Y:S01]  /*1220*/  STS.64 [R10+0x1680], R56 ;  /* 0x001680380a007388 */ /* 0x0001e20000000a00 */
[----:B------:R-:W-:Y:S01]  /*1230*/  FADD.FTZ R50, R50, R35 ;  /* 0x0000002332327221 */ /* 0x000fe20000010000 */
[----:B------:R-:W-:Y:S01]  /*1240*/  FADD.FTZ R48, R48, R41 ;  /* 0x0000002930307221 */ /* 0x000fe20000010000 */
[----:B------:R-:W-:Y:S01]  /*1250*/  FADD.FTZ R46, R46, R43 ;  /* 0x0000002b2e2e7221 */ /* 0x000fe20000010000 */
[----:B------:R1:W-:Y:S01]  /*1260*/  STS.64 [R10], R54 ;  /* 0x000000360a007388 */ /* 0x0003e20000000a00 */
[----:B------:R-:W-:Y:S01]  /*1270*/  FADD.FTZ R58, R58, R33 ;  /* 0x000000213a3a7221 */ /* 0x000fe20000010000 */
[----:B------:R-:W-:Y:S01]  /*1280*/  FFMA.FTZ R59, R88, R41, R47 ;  /* 0x00000029583b7223 */ /* 0x000fe2000001002f */
[----:B------:R-:W-:Y:S01]  /*1290*/  FFMA.FTZ R61, R90, R43, R45 ;  /* 0x0000002b5a3d7223 */ /* 0x000fe2000001002d */
[----:B------:R-:W-:Y:S01]  /*12a0*/  FADD.FTZ R50, R50, R87 ;  /* 0x0000005732327221 */ /* 0x000fe20000010000 */
[----:B------:R-:W-:Y:S01]  /*12b0*/  FADD.FTZ R48, R48, R89 ;  /* 0x0000005930307221 */ /* 0x000fe20000010000 */
[----:B0-----:R-:W-:Y:S01]  /*12c0*/  FFMA.FTZ R57, R42, R35, R49 ;  /* 0x000000232a397223 */ /* 0x001fe20000010031 */
[----:B------:R-:W-:Y:S01]  /*12d0*/  FADD.FTZ R46, R46, R91 ;  /* 0x0000005b2e2e7221 */ /* 0x000fe20000010000 */
[----:B-1----:R-:W-:Y:S01]  /*12e0*/  FFMA.FTZ R55, R36, R33, R51 ;  /* 0x0000002124377223 */ /* 0x002fe20000010033 */
        /* <DEDUP_REMOVED lines=8> */
[----:B------:R-:W-:Y:S01]  /*1370*/  CS2R R64, SRZ ;  /* 0x0000000000407805 */ /* 0x000fe2000001ff00 */
[----:B------:R-:W-:Y:S01]  /*1380*/  FADD.FTZ R51, R58, R93 ;  /* 0x0000005d3a337221 */ /* 0x000fe20000010000 */
[----:B------:R-:W-:Y:S01]  /*1390*/  FFMA.FTZ R50, R100, R93, R55 ;  /* 0x0000005d64327223 */ /* 0x000fe20000010037 */
[----:B------:R-:W-:Y:S01]  /*13a0*/  FFMA.FTZ R48, R106, R97, R57 ;  /* 0x000000616a307223 */ /* 0x000fe20000010039 */
[----:B------:R-:W-:Y:S01]  /*13b0*/  FFMA.FTZ R46, R102, R95, R59 ;  /* 0x0000005f662e7223 */ /* 0x000fe2000001003b */
[----:B------:R-:W-:Y:S01]  /*13c0*/  FFMA.FTZ R44, R104, R99, R61 ;  /* 0x00000063682c7223 */ /* 0x000fe2000001003d */
[----:B------:R-:W-:Y:S06]  /*13d0*/  BAR.SYNC.DEFER_BLOCKING 0x0 ;  /* 0x0000000000007b1d */ /* 0x000fec0000010000 */
[----:B------:R-:W-:Y:S05]  /*13e0*/  @!P0 BRA `(.L_x_1697) ;  /* 0x0000000000b88947 */ /* 0x000fea0003800000 */
        /* <DEDUP_REMOVED lines=10> */
[----:B------:R-:W-:-:S05]  /*1490*/  SHF.L.U32 R67, R67, 0x1, RZ ;  /* 0x0000000143437819 */ /* 0x000fca00000006ff */
[----:B------:R-:W-:Y:S01]  /*14a0*/  VIADD R69, R67, 0x3c0 ;  /* 0x000003c043457836 */ /* 0x000fe20000000000 */
[----:B0-----:R-:W-:-:S06]  /*14b0*/  ULEA UR5, UR6, UR5, 0x18 ;  /* 0x0000000506057291 */ /* 0x001fcc000f8ec03f */
[----:B------:R-:W-:Y:S02]  /*14c0*/  LEA R54, R2, UR5, 0x5 ;  /* 0x0000000502367c11 */ /* 0x000fe4000f8e28ff */
[----:B------:R-:W-:Y:S02]  /*14d0*/  LEA R60, R8, UR5, 0x5 ;  /* 0x00000005083c7c11 */ /* 0x000fe4000f8e28ff */
[C---:B------:R-:W-:Y:S01]  /*14e0*/  IADD3 R58, R54.reuse, R55, RZ ;  /* 0x00000037363a7210 */ /* 0x040fe20007ffe0ff */
[C---:B------:R-:W-:Y:S01]  /*14f0*/  IMAD.IADD R62, R54.reuse, 0x1, R61 ;  /* 0x00000001363e7824 */ /* 0x040fe200078e023d */
[----:B------:R-:W-:Y:S01]  /*1500*/  IADD3 R59, R54, R57, RZ ;  /* 0x00000039363b7210 */ /* 0x000fe20007ffe0ff */
[----:B------:R-:W-:Y:S01]  /*1510*/  IMAD R68, R16, 0x8, R60 ;  /* 0x0000000810447824 */ /* 0x000fe200078e023c */
[----:B------:R-:W-:Y:S01]  /*1520*/  IADD3 R66, R54, R63, RZ ;  /* 0x0000003f36427210 */ /* 0x000fe20007ffe0ff */
[----:B------:R-:W-:Y:S01]  /*1530*/  STS.64 [R58], R50 ;  /* 0x000000323a007388 */ /* 0x000fe20000000a00 */
[----:B------:R-:W-:-:S02]  /*1540*/  LEA R55, R6, UR5, 0x5 ;  /* 0x0000000506377c11 */ /* 0x000fc4000f8e28ff */
[----:B------:R-:W-:Y:S01]  /*1550*/  LEA R60, R17, R60, 0x3 ;  /* 0x0000003c113c7211 */ /* 0x000fe200078e18ff */
[----:B------:R-:W-:Y:S01]  /*1560*/  STS.64 [R59], R48 ;  /* 0x000000303b007388 */ /* 0x000fe20000000a00 */
[-C--:B------:R-:W-:Y:S02]  /*1570*/  LEA R54, R14, R55.reuse, 0x3 ;  /* 0x000000370e367211 */ /* 0x080fe400078e18ff */
[----:B------:R-:W-:Y:S01]  /*1580*/  LEA R56, R15, R55, 0x3 ;  /* 0x000000370f387211 */ /* 0x000fe200078e18ff */
        /* <DEDUP_REMOVED lines=20> */
.L_x_1697:
[----:B------:R-:W-:Y:S04]  /*16d0*/  BSSY B0, `(.L_x_1698) ;  /* 0x000009b000007945 */ /* 0x000fe80003800000 */
[----:B------:R-:W-:Y:S05]  /*16e0*/  @P1 BRA `(.L_x_1699) ;  /* 0x0000000800641947 */ /* 0x000fea0003800000 */
[----:B0-----:R-:W-:Y:S02]  /*16f0*/  SHF.R.U32.HI R56, RZ, 0x1, R2 ;  /* 0x00000001ff387819 */ /* 0x001fe40000011602 */
[----:B------:R-:W-:-:S03]  /*1700*/  SHF.L.U32 R76, R2, 0x3, RZ ;  /* 0x00000003024c7819 */ /* 0x000fc600000006ff */
[----:B------:R-:W-:Y:S01]  /*1710*/  IMAD R56, R56, 0x1e, RZ ;  /* 0x0000001e38387824 */ /* 0x000fe200078e02ff */
[----:B------:R-:W-:-:S03]  /*1720*/  LOP3.LUT R76, R76, 0x8, RZ, 0xc0, !PT ;  /* 0x000000084c4c7812 */ /* 0x000fc600078ec0ff */
[C---:B------:R-:W-:Y:S01]  /*1730*/  VIADD R63, R56.reuse, 0x8 ;  /* 0x00000008383f7836 */ /* 0x040fe20000000000 */
[C---:B------:R-:W-:Y:S02]  /*1740*/  IADD3 R59, R56.reuse, 0x4, RZ ;  /* 0x00000004383b7810 */ /* 0x040fe40007ffe0ff */
[--C-:B------:R-:W-:Y:S02]  /*1750*/  SHF.R.U32.HI R54, RZ, 0x1, R56.reuse ;  /* 0x00000001ff367819 */ /* 0x100fe40000011638 */
[C---:B------:R-:W-:Y:S02]  /*1760*/  IADD3 R57, R56.reuse, 0x2, RZ ;  /* 0x0000000238397810 */ /* 0x040fe40007ffe0ff */
[----:B------:R-:W-:Y:S02]  /*1770*/  SHF.R.U32.HI R60, RZ, 0x1, R59 ;  /* 0x00000001ff3c7819 */ /* 0x000fe4000001163b */
[----:B------:R-:W-:Y:S02]  /*1780*/  IADD3 R62, R56, 0x6, RZ ;  /* 0x00000006383e7810 */ /* 0x000fe40007ffe0ff */
[----:B------:R-:W-:-:S02]  /*1790*/  SHF.R.U32.HI R55, RZ, 0x2, R56 ;  /* 0x00000002ff377819 */ /* 0x000fc40000011638 */
[----:B------:R-:W-:Y:S02]  /*17a0*/  LOP3.LUT R54, R54, 0x1, RZ, 0xc0, !PT ;  /* 0x0000000136367812 */ /* 0x000fe400078ec0ff */
[----:B------:R-:W-:Y:S02]  /*17b0*/  SHF.R.U32.HI R58, RZ, 0x1, R57 ;  /* 0x00000001ff3a7819 */ /* 0x000fe40000011639 */
[----:B------:R-:W-:Y:S01]  /*17c0*/  SHF.R.U32.HI R61, RZ, 0x2, R59 ;  /* 0x00000002ff3d7819 */ /* 0x000fe2000001163b */
[----:B------:R-:W-:Y:S01]  /*17d0*/  IMAD R55, R54, 0xf0, R55 ;  /* 0x000000f036377824 */ /* 0x000fe200078e0237 */
[----:B------:R-:W-:Y:S02]  /*17e0*/  LOP3.LUT R60, R60, 0x1, RZ, 0xc0, !PT ;  /* 0x000000013c3c7812 */ /* 0x000fe400078ec0ff */
[----:B------:R-:W-:Y:S01]  /*17f0*/  SHF.R.U32.HI R59, RZ, 0x1, R62 ;  /* 0x00000001ff3b7819 */ /* 0x000fe2000001163e */
[----:B------:R-:W-:Y:S01]  /*1800*/  IMAD R55, R55, 0x18, R4 ;  /* 0x0000001837377824 */ /* 0x000fe200078e0204 */
[----:B------:R-:W-:Y:S01]  /*1810*/  SHF.R.U32.HI R57, RZ, 0x2, R57 ;  /* 0x00000002ff397819 */ /* 0x000fe20000011639 */
[----:B------:R-:W-:Y:S01]  /*1820*/  IMAD R61, R60, 0xf0, R61 ;  /* 0x000000f03c3d7824 */ /* 0x000fe200078e023d */
[----:B------:R-:W-:-:S02]  /*1830*/  LOP3.LUT R58, R58, 0x1, RZ, 0xc0, !PT ;  /* 0x000000013a3a7812 */ /* 0x000fc400078ec0ff */
[----:B------:R-:W-:Y:S01]  /*1840*/  SHF.R.U32.HI R64, RZ, 0x1, R63 ;  /* 0x00000001ff407819 */ /* 0x000fe2000001163f */
[----:B------:R-:W-:Y:S01]  /*1850*/  IMAD R61, R61, 0x18, R4 ;  /* 0x000000183d3d7824 */ /* 0x000fe200078e0204 */
[----:B------:R-:W-:Y:S01]  /*1860*/  IADD3 R54, R56, 0xa, RZ ;  /* 0x0000000a38367810 */ /* 0x000fe20007ffe0ff */
[----:B------:R-:W-:Y:S01]  /*1870*/  IMAD R71, R58, 0xf0, R57 ;  /* 0x000000f03a477824 */ /* 0x000fe200078e0239 */
[----:B------:R-:W-:Y:S02]  /*1880*/  SHF.R.U32.HI R62, RZ, 0x2, R62 ;  /* 0x00000002ff3e7819 */ /* 0x000fe4000001163e */
[----:B------:R-:W-:Y:S01]  /*1890*/  LOP3.LUT R59, R59, 0x1, RZ, 0xc0, !PT ;  /* 0x000000013b3b7812 */ /* 0x000fe200078ec0ff */
[----:B------:R-:W-:Y:S01]  /*18a0*/  IMAD R71, R71, 0x18, R4 ;  /* 0x0000001847477824 */ /* 0x000fe200078e0204 */
[----:B------:R-:W-:Y:S02]  /*18b0*/  IADD3 R60, R56, 0xc, RZ ;  /* 0x0000000c383c7810 */ /* 0x000fe40007ffe0ff */
[----:B------:R-:W-:Y:S01]  /*18c0*/  SHF.R.U32.HI R63, RZ, 0x2, R63 ;  /* 0x00000002ff3f7819 */ /* 0x000fe2000001163f */
[----:B------:R-:W-:Y:S01]  /*18d0*/  IMAD R59, R59, 0xf0, R62 ;  /* 0x000000f03b3b7824 */ /* 0x000fe200078e023e */
[----:B------:R-:W-:-:S02]  /*18e0*/  LOP3.LUT R64, R64, 0x1, RZ, 0xc0, !PT ;  /* 0x0000000140407812 */ /* 0x000fc400078ec0ff */
[----:B------:R-:W-:Y:S01]  /*18f0*/  SHF.R.U32.HI R58, RZ, 0x1, R54 ;  /* 0x00000001ff3a7819 */ /* 0x000fe20000011636 */
[----:B------:R-:W-:Y:S01]  /*1900*/  IMAD R59, R59, 0x18, R4 ;  /* 0x000000183b3b7824 */ /* 0x000fe200078e0204 */
[----:B------:R-:W-:Y:S01]  /*1910*/  SHF.R.U32.HI R69, RZ, 0x2, R54 ;  /* 0x00000002ff457819 */ /* 0x000fe20000011636 */
[----:B------:R-:W-:Y:S01]  /*1920*/  IMAD R57, R64, 0xf0, R63 ;  /* 0x000000f040397824 */ /* 0x000fe200078e023f */
[--C-:B------:R-:W-:Y:S01]  /*1930*/  SHF.R.U32.HI R54, RZ, 0x1, R60.reuse ;  /* 0x00000001ff367819 */ /* 0x100fe2000001163c */
[C---:B------:R-:W-:Y:S01]  /*1940*/  VIADD R63, R56.reuse, 0x10 ;  /* 0x00000010383f7836 */ /* 0x040fe20000000000 */
[C---:B------:R-:W-:Y:S01]  /*1950*/  IADD3 R62, R56.reuse, 0xe, RZ ;  /* 0x0000000e383e7810 */ /* 0x040fe20007ffe0ff */
[----:B------:R-:W-:Y:S01]  /*1960*/  VIADD R64, R56, 0x16 ;  /* 0x0000001638407836 */ /* 0x000fe20000000000 */
[----:B------:R-:W-:Y:S01]  /*1970*/  SHF.R.U32.HI R67, RZ, 0x2, R60 ;  /* 0x00000002ff437819 */ /* 0x000fe2000001163c */
[----:B------:R-:W-:Y:S01]  /*1980*/  IMAD R57, R57, 0x18, R4 ;  /* 0x0000001839397824 */ /* 0x000fe200078e0204 */
[----:B------:R-:W-:-:S02]  /*1990*/  LOP3.LUT R54, R54, 0x1, RZ, 0xc0, !PT ;  /* 0x0000000136367812 */ /* 0x000fc400078ec0ff */
[--C-:B------:R-:W-:Y:S02]  /*19a0*/  SHF.R.U32.HI R60, RZ, 0x1, R62.reuse ;  /* 0x00000001ff3c7819 */ /* 0x100fe4000001163e */
[----:B------:R-:W-:Y:S01]  /*19b0*/  LOP3.LUT R58, R58, 0x1, RZ, 0xc0, !PT ;  /* 0x000000013a3a7812 */ /* 0x000fe200078ec0ff */
[----:B------:R-:W-:Y:S01]  /*19c0*/  IMAD R67, R54, 0xf0, R67 ;  /* 0x000000f036437824 */ /* 0x000fe200078e0243 */
[----:B------:R-:W-:Y:S02]  /*19d0*/  SHF.R.U32.HI R65, RZ, 0x2, R62 ;  /* 0x00000002ff417819 */ /* 0x000fe4000001163e */
[----:B------:R-:W-:Y:S01]  /*19e0*/  SHF.R.U32.HI R62, RZ, 0x1, R63 ;  /* 0x00000001ff3e7819 */ /* 0x000fe2000001163f */
[----:B------:R-:W-:Y:S01]  /*19f0*/  IMAD R69, R58, 0xf0, R69 ;  /* 0x000000f03a457824 */ /* 0x000fe200078e0245 */
[----:B------:R-:W-:Y:S01]  /*1a00*/  LOP3.LUT R60, R60, 0x1, RZ, 0xc0, !PT ;  /* 0x000000013c3c7812 */ /* 0x000fe200078ec0ff */
[--C-:B------:R-:W-:Y:S01]  /*1a10*/  IMAD R67, R67, 0x18, R4.reuse ;  /* 0x0000001843437824 */ /* 0x100fe200078e0204 */
[----:B------:R-:W-:Y:S01]  /*1a20*/  IADD3 R54, R56, 0x12, RZ ;  /* 0x0000001238367810 */ /* 0x000fe20007ffe0ff */
[----:B------:R-:W-:Y:S01]  /*1a30*/  IMAD R69, R69, 0x18, R4 ;  /* 0x0000001845457824 */ /* 0x000fe200078e0204 */
[----:B------:R-:W-:Y:S01]  /*1a40*/  IADD3 R70, R55, R76, RZ ;  /* 0x0000004c37467210 */ /* 0x000fe20007ffe0ff */
[----:B------:R-:W-:Y:S01]  /*1a50*/  IMAD R65, R60, 0xf0, R65 ;  /* 0x000000f03c417824 */ /* 0x000fe200078e0241 */
[----:B------:R-:W-:-:S02]  /*1a60*/  IADD3 R66, R56, 0x18, RZ ;  /* 0x0000001838427810 */ /* 0x000fc40007ffe0ff */
[----:B------:R-:W-:Y:S01]  /*1a70*/  SHF.R.U32.HI R63, RZ, 0x2, R63 ;  /* 0x00000002ff3f7819 */ /* 0x000fe2000001163f */
[----:B------:R-:W-:Y:S01]  /*1a80*/  IMAD R65, R65, 0x18, R4 ;  /* 0x0000001841417824 */ /* 0x000fe200078e0204 */
[----:B------:R-:W-:Y:S02]  /*1a90*/  LOP3.LUT R62, R62, 0x1, RZ, 0xc0, !PT ;  /* 0x000000013e3e7812 */ /* 0x000fe400078ec0ff */
[--C-:B------:R-:W-:Y:S02]  /*1aa0*/  SHF.R.U32.HI R58, RZ, 0x1, R54.reuse ;  /* 0x00000001ff3a7819 */ /* 0x100fe40000011636 */
[----:B------:R-:W-:Y:S01]  /*1ab0*/  SHF.R.U32.HI R81, RZ, 0x2, R54 ;  /* 0x00000002ff517819 */ /* 0x000fe20000011636 */
[----:B------:R-:W-:Y:S01]  /*1ac0*/  IMAD R63, R62, 0xf0, R63 ;  /* 0x000000f03e3f7824 */ /* 0x000fe200078e023f */
[----:B------:R-:W-:Y:S02]  /*1ad0*/  SHF.R.U32.HI R55, RZ, 0x1, R66 ;  /* 0x00000001ff377819 */ /* 0x000fe40000011642 */
[----:B------:R-:W-:-:S02]  /*1ae0*/  IADD3 R54, R76, R71, RZ ;  /* 0x000000474c367210 */ /* 0x000fc40007ffe0ff */
[----:B------:R-:W-:Y:S01]  /*1af0*/  IADD3 R60, R56, 0x14, RZ ;  /* 0x00000014383c7810 */ /* 0x000fe20007ffe0ff */
[----:B------:R-:W0:Y:S01]  /*1b00*/  LDS.64 R70, [R70] ;  /* 0x0000000046467984 */ /* 0x000e220000000a00 */
[----:B------:R-:W-:Y:S02]  /*1b10*/  LOP3.LUT R73, R55, 0x1, RZ, 0xc0, !PT ;  /* 0x0000000137497812 */ /* 0x000fe400078ec0ff */
[--C-:B------:R-:W-:Y:S01]  /*1b20*/  SHF.R.U32.HI R62, RZ, 0x1, R60.reuse ;  /* 0x00000001ff3e7819 */ /* 0x100fe2000001163c */
[----:B------:R-:W1:Y:S01]  /*1b30*/  LDS.64 R54, [R54] ;  /* 0x0000000036367984 */ /* 0x000e620000000a00 */
[----:B------:R-:W-:Y:S02]  /*1b40*/  SHF.R.U32.HI R79, RZ, 0x2, R60 ;  /* 0x00000002ff4f7819 */ /* 0x000fe4000001163c */
[----:B------:R-:W-:Y:S02]  /*1b50*/  SHF.R.U32.HI R60, RZ, 0x1, R64 ;  /* 0x00000001ff3c7819 */ /* 0x000fe40000011640 */
[----:B------:R-:W-:-:S02]  /*1b60*/  LOP3.LUT R58, R58, 0x1, RZ, 0xc0, !PT ;  /* 0x000000013a3a7812 */ /* 0x000fc400078ec0ff */
[----:B------:R-:W-:Y:S02]  /*1b70*/  SHF.R.U32.HI R77, RZ, 0x2, R64 ;  /* 0x00000002ff4d7819 */ /* 0x000fe40000011640 */
[----:B------:R-:W-:Y:S01]  /*1b80*/  LOP3.LUT R60, R60, 0x1, RZ, 0xc0, !PT ;  /* 0x000000013c3c7812 */ /* 0x000fe200078ec0ff */
[----:B------:R-:W-:Y:S01]  /*1b90*/  IMAD R81, R58, 0xf0, R81 ;  /* 0x000000f03a517824 */ /* 0x000fe200078e0251 */
[----:B------:R-:W-:Y:S01]  /*1ba0*/  IADD3 R61, R76, R61, RZ ;  /* 0x0000003d4c3d7210 */ /* 0x000fe20007ffe0ff */
[----:B------:R-:W-:Y:S01]  /*1bb0*/  VIADD R58, R56, 0x1a ;  /* 0x0000001a383a7836 */ /* 0x000fe20000000000 */
[----:B------:R-:W-:Y:S01]  /*1bc0*/  LOP3.LUT R62, R62, 0x1, RZ, 0xc0, !PT ;  /* 0x000000013e3e7812 */ /* 0x000fe200078ec0ff */
[----:B------:R-:W-:Y:S01]  /*1bd0*/  IMAD R77, R60, 0xf0, R77 ;  /* 0x000000f03c4d7824 */ /* 0x000fe200078e024d */
[----:B------:R-:W-:Y:S01]  /*1be0*/  IADD3 R60, R56, 0x1c, RZ ;  /* 0x0000001c383c7810 */ /* 0x000fe20007ffe0ff */
[----:B------:R-:W2:Y:S01]  /*1bf0*/  LDS.64 R74, [R61] ;  /* 0x000000003d4a7984 */ /* 0x000ea20000000a00 */
[----:B------:R-:W-:Y:S01]  /*1c00*/  IADD3 R56, R76, R59, RZ ;  /* 0x0000003b4c387210 */ /* 0x000fe20007ffe0ff */
[----:B------:R-:W-:Y:S01]  /*1c10*/  IMAD R79, R62, 0xf0, R79 ;  /* 0x000000f03e4f7824 */ /* 0x000fe200078e024f */
[----:B------:R-:W-:Y:S01]  /*1c20*/  SHF.R.U32.HI R66, RZ, 0x2, R66 ;  /* 0x00000002ff427819 */ /* 0x000fe20000011642 */
[----:B------:R-:W-:Y:S01]  /*1c30*/  IMAD R81, R81, 0x18, R4 ;  /* 0x0000001851517824 */ /* 0x000fe200078e0204 */
[----:B------:R-:W-:Y:S01]  /*1c40*/  SHF.R.U32.HI R62, RZ, 0x1, R58 ;  /* 0x00000001ff3e7819 */ /* 0x000fe2000001163a */
[----:B------:R-:W-:Y:S01]  /*1c50*/  IMAD R77, R77, 0x18, R4 ;  /* 0x000000184d4d7824 */ /* 0x000fe200078e0204 */
[----:B------:R-:W-:Y:S01]  /*1c60*/  SHF.R.U32.HI R83, RZ, 0x2, R58 ;  /* 0x00000002ff537819 */ /* 0x000fe2000001163a */
[----:B------:R-:W-:Y:S01]  /*1c70*/  IMAD.IADD R58, R76, 0x1, R57 ;  /* 0x000000014c3a7824 */ /* 0x000fe200078e0239 */
[----:B------:R-:W-:Y:S01]  /*1c80*/  SHF.R.U32.HI R103, RZ, 0x2, R60 ;  /* 0x00000002ff677819 */ /* 0x000fe2000001163c */
[----:B------:R-:W-:Y:S01]  /*1c90*/  IMAD R73, R73, 0xf0, R66 ;  /* 0x000000f049497824 */ /* 0x000fe200078e0242 */
[----:B------:R-:W3:Y:S01]  /*1ca0*/  LDS.64 R56, [R56] ;  /* 0x0000000038387984 */ /* 0x000ee20000000a00 */
[----:B------:R-:W-:-:S02]  /*1cb0*/  SHF.R.U32.HI R66, RZ, 0x1, R60 ;  /* 0x00000001ff427819 */ /* 0x000fc4000001163c */
[----:B------:R-:W-:Y:S01]  /*1cc0*/  IADD3 R60, R76, R69, RZ ;  /* 0x000000454c3c7210 */ /* 0x000fe20007ffe0ff */
[----:B------:R-:W4:Y:S01]  /*1cd0*/  LDS.64 R58, [R58] ;  /* 0x000000003a3a7984 */ /* 0x000f220000000a00 */
[----:B------:R-:W-:Y:S01]  /*1ce0*/  LOP3.LUT R64, R62, 0x1, RZ, 0xc0, !PT ;  /* 0x000000013e407812 */ /* 0x000fe200078ec0ff */
[--C-:B------:R-:W-:Y:S01]  /*1cf0*/  IMAD R73, R73, 0x18, R4.reuse ;  /* 0x0000001849497824 */ /* 0x100fe200078e0204 */
[C---:B------:R-:W-:Y:S01]  /*1d00*/  IADD3 R62, R76.reuse, R67, RZ ;  /* 0x000000434c3e7210 */ /* 0x040fe20007ffe0ff */
[----:B------:R-:W-:Y:S01]  /*1d10*/  IMAD R67, R63, 0x18, R4 ;  /* 0x000000183f437824 */ /* 0x000fe200078e0204 */
[----:B------:R-:W5:Y:S01]  /*1d20*/  LDS.64 R60, [R60] ;  /* 0x000000003c3c7984 */ /* 0x000f620000000a00 */
[----:B------:R-:W-:Y:S01]  /*1d30*/  IADD3 R65, R76, R65, RZ ;  /* 0x000000414c417210 */ /* 0x000fe20007ffe0ff */
[----:B------:R-:W-:Y:S01]  /*1d40*/  IMAD R85, R64, 0xf0, R83 ;  /* 0x000000f040557824 */ /* 0x000fe200078e0253 */
[----:B------:R-:W-:Y:S01]  /*1d50*/  LOP3.LUT R66, R66, 0x1, RZ, 0xc0, !PT ;  /* 0x0000000142427812 */ /* 0x000fe200078ec0ff */
[----:B------:R-:W5:Y:S01]  /*1d60*/  LDS.64 R62, [R62] ;  /* 0x000000003e3e7984 */ /* 0x000f620000000a00 */
[----:B------:R-:W-:-:S02]  /*1d70*/  IMAD.IADD R67, R76, 0x1, R67 ;  /* 0x000000014c437824 */ /* 0x000fc400078e0243 */
[----:B0-----:R-:W-:Y:S01]  /*1d80*/  FADD.FTZ R69, RZ, R70 ;  /* 0x00000046ff457221 */ /* 0x001fe20000010000 */
[----:B------:R-:W-:Y:S01]  /*1d90*/  IMAD R83, R79, 0x18, R4 ;  /* 0x000000184f537824 */ /* 0x000fe200078e0204 */
[----:B------:R-:W0:Y:S01]  /*1da0*/  LDS.64 R64, [R65] ;  /* 0x0000000041407984 */ /* 0x000e220000000a00 */
[----:B------:R-:W-:Y:S01]  /*1db0*/  IADD3 R68, R76, R81, RZ ;  /* 0x000000514c447210 */ /* 0x000fe20007ffe0ff */
[----:B------:R-:W-:Y:S02]  /*1dc0*/  IMAD R103, R66, 0xf0, R103 ;  /* 0x000000f042677824 */ /* 0x000fe400078e0267 */
[----:B-1----:R-:W-:Y:S01]  /*1dd0*/  FADD.FTZ R79, R69, R54 ;  /* 0x00000036454f7221 */ /* 0x002fe20000010000 */
[----:B------:R-:W1:Y:S01]  /*1de0*/  LDS.64 R66, [R67] ;  /* 0x0000000043427984 */ /* 0x000e620000000a00 */
[C---:B------:R-:W-:Y:S01]  /*1df0*/  IADD3 R70, R76.reuse, R83, RZ ;  /* 0x000000534c467210 */ /* 0x040fe20007ffe0ff */
[----:B------:R-:W-:Y:S01]  /*1e00*/  FADD.FTZ R54, RZ, R71 ;  /* 0x00000047ff367221 */ /* 0x000fe20000010000 */
[----:B------:R-:W-:Y:S01]  /*1e10*/  IADD3 R72, R76, R77, RZ ;  /* 0x0000004d4c487210 */ /* 0x000fe20007ffe0ff */
[----:B------:R-:W1:Y:S01]  /*1e20*/  LDS.64 R68, [R68] ;  /* 0x0000000044447984 */ /* 0x000e620000000a00 */
[----:B------:R-:W-:-:S02]  /*1e30*/  IMAD R85, R85, 0x18, R4 ;  /* 0x0000001855557824 */ /* 0x000fc400078e0204 */
[----:B------:R-:W-:Y:S01]  /*1e40*/  FADD.FTZ R78, R54, R55 ;  /* 0x00000037364e7221 */ /* 0x000fe20000010000 */
[C---:B------:R-:W-:Y:S01]  /*1e50*/  IMAD.IADD R54, R76.reuse, 0x1, R73 ;  /* 0x000000014c367824 */ /* 0x040fe200078e0249 */
[----:B------:R-:W1:Y:S01]  /*1e60*/  LDS.64 R70, [R70] ;  /* 0x0000000046467984 */ /* 0x000e620000000a00 */
[----:B--2---:R-:W-:Y:S01]  /*1e70*/  FADD.FTZ R79, R79, R74 ;  /* 0x0000004a4f4f7221 */ /* 0x004fe20000010000 */
[----:B------:R-:W-:Y:S01]  /*1e80*/  IMAD R103, R103, 0x18, R4 ;  /* 0x0000001867677824 */ /* 0x000fe200078e0204 */
[----:B------:R-:W-:Y:S01]  /*1e90*/  IADD3 R74, R76, R85, RZ ;  /* 0x000000554c4a7210 */ /* 0x000fe20007ffe0ff */
[----:B------:R-:W2:Y:S01]  /*1ea0*/  LDS.64 R72, [R72] ;  /* 0x0000000048487984 */ /* 0x000ea20000000a00 */
[----:B------:R-:W-:Y:S02]  /*1eb0*/  FADD.FTZ R78, R78, R75 ;  /* 0x0000004b4e4e7221 */ /* 0x000fe40000010000 */
[----:B------:R-:W-:Y:S01]  /*1ec0*/  IADD3 R103, R76, R103, RZ ;  /* 0x000000674c677210 */ /* 0x000fe20007ffe0ff */
[----:B------:R-:W2:Y:S01]  /*1ed0*/  LDS.64 R54, [R54] ;  /* 0x0000000036367984 */ /* 0x000ea20000000a00 */
[----:B---3--:R-:W-:-:S03]  /*1ee0*/  FADD.FTZ R79, R79, R56 ;  /* 0x000000384f4f7221 */ /* 0x008fc60000010000 */
[----:B------:R-:W3:Y:S01]  /*1ef0*/  LDS.64 R74, [R74] ;  /* 0x000000004a4a7984 */ /* 0x000ee20000000a00 */
[----:B------:R-:W-:Y:S01]  /*1f00*/  FADD.FTZ R78, R78, R57 ;  /* 0x000000394e4e7221 */ /* 0x000fe20000010000 */
[----:B----4-:R-:W-:Y:S02]  /*1f10*/  FADD.FTZ R79, R79, R58 ;  /* 0x0000003a4f4f7221 */ /* 0x010fe40000010000 */
[----:B------:R-:W4:Y:S01]  /*1f20*/  LDS.64 R56, [R103] ;  /* 0x0000000067387984 */ /* 0x000f220000000a00 */
[----:B------:R-:W-:Y:S01]  /*1f30*/  FADD.FTZ R78, R78, R59 ;  /* 0x0000003b4e4e7221 */ /* 0x000fe20000010000 */
[----:B-----5:R-:W-:-:S03]  /*1f40*/  FADD.FTZ R79, R79, R60 ;  /* 0x0000003c4f4f7221 */ /* 0x020fc60000010000 */
[----:B------:R-:W-:Y:S01]  /*1f50*/  FADD.FTZ R78, R78, R61 ;  /* 0x0000003d4e4e7221 */ /* 0x000fe20000010000 */
[----:B------:R-:W-:-:S03]  /*1f60*/  FADD.FTZ R79, R79, R62 ;  /* 0x0000003e4f4f7221 */ /* 0x000fc60000010000 */
[----:B------:R-:W-:Y:S01]  /*1f70*/  FADD.FTZ R78, R78, R63 ;  /* 0x0000003f4e4e7221 */ /* 0x000fe20000010000 */
[----:B0-----:R-:W-:-:S03]  /*1f80*/  FADD.FTZ R79, R79, R64 ;  /* 0x000000404f4f7221 */ /* 0x001fc60000010000 */
[----:B------:R-:W-:Y:S01]  /*1f90*/  FADD.FTZ R78, R78, R65 ;  /* 0x000000414e4e7221 */ /* 0x000fe20000010000 */
[----:B-1----:R-:W-:-:S03]  /*1fa0*/  FADD.FTZ R79, R79, R66 ;  /* 0x000000424f4f7221 */ /* 0x002fc60000010000 */
[----:B------:R-:W-:Y:S01]  /*1fb0*/  FADD.FTZ R78, R78, R67 ;  /* 0x000000434e4e7221 */ /* 0x000fe20000010000 */
[----:B------:R-:W-:-:S03]  /*1fc0*/  FADD.FTZ R79, R79, R68 ;  /* 0x000000444f4f7221 */ /* 0x000fc60000010000 */
[----:B------:R-:W-:Y:S01]  /*1fd0*/  FADD.FTZ R78, R78, R69 ;  /* 0x000000454e4e7221 */ /* 0x000fe20000010000 */
[----:B------:R-:W-:-:S03]  /*1fe0*/  FADD.FTZ R79, R79, R70 ;  /* 0x000000464f4f7221 */ /* 0x000fc60000010000 */
[----:B------:R-:W-:Y:S01]  /*1ff0*/  FADD.FTZ R78, R78, R71 ;  /* 0x000000474e4e7221 */ /* 0x000fe20000010000 */
[----:B--2---:R-:W-:-:S03]  /*2000*/  FADD.FTZ R79, R79, R72 ;  /* 0x000000484f4f7221 */ /* 0x004fc60000010000 */
[----:B------:R-:W-:Y:S01]  /*2010*/  FADD.FTZ R78, R78, R73 ;  /* 0x000000494e4e7221 */ /* 0x000fe20000010000 */
[----:B------:R-:W-:-:S03]  /*2020*/  FADD.FTZ R79, R79, R54 ;  /* 0x000000364f4f7221 */ /* 0x000fc60000010000 */
[----:B------:R-:W-:Y:S01]  /*2030*/  FADD.FTZ R78, R78, R55 ;  /* 0x000000374e4e7221 */ /* 0x000fe20000010000 */
[----:B---3--:R-:W-:-:S03]  /*2040*/  FADD.FTZ R79, R79, R74 ;  /* 0x0000004a4f4f7221 */ /* 0x008fc60000010000 */
[----:B------:R-:W-:Y:S01]  /*2050*/  FADD.FTZ R78, R78, R75 ;  /* 0x0000004b4e4e7221 */ /* 0x000fe20000010000 */
[----:B----4-:R-:W-:-:S03]  /*2060*/  FADD.FTZ R64, R79, R56 ;  /* 0x000000384f407221 */ /* 0x010fc60000010000 */
[----:B------:R-:W-:-:S07]  /*2070*/  FADD.FTZ R65, R78, R57 ;  /* 0x000000394e417221 */ /* 0x000fce0000010000 */
.L_x_1699:
[----:B------:R-:W-:Y:S05]  /*2080*/  BSYNC B0 ;  /* 0x0000000000007941 */ /* 0x000fea0003800000 */
.L_x_1698:
[----:B0-----:R-:W0:Y:S01]  /*2090*/  SHFL.BFLY PT, R55, R64, 0x1, 0x1f ;  /* 0x0c201f0040377f89 */ /* 0x001e2200000e0000 */
[----:B------:R-:W-:Y:S01]  /*20a0*/  LOP3.LUT P2, RZ, R2, 0xffffffc1, RZ, 0xc0, !PT ;  /* 0xffffffc102ff7812 */ /* 0x000fe2000784c0ff */
[----:B------:R-:W-:Y:S01]  /*20b0*/  BSSY B0, `(.L_x_1700) ;  /* 0x0000011000007945 */ /* 0x000fe20003800000 */
[----:B------:R-:W-:Y:S01]  /*20c0*/  ISETP.GE.U32.AND P1, PT, R101, R52, PT ;  /* 0x000000346500720c */ /* 0x000fe20003f26070 */
[----:B------:R-:W1:Y:S03]  /*20d0*/  SHFL.BFLY PT, R56, R65, 0x1, 0x1f ;  /* 0x0c201f0041387f89 */ /* 0x000e6600000e0000 */
[----:B------:R-:W-:Y:S01]  /*20e0*/  ISETP.GE.AND.EX P1, PT, R108, R53, PT, P1 ;  /* 0x000000356c00720c */ /* 0x000fe20003f26310 */
[----:B0-----:R-:W-:Y:S01]  /*20f0*/  FADD.FTZ R54, R55, R64 ;  /* 0x0000004037367221 */ /* 0x001fe20000010000 */
[----:B-1----:R-:W-:-:S05]  /*2100*/  FADD.FTZ R55, R56, R65 ;  /* 0x0000004138377221 */ /* 0x002fca0000010000 */
[----:B------:R-:W-:Y:S06]  /*2110*/  @P2 BRA `(.L_x_1701) ;  /* 0x0000000000282947 */ /* 0x000fec0003800000 */
        /* <DEDUP_REMOVED lines=10> */
.L_x_1701:
[----:B------:R-:W-:Y:S05]  /*21c0*/  BSYNC B0 ;  /* 0x0000000000007941 */ /* 0x000fea0003800000 */
.L_x_1700:
[----:B------:R-:W-:Y:S05]  /*21d0*/  @P1 BRA `(.L_x_1702) ;  /* 0x0000000000541947 */ /* 0x000fea0003800000 */
        /* <DEDUP_REMOVED lines=12> */
.L_x_1704:
[----:B------:R-:W2:Y:S04]  /*22a0*/  LD.E.STRONG.GPU R56, desc[UR8][R54.64] ;  /* 0x0000000836387980 */ /* 0x000ea8000c10f900 */
[----:B--2---:R-:W-:Y:S01]  /*22b0*/  CCTL.IVALL ;  /* 0x00000000ff00798f */ /* 0x004fe20002000000 */
[----:B------:R-:W-:Y:S05]  /*22c0*/  YIELD ;  /* 0x0000000000007946 */ /* 0x000fea0003800000 */
[----:B-----5:R-:W-:-:S04]  /*22d0*/  LOP3.LUT R56, R56, R57, RZ, 0x3c, !PT ;  /* 0x0000003938387212 */ /* 0x020fc800078e3cff */
[----:B------:R-:W-:-:S13]  /*22e0*/  ISETP.GT.AND P1, PT, R56, -0x1, PT ;  /* 0xffffffff3800780c */ /* 0x000fda0003f24270 */
[----:B------:R-:W-:Y:S05]  /*22f0*/  @P1 BRA `(.L_x_1704) ;  /* 0xfffffffc00e81947 */ /* 0x000fea000383ffff */
.L_x_1703:
[----:B------:R-:W-:Y:S05]  /*2300*/  WARPSYNC.ALL ;  /* 0x0000000000007948 */ /* 0x000fea0003800000 */
[----:B------:R-:W-:Y:S06]  /*2310*/  BAR.SYNC.DEFER_BLOCKING 0x0 ;  /* 0x0000000000007b1d */ /* 0x000fec0000010000 */
[----:B------:R-:W-:Y:S05]  /*2320*/  BRA `(.L_x_1705) ;  /* 0x0000000000607947 */ /* 0x000fea0003800000 */
.L_x_1702:
[----:B------:R-:W-:Y:S01]  /*2330*/  BAR.SYNC.DEFER_BLOCKING 0x0 ;  /* 0x0000000000007b1d */ /* 0x000fe20000010000 */
[----:B------:R-:W-:-:S13]  /*2340*/  ISETP.NE.AND P1, PT, R2, RZ, PT ;  /* 0x000000ff0200720c */ /* 0x000fda0003f25270 */
[----:B------:R-:W-:Y:S05]  /*2350*/  @P1 BRA `(.L_x_1706) ;  /* 0x00000000004c1947 */ /* 0x000fea0003800000 */
[----:B------:R-:W-:Y:S01]  /*2360*/  ULDC.64 UR6, c[0x0][0x268] ;  /* 0x00009a0000067ab9 */ /* 0x000fe20000000a00 */
[----:B0-----:R-:W-:Y:S01]  /*2370*/  IADD3 R55, -R11, RZ, RZ ;  /* 0x000000ff0b377210 */ /* 0x001fe20007ffe1ff */
        /* <DEDUP_REMOVED lines=11> */
.L_x_1707:
[----:B------:R-:W2:Y:S04]  /*2430*/  LD.E.STRONG.GPU R56, desc[UR8][R54.64] ;  /* 0x0000000836387980 */ /* 0x000ea8000c10f900 */
[----:B--2---:R-:W-:Y:S01]  /*2440*/  CCTL.IVALL ;  /* 0x00000000ff00798f */ /* 0x004fe20002000000 */
[----:B------:R-:W-:Y:S05]  /*2450*/  YIELD ;  /* 0x0000000000007946 */ /* 0x000fea0003800000 */
[----:B-----5:R-:W-:-:S04]  /*2460*/  LOP3.LUT R56, R56, R57, RZ, 0x3c, !PT ;  /* 0x0000003938387212 */ /* 0x020fc800078e3cff */
[----:B------:R-:W-:-:S13]  /*2470*/  ISETP.GT.AND P1, PT, R56, -0x1, PT ;  /* 0xffffffff3800780c */ /* 0x000fda0003f24270 */
[----:B------:R-:W-:Y:S05]  /*2480*/  @P1 BRA `(.L_x_1707) ;  /* 0xfffffffc00e81947 */ /* 0x000fea000383ffff */
.L_x_1706:
[----:B------:R-:W-:Y:S05]  /*2490*/  WARPSYNC.ALL ;  /* 0x0000000000007948 */ /* 0x000fea0003800000 */
[----:B------:R-:W-:Y:S06]  /*24a0*/  BAR.SYNC.DEFER_BLOCKING 0x0 ;  /* 0x0000000000007b1d */ /* 0x000fec0000010000 */
.L_x_1705:
        /* <DEDUP_REMOVED lines=9> */
[----:B0-----:R-:W-:-:S04]  /*2540*/  IMAD R54, R54, UR4, R11 ;  /* 0x0000000436367c24 */ /* 0x001fc8000f8e020b */
[----:B------:R-:W-:-:S05]  /*2550*/  IMAD R54, R54, 0x1000, R55 ;  /* 0x0000100036367824 */ /* 0x000fca00078e0237 */
[----:B------:R-:W-:-:S04]  /*2560*/  IADD3 R54, R54, R57, RZ ;  /* 0x0000003936367210 */ /* 0x000fc80007ffe0ff */
        /* <DEDUP_REMOVED lines=10> */
[--C-:B------:R-:W-:Y:S01]  /*2610*/  IMAD.WIDE.U32 R60, R61, 0x4, R84.reuse ;  /* 0x000000043d3c7825 */ /* 0x100fe200078e0054 */
[----:B------:R-:W-:Y:S01]  /*2620*/  IADD3 R65, R83, 0x50, RZ ;  /* 0x0000005053417810 */ /* 0x000fe20007ffe0ff */
[----:B------:R-:W4:Y:S02]  /*2630*/  LDG.E.64 R58, desc[UR8][R58.64] ;  /* 0x000000083a3a7981 */ /* 0x000f24000c1e1b00 */
        /* <DEDUP_REMOVED lines=67> */
.L_x_1709:
[----:B------:R-:W-:Y:S05]  /*2a70*/  BSYNC B0 ;  /* 0x0000000000007941 */ /* 0x000fea0003800000 */
.L_x_1708:
        /* <DEDUP_REMOVED lines=23> */
.L_x_1711:
[----:B------:R-:W-:Y:S05]  /*2bf0*/  BSYNC B0 ;  /* 0x0000000000007941 */ /* 0x000fea0003800000 */
.L_x_1710:
[----:B------:R-:W1:Y:S08]  /*2c00*/  S2UR UR6, SR_CgaCtaId ;  /* 0x00000000000679c3 */ /* 0x000e700000008800 */
[----:B------:R-:W-:Y:S01]  /*2c10*/  BAR.SYNC.DEFER_BLOCKING 0x0 ;  /* 0x0000000000007b1d */ /* 0x000fe20000010000 */
[----:B------:R-:W-:-:S05]  /*2c20*/  ULOP3.LUT UR4, UR4, 0x1, URZ, 0x3c, !UPT ;  /* 0x0000000104047892 */ /* 0x000fca000f8e3c3f */
[----:B------:R-:W-:Y:S02]  /*2c30*/  UMOV UR5, 0x400 ;  /* 0x0000040000057882 */ /* 0x000fe40000000000 */
[----:B------:R-:W-:-:S04]  /*2c40*/  UIADD3 UR5, UR5, 0x6900, URZ ;  /* 0x0000690005057890 */ /* 0x000fc8000fffe03f */
[----:B-1----:R-:W-:-:S03]  /*2c50*/  ULEA UR5, UR6, UR5, 0x18 ;  /* 0x0000000506057291 */ /* 0x002fc6000f8ec03f */
[----:B------:R-:W-:-:S03]  /*2c60*/  ULDC.64 UR6, c[0x0][0x210] ;  /* 0x0000840000067ab9 */ /* 0x000fc60000000a00 */
[----:B0-----:R-:W-:Y:S02]  /*2c70*/  LEA R54, R12, UR5, 0x3 ;  /* 0x000000050c367c11 */ /* 0x001fe4000f8e18ff */
[----:B------:R-:W-:-:S04]  /*2c80*/  LEA R56, R13, UR5, 0x3 ;  /* 0x000000050d387c11 */ /* 0x000fc8000f8e18ff */
[----:B------:R-:W0:Y:S04]  /*2c90*/  LDS.64 R54, [R54] ;  /* 0x0000000036367984 */ /* 0x000e280000000a00 */
[----:B------:R-:W1:Y:S01]  /*2ca0*/  LDS.64 R56, [R56] ;  /* 0x0000000038387984 */ /* 0x000e620000000a00 */
[--C-:B0-----:R-:W-:Y:S01]  /*2cb0*/  FFMA.FTZ R30, R3, R30, -R54.reuse ;  /* 0x0000001e031e7223 */ /* 0x101fe20000010836 */
[--C-:B------:R-:W-:Y:S01]  /*2cc0*/  FFMA.FTZ R32, R19, R32, -R54.reuse ;  /* 0x0000002013207223 */ /* 0x100fe20000010836 */
[--C-:B------:R-:W-:Y:S01]  /*2cd0*/  FFMA.FTZ R33, R3, R33, -R54.reuse ;  /* 0x0000002103217223 */ /* 0x100fe20000010836 */
[----:B------:R-:W-:Y:S01]  /*2ce0*/  FFMA.FTZ R35, R19, R35, -R54 ;  /* 0x0000002313237223 */ /* 0x000fe20000010836 */
[-C--:B------:R-:W-:Y:S01]  /*2cf0*/  FFMA.FTZ R30, -R7, R55.reuse, R30 ;  /* 0x00000037071e7223 */ /* 0x080fe2000001011e */
[----:B------:R-:W-:Y:S01]  /*2d00*/  FFMA.FTZ R32, -R31, R55, R32 ;  /* 0x000000371f207223 */ /* 0x000fe20000010120 */
[--C-:B-1----:R-:W-:Y:S01]  /*2d10*/  FFMA.FTZ R38, R5, R38, -R56.reuse ;  /* 0x0000002605267223 */ /* 0x102fe20000010838 */
[----:B------:R-:W-:Y:S01]  /*2d20*/  FFMA.FTZ R40, R21, R40, -R56 ;  /* 0x0000002815287223 */ /* 0x000fe20000010838 */
[C---:B------:R-:W-:Y:S01]  /*2d30*/  FMUL.FTZ R7, R29.reuse, R30 ;  /* 0x0000001e1d077220 */ /* 0x040fe20000410000 */
[----:B------:R-:W-:Y:S01]  /*2d40*/  FMUL.FTZ R32, R29, R32 ;  /* 0x000000201d207220 */ /* 0x000fe20000410000 */
[----:B------:R-:W-:Y:S01]  /*2d50*/  IADD3 R30, P1, R22, UR6, RZ ;  /* 0x00000006161e7c10 */ /* 0x000fe2000ff3e0ff */
[-C--:B------:R-:W-:Y:S01]  /*2d60*/  FFMA.FTZ R9, -R9, R57.reuse, R38 ;  /* 0x0000003909097223 */ /* 0x080fe20000010126 */
[----:B------:R-:W-:Y:S01]  /*2d70*/  FFMA.FTZ R37, -R37, R57, R40 ;  /* 0x0000003925257223 */ /* 0x000fe20000010128 */
[--C-:B------:R-:W-:Y:S01]  /*2d80*/  FFMA.FTZ R41, R5, R41, -R56.reuse ;  /* 0x0000002905297223 */ /* 0x100fe20000010838 */
[----:B------:R-:W-:Y:S01]  /*2d90*/  F2FP.F16.F32.PACK_AB R7, R32, R7 ;  /* 0x000000072007723e */ /* 0x000fe200000000ff */
[----:B------:R-:W-:Y:S01]  /*2da0*/  FFMA.FTZ R43, R21, R43, -R56 ;  /* 0x0000002b152b7223 */ /* 0x000fe20000010838 */
[----:B------:R-:W-:Y:S01]  /*2db0*/  IADD3.X R31, R20, UR7, RZ, P1, !PT ;  /* 0x00000007141f7c10 */ /* 0x000fe20008ffe4ff */
[----:B------:R-:W-:Y:S01]  /*2dc0*/  FMUL.FTZ R9, R34, R9 ;  /* 0x0000000922097220 */ /* 0x000fe20000410000 */
[----:B------:R-:W-:Y:S01]  /*2dd0*/  PRMT R20, R7, 0x7632, R20 ;  /* 0x0000763207147816 */ /* 0x000fe20000000014 */
[-C--:B------:R-:W-:Y:S01]  /*2de0*/  FFMA.FTZ R36, -R36, R55.reuse, R33 ;  /* 0x0000003724247223 */ /* 0x080fe20000010121 */
[----:B------:R-:W-:Y:S01]  /*2df0*/  FFMA.FTZ R42, -R42, R55, R35 ;  /* 0x000000372a2a7223 */ /* 0x000fe20000010123 */
[-C--:B------:R-:W-:Y:S01]  /*2e00*/  FFMA.FTZ R41, -R88, R57.reuse, R41 ;  /* 0x0000003958297223 */ /* 0x080fe20000010129 */
[----:B------:R-:W-:Y:S01]  /*2e10*/  FFMA.FTZ R43, -R90, R57, R43 ;  /* 0x000000395a2b7223 */ /* 0x000fe2000001012b */
[----:B------:R0:W-:Y:S01]  /*2e20*/  STG.E.U16 desc[UR8][R30.64+0x2], R20 ;  /* 0x000002141e007986 */ /* 0x0001e2000c101508 */
[--C-:B------:R-:W-:Y:S01]  /*2e30*/  FFMA.FTZ R39, R3, R39, -R54.reuse ;  /* 0x0000002703277223 */ /* 0x100fe20000010836 */
[--C-:B------:R-:W-:Y:S01]  /*2e40*/  FFMA.FTZ R87, R19, R87, -R54.reuse ;  /* 0x0000005713577223 */ /* 0x100fe20000010836 */
[----:B------:R-:W-:Y:S01]  /*2e50*/  FFMA.FTZ R93, R3, R93, -R54 ;  /* 0x0000005d035d7223 */ /* 0x000fe20000010836 */
[--C-:B------:R-:W-:Y:S01]  /*2e60*/  FFMA.FTZ R89, R5, R89, -R56.reuse ;  /* 0x0000005905597223 */ /* 0x100fe20000010838 */
[--C-:B------:R-:W-:Y:S01]  /*2e70*/  FFMA.FTZ R91, R21, R91, -R56.reuse ;  /* 0x0000005b155b7223 */ /* 0x100fe20000010838 */
[----:B------:R-:W-:Y:S01]  /*2e80*/  FFMA.FTZ R95, R5, R95, -R56 ;  /* 0x0000005f055f7223 */ /* 0x000fe20000010838 */
[----:B------:R-:W-:Y:S01]  /*2e90*/  FFMA.FTZ R97, R19, R97, -R54 ;  /* 0x0000006113617223 */ /* 0x000fe20000010836 */
[----:B------:R-:W-:Y:S01]  /*2ea0*/  FFMA.FTZ R99, R21, R99, -R56 ;  /* 0x0000006315637223 */ /* 0x000fe20000010838 */
[C---:B------:R-:W-:Y:S01]  /*2eb0*/  FMUL.FTZ R36, R29.reuse, R36 ;  /* 0x000000241d247220 */ /* 0x040fe20000410000 */
[----:B------:R-:W-:Y:S01]  /*2ec0*/  FMUL.FTZ R33, R29, R42 ;  /* 0x0000002a1d217220 */ /* 0x000fe20000410000 */
[C---:B------:R-:W-:Y:S01]  /*2ed0*/  FMUL.FTZ R41, R34.reuse, R41 ;  /* 0x0000002922297220 */ /* 0x040fe20000410000 */
[----:B0-----:R-:W-:Y:S01]  /*2ee0*/  FMUL.FTZ R20, R34, R37 ;  /* 0x0000002522147220 */ /* 0x001fe20000410000 */
[-C--:B------:R-:W-:Y:S01]  /*2ef0*/  FFMA.FTZ R86, -R86, R55.reuse, R39 ;  /* 0x0000003756567223 */ /* 0x080fe20000010127 */
[-C--:B------:R-:W-:Y:S01]  /*2f00*/  FFMA.FTZ R92, -R92, R55.reuse, R87 ;  /* 0x000000375c5c7223 */ /* 0x080fe20000010157 */
[----:B------:R-:W-:Y:S01]  /*2f10*/  FFMA.FTZ R100, -R100, R55, R93 ;  /* 0x0000003764647223 */ /* 0x000fe2000001015d */
[----:B------:R-:W-:Y:S01]  /*2f20*/  FFMA.FTZ R89, -R94, R57, R89 ;  /* 0x000000395e597223 */ /* 0x000fe20000010159 */
[----:B------:R-:W-:Y:S01]  /*2f30*/  F2FP.F16.F32.PACK_AB R9, R20, R9 ;  /* 0x000000091409723e */ /* 0x000fe200000000ff */
[----:B------:R-:W-:Y:S01]  /*2f40*/  FMUL.FTZ R20, R34, R43 ;  /* 0x0000002b22147220 */ /* 0x000fe20000410000 */
[-C--:B------:R-:W-:Y:S01]  /*2f50*/  FFMA.FTZ R91, -R96, R57.reuse, R91 ;  /* 0x00000039605b7223 */ /* 0x080fe2000001015b */
[----:B------:R-:W-:Y:S01]  /*2f60*/  FFMA.FTZ R95, -R102, R57, R95 ;  /* 0x00000039665f7223 */ /* 0x000fe2000001015f */
[----:B------:R-:W-:Y:S01]  /*2f70*/  IADD3 R22, P1, R24, UR6, RZ ;  /* 0x0000000618167c10 */ /* 0x000fe2000ff3e0ff */
[----:B------:R-:W-:Y:S01]  /*2f80*/  FFMA.FTZ R106, -R106, R55, R97 ;  /* 0x000000376a6a7223 */ /* 0x000fe20000010161 */
[----:B------:R-:W-:Y:S01]  /*2f90*/  FFMA.FTZ R99, -R104, R57, R99 ;  /* 0x0000003968637223 */ /* 0x000fe20000010163 */
[----:B------:R-:W-:Y:S01]  /*2fa0*/  F2FP.F16.F32.PACK_AB R36, R33, R36 ;  /* 0x000000242124723e */ /* 0x000fe200000000ff */
[C---:B------:R-:W-:Y:S01]  /*2fb0*/  FMUL.FTZ R86, R29.reuse, R86 ;  /* 0x000000561d567220 */ /* 0x040fe20000410000 */
[C---:B------:R-:W-:Y:S01]  /*2fc0*/  FMUL.FTZ R35, R29.reuse, R92 ;  /* 0x0000005c1d237220 */ /* 0x040fe20000410000 */
[----:B------:R-:W-:Y:S01]  /*2fd0*/  FMUL.FTZ R100, R29, R100 ;  /* 0x000000641d647220 */ /* 0x000fe20000410000 */
[C---:B------:R-:W-:Y:S01]  /*2fe0*/  FMUL.FTZ R89, R34.reuse, R89 ;  /* 0x0000005922597220 */ /* 0x040fe20000410000 */
[C---:B------:R-:W-:Y:S01]  /*2ff0*/  FMUL.FTZ R32, R34.reuse, R91 ;  /* 0x0000005b22207220 */ /* 0x040fe20000410000 */
[----:B------:R-:W-:Y:S01]  /*3000*/  FMUL.FTZ R95, R34, R95 ;  /* 0x0000005f225f7220 */ /* 0x000fe20000410000 */
[----:B------:R-:W-:Y:S01]  /*3010*/  IADD3.X R23, R23, UR7, RZ, P1, !PT ;  /* 0x0000000717177c10 */ /* 0x000fe20008ffe4ff */
[----:B------:R-:W-:Y:S01]  /*3020*/  FMUL.FTZ R29, R29, R106 ;  /* 0x0000006a1d1d7220 */ /* 0x000fe20000410000 */
[----:B------:R-:W-:Y:S01]  /*3030*/  F2FP.F16.F32.PACK_AB R41, R20, R41 ;  /* 0x000000291429723e */ /* 0x000fe200000000ff */
[----:B------:R0:W-:Y:S01]  /*3040*/  STG.E.U16 desc[UR8][R30.64], R7 ;  /* 0x000000071e007986 */ /* 0x0001e2000c101508 */
[----:B------:R-:W-:Y:S01]  /*3050*/  FMUL.FTZ R34, R34, R99 ;  /* 0x0000006322227220 */ /* 0x000fe20000410000 */
[----:B------:R-:W-:-:S02]  /*3060*/  IADD3 R24, P1, R25, UR6, RZ ;  /* 0x0000000619187c10 */ /* 0x000fc4000ff3e0ff */
[----:B------:R1:W-:Y:S01]  /*3070*/  STG.E.U16 desc[UR8][R30.64+0x4], R9 ;  /* 0x000004091e007986 */ /* 0x0003e2000c101508 */
[----:B------:R-:W-:Y:S02]  /*3080*/  PRMT R20, R36, 0x7632, R20 ;  /* 0x0000763224147816 */ /* 0x000fe40000000014 */
[----:B------:R-:W-:Y:S02]  /*3090*/  F2FP.F16.F32.PACK_AB R86, R35, R86 ;  /* 0x000000562356723e */ /* 0x000fe400000000ff */
[----:B------:R-:W-:Y:S02]  /*30a0*/  F2FP.F16.F32.PACK_AB R89, R32, R89 ;  /* 0x000000592059723e */ /* 0x000fe400000000ff */
[----:B------:R-:W-:Y:S02]  /*30b0*/  IADD3.X R25, R26, UR7, RZ, P1, !PT ;  /* 0x000000071a197c10 */ /* 0x000fe40008ffe4ff */
[----:B0-----:R-:W-:Y:S02]  /*30c0*/  PRMT R7, R9, 0x7632, R7 ;  /* 0x0000763209077816 */ /* 0x001fe40000000007 */
[----:B------:R-:W-:-:S02]  /*30d0*/  IADD3 R26, P1, R27, UR6, RZ ;  /* 0x000000061b1a7c10 */ /* 0x000fc4000ff3e0ff */
[----:B-1----:R-:W-:Y:S01]  /*30e0*/  PRMT R9, R41, 0x7632, R9 ;  /* 0x0000763229097816 */ /* 0x002fe20000000009 */
[----:B------:R0:W-:Y:S01]  /*30f0*/  STG.E.U16 desc[UR8][R30.64+0x6], R7 ;  /* 0x000006071e007986 */ /* 0x0001e2000c101508 */
[----:B------:R-:W-:Y:S02]  /*3100*/  F2FP.F16.F32.PACK_AB R100, R29, R100 ;  /* 0x000000641d64723e */ /* 0x000fe400000000ff */
[----:B------:R-:W-:Y:S01]  /*3110*/  F2FP.F16.F32.PACK_AB R95, R34, R95 ;  /* 0x0000005f225f723e */ /* 0x000fe200000000ff */
[----:B------:R1:W-:Y:S01]  /*3120*/  STG.E.U16 desc[UR8][R22.64+0x2], R20 ;  /* 0x0000021416007986 */ /* 0x0003e2000c101508 */
[----:B------:R-:W-:-:S03]  /*3130*/  IADD3.X R27, R28, UR7, RZ, P1, !PT ;  /* 0x000000071c1b7c10 */ /* 0x000fc60008ffe4ff */
[----:B------:R-:W-:Y:S04]  /*3140*/  STG.E.U16 desc[UR8][R22.64], R36 ;  /* 0x0000002416007986 */ /* 0x000fe8000c101508 */
[----:B------:R-:W-:Y:S01]  /*3150*/  STG.E.U16 desc[UR8][R22.64+0x4], R41 ;  /* 0x0000042916007986 */ /* 0x000fe2000c101508 */
[----:B0-----:R-:W-:-:S03]  /*3160*/  PRMT R7, R86, 0x7632, R7 ;  /* 0x0000763256077816 */ /* 0x001fc60000000007 */
[----:B------:R0:W-:Y:S01]  /*3170*/  STG.E.U16 desc[UR8][R22.64+0x6], R9 ;  /* 0x0000060916007986 */ /* 0x0001e2000c101508 */
[----:B-1----:R-:W-:-:S03]  /*3180*/  PRMT R20, R89, 0x7632, R20 ;  /* 0x0000763259147816 */ /* 0x002fc60000000014 */
        /* <DEDUP_REMOVED lines=11> */
.L_x_1696:
        /* <DEDUP_REMOVED lines=28> */
[----:B------:R-:W-:Y:S02]  /*3400*/  IADD3 R6, R5, 0x1e, RZ ;  /* 0x0000001e05067810 */ /* 0x000fe40007ffe0ff */
[----:B------:R-:W-:Y:S02]  /*3410*/  LOP3.LUT R7, R7, 0x1f, R0, 0x78, !PT ;  /* 0x0000001f07077812 */ /* 0x000fe400078e7800 */
[----:B------:R-:W-:Y:S01]  /*3420*/  LOP3.LUT R14, RZ, R5, RZ, 0x33, !PT ;  /* 0x00000005ff0e7212 */ /* 0x000fe200078e33ff */
[----:B------:R-:W-:Y:S01]  /*3430*/  IMAD.WIDE.U32 R10, P0, R3, -0x77777778, R8 ;  /* 0x88888888030a7825 */ /* 0x000fe20007800008 */
[----:B------:R-:W-:-:S02]  /*3440*/  VIMNMX.U32 R13, R6, 0x20, !PT ;  /* 0x00000020060d7848 */ /* 0x000fc40007fe0000 */
[----:B------:R-:W-:Y:S01]  /*3450*/  IADD3 R49, P2, R2, 0x2d, RZ ;  /* 0x0000002d02317810 */ /* 0x000fe20007f5e0ff */
[----:B------:R-:W-:Y:S01]  /*3460*/  IMAD.WIDE.U32 R8, R3, -0x77777777, RZ ;  /* 0x8888888903087825 */ /* 0x000fe200078e00ff */
[----:B------:R-:W-:Y:S02]  /*3470*/  IADD3 R8, R13, R14, RZ ;  /* 0x0000000e0d087210 */ /* 0x000fe40007ffe0ff */
[----:B------:R-:W-:Y:S01]  /*3480*/  IADD3.X R17, RZ, RZ, RZ, P0, !PT ;  /* 0x000000ffff117210 */ /* 0x000fe200007fe4ff */
[----:B------:R-:W-:Y:S01]  /*3490*/  IMAD R7, R7, 0x4, R12 ;  /* 0x0000000407077824 */ /* 0x000fe200078e020c */
[C---:B------:R-:W-:Y:S01]  /*34a0*/  SHF.L.U32 R12, R0.reuse, 0x7, RZ ;  /* 0x00000007000c7819 */ /* 0x040fe200000006ff */
[----:B------:R-:W-:Y:S01]  /*34b0*/  IMAD.SHL.U32 R13, R0, 0x2, RZ ;  /* 0x00000002000d7824 */ /* 0x000fe200078e00ff */
[----:B------:R-:W-:Y:S01]  /*34c0*/  IADD3 RZ, P1, R9, R10, RZ ;  /* 0x0000000a09ff7210 */ /* 0x000fe20007f3e0ff */
[----:B------:R-:W-:Y:S01]  /*34d0*/  IMAD.WIDE.U32 R14, R8, -0x77777777, RZ ;  /* 0x88888889080e7825 */ /* 0x000fe200078e00ff */
[----:B------:R-:W-:-:S02]  /*34e0*/  MOV R16, R11 ;  /* 0x0000000b00107202 */ /* 0x000fc40000000f00 */
[----:B------:R-:W-:Y:S02]  /*34f0*/  LOP3.LUT R12, R12, 0x780, RZ, 0xc0, !PT ;  /* 0x000007800c0c7812 */ /* 0x000fe400078ec0ff */
[----:B------:R-:W-:Y:S01]  /*3500*/  LOP3.LUT R10, R13, 0x1e, RZ, 0xc0, !PT ;  /* 0x0000001e0d0a7812 */ /* 0x000fe200078ec0ff */
[----:B------:R-:W-:Y:S01]  /*3510*/  IMAD.WIDE.U32.X R16, R4, -0x77777778, R16, P1 ;  /* 0x8888888804107825 */ /* 0x000fe200008e0410 */
[C---:B------:R-:W-:Y:S02]  /*3520*/  IADD3 R9, R5.reuse, 0x3c, RZ ;  /* 0x0000003c05097810 */ /* 0x040fe40007ffe0ff */
[----:B------:R-:W-:Y:S02]  /*3530*/  ISETP.LT.U32.AND P0, PT, R52, 0x1, PT ;  /* 0x000000013400780c */ /* 0x000fe40003f01070 */
[----:B------:R-:W-:Y:S02]  /*3540*/  IADD3 R20, R12, UR6, RZ ;  /* 0x000000060c147c10 */ /* 0x000fe4000fffe0ff */
[----:B------:R-:W-:-:S02]  /*3550*/  LOP3.LUT R11, R5, R10, RZ, 0x3c, !PT ;  /* 0x0000000a050b7212 */ /* 0x000fc400078e3cff */
[-C--:B------:R-:W-:Y:S02]  /*3560*/  LOP3.LUT R13, R6, R10.reuse, RZ, 0x3c, !PT ;  /* 0x0000000a060d7212 */ /* 0x080fe400078e3cff */
[----:B------:R-:W-:Y:S01]  /*3570*/  LOP3.LUT R19, R9, R10, RZ, 0x3c, !PT ;  /* 0x0000000a09137212 */ /* 0x000fe200078e3cff */
[----:B------:R-:W-:Y:S01]  /*3580*/  IMAD R11, R11, 0x4, R20 ;  /* 0x000000040b0b7824 */ /* 0x000fe200078e0214 */
[----:B------:R-:W-:Y:S02]  /*3590*/  ISETP.LT.AND.EX P0, PT, R53, RZ, PT, P0 ;  /* 0x000000ff3500720c */ /* 0x000fe40003f01300 */
[----:B------:R-:W-:Y:S02]  /*35a0*/  SHF.R.U64 R24, R16, 0x3, R17 ;  /* 0x0000000310187819 */ /* 0x000fe40000001211 */
[-C--:B------:R-:W-:Y:S02]  /*35b0*/  LEA R12, R13, R20.reuse, 0x2 ;  /* 0x000000140d0c7211 */ /* 0x080fe400078e10ff */
[----:B------:R-:W-:-:S02]  /*35c0*/  LEA R13, R19, R20, 0x2 ;  /* 0x00000014130d7211 */ /* 0x000fc400078e10ff */
[----:B------:R-:W-:Y:S02]  /*35d0*/  SEL R21, R52, 0x1, P0 ;  /* 0x0000000134157807 */ /* 0x000fe40000000000 */
[----:B------:R-:W-:Y:S01]  /*35e0*/  SEL R20, R53, RZ, P0 ;  /* 0x000000ff35147207 */ /* 0x000fe20000000000 */
[----:B------:R-:W-:Y:S01]  /*35f0*/  IMAD.X R53, RZ, RZ, RZ, P2 ;  /* 0x000000ffff357224 */ /* 0x000fe200010e06ff */
[----:B------:R-:W-:Y:S02]  /*3600*/  LEA.HI R23, R15, 0x1, RZ, 0x1c ;  /* 0x000000010f177811 */ /* 0x000fe400078fe0ff */
[C---:B------:R-:W-:Y:S02]  /*3610*/  IADD3 R16, P0, R2.reuse, 0xf, RZ ;  /* 0x0000000f02107810 */ /* 0x040fe40007f1e0ff */
[----:B------:R-:W-:Y:S02]  /*3620*/  IADD3 R17, P1, R2, 0x1e, RZ ;  /* 0x0000001e02117810 */ /* 0x000fe40007f3e0ff */
[----:B------:R-:W-:-:S02]  /*3630*/  IADD3 R24, R24, 0x1, RZ ;  /* 0x0000000118187810 */ /* 0x000fc40007ffe0ff */
[----:B------:R-:W-:Y:S01]  /*3640*/  MOV R14, R18 ;  /* 0x00000012000e7202 */ /* 0x000fe20000000f00 */
[----:B------:R-:W-:Y:S01]  /*3650*/  VIADD R18, R5, 0x5a ;  /* 0x0000005a05127836 */ /* 0x000fe20000000000 */
[C---:B------:R-:W-:Y:S02]  /*3660*/  SHF.L.U64.HI R19, R21.reuse, 0x7, R20 ;  /* 0x0000000715137819 */ /* 0x040fe40000010214 */
[----:B------:R-:W-:Y:S02]  /*3670*/  LOP3.LUT R15, R0, 0x1f, RZ, 0xc0, !PT ;  /* 0x0000001f000f7812 */ /* 0x000fe400078ec0ff */
[----:B------:R-:W-:Y:S02]  /*3680*/  SHF.L.U32 R21, R21, 0x7, RZ ;  /* 0x0000000715157819 */ /* 0x000fe400000006ff */
[----:B------:R-:W-:Y:S02]  /*3690*/  IADD3.X R20, RZ, RZ, RZ, P0, !PT ;  /* 0x000000ffff147210 */ /* 0x000fe400007fe4ff */
[----:B------:R-:W-:-:S02]  /*36a0*/  IADD3.X R22, RZ, RZ, RZ, P1, !PT ;  /* 0x000000ffff167210 */ /* 0x000fc40000ffe4ff */
[----:B------:R-:W-:Y:S02]  /*36b0*/  LOP3.LUT R23, R23, 0x3, RZ, 0xc0, !PT ;  /* 0x0000000317177812 */ /* 0x000fe400078ec0ff */
[----:B------:R-:W-:-:S07]  /*36c0*/  LOP3.LUT R24, R24, 0x3, RZ, 0xc0, !PT ;  /* 0x0000000318187812 */ /* 0x000fce00078ec0ff */
.L_x_1729:
        /* <DEDUP_REMOVED lines=42> */
.L_x_1716:
[----:B------:R-:W-:Y:S05]  /*3970*/  BSYNC B1 ;  /* 0x0000000000017941 */ /* 0x000fea0003800000 */
.L_x_1715:
        /* <DEDUP_REMOVED lines=18> */
.L_x_1719:
        /* <DEDUP_REMOVED lines=55> */
.L_x_1718:
[----:B------:R-:W-:Y:S05]  /*3e10*/  BSYNC B1 ;  /* 0x0000000000017941 */ /* 0x000fea0003800000 */
.L_x_1717:
        /* <DEDUP_REMOVED lines=35> */
.L_x_1721:
[----:B------:R-:W-:Y:S05]  /*4050*/  BSYNC B1 ;  /* 0x0000000000017941 */ /* 0x000fea0003800000 */
.L_x_1720:
        /* <DEDUP_REMOVED lines=15> */
.L_x_1714:
[----:B------:R-:W-:Y:S05]  /*4150*/  BSYNC B0 ;  /* 0x0000000000007941 */ /* 0x000fea0003800000 */
.L_x_1713:
        /* <DEDUP_REMOVED lines=36> */
.L_x_1738:
[----:B------:R-:W0:Y:S01]  /*43a0*/  LDC.64 R26, c[0x0][0x218] ;  /* 0x00008600ff1a7b82 */ /* 0x000e220000000a00 */
[----:B------:R-:W-:Y:S01]  /*43b0*/  ISETP.NE.AND P1, PT, R47, RZ, PT ;  /* 0x000000ff2f00720c */ /* 0x000fe20003f25270 */
[----:B---3--:R-:W-:Y:S01]  /*43c0*/  FADD.FTZ R31, R37, R32 ;  /* 0x00000020251f7221 */ /* 0x008fe20000010000 */
[----:B------:R-:W-:Y:S02]  /*43d0*/  IADD3 R25, R5, R14, RZ ;  /* 0x0000000e05197210 */ /* 0x000fe40007ffe0ff */
[----:B------:R-:W-:Y:S02]  /*43e0*/  ISETP.NE.AND P2, PT, R23, 0x1, PT ;  /* 0x000000011700780c */ /* 0x000fe40003f45270 */
[----:B------:R-:W-:Y:S01]  /*43f0*/  MOV R33, R6 ;  /* 0x0000000600217202 */ /* 0x000fe20000000f00 */
[----:B------:R-:W2:Y:S06]  /*4400*/  LDC.64 R28, c[0x0][0x220] ;  /* 0x00008800ff1c7b82 */ /* 0x000eac0000000a00 */
[----:B------:R-:W-:-:S02]  /*4410*/  @!P1 F2FP.F16.F32.PACK_AB R30, RZ, R38 ;  /* 0x00000026ff1e923e */ /* 0x000fc400000000ff */
[----:B------:R-:W-:Y:S01]  /*4420*/  @!P1 F2FP.F16.F32.PACK_AB R31, RZ, R31 ;  /* 0x0000001fff1f923e */ /* 0x000fe200000000ff */
        /* <DEDUP_REMOVED lines=13> */
[----:B------:R-:W-:Y:S02]  /*4500*/  MOV R32, 0xffff ;  /* 0x0000ffff00207802 */ /* 0x000fe40000000f00 */
[----:B------:R-:W-:Y:S01]  /*4510*/  MOV R25, 0xffff ;  /* 0x0000ffff00197802 */ /* 0x000fe20000000f00 */
[----:B--2---:R-:W2:Y:S01]  /*4520*/  SHFL.BFLY PT, R36, R33, 0x8, 0x101f ;  /* 0x0d101f0021247f89 */ /* 0x004ea200000e0000 */
[----:B------:R-:W-:-:S03]  /*4530*/  MOV R34, 0xffff ;  /* 0x0000ffff00227802 */ /* 0x000fc60000000f00 */
        /* <DEDUP_REMOVED lines=15> */
.L_x_1748:
[----:B----4-:R-:W-:Y:S01]  /*4630*/  FADD.FTZ R30, R42, R32 ;  /* 0x000000202a1e7221 */ /* 0x010fe20000010000 */
[----:B------:R-:W-:Y:S02]  /*4640*/  @!P1 F2FP.F16.F32.PACK_AB R25, RZ, R33 ;  /* 0x00000021ff19923e */ /* 0x000fe400000000ff */
[----:B------:R-:W-:Y:S02]  /*4650*/  ISETP.NE.AND P2, PT, R23, 0x2, PT ;  /* 0x000000021700780c */ /* 0x000fe40003f45270 */
[----:B------:R-:W-:Y:S01]  /*4660*/  @!P1 F2FP.F16.F32.PACK_AB R30, RZ, R30 ;  /* 0x0000001eff1e923e */ /* 0x000fe200000000ff */
        /* <DEDUP_REMOVED lines=10> */
[----:B--2---:R-:W-:Y:S01]  /*4710*/  MOV R30, 0xffff ;  /* 0x0000ffff001e7802 */ /* 0x004fe20000000f00 */
[----:B------:R-:W-:Y:S01]  /*4720*/  IMAD.MOV.U32 R34, RZ, RZ, 0xffff ;  /* 0x0000ffffff227424 */ /* 0x000fe200078e00ff */
[----:B------:R-:W-:Y:S02]  /*4730*/  MOV R32, 0xffff ;  /* 0x0000ffff00207802 */ /* 0x000fe40000000f00 */
        /* <DEDUP_REMOVED lines=18> */
.L_x_1758:
[----:B----4-:R-:W-:Y:S01]  /*4860*/  FADD.FTZ R30, R42, R32 ;  /* 0x000000202a1e7221 */ /* 0x010fe20000010000 */
[----:B------:R-:W-:Y:S02]  /*4870*/  @!P1 F2FP.F16.F32.PACK_AB R25, RZ, R33 ;  /* 0x00000021ff19923e */ /* 0x000fe400000000ff */
[----:B------:R-:W-:Y:S02]  /*4880*/  MOV R33, R18 ;  /* 0x0000001200217202 */ /* 0x000fe40000000f00 */
[----:B------:R-:W-:Y:S01]  /*4890*/  @!P1 F2FP.F16.F32.PACK_AB R30, RZ, R30 ;  /* 0x0000001eff1e923e */ /* 0x000fe200000000ff */
[----:B------:R4:W-:Y:S04]  /*48a0*/  @!P1 STG.E.U16 desc[UR8][R26.64+0x78], R25 ;  /* 0x000078191a009986 */ /* 0x0009e8000c101508 */
[----:B------:R4:W-:Y:S02]  /*48b0*/  @!P1 STG.E.U16 desc[UR8][R28.64+0x78], R30 ;  /* 0x0000781e1c009986 */ /* 0x0009e4000c101508 */
.L_x_1724:
[----:B------:R-:W-:Y:S05]  /*48c0*/  BSYNC B0 ;  /* 0x0000000000007941 */ /* 0x000fea0003800000 */
.L_x_1723:
[----:B------:R-:W-:-:S13]  /*48d0*/  ISETP.GE.U32.AND P0, PT, R8, 0x5a, PT ;  /* 0x0000005a0800780c */ /* 0x000fda0003f06070 */
[----:B------:R-:W-:Y:S05]  /*48e0*/  @!P0 BRA `(.L_x_1722) ;  /* 0x0000000800548947 */ /* 0x000fea0003800000 */
[----:B------:R-:W-:Y:S02]  /*48f0*/  ISETP.NE.AND P0, PT, R47, 0xf, PT ;  /* 0x0000000f2f00780c */ /* 0x000fe40003f05270 */
[----:B--234-:R-:W-:Y:S01]  /*4900*/  CS2R R26, SRZ ;  /* 0x00000000001a7805 */ /* 0x01cfe2000001ff00 */
[----:B------:R-:W-:-:S10]  /*4910*/  UMOV UR7, 0xffff ;  /* 0x0000ffff00077882 */ /* 0x000fd40000000000 */
[----:B0-----:R-:W-:Y:S02]  /*4920*/  @P0 LOP3.LUT R25, R33, R10, RZ, 0x3c, !PT ;  /* 0x0000000a21190212 */ /* 0x001fe400078e3cff */
[----:B------:R-:W-:-:S04]  /*4930*/  @P0 LEA R28, R47, UR6, 0x7 ;  /* 0x000000062f1c0c11 */ /* 0x000fc8000f8e38ff */
[----:B------:R-:W-:-:S05]  /*4940*/  @P0 LEA R25, R25, R28, 0x2 ;  /* 0x0000001c19190211 */ /* 0x000fca00078e10ff */
[----:B------:R0:W2:Y:S04]  /*4950*/  @P0 LDS R26, [R25] ;  /* 0x00000000191a0984 */ /* 0x0000a80000000800 */
[----:B------:R0:W3:Y:S01]  /*4960*/  @P0 LDS R27, [R25+0x780] ;  /* 0x00078000191b0984 */ /* 0x0000e20000000800 */
[----:B------:R-:W-:Y:S05]  /*4970*/  BRA.DIV UR7, `(.L_x_1728) ;  /* 0x0000001207ec7947 */ /* 0x000fea000b800000 */
[C---:B------:R-:W-:Y:S01]  /*4980*/  @P0 IADD3 R35, R33.reuse, 0x1e, RZ ;  /* 0x0000001e21230810 */ /* 0x040fe20007ffe0ff */
[----:B------:R-:W-:Y:S01]  /*4990*/  @P0 VIADD R29, R33, 0x3c ;  /* 0x0000003c211d0836 */ /* 0x000fe20000000000 */
[----:B------:R-:W-:Y:S01]  /*49a0*/  @P0 LEA R36, R47, UR6, 0x7 ;  /* 0x000000062f240c11 */ /* 0x000fe2000f8e38ff */
[----:B------:R-:W-:Y:S01]  /*49b0*/  HFMA2.MMA R40, -RZ, RZ, 0, 0 ;  /* 0x00000000ff287435 */ /* 0x000fe200000001ff */
[----:B------:R-:W-:Y:S02]  /*49c0*/  @P0 LOP3.LUT R35, R35, R10, RZ, 0x3c, !PT ;  /* 0x0000000a23230212 */ /* 0x000fe400078e3cff */
[----:B------:R-:W-:Y:S02]  /*49d0*/  CS2R R44, SRZ ;  /* 0x00000000002c7805 */ /* 0x000fe4000001ff00 */
[----:B------:R-:W-:Y:S02]  /*49e0*/  @P0 LEA R28, R47, UR6, 0x7 ;  /* 0x000000062f1c0c11 */ /* 0x000fe4000f8e38ff */
[----:B------:R-:W-:-:S02]  /*49f0*/  @P0 LEA R35, R35, R36, 0x2 ;  /* 0x0000002423230211 */ /* 0x000fc400078e10ff */
[----:B------:R-:W-:Y:S02]  /*4a00*/  @P0 LOP3.LUT R29, R29, R10, RZ, 0x3c, !PT ;  /* 0x0000000a1d1d0212 */ /* 0x000fe400078e3cff */
[----:B------:R-:W-:Y:S01]  /*4a10*/  @P0 IADD3 R39, R33, 0x5a, RZ ;  /* 0x0000005a21270810 */ /* 0x000fe20007ffe0ff */
[----:B------:R-:W4:Y:S01]  /*4a20*/  @P0 LDS R38, [R35+0x780] ;  /* 0x0007800023260984 */ /* 0x000f220000000800 */
[----:B------:R-:W-:Y:S02]  /*4a30*/  @P0 LEA R29, R29, R28, 0x2 ;  /* 0x0000001c1d1d0211 */ /* 0x000fe400078e10ff */
[----:B------:R-:W-:Y:S01]  /*4a40*/  @P0 LOP3.LUT R39, R39, R10, RZ, 0x3c, !PT ;  /* 0x0000000a27270212 */ /* 0x000fe200078e3cff */
[----:B------:R5:W1:Y:S01]  /*4a50*/  @P0 LDS R37, [R35] ;  /* 0x0000000023250984 */ /* 0x000a620000000800 */
[----:B------:R-:W-:Y:S02]  /*4a60*/  MOV R32, 0xffff ;  /* 0x0000ffff00207802 */ /* 0x000fe40000000f00 */
[----:B------:R-:W-:Y:S01]  /*4a70*/  @P0 LEA R28, R39, R28, 0x2 ;  /* 0x0000001c271c0211 */ /* 0x000fe200078e10ff */
[----:B------:R-:W-:Y:S01]  /*4a80*/  @P0 LDS R48, [R29+0x780] ;  /* 0x000780001d300984 */ /* 0x000fe20000000800 */
[----:B0-----:R-:W-:Y:S01]  /*4a90*/  MOV R25, 0xffff ;  /* 0x0000ffff00197802 */ /* 0x001fe20000000f00 */
[----:B------:R-:W-:Y:S01]  /*4aa0*/  IMAD.MOV.U32 R39, RZ, RZ, RZ ;  /* 0x000000ffff277224 */ /* 0x000fe200078e00ff */
[----:B------:R-:W-:Y:S01]  /*4ab0*/  MOV R31, 0xffff ;  /* 0x0000ffff001f7802 */ /* 0x000fe20000000f00 */
[----:B------:R-:W-:Y:S01]  /*4ac0*/  @P0 LDS R46, [R29] ;  /* 0x000000001d2e0984 */ /* 0x000fe20000000800 */
[----:B------:R-:W-:Y:S01]  /*4ad0*/  MOV R30, 0xffff ;  /* 0x0000ffff001e7802 */ /* 0x000fe20000000f00 */
[----:B-----5:R-:W-:Y:S01]  /*4ae0*/  IMAD.MOV.U32 R35, RZ, RZ, 0xffff ;  /* 0x0000ffffff237424 */ /* 0x020fe200078e00ff */
[----:B------:R-:W-:Y:S01]  /*4af0*/  MOV R34, 0xffff ;  /* 0x0000ffff00227802 */ /* 0x000fe20000000f00 */
[----:B------:R-:W-:Y:S01]  /*4b00*/  @P0 LDS R52, [R28] ;  /* 0x000000001c340984 */ /* 0x000fe20000000800 */
[----:B------:R-:W-:-:S02]  /*4b10*/  MOV R36, 0xffff ;  /* 0x0000ffff00247802 */ /* 0x000fc40000000f00 */
[----:B------:R-:W-:Y:S01]  /*4b20*/  MOV R50, RZ ;  /* 0x000000ff00327202 */ /* 0x000fe20000000f00 */
[----:B---3--:R-:W0:Y:S01]  /*4b30*/  SHFL.BFLY PT, R32, R27, 0x8, 0x101f ;  /* 0x0d101f001b207f89 */ /* 0x008e2200000e0000 */
[----:B------:R-:W-:-:S03]  /*4b40*/  MOV R43, 0xffff ;  /* 0x0000ffff002b7802 */ /* 0x000fc60000000f00 */
[----:B------:R0:W-:Y:S04]  /*4b50*/  @P0 LDS R54, [R28+0x780] ;  /* 0x000780001c360984 */ /* 0x0001e80000000800 */
[----:B--2---:R-:W2:Y:S01]  /*4b60*/  SHFL.BFLY PT, R29, R26, 0x8, 0x101f ;  /* 0x0d101f001a1d7f89 */ /* 0x004ea200000e0000 */
[----:B----4-:R-:W-:Y:S01]  /*4b70*/  @P0 MOV R40, R38 ;  /* 0x0000002600280202 */ /* 0x010fe20000000f00 */
[----:B------:R-:W-:Y:S01]  /*4b80*/  IMAD.MOV.U32 R38, RZ, RZ, 0xffff ;  /* 0x0000ffffff267424 */ /* 0x000fe200078e00ff */
[----:B-1----:R-:W-:-:S03]  /*4b90*/  @P0 MOV R39, R37 ;  /* 0x0000002500270202 */ /* 0x002fc60000000f00 */
[----:B------:R-:W1:Y:S01]  /*4ba0*/  SHFL.BFLY PT, R41, R40, 0x8, 0x101f ;  /* 0x0d101f0028297f89 */ /* 0x000e6200000e0000 */
[----:B0-----:R-:W-:Y:S01]  /*4bb0*/  FADD.FTZ R28, R32, R27 ;  /* 0x0000001b201c7221 */ /* 0x001fe20000010000 */
[----:B------:R-:W-:Y:S01]  /*4bc0*/  MOV R37, 0xffff ;  /* 0x0000ffff00257802 */ /* 0x000fe20000000f00 */
[----:B------:R-:W-:Y:S01]  /*4bd0*/  @P0 IMAD.MOV.U32 R45, RZ, RZ, R48 ;  /* 0x000000ffff2d0224 */ /* 0x000fe200078e0030 */
        /* <DEDUP_REMOVED lines=8> */
[----:B------:R-:W-:Y:S01]  /*4c60*/  @P0 IMAD.MOV.U32 R50, RZ, RZ, R54 ;  /* 0x000000ffff320224 */ /* 0x000fe200078e0036 */
[----:B------:R-:W-:-:S02]  /*4c70*/  ISETP.NE.AND P0, PT, R47, RZ, PT ;  /* 0x000000ff2f00720c */ /* 0x000fc40003f05270 */
[----:B------:R-:W5:Y:S01]  /*4c80*/  SHFL.BFLY PT, R26, R29, 0x4, 0x101f ;  /* 0x0c901f001d1a7f89 */ /* 0x000f6200000e0000 */
[----:B-1----:R-:W-:-:S03]  /*4c90*/  FADD.FTZ R41, R41, R40 ;  /* 0x0000002829297221 */ /* 0x002fc60000010000 */
        /* <DEDUP_REMOVED lines=16> */
[----:B------:R-:W-:Y:S01]  /*4da0*/  MOV R48, 0xffff ;  /* 0x0000ffff00307802 */ /* 0x000fe20000000f00 */
[----:B0-----:R-:W-:-:S02]  /*4db0*/  FADD.FTZ R40, R41, R40 ;  /* 0x0000002829287221 */ /* 0x001fc40000010000 */
        /* <DEDUP_REMOVED lines=20> */
[----:B------:R-:W-:Y:S01]  /*4f00*/  MOV R40, 0xffff ;  /* 0x0000ffff00287802 */ /* 0x000fe20000000f00 */
[----:B---3--:R-:W-:Y:S02]  /*4f10*/  FADD.FTZ R41, R39, R28 ;  /* 0x0000001c27297221 */ /* 0x008fe40000010000 */
[----:B------:R-:W3:Y:S01]  /*4f20*/  SHFL.BFLY PT, R38, R35, 0x1, 0x101f ;  /* 0x0c301f0023267f89 */ /* 0x000ee200000e0000 */
[----:B------:R-:W-:Y:S01]  /*4f30*/  IMAD.MOV.U32 R39, RZ, RZ, 0xffff ;  /* 0x0000ffffff277424 */ /* 0x000fe200078e00ff */
        /* <DEDUP_REMOVED lines=8> */
[----:B------:R-:W-:-:S02]  /*4fc0*/  MOV R46, 0xffff ;  /* 0x0000ffff002e7802 */ /* 0x000fc40000000f00 */
        /* <DEDUP_REMOVED lines=8> */
[----:B------:R-:W-:Y:S01]  /*5050*/  @!P0 F2FP.F16.F32.PACK_AB R33, RZ, R36 ;  /* 0x00000024ff21823e */ /* 0x000fe200000000ff */
[----:B------:R-:W-:-:S04]  /*5060*/  IMAD.WIDE R28, R25, 0x2, R28 ;  /* 0x00000002191c7825 */ /* 0x000fc800078e021c */
[----:B----4-:R-:W-:Y:S01]  /*5070*/  FADD.FTZ R40, R41, R40 ;  /* 0x0000002829287221 */ /* 0x010fe20000010000 */
[----:B------:R-:W-:Y:S02]  /*5080*/  @!P0 F2FP.F16.F32.PACK_AB R32, RZ, R35 ;  /* 0x00000023ff20823e */ /* 0x000fe400000000ff */
[----:B------:R-:W-:Y:S01]  /*5090*/  PRMT R34, R33, 0x7610, R34 ;  /* 0x0000761021227816 */ /* 0x000fe20000000022 */
[----:B-----5:R-:W-:Y:S01]  /*50a0*/  FADD.FTZ R30, R43, R42 ;  /* 0x0000002a2b1e7221 */ /* 0x020fe20000010000 */
[----:B------:R-:W-:Y:S01]  /*50b0*/  @!P0 F2FP.F16.F32.PACK_AB R25, RZ, R40 ;  /* 0x00000028ff19823e */ /* 0x000fe200000000ff */
[----:B------:R-:W-:Y:S01]  /*50c0*/  @!P0 STG.E.U16 desc[UR8][R26.64], R32 ;  /* 0x000000201a008986 */ /* 0x000fe2000c101508 */
[----:B------:R-:W-:Y:S01]  /*50d0*/  MOV R36, 0xffff ;  /* 0x0000ffff00247802 */ /* 0x000fe20000000f00 */
[----:B-1----:R-:W-:Y:S01]  /*50e0*/  FADD.FTZ R39, R48, R39 ;  /* 0x0000002730277221 */ /* 0x002fe20000010000 */
[----:B------:R-:W-:Y:S01]  /*50f0*/  @!P0 F2FP.F16.F32.PACK_AB R30, RZ, R30 ;  /* 0x0000001eff1e823e */ /* 0x000fe200000000ff */
[----:B------:R1:W-:Y:S01]  /*5100*/  @!P0 STG.E.U16 desc[UR8][R28.64], R34 ;  /* 0x000000221c008986 */ /* 0x0003e2000c101508 */
[----:B0-----:R-:W-:-:S03]  /*5110*/  FADD.FTZ R31, R51, R44 ;  /* 0x0000002c331f7221 */ /* 0x001fc60000010000 */
[----:B------:R-:W0:Y:S01]  /*5120*/  SHFL.BFLY PT, R36, R39, 0x1, 0x101f ;  /* 0x0c301f0027247f89 */ /* 0x000e2200000e0000 */
[----:B--2---:R-:W-:Y:S01]  /*5130*/  FADD.FTZ R33, R45, R46 ;  /* 0x0000002e2d217221 */ /* 0x004fe20000010000 */
[----:B------:R-:W-:Y:S01]  /*5140*/  @!P0 F2FP.F16.F32.PACK_AB R31, RZ, R31 ;  /* 0x0000001fff1f823e */ /* 0x000fe200000000ff */
[----:B---3--:R-:W-:-:S03]  /*5150*/  FADD.FTZ R50, R50, R55 ;  /* 0x0000003732327221 */ /* 0x008fc60000010000 */
[----:B------:R-:W-:Y:S02]  /*5160*/  @!P0 F2FP.F16.F32.PACK_AB R33, RZ, R33 ;  /* 0x00000021ff21823e */ /* 0x000fe400000000ff */
        /* <DEDUP_REMOVED lines=8> */
.L_x_1792:
[----:B01----:R-:W-:Y:S01]  /*51f0*/  FADD.FTZ R30, R50, R32 ;  /* 0x00000020321e7221 */ /* 0x003fe20000010000 */
[----:B------:R-:W-:-:S04]  /*5200*/  @!P0 F2FP.F16.F32.PACK_AB R25, RZ, R36 ;  /* 0x00000024ff19823e */ /* 0x000fc800000000ff */
[----:B------:R-:W-:Y:S01]  /*5210*/  @!P0 F2FP.F16.F32.PACK_AB R30, RZ, R30 ;  /* 0x0000001eff1e823e */ /* 0x000fe200000000ff */
[----:B------:R0:W-:Y:S04]  /*5220*/  @!P0 STG.E.U16 desc[UR8][R26.64+0xb4], R25 ;  /* 0x0000b4191a008986 */ /* 0x0001e8000c101508 */
[----:B------:R0:W-:Y:S02]  /*5230*/  @!P0 STG.E.U16 desc[UR8][R28.64+0xb4], R30 ;  /* 0x0000b41e1c008986 */ /* 0x0001e4000c101508 */
.L_x_1722:
[----:B------:R-:W-:Y:S05]  /*5240*/  WARPSYNC.ALL ;  /* 0x0000000000007948 */ /* 0x000fea0003800000 */
[----:B------:R-:W-:Y:S01]  /*5250*/  BAR.SYNC.DEFER_BLOCKING 0x0 ;  /* 0x0000000000007b1d */ /* 0x000fe20000010000 */
[C---:B------:R-:W-:Y:S01]  /*5260*/  ISETP.GE.AND P0, PT, R14.reuse, -0xc40, PT ;  /* 0xfffff3c00e00780c */ /* 0x040fe20003f06270 */
[----:B------:R-:W-:-:S12]  /*5270*/  VIADD R14, R14, 0x1000 ;  /* 0x000010000e0e7836 */ /* 0x000fd80000000000 */
[----:B------:R-:W-:Y:S05]  /*5280*/  @!P0 BRA `(.L_x_1729) ;  /* 0xffffffe400108947 */ /* 0x000fea000383ffff */
[----:B------:R-:W-:Y:S05]  /*5290*/  EXIT ;  /* 0x000000000000794d */ /* 0x000fea0003800000 */
.L_x_1725:
[----:B------:R-:W-:Y:S01]  /*52a0*/  HFMA2.MMA R31, -RZ, RZ, 0, 4.76837158203125e-07 ;  /* 0x00000008ff1f7435 */ /* 0x000fe200000001ff */
[----:B--2---:R-:W-:Y:S02]  /*52b0*/  MOV R34, R26 ;  /* 0x0000001a00227202 */ /* 0x004fe40000000f00 */
[----:B------:R-:W-:Y:S02]  /*52c0*/  MOV R30, 0x101f ;  /* 0x0000101f001e7802 */ /* 0x000fe40000000f00 */
[----:B0-----:R-:W-:-:S07]  /*52d0*/  MOV R25, 0xffff ;  /* 0x0000ffff00197802 */ /* 0x001fce0000000f00 */
[----:B-1-3--:R-:W-:Y:S05]  /*52e0*/  WARPSYNC.COLLECTIVE R25, `(.L_x_1730) ;  /* 0x0000000019087348 */ /* 0x00afea0003c00000 */
[----:B------:R0:W2:Y:S02]  /*52f0*/  SHFL.BFLY P2, R32, R34, R31, R30 ;  /* 0x0c00001f22207389 */ /* 0x0000a4000004001e */
[----:B0123--:R-:W-:Y:S01]  /*5300*/  ENDCOLLECTIVE ;  /* 0x000000000000791b */ /* 0x00ffe20003800000 */
.L_x_1730:
[----:B------:R-:W-:Y:S01]  /*5310*/  MOV R34, R27 ;  /* 0x0000001b00227202 */ /* 0x000fe20000000f00 */
[----:B------:R-:W-:-:S07]  /*5320*/  IMAD.MOV.U32 R29, RZ, RZ, R32 ;  /* 0x000000ffff1d7224 */ /* 0x000fce00078e0020 */
[----:B------:R-:W-:Y:S05]  /*5330*/  WARPSYNC.COLLECTIVE R25, `(.L_x_1731) ;  /* 0x0000000019087348 */ /* 0x000fea0003c00000 */
[----:B------:R0:W1:Y:S02]  /*5340*/  SHFL.BFLY P2, R32, R34, R31, R30 ;  /* 0x0c00001f22207389 */ /* 0x000064000004001e */
[----:B01----:R-:W-:Y:S01]  /*5350*/  ENDCOLLECTIVE ;  /* 0x000000000000791b */ /* 0x003fe20003800000 */
.L_x_1731:
[----:B------:R-:W-:Y:S01]  /*5360*/  FADD.FTZ R29, R29, R26 ;  /* 0x0000001a1d1d7221 */ /* 0x000fe20000010000 */
[----:B------:R-:W-:-:S04]  /*5370*/  HFMA2.MMA R31, -RZ, RZ, 0, 2.384185791015625e-07 ;  /* 0x00000004ff1f7435 */ /* 0x000fc800000001ff */
[----:B------:R-:W-:Y:S02]  /*5380*/  MOV R34, R29 ;  /* 0x0000001d00227202 */ /* 0x000fe40000000f00 */
[----:B------:R-:W-:-:S07]  /*5390*/  MOV R28, R32 ;  /* 0x00000020001c7202 */ /* 0x000fce0000000f00 */
[----:B------:R-:W-:Y:S05]  /*53a0*/  WARPSYNC.COLLECTIVE R25, `(.L_x_1732) ;  /* 0x0000000019087348 */ /* 0x000fea0003c00000 */
[----:B------:R0:W1:Y:S02]  /*53b0*/  SHFL.BFLY P2, R32, R34, R31, R30 ;  /* 0x0c00001f22207389 */ /* 0x000064000004001e */
[----:B01----:R-:W-:Y:S01]  /*53c0*/  ENDCOLLECTIVE ;  /* 0x000000000000791b */ /* 0x003fe20003800000 */
.L_x_1732:
[----:B------:R-:W-:-:S05]  /*53d0*/  FADD.FTZ R28, R28, R27 ;  /* 0x0000001b1c1c7221 */ /* 0x000fca0000010000 */
[----:B------:R-:W-:Y:S01]  /*53e0*/  MOV R34, R28 ;  /* 0x0000001c00227202 */ /* 0x000fe20000000f00 */
[----:B------:R-:W-:-:S07]  /*53f0*/  IMAD.MOV.U32 R36, RZ, RZ, R32 ;  /* 0x000000ffff247224 */ /* 0x000fce00078e0020 */
[----:B------:R-:W-:Y:S05]  /*5400*/  WARPSYNC.COLLECTIVE R25, `(.L_x_1733) ;  /* 0x0000000019087348 */ /* 0x000fea0003c00000 */
[----:B------:R0:W1:Y:S02]  /*5410*/  SHFL.BFLY P2, R32, R34, R31, R30 ;  /* 0x0c00001f22207389 */ /* 0x000064000004001e */
[----:B01----:R-:W-:Y:S01]  /*5420*/  ENDCOLLECTIVE ;  /* 0x000000000000791b */ /* 0x003fe20003800000 */
.L_x_1733:
[----:B------:R-:W-:Y:S01]  /*5430*/  FADD.FTZ R36, R29, R36 ;  /* 0x000000241d247221 */ /* 0x000fe20000010000 */
[----:B------:R-:W-:-:S04]  /*5440*/  HFMA2.MMA R31, -RZ, RZ, 0, 1.1920928955078125e-07 ;  /* 0x00000002ff1f7435 */ /* 0x000fc800000001ff */
[----:B------:R-:W-:Y:S02]  /*5450*/  MOV R34, R36 ;  /* 0x0000002400227202 */ /* 0x000fe40000000f00 */
[----:B------:R-:W-:-:S07]  /*5460*/  MOV R33, R32 ;  /* 0x0000002000217202 */ /* 0x000fce0000000f00 */
[----:B------:R-:W-:Y:S05]  /*5470*/  WARPSYNC.COLLECTIVE R25, `(.L_x_1734) ;  /* 0x0000000019087348 */ /* 0x000fea0003c00000 */
[----:B------:R0:W1:Y:S02]  /*5480*/  SHFL.BFLY P2, R32, R34, R31, R30 ;  /* 0x0c00001f22207389 */ /* 0x000064000004001e */
[----:B01----:R-:W-:Y:S01]  /*5490*/  ENDCOLLECTIVE ;  /* 0x000000000000791b */ /* 0x003fe20003800000 */
.L_x_1734:
[----:B------:R-:W-:-:S05]  /*54a0*/  FADD.FTZ R33, R28, R33 ;  /* 0x000000211c217221 */ /* 0x000fca0000010000 */
[----:B------:R-:W-:Y:S01]  /*54b0*/  MOV R34, R33 ;  /* 0x0000002100227202 */ /* 0x000fe20000000f00 */
[----:B------:R-:W-:-:S07]  /*54c0*/  IMAD.MOV.U32 R35, RZ, RZ, R32 ;  /* 0x000000ffff237224 */ /* 0x000fce00078e0020 */
[----:B------:R-:W-:Y:S05]  /*54d0*/  WARPSYNC.COLLECTIVE R25, `(.L_x_1735) ;  /* 0x0000000019087348 */ /* 0x000fea0003c00000 */
[----:B------:R0:W1:Y:S02]  /*54e0*/  SHFL.BFLY P2, R32, R34, R31, R30 ;  /* 0x0c00001f22207389 */ /* 0x000064000004001e */
[----:B01----:R-:W-:Y:S01]  /*54f0*/  ENDCOLLECTIVE ;  /* 0x000000000000791b */ /* 0x003fe20003800000 */
.L_x_1735:
[----:B------:R-:W-:Y:S01]  /*5500*/  FADD.FTZ R35, R36, R35 ;  /* 0x0000002324237221 */ /* 0x000fe20000010000 */
[----:B------:R-:W-:-:S04]  /*5510*/  HFMA2.MMA R31, -RZ, RZ, 0, 5.9604644775390625e-08 ;  /* 0x00000001ff1f7435 */ /* 0x000fc800000001ff */
[----:B------:R-:W-:Y:S02]  /*5520*/  MOV R34, R35 ;  /* 0x0000002300227202 */ /* 0x000fe40000000f00 */
[----:B------:R-:W-:-:S07]  /*5530*/  MOV R26, R32 ;  /* 0x00000020001a7202 */ /* 0x000fce0000000f00 */
[----:B------:R-:W-:Y:S05]  /*5540*/  WARPSYNC.COLLECTIVE R25, `(.L_x_1736) ;  /* 0x0000000019087348 */ /* 0x000fea0003c00000 */
[----:B------:R0:W1:Y:S02]  /*5550*/  SHFL.BFLY P2, R32, R34, R31, R30 ;  /* 0x0c00001f22207389 */ /* 0x000064000004001e */
[----:B01----:R-:W-:Y:S01]  /*5560*/  ENDCOLLECTIVE ;  /* 0x000000000000791b */ /* 0x003fe20003800000 */
.L_x_1736:
[----:B------:R-:W-:-:S05]  /*5570*/  FADD.FTZ R37, R33, R26 ;  /* 0x0000001a21257221 */ /* 0x000fca0000010000 */
[----:B------:R-:W-:Y:S01]  /*5580*/  MOV R34, R37 ;  /* 0x0000002500227202 */ /* 0x000fe20000000f00 */
[----:B------:R-:W-:-:S07]  /*5590*/  IMAD.MOV.U32 R38, RZ, RZ, R32 ;  /* 0x000000ffff267224 */ /* 0x000fce00078e0020 */
[----:B------:R-:W-:Y:S05]  /*55a0*/  WARPSYNC.COLLECTIVE R25, `(.L_x_1737) ;  /* 0x0000000019087348 */ /* 0x000fea0003c00000 */
[----:B------:R0:W1:Y:S02]  /*55b0*/  SHFL.BFLY P2, R32, R34, R31, R30 ;  /* 0x0c00001f22207389 */ /* 0x000064000004001e */
[----:B01----:R-:W-:Y:S01]  /*55c0*/  ENDCOLLECTIVE ;  /* 0x000000000000791b */ /* 0x003fe20003800000 */
.L_x_1737:
[----:B------:R-:W-:Y:S01]  /*55d0*/  FADD.FTZ R38, R35, R38 ;  /* 0x0000002623267221 */ /* 0x000fe20000010000 */
[----:B------:R-:W-:Y:S06]  /*55e0*/  BRA `(.L_x_1738) ;  /* 0xffffffec006c7947 */ /* 0x000fec000383ffff */
.L_x_1726:
[----:B------:R-:W-:Y:S01]  /*55f0*/  BSSY B1, `(.L_x_1739) ;  /* 0x0000008000017945 */ /* 0x000fe20003800000 */
[----:B--2---:R-:W-:Y:S01]  /*5600*/  MOV R34, R33 ;  /* 0x0000002100227202 */ /* 0x004fe20000000f00 */
[----:B------:R-:W-:Y:S01]  /*5610*/  IMAD.MOV.U32 R25, RZ, RZ, 0xffff ;  /* 0x0000ffffff197424 */ /* 0x000fe200078e00ff */
[----:B---3--:R-:W-:Y:S02]  /*5620*/  MOV R31, 0x8 ;  /* 0x00000008001f7802 */ /* 0x008fe40000000f00 */
[----:B------:R-:W-:-:S07]  /*5630*/  MOV R30, 0x101f ;  /* 0x0000101f001e7802 */ /* 0x000fce0000000f00 */
[----:B01--4-:R-:W-:Y:S05]  /*5640*/  WARPSYNC.COLLECTIVE R25, `(.L_x_1740) ;  /* 0x0000000019087348 */ /* 0x013fea0003c00000 */
[----:B------:R2:W3:Y:S02]  /*5650*/  SHFL.BFLY P2, R32, R34, R31, R30 ;  /* 0x0c00001f22207389 */ /* 0x0004e4000004001e */
[----:B01234-:R-:W-:Y:S01]  /*5660*/  ENDCOLLECTIVE ;  /* 0x000000000000791b */ /* 0x01ffe20003800000 */
.L_x_1740:
[----:B------:R-:W-:Y:S05]  /*5670*/  BSYNC B1 ;  /* 0x0000000000017941 */ /* 0x000fea0003800000 */
.L_x_1739:
        /* <DEDUP_REMOVED lines=8> */
.L_x_1741:
[----:B------:R-:W-:Y:S01]  /*5700*/  FADD.FTZ R36, R36, R33 ;  /* 0x0000002124247221 */ /* 0x000fe20000010000 */
[----:B------:R-:W-:-:S04]  /*5710*/  HFMA2.MMA R31, -RZ, RZ, 0, 2.384185791015625e-07 ;  /* 0x00000004ff1f7435 */ /* 0x000fc800000001ff */
[----:B------:R-:W-:Y:S02]  /*5720*/  MOV R34, R36 ;  /* 0x0000002400227202 */ /* 0x000fe40000000f00 */
[----:B------:R-:W-:-:S07]  /*5730*/  MOV R38, R32 ;  /* 0x0000002000267202 */ /* 0x000fce0000000f00 */
[----:B------:R-:W-:Y:S05]  /*5740*/  WARPSYNC.COLLECTIVE R25, `(.L_x_1742) ;  /* 0x0000000019087348 */ /* 0x000fea0003c00000 */
[----:B------:R0:W1:Y:S02]  /*5750*/  SHFL.BFLY P2, R32, R34, R31, R30 ;  /* 0x0c00001f22207389 */ /* 0x000064000004001e */
[----:B01----:R-:W-:Y:S01]  /*5760*/  ENDCOLLECTIVE ;  /* 0x000000000000791b */ /* 0x003fe20003800000 */
.L_x_1742:
[----:B------:R-:W-:-:S04]  /*5770*/  FADD.FTZ R38, R38, R35 ;  /* 0x0000002326267221 */ /* 0x000fc80000010000 */
[----:B------:R-:W-:Y:S01]  /*5780*/  IMAD.MOV.U32 R34, RZ, RZ, R38 ;  /* 0x000000ffff227224 */ /* 0x000fe200078e0026 */
[----:B------:R-:W-:-:S07]  /*5790*/  MOV R37, R32 ;  /* 0x0000002000257202 */ /* 0x000fce0000000f00 */
[----:B------:R-:W-:Y:S05]  /*57a0*/  WARPSYNC.COLLECTIVE R25, `(.L_x_1743) ;  /* 0x0000000019087348 */ /* 0x000fea0003c00000 */
[----:B------:R0:W1:Y:S02]  /*57b0*/  SHFL.BFLY P2, R32, R34, R31, R30 ;  /* 0x0c00001f22207389 */ /* 0x000064000004001e */
[----:B01----:R-:W-:Y:S01]  /*57c0*/  ENDCOLLECTIVE ;  /* 0x000000000000791b */ /* 0x003fe20003800000 */
.L_x_1743:
[----:B------:R-:W-:Y:S01]  /*57d0*/  FADD.FTZ R37, R36, R37 ;  /* 0x0000002524257221 */ /* 0x000fe20000010000 */
[----:B------:R-:W-:-:S04]  /*57e0*/  HFMA2.MMA R31, -RZ, RZ, 0, 1.1920928955078125e-07 ;  /* 0x00000002ff1f7435 */ /* 0x000fc800000001ff */
[----:B------:R-:W-:Y:S02]  /*57f0*/  MOV R34, R37 ;  /* 0x0000002500227202 */ /* 0x000fe40000000f00 */
[----:B------:R-:W-:-:S07]  /*5800*/  MOV R39, R32 ;  /* 0x0000002000277202 */ /* 0x000fce0000000f00 */
[----:B------:R-:W-:Y:S05]  /*5810*/  WARPSYNC.COLLECTIVE R25, `(.L_x_1744) ;  /* 0x0000000019087348 */ /* 0x000fea0003c00000 */
[----:B------:R0:W1:Y:S02]  /*5820*/  SHFL.BFLY P2, R32, R34, R31, R30 ;  /* 0x0c00001f22207389 */ /* 0x000064000004001e */
[----:B01----:R-:W-:Y:S01]  /*5830*/  ENDCOLLECTIVE ;  /* 0x000000000000791b */ /* 0x003fe20003800000 */
.L_x_1744:
[----:B------:R-:W-:-:S04]  /*5840*/  FADD.FTZ R39, R38, R39 ;  /* 0x0000002726277221 */ /* 0x000fc80000010000 */
[----:B------:R-:W-:Y:S01]  /*5850*/  IMAD.MOV.U32 R34, RZ, RZ, R39 ;  /* 0x000000ffff227224 */ /* 0x000fe200078e0027 */
[----:B------:R-:W-:-:S07]  /*5860*/  MOV R40, R32 ;  /* 0x0000002000287202 */ /* 0x000fce0000000f00 */
[----:B------:R-:W-:Y:S05]  /*5870*/  WARPSYNC.COLLECTIVE R25, `(.L_x_1745) ;  /* 0x0000000019087348 */ /* 0x000fea0003c00000 */
[----:B------:R0:W1:Y:S02]  /*5880*/  SHFL.BFLY P2, R32, R34, R31, R30 ;  /* 0x0c00001f22207389 */ /* 0x000064000004001e */
[----:B01----:R-:W-:Y:S01]  /*5890*/  ENDCOLLECTIVE ;  /* 0x000000000000791b */ /* 0x003fe20003800000 */
.L_x_1745:
[----:B------:R-:W-:Y:S01]  /*58a0*/  FADD.FTZ R40, R37, R40 ;  /* 0x0000002825287221 */ /* 0x000fe20000010000 */
[----:B------:R-:W-:-:S04]  /*58b0*/  HFMA2.MMA R31, -RZ, RZ, 0, 5.9604644775390625e-08 ;  /* 0x00000001ff1f7435 */ /* 0x000fc800000001ff */
[----:B------:R-:W-:Y:S02]  /*58c0*/  MOV R34, R40 ;  /* 0x0000002800227202 */ /* 0x000fe40000000f00 */
[----:B------:R-:W-:-:S07]  /*58d0*/  MOV R42, R32 ;  /* 0x00000020002a7202 */ /* 0x000fce0000000f00 */
[----:B------:R-:W-:Y:S05]  /*58e0*/  WARPSYNC.COLLECTIVE R25, `(.L_x_1746) ;  /* 0x0000000019087348 */ /* 0x000fea0003c00000 */
[----:B------:R0:W1:Y:S02]  /*58f0*/  SHFL.BFLY P2, R32, R34, R31, R30 ;  /* 0x0c00001f22207389 */ /* 0x000064000004001e */
[----:B01----:R-:W-:Y:S01]  /*5900*/  ENDCOLLECTIVE ;  /* 0x000000000000791b */ /* 0x003fe20003800000 */
.L_x_1746:
[----:B------:R-:W-:-:S04]  /*5910*/  FADD.FTZ R42, R39, R42 ;  /* 0x0000002a272a7221 */ /* 0x000fc80000010000 */
[----:B------:R-:W-:Y:S01]  /*5920*/  IMAD.MOV.U32 R34, RZ, RZ, R42 ;  /* 0x000000ffff227224 */ /* 0x000fe200078e002a */
[----:B------:R-:W-:-:S07]  /*5930*/  MOV R33, R32 ;  /* 0x0000002000217202 */ /* 0x000fce0000000f00 */
[----:B------:R-:W-:Y:S05]  /*5940*/  WARPSYNC.COLLECTIVE R25, `(.L_x_1747) ;  /* 0x0000000019087348 */ /* 0x000fea0003c00000 */
[----:B------:R0:W1:Y:S02]  /*5950*/  SHFL.BFLY P2, R32, R34, R31, R30 ;  /* 0x0c00001f22207389 */ /* 0x000064000004001e */
[----:B01----:R-:W-:Y:S01]  /*5960*/  ENDCOLLECTIVE ;  /* 0x000000000000791b */ /* 0x003fe20003800000 */
.L_x_1747:
[----:B------:R-:W-:Y:S01]  /*5970*/  FADD.FTZ R33, R40, R33 ;  /* 0x0000002128217221 */ /* 0x000fe20000010000 */
[----:B------:R-:W-:Y:S06]  /*5980*/  BRA `(.L_x_1748) ;  /* 0xffffffec00287947 */ /* 0x000fec000383ffff */
.L_x_1727:
[----:B------:R-:W-:Y:S01]  /*5990*/  BSSY B1, `(.L_x_1749) ;  /* 0x0000008000017945 */ /* 0x000fe20003800000 */
[----:B0-----:R-:W-:Y:S02]  /*59a0*/  MOV R34, R33 ;  /* 0x0000002100227202 */ /* 0x001fe40000000f00 */
[----:B------:R-:W-:Y:S02]  /*59b0*/  MOV R31, 0x8 ;  /* 0x00000008001f7802 */ /* 0x000fe40000000f00 */
[----:B--2---:R-:W-:Y:S02]  /*59c0*/  MOV R30, 0x101f ;  /* 0x0000101f001e7802 */ /* 0x004fe40000000f00 */
[----:B------:R-:W-:-:S07]  /*59d0*/  MOV R25, 0xffff ;  /* 0x0000ffff00197802 */ /* 0x000fce0000000f00 */
[----:B-1-34-:R-:W-:Y:S05]  /*59e0*/  WARPSYNC.COLLECTIVE R25, `(.L_x_1750) ;  /* 0x0000000019087348 */ /* 0x01afea0003c00000 */
[----:B------:R0:W2:Y:S02]  /*59f0*/  SHFL.BFLY P2, R32, R34, R31, R30 ;  /* 0x0c00001f22207389 */ /* 0x0000a4000004001e */
[----:B01234-:R-:W-:Y:S01]  /*5a00*/  ENDCOLLECTIVE ;  /* 0x000000000000791b */ /* 0x01ffe20003800000 */
.L_x_1750:
[----:B------:R-:W-:Y:S05]  /*5a10*/  BSYNC B1 ;  /* 0x0000000000017941 */ /* 0x000fea0003800000 */
.L_x_1749:
[----:B------:R-:W-:Y:S01]  /*5a20*/  HFMA2.MMA R31, -RZ, RZ, 0, 4.76837158203125e-07 ;  /* 0x00000008ff1f7435 */ /* 0x000fe200000001ff */
[----:B------:R-:W-:Y:S01]  /*5a30*/  MOV R34, R35 ;  /* 0x0000002300227202 */ /* 0x000fe20000000f00 */
[----:B------:R-:W-:Y:S01]  /*5a40*/  IMAD.MOV.U32 R36, RZ, RZ, R32 ;  /* 0x000000ffff247224 */ /* 0x000fe200078e0020 */
[----:B------:R-:W-:Y:S02]  /*5a50*/  MOV R30, 0x101f ;  /* 0x0000101f001e7802 */ /* 0x000fe40000000f00 */
[----:B------:R-:W-:Y:S01]  /*5a60*/  MOV R25, 0xffff ;  /* 0x0000ffff00197802 */ /* 0x000fe20000000f00 */
[----:B------:R-:W-:-:S07]  /*5a70*/  FADD.FTZ R36, R36, R33 ;  /* 0x0000002124247221 */ /* 0x000fce0000010000 */
[----:B------:R-:W-:Y:S05]  /*5a80*/  WARPSYNC.COLLECTIVE R25, `(.L_x_1751) ;  /* 0x0000000019087348 */ /* 0x000fea0003c00000 */
[----:B------:R0:W1:Y:S02]  /*5a90*/  SHFL.BFLY P2, R32, R34, R31, R30 ;  /* 0x0c00001f22207389 */ /* 0x000064000004001e */
[----:B01----:R-:W-:Y:S01]  /*5aa0*/  ENDCOLLECTIVE ;  /* 0x000000000000791b */ /* 0x003fe20003800000 */
.L_x_1751:
[----:B------:R-:W-:Y:S01]  /*5ab0*/  HFMA2.MMA R31, -RZ, RZ, 0, 2.384185791015625e-07 ;  /* 0x00000004ff1f7435 */ /* 0x000fe200000001ff */
[----:B------:R-:W-:Y:S01]  /*5ac0*/  MOV R34, R36 ;  /* 0x0000002400227202 */ /* 0x000fe20000000f00 */
[----:B------:R-:W-:-:S09]  /*5ad0*/  IMAD.MOV.U32 R38, RZ, RZ, R32 ;  /* 0x000000ffff267224 */ /* 0x000fd200078e0020 */
[----:B------:R-:W-:Y:S05]  /*5ae0*/  WARPSYNC.COLLECTIVE R25, `(.L_x_1752) ;  /* 0x0000000019087348 */ /* 0x000fea0003c00000 */
[----:B------:R0:W1:Y:S02]  /*5af0*/  SHFL.BFLY P2, R32, R34, R31, R30 ;  /* 0x0c00001f22207389 */ /* 0x000064000004001e */
[----:B01----:R-:W-:Y:S01]  /*5b00*/  ENDCOLLECTIVE ;  /* 0x000000000000791b */ /* 0x003fe20003800000 */
.L_x_1752:
[----:B------:R-:W-:-:S05]  /*5b10*/  FADD.FTZ R38, R38, R35 ;  /* 0x0000002326267221 */ /* 0x000fca0000010000 */
[----:B------:R-:W-:Y:S02]  /*5b20*/  MOV R34, R38 ;  /* 0x0000002600227202 */ /* 0x000fe40000000f00 */
[----:B------:R-:W-:-:S07]  /*5b30*/  MOV R37, R32 ;  /* 0x0000002000257202 */ /* 0x000fce0000000f00 */
[----:B------:R-:W-:Y:S05]  /*5b40*/  WARPSYNC.COLLECTIVE R25, `(.L_x_1753) ;  /* 0x0000000019087348 */ /* 0x000fea0003c00000 */
[----:B------:R0:W1:Y:S02]  /*5b50*/  SHFL.BFLY P2, R32, R34, R31, R30 ;  /* 0x0c00001f22207389 */ /* 0x000064000004001e */
[----:B01----:R-:W-:Y:S01]  /*5b60*/  ENDCOLLECTIVE ;  /* 0x000000000000791b */ /* 0x003fe20003800000 */
.L_x_1753:
[----:B------:R-:W-:Y:S01]  /*5b70*/  FADD.FTZ R37, R36, R37 ;  /* 0x0000002524257221 */ /* 0x000fe20000010000 */
[----:B------:R-:W-:-:S04]  /*5b80*/  HFMA2.MMA R31, -RZ, RZ, 0, 1.1920928955078125e-07 ;  /* 0x00000002ff1f7435 */ /* 0x000fc800000001ff */
[----:B------:R-:W-:Y:S01]  /*5b90*/  MOV R34, R37 ;  /* 0x0000002500227202 */ /* 0x000fe20000000f00 */
[----:B------:R-:W-:-:S07]  /*5ba0*/  IMAD.MOV.U32 R39, RZ, RZ, R32 ;  /* 0x000000ffff277224 */ /* 0x000fce00078e0020 */
[----:B------:R-:W-:Y:S05]  /*5bb0*/  WARPSYNC.COLLECTIVE R25, `(.L_x_1754) ;  /* 0x0000000019087348 */ /* 0x000fea0003c00000 */
[----:B------:R0:W1:Y:S02]  /*5bc0*/  SHFL.BFLY P2, R32, R34, R31, R30 ;  /* 0x0c00001f22207389 */ /* 0x000064000004001e */
[----:B01----:R-:W-:Y:S01]  /*5bd0*/  ENDCOLLECTIVE ;  /* 0x000000000000791b */ /* 0x003fe20003800000 */
.L_x_1754:
[----:B------:R-:W-:-:S05]  /*5be0*/  FADD.FTZ R39, R38, R39 ;  /* 0x0000002726277221 */ /* 0x000fca0000010000 */
[----:B------:R-:W-:Y:S02]  /*5bf0*/  MOV R34, R39 ;  /* 0x0000002700227202 */ /* 0x000fe40000000f00 */
[----:B------:R-:W-:-:S07]  /*5c00*/  MOV R40, R32 ;  /* 0x0000002000287202 */ /* 0x000fce0000000f00 */
[----:B------:R-:W-:Y:S05]  /*5c10*/  WARPSYNC.COLLECTIVE R25, `(.L_x_1755) ;  /* 0x0000000019087348 */ /* 0x000fea0003c00000 */
[----:B------:R0:W1:Y:S02]  /*5c20*/  SHFL.BFLY P2, R32, R34, R31, R30 ;  /* 0x0c00001f22207389 */ /* 0x000064000004001e */
[----:B01----:R-:W-:Y:S01]  /*5c30*/  ENDCOLLECTIVE ;  /* 0x000000000000791b */ /* 0x003fe20003800000 */
.L_x_1755:
[----:B------:R-:W-:Y:S01]  /*5c40*/  FADD.FTZ R40, R37, R40 ;  /* 0x0000002825287221 */ /* 0x000fe20000010000 */
[----:B------:R-:W-:-:S04]  /*5c50*/  HFMA2.MMA R31, -RZ, RZ, 0, 5.9604644775390625e-08 ;  /* 0x00000001ff1f7435 */ /* 0x000fc800000001ff */
[----:B------:R-:W-:Y:S01]  /*5c60*/  MOV R34, R40 ;  /* 0x0000002800227202 */ /* 0x000fe20000000f00 */
[----:B------:R-:W-:-:S07]  /*5c70*/  IMAD.MOV.U32 R42, RZ, RZ, R32 ;  /* 0x000000ffff2a7224 */ /* 0x000fce00078e0020 */
[----:B------:R-:W-:Y:S05]  /*5c80*/  WARPSYNC.COLLECTIVE R25, `(.L_x_1756) ;  /* 0x0000000019087348 */ /* 0x000fea0003c00000 */
[----:B------:R0:W1:Y:S02]  /*5c90*/  SHFL.BFLY P2, R32, R34, R31, R30 ;  /* 0x0c00001f22207389 */ /* 0x000064000004001e */
[----:B01----:R-:W-:Y:S01]  /*5ca0*/  ENDCOLLECTIVE ;  /* 0x000000000000791b */ /* 0x003fe20003800000 */
.L_x_1756:
[----:B------:R-:W-:-:S05]  /*5cb0*/  FADD.FTZ R42, R39, R42 ;  /* 0x0000002a272a7221 */ /* 0x000fca0000010000 */
[----:B------:R-:W-:Y:S02]  /*5cc0*/  MOV R34, R42 ;  /* 0x0000002a00227202 */ /* 0x000fe40000000f00 */
[----:B------:R-:W-:-:S07]  /*5cd0*/  MOV R33, R32 ;  /* 0x0000002000217202 */ /* 0x000fce0000000f00 */
[----:B------:R-:W-:Y:S05]  /*5ce0*/  WARPSYNC.COLLECTIVE R25, `(.L_x_1757) ;  /* 0x0000000019087348 */ /* 0x000fea0003c00000 */
[----:B------:R0:W1:Y:S02]  /*5cf0*/  SHFL.BFLY P2, R32, R34, R31, R30 ;  /* 0x0c00001f22207389 */ /* 0x000064000004001e */
[----:B01----:R-:W-:Y:S01]  /*5d00*/  ENDCOLLECTIVE ;  /* 0x000000000000791b */ /* 0x003fe20003800000 */
.L_x_1757:
[----:B------:R-:W-:Y:S01]  /*5d10*/  FADD.FTZ R33, R40, R33 ;  /* 0x0000002128217221 */ /* 0x000fe20000010000 */
[----:B------:R-:W-:Y:S06]  /*5d20*/  BRA `(.L_x_1758) ;  /* 0xffffffe800cc7947 */ /* 0x000fec000383ffff */
.L_x_1728:
        /* <DEDUP_REMOVED lines=8> */
.L_x_1760:
[----:B------:R-:W-:Y:S05]  /*5db0*/  BSYNC B0 ;  /* 0x0000000000007941 */ /* 0x000fea0003800000 */
.L_x_1759:
[----:B------:R-:W-:Y:S01]  /*5dc0*/  HFMA2.MMA R31, -RZ, RZ, 0, 4.76837158203125e-07 ;  /* 0x00000008ff1f7435 */ /* 0x000fe200000001ff */
[----:B------:R-:W-:Y:S01]  /*5dd0*/  IMAD.MOV.U32 R34, RZ, RZ, R27 ;  /* 0x000000ffff227224 */ /* 0x000fe200078e001b */
[----:B------:R-:W-:Y:S01]  /*5de0*/  MOV R30, 0x101f ;  /* 0x0000101f001e7802 */ /* 0x000fe20000000f00 */
[----:B------:R-:W-:Y:S01]  /*5df0*/  IMAD.MOV.U32 R40, RZ, RZ, RZ ;  /* 0x000000ffff287224 */ /* 0x000fe200078e00ff */
        /* <DEDUP_REMOVED lines=8> */
.L_x_1761:
[----:B------:R-:W-:Y:S01]  /*5e80*/  @P0 LEA R36, R47, UR6, 0x7 ;  /* 0x000000062f240c11 */ /* 0x000fe2000f8e38ff */
[----:B------:R-:W-:Y:S01]  /*5e90*/  FADD.FTZ R29, R29, R26 ;  /* 0x0000001a1d1d7221 */ /* 0x000fe20000010000 */
[----:B------:R-:W-:Y:S01]  /*5ea0*/  @P0 LOP3.LUT R35, R35, R10, RZ, 0x3c, !PT ;  /* 0x0000000a23230212 */ /* 0x000fe200078e3cff */
[----:B------:R-:W-:-:S03]  /*5eb0*/  HFMA2.MMA R50, -RZ, RZ, 0, 0 ;  /* 0x00000000ff327435 */ /* 0x000fc600000001ff */
[----:B------:R-:W-:-:S05]  /*5ec0*/  @P0 LEA R35, R35, R36, 0x2 ;  /* 0x0000002423230211 */ /* 0x000fca00078e10ff */
[----:B------:R0:W1:Y:S01]  /*5ed0*/  @P0 LDS R38, [R35+0x780] ;  /* 0x0007800023260984 */ /* 0x0000620000000800 */
[----:B------:R-:W-:Y:S01]  /*5ee0*/  MOV R34, R29 ;  /* 0x0000001d00227202 */ /* 0x000fe20000000f00 */
[----:B------:R-:W-:Y:S02]  /*5ef0*/  IMAD.MOV.U32 R31, RZ, RZ, 0x4 ;  /* 0x00000004ff1f7424 */ /* 0x000fe400078e00ff */
[----:B------:R0:W2:Y:S01]  /*5f00*/  @P0 LDS R37, [R35] ;  /* 0x0000000023250984 */ /* 0x0000a20000000800 */
[----:B------:R-:W-:-:S07]  /*5f10*/  FADD.FTZ R28, R32, R27 ;  /* 0x0000001b201c7221 */ /* 0x000fce0000010000 */
[----:B012---:R-:W-:Y:S05]  /*5f20*/  WARPSYNC.COLLECTIVE R25, `(.L_x_1762) ;  /* 0x0000000019087348 */ /* 0x007fea0003c00000 */
[----:B------:R3:W4:Y:S02]  /*5f30*/  SHFL.BFLY P2, R32, R34, R31, R30 ;  /* 0x0c00001f22207389 */ /* 0x000724000004001e */
[----:B01234-:R-:W-:Y:S01]  /*5f40*/  ENDCOLLECTIVE ;  /* 0x000000000000791b */ /* 0x01ffe20003800000 */
.L_x_1762:
[----:B------:R-:W-:Y:S02]  /*5f50*/  MOV R34, R28 ;  /* 0x0000001c00227202 */ /* 0x000fe40000000f00 */
[----:B------:R-:W-:-:S07]  /*5f60*/  MOV R26, R32 ;  /* 0x00000020001a7202 */ /* 0x000fce0000000f00 */
[----:B------:R-:W-:Y:S05]  /*5f70*/  WARPSYNC.COLLECTIVE R25, `(.L_x_1763) ;  /* 0x0000000019087348 */ /* 0x000fea0003c00000 */
[----:B------:R0:W1:Y:S02]  /*5f80*/  SHFL.BFLY P2, R32, R34, R31, R30 ;  /* 0x0c00001f22207389 */ /* 0x000064000004001e */
[----:B01----:R-:W-:Y:S01]  /*5f90*/  ENDCOLLECTIVE ;  /* 0x000000000000791b */ /* 0x003fe20003800000 */
.L_x_1763:
[----:B------:R-:W-:Y:S01]  /*5fa0*/  @P0 MOV R40, R38 ;  /* 0x0000002600280202 */ /* 0x000fe20000000f00 */
[----:B------:R-:W-:Y:S01]  /*5fb0*/  FADD.FTZ R26, R29, R26 ;  /* 0x0000001a1d1a7221 */ /* 0x000fe20000010000 */
[----:B------:R-:W-:Y:S01]  /*5fc0*/  @P0 MOV R39, R37 ;  /* 0x0000002500270202 */ /* 0x000fe20000000f00 */
[----:B------:R-:W-:Y:S02]  /*5fd0*/  HFMA2.MMA R31, -RZ, RZ, 0, 1.1920928955078125e-07 ;  /* 0x00000002ff1f7435 */ /* 0x000fe400000001ff */
[----:B------:R-:W-:Y:S02]  /*5fe0*/  IMAD.MOV.U32 R34, RZ, RZ, R26 ;  /* 0x000000ffff227224 */ /* 0x000fe400078e001a */
[----:B------:R-:W-:Y:S01]  /*5ff0*/  FADD.FTZ R27, R28, R32 ;  /* 0x000000201c1b7221 */ /* 0x000fe20000010000 */
[----:B------:R-:W-:-:S07]  /*6000*/  @P0 LEA R28, R47, UR6, 0x7 ;  /* 0x000000062f1c0c11 */ /* 0x000fce000f8e38ff */
[----:B------:R-:W-:Y:S05]  /*6010*/  WARPSYNC.COLLECTIVE R25, `(.L_x_1764) ;  /* 0x0000000019087348 */ /* 0x000fea0003c00000 */
[----:B------:R0:W1:Y:S02]  /*6020*/  SHFL.BFLY P2, R32, R34, R31, R30 ;  /* 0x0c00001f22207389 */ /* 0x000064000004001e */
[----:B01----:R-:W-:Y:S01]  /*6030*/  ENDCOLLECTIVE ;  /* 0x000000000000791b */ /* 0x003fe20003800000 */
.L_x_1764:
[----:B------:R-:W-:Y:S02]  /*6040*/  MOV R34, R27 ;  /* 0x0000001b00227202 */ /* 0x000fe40000000f00 */
[----:B------:R-:W-:-:S07]  /*6050*/  MOV R29, R32 ;  /* 0x00000020001d7202 */ /* 0x000fce0000000f00 */
[----:B------:R-:W-:Y:S05]  /*6060*/  WARPSYNC.COLLECTIVE R25, `(.L_x_1765) ;  /* 0x0000000019087348 */ /* 0x000fea0003c00000 */
[----:B------:R0:W1:Y:S02]  /*6070*/  SHFL.BFLY P2, R32, R34, R31, R30 ;  /* 0x0c00001f22207389 */ /* 0x000064000004001e */
[----:B01----:R-:W-:Y:S01]  /*6080*/  ENDCOLLECTIVE ;  /* 0x000000000000791b */ /* 0x003fe20003800000 */
.L_x_1765:
[----:B------:R-:W-:Y:S01]  /*6090*/  FADD.FTZ R35, R26, R29 ;  /* 0x0000001d1a237221 */ /* 0x000fe20000010000 */
[----:B------:R-:W-:-:S04]  /*60a0*/  @P0 IADD3 R29, R33, 0x3c, RZ ;  /* 0x0000003c211d0810 */ /* 0x000fc80007ffe0ff */
[----:B------:R-:W-:-:S04]  /*60b0*/  @P0 LOP3.LUT R29, R29, R10, RZ, 0x3c, !PT ;  /* 0x0000000a1d1d0212 */ /* 0x000fc800078e3cff */
[----:B------:R-:W-:Y:S01]  /*60c0*/  @P0 LEA R29, R29, R28, 0x2 ;  /* 0x0000001c1d1d0211 */ /* 0x000fe200078e10ff */
[----:B------:R-:W-:Y:S01]  /*60d0*/  HFMA2.MMA R31, -RZ, RZ, 0, 5.9604644775390625e-08 ;  /* 0x00000001ff1f7435 */ /* 0x000fe200000001ff */
[----:B------:R-:W-:-:S03]  /*60e0*/  MOV R34, R35 ;  /* 0x0000002300227202 */ /* 0x000fc60000000f00 */
[----:B------:R0:W1:Y:S04]  /*60f0*/  @P0 LDS R46, [R29] ;  /* 0x000000001d2e0984 */ /* 0x0000680000000800 */
[----:B------:R0:W2:Y:S01]  /*6100*/  @P0 LDS R48, [R29+0x780] ;  /* 0x000780001d300984 */ /* 0x0000a20000000800 */
[----:B------:R-:W-:-:S07]  /*6110*/  FADD.FTZ R36, R27, R32 ;  /* 0x000000201b247221 */ /* 0x000fce0000010000 */
[----:B012---:R-:W-:Y:S05]  /*6120*/  WARPSYNC.COLLECTIVE R25, `(.L_x_1766) ;  /* 0x0000000019087348 */ /* 0x007fea0003c00000 */
[----:B------:R3:W4:Y:S02]  /*6130*/  SHFL.BFLY P2, R32, R34, R31, R30 ;  /* 0x0c00001f22207389 */ /* 0x000724000004001e */
[----:B01234-:R-:W-:Y:S01]  /*6140*/  ENDCOLLECTIVE ;  /* 0x000000000000791b */ /* 0x01ffe20003800000 */
.L_x_1766:
[----:B------:R-:W0:Y:S01]  /*6150*/  LDC.64 R26, c[0x0][0x218] ;  /* 0x00008600ff1a7b82 */ /* 0x000e220000000a00 */
[----:B------:R-:W-:Y:S01]  /*6160*/  MOV R34, R36 ;  /* 0x0000002400227202 */ /* 0x000fe20000000f00 */
[----:B------:R-:W-:-:S07]  /*6170*/  IMAD.MOV.U32 R38, RZ, RZ, R32 ;  /* 0x000000ffff267224 */ /* 0x000fce00078e0020 */
[----:B0-----:R-:W-:Y:S05]  /*6180*/  WARPSYNC.COLLECTIVE R25, `(.L_x_1767) ;  /* 0x0000000019087348 */ /* 0x001fea0003c00000 */
[----:B------:R1:W2:Y:S02]  /*6190*/  SHFL.BFLY P2, R32, R34, R31, R30 ;  /* 0x0c00001f22207389 */ /* 0x0002a4000004001e */
[----:B012---:R-:W-:Y:S01]  /*61a0*/  ENDCOLLECTIVE ;  /* 0x000000000000791b */ /* 0x007fe20003800000 */
.L_x_1767:
[----:B------:R-:W-:Y:S01]  /*61b0*/  FADD.FTZ R35, R35, R38 ;  /* 0x0000002623237221 */ /* 0x000fe20000010000 */
[----:B------:R-:W-:Y:S01]  /*61c0*/  @P0 IMAD.MOV.U32 R44, RZ, RZ, R46 ;  /* 0x000000ffff2c0224 */ /* 0x000fe200078e002e */
        /* <DEDUP_REMOVED lines=8> */
.L_x_1768:
        /* <DEDUP_REMOVED lines=8> */
.L_x_1769:
[----:B------:R-:W-:Y:S01]  /*62d0*/  FADD.FTZ R42, R42, R39 ;  /* 0x000000272a2a7221 */ /* 0x000fe20000010000 */
[----:B------:R-:W-:-:S04]  /*62e0*/  HFMA2.MMA R31, -RZ, RZ, 0, 2.384185791015625e-07 ;  /* 0x00000004ff1f7435 */ /* 0x000fc800000001ff */
[----:B------:R-:W-:Y:S02]  /*62f0*/  MOV R34, R42 ;  /* 0x0000002a00227202 */ /* 0x000fe40000000f00 */
[----:B------:R-:W-:-:S07]  /*6300*/  MOV R41, R32 ;  /* 0x0000002000297202 */ /* 0x000fce0000000f00 */
[----:B------:R-:W-:Y:S05]  /*6310*/  WARPSYNC.COLLECTIVE R25, `(.L_x_1770) ;  /* 0x0000000019087348 */ /* 0x000fea0003c00000 */
[----:B------:R0:W1:Y:S02]  /*6320*/  SHFL.BFLY P2, R32, R34, R31, R30 ;  /* 0x0c00001f22207389 */ /* 0x000064000004001e */
[----:B01----:R-:W-:Y:S01]  /*6330*/  ENDCOLLECTIVE ;  /* 0x000000000000791b */ /* 0x003fe20003800000 */
.L_x_1770:
[----:B------:R-:W-:-:S05]  /*6340*/  FADD.FTZ R41, R41, R40 ;  /* 0x0000002829297221 */ /* 0x000fca0000010000 */
[----:B------:R-:W-:Y:S01]  /*6350*/  MOV R34, R41 ;  /* 0x0000002900227202 */ /* 0x000fe20000000f00 */
[----:B------:R-:W-:-:S07]  /*6360*/  IMAD.MOV.U32 R39, RZ, RZ, R32 ;  /* 0x000000ffff277224 */ /* 0x000fce00078e0020 */
[----:B------:R-:W-:Y:S05]  /*6370*/  WARPSYNC.COLLECTIVE R25, `(.L_x_1771) ;  /* 0x0000000019087348 */ /* 0x000fea0003c00000 */
[----:B------:R0:W1:Y:S02]  /*6380*/  SHFL.BFLY P2, R32, R34, R31, R30 ;  /* 0x0c00001f22207389 */ /* 0x000064000004001e */
[----:B01----:R-:W-:Y:S01]  /*6390*/  ENDCOLLECTIVE ;  /* 0x000000000000791b */ /* 0x003fe20003800000 */
.L_x_1771:
[----:B------:R-:W-:Y:S01]  /*63a0*/  FADD.FTZ R39, R42, R39 ;  /* 0x000000272a277221 */ /* 0x000fe20000010000 */
[----:B------:R-:W-:-:S03]  /*63b0*/  HFMA2.MMA R31, -RZ, RZ, 0, 1.1920928955078125e-07 ;  /* 0x00000002ff1f7435 */ /* 0x000fc600000001ff */
[----:B------:R-:W-:Y:S01]  /*63c0*/  IMAD.MOV.U32 R34, RZ, RZ, R39 ;  /* 0x000000ffff227224 */ /* 0x000fe200078e0027 */
[----:B------:R-:W-:-:S07]  /*63d0*/  MOV R40, R32 ;  /* 0x0000002000287202 */ /* 0x000fce0000000f00 */
[----:B------:R-:W-:Y:S05]  /*63e0*/  WARPSYNC.COLLECTIVE R25, `(.L_x_1772) ;  /* 0x0000000019087348 */ /* 0x000fea0003c00000 */
[----:B------:R0:W1:Y:S02]  /*63f0*/  SHFL.BFLY P2, R32, R34, R31, R30 ;  /* 0x0c00001f22207389 */ /* 0x000064000004001e */
[----:B01----:R-:W-:Y:S01]  /*6400*/  ENDCOLLECTIVE ;  /* 0x000000000000791b */ /* 0x003fe20003800000 */
.L_x_1772:
[----:B------:R-:W-:-:S05]  /*6410*/  FADD.FTZ R40, R41, R40 ;  /* 0x0000002829287221 */ /* 0x000fca0000010000 */
[----:B------:R-:W-:Y:S02]  /*6420*/  MOV R34, R40 ;  /* 0x0000002800227202 */ /* 0x000fe40000000f00 */
[----:B------:R-:W-:-:S07]  /*6430*/  MOV R28, R32 ;  /* 0x00000020001c7202 */ /* 0x000fce0000000f00 */
[----:B------:R-:W-:Y:S05]  /*6440*/  WARPSYNC.COLLECTIVE R25, `(.L_x_1773) ;  /* 0x0000000019087348 */ /* 0x000fea0003c00000 */
[----:B------:R0:W1:Y:S02]  /*6450*/  SHFL.BFLY P2, R32, R34, R31, R30 ;  /* 0x0c00001f22207389 */ /* 0x000064000004001e */
[----:B01----:R-:W-:Y:S01]  /*6460*/  ENDCOLLECTIVE ;  /* 0x000000000000791b */ /* 0x003fe20003800000 */
.L_x_1773:
        /* <DEDUP_REMOVED lines=13> */
.L_x_1774:
[----:B------:R-:W-:Y:S01]  /*6540*/  FADD.FTZ R43, R40, R43 ;  /* 0x0000002b282b7221 */ /* 0x000fe20000010000 */
[----:B------:R-:W0:Y:S03]  /*6550*/  LDC.64 R28, c[0x0][0x220] ;  /* 0x00008800ff1c7b82 */ /* 0x000e260000000a00 */
[----:B------:R-:W-:Y:S01]  /*6560*/  IMAD.MOV.U32 R34, RZ, RZ, R43 ;  /* 0x000000ffff227224 */ /* 0x000fe200078e002b */
[----:B------:R-:W-:-:S07]  /*6570*/  MOV R40, R32 ;  /* 0x0000002000287202 */ /* 0x000fce0000000f00 */
[----:B0-----:R-:W-:Y:S05]  /*6580*/  WARPSYNC.COLLECTIVE R25, `(.L_x_1775) ;  /* 0x0000000019087348 */ /* 0x001fea0003c00000 */
[----:B------:R1:W2:Y:S02]  /*6590*/  SHFL.BFLY P2, R32, R34, R31, R30 ;  /* 0x0c00001f22207389 */ /* 0x0002a4000004001e */
[----:B012---:R-:W-:Y:S01]  /*65a0*/  ENDCOLLECTIVE ;  /* 0x000000000000791b */ /* 0x007fe20003800000 */
.L_x_1775:
[----:B------:R-:W-:-:S04]  /*65b0*/  IMAD.WIDE R28, R37, 0x2, R28 ;  /* 0x00000002251c7825 */ /* 0x000fc800078e021c */
[----:B------:R-:W-:Y:S01]  /*65c0*/  FADD.FTZ R40, R41, R40 ;  /* 0x0000002829287221 */ /* 0x000fe20000010000 */
[----:B------:R-:W-:Y:S02]  /*65d0*/  @P0 IMAD.MOV.U32 R48, RZ, RZ, R52 ;  /* 0x000000ffff300224 */ /* 0x000fe400078e0034 */
[----:B------:R-:W-:Y:S01]  /*65e0*/  @P0 IMAD.MOV.U32 R50, RZ, RZ, R54 ;  /* 0x000000ffff320224 */ /* 0x000fe200078e0036 */
[----:B------:R-:W-:Y:S01]  /*65f0*/  ISETP.NE.AND P0, PT, R47, RZ, PT ;  /* 0x000000ff2f00720c */ /* 0x000fe20003f05270 */
[----:B------:R-:W-:Y:S01]  /*6600*/  HFMA2.MMA R31, -RZ, RZ, 0, 4.76837158203125e-07 ;  /* 0x00000008ff1f7435 */ /* 0x000fe200000001ff */
[----:B------:R-:W-:-:S11]  /*6610*/  MOV R34, R44 ;  /* 0x0000002c00227202 */ /* 0x000fd60000000f00 */
[----:B------:R-:W-:Y:S02]  /*6620*/  @!P0 F2FP.F16.F32.PACK_AB R33, RZ, R36 ;  /* 0x00000024ff21823e */ /* 0x000fe400000000ff */
[----:B------:R-:W-:-:S07]  /*6630*/  MOV R42, R32 ;  /* 0x00000020002a7202 */ /* 0x000fce0000000f00 */
[----:B------:R-:W-:Y:S05]  /*6640*/  WARPSYNC.COLLECTIVE R25, `(.L_x_1776) ;  /* 0x0000000019087348 */ /* 0x000fea0003c00000 */
[----:B------:R0:W1:Y:S02]  /*6650*/  SHFL.BFLY P2, R32, R34, R31, R30 ;  /* 0x0c00001f22207389 */ /* 0x000064000004001e */
[----:B01----:R-:W-:Y:S01]  /*6660*/  ENDCOLLECTIVE ;  /* 0x000000000000791b */ /* 0x003fe20003800000 */
.L_x_1776:
[----:B------:R-:W-:Y:S01]  /*6670*/  FADD.FTZ R42, R43, R42 ;  /* 0x0000002a2b2a7221 */ /* 0x000fe20000010000 */
[----:B------:R-:W-:Y:S01]  /*6680*/  IMAD.MOV.U32 R34, RZ, RZ, R45 ;  /* 0x000000ffff227224 */ /* 0x000fe200078e002d */
[----:B------:R-:W-:-:S07]  /*6690*/  MOV R51, R32 ;  /* 0x0000002000337202 */ /* 0x000fce0000000f00 */
[----:B------:R-:W-:Y:S05]  /*66a0*/  WARPSYNC.COLLECTIVE R25, `(.L_x_1777) ;  /* 0x0000000019087348 */ /* 0x000fea0003c00000 */
[----:B------:R0:W1:Y:S02]  /*66b0*/  SHFL.BFLY P2, R32, R34, R31, R30 ;  /* 0x0c00001f22207389 */ /* 0x000064000004001e */
[----:B01----:R-:W-:Y:S01]  /*66c0*/  ENDCOLLECTIVE ;  /* 0x000000000000791b */ /* 0x003fe20003800000 */
.L_x_1777:
[----:B------:R-:W-:Y:S01]  /*66d0*/  FADD.FTZ R51, R51, R44 ;  /* 0x0000002c33337221 */ /* 0x000fe20000010000 */
[----:B------:R-:W-:-:S04]  /*66e0*/  HFMA2.MMA R31, -RZ, RZ, 0, 2.384185791015625e-07 ;  /* 0x00000004ff1f7435 */ /* 0x000fc800000001ff */
[----:B------:R-:W-:Y:S02]  /*66f0*/  MOV R34, R51 ;  /* 0x0000003300227202 */ /* 0x000fe40000000f00 */
[----:B------:R-:W-:-:S07]  /*6700*/  MOV R46, R32 ;  /* 0x00000020002e7202 */ /* 0x000fce0000000f00 */
[----:B------:R-:W-:Y:S05]  /*6710*/  WARPSYNC.COLLECTIVE R25, `(.L_x_1778) ;  /* 0x0000000019087348 */ /* 0x000fea0003c00000 */
[----:B------:R0:W1:Y:S02]  /*6720*/  SHFL.BFLY P2, R32, R34, R31, R30 ;  /* 0x0c00001f22207389 */ /* 0x000064000004001e */
[----:B01----:R-:W-:Y:S01]  /*6730*/  ENDCOLLECTIVE ;  /* 0x000000000000791b */ /* 0x003fe20003800000 */
.L_x_1778:
[----:B------:R-:W-:-:S04]  /*6740*/  FADD.FTZ R46, R46, R45 ;  /* 0x0000002d2e2e7221 */ /* 0x000fc80000010000 */
[----:B------:R-:W-:Y:S01]  /*6750*/  IMAD.MOV.U32 R34, RZ, RZ, R46 ;  /* 0x000000ffff227224 */ /* 0x000fe200078e002e */
[----:B------:R-:W-:-:S07]  /*6760*/  MOV R44, R32 ;  /* 0x00000020002c7202 */ /* 0x000fce0000000f00 */
[----:B------:R-:W-:Y:S05]  /*6770*/  WARPSYNC.COLLECTIVE R25, `(.L_x_1779) ;  /* 0x0000000019087348 */ /* 0x000fea0003c00000 */
[----:B------:R0:W1:Y:S02]  /*6780*/  SHFL.BFLY P2, R32, R34, R31, R30 ;  /* 0x0c00001f22207389 */ /* 0x000064000004001e */
[----:B01----:R-:W-:Y:S01]  /*6790*/  ENDCOLLECTIVE ;  /* 0x000000000000791b */ /* 0x003fe20003800000 */
.L_x_1779:
[----:B------:R-:W-:-:S05]  /*67a0*/  FADD.FTZ R44, R51, R44 ;  /* 0x0000002c332c7221 */ /* 0x000fca0000010000 */
[----:B------:R-:W-:Y:S01]  /*67b0*/  MOV R34, R44 ;  /* 0x0000002c00227202 */ /* 0x000fe20000000f00 */
[----:B------:R-:W-:Y:S01]  /*67c0*/  IMAD.MOV.U32 R31, RZ, RZ, 0x2 ;  /* 0x00000002ff1f7424 */ /* 0x000fe200078e00ff */
[----:B------:R-:W-:-:S07]  /*67d0*/  MOV R45, R32 ;  /* 0x00000020002d7202 */ /* 0x000fce0000000f00 */
[----:B------:R-:W-:Y:S05]  /*67e0*/  WARPSYNC.COLLECTIVE R25, `(.L_x_1780) ;  /* 0x0000000019087348 */ /* 0x000fea0003c00000 */
[----:B------:R0:W1:Y:S02]  /*67f0*/  SHFL.BFLY P2, R32, R34, R31, R30 ;  /* 0x0c00001f22207389 */ /* 0x000064000004001e */
[----:B01----:R-:W-:Y:S01]  /*6800*/  ENDCOLLECTIVE ;  /* 0x000000000000791b */ /* 0x003fe20003800000 */
.L_x_1780:
[----:B------:R-:W-:-:S05]  /*6810*/  FADD.FTZ R45, R46, R45 ;  /* 0x0000002d2e2d7221 */ /* 0x000fca0000010000 */
[----:B------:R-:W-:Y:S02]  /*6820*/  MOV R34, R45 ;  /* 0x0000002d00227202 */ /* 0x000fe40000000f00 */
[----:B------:R-:W-:-:S07]  /*6830*/  MOV R51, R32 ;  /* 0x0000002000337202 */ /* 0x000fce0000000f00 */
[----:B------:R-:W-:Y:S05]  /*6840*/  WARPSYNC.COLLECTIVE R25, `(.L_x_1781) ;  /* 0x0000000019087348 */ /* 0x000fea0003c00000 */
[----:B------:R0:W1:Y:S02]  /*6850*/  SHFL.BFLY P2, R32, R34, R31, R30 ;  /* 0x0c00001f22207389 */ /* 0x000064000004001e */
[----:B01----:R-:W-:Y:S01]  /*6860*/  ENDCOLLECTIVE ;  /* 0x000000000000791b */ /* 0x003fe20003800000 */
.L_x_1781:
[----:B------:R-:W-:Y:S01]  /*6870*/  FADD.FTZ R51, R44, R51 ;  /* 0x000000332c337221 */ /* 0x000fe20000010000 */
[----:B------:R-:W-:-:S04]  /*6880*/  HFMA2.MMA R31, -RZ, RZ, 0, 5.9604644775390625e-08 ;  /* 0x00000001ff1f7435 */ /* 0x000fc800000001ff */
[----:B------:R-:W-:Y:S02]  /*6890*/  MOV R34, R51 ;  /* 0x0000003300227202 */ /* 0x000fe40000000f00 */
[----:B------:R-:W-:-:S07]  /*68a0*/  MOV R46, R32 ;  /* 0x00000020002e7202 */ /* 0x000fce0000000f00 */
[----:B------:R-:W-:Y:S05]  /*68b0*/  WARPSYNC.COLLECTIVE R25, `(.L_x_1782) ;  /* 0x0000000019087348 */ /* 0x000fea0003c00000 */
[----:B------:R0:W1:Y:S02]  /*68c0*/  SHFL.BFLY P2, R32, R34, R31, R30 ;  /* 0x0c00001f22207389 */ /* 0x000064000004001e */
[----:B01----:R-:W-:Y:S01]  /*68d0*/  ENDCOLLECTIVE ;  /* 0x000000000000791b */ /* 0x003fe20003800000 */
.L_x_1782:
[----:B------:R-:W-:-:S05]  /*68e0*/  FADD.FTZ R45, R45, R46 ;  /* 0x0000002e2d2d7221 */ /* 0x000fca0000010000 */
[----:B------:R-:W-:Y:S02]  /*68f0*/  MOV R34, R45 ;  /* 0x0000002d00227202 */ /* 0x000fe40000000f00 */
[----:B------:R-:W-:-:S07]  /*6900*/  MOV R44, R32 ;  /* 0x00000020002c7202 */ /* 0x000fce0000000f00 */
[----:B------:R-:W-:Y:S05]  /*6910*/  WARPSYNC.COLLECTIVE R25, `(.L_x_1783) ;  /* 0x0000000019087348 */ /* 0x000fea0003c00000 */
[----:B------:R0:W1:Y:S02]  /*6920*/  SHFL.BFLY P2, R32, R34, R31, R30 ;  /* 0x0c00001f22207389 */ /* 0x000064000004001e */
[----:B01----:R-:W-:Y:S01]  /*6930*/  ENDCOLLECTIVE ;  /* 0x000000000000791b */ /* 0x003fe20003800000 */
.L_x_1783:
[----:B------:R-:W-:Y:S01]  /*6940*/  HFMA2.MMA R31, -RZ, RZ, 0, 4.76837158203125e-07 ;  /* 0x00000008ff1f7435 */ /* 0x000fe200000001ff */
[----:B------:R-:W-:Y:S01]  /*6950*/  MOV R34, R48 ;  /* 0x0000003000227202 */ /* 0x000fe20000000f00 */
[----:B------:R-:W-:-:S09]  /*6960*/  IMAD.MOV.U32 R46, RZ, RZ, R32 ;  /* 0x000000ffff2e7224 */ /* 0x000fd200078e0020 */
[----:B------:R-:W-:Y:S05]  /*6970*/  WARPSYNC.COLLECTIVE R25, `(.L_x_1784) ;  /* 0x0000000019087348 */ /* 0x000fea0003c00000 */
[----:B------:R0:W1:Y:S02]  /*6980*/  SHFL.BFLY P2, R32, R34, R31, R30 ;  /* 0x0c00001f22207389 */ /* 0x000064000004001e */
[----:B01----:R-:W-:Y:S01]  /*6990*/  ENDCOLLECTIVE ;  /* 0x000000000000791b */ /* 0x003fe20003800000 */
.L_x_1784:
[----:B------:R-:W-:Y:S02]  /*69a0*/  MOV R34, R50 ;  /* 0x0000003200227202 */ /* 0x000fe40000000f00 */
[----:B------:R-:W-:-:S07]  /*69b0*/  MOV R55, R32 ;  /* 0x0000002000377202 */ /* 0x000fce0000000f00 */
[----:B------:R-:W-:Y:S05]  /*69c0*/  WARPSYNC.COLLECTIVE R25, `(.L_x_1785) ;  /* 0x0000000019087348 */ /* 0x000fea0003c00000 */
[----:B------:R0:W1:Y:S02]  /*69d0*/  SHFL.BFLY P2, R32, R34, R31, R30 ;  /* 0x0c00001f22207389 */ /* 0x000064000004001e */
[----:B01----:R-:W-:Y:S01]  /*69e0*/  ENDCOLLECTIVE ;  /* 0x000000000000791b */ /* 0x003fe20003800000 */
.L_x_1785:
[----:B------:R-:W-:Y:S01]  /*69f0*/  FADD.FTZ R55, R55, R48 ;  /* 0x0000003037377221 */ /* 0x000fe20000010000 */
[----:B------:R-:W-:-:S04]  /*6a00*/  HFMA2.MMA R31, -RZ, RZ, 0, 2.384185791015625e-07 ;  /* 0x00000004ff1f7435 */ /* 0x000fc800000001ff */
[----:B------:R-:W-:Y:S02]  /*6a10*/  MOV R34, R55 ;  /* 0x0000003700227202 */ /* 0x000fe40000000f00 */
[----:B------:R-:W-:-:S07]  /*6a20*/  MOV R57, R32 ;  /* 0x0000002000397202 */ /* 0x000fce0000000f00 */
[----:B------:R-:W-:Y:S05]  /*6a30*/  WARPSYNC.COLLECTIVE R25, `(.L_x_1786) ;  /* 0x0000000019087348 */ /* 0x000fea0003c00000 */
[----:B------:R0:W1:Y:S02]  /*6a40*/  SHFL.BFLY P2, R32, R34, R31, R30 ;  /* 0x0c00001f22207389 */ /* 0x000064000004001e */
[----:B01----:R-:W-:Y:S01]  /*6a50*/  ENDCOLLECTIVE ;  /* 0x000000000000791b */ /* 0x003fe20003800000 */
.L_x_1786:
[----:B------:R-:W-:-:S05]  /*6a60*/  FADD.FTZ R57, R57, R50 ;  /* 0x0000003239397221 */ /* 0x000fca0000010000 */
[----:B------:R-:W-:Y:S01]  /*6a70*/  MOV R34, R57 ;  /* 0x0000003900227202 */ /* 0x000fe20000000f00 */
[----:B------:R-:W-:-:S07]  /*6a80*/  IMAD.MOV.U32 R48, RZ, RZ, R32 ;  /* 0x000000ffff307224 */ /* 0x000fce00078e0020 */
[----:B------:R-:W-:Y:S05]  /*6a90*/  WARPSYNC.COLLECTIVE R25, `(.L_x_1787) ;  /* 0x0000000019087348 */ /* 0x000fea0003c00000 */
[----:B------:R0:W1:Y:S02]  /*6aa0*/  SHFL.BFLY P2, R32, R34, R31, R30 ;  /* 0x0c00001f22207389 */ /* 0x000064000004001e */
[----:B01----:R-:W-:Y:S01]  /*6ab0*/  ENDCOLLECTIVE ;  /* 0x000000000000791b */ /* 0x003fe20003800000 */
.L_x_1787:
[----:B------:R-:W-:Y:S01]  /*6ac0*/  FADD.FTZ R48, R55, R48 ;  /* 0x0000003037307221 */ /* 0x000fe20000010000 */
[----:B------:R-:W-:-:S04]  /*6ad0*/  HFMA2.MMA R31, -RZ, RZ, 0, 1.1920928955078125e-07 ;  /* 0x00000002ff1f7435 */ /* 0x000fc800000001ff */
[----:B------:R-:W-:Y:S02]  /*6ae0*/  MOV R34, R48 ;  /* 0x0000003000227202 */ /* 0x000fe40000000f00 */
[----:B------:R-:W-:-:S07]  /*6af0*/  MOV R50, R32 ;  /* 0x0000002000327202 */ /* 0x000fce0000000f00 */
[----:B------:R-:W-:Y:S05]  /*6b00*/  WARPSYNC.COLLECTIVE R25, `(.L_x_1788) ;  /* 0x0000000019087348 */ /* 0x000fea0003c00000 */
[----:B------:R0:W1:Y:S02]  /*6b10*/  SHFL.BFLY P2, R32, R34, R31, R30 ;  /* 0x0c00001f22207389 */ /* 0x000064000004001e */
[----:B01----:R-:W-:Y:S01]  /*6b20*/  ENDCOLLECTIVE ;  /* 0x000000000000791b */ /* 0x003fe20003800000 */
.L_x_1788:
[----:B------:R-:W-:-:S05]  /*6b30*/  FADD.FTZ R50, R57, R50 ;  /* 0x0000003239327221 */ /* 0x000fca0000010000 */
[----:B------:R-:W-:Y:S01]  /*6b40*/  MOV R34, R50 ;  /* 0x0000003200227202 */ /* 0x000fe20000000f00 */
[----:B------:R-:W-:-:S07]  /*6b50*/  IMAD.MOV.U32 R39, RZ, RZ, R32 ;  /* 0x000000ffff277224 */ /* 0x000fce00078e0020 */
[----:B------:R-:W-:Y:S05]  /*6b60*/  WARPSYNC.COLLECTIVE R25, `(.L_x_1789) ;  /* 0x0000000019087348 */ /* 0x000fea0003c00000 */
[----:B------:R0:W1:Y:S02]  /*6b70*/  SHFL.BFLY P2, R32, R34, R31, R30 ;  /* 0x0c00001f22207389 */ /* 0x000064000004001e */
[----:B01----:R-:W-:Y:S01]  /*6b80*/  ENDCOLLECTIVE ;  /* 0x000000000000791b */ /* 0x003fe20003800000 */
.L_x_1789:
[----:B------:R-:W-:Y:S01]  /*6b90*/  FADD.FTZ R39, R48, R39 ;  /* 0x0000002730277221 */ /* 0x000fe20000010000 */
[----:B------:R-:W-:Y:S01]  /*6ba0*/  FADD.FTZ R31, R51, R44 ;  /* 0x0000002c331f7221 */ /* 0x000fe20000010000 */
[----:B------:R-:W-:Y:S02]  /*6bb0*/  @!P0 F2FP.F16.F32.PACK_AB R30, RZ, R42 ;  /* 0x0000002aff1e823e */ /* 0x000fe400000000ff */
[----:B------:R-:W-:Y:S02]  /*6bc0*/  @!P0 F2FP.F16.F32.PACK_AB R25, RZ, R40 ;  /* 0x00000028ff19823e */ /* 0x000fe400000000ff */
[----:B------:R-:W-:Y:S02]  /*6bd0*/  @!P0 F2FP.F16.F32.PACK_AB R31, RZ, R31 ;  /* 0x0000001fff1f823e */ /* 0x000fe400000000ff */
[----:B------:R-:W-:Y:S01]  /*6be0*/  PRMT R38, R30, 0x7610, R38 ;  /* 0x000076101e267816 */ /* 0x000fe20000000026 */
[----:B------:R-:W-:Y:S01]  /*6bf0*/  HFMA2.MMA R30, -RZ, RZ, 0, 0.000503063201904296875 ;  /* 0x0000101fff1e7435 */ /* 0x000fe200000001ff */
[----:B------:R-:W-:-:S02]  /*6c00*/  PRMT R37, R25, 0x7610, R37 ;  /* 0x0000761019257816 */ /* 0x000fc40000000025 */
[----:B------:R-:W-:Y:S02]  /*6c10*/  MOV R55, R32 ;  /* 0x0000002000377202 */ /* 0x000fe40000000f00 */
[----:B------:R-:W-:Y:S02]  /*6c20*/  @!P0 F2FP.F16.F32.PACK_AB R32, RZ, R35 ;  /* 0x00000023ff20823e */ /* 0x000fe400000000ff */
        /* <DEDUP_REMOVED lines=11> */
.L_x_1790:
[----:B------:R-:W-:Y:S01]  /*6ce0*/  @!P0 F2FP.F16.F32.PACK_AB R33, RZ, R33 ;  /* 0x00000021ff21823e */ /* 0x000fe200000000ff */
        /* <DEDUP_REMOVED lines=10> */
.L_x_1791:
[----:B------:R-:W-:Y:S01]  /*6d90*/  FADD.FTZ R36, R39, R36 ;  /* 0x0000002427247221 */ /* 0x000fe20000010000 */
[----:B------:R-:W-:Y:S06]  /*6da0*/  BRA `(.L_x_1792) ;  /* 0xffffffe400107947 */ /* 0x000fec000383ffff */
.L_x_1793:
        /* <DEDUP_REMOVED lines=13> */
.L_x_3217:


//--------------------- .text._ZN13group_norm_v218gn_bwd_cuda_kernelI6__halfLi480ELi3ELi32ELi30ELi1024ELb0ELb1ELi8ELi960ELi960ELi4ELb1ELi2ELb0ELb0ELNS_15WgradSyncMethodE3ENS_16CompileConditionILi900EEEEEvPT_S6_S6_PKS5_S8_S8_S8_PKfflPfPj --------------------------
	.section	.text._ZN13group_norm_v218gn_bwd_cuda_kernelI6__halfLi480ELi3ELi32ELi30ELi1024ELb0ELb1ELi8ELi960ELi960ELi4ELb1ELi2ELb0ELb0ELNS_15WgradSyncMethodE3ENS_16CompileConditionILi900EEEEEvPT_S6_S6_PKS5_S8_S8_S8_PKfflPfPj,"ax",@progbits
	.align	128
        .global         _ZN13group_norm_v218gn_bwd_cuda_kernelI6__halfLi480ELi3ELi32ELi30ELi1024ELb0ELb1ELi8ELi960ELi960ELi4ELb1ELi2ELb0ELb0ELNS_15WgradSyncMethodE3ENS_16CompileConditionILi900EEEEEvPT_S6_S6_PKS5_S8_S8_S8_PKfflPfPj
        .type           _ZN13group_norm_v218gn_bwd_cuda_kernelI6__halfLi480ELi3ELi32ELi30ELi1024ELb0ELb1ELi8ELi960ELi960ELi4ELb1ELi2ELb0ELb0ELNS_15WgradSyncMethodE3ENS_16CompileConditionILi900EEEEEvPT_S6_S6_PKS5_S8_S8_S8_PKfflPfPj,@function
        .size           _ZN13group_norm_v218gn_bwd_cuda_kernelI6__halfLi480ELi3ELi32ELi30ELi1024ELb0ELb1ELi8ELi960ELi960ELi4ELb1ELi2ELb0ELb0ELNS_15WgradSyncMethodE3ENS_16CompileConditionILi900EEEEEvPT_S6_S6_PKS5_S8_S8_S8_PKfflPfPj,(.L_x_3218 - _ZN13group_norm_v218gn_bwd_cuda_kernelI6__halfLi480ELi3ELi32ELi30ELi1024ELb0ELb1ELi8ELi960ELi960ELi4ELb1ELi2ELb0ELb0ELNS_15WgradSyncMethodE3ENS_16CompileConditionILi900EEEEEvPT_S6_S6_PKS5_S8_S8_S8_PKfflPfPj)
        .other          _ZN13group_norm_v218gn_bwd_cuda_kernelI6__halfLi480ELi3ELi32ELi30ELi1024ELb0ELb1ELi8ELi960ELi960ELi4ELb1ELi2ELb0ELb0ELNS_15WgradSyncMethodE3ENS_16CompileConditionILi900EEEEEvPT_S6_S6_PKS5_S8_S8_S8_PKfflPfPj,@"STO_CUDA_ENTRY STV_DEFAULT"
_ZN13group_norm_v218gn_bwd_cuda_kernelI6__halfLi480ELi3ELi32ELi30ELi1024ELb0ELb1ELi8ELi960ELi960ELi4ELb1ELi2ELb0ELb0ELNS_15WgradSyncMethodE3ENS_16CompileConditionILi900EEEEEvPT_S6_S6_PKS5_S8_S8_S8_PKfflPfPj:
.text._ZN13group_norm_v218gn_bwd_cuda_kernelI6__halfLi480ELi3ELi32ELi30ELi1024ELb0ELb1ELi8ELi960ELi960ELi4ELb1ELi2ELb0ELb0ELNS_15WgradSyncMethodE3ENS_16CompileConditionILi900EEEEEvPT_S6_S6_PKS5_S8_S8_S8_PKfflPfPj:
        /* <DEDUP_REMOVED lines=29> */
.L_x_1796:
[----:B------:R-:W2:Y:S04]  /*01d0*/  LD.E.STRONG.GPU R0, desc[UR12][R2.64] ;  /* 0x0000000c02007980 */ /* 0x000ea8000c10f900 */
[----:B--2---:R-:W-:Y:S01]  /*01e0*/  CCTL.IVALL ;  /* 0x00000000ff00798f */ /* 0x004fe20002000000 */
[----:B------:R-:W-:Y:S05]  /*01f0*/  YIELD ;  /* 0x0000000000007946 */ /* 0x000fea0003800000 */
[----:B-----5:R-:W-:-:S04]  /*0200*/  LOP3.LUT R0, R0, R5, RZ, 0x3c, !PT ;  /* 0x0000000500007212 */ /* 0x020fc800078e3cff */
[----:B------:R-:W-:-:S13]  /*0210*/  ISETP.GT.AND P0, PT, R0, -0x1, PT ;  /* 0xffffffff0000780c */ /* 0x000fda0003f04270 */
[----:B------:R-:W-:Y:S05]  /*0220*/  @P0 BRA `(.L_x_1796) ;  /* 0xfffffffc00e80947 */ /* 0x000fea000383ffff */
.L_x_1795:
[----:B------:R-:W-:Y:S05]  /*0230*/  WARPSYNC.ALL ;  /* 0x0000000000007948 */ /* 0x000fea0003800000 */
[----:B------:R-:W-:Y:S06]  /*0240*/  BAR.SYNC.DEFER_BLOCKING 0x0 ;  /* 0x0000000000007b1d */ /* 0x000fec0000010000 */
[----:B------:R-:W-:Y:S05]  /*0250*/  BRA `(.L_x_1797) ;  /* 0x0000003800947947 */ /* 0x000fea0003800000 */
.L_x_1794:
        /* <DEDUP_REMOVED lines=19> */
[----:B------:R-:W-:Y:S02]  /*0390*/  LOP3.LUT R11, R6, 0xfffffffc, RZ, 0xc0, !PT ;  /* 0xfffffffc060b7812 */ /* 0x000fe400078ec0ff */
[----:B------:R-:W-:Y:S01]  /*03a0*/  SHF.R.S32.HI R6, RZ, 0x2, R6 ;  /* 0x00000002ff067819 */ /* 0x000fe20000011406 */
[----:B------:R-:W-:Y:S01]  /*03b0*/  VIADD R7, R7, 0xf0 ;  /* 0x000000f007077836 */ /* 0x000fe20000000000 */
[----:B------:R-:W-:Y:S02]  /*03c0*/  LEA.HI R9, R9, R2, RZ, 0x4 ;  /* 0x0000000209097211 */ /* 0x000fe400078f20ff */
[----:B------:R-:W-:-:S02]  /*03d0*/  IADD3 R12, R6, 0xf0, RZ ;  /* 0x000000f0060c7810 */ /* 0x000fc40007ffe0ff */
[----:B------:R-:W-:Y:S02]  /*03e0*/  IADD3 R11, R2, -R11, RZ ;  /* 0x8000000b020b7210 */ /* 0x000fe40007ffe0ff */
        /* <DEDUP_REMOVED lines=14> */
[----:B------:R-:W-:Y:S02]  /*04d0*/  SHF.R.U32.HI R3, RZ, 0x4, R0 ;  /* 0x00000004ff037819 */ /* 0x000fe40000011600 */
[----:B------:R-:W-:Y:S02]  /*04e0*/  SHF.R.U32.HI R0, RZ, 0x4, R9 ;  /* 0x00000004ff007819 */ /* 0x000fe40000011609 */
[----:B------:R-:W-:Y:S02]  /*04f0*/  LOP3.LUT R6, R8, 0x3, R3, 0x78, !PT ;  /* 0x0000000308067812 */ /* 0x000fe400078e7803 */
[----:B------:R-:W-:Y:S02]  /*0500*/  LOP3.LUT R0, R11, 0x3, R0, 0x78, !PT ;  /* 0x000000030b007812 */ /* 0x000fe400078e7800 */
[----:B0-----:R-:W-:Y:S02]  /*0510*/  SHF.R.U32.HI R2, RZ, 0x4, R7 ;  /* 0x00000004ff027819 */ /* 0x001fe40000011607 */
[----:B------:R-:W-:-:S03]  /*0520*/  SHF.R.U32.HI R7, RZ, 0x2, R10 ;  /* 0x00000002ff077819 */ /* 0x000fc6000001160a */
[----:B------:R0:W-:Y:S01]  /*0530*/  STL [R1+0x7c], R2 ;  /* 0x00007c0201007387 */ /* 0x0001e20000100800 */
[----:B------:R-:W-:Y:S02]  /*0540*/  LOP3.LUT R3, R8, 0x3, R7, 0x78, !PT ;  /* 0x0000000308037812 */ /* 0x000fe400078e7807 */
[----:B------:R-:W-:Y:S01]  /*0550*/  CS2R R8, SRZ ;  /* 0x0000000000087805 */ /* 0x000fe2000001ff00 */
[----:B------:R-:W-:Y:S04]  /*0560*/  STL [R1+0x8c], R6 ;  /* 0x00008c0601007387 */ /* 0x000fe80000100800 */
[----:B------:R-:W-:Y:S01]  /*0570*/  STL [R1+0x88], R3 ;  /* 0x0000880301007387 */ /* 0x000fe20000100800 */
[----:B0-----:R-:W-:-:S03]  /*0580*/  SHF.R.U32.HI R2, RZ, 0x2, R13 ;  /* 0x00000002ff027819 */ /* 0x001fc6000001160d */
[----:B------:R2:W-:Y:S01]  /*0590*/  STL [R1+0x84], R0 ;  /* 0x0000840001007387 */ /* 0x0005e20000100800 */
[----:B------:R-:W-:Y:S02]  /*05a0*/  LOP3.LUT R2, R11, 0x3, R2, 0x78, !PT ;  /* 0x000000030b027812 */ /* 0x000fe400078e7802 */
[----:B------:R-:W-:-:S03]  /*05b0*/  CS2R R10, SRZ ;  /* 0x00000000000a7805 */ /* 0x000fc6000001ff00 */
[----:B------:R0:W-:Y:S01]  /*05c0*/  STL [R1+0x80], R2 ;  /* 0x0000800201007387 */ /* 0x0001e20000100800 */
[--C-:B--2---:R-:W-:Y:S02]  /*05d0*/  HADD2.F32 R0, -RZ, R4.reuse.H0_H0 ;  /* 0x20000004ff007230 */ /* 0x104fe40000004100 */
[----:B------:R-:W-:Y:S02]  /*05e0*/  HADD2.F32 R3, -RZ, R4.H1_H1 ;  /* 0x30000004ff037230 */ /* 0x000fe40000004100 */
[--C-:B0-----:R-:W-:Y:S02]  /*05f0*/  HADD2.F32 R2, -RZ, R5.reuse.H0_H0 ;  /* 0x20000005ff027230 */ /* 0x101fe40000004100 */
[----:B------:R-:W-:-:S07]  /*0600*/  HADD2.F32 R4, -RZ, R5.H1_H1 ;  /* 0x30000005ff047230 */ /* 0x000fce0000004100 */
.L_x_1813:
[----:B-1----:R-:W2:Y:S01]  /*0610*/  LDL R12, [R1+0x78] ;  /* 0x00007800010c7983 */ /* 0x002ea20000100800 */
[----:B------:R-:W-:Y:S01]  /*0620*/  HFMA2.MMA R29, -RZ, RZ, 0, 0 ;  /* 0x00000000ff1d7435 */ /* 0x000fe200000001ff */
[----:B------:R-:W-:Y:S02]  /*0630*/  USHF.L.U32 UR7, UR11, 0x3, URZ ;  /* 0x000000030b077899 */ /* 0x000fe4000800063f */
[----:B------:R-:W-:Y:S01]  /*0640*/  STL [R1+0xc4], R33 ;  /* 0x0000c42101007387 */ /* 0x000fe20000100800 */
[----:B------:R-:W-:Y:S02]  /*0650*/  USHF.L.U32 UR10, UR9, 0x5, URZ ;  /* 0x00000005090a7899 */ /* 0x000fe4000800063f */
[----:B------:R-:W-:Y:S01]  /*0660*/  ULOP3.LUT UR7, UR7, 0x3f8, URZ, 0xc0, !UPT ;  /* 0x000003f807077892 */ /* 0x000fe2000f8ec03f */
[----:B------:R-:W-:Y:S01]  /*0670*/  STL [R1+0xc0], R32 ;  /* 0x0000c02001007387 */ /* 0x000fe20000100800 */
[----:B------:R-:W-:Y:S01]  /*0680*/  USHF.L.U64.HI UR14, UR9, 0x5, UR5 ;  /* 0x00000005090e7899 */ /* 0x000fe20008010205 */
[----:B------:R-:W-:-:S02]  /*0690*/  ULDC.64 UR16, c[0x0][0x248] ;  /* 0x0000920000107ab9 */ /* 0x000fc40000000a00 */
[----:B------:R-:W-:Y:S01]  /*06a0*/  STL [R1+0xbc], R31 ;  /* 0x0000bc1f01007387 */ /* 0x000fe20000100800 */
[----:B------:R-:W-:Y:S01]  /*06b0*/  ULDC.64 UR18, c[0x0][0x230] ;  /* 0x00008c0000127ab9 */ /* 0x000fe20000000a00 */
[----:B------:R-:W-:Y:S02]  /*06c0*/  ULDC.64 UR20, c[0x0][0x228] ;  /* 0x00008a0000147ab9 */ /* 0x000fe40000000a00 */
[----:B------:R-:W-:Y:S04]  /*06d0*/  STL [R1+0xb8], R30 ;  /* 0x0000b81e01007387 */ /* 0x000fe80000100800 */
[----:B------:R-:W-:Y:S04]  /*06e0*/  STL [R1+0xb4], R11 ;  /* 0x0000b40b01007387 */ /* 0x000fe80000100800 */
[----:B-----5:R0:W-:Y:S04]  /*06f0*/  STL [R1+0xb0], R10 ;  /* 0x0000b00a01007387 */ /* 0x0201e80000100800 */
[----:B------:R-:W-:Y:S04]  /*0700*/  STL [R1+0xac], R9 ;  /* 0x0000ac0901007387 */ /* 0x000fe80000100800 */
[----:B------:R1:W-:Y:S04]  /*0710*/  STL [R1+0xa8], R8 ;  /* 0x0000a80801007387 */ /* 0x0003e80000100800 */
[----:B0-----:R-:W3:Y:S01]  /*0720*/  LDL R10, [R1+0x7c] ;  /* 0x00007c00010a7983 */ /* 0x001ee20000100800 */
[----:B------:R-:W0:Y:S02]  /*0730*/  S2R R5, SR_TID.X ;  /* 0x0000000000057919 */ /* 0x000e240000002100 */
[----:B0-----:R-:W-:-:S05]  /*0740*/  IMAD.WIDE.U32 R6, R5, -0x77777777, RZ ;  /* 0x8888888905067825 */ /* 0x001fca00078e00ff */
[----:B------:R-:W-:-:S05]  /*0750*/  SHF.R.U32.HI R35, RZ, 0x7, R7 ;  /* 0x00000007ff237819 */ /* 0x000fca0000011607 */
[----:B------:R-:W-:Y:S01]  /*0760*/  IMAD R36, R35, -0xf0, R5 ;  /* 0xffffff1023247824 */ /* 0x000fe200078e0205 */
[----:B------:R-:W-:-:S04]  /*0770*/  MOV R5, UR9 ;  /* 0x0000000900057c02 */ /* 0x000fc80008000f00 */
[----:B------:R-:W-:-:S05]  /*0780*/  SHF.L.U32 R28, R36, 0x2, RZ ;  /* 0x00000002241c7819 */ /* 0x000fca00000006ff */
[----:B------:R-:W-:-:S04]  /*0790*/  IMAD.WIDE.U32 R28, R5, 0xf0000, R28 ;  /* 0x000f0000051c7825 */ /* 0x000fc800078e001c */
[----:B------:R-:W-:Y:S01]  /*07a0*/  VIADD R5, R35, UR7 ;  /* 0x0000000723057c36 */ /* 0x000fe20008000000 */
[----:B------:R-:W-:-:S03]  /*07b0*/  UIMAD UR7, UR5, 0xf0000, URZ ;  /* 0x000f0000050778a4 */ /* 0x000fc6000f8e023f */
[----:B------:R-:W-:-:S04]  /*07c0*/  IMAD R5, R5, 0x3c0, RZ ;  /* 0x000003c005057824 */ /* 0x000fc800078e02ff */
[----:B------:R-:W-:-:S05]  /*07d0*/  VIADD R17, R5, 0x780 ;  /* 0x0000078005117836 */ /* 0x000fca0000000000 */
[----:B------:R-:W-:Y:S02]  /*07e0*/  IADD3 R17, P1, R17, R28, RZ ;  /* 0x0000001c11117210 */ /* 0x000fe40007f3e0ff */
[----:B------:R-:W-:-:S03]  /*07f0*/  IADD3 R13, R5, 0xf00, RZ ;  /* 0x00000f00050d7810 */ /* 0x000fc60007ffe0ff */
[----:B-1----:R-:W-:Y:S01]  /*0800*/  IMAD.SHL.U32 R8, R17, 0x2, RZ ;  /* 0x0000000211087824 */ /* 0x002fe200078e00ff */
[----:B------:R-:W-:Y:S02]  /*0810*/  IADD3 R13, P2, R13, R28, RZ ;  /* 0x0000001c0d0d7210 */ /* 0x000fe40007f5e0ff */
[----:B--2---:R-:W-:-:S04]  /*0820*/  IADD3 R6, P0, R12, UR10, RZ ;  /* 0x0000000a0c067c10 */ /* 0x004fc8000ff1e0ff */
[----:B------:R-:W-:Y:S02]  /*0830*/  IADD3.X R7, RZ, UR14, RZ, P0, !PT ;  /* 0x0000000eff077c10 */ /* 0x000fe400087fe4ff */
[C---:B------:R-:W-:Y:S02]  /*0840*/  LEA R14, P0, R6.reuse, UR16, 0x3 ;  /* 0x00000010060e7c11 */ /* 0x040fe4000f8018ff */
[----:B------:R-:W-:Y:S01]  /*0850*/  IADD3 R12, R29, UR7, RZ ;  /* 0x000000071d0c7c10 */ /* 0x000fe2000fffe0ff */
[----:B------:R-:W-:Y:S01]  /*0860*/  ULDC UR7, c[0x0][0x250] ;  /* 0x0000940000077ab9 */ /* 0x000fe20000000800 */
[----:B------:R-:W-:Y:S02]  /*0870*/  LEA.HI.X R15, R6, UR17, R7, 0x3, P0 ;  /* 0x00000011060f7c11 */ /* 0x000fe400080f1c07 */
[----:B------:R-:W-:-:S04]  /*0880*/  IADD3 R6, P0, R5, R28, RZ ;  /* 0x0000001c05067210 */ /* 0x000fc80007f1e0ff */
[-C--:B------:R-:W-:Y:S01]  /*0890*/  IADD3.X R7, RZ, R12.reuse, RZ, P0, !PT ;  /* 0x0000000cff077210 */ /* 0x080fe200007fe4ff */
[----:B------:R-:W2:Y:S01]  /*08a0*/  LDG.E.64.CONSTANT R14, desc[UR12][R14.64] ;  /* 0x0000000c0e0e7981 */ /* 0x000ea2000c1e9b00 */
[C---:B------:R-:W-:Y:S02]  /*08b0*/  SHF.L.U32 R9, R6.reuse, 0x1, RZ ;  /* 0x0000000106097819 */ /* 0x040fe400000006ff */
[----:B------:R-:W-:Y:S02]  /*08c0*/  SHF.L.U64.HI R11, R6, 0x1, R7 ;  /* 0x00000001060b7819 */ /* 0x000fe40000010207 */
[C---:B------:R-:W-:Y:S02]  /*08d0*/  IADD3 R6, P0, R9.reuse, UR18, RZ ;  /* 0x0000001209067c10 */ /* 0x040fe4000ff1e0ff */
[----:B------:R-:W-:Y:S01]  /*08e0*/  IADD3.X R18, RZ, R12, RZ, P1, !PT ;  /* 0x0000000cff127210 */ /* 0x000fe20000ffe4ff */
[----:B------:R-:W-:Y:S01]  /*08f0*/  STL [R1+0x5c], R11 ;  /* 0x00005c0b01007387 */ /* 0x000fe20000100800 */
[----:B------:R-:W-:-:S02]  /*0900*/  IADD3 R16, P1, R9, UR20, RZ ;  /* 0x0000001409107c10 */ /* 0x000fc4000ff3e0ff */
[----:B------:R-:W-:Y:S01]  /*0910*/  IADD3.X R7, R11, UR19, RZ, P0, !PT ;  /* 0x000000130b077c10 */ /* 0x000fe200087fe4ff */
[----:B------:R0:W-:Y:S01]  /*0920*/  STL [R1+0x58], R9 ;  /* 0x0000580901007387 */ /* 0x0001e20000100800 */
[----:B------:R-:W-:-:S04]  /*0930*/  IADD3.X R21, RZ, R12, RZ, P2, !PT ;  /* 0x0000000cff157210 */ /* 0x000fc800017fe4ff */
[----:B------:R-:W4:Y:S01]  /*0940*/  LDG.E.64.CONSTANT R6, desc[UR12][R6.64] ;  /* 0x0000000c06067981 */ /* 0x000f22000c1e9b00 */
[----:B0-----:R-:W-:Y:S02]  /*0950*/  SHF.L.U64.HI R9, R17, 0x1, R18 ;  /* 0x0000000111097819 */ /* 0x001fe40000010212 */
[----:B------:R-:W-:Y:S02]  /*0960*/  IADD3.X R17, R11, UR21, RZ, P1, !PT ;  /* 0x000000150b117c10 */ /* 0x000fe40008ffe4ff */
[C---:B------:R-:W-:Y:S02]  /*0970*/  IADD3 R18, P0, R8.reuse, UR18, RZ ;  /* 0x0000001208127c10 */ /* 0x040fe4000ff1e0ff */
[----:B------:R-:W-:Y:S02]  /*0980*/  IADD3 R20, P1, R8, UR20, RZ ;  /* 0x0000001408147c10 */ /* 0x000fe4000ff3e0ff */
[----:B------:R-:W-:Y:S01]  /*0990*/  IADD3.X R19, R9, UR19, RZ, P0, !PT ;  /* 0x0000001309137c10 */ /* 0x000fe200087fe4ff */
[----:B------:R-:W4:Y:S04]  /*09a0*/  LDG.E.64.CONSTANT R16, desc[UR12][R16.64] ;  /* 0x0000000c10107981 */ /* 0x000f28000c1e9b00 */
[----:B------:R0:W-:Y:S04]  /*09b0*/  STL [R1+0x70], R8 ;  /* 0x0000700801007387 */ /* 0x0001e80000100800 */
[----:B------:R1:W-:Y:S04]  /*09c0*/  STL [R1+0x74], R9 ;  /* 0x0000740901007387 */ /* 0x0003e80000100800 */
[----:B------:R-:W4:Y:S01]  /*09d0*/  LDG.E.64.CONSTANT R18, desc[UR12][R18.64] ;  /* 0x0000000c12127981 */ /* 0x000f22000c1e9b00 */
[----:B0-----:R-:W-:-:S02]  /*09e0*/  SHF.L.U64.HI R8, R13, 0x1, R21 ;  /* 0x000000010d087819 */ /* 0x001fc40000010215 */
[----:B------:R-:W-:Y:S02]  /*09f0*/  IADD3.X R21, R9, UR21, RZ, P1, !PT ;  /* 0x0000001509157c10 */ /* 0x000fe40008ffe4ff */
[----:B-1----:R-:W-:Y:S02]  /*0a00*/  SHF.L.U32 R9, R13, 0x1, RZ ;  /* 0x000000010d097819 */ /* 0x002fe400000006ff */
[----:B---3--:R-:W-:Y:S02]  /*0a10*/  IADD3 R13, P0, R10, UR10, RZ ;  /* 0x0000000a0a0d7c10 */ /* 0x008fe4000ff1e0ff */
[----:B------:R-:W3:Y:S01]  /*0a20*/  LDG.E.64.CONSTANT R20, desc[UR12][R20.64] ;  /* 0x0000000c14147981 */ /* 0x000ee2000c1e9b00 */
[----:B------:R-:W-:Y:S02]  /*0a30*/  IADD3 R22, P1, R9, UR18, RZ ;  /* 0x0000001209167c10 */ /* 0x000fe4000ff3e0ff */
[----:B------:R-:W-:Y:S02]  /*0a40*/  IADD3.X R25, RZ, UR14, RZ, P0, !PT ;  /* 0x0000000eff197c10 */ /* 0x000fe400087fe4ff */
[----:B------:R-:W-:-:S02]  /*0a50*/  LEA R24, P0, R13, UR16, 0x3 ;  /* 0x000000100d187c11 */ /* 0x000fc4000f8018ff */
[C---:B------:R-:W-:Y:S02]  /*0a60*/  IADD3.X R23, R8.reuse, UR19, RZ, P1, !PT ;  /* 0x0000001308177c10 */ /* 0x040fe40008ffe4ff */
[----:B------:R-:W-:Y:S01]  /*0a70*/  LEA.HI.X R25, R13, UR17, R25, 0x3, P0 ;  /* 0x000000110d197c11 */ /* 0x000fe200080f1c19 */
[----:B------:R-:W-:Y:S01]  /*0a80*/  VIADD R5, R5, 0x1680 ;  /* 0x0000168005057836 */ /* 0x000fe20000000000 */
[----:B------:R-:W-:Y:S01]  /*0a90*/  IADD3 R26, P2, R9, UR20, RZ ;  /* 0x00000014091a7c10 */ /* 0x000fe2000ff5e0ff */
[----:B------:R0:W-:Y:S01]  /*0aa0*/  STL [R1+0x6c], R8 ;  /* 0x00006c0801007387 */ /* 0x0001e20000100800 */
[----:B------:R-:W-:Y:S02]  /*0ab0*/  UIADD3 UR9, UP0, UR9, 0x2, URZ ;  /* 0x0000000209097890 */ /* 0x000fe4000ff1e03f */
[----:B------:R-:W-:Y:S01]  /*0ac0*/  IADD3.X R27, R8, UR21, RZ, P2, !PT ;  /* 0x00000015081b7c10 */ /* 0x000fe200097fe4ff */
[----:B------:R-:W3:Y:S01]  /*0ad0*/  LDG.E.64.CONSTANT R22, desc[UR12][R22.64] ;  /* 0x0000000c16167981 */ /* 0x000ee2000c1e9b00 */
[----:B------:R-:W-:-:S03]  /*0ae0*/  ULDC.64 UR16, c[0x0][0x258] ;  /* 0x0000960000107ab9 */ /* 0x000fc60000000a00 */
[----:B------:R-:W3:Y:S04]  /*0af0*/  LDG.E.64.CONSTANT R24, desc[UR12][R24.64] ;  /* 0x0000000c18187981 */ /* 0x000ee8000c1e9b00 */
[----:B------:R-:W3:Y:S01]  /*0b00*/  LDG.E.64.CONSTANT R26, desc[UR12][R26.64] ;  /* 0x0000000c1a1a7981 */ /* 0x000ee2000c1e9b00 */
[----:B------:R-:W-:-:S03]  /*0b10*/  IADD3 R5, P0, R5, R28, RZ ;  /* 0x0000001c05057210 */ /* 0x000fc60007f1e0ff */
[----:B------:R1:W-:Y:S01]  /*0b20*/  STL [R1+0x68], R9 ;  /* 0x0000680901007387 */ /* 0x0003e20000100800 */
[----:B------:R-:W-:-:S04]  /*0b30*/  IADD3.X R12, RZ, R12, RZ, P0, !PT ;  /* 0x0000000cff0c7210 */ /* 0x000fc800007fe4ff */
[C---:B0-----:R-:W-:Y:S02]  /*0b40*/  SHF.L.U64.HI R8, R5.reuse, 0x1, R12 ;  /* 0x0000000105087819 */ /* 0x041fe4000001020c */
[----:B-1----:R-:W-:-:S04]  /*0b50*/  SHF.L.U32 R9, R5, 0x1, RZ ;  /* 0x0000000105097819 */ /* 0x002fc800000006ff */
[----:B------:R-:W-:-:S04]  /*0b60*/  IADD3 R28, P0, R9, UR18, RZ ;  /* 0x00000012091c7c10 */ /* 0x000fc8000ff1e0ff */
[----:B------:R-:W-:-:S06]  /*0b70*/  IADD3.X R29, R8, UR19, RZ, P0, !PT ;  /* 0x00000013081d7c10 */ /* 0x000fcc00087fe4ff */
[----:B------:R-:W3:Y:S01]  /*0b80*/  LDG.E.64.CONSTANT R28, desc[UR12][R28.64] ;  /* 0x0000000c1c1c7981 */ /* 0x000ee2000c1e9b00 */
[----:B------:R-:W-:-:S03]  /*0b90*/  IADD3 R12, P0, R9, UR20, RZ ;  /* 0x00000014090c7c10 */ /* 0x000fc6000ff1e0ff */
[----:B------:R0:W-:Y:S01]  /*0ba0*/  STL [R1+0x60], R9 ;  /* 0x0000600901007387 */ /* 0x0001e20000100800 */
[----:B------:R-:W-:-:S03]  /*0bb0*/  IADD3.X R13, R8, UR21, RZ, P0, !PT ;  /* 0x00000015080d7c10 */ /* 0x000fc600087fe4ff */
[----:B------:R1:W-:Y:S04]  /*0bc0*/  STL [R1+0x64], R8 ;  /* 0x0000640801007387 */ /* 0x0003e80000100800 */
[----:B------:R-:W3:Y:S01]  /*0bd0*/  LDG.E.64.CONSTANT R12, desc[UR12][R12.64] ;  /* 0x0000000c0c0c7981 */ /* 0x000ee2000c1e9b00 */
[----:B--2---:R-:W-:-:S06]  /*0be0*/  FADD.FTZ R5, R15, UR7 ;  /* 0x000000070f057e21 */ /* 0x004fcc0008010000 */
[----:B------:R-:W2:Y:S01]  /*0bf0*/  MUFU.RSQ R5, R5 ;  /* 0x0000000500057308 */ /* 0x000ea20000001400 */
[--C-:B----4-:R-:W-:Y:S02]  /*0c00*/  HADD2.F32 R15, -RZ, R6.reuse.H0_H0 ;  /* 0x20000006ff0f7230 */ /* 0x110fe40000004100 */
[----:B------:R-:W-:-:S03]  /*0c10*/  HADD2.F32 R6, -RZ, R6.H1_H1 ;  /* 0x30000006ff067230 */ /* 0x000fc60000004100 */
[C---:B------:R-:W-:Y:S02]  /*0c20*/  FADD.FTZ R15, -R14.reuse, R15 ;  /* 0x0000000f0e0f7221 */ /* 0x040fe40000010100 */
[----:B------:R-:W-:Y:S02]  /*0c30*/  FADD.FTZ R6, -R14, R6 ;  /* 0x000000060e067221 */ /* 0x000fe40000010100 */
[----:B--2---:R-:W-:Y:S01]  /*0c40*/  FMUL.FTZ R10, R5, R15 ;  /* 0x0000000f050a7220 */ /* 0x004fe20000410000 */
[--C-:B------:R-:W-:Y:S02]  /*0c50*/  HADD2.F32 R11, -RZ, R16.reuse.H0_H0 ;  /* 0x20000010ff0b7230 */ /* 0x100fe40000004100 */
[----:B0-----:R-:W-:-:S03]  /*0c60*/  HADD2.F32 R9, -RZ, R16.H1_H1 ;  /* 0x30000010ff097230 */ /* 0x001fc60000004100 */
[----:B------:R-:W-:Y:S01]  /*0c70*/  FMUL.FTZ R34, R0, R11 ;  /* 0x0000000b00227220 */ /* 0x000fe20000410000 */
[----:B-1----:R-:W-:Y:S01]  /*0c80*/  FMUL.FTZ R8, R5, R6 ;  /* 0x0000000605087220 */ /* 0x002fe20000410000 */
[----:B------:R-:W-:Y:S01]  /*0c90*/  FMUL.FTZ R15, R3, R9 ;  /* 0x00000009030f7220 */ /* 0x000fe20000410000 */
[--C-:B------:R-:W-:Y:S02]  /*0ca0*/  HADD2.F32 R16, -RZ, R18.reuse.H0_H0 ;  /* 0x20000012ff107230 */ /* 0x100fe40000004100 */
[----:B------:R-:W-:Y:S01]  /*0cb0*/  FFMA.FTZ R6, R10, R34, RZ ;  /* 0x000000220a067223 */ /* 0x000fe200000100ff */
[----:B------:R-:W-:Y:S01]  /*0cc0*/  STL [R1+0x4], R11 ;  /* 0x0000040b01007387 */ /* 0x000fe20000100800 */
[----:B------:R-:W-:Y:S02]  /*0cd0*/  HADD2.F32 R18, -RZ, R18.H1_H1 ;  /* 0x30000012ff127230 */ /* 0x000fe40000004100 */
[----:B------:R-:W-:Y:S01]  /*0ce0*/  FADD.FTZ R16, -R14, R16 ;  /* 0x000000100e107221 */ /* 0x000fe20000010100 */
[----:B------:R-:W-:Y:S01]  /*0cf0*/  STL [R1+0x8], R9 ;  /* 0x0000080901007387 */ /* 0x000fe20000100800 */
[----:B------:R-:W-:Y:S01]  /*0d00*/  FFMA.FTZ R15, R8, R15, R6 ;  /* 0x0000000f080f7223 */ /* 0x000fe20000010006 */
[----:B---3--:R-:W-:-:S02]  /*0d10*/  HADD2.F32 R32, -RZ, R20.H0_H0 ;  /* 0x20000014ff207230 */ /* 0x008fc40000004100 */
[----:B------:R-:W-:Y:S01]  /*0d20*/  STL [R1+0x40], R10 ;  /* 0x0000400a01007387 */ /* 0x000fe20000100800 */
[----:B------:R-:W-:-:S03]  /*0d30*/  HADD2.F32 R31, -RZ, R20.H1_H1 ;  /* 0x30000014ff1f7230 */ /* 0x000fc60000004100 */
[----:B------:R0:W-:Y:S01]  /*0d40*/  STL [R1+0x44], R8 ;  /* 0x0000440801007387 */ /* 0x0001e20000100800 */
[----:B------:R-:W-:Y:S01]  /*0d50*/  FMUL.FTZ R6, R0, R32 ;  /* 0x0000002000067220 */ /* 0x000fe20000410000 */
[----:B------:R-:W-:Y:S02]  /*0d60*/  FADD.FTZ R18, -R14, R18 ;  /* 0x000000120e127221 */ /* 0x000fe40000010100 */
[----:B------:R-:W-:Y:S01]  /*0d70*/  STL [R1+0x14], R32 ;  /* 0x0000142001007387 */ /* 0x000fe20000100800 */
[----:B0-----:R-:W-:Y:S01]  /*0d80*/  FMUL.FTZ R8, R5, R16 ;  /* 0x0000001005087220 */ /* 0x001fe20000410000 */
[----:B------:R-:W-:-:S03]  /*0d90*/  FMUL.FTZ R16, R3, R31 ;  /* 0x0000001f03107220 */ /* 0x000fc60000410000 */
[----:B------:R-:W-:Y:S01]  /*0da0*/  FFMA.FTZ R15, R8, R6, R15 ;  /* 0x00000006080f7223 */ /* 0x000fe2000001000f */
[----:B------:R0:W-:Y:S01]  /*0db0*/  STL [R1+0x54], R8 ;  /* 0x0000540801007387 */ /* 0x0001e20000100800 */
[----:B------:R-:W-:Y:S02]  /*0dc0*/  HADD2.F32 R6, -RZ, R22.H0_H0 ;  /* 0x20000016ff067230 */ /* 0x000fe40000004100 */
[----:B------:R-:W-:Y:S01]  /*0dd0*/  FADD.FTZ R25, R25, UR7 ;  /* 0x0000000719197e21 */ /* 0x000fe20008010000 */
[----:B0-----:R-:W-:Y:S01]  /*0de0*/  FMUL.FTZ R8, R5, R18 ;  /* 0x0000001205087220 */ /* 0x001fe20000410000 */
[----:B------:R-:W-:-:S03]  /*0df0*/  HADD2.F32 R30, -RZ, R26.H0_H0 ;  /* 0x2000001aff1e7230 */ /* 0x000fc60000004100 */
[----:B------:R-:W-:Y:S01]  /*0e00*/  FFMA.FTZ R15, R8, R16, R15 ;  /* 0x00000010080f7223 */ /* 0x000fe2000001000f */
[----:B------:R-:W-:Y:S02]  /*0e10*/  FADD.FTZ R16, -R14, R6 ;  /* 0x000000060e107221 */ /* 0x000fe40000010100 */
[----:B------:R0:W1:Y:S01]  /*0e20*/  MUFU.RSQ R6, R25 ;  /* 0x0000001900067308 */ /* 0x0000620000001400 */
[----:B------:R-:W-:Y:S01]  /*0e30*/  STL [R1+0x10], R31 ;  /* 0x0000101f01007387 */ /* 0x000fe20000100800 */
[----:B------:R-:W-:-:S03]  /*0e40*/  FMUL.FTZ R20, R0, R30 ;  /* 0x0000001e00147220 */ /* 0x000fc60000410000 */
[----:B------:R2:W-:Y:S01]  /*0e50*/  STL [R1+0x50], R8 ;  /* 0x0000500801007387 */ /* 0x0005e20000100800 */
[----:B------:R-:W-:Y:S01]  /*0e60*/  MOV R18, 0x18 ;  /* 0x0000001800127802 */ /* 0x000fe20000000f00 */
[--C-:B0-----:R-:W-:Y:S02]  /*0e70*/  HADD2.F32 R25, -RZ, R7.reuse.H0_H0 ;  /* 0x20000007ff197230 */ /* 0x101fe40000004100 */
[----:B------:R-:W-:Y:S01]  /*0e80*/  STL [R1+0xc], R30 ;  /* 0x00000c1e01007387 */ /* 0x000fe20000100800 */
[----:B--2---:R-:W-:Y:S01]  /*0e90*/  FMUL.FTZ R8, R5, R16 ;  /* 0x0000001005087220 */ /* 0x004fe20000410000 */
[----:B------:R-:W-:-:S03]  /*0ea0*/  HADD2.F32 R34, -RZ, R7.H1_H1 ;  /* 0x30000007ff227230 */ /* 0x000fc60000004100 */
[----:B------:R-:W-:Y:S01]  /*0eb0*/  FFMA.FTZ R15, R8, R20, R15 ;  /* 0x00000014080f7223 */ /* 0x000fe2000001000f */
[----:B------:R0:W-:Y:S01]  /*0ec0*/  STL [R1+0x48], R8 ;  /* 0x0000480801007387 */ /* 0x0001e20000100800 */
[--C-:B------:R-:W-:Y:S02]  /*0ed0*/  HADD2.F32 R37, -RZ, R17.reuse.H0_H0 ;  /* 0x20000011ff257230 */ /* 0x100fe40000004100 */
[----:B------:R-:W-:Y:S02]  /*0ee0*/  HADD2.F32 R33, -RZ, R17.H1_H1 ;  /* 0x30000011ff217230 */ /* 0x000fe40000004100 */
[----:B------:R-:W-:Y:S01]  /*0ef0*/  FADD.FTZ R17, -R24, R25 ;  /* 0x0000001918117221 */ /* 0x000fe20000010100 */
[----:B------:R-:W-:Y:S02]  /*0f00*/  IMAD R18, R36, R18, UR6 ;  /* 0x0000000624127e24 */ /* 0x000fe4000f8e0212 */
[----:B0-----:R-:W-:Y:S02]  /*0f10*/  HADD2.F32 R8, -RZ, R19.H0_H0 ;  /* 0x20000013ff087230 */ /* 0x001fe40000004100 */
[----:B------:R-:W-:-:S02]  /*0f20*/  HADD2.F32 R20, -RZ, R22.H1_H1 ;  /* 0x30000016ff147230 */ /* 0x000fc40000004100 */
[----:B------:R-:W-:Y:S02]  /*0f30*/  HADD2.F32 R36, -RZ, R26.H1_H1 ;  /* 0x3000001aff247230 */ /* 0x000fe40000004100 */
[----:B------:R-:W-:Y:S01]  /*0f40*/  FMUL.FTZ R16, R2, R37 ;  /* 0x0000002502107220 */ /* 0x000fe20000410000 */
[----:B------:R-:W-:Y:S02]  /*0f50*/  IMAD.MOV.U32 R26, RZ, RZ, R8 ;  /* 0x000000ffff1a7224 */ /* 0x000fe400078e0008 */
[----:B------:R-:W-:Y:S01]  /*0f60*/  FADD.FTZ R22, -R24, R34 ;  /* 0x0000002218167221 */ /* 0x000fe20000010100 */
[----:B-1----:R-:W-:Y:S01]  /*0f70*/  FMUL.FTZ R8, R6, R17 ;  /* 0x0000001106087220 */ /* 0x002fe20000410000 */
[----:B------:R-:W-:Y:S01]  /*0f80*/  FADD.FTZ R20, -R14, R20 ;  /* 0x000000140e147221 */ /* 0x000fe20000010100 */
[----:B------:R-:W-:Y:S01]  /*0f90*/  FMUL.FTZ R7, R4, R33 ;  /* 0x0000002104077220 */ /* 0x000fe20000410000 */
[----:B------:R-:W-:Y:S01]  /*0fa0*/  FMUL.FTZ R25, R6, R22 ;  /* 0x0000001606197220 */ /* 0x000fe20000410000 */
[----:B------:R-:W-:Y:S01]  /*0fb0*/  FFMA.FTZ R16, R8, R16, RZ ;  /* 0x0000001008107223 */ /* 0x000fe200000100ff */
[----:B------:R-:W-:Y:S01]  /*0fc0*/  FMUL.FTZ R20, R5, R20 ;  /* 0x0000001405147220 */ /* 0x000fe20000410000 */
[----:B------:R-:W-:-:S02]  /*0fd0*/  FMUL.FTZ R17, R3, R36 ;  /* 0x0000002403117220 */ /* 0x000fc40000410000 */
[----:B------:R-:W-:Y:S01]  /*0fe0*/  FFMA.FTZ R7, R25, R7, R16 ;  /* 0x0000000719077223 */ /* 0x000fe20000010010 */
[----:B------:R-:W-:Y:S01]  /*0ff0*/  FADD.FTZ R16, -R24, R26 ;  /* 0x0000001a18107221 */ /* 0x000fe20000010100 */
[----:B------:R-:W-:Y:S01]  /*1000*/  STL [R1], R33 ;  /* 0x0000002101007387 */ /* 0x000fe20000100800 */
[----:B------:R-:W-:Y:S01]  /*1010*/  LEA R18, R35, R18, 0x3 ;  /* 0x0000001223127211 */ /* 0x000fe200078e18ff */
[----:B------:R-:W-:Y:S02]  /*1020*/  HADD2.F32 R35, -RZ, R21.H0_H0 ;  /* 0x20000015ff237230 */ /* 0x000fe40000004100 */
[----:B------:R-:W-:Y:S01]  /*1030*/  FFMA.FTZ R15, R20, R17, R15 ;  /* 0x00000011140f7223 */ /* 0x000fe2000001000f */
[----:B------:R-:W-:Y:S01]  /*1040*/  STL [R1+0x34], R8 ;  /* 0x0000340801007387 */ /* 0x000fe20000100800 */
[----:B------:R-:W-:-:S03]  /*1050*/  HADD2.F32 R19, -RZ, R19.H1_H1 ;  /* 0x30000013ff137230 */ /* 0x000fc60000004100 */
[----:B------:R0:W-:Y:S01]  /*1060*/  STL [R1+0x3c], R20 ;  /* 0x00003c1401007387 */ /* 0x0001e20000100800 */
[----:B------:R-:W-:Y:S02]  /*1070*/  HADD2.F32 R34, -RZ, R21.H1_H1 ;  /* 0x30000015ff227230 */ /* 0x000fe40000004100 */
[----:B------:R-:W-:Y:S01]  /*1080*/  FMUL.FTZ R17, R2, R35 ;  /* 0x0000002302117220 */ /* 0x000fe20000410000 */
[----:B------:R-:W-:Y:S01]  /*1090*/  FADD.FTZ R19, -R24, R19 ;  /* 0x0000001318137221 */ /* 0x000fe20000010100 */
[----:B------:R1:W-:Y:S01]  /*10a0*/  STL [R1+0x4c], R25 ;  /* 0x00004c1901007387 */ /* 0x0003e20000100800 */
[----:B0-----:R-:W-:Y:S01]  /*10b0*/  FMUL.FTZ R20, R6, R16 ;  /* 0x0000001006147220 */ /* 0x001fe20000410000 */
[--C-:B------:R-:W-:Y:S02]  /*10c0*/  HADD2.F32 R16, -RZ, R28.reuse.H0_H0 ;  /* 0x2000001cff107230 */ /* 0x100fe40000004100 */
[----:B------:R-:W-:Y:S02]  /*10d0*/  HADD2.F32 R28, -RZ, R28.H1_H1 ;  /* 0x3000001cff1c7230 */ /* 0x000fe40000004100 */
[----:B------:R-:W-:Y:S01]  /*10e0*/  FFMA.FTZ R7, R20, R17, R7 ;  /* 0x0000001114077223 */ /* 0x000fe20000010007 */
[----:B------:R-:W-:Y:S01]  /*10f0*/  FMUL.FTZ R19, R6, R19 ;  /* 0x0000001306137220 */ /* 0x000fe20000410000 */
[----:B------:R-:W-:Y:S01]  /*1100*/  FADD.FTZ R22, -R14, R16 ;  /* 0x000000100e167221 */ /* 0x000fe20000010100 */
[----:B------:R-:W-:Y:S01]  /*1110*/  FMUL.FTZ R17, R4, R34 ;  /* 0x0000002204117220 */ /* 0x000fe20000410000 */
[----:B-1----:R-:W-:Y:S01]  /*1120*/  FADD.FTZ R25, -R14, R28 ;  /* 0x0000001c0e197221 */ /* 0x002fe20000010100 */
[----:B------:R-:W-:Y:S01]  /*1130*/  HADD2.F32 R14, -RZ, R23.H0_H0 ;  /* 0x20000017ff0e7230 */ /* 0x000fe20000004100 */
[----:B------:R-:W-:Y:S01]  /*1140*/  STL [R1+0x38], R20 ;  /* 0x0000381401007387 */ /* 0x000fe20000100800 */
[----:B------:R-:W-:Y:S01]  /*1150*/  FFMA.FTZ R7, R19, R17, R7 ;  /* 0x0000001113077223 */ /* 0x000fe20000010007 */
[----:B------:R-:W-:-:S02]  /*1160*/  HADD2.F32 R28, -RZ, R27.H0_H0 ;  /* 0x2000001bff1c7230 */ /* 0x000fc40000004100 */
[----:B------:R0:W-:Y:S01]  /*1170*/  STL [R1+0x30], R19 ;  /* 0x0000301301007387 */ /* 0x0001e20000100800 */
[----:B------:R-:W-:Y:S02]  /*1180*/  HADD2.F32 R23, -RZ, R23.H1_H1 ;  /* 0x30000017ff177230 */ /* 0x000fe40000004100 */
[----:B------:R-:W-:Y:S01]  /*1190*/  FMUL.FTZ R17, R2, R28 ;  /* 0x0000001c02117220 */ /* 0x000fe20000410000 */
[----:B0-----:R-:W-:Y:S01]  /*11a0*/  FADD.FTZ R19, -R24, R14 ;  /* 0x0000000e18137221 */ /* 0x001fe20000010100 */
[----:B------:R-:W-:-:S03]  /*11b0*/  HADD2.F32 R27, -RZ, R27.H1_H1 ;  /* 0x3000001bff1b7230 */ /* 0x000fc60000004100 */
[----:B------:R-:W-:Y:S01]  /*11c0*/  FMUL.FTZ R20, R6, R19 ;  /* 0x0000001306147220 */ /* 0x000fe20000410000 */
[----:B------:R-:W-:Y:S01]  /*11d0*/  FADD.FTZ R14, -R24, R23 ;  /* 0x00000017180e7221 */ /* 0x000fe20000010100 */
[----:B------:R-:W-:Y:S02]  /*11e0*/  FMUL.FTZ R22, R5, R22 ;  /* 0x0000001605167220 */ /* 0x000fe40000410000 */
[----:B------:R-:W-:Y:S01]  /*11f0*/  FFMA.FTZ R17, R20, R17, R7 ;  /* 0x0000001114117223 */ /* 0x000fe20000010007 */
[----:B------:R0:W-:Y:S01]  /*1200*/  STL [R1+0x2c], R20 ;  /* 0x00002c1401007387 */ /* 0x0001e20000100800 */
[----:B------:R-:W-:Y:S01]  /*1210*/  FMUL.FTZ R19, R4, R27 ;  /* 0x0000001b04137220 */ /* 0x000fe20000410000 */
[----:B------:R-:W-:Y:S01]  /*1220*/  FMUL.FTZ R23, R6, R14 ;  /* 0x0000000e06177220 */ /* 0x000fe20000410000 */
[----:B------:R-:W-:Y:S01]  /*1230*/  FFMA.FTZ R14, R2, R37, RZ ;  /* 0x00000025020e7223 */ /* 0x000fe200000100ff */
[----:B------:R1:W-:Y:S01]  /*1240*/  STL [R1+0x28], R22 ;  /* 0x0000281601007387 */ /* 0x0003e20000100800 */
[----:B0-----:R-:W-:Y:S01]  /*1250*/  FFMA.FTZ R20, R0, R11, RZ ;  /* 0x0000000b00147223 */ /* 0x001fe200000100ff */
[----:B------:R-:W-:-:S03]  /*1260*/  FFMA.FTZ R17, R23, R19, R17 ;  /* 0x0000001317117223 */ /* 0x000fc60000010011 */
[----:B------:R-:W-:Y:S01]  /*1270*/  FFMA.FTZ R20, R3, R9, R20 ;  /* 0x0000000903147223 */ /* 0x000fe20000010014 */
[----:B------:R0:W-:Y:S01]  /*1280*/  STL [R1+0x24], R23 ;  /* 0x0000241701007387 */ /* 0x0001e20000100800 */
[----:B------:R-:W-:Y:S02]  /*1290*/  FFMA.FTZ R19, R4, R33, R14 ;  /* 0x0000002104137223 */ /* 0x000fe4000001000e */
[----:B------:R-:W-:Y:S01]  /*12a0*/  FFMA.FTZ R20, R0, R32, R20 ;  /* 0x0000002000147223 */ /* 0x000fe20000010014 */
[----:B------:R-:W2:Y:S04]  /*12b0*/  LDL.LU R33, [R1+0xc4] ;  /* 0x0000c40001217983 */ /* 0x000ea80000300800 */
[----:B------:R-:W3:Y:S01]  /*12c0*/  LDL.LU R32, [R1+0xc0] ;  /* 0x0000c00001207983 */ /* 0x000ee20000300800 */
[----:B------:R-:W-:-:S02]  /*12d0*/  HADD2.F32 R26, -RZ, R12.H0_H0 ;  /* 0x2000000cff1a7230 */ /* 0x000fc40000004100 */
[----:B------:R-:W-:Y:S02]  /*12e0*/  HADD2.F32 R16, -RZ, R29.H0_H0 ;  /* 0x2000001dff107230 */ /* 0x000fe40000004100 */
[----:B------:R-:W-:Y:S02]  /*12f0*/  HADD2.F32 R7, -RZ, R13.H0_H0 ;  /* 0x2000000dff077230 */ /* 0x000fe40000004100 */
[----:B------:R-:W-:Y:S01]  /*1300*/  FMUL.FTZ R21, R0, R26 ;  /* 0x0000001a00157220 */ /* 0x000fe20000410000 */
[----:B------:R-:W-:Y:S01]  /*1310*/  FFMA.FTZ R19, R2, R35, R19 ;  /* 0x0000002302137223 */ /* 0x000fe20000010013 */
[----:B------:R-:W-:Y:S02]  /*1320*/  FADD.FTZ R16, -R24, R16 ;  /* 0x0000001018107221 */ /* 0x000fe40000010100 */
[----:B------:R-:W-:Y:S01]  /*1330*/  FFMA.FTZ R15, R22, R21, R15 ;  /* 0x00000015160f7223 */ /* 0x000fe2000001000f */
[----:B------:R-:W-:Y:S01]  /*1340*/  FMUL.FTZ R14, R2, R7 ;  /* 0x00000007020e7220 */ /* 0x000fe20000410000 */
[----:B-1----:R-:W-:Y:S01]  /*1350*/  FMUL.FTZ R22, R6, R16 ;  /* 0x0000001006167220 */ /* 0x002fe20000410000 */
[----:B------:R-:W-:Y:S01]  /*1360*/  FFMA.FTZ R20, R3, R31, R20 ;  /* 0x0000001f03147223 */ /* 0x000fe20000010014 */
[----:B------:R-:W-:Y:S01]  /*1370*/  FFMA.FTZ R19, R4, R34, R19 ;  /* 0x0000002204137223 */ /* 0x000fe20000010013 */
[----:B------:R-:W-:-:S02]  /*1380*/  HADD2.F32 R29, -RZ, R29.H1_H1 ;  /* 0x3000001dff1d7230 */ /* 0x000fc40000004100 */
[----:B------:R-:W-:Y:S01]  /*1390*/  FFMA.FTZ R17, R22, R14, R17 ;  /* 0x0000000e16117223 */ /* 0x000fe20000010011 */
[----:B------:R-:W-:Y:S01]  /*13a0*/  FFMA.FTZ R14, R0, R30, R20 ;  /* 0x0000001e000e7223 */ /* 0x000fe20000010014 */
[----:B------:R-:W-:Y:S01]  /*13b0*/  FFMA.FTZ R16, R2, R28, R19 ;  /* 0x0000001c02107223 */ /* 0x000fe20000010013 */
[----:B------:R-:W-:Y:S02]  /*13c0*/  HADD2.F32 R12, -RZ, R12.H1_H1 ;  /* 0x3000000cff0c7230 */ /* 0x000fe40000004100 */
[----:B------:R-:W-:Y:S01]  /*13d0*/  FADD.FTZ R29, -R24, R29 ;  /* 0x0000001d181d7221 */ /* 0x000fe20000010100 */
[----:B------:R-:W-:Y:S02]  /*13e0*/  HADD2.F32 R13, -RZ, R13.H1_H1 ;  /* 0x3000000dff0d7230 */ /* 0x000fe40000004100 */
[C---:B------:R-:W-:Y:S01]  /*13f0*/  FFMA.FTZ R14, R3.reuse, R36, R14 ;  /* 0x00000024030e7223 */ /* 0x040fe2000001000e */
[----:B------:R-:W-:Y:S01]  /*1400*/  FFMA.FTZ R16, R4, R27, R16 ;  /* 0x0000001b04107223 */ /* 0x000fe20000010010 */
[----:B------:R-:W-:Y:S01]  /*1410*/  STL [R1+0xa0], R35 ;  /* 0x0000a02301007387 */ /* 0x000fe20000100800 */
[----:B------:R-:W-:Y:S01]  /*1420*/  FMUL.FTZ R20, R3, R12 ;  /* 0x0000000c03147220 */ /* 0x000fe20000410000 */
[----:B------:R-:W-:-:S02]  /*1430*/  FMUL.FTZ R25, R5, R25 ;  /* 0x0000001905197220 */ /* 0x000fc40000410000 */
[----:B------:R-:W4:Y:S01]  /*1440*/  LDL.LU R31, [R1+0xbc] ;  /* 0x0000bc00011f7983 */ /* 0x000f220000300800 */
[----:B------:R-:W-:Y:S01]  /*1450*/  FMUL.FTZ R24, R6, R29 ;  /* 0x0000001d06187220 */ /* 0x000fe20000410000 */
[----:B------:R-:W-:Y:S01]  /*1460*/  FMUL.FTZ R19, R4, R13 ;  /* 0x0000000d04137220 */ /* 0x000fe20000410000 */
[----:B------:R-:W-:Y:S01]  /*1470*/  FFMA.FTZ R14, R0, R26, R14 ;  /* 0x0000001a000e7223 */ /* 0x000fe2000001000e */
[----:B------:R-:W-:Y:S01]  /*1480*/  STL [R1+0x20], R22 ;  /* 0x0000201601007387 */ /* 0x000fe20000100800 */
[----:B------:R-:W-:-:S03]  /*1490*/  FFMA.FTZ R16, R2, R7, R16 ;  /* 0x0000000702107223 */ /* 0x000fc60000010010 */
[----:B------:R-:W-:Y:S01]  /*14a0*/  STL [R1+0x90], R22 ;  /* 0x0000901601007387 */ /* 0x000fe20000100800 */
[----:B------:R-:W-:-:S03]  /*14b0*/  FFMA.FTZ R15, R25, R20, R15 ;  /* 0x00000014190f7223 */ /* 0x000fc6000001000f */
[----:B------:R1:W-:Y:S01]  /*14c0*/  STL [R1+0xa4], R34 ;  /* 0x0000a42201007387 */ /* 0x0003e20000100800 */
[----:B------:R-:W-:Y:S01]  /*14d0*/  FFMA.FTZ R17, R24, R19, R17 ;  /* 0x0000001318117223 */ /* 0x000fe20000010011 */
[----:B------:R-:W-:Y:S02]  /*14e0*/  FFMA.FTZ R14, R3, R12, R14 ;  /* 0x0000000c030e7223 */ /* 0x000fe4000001000e */
[----:B------:R-:W4:Y:S01]  /*14f0*/  LDL.LU R30, [R1+0xb8] ;  /* 0x0000b800011e7983 */ /* 0x000f220000300800 */
[----:B------:R-:W-:-:S03]  /*1500*/  FFMA.FTZ R16, R4, R13, R16 ;  /* 0x0000000d04107223 */ /* 0x000fc60000010010 */
[----:B0-----:R-:W4:Y:S04]  /*1510*/  LDL R23, [R1+0x44] ;  /* 0x0000440001177983 */ /* 0x001f280000100800 */
[----:B-1----:R-:W4:Y:S04]  /*1520*/  LDL R34, [R1] ;  /* 0x0000000001227983 */ /* 0x002f280000100800 */
[----:B------:R-:W4:Y:S04]  /*1530*/  LDL R35, [R1+0x4c] ;  /* 0x00004c0001237983 */ /* 0x000f280000100800 */
[----:B------:R-:W4:Y:S04]  /*1540*/  LDL R22, [R1+0x10] ;  /* 0x0000100001167983 */ /* 0x000f280000100800 */
[----:B------:R0:W-:Y:S04]  /*1550*/  STL [R1+0x98], R5 ;  /* 0x0000980501007387 */ /* 0x0001e80000100800 */
[----:B------:R-:W-:Y:S04]  /*1560*/  STS.64 [R18], R14 ;  /* 0x0000000e12007388 */ /* 0x000fe80000000a00 */
[----:B0-----:R-:W4:Y:S04]  /*1570*/  LDL R5, [R1+0x54] ;  /* 0x0000540001057983 */ /* 0x001f280000100800 */
[----:B------:R0:W-:Y:S04]  /*1580*/  STL [R1+0x9c], R6 ;  /* 0x00009c0601007387 */ /* 0x0001e80000100800 */
[----:B------:R1:W-:Y:S04]  /*1590*/  STS.64 [R18+0x1680], R16 ;  /* 0x0016801012007388 */ /* 0x0003e80000000a00 */
[----:B0-----:R-:W4:Y:S04]  /*15a0*/  LDL R6, [R1+0x14] ;  /* 0x0000140001067983 */ /* 0x001f280000100800 */
[----:B------:R0:W-:Y:S04]  /*15b0*/  STL [R1+0x1c], R25 ;  /* 0x00001c1901007387 */ /* 0x0001e80000100800 */
[----:B------:R0:W-:Y:S04]  /*15c0*/  STL [R1+0x18], R24 ;  /* 0x0000181801007387 */ /* 0x0001e80000100800 */
[----:B------:R-:W4:Y:S04]  /*15d0*/  LDL R14, [R1+0xc] ;  /* 0x00000c00010e7983 */ /* 0x000f280000100800 */
[----:B-1----:R-:W4:Y:S04]  /*15e0*/  LDL R16, [R1+0x50] ;  /* 0x0000500001107983 */ /* 0x002f280000100800 */
[----:B------:R-:W4:Y:S04]  /*15f0*/  LDL R17, [R1+0x38] ;  /* 0x0000380001117983 */ /* 0x000f280000100800 */
[----:B------:R-:W4:Y:S01]  /*1600*/  LDL R18, [R1+0x30] ;  /* 0x0000300001127983 */ /* 0x000f220000100800 */
[----:B--2---:R-:W-:Y:S01]  /*1610*/  FADD.FTZ R33, R11, R33 ;  /* 0x000000210b217221 */ /* 0x004fe20000010000 */
[----:B---3--:R-:W-:-:S02]  /*1620*/  FFMA.FTZ R32, R10, R11, R32 ;  /* 0x0000000b0a207223 */ /* 0x008fc40000010020 */
[----:B------:R-:W2:Y:S04]  /*1630*/  LDL.LU R11, [R1+0xb4] ;  /* 0x0000b400010b7983 */ /* 0x000ea80000300800 */
[----:B------:R-:W3:Y:S04]  /*1640*/  LDL.LU R10, [R1+0xb0] ;  /* 0x0000b000010a7983 */ /* 0x000ee80000300800 */
[----:B------:R-:W2:Y:S04]  /*1650*/  LDL R15, [R1+0x48] ;  /* 0x00004800010f7983 */ /* 0x000ea80000100800 */
[----:B------:R-:W2:Y:S04]  /*1660*/  LDL R19, [R1+0x3c] ;  /* 0x00003c0001137983 */ /* 0x000ea80000100800 */
[----:B------:R-:W2:Y:S04]  /*1670*/  LDL R20, [R1+0x2c] ;  /* 0x00002c0001147983 */ /* 0x000ea80000100800 */
[----:B------:R-:W2:Y:S04]  /*1680*/  LDL R29, [R1+0x24] ;  /* 0x00002400011d7983 */ /* 0x000ea80000100800 */
[----:B------:R-:W2:Y:S01]  /*1690*/  LDL R21, [R1+0x28] ;  /* 0x0000280001157983 */ /* 0x000ea20000100800 */
[----:B----4-:R-:W-:Y:S01]  /*16a0*/  FADD.FTZ R31, R9, R31 ;  /* 0x0000001f091f7221 */ /* 0x010fe20000010000 */
[----:B------:R-:W-:-:S02]  /*16b0*/  FFMA.FTZ R30, R23, R9, R30 ;  /* 0x00000009171e7223 */ /* 0x000fc4000001001e */
[----:B------:R-:W4:Y:S01]  /*16c0*/  LDL.LU R9, [R1+0xac] ;  /* 0x0000ac0001097983 */ /* 0x000f220000300800 */
[----:B------:R-:W-:Y:S01]  /*16d0*/  UIADD3.X UR10, URZ, UR5, URZ, UP0, !UPT ;  /* 0x000000053f0a7290 */ /* 0x000fe200087fe43f */
[----:B------:R-:W-:Y:S01]  /*16e0*/  BAR.SYNC.DEFER_BLOCKING 0x0 ;  /* 0x0000000000007b1d */ /* 0x000fe20000010000 */
[----:B---3--:R-:W-:-:S05]  /*16f0*/  FFMA.FTZ R10, R8, R37, R10 ;  /* 0x00000025080a7223 */ /* 0x008fca000001000a */
[----:B------:R-:W3:Y:S01]  /*1700*/  LDL.LU R8, [R1+0xa8] ;  /* 0x0000a80001087983 */ /* 0x000ee20000300800 */
[----:B------:R-:W-:Y:S01]  /*1710*/  FADD.FTZ R33, R33, R6 ;  /* 0x0000000621217221 */ /* 0x000fe20000010000 */
[----:B------:R-:W-:Y:S01]  /*1720*/  FFMA.FTZ R32, R5, R6, R32 ;  /* 0x0000000605207223 */ /* 0x000fe20000010020 */
[----:B------:R-:W-:Y:S01]  /*1730*/  FADD.FTZ R31, R31, R22 ;  /* 0x000000161f1f7221 */ /* 0x000fe20000010000 */
[----:B------:R-:W-:Y:S01]  /*1740*/  FFMA.FTZ R30, R16, R22, R30 ;  /* 0x00000016101e7223 */ /* 0x000fe2000001001e */
[----:B----4-:R-:W-:Y:S01]  /*1750*/  FADD.FTZ R9, R34, R9 ;  /* 0x0000000922097221 */ /* 0x010fe20000010000 */
[----:B---3--:R-:W-:Y:S02]  /*1760*/  FFMA.FTZ R8, R35, R34, R8 ;  /* 0x0000002223087223 */ /* 0x008fe40000010008 */
[----:B------:R-:W3:Y:S04]  /*1770*/  LDL.LU R34, [R1+0xa4] ;  /* 0x0000a40001227983 */ /* 0x000ee80000300800 */
[----:B------:R-:W4:Y:S04]  /*1780*/  LDL.LU R35, [R1+0xa0] ;  /* 0x0000a00001237983 */ /* 0x000f280000300800 */
[----:B------:R0:W5:Y:S04]  /*1790*/  LDL.LU R6, [R1+0x9c] ;  /* 0x00009c0001067983 */ /* 0x0001680000300800 */
[----:B------:R0:W5:Y:S04]  /*17a0*/  LDL.LU R5, [R1+0x98] ;  /* 0x0000980001057983 */ /* 0x0001680000300800 */
[----:B------:R-:W4:Y:S01]  /*17b0*/  LDL.LU R22, [R1+0x90] ;  /* 0x0000900001167983 */ /* 0x000f220000300800 */
[----:B------:R-:W1:Y:S01]  /*17c0*/  S2R R23, SR_TID.X ;  /* 0x0000000000177919 */ /* 0x000e620000002100 */
[----:B------:R-:W-:-:S04]  /*17d0*/  UISETP.GE.U32.AND UP0, UPT, UR9, UR16, UPT ;  /* 0x000000100900728c */ /* 0x000fc8000bf06070 */
[----:B------:R-:W-:Y:S01]  /*17e0*/  UISETP.GE.AND.EX UP0, UPT, UR10, UR17, UPT, UP0 ;  /* 0x000000110a00728c */ /* 0x000fe2000bf06300 */
[----:B--2---:R-:W-:-:S05]  /*17f0*/  FADD.FTZ R11, R37, R11 ;  /* 0x0000000b250b7221 */ /* 0x004fca0000010000 */
[----:B------:R-:W-:Y:S01]  /*1800*/  PLOP3.LUT P0, PT, PT, PT, UP0, 0x80, 0x0 ;  /* 0x000000000000781c */ /* 0x000fe20003f0f008 */
[----:B------:R-:W-:Y:S01]  /*1810*/  FADD.FTZ R33, R33, R14 ;  /* 0x0000000e21217221 */ /* 0x000fe20000010000 */
[----:B------:R-:W-:Y:S01]  /*1820*/  FADD.FTZ R31, R31, R36 ;  /* 0x000000241f1f7221 */ /* 0x000fe20000010000 */
[----:B------:R-:W-:Y:S01]  /*1830*/  FFMA.FTZ R32, R15, R14, R32 ;  /* 0x0000000e0f207223 */ /* 0x000fe20000010020 */
[----:B------:R-:W-:Y:S01]  /*1840*/  FFMA.FTZ R30, R19, R36, R30 ;  /* 0x00000024131e7223 */ /* 0x000fe2000001001e */
[----:B------:R-:W-:Y:S01]  /*1850*/  FADD.FTZ R33, R33, R26 ;  /* 0x0000001a21217221 */ /* 0x000fe20000010000 */
[----:B------:R-:W-:Y:S01]  /*1860*/  FADD.FTZ R31, R31, R12 ;  /* 0x0000000c1f1f7221 */ /* 0x000fe20000010000 */
[----:B------:R-:W-:Y:S01]  /*1870*/  FFMA.FTZ R32, R21, R26, R32 ;  /* 0x0000001a15207223 */ /* 0x000fe20000010020 */
[----:B------:R-:W-:Y:S01]  /*1880*/  FFMA.FTZ R30, R25, R12, R30 ;  /* 0x0000000c191e7223 */ /* 0x000fe2000001001e */
[----:B-1----:R-:W-:Y:S01]  /*1890*/  ISETP.GT.U32.AND P1, PT, R23, 0x3f, PT ;  /* 0x0000003f1700780c */ /* 0x002fe20003f24070 */
[----:B---3--:R-:W-:Y:S01]  /*18a0*/  FADD.FTZ R9, R9, R34 ;  /* 0x0000002209097221 */ /* 0x008fe20000010000 */
[----:B------:R-:W-:Y:S01]  /*18b0*/  FFMA.FTZ R8, R18, R34, R8 ;  /* 0x0000002212087223 */ /* 0x000fe20000010008 */
[----:B----4-:R-:W-:Y:S01]  /*18c0*/  FADD.FTZ R11, R11, R35 ;  /* 0x000000230b0b7221 */ /* 0x010fe20000010000 */
[----:B------:R-:W-:Y:S01]  /*18d0*/  FFMA.FTZ R10, R17, R35, R10 ;  /* 0x00000023110a7223 */ /* 0x000fe2000001000a */
        /* <DEDUP_REMOVED lines=8> */
[----:B0-----:R-:W-:Y:S06]  /*1960*/  @!P0 BRA `(.L_x_1798) ;  /* 0x0000000000f08947 */ /* 0x001fec0003800000 */
[----:B------:R-:W2:Y:S04]  /*1970*/  LDL R20, [R1+0x8c] ;  /* 0x00008c0001147983 */ /* 0x000ea80000100800 */
[----:B------:R-:W3:Y:S01]  /*1980*/  LDL R18, [R1+0x88] ;  /* 0x0000880001127983 */ /* 0x000ee20000100800 */
[----:B------:R-:W0:Y:S01]  /*1990*/  S2UR UR7, SR_CgaCtaId ;  /* 0x00000000000779c3 */ /* 0x000e220000008800 */
[----:B------:R-:W-:Y:S01]  /*19a0*/  UMOV UR5, 0x400 ;  /* 0x0000040000057882 */ /* 0x000fe20000000000 */
[----:B------:R-:W-:Y:S01]  /*19b0*/  SHF.L.U32 R14, R23, 0x1, RZ ;  /* 0x00000001170e7819 */ /* 0x000fe200000006ff */
[----:B------:R-:W1:Y:S03]  /*19c0*/  S2R R24, SR_TID.X ;  /* 0x0000000000187919 */ /* 0x000e660000002100 */
[----:B------:R-:W-:Y:S01]  /*19d0*/  LOP3.LUT R14, R14, 0x18, RZ, 0xc0, !PT ;  /* 0x000000180e0e7812 */ /* 0x000fe200078ec0ff */
[----:B------:R-:W4:Y:S03]  /*19e0*/  LDL R22, [R1+0x84] ;  /* 0x0000840001167983 */ /* 0x000f260000100800 */
[----:B------:R-:W-:Y:S01]  /*19f0*/  LOP3.LUT R17, R14, 0x8, RZ, 0x3c, !PT ;  /* 0x000000080e117812 */ /* 0x000fe200078e3cff */
[----:B0-----:R-:W-:-:S06]  /*1a00*/  ULEA UR5, UR7, UR5, 0x18 ;  /* 0x0000000507057291 */ /* 0x001fcc000f8ec03f */
[----:B------:R-:W-:-:S04]  /*1a10*/  LEA R15, R23, UR5, 0x5 ;  /* 0x00000005170f7c11 */ /* 0x000fc8000f8e28ff */
[C---:B------:R-:W-:Y:S01]  /*1a20*/  IADD3 R16, R15.reuse, R14, RZ ;  /* 0x0000000e0f107210 */ /* 0x040fe20007ffe0ff */
[----:B------:R-:W-:Y:S01]  /*1a30*/  IMAD.IADD R17, R15, 0x1, R17 ;  /* 0x000000010f117824 */ /* 0x000fe200078e0211 */
[----:B-1----:R-:W-:-:S03]  /*1a40*/  SHF.R.S32.HI R19, RZ, 0x1f, R24 ;  /* 0x0000001fff137819 */ /* 0x002fc60000011418 */
[----:B------:R0:W-:Y:S01]  /*1a50*/  STS.64 [R16], R32 ;  /* 0x0000002010007388 */ /* 0x0001e20000000a00 */
[----:B------:R-:W-:-:S03]  /*1a60*/  LEA.HI R19, R19, R24, RZ, 0x2 ;  /* 0x0000001813137211 */ /* 0x000fc600078f10ff */
[----:B------:R-:W-:Y:S01]  /*1a70*/  STS.64 [R17], R30 ;  /* 0x0000001e11007388 */ /* 0x000fe20000000a00 */
[----:B------:R-:W-:Y:S02]  /*1a80*/  SHF.R.S32.HI R19, RZ, 0x2, R19 ;  /* 0x00000002ff137819 */ /* 0x000fe40000011413 */
[C---:B0-----:R-:W-:Y:S02]  /*1a90*/  LOP3.LUT R16, R14.reuse, 0x10, RZ, 0x3c, !PT ;  /* 0x000000100e107812 */ /* 0x041fe400078e3cff */
[----:B------:R-:W-:Y:S02]  /*1aa0*/  LOP3.LUT R14, R14, 0x18, RZ, 0x3c, !PT ;  /* 0x000000180e0e7812 */ /* 0x000fe400078e3cff */
[C---:B------:R-:W-:Y:S02]  /*1ab0*/  IADD3 R16, R15.reuse, R16, RZ ;  /* 0x000000100f107210 */ /* 0x040fe40007ffe0ff */
[----:B------:R-:W-:-:S03]  /*1ac0*/  IADD3 R14, R15, R14, RZ ;  /* 0x0000000e0f0e7210 */ /* 0x000fc60007ffe0ff */
[----:B------:R0:W-:Y:S04]  /*1ad0*/  STS.64 [R16], R10 ;  /* 0x0000000a10007388 */ /* 0x0001e80000000a00 */
[----:B------:R2:W-:Y:S01]  /*1ae0*/  STS.64 [R14], R8 ;  /* 0x000000080e007388 */ /* 0x0005e20000000a00 */
[----:B0-----:R-:W-:-:S03]  /*1af0*/  LEA R16, R19, UR5, 0x5 ;  /* 0x0000000513107c11 */ /* 0x001fc6000f8e28ff */
[----:B------:R-:W4:Y:S01]  /*1b00*/  LDL R19, [R1+0x80] ;  /* 0x0000800001137983 */ /* 0x000f220000100800 */
[----:B------:R-:W-:-:S04]  /*1b10*/  USHF.L.U32 UR7, UR8, 0x7, URZ ;  /* 0x0000000708077899 */ /* 0x000fc8000800063f */
[----:B------:R-:W-:Y:S01]  /*1b20*/  ULOP3.LUT UR7, UR7, 0xffffff80, UR11, 0xe2, !UPT ;  /* 0xffffff8007077892 */ /* 0x000fe2000f8ee20b */
[C---:B------:R-:W-:Y:S01]  /*1b30*/  IADD3 R25, R24.reuse, 0x1e0, RZ ;  /* 0x000001e018197810 */ /* 0x040fe20007ffe0ff */
[----:B------:R-:W-:-:S05]  /*1b40*/  VIADD R24, R24, 0x1e0 ;  /* 0x000001e018187836 */ /* 0x000fca0000000000 */
[----:B------:R-:W-:-:S04]  /*1b50*/  SHF.R.S32.HI R24, RZ, 0x1f, R24 ;  /* 0x0000001fff187819 */ /* 0x000fc80000011418 */
[----:B------:R-:W-:-:S04]  /*1b60*/  LEA.HI R24, R24, R25, RZ, 0x2 ;  /* 0x0000001918187211 */ /* 0x000fc800078f10ff */
[----:B------:R-:W-:Y:S01]  /*1b70*/  SHF.R.S32.HI R24, RZ, 0x2, R24 ;  /* 0x00000002ff187819 */ /* 0x000fe20000011418 */
[----:B------:R-:W-:Y:S01]  /*1b80*/  BAR.SYNC.DEFER_BLOCKING 0x0 ;  /* 0x0000000000007b1d */ /* 0x000fe20000010000 */
[----:B--2---:R-:W-:-:S07]  /*1b90*/  LEA R14, R20, R16, 0x3 ;  /* 0x00000010140e7211 */ /* 0x004fce00078e18ff */
[----:B------:R-:W0:Y:S01]  /*1ba0*/  LDC.64 R20, c[0x0][0x260] ;  /* 0x00009800ff147b82 */ /* 0x000e220000000a00 */
[----:B---3--:R-:W-:Y:S01]  /*1bb0*/  IMAD R16, R18, 0x8, R16 ;  /* 0x0000000812107824 */ /* 0x008fe200078e0210 */
[----:B------:R-:W1:Y:S05]  /*1bc0*/  LDS.64 R14, [R14] ;  /* 0x000000000e0e7984 */ /* 0x000e6a0000000a00 */
[----:B------:R-:W2:Y:S01]  /*1bd0*/  LDS.64 R16, [R16+0x1e00] ;  /* 0x001e000010107984 */ /* 0x000ea20000000a00 */
[----:B-1----:R-:W-:-:S04]  /*1be0*/  FADD.FTZ R14, RZ, R14 ;  /* 0x0000000eff0e7221 */ /* 0x002fc80000010000 */
[----:B--2---:R-:W-:Y:S01]  /*1bf0*/  FADD.FTZ R16, R14, R16 ;  /* 0x000000100e107221 */ /* 0x004fe20000010000 */
[----:B------:R-:W-:-:S05]  /*1c00*/  MOV R14, UR7 ;  /* 0x00000007000e7c02 */ /* 0x000fca0008000f00 */
[----:B------:R-:W-:Y:S02]  /*1c10*/  IMAD R14, R14, 0x3c0, R23 ;  /* 0x000003c00e0e7824 */ /* 0x000fe400078e0217 */
[----:B------:R-:W-:-:S03]  /*1c20*/  FADD.FTZ R15, RZ, R15 ;  /* 0x0000000fff0f7221 */ /* 0x000fc60000010000 */
[----:B------:R-:W-:Y:S01]  /*1c30*/  SHF.L.U32 R18, R14, 0x1, RZ ;  /* 0x000000010e127819 */ /* 0x000fe200000006ff */
[----:B------:R-:W-:-:S04]  /*1c40*/  FADD.FTZ R17, R15, R17 ;  /* 0x000000110f117221 */ /* 0x000fc80000010000 */
[----:B0-----:R-:W-:-:S05]  /*1c50*/  IMAD.WIDE.U32 R14, R18, 0x4, R20 ;  /* 0x00000004120e7825 */ /* 0x001fca00078e0014 */
[----:B------:R0:W-:Y:S02]  /*1c60*/  STG.E.64 desc[UR12][R14.64+0x20000], R16 ;  /* 0x020000100e007986 */ /* 0x0001e4000c101b0c */
[----:B0-----:R-:W-:Y:S02]  /*1c70*/  IADD3 R14, R18, 0x3c0, RZ ;  /* 0x000003c0120e7810 */ /* 0x001fe40007ffe0ff */
[----:B------:R-:W-:-:S04]  /*1c80*/  LEA R18, R24, UR5, 0x5 ;  /* 0x0000000518127c11 */ /* 0x000fc8000f8e28ff */
[-C--:B----4-:R-:W-:Y:S02]  /*1c90*/  LEA R16, R22, R18.reuse, 0x3 ;  /* 0x0000001216107211 */ /* 0x090fe400078e18ff */
[----:B------:R-:W-:-:S04]  /*1ca0*/  LEA R18, R19, R18, 0x3 ;  /* 0x0000001213127211 */ /* 0x000fc800078e18ff */
[----:B------:R-:W0:Y:S04]  /*1cb0*/  LDS.64 R16, [R16] ;  /* 0x0000000010107984 */ /* 0x000e280000000a00 */
[----:B------:R-:W1:Y:S01]  /*1cc0*/  LDS.64 R18, [R18+0x1e00] ;  /* 0x001e000012127984 */ /* 0x000e620000000a00 */
[----:B------:R-:W-:-:S04]  /*1cd0*/  IMAD.WIDE.U32 R14, R14, 0x4, R20 ;  /* 0x000000040e0e7825 */ /* 0x000fc800078e0014 */
[----:B0-----:R-:W-:Y:S01]  /*1ce0*/  FADD.FTZ R17, RZ, R17 ;  /* 0x00000011ff117221 */ /* 0x001fe20000010000 */
[----:B------:R-:W-:-:S03]  /*1cf0*/  FADD.FTZ R16, RZ, R16 ;  /* 0x00000010ff107221 */ /* 0x000fc60000010000 */
[----:B-1----:R-:W-:Y:S01]  /*1d00*/  FADD.FTZ R19, R17, R19 ;  /* 0x0000001311137221 */ /* 0x002fe20000010000 */
[----:B------:R-:W-:-:S05]  /*1d10*/  FADD.FTZ R18, R16, R18 ;  /* 0x0000001210127221 */ /* 0x000fca0000010000 */
[----:B------:R0:W-:Y:S02]  /*1d20*/  STG.E.64 desc[UR12][R14.64+0x20000], R18 ;  /* 0x020000120e007986 */ /* 0x0001e4000c101b0c */
.L_x_1798:
[----:B------:R-:W-:Y:S01]  /*1d30*/  BSSY B0, `(.L_x_1799) ;  /* 0x00000ab000007945 */ /* 0x000fe20003800000 */
[----:B0-----:R-:W-:-:S03]  /*1d40*/  CS2R R14, SRZ ;  /* 0x00000000000e7805 */ /* 0x001fc6000001ff00 */
[----:B------:R-:W-:Y:S05]  /*1d50*/  @P1 BRA `(.L_x_1800) ;  /* 0x0000000800a01947 */ /* 0x000fea0003800000 */
[----:B------:R-:W-:Y:S02]  /*1d60*/  SHF.R.U32.HI R18, RZ, 0x1, R23 ;  /* 0x00000001ff127819 */ /* 0x000fe40000011617 */
[----:B------:R-:W-:-:S03]  /*1d70*/  SHF.L.U32 R19, R23, 0x3, RZ ;  /* 0x0000000317137819 */ /* 0x000fc600000006ff */
[----:B------:R-:W-:Y:S01]  /*1d80*/  IMAD R18, R18, 0x1e, RZ ;  /* 0x0000001e12127824 */ /* 0x000fe200078e02ff */
[----:B------:R-:W-:-:S04]  /*1d90*/  LOP3.LUT R19, R19, 0x8, RZ, 0xc0, !PT ;  /* 0x0000000813137812 */ /* 0x000fc800078ec0ff */
[--C-:B------:R-:W-:Y:S02]  /*1da0*/  SHF.R.U32.HI R14, RZ, 0x1, R18.reuse ;  /* 0x00000001ff0e7819 */ /* 0x100fe40000011612 */
[----:B------:R-:W-:Y:S02]  /*1db0*/  SHF.R.U32.HI R15, RZ, 0x2, R18 ;  /* 0x00000002ff0f7819 */ /* 0x000fe40000011612 */
[----:B------:R-:W-:Y:S02]  /*1dc0*/  LOP3.LUT R14, R14, 0x1, RZ, 0xc0, !PT ;  /* 0x000000010e0e7812 */ /* 0x000fe400078ec0ff */
[----:B------:R-:W-:-:S03]  /*1dd0*/  IADD3 R16, R18, 0x2, RZ ;  /* 0x0000000212107810 */ /* 0x000fc60007ffe0ff */
[----:B------:R-:W-:Y:S02]  /*1de0*/  IMAD R14, R14, 0xf0, R15 ;  /* 0x000000f00e0e7824 */ /* 0x000fe400078e020f */
[----:B------:R-:W-:-:S04]  /*1df0*/  IMAD.MOV.U32 R15, RZ, RZ, 0x18 ;  /* 0x00000018ff0f7424 */ /* 0x000fc800078e00ff */
[----:B------:R-:W-:Y:S01]  /*1e00*/  IMAD R14, R14, R15, UR6 ;  /* 0x000000060e0e7e24 */ /* 0x000fe2000f8e020f */
[--C-:B------:R-:W-:Y:S02]  /*1e10*/  SHF.R.U32.HI R15, RZ, 0x1, R16.reuse ;  /* 0x00000001ff0f7819 */ /* 0x100fe40000011610 */
[----:B------:R-:W-:Y:S01]  /*1e20*/  SHF.R.U32.HI R16, RZ, 0x2, R16 ;  /* 0x00000002ff107819 */ /* 0x000fe20000011610 */
[----:B------:R-:W-:Y:S01]  /*1e30*/  IMAD.IADD R14, R14, 0x1, R19 ;  /* 0x000000010e0e7824 */ /* 0x000fe200078e0213 */
[----:B------:R-:W-:-:S05]  /*1e40*/  LOP3.LUT R15, R15, 0x1, RZ, 0xc0, !PT ;  /* 0x000000010f0f7812 */ /* 0x000fca00078ec0ff */
[----:B------:R-:W-:Y:S01]  /*1e50*/  IMAD R16, R15, 0xf0, R16 ;  /* 0x000000f00f107824 */ /* 0x000fe200078e0210 */
[----:B------:R-:W-:-:S10]  /*1e60*/  HFMA2.MMA R15, -RZ, RZ, 0, 1.430511474609375e-06 ;  /* 0x00000018ff0f7435 */ /* 0x000fd400000001ff */
        /* <DEDUP_REMOVED lines=150> */
[----:B------:R-:W-:-:S07]  /*27d0*/  FADD.FTZ R15, R17, R15 ;  /* 0x0000000f110f7221 */ /* 0x000fce0000010000 */
.L_x_1800:
[----:B------:R-:W-:Y:S05]  /*27e0*/  BSYNC B0 ;  /* 0x0000000000007941 */ /* 0x000fea0003800000 */
.L_x_1799:
[----:B------:R-:W0:Y:S01]  /*27f0*/  SHFL.BFLY PT, R17, R14, 0x1, 0x1f ;  /* 0x0c201f000e117f89 */ /* 0x000e2200000e0000 */
[----:B------:R-:W-:Y:S01]  /*2800*/  LOP3.LUT P1, RZ, R23, 0xffffffc1, RZ, 0xc0, !PT ;  /* 0xffffffc117ff7812 */ /* 0x000fe2000782c0ff */
[----:B------:R-:W-:Y:S02]  /*2810*/  BSSY B0, `(.L_x_1801) ;  /* 0x0000011000007945 */ /* 0x000fe40003800000 */
[----:B------:R-:W1:Y:S01]  /*2820*/  SHFL.BFLY PT, R16, R15, 0x1, 0x1f ;  /* 0x0c201f000f107f89 */ /* 0x000e6200000e0000 */
[----:B0-----:R-:W-:Y:S01]  /*2830*/  FADD.FTZ R14, R17, R14 ;  /* 0x0000000e110e7221 */ /* 0x001fe20000010000 */
[----:B-1----:R-:W-:-:S08]  /*2840*/  FADD.FTZ R15, R16, R15 ;  /* 0x0000000f100f7221 */ /* 0x002fd00000010000 */
[----:B------:R-:W-:Y:S05]  /*2850*/  @P1 BRA `(.L_x_1802) ;  /* 0x0000000000301947 */ /* 0x000fea0003800000 */
[----:B------:R-:W-:Y:S01]  /*2860*/  SHF.R.U32.HI R17, RZ, 0x1, R23 ;  /* 0x00000001ff117819 */ /* 0x000fe20000011617 */
[----:B------:R-:W0:Y:S01]  /*2870*/  LDC.64 R18, c[0x0][0x260] ;  /* 0x00009800ff127b82 */ /* 0x000e220000000a00 */
[----:B------:R-:W-:Y:S01]  /*2880*/  ULDC UR5, c[0x0][0x10] ;  /* 0x0000040000057ab9 */ /* 0x000fe20000000800 */
[----:B------:R-:W-:Y:S01]  /*2890*/  MOV R16, UR11 ;  /* 0x0000000b00107c02 */ /* 0x000fe20008000f00 */
[----:B------:R-:W-:Y:S01]  /*28a0*/  UIMAD UR5, UR5, UR4, UR8 ;  /* 0x00000004050572a4 */ /* 0x000fe2000f8e0208 */
[----:B------:R-:W-:-:S04]  /*28b0*/  SHF.L.U32 R17, R17, 0x7, RZ ;  /* 0x0000000711117819 */ /* 0x000fc800000006ff */
[----:B------:R-:W-:Y:S02]  /*28c0*/  LOP3.LUT R16, R17, 0xffffff80, R16, 0xe2, !PT ;  /* 0xffffff8011107812 */ /* 0x000fe400078ee210 */
[----:B------:R-:W-:-:S05]  /*28d0*/  MOV R17, UR5 ;  /* 0x0000000500117c02 */ /* 0x000fca0008000f00 */
[----:B------:R-:W-:-:S05]  /*28e0*/  IMAD R16, R17, 0x1000, R16 ;  /* 0x0000100011107824 */ /* 0x000fca00078e0210 */
[----:B------:R-:W-:-:S05]  /*28f0*/  SHF.L.U32 R16, R16, 0x1, RZ ;  /* 0x0000000110107819 */ /* 0x000fca00000006ff */
[----:B0-----:R-:W-:-:S05]  /*2900*/  IMAD.WIDE.U32 R16, R16, 0x4, R18 ;  /* 0x0000000410107825 */ /* 0x001fca00078e0012 */
[----:B------:R0:W-:Y:S02]  /*2910*/  STG.E.64 desc[UR12][R16.64], R14 ;  /* 0x0000000e10007986 */ /* 0x0001e4000c101b0c */
.L_x_1802:
[----:B------:R-:W-:Y:S05]  /*2920*/  BSYNC B0 ;  /* 0x0000000000007941 */ /* 0x000fea0003800000 */
.L_x_1801:
        /* <DEDUP_REMOVED lines=17> */
.L_x_1805:
[----:B------:R-:W2:Y:S04]  /*2a40*/  LD.E.STRONG.GPU R17, desc[UR12][R14.64] ;  /* 0x0000000c0e117980 */ /* 0x000ea8000c10f900 */
[----:B--2---:R-:W-:Y:S01]  /*2a50*/  CCTL.IVALL ;  /* 0x00000000ff00798f */ /* 0x004fe20002000000 */
[----:B------:R-:W-:Y:S05]  /*2a60*/  YIELD ;  /* 0x0000000000007946 */ /* 0x000fea0003800000 */
[----:B-----5:R-:W-:-:S04]  /*2a70*/  LOP3.LUT R17, R17, R16, RZ, 0x3c, !PT ;  /* 0x0000001011117212 */ /* 0x020fc800078e3cff */
[----:B------:R-:W-:-:S13]  /*2a80*/  ISETP.GT.AND P1, PT, R17, -0x1, PT ;  /* 0xffffffff1100780c */ /* 0x000fda0003f24270 */
[----:B------:R-:W-:Y:S05]  /*2a90*/  @P1 BRA `(.L_x_1805) ;  /* 0xfffffffc00e81947 */ /* 0x000fea000383ffff */
.L_x_1804:
[----:B------:R-:W-:Y:S05]  /*2aa0*/  WARPSYNC.ALL ;  /* 0x0000000000007948 */ /* 0x000fea0003800000 */
[----:B------:R-:W-:Y:S06]  /*2ab0*/  BAR.SYNC.DEFER_BLOCKING 0x0 ;  /* 0x0000000000007b1d */ /* 0x000fec0000010000 */
[----:B------:R-:W-:Y:S05]  /*2ac0*/  BRA `(.L_x_1806) ;  /* 0x0000000000647947 */ /* 0x000fea0003800000 */
.L_x_1803:
[----:B0-----:R-:W0:Y:S01]  /*2ad0*/  S2R R14, SR_TID.X ;  /* 0x00000000000e7919 */ /* 0x001e220000002100 */
        /* <DEDUP_REMOVED lines=16> */
.L_x_1808:
[----:B------:R-:W2:Y:S04]  /*2be0*/  LD.E.STRONG.GPU R17, desc[UR12][R14.64] ;  /* 0x0000000c0e117980 */ /* 0x000ea8000c10f900 */
[----:B--2---:R-:W-:Y:S01]  /*2bf0*/  CCTL.IVALL ;  /* 0x00000000ff00798f */ /* 0x004fe20002000000 */
[----:B------:R-:W-:Y:S05]  /*2c00*/  YIELD ;  /* 0x0000000000007946 */ /* 0x000fea0003800000 */
[----:B-----5:R-:W-:-:S04]  /*2c10*/  LOP3.LUT R17, R17, R16, RZ, 0x3c, !PT ;  /* 0x0000001011117212 */ /* 0x020fc800078e3cff */
[----:B------:R-:W-:-:S13]  /*2c20*/  ISETP.GT.AND P1, PT, R17, -0x1, PT ;  /* 0xffffffff1100780c */ /* 0x000fda0003f24270 */
[----:B------:R-:W-:Y:S05]  /*2c30*/  @P1 BRA `(.L_x_1808) ;  /* 0xfffffffc00e81947 */ /* 0x000fea000383ffff */
.L_x_1807:
[----:B------:R-:W-:Y:S05]  /*2c40*/  WARPSYNC.ALL ;  /* 0x0000000000007948 */ /* 0x000fea0003800000 */
[----:B------:R-:W-:Y:S06]  /*2c50*/  BAR.SYNC.DEFER_BLOCKING 0x0 ;  /* 0x0000000000007b1d */ /* 0x000fec0000010000 */
.L_x_1806:
        /* <DEDUP_REMOVED lines=12> */
[----:B0-----:R-:W0:Y:S03]  /*2d20*/  LDC.64 R2, c[0x0][0x260] ;  /* 0x00009800ff027b82 */ /* 0x001e260000000a00 */
[----:B------:R-:W-:-:S04]  /*2d30*/  LEA R14, R14, R15, 0xc ;  /* 0x0000000f0e0e7211 */ /* 0x000fc800078e60ff */
[----:B------:R-:W-:-:S05]  /*2d40*/  IADD3 R14, R14, R16, RZ ;  /* 0x000000100e0e7210 */ /* 0x000fca0007ffe0ff */
[----:B------:R-:W-:-:S05]  /*2d50*/  IMAD.SHL.U32 R14, R14, 0x2, RZ ;  /* 0x000000020e0e7824 */ /* 0x000fca00078e00ff */
[C---:B------:R-:W-:Y:S02]  /*2d60*/  IADD3 R20, R14.reuse, 0x10, RZ ;  /* 0x000000100e147810 */ /* 0x040fe40007ffe0ff */
[C---:B------:R-:W-:Y:S01]  /*2d70*/  IADD3 R18, R14.reuse, 0x20, RZ ;  /* 0x000000200e127810 */ /* 0x040fe20007ffe0ff */
[----:B0-----:R-:W-:-:S04]  /*2d80*/  IMAD.WIDE.U32 R16, R14, 0x4, R2 ;  /* 0x000000040e107825 */ /* 0x001fc800078e0002 */
[--C-:B------:R-:W-:Y:S02]  /*2d90*/  IMAD.WIDE.U32 R20, R20, 0x4, R2.reuse ;  /* 0x0000000414147825 */ /* 0x100fe400078e0002 */
[----:B------:R-:W2:Y:S04]  /*2da0*/  LDG.E.64 R16, desc[UR12][R16.64] ;  /* 0x0000000c10107981 */ /* 0x000ea8000c1e1b00 */
[----:B------:R-:W3:Y:S01]  /*2db0*/  LDG.E.64 R20, desc[UR12][R20.64] ;  /* 0x0000000c14147981 */ /* 0x000ee2000c1e1b00 */
[----:B------:R-:W-:-:S06]  /*2dc0*/  IMAD.WIDE.U32 R18, R18, 0x4, R2 ;  /* 0x0000000412127825 */ /* 0x000fcc00078e0002 */
[----:B------:R-:W4:Y:S01]  /*2dd0*/  LDG.E.64 R18, desc[UR12][R18.64] ;  /* 0x0000000c12127981 */ /* 0x000f22000c1e1b00 */
[C---:B------:R-:W-:Y:S01]  /*2de0*/  VIADD R22, R14.reuse, 0x40 ;  /* 0x000000400e167836 */ /* 0x040fe20000000000 */
        /* <DEDUP_REMOVED lines=8> */
[----:B------:R-:W-:Y:S01]  /*2e70*/  IADD3 R20, R14, 0x30, RZ ;  /* 0x000000300e147810 */ /* 0x000fe20007ffe0ff */
[----:B------:R-:W-:-:S04]  /*2e80*/  FADD.FTZ R15, R21, R17 ;  /* 0x00000011150f7221 */ /* 0x000fc80000010000 */
[----:B------:R-:W-:-:S04]  /*2e90*/  IMAD.WIDE.U32 R20, R20, 0x4, R2 ;  /* 0x0000000414147825 */ /* 0x000fc800078e0002 */
[----:B----4-:R-:W-:Y:S01]  /*2ea0*/  FADD.FTZ R18, R18, R16 ;  /* 0x0000001012127221 */ /* 0x010fe20000010000 */
[----:B------:R-:W-:Y:S01]  /*2eb0*/  IADD3 R16, R14, 0x60, RZ ;  /* 0x000000600e107810 */ /* 0x000fe20007ffe0ff */
[----:B------:R-:W2:Y:S04]  /*2ec0*/  LDG.E.64 R20, desc[UR12][R20.64] ;  /* 0x0000000c14147981 */ /* 0x000ea8000c1e1b00 */
[----:B------:R-:W-:-:S06]  /*2ed0*/  IMAD.WIDE.U32 R16, R16, 0x4, R2 ;  /* 0x0000000410107825 */ /* 0x000fcc00078e0002 */
[----:B------:R-:W3:Y:S01]  /*2ee0*/  LDG.E.64 R16, desc[UR12][R16.64] ;  /* 0x0000000c10107981 */ /* 0x000ee2000c1e1b00 */
[----:B------:R-:W-:Y:S01]  /*2ef0*/  FADD.FTZ R19, R19, R15 ;  /* 0x0000000f13137221 */ /* 0x000fe20000010000 */
[----:B--2---:R-:W-:-:S03]  /*2f00*/  FADD.FTZ R20, R20, R18 ;  /* 0x0000001214147221 */ /* 0x004fc60000010000 */
[----:B------:R-:W-:Y:S01]  /*2f10*/  FADD.FTZ R19, R21, R19 ;  /* 0x0000001315137221 */ /* 0x000fe20000010000 */
[----:B------:R-:W-:Y:S01]  /*2f20*/  FADD.FTZ R20, R22, R20 ;  /* 0x0000001416147221 */ /* 0x000fe20000010000 */
[----:B------:R-:W-:-:S03]  /*2f30*/  IADD3 R21, R14, 0x70, RZ ;  /* 0x000000700e157810 */ /* 0x000fc60007ffe0ff */
[----:B------:R-:W-:Y:S01]  /*2f40*/  FADD.FTZ R20, R24, R20 ;  /* 0x0000001418147221 */ /* 0x000fe20000010000 */
[----:B------:R-:W-:-:S03]  /*2f50*/  VIADD R22, R14, 0x80 ;  /* 0x000000800e167836 */ /* 0x000fc60000000000 */
[----:B---3--:R-:W-:Y:S01]  /*2f60*/  FADD.FTZ R16, R16, R20 ;  /* 0x0000001410107221 */ /* 0x008fe20000010000 */
[----:B------:R-:W-:-:S04]  /*2f70*/  IMAD.WIDE.U32 R20, R21, 0x4, R2 ;  /* 0x0000000415147825 */ /* 0x000fc800078e0002 */
[----:B------:R-:W-:Y:S01]  /*2f80*/  FADD.FTZ R15, R23, R19 ;  /* 0x00000013170f7221 */ /* 0x000fe20000010000 */
[----:B------:R-:W-:Y:S01]  /*2f90*/  IADD3 R24, R14, 0x90, RZ ;  /* 0x000000900e187810 */ /* 0x000fe20007ffe0ff */
[----:B------:R-:W-:-:S04]  /*2fa0*/  IMAD.WIDE.U32 R22, R22, 0x4, R2 ;  /* 0x0000000416167825 */ /* 0x000fc800078e0002 */
[----:B------:R-:W-:Y:S01]  /*2fb0*/  FADD.FTZ R15, R25, R15 ;  /* 0x0000000f190f7221 */ /* 0x000fe20000010000 */
[----:B------:R-:W2:Y:S01]  /*2fc0*/  LDG.E.64 R20, desc[UR12][R20.64] ;  /* 0x0000000c14147981 */ /* 0x000ea2000c1e1b00 */
[----:B------:R-:W-:Y:S01]  /*2fd0*/  IADD3 R18, R14, 0xa0, RZ ;  /* 0x000000a00e127810 */ /* 0x000fe20007ffe0ff */
[--C-:B------:R-:W-:Y:S02]  /*2fe0*/  IMAD.WIDE.U32 R24, R24, 0x4, R2.reuse ;  /* 0x0000000418187825 */ /* 0x100fe400078e0002 */
[----:B------:R-:W3:Y:S02]  /*2ff0*/  LDG.E.64 R22, desc[UR12][R22.64] ;  /* 0x0000000c16167981 */ /* 0x000ee4000c1e1b00 */
[----:B------:R-:W-:Y:S02]  /*3000*/  IMAD.WIDE.U32 R18, R18, 0x4, R2 ;  /* 0x0000000412127825 */ /* 0x000fe400078e0002 */
[----:B------:R-:W4:Y:S04]  /*3010*/  LDG.E.64 R24, desc[UR12][R24.64] ;  /* 0x0000000c18187981 */ /* 0x000f28000c1e1b00 */
[----:B------:R-:W4:Y:S01]  /*3020*/  LDG.E.64 R18, desc[UR12][R18.64] ;  /* 0x0000000c12127981 */ /* 0x000f22000c1e1b00 */
[----:B------:R-:W-:Y:S01]  /*3030*/  FADD.FTZ R15, R17, R15 ;  /* 0x0000000f110f7221 */ /* 0x000fe20000010000 */
[----:B--2---:R-:W-:-:S04]  /*3040*/  FADD.FTZ R16, R20, R16 ;  /* 0x0000001014107221 */ /* 0x004fc80000010000 */
[----:B---3--:R-:W-:Y:S01]  /*3050*/  FADD.FTZ R16, R22, R16 ;  /* 0x0000001016107221 */ /* 0x008fe20000010000 */
[----:B------:R-:W-:-:S03]  /*3060*/  IADD3 R20, R14, 0xb0, RZ ;  /* 0x000000b00e147810 */ /* 0x000fc60007ffe0ff */
[----:B----4-:R-:W-:Y:S01]  /*3070*/  FADD.FTZ R16, R24, R16 ;  /* 0x0000001018107221 */ /* 0x010fe20000010000 */
[----:B------:R-:W-:Y:S01]  /*3080*/  FADD.FTZ R15, R21, R15 ;  /* 0x0000000f150f7221 */ /* 0x000fe20000010000 */
[----:B------:R-:W-:-:S04]  /*3090*/  IMAD.WIDE.U32 R20, R20, 0x4, R2 ;  /* 0x0000000414147825 */ /* 0x000fc800078e0002 */
[----:B------:R-:W-:Y:S01]  /*30a0*/  FADD.FTZ R18, R18, R16 ;  /* 0x0000001012127221 */ /* 0x000fe20000010000 */
[C---:B------:R-:W-:Y:S01]  /*30b0*/  IADD3 R22, R14.reuse, 0xd0, RZ ;  /* 0x000000d00e167810 */ /* 0x040fe20007ffe0ff */
[----:B------:R-:W-:Y:S02]  /*30c0*/  VIADD R16, R14, 0xc0 ;  /* 0x000000c00e107836 */ /* 0x000fe40000000000 */
[----:B------:R-:W-:Y:S01]  /*30d0*/  FADD.FTZ R15, R23, R15 ;  /* 0x0000000f170f7221 */ /* 0x000fe20000010000 */
[----:B------:R-:W2:Y:S01]  /*30e0*/  LDG.E.64 R20, desc[UR12][R20.64] ;  /* 0x0000000c14147981 */ /* 0x000ea2000c1e1b00 */
[----:B------:R-:W-:Y:S01]  /*30f0*/  IMAD.WIDE.U32 R16, R16, 0x4, R2 ;  /* 0x0000000410107825 */ /* 0x000fe200078e0002 */
[----:B------:R-:W-:-:S03]  /*3100*/  IADD3 R24, R14, 0xe0, RZ ;  /* 0x000000e00e187810 */ /* 0x000fc60007ffe0ff */
[----:B------:R-:W-:-:S04]  /*3110*/  IMAD.WIDE.U32 R22, R22, 0x4, R2 ;  /* 0x0000000416167825 */ /* 0x000fc800078e0002 */
[----:B------:R-:W-:Y:S01]  /*3120*/  FADD.FTZ R29, R25, R15 ;  /* 0x0000000f191d7221 */ /* 0x000fe20000010000 */
[----:B------:R-:W3:Y:S01]  /*3130*/  LDG.E.64 R16, desc[UR12][R16.64] ;  /* 0x0000000c10107981 */ /* 0x000ee2000c1e1b00 */
[----:B------:R-:W-:-:S03]  /*3140*/  IADD3 R25, R14, 0xf0, RZ ;  /* 0x000000f00e197810 */ /* 0x000fc60007ffe0ff */
[----:B------:R0:W4:Y:S02]  /*3150*/  LDG.E.64 R14, desc[UR12][R22.64] ;  /* 0x0000000c160e7981 */ /* 0x000124000c1e1b00 */
[----:B0-----:R-:W-:-:S04]  /*3160*/  IMAD.WIDE.U32 R22, R24, 0x4, R2 ;  /* 0x0000000418167825 */ /* 0x001fc800078e0002 */
        /* <DEDUP_REMOVED lines=15> */
.L_x_1810:
[----:B------:R-:W-:Y:S05]  /*3260*/  BSYNC B0 ;  /* 0x0000000000007941 */ /* 0x000fea0003800000 */
.L_x_1809:
        /* <DEDUP_REMOVED lines=24> */
.L_x_1812:
[----:B------:R-:W-:Y:S05]  /*33f0*/  BSYNC B0 ;  /* 0x0000000000007941 */ /* 0x000fea0003800000 */
.L_x_1811:
[----:B0-----:R-:W2:Y:S01]  /*3400*/  LDL R14, [R1+0x78] ;  /* 0x00007800010e7983 */ /* 0x001ea20000100800 */
[----:B------:R-:W0:Y:S01]  /*3410*/  S2UR UR7, SR_CgaCtaId ;  /* 0x00000000000779c3 */ /* 0x000e220000008800 */
[----:B------:R-:W-:Y:S01]  /*3420*/  UMOV UR5, 0x400 ;  /* 0x0000040000057882 */ /* 0x000fe20000000000 */
[----:B------:R-:W-:Y:S01]  /*3430*/  ULDC.64 UR14, c[0x0][0x210] ;  /* 0x00008400000e7ab9 */ /* 0x000fe20000000a00 */
[----:B------:R-:W3:Y:S04]  /*3440*/  LDL.LU R16, [R1+0x4] ;  /* 0x0000040001107983 */ /* 0x000ee80000300800 */
[----:B------:R-:W4:Y:S01]  /*3450*/  LDL.LU R20, [R1+0x40] ;  /* 0x0000400001147983 */ /* 0x000f220000300800 */
[----:B------:R-:W-:-:S03]  /*3460*/  UIADD3 UR5, UR5, 0x6900, URZ ;  /* 0x0000690005057890 */ /* 0x000fc6000fffe03f */
[----:B------:R-:W4:Y:S04]  /*3470*/  LDL.LU R17, [R1+0x8] ;  /* 0x0000080001117983 */ /* 0x000f280000300800 */
[----:B------:R-:W4:Y:S04]  /*3480*/  LDL.LU R18, [R1+0x44] ;  /* 0x0000440001127983 */ /* 0x000f280000300800 */
[----:B------:R-:W4:Y:S04]  /*3490*/  LDL.LU R22, [R1+0x58] ;  /* 0x0000580001167983 */ /* 0x000f280000300800 */
[----:B------:R-:W4:Y:S01]  /*34a0*/  LDL.LU R21, [R1+0x5c] ;  /* 0x00005c0001157983 */ /* 0x000f220000300800 */
[----:B0-----:R-:W-:-:S03]  /*34b0*/  ULEA UR5, UR7, UR5, 0x18 ;  /* 0x0000000507057291 */ /* 0x001fc6000f8ec03f */
[----:B------:R-:W-:Y:S04]  /*34c0*/  STL [R1+0x9c], R10 ;  /* 0x00009c0a01007387 */ /* 0x000fe80000100800 */
[----:B------:R-:W-:Y:S04]  /*34d0*/  STL [R1+0x98], R9 ;  /* 0x0000980901007387 */ /* 0x000fe80000100800 */
[----:B------:R-:W-:Y:S01]  /*34e0*/  STL [R1+0x90], R8 ;  /* 0x0000900801007387 */ /* 0x000fe20000100800 */
[----:B------:R-:W-:Y:S01]  /*34f0*/  BAR.SYNC.DEFER_BLOCKING 0x0 ;  /* 0x0000000000007b1d */ /* 0x000fe20000010000 */
[----:B--2---:R-:W-:-:S06]  /*3500*/  LEA R14, R14, UR5, 0x3 ;  /* 0x000000050e0e7c11 */ /* 0x004fcc000f8e18ff */
[----:B------:R-:W3:Y:S02]  /*3510*/  LDS.64 R14, [R14] ;  /* 0x000000000e0e7984 */ /* 0x000ee40000000a00 */
[--C-:B---3--:R-:W-:Y:S01]  /*3520*/  FFMA.FTZ R16, R0, R16, -R14.reuse ;  /* 0x0000001000107223 */ /* 0x108fe2000001080e */
[----:B----45:R-:W-:-:S03]  /*3530*/  FFMA.FTZ R17, R3, R17, -R14 ;  /* 0x0000001103117223 */ /* 0x030fc6000001080e */
[-C--:B------:R-:W-:Y:S01]  /*3540*/  FFMA.FTZ R16, -R20, R15.reuse, R16 ;  /* 0x0000000f14107223 */ /* 0x080fe20000010110 */
[----:B------:R-:W-:Y:S01]  /*3550*/  FFMA.FTZ R17, -R18, R15, R17 ;  /* 0x0000000f12117223 */ /* 0x000fe20000010111 */
[----:B------:R-:W2:Y:S02]  /*3560*/  LDL R20, [R1+0x7c] ;  /* 0x00007c0001147983 */ /* 0x000ea40000100800 */
[C---:B------:R-:W-:Y:S01]  /*3570*/  FMUL.FTZ R18, R5.reuse, R16 ;  /* 0x0000001005127220 */ /* 0x040fe20000410000 */
[----:B------:R-:W-:Y:S01]  /*3580*/  FMUL.FTZ R17, R5, R17 ;  /* 0x0000001105117220 */ /* 0x000fe20000410000 */
[----:B------:R-:W-:Y:S01]  /*3590*/  IADD3 R16, P1, R22, UR14, RZ ;  /* 0x0000000e16107c10 */ /* 0x000fe2000ff3e0ff */
[----:B------:R-:W3:Y:S03]  /*35a0*/  LDL.LU R10, [R1+0x34] ;  /* 0x00003400010a7983 */ /* 0x000ee60000300800 */
[----:B------:R-:W-:-:S02]  /*35b0*/  F2FP.F16.F32.PACK_AB R18, R17, R18 ;  /* 0x000000121112723e */ /* 0x000fc400000000ff */
[----:B------:R-:W-:Y:S02]  /*35c0*/  IADD3.X R17, R21, UR15, RZ, P1, !PT ;  /* 0x0000000f15117c10 */ /* 0x000fe40008ffe4ff */
[----:B------:R-:W-:Y:S01]  /*35d0*/  PRMT R19, R18, 0x7632, R19 ;  /* 0x0000763212137816 */ /* 0x000fe20000000013 */
[----:B------:R-:W4:Y:S04]  /*35e0*/  LDL.LU R21, [R1+0x14] ;  /* 0x0000140001157983 */ /* 0x000f280000300800 */
[----:B------:R2:W-:Y:S04]  /*35f0*/  STG.E.U16 desc[UR12][R16.64], R18 ;  /* 0x0000001210007986 */ /* 0x0005e8000c10150c */
[----:B------:R-:W-:Y:S04]  /*3600*/  STG.E.U16 desc[UR12][R16.64+0x2], R19 ;  /* 0x0000021310007986 */ /* 0x000fe8000c10150c */
[----:B------:R-:W3:Y:S04]  /*3610*/  LDL.LU R22, [R1+0x10] ;  /* 0x0000100001167983 */ /* 0x000ee80000300800 */
[----:B------:R-:W3:Y:S04]  /*3620*/  LDL.LU R23, [R1+0xc] ;  /* 0x00000c0001177983 */ /* 0x000ee80000300800 */
[----:B------:R-:W3:Y:S04]  /*3630*/  LDL.LU R29, [R1+0x50] ;  /* 0x00005000011d7983 */ /* 0x000ee80000300800 */
[----:B------:R-:W3:Y:S04]  /*3640*/  LDL.LU R25, [R1+0x48] ;  /* 0x0000480001197983 */ /* 0x000ee80000300800 */
[----:B------:R-:W3:Y:S04]  /*3650*/  LDL.LU R24, [R1+0x3c] ;  /* 0x00003c0001187983 */ /* 0x000ee80000300800 */
[----:B------:R-:W3:Y:S04]  /*3660*/  LDL.LU R9, [R1+0x28] ;  /* 0x0000280001097983 */ /* 0x000ee80000300800 */
[----:B------:R-:W3:Y:S01]  /*3670*/  LDL.LU R8, [R1+0x1c] ;  /* 0x00001c0001087983 */ /* 0x000ee20000300800 */
[----:B--2---:R-:W-:-:S06]  /*3680*/  LEA R18, R20, UR5, 0x3 ;  /* 0x0000000514127c11 */ /* 0x004fcc000f8e18ff */
[----:B------:R-:W0:Y:S02]  /*3690*/  LDS.64 R18, [R18] ;  /* 0x0000000012127984 */ /* 0x000e240000000a00 */
[----:B0-----:R-:W-:Y:S02]  /*36a0*/  FFMA.FTZ R20, R2, R37, -R18 ;  /* 0x0000002502147223 */ /* 0x001fe40000010812 */
[----:B------:R-:W2:Y:S01]  /*36b0*/  LDL.LU R37, [R1+0x54] ;  /* 0x0000540001257983 */ /* 0x000ea20000300800 */
[C-C-:B------:R-:W-:Y:S01]  /*36c0*/  FFMA.FTZ R26, R0.reuse, R26, -R14.reuse ;  /* 0x0000001a001a7223 */ /* 0x140fe2000001080e */
[C-C-:B------:R-:W-:Y:S01]  /*36d0*/  FFMA.FTZ R12, R3.reuse, R12, -R14.reuse ;  /* 0x0000000c030c7223 */ /* 0x140fe2000001080e */
[----:B----4-:R-:W-:Y:S01]  /*36e0*/  FFMA.FTZ R21, R0, R21, -R14 ;  /* 0x0000001500157223 */ /* 0x010fe2000001080e */
[----:B---3--:R-:W-:Y:S01]  /*36f0*/  FFMA.FTZ R20, -R10, R19, R20 ;  /* 0x000000130a147223 */ /* 0x008fe20000010114 */
[C-C-:B------:R-:W-:Y:S01]  /*3700*/  FFMA.FTZ R22, R3.reuse, R22, -R14.reuse ;  /* 0x0000001603167223 */ /* 0x140fe2000001080e */
[--C-:B------:R-:W-:Y:S01]  /*3710*/  FFMA.FTZ R23, R0, R23, -R14.reuse ;  /* 0x0000001700177223 */ /* 0x100fe2000001080e */
[----:B------:R-:W-:Y:S01]  /*3720*/  FFMA.FTZ R36, R3, R36, -R14 ;  /* 0x0000002403247223 */ /* 0x000fe2000001080e */
[----:B------:R1:W5:Y:S01]  /*3730*/  LDL.LU R10, [R1+0x9c] ;  /* 0x00009c00010a7983 */ /* 0x0003620000300800 */
[-C--:B------:R-:W-:Y:S01]  /*3740*/  FFMA.FTZ R26, -R9, R15.reuse, R26 ;  /* 0x0000000f091a7223 */ /* 0x080fe2000001011a */
[----:B------:R-:W-:-:S02]  /*3750*/  FFMA.FTZ R12, -R8, R15, R12 ;  /* 0x0000000f080c7223 */ /* 0x000fc4000001010c */
[----:B------:R-:W3:Y:S01]  /*3760*/  LDL.LU R9, [R1+0x4c] ;  /* 0x00004c0001097983 */ /* 0x000ee20000300800 */
[-C--:B------:R-:W-:Y:S01]  /*3770*/  FFMA.FTZ R22, -R29, R15.reuse, R22 ;  /* 0x0000000f1d167223 */ /* 0x080fe20000010116 */
[-C--:B------:R-:W-:Y:S01]  /*3780*/  FFMA.FTZ R23, -R25, R15.reuse, R23 ;  /* 0x0000000f19177223 */ /* 0x080fe20000010117 */
[----:B------:R-:W-:Y:S01]  /*3790*/  FFMA.FTZ R36, -R24, R15, R36 ;  /* 0x0000000f18247223 */ /* 0x000fe20000010124 */
[----:B------:R-:W4:Y:S01]  /*37a0*/  LDL.LU R8, [R1+0x38] ;  /* 0x0000380001087983 */ /* 0x000f220000300800 */
[C---:B------:R-:W-:Y:S01]  /*37b0*/  FMUL.FTZ R22, R5.reuse, R22 ;  /* 0x0000001605167220 */ /* 0x040fe20000410000 */
[C---:B------:R-:W-:Y:S01]  /*37c0*/  FMUL.FTZ R23, R5.reuse, R23 ;  /* 0x0000001705177220 */ /* 0x040fe20000410000 */
[C---:B------:R-:W-:Y:S01]  /*37d0*/  FMUL.FTZ R36, R5.reuse, R36 ;  /* 0x0000002405247220 */ /* 0x040fe20000410000 */
[C---:B------:R-:W-:Y:S01]  /*37e0*/  FMUL.FTZ R26, R5.reuse, R26 ;  /* 0x0000001a051a7220 */ /* 0x040fe20000410000 */
[----:B------:R-:W-:Y:S01]  /*37f0*/  FMUL.FTZ R12, R5, R12 ;  /* 0x0000000c050c7220 */ /* 0x000fe20000410000 */
[----:B--2---:R-:W-:-:S02]  /*3800*/  FFMA.FTZ R21, -R37, R15, R21 ;  /* 0x0000000f25157223 */ /* 0x004fc40000010115 */
[----:B------:R-:W2:Y:S04]  /*3810*/  LDL.LU R37, [R1+0x30] ;  /* 0x0000300001257983 */ /* 0x000ea80000300800 */
[----:B------:R-:W3:Y:S01]  /*3820*/  LDL.LU R29, [R1+0x2c] ;  /* 0x00002c00011d7983 */ /* 0x000ee20000300800 */
[----:B------:R-:W-:-:S03]  /*3830*/  FMUL.FTZ R21, R5, R21 ;  /* 0x0000001505157220 */ /* 0x000fc60000410000 */
[----:B------:R-:W3:Y:S04]  /*3840*/  LDL.LU R25, [R1+0x24] ;  /* 0x0000240001197983 */ /* 0x000ee80000300800 */
[----:B------:R-:W3:Y:S04]  /*3850*/  LDL.LU R24, [R1+0x20] ;  /* 0x0000200001187983 */ /* 0x000ee80000300800 */
[----:B------:R-:W3:Y:S04]  /*3860*/  LDL.LU R14, [R1+0x18] ;  /* 0x00001800010e7983 */ /* 0x000ee80000300800 */
[----:B------:R-:W3:Y:S01]  /*3870*/  LDL.LU R5, [R1] ;  /* 0x0000000001057983 */ /* 0x000ee20000300800 */
[--C-:B------:R-:W-:Y:S01]  /*3880*/  FFMA.FTZ R35, R2, R35, -R18.reuse ;  /* 0x0000002302237223 */ /* 0x100fe20000010812 */
[--C-:B------:R-:W-:Y:S01]  /*3890*/  FFMA.FTZ R34, R4, R34, -R18.reuse ;  /* 0x0000002204227223 */ /* 0x100fe20000010812 */
[--C-:B------:R-:W-:Y:S01]  /*38a0*/  FFMA.FTZ R28, R2, R28, -R18.reuse ;  /* 0x0000001c021c7223 */ /* 0x100fe20000010812 */
[--C-:B------:R-:W-:Y:S01]  /*38b0*/  FFMA.FTZ R27, R4, R27, -R18.reuse ;  /* 0x0000001b041b7223 */ /* 0x100fe20000010812 */
[--C-:B------:R-:W-:Y:S01]  /*38c0*/  FFMA.FTZ R7, R2, R7, -R18.reuse ;  /* 0x0000000702077223 */ /* 0x100fe20000010812 */
[----:B------:R-:W-:Y:S01]  /*38d0*/  FFMA.FTZ R13, R4, R13, -R18 ;  /* 0x0000000d040d7223 */ /* 0x000fe20000010812 */
[-C--:B----4-:R-:W-:Y:S01]  /*38e0*/  FFMA.FTZ R35, -R8, R19.reuse, R35 ;  /* 0x0000001308237223 */ /* 0x090fe20000010123 */
[----:B------:R-:W-:Y:S01]  /*38f0*/  FMUL.FTZ R20, R6, R20 ;  /* 0x0000001406147220 */ /* 0x000fe20000410000 */
[-C--:B--2---:R-:W-:Y:S01]  /*3900*/  FFMA.FTZ R34, -R37, R19.reuse, R34 ;  /* 0x0000001325227223 */ /* 0x084fe20000010122 */
[-C--:B---3--:R-:W-:Y:S01]  /*3910*/  FFMA.FTZ R28, -R29, R19.reuse, R28 ;  /* 0x000000131d1c7223 */ /* 0x088fe2000001011c */
[-C--:B------:R-:W-:Y:S01]  /*3920*/  FFMA.FTZ R27, -R25, R19.reuse, R27 ;  /* 0x00000013191b7223 */ /* 0x080fe2000001011b */
[----:B------:R-:W-:Y:S01]  /*3930*/  FFMA.FTZ R7, -R24, R19, R7 ;  /* 0x0000001318077223 */ /* 0x000fe20000010107 */
[----:B------:R-:W-:-:S04]  /*3940*/  FFMA.FTZ R5, R4, R5, -R18 ;  /* 0x0000000504057223 */ /* 0x000fc80000010812 */
[-C--:B------:R-:W-:Y:S01]  /*3950*/  FFMA.FTZ R5, -R9, R19.reuse, R5 ;  /* 0x0000001309057223 */ /* 0x080fe20000010105 */
[----:B------:R-:W-:Y:S01]  /*3960*/  FFMA.FTZ R13, -R14, R19, R13 ;  /* 0x000000130e0d7223 */ /* 0x000fe2000001010d */
[----:B------:R1:W5:Y:S02]  /*3970*/  LDL.LU R9, [R1+0x98] ;  /* 0x0000980001097983 */ /* 0x0003640000300800 */
[----:B------:R-:W-:Y:S02]  /*3980*/  FMUL.FTZ R5, R6, R5 ;  /* 0x0000000506057220 */ /* 0x000fe40000410000 */
[----:B------:R1:W5:Y:S04]  /*3990*/  LDL.LU R8, [R1+0x90] ;  /* 0x0000900001087983 */ /* 0x0003680000300800 */
[----:B------:R-:W2:Y:S01]  /*39a0*/  LDL.LU R19, [R1+0x74] ;  /* 0x0000740001137983 */ /* 0x000ea20000300800 */
[----:B------:R-:W-:-:S03]  /*39b0*/  F2FP.F16.F32.PACK_AB R5, R5, R20 ;  /* 0x000000140505723e */ /* 0x000fc600000000ff */
[----:B------:R-:W3:Y:S04]  /*39c0*/  LDL.LU R37, [R1+0x68] ;  /* 0x0000680001257983 */ /* 0x000ee80000300800 */
[----:B------:R-:W4:Y:S04]  /*39d0*/  LDL.LU R29, [R1+0x6c] ;  /* 0x00006c00011d7983 */ /* 0x000f280000300800 */
[----:B------:R-:W4:Y:S04]  /*39e0*/  LDL.LU R25, [R1+0x60] ;  /* 0x0000600001197983 */ /* 0x000f280000300800 */
[----:B------:R-:W4:Y:S04]  /*39f0*/  LDL.LU R24, [R1+0x64] ;  /* 0x0000640001187983 */ /* 0x000f280000300800 */
[----:B------:R-:W2:Y:S01]  /*3a00*/  LDL.LU R20, [R1+0x70] ;  /* 0x0000700001147983 */ /* 0x000ea20000300800 */
[C---:B------:R-:W-:Y:S01]  /*3a10*/  FMUL.FTZ R35, R6.reuse, R35 ;  /* 0x0000002306237220 */ /* 0x040fe20000410000 */
[C---:B------:R-:W-:Y:S01]  /*3a20*/  FMUL.FTZ R34, R6.reuse, R34 ;  /* 0x0000002206227220 */ /* 0x040fe20000410000 */
[C---:B------:R-:W-:Y:S01]  /*3a30*/  FMUL.FTZ R28, R6.reuse, R28 ;  /* 0x0000001c061c7220 */ /* 0x040fe20000410000 */
[C---:B------:R-:W-:Y:S01]  /*3a40*/  FMUL.FTZ R27, R6.reuse, R27 ;  /* 0x0000001b061b7220 */ /* 0x040fe20000410000 */
[C---:B------:R-:W-:Y:S01]  /*3a50*/  FMUL.FTZ R14, R6.reuse, R7 ;  /* 0x00000007060e7220 */ /* 0x040fe20000410000 */
[----:B------:R-:W-:Y:S01]  /*3a60*/  FMUL.FTZ R13, R6, R13 ;  /* 0x0000000d060d7220 */ /* 0x000fe20000410000 */
[----:B------:R0:W-:Y:S01]  /*3a70*/  STG.E.U16 desc[UR12][R16.64+0x4], R5 ;  /* 0x0000040510007986 */ /* 0x0001e2000c10150c */
[----:B------:R-:W-:-:S02]  /*3a80*/  F2FP.F16.F32.PACK_AB R21, R22, R21 ;  /* 0x000000151615723e */ /* 0x000fc400000000ff */
[----:B------:R-:W-:Y:S02]  /*3a90*/  F2FP.F16.F32.PACK_AB R34, R34, R35 ;  /* 0x000000232222723e */ /* 0x000fe400000000ff */
[----:B------:R-:W-:Y:S02]  /*3aa0*/  PRMT R15, R21, 0x7632, R15 ;  /* 0x00007632150f7816 */ /* 0x000fe4000000000f */
[----:B------:R-:W-:Y:S02]  /*3ab0*/  PRMT R18, R34, 0x7632, R18 ;  /* 0x0000763222127816 */ /* 0x000fe40000000012 */
[----:B0-----:R-:W-:Y:S02]  /*3ac0*/  PRMT R5, R5, 0x7632, R5 ;  /* 0x0000763205057816 */ /* 0x001fe40000000005 */
[----:B------:R-:W-:-:S03]  /*3ad0*/  F2FP.F16.F32.PACK_AB R27, R27, R28 ;  /* 0x0000001c1b1b723e */ /* 0x000fc600000000ff */
[----:B------:R0:W-:Y:S01]  /*3ae0*/  STG.E.U16 desc[UR12][R16.64+0x6], R5 ;  /* 0x0000060510007986 */ /* 0x0001e2000c10150c */
[----:B------:R-:W-:Y:S02]  /*3af0*/  F2FP.F16.F32.PACK_AB R23, R36, R23 ;  /* 0x000000172417723e */ /* 0x000fe400000000ff */
[----:B------:R-:W-:Y:S02]  /*3b00*/  F2FP.F16.F32.PACK_AB R12, R12, R26 ;  /* 0x0000001a0c0c723e */ /* 0x000fe400000000ff */
[----:B------:R-:W-:Y:S02]  /*3b10*/  F2FP.F16.F32.PACK_AB R13, R13, R14 ;  /* 0x0000000e0d0d723e */ /* 0x000fe400000000ff */
[----:B------:R-:W-:Y:S02]  /*3b20*/  PRMT R14, R12, 0x7632, R14 ;  /* 0x000076320c0e7816 */ /* 0x000fe4000000000e */
[----:B0-----:R-:W-:Y:S01]  /*3b30*/  PRMT R5, R23, 0x7632, R5 ;  /* 0x0000763217057816 */ /* 0x001fe20000000005 */
[----:B------:R-:W-:Y:S01]  /*3b40*/  ULOP3.LUT UR4, UR4, 0x1, URZ, 0x3c, !UPT ;  /* 0x0000000104047892 */ /* 0x000fe2000f8e3c3f */
[----:B------:R-:W-:Y:S01]  /*3b50*/  UMOV UR5, UR10 ;  /* 0x0000000a00057c82 */ /* 0x000fe20008000000 */
[----:B--2---:R-:W-:-:S04]  /*3b60*/  IADD3 R6, P1, R20, UR14, RZ ;  /* 0x0000000e14067c10 */ /* 0x004fc8000ff3e0ff */
[----:B------:R-:W-:Y:S02]  /*3b70*/  IADD3.X R7, R19, UR15, RZ, P1, !PT ;  /* 0x0000000f13077c10 */ /* 0x000fe40008ffe4ff */
[----:B---3--:R-:W-:-:S03]  /*3b80*/  IADD3 R16, P1, R37, UR14, RZ ;  /* 0x0000000e25107c10 */ /* 0x008fc6000ff3e0ff */
[----:B------:R-:W-:Y:S01]  /*3b90*/  STG.E.U16 desc[UR12][R6.64], R21 ;  /* 0x0000001506007986 */ /* 0x000fe2000c10150c */
[----:B----4-:R-:W-:-:S03]  /*3ba0*/  IADD3.X R17, R29, UR15, RZ, P1, !PT ;  /* 0x0000000f1d117c10 */ /* 0x010fc60008ffe4ff */
[----:B------:R0:W-:Y:S04]  /*3bb0*/  STG.E.U16 desc[UR12][R6.64+0x2], R15 ;  /* 0x0000020f06007986 */ /* 0x0001e8000c10150c */
[----:B------:R-:W-:Y:S04]  /*3bc0*/  STG.E.U16 desc[UR12][R6.64+0x4], R34 ;  /* 0x0000042206007986 */ /* 0x000fe8000c10150c */
[----:B------:R2:W-:Y:S01]  /*3bd0*/  STG.E.U16 desc[UR12][R6.64+0x6], R18 ;  /* 0x0000061206007986 */ /* 0x0005e2000c10150c */
[----:B0-----:R-:W-:Y:S02]  /*3be0*/  PRMT R15, R13, 0x7632, R15 ;  /* 0x000076320d0f7816 */ /* 0x001fe4000000000f */
[----:B--2---:R-:W-:-:S02]  /*3bf0*/  PRMT R7, R27, 0x7632, R7 ;  /* 0x000076321b077816 */ /* 0x004fc40000000007 */
        /* <DEDUP_REMOVED lines=11> */
.L_x_1797:
        /* <DEDUP_REMOVED lines=34> */
[----:B-----5:R-:W-:-:S04]  /*3ed0*/  IMAD.WIDE.U32 R8, P0, R11, -0x77777778, R6 ;  /* 0x888888880b087825 */ /* 0x020fc80007800006 */
        /* <DEDUP_REMOVED lines=15> */
.L_x_1830:
        /* <DEDUP_REMOVED lines=47> */
.L_x_1817:
[----:B------:R-:W-:Y:S05]  /*42c0*/  BSYNC B1 ;  /* 0x0000000000017941 */ /* 0x000fea0003800000 */
.L_x_1816:
        /* <DEDUP_REMOVED lines=23> */
.L_x_1820:
        /* <DEDUP_REMOVED lines=55> */
.L_x_1819:
[----:B------:R-:W-:Y:S05]  /*47b0*/  BSYNC B1 ;  /* 0x0000000000017941 */ /* 0x000fea0003800000 */
.L_x_1818:
        /* <DEDUP_REMOVED lines=35> */
.L_x_1822:
[----:B------:R-:W-:Y:S05]  /*49f0*/  BSYNC B1 ;  /* 0x0000000000017941 */ /* 0x000fea0003800000 */
.L_x_1821:
        /* <DEDUP_REMOVED lines=15> */
.L_x_1815:
[----:B------:R-:W-:Y:S05]  /*4af0*/  BSYNC B0 ;  /* 0x0000000000007941 */ /* 0x000fea0003800000 */
.L_x_1814:
        /* <DEDUP_REMOVED lines=50> */
.L_x_1839:
        /* <DEDUP_REMOVED lines=47> */
.L_x_1849:
        /* <DEDUP_REMOVED lines=41> */
.L_x_1859:
[----:B--2---:R-:W-:Y:S01]  /*53a0*/  FADD.FTZ R12, R29, R27 ;  /* 0x0000001b1d0c7221 */ /* 0x004fe20000010000 */
[----:B------:R-:W-:-:S04]  /*53b0*/  @!P1 F2FP.F16.F32.PACK_AB R0, RZ, R0 ;  /* 0x00000000ff00923e */ /* 0x000fc800000000ff */
[----:B------:R-:W-:Y:S01]  /*53c0*/  @!P1 F2FP.F16.F32.PACK_AB R12, RZ, R12 ;  /* 0x0000000cff0c923e */ /* 0x000fe200000000ff */
[----:B------:R3:W-:Y:S03]  /*53d0*/  @!P1 STG.E.U16 desc[UR12][R10.64+0x78], R0 ;  /* 0x000078000a009986 */ /* 0x0007e6000c10150c */
[----:B------:R-:W-:Y:S02]  /*53e0*/  PRMT R16, R12, 0x7610, R16 ;  /* 0x000076100c107816 */ /* 0x000fe40000000010 */
[----:B------:R-:W-:-:S03]  /*53f0*/  LEA.HI R12, R36, 0x5a, RZ, 0x1c ;  /* 0x0000005a240c7811 */ /* 0x000fc600078fe0ff */
[----:B------:R3:W-:Y:S04]  /*5400*/  @!P1 STG.E.U16 desc[UR12][R14.64+0x78], R16 ;  /* 0x000078100e009986 */ /* 0x0007e8000c10150c */
.L_x_1825:
[----:B------:R-:W-:Y:S05]  /*5410*/  BSYNC B0 ;  /* 0x0000000000007941 */ /* 0x000fea0003800000 */
.L_x_1824:
        /* <DEDUP_REMOVED lines=79> */
[----:B------:R-:W-:Y:S02]  /*5910*/  @!P1 F2FP.F16.F32.PACK_AB R15, RZ, R29 ;  /* 0x0000001dff0f923e */ /* 0x000fe400000000ff */
        /* <DEDUP_REMOVED lines=40> */
[----:B------:R-:W-:Y:S01]  /*5ba0*/  @!P1 F2FP.F16.F32.PACK_AB R25, RZ, R25 ;  /* 0x00000019ff19923e */ /* 0x000fe200000000ff */
        /* <DEDUP_REMOVED lines=18> */
[----:B------:R-:W-:Y:S02]  /*5cd0*/  @!P1 F2FP.F16.F32.PACK_AB R23, RZ, R23 ;  /* 0x00000017ff17923e */ /* 0x000fe400000000ff */
[----:B------:R-:W5:Y:S01]  /*5ce0*/  @!P1 LDC.64 R18, c[0x0][0x218] ;  /* 0x00008600ff129b82 */ /* 0x000f620000000a00 */
[----:B------:R-:W-:Y:S01]  /*5cf0*/  @!P1 F2FP.F16.F32.PACK_AB R29, RZ, R29 ;  /* 0x0000001dff1d923e */ /* 0x000fe200000000ff */
[----:B0-----:R-:W-:-:S06]  /*5d00*/  FADD.FTZ R10, R10, R22 ;  /* 0x000000160a0a7221 */ /* 0x001fcc0000010000 */
[----:B--2---:R-:W0:Y:S01]  /*5d10*/  @!P1 LDC.64 R14, c[0x0][0x220] ;  /* 0x00008800ff0e9b82 */ /* 0x004e220000000a00 */
[----:B------:R-:W-:Y:S01]  /*5d20*/  @!P1 F2FP.F16.F32.PACK_AB R22, RZ, R25 ;  /* 0x00000019ff16923e */ /* 0x000fe200000000ff */
[----:B-1----:R-:W-:Y:S01]  /*5d30*/  FADD.FTZ R11, R11, R24 ;  /* 0x000000180b0b7221 */ /* 0x002fe20000010000 */
[----:B------:R-:W-:Y:S02]  /*5d40*/  @!P1 F2FP.F16.F32.PACK_AB R10, RZ, R10 ;  /* 0x0000000aff0a923e */ /* 0x000fe400000000ff */
        /* <DEDUP_REMOVED lines=14> */
.L_x_1893:
[----:B---3--:R-:W0:Y:S01]  /*5e30*/  @!P1 LDC.64 R10, c[0x0][0x218] ;  /* 0x00008600ff0a9b82 */ /* 0x008e220000000a00 */
[----:B------:R-:W-:Y:S01]  /*5e40*/  FADD.FTZ R16, R12, R27 ;  /* 0x0000001b0c107221 */ /* 0x000fe20000010000 */
[----:B------:R-:W-:-:S04]  /*5e50*/  @!P1 F2FP.F16.F32.PACK_AB R12, RZ, R31 ;  /* 0x0000001fff0c923e */ /* 0x000fc800000000ff */
[----:B------:R-:W-:Y:S02]  /*5e60*/  @!P1 F2FP.F16.F32.PACK_AB R16, RZ, R16 ;  /* 0x00000010ff10923e */ /* 0x000fe400000000ff */
[----:B------:R-:W1:Y:S01]  /*5e70*/  @!P1 LDC.64 R14, c[0x0][0x220] ;  /* 0x00008800ff0e9b82 */ /* 0x000e620000000a00 */
[----:B0-----:R-:W-:-:S05]  /*5e80*/  @!P1 IMAD.WIDE R10, R0, 0x2, R10 ;  /* 0x00000002000a9825 */ /* 0x001fca00078e020a */
[----:B------:R4:W-:Y:S01]  /*5e90*/  @!P1 STG.E.U16 desc[UR12][R10.64+0xb4], R12 ;  /* 0x0000b40c0a009986 */ /* 0x0009e2000c10150c */
[----:B-1----:R-:W-:-:S05]  /*5ea0*/  @!P1 IMAD.WIDE R14, R0, 0x2, R14 ;  /* 0x00000002000e9825 */ /* 0x002fca00078e020e */
[----:B------:R4:W-:Y:S02]  /*5eb0*/  @!P1 STG.E.U16 desc[UR12][R14.64+0xb4], R16 ;  /* 0x0000b4100e009986 */ /* 0x0009e4000c10150c */
.L_x_1823:
[----:B------:R-:W-:Y:S05]  /*5ec0*/  WARPSYNC.ALL ;  /* 0x0000000000007948 */ /* 0x000fea0003800000 */
[----:B------:R-:W-:Y:S01]  /*5ed0*/  BAR.SYNC.DEFER_BLOCKING 0x0 ;  /* 0x0000000000007b1d */ /* 0x000fe20000010000 */
[C---:B------:R-:W-:Y:S01]  /*5ee0*/  ISETP.GE.AND P0, PT, R6.reuse, -0x1c40, PT ;  /* 0xffffe3c00600780c */ /* 0x040fe20003f06270 */
[----:B------:R-:W-:-:S12]  /*5ef0*/  VIADD R6, R6, 0x2000 ;  /* 0x0000200006067836 */ /* 0x000fd80000000000 */
[----:B------:R-:W-:Y:S05]  /*5f00*/  @!P0 BRA `(.L_x_1830) ;  /* 0xffffffe000308947 */ /* 0x000fea000383ffff */
[----:B------:R-:W-:Y:S05]  /*5f10*/  EXIT ;  /* 0x000000000000794d */ /* 0x000fea0003800000 */
.L_x_1826:
[----:B-1----:R-:W-:Y:S01]  /*5f20*/  MOV R25, R0 ;  /* 0x0000000000197202 */ /* 0x002fe20000000f00 */
[----:B------:R-:W-:Y:S01]  /*5f30*/  IMAD.MOV.U32 R16, RZ, RZ, 0xffff ;  /* 0x0000ffffff107424 */ /* 0x000fe200078e00ff */
[----:B------:R-:W-:Y:S02]  /*5f40*/  MOV R24, 0x8 ;  /* 0x0000000800187802 */ /* 0x000fe40000000f00 */
[----:B------:R-:W-:-:S07]  /*5f50*/  MOV R23, 0x101f ;  /* 0x0000101f00177802 */ /* 0x000fce0000000f00 */
[----:B0-2---:R-:W-:Y:S05]  /*5f60*/  WARPSYNC.COLLECTIVE R16, `(.L_x_1831) ;  /* 0x0000000010087348 */ /* 0x005fea0003c00000 */
[----:B------:R1:W3:Y:S02]  /*5f70*/  SHFL.BFLY P2, R27, R25, R24, R23 ;  /* 0x0c000018191b7389 */ /* 0x0002e40000040017 */
[----:B0123--:R-:W-:Y:S01]  /*5f80*/  ENDCOLLECTIVE ;  /* 0x000000000000791b */ /* 0x00ffe20003800000 */
.L_x_1831:
[----:B------:R-:W-:Y:S02]  /*5f90*/  MOV R25, R10 ;  /* 0x0000000a00197202 */ /* 0x000fe40000000f00 */
[----:B------:R-:W-:-:S07]  /*5fa0*/  MOV R11, R27 ;  /* 0x0000001b000b7202 */ /* 0x000fce0000000f00 */
[----:B------:R-:W-:Y:S05]  /*5fb0*/  WARPSYNC.COLLECTIVE R16, `(.L_x_1832) ;  /* 0x0000000010087348 */ /* 0x000fea0003c00000 */
[----:B------:R0:W1:Y:S02]  /*5fc0*/  SHFL.BFLY P2, R27, R25, R24, R23 ;  /* 0x0c000018191b7389 */ /* 0x0000640000040017 */
[----:B01----:R-:W-:Y:S01]  /*5fd0*/  ENDCOLLECTIVE ;  /* 0x000000000000791b */ /* 0x003fe20003800000 */
.L_x_1832:
[----:B------:R-:W-:-:S04]  /*5fe0*/  FADD.FTZ R11, R11, R0 ;  /* 0x000000000b0b7221 */ /* 0x000fc80000010000 */
[----:B------:R-:W-:Y:S01]  /*5ff0*/  IMAD.MOV.U32 R25, RZ, RZ, R11 ;  /* 0x000000ffff197224 */ /* 0x000fe200078e000b */
[----:B------:R-:W-:Y:S02]  /*6000*/  MOV R24, 0x4 ;  /* 0x0000000400187802 */ /* 0x000fe40000000f00 */
[----:B------:R-:W-:-:S07]  /*6010*/  MOV R15, R27 ;  /* 0x0000001b000f7202 */ /* 0x000fce0000000f00 */
[----:B------:R-:W-:Y:S05]  /*6020*/  WARPSYNC.COLLECTIVE R16, `(.L_x_1833) ;  /* 0x0000000010087348 */ /* 0x000fea0003c00000 */
[----:B------:R0:W1:Y:S02]  /*6030*/  SHFL.BFLY P2, R27, R25, R24, R23 ;  /* 0x0c000018191b7389 */ /* 0x0000640000040017 */
[----:B01----:R-:W-:Y:S01]  /*6040*/  ENDCOLLECTIVE ;  /* 0x000000000000791b */ /* 0x003fe20003800000 */
.L_x_1833:
[----:B------:R-:W-:-:S05]  /*6050*/  FADD.FTZ R15, R15, R10 ;  /* 0x0000000a0f0f7221 */ /* 0x000fca0000010000 */
[----:B------:R-:W-:Y:S02]  /*6060*/  MOV R25, R15 ;  /* 0x0000000f00197202 */ /* 0x000fe40000000f00 */
[----:B------:R-:W-:-:S07]  /*6070*/  MOV R12, R27 ;  /* 0x0000001b000c7202 */ /* 0x000fce0000000f00 */
[----:B------:R-:W-:Y:S05]  /*6080*/  WARPSYNC.COLLECTIVE R16, `(.L_x_1834) ;  /* 0x0000000010087348 */ /* 0x000fea0003c00000 */
[----:B------:R0:W1:Y:S02]  /*6090*/  SHFL.BFLY P2, R27, R25, R24, R23 ;  /* 0x0c000018191b7389 */ /* 0x0000640000040017 */
[----:B01----:R-:W-:Y:S01]  /*60a0*/  ENDCOLLECTIVE ;  /* 0x000000000000791b */ /* 0x003fe20003800000 */
.L_x_1834:
[----:B------:R-:W-:-:S05]  /*60b0*/  FADD.FTZ R12, R11, R12 ;  /* 0x0000000c0b0c7221 */ /* 0x000fca0000010000 */
[----:B------:R-:W-:Y:S02]  /*60c0*/  MOV R25, R12 ;  /* 0x0000000c00197202 */ /* 0x000fe40000000f00 */
[----:B------:R-:W-:Y:S01]  /*60d0*/  MOV R24, 0x2 ;  /* 0x0000000200187802 */ /* 0x000fe20000000f00 */
[----:B------:R-:W-:-:S07]  /*60e0*/  IMAD.MOV.U32 R14, RZ, RZ, R27 ;  /* 0x000000ffff0e7224 */ /* 0x000fce00078e001b */
[----:B------:R-:W-:Y:S05]  /*60f0*/  WARPSYNC.COLLECTIVE R16, `(.L_x_1835) ;  /* 0x0000000010087348 */ /* 0x000fea0003c00000 */
[----:B------:R0:W1:Y:S02]  /*6100*/  SHFL.BFLY P2, R27, R25, R24, R23 ;  /* 0x0c000018191b7389 */ /* 0x0000640000040017 */
[----:B01----:R-:W-:Y:S01]  /*6110*/  ENDCOLLECTIVE ;  /* 0x000000000000791b */ /* 0x003fe20003800000 */
.L_x_1835:
[----:B------:R-:W-:-:S04]  /*6120*/  FADD.FTZ R14, R15, R14 ;  /* 0x0000000e0f0e7221 */ /* 0x000fc80000010000 */
[----:B------:R-:W-:Y:S01]  /*6130*/  IMAD.MOV.U32 R25, RZ, RZ, R14 ;  /* 0x000000ffff197224 */ /* 0x000fe200078e000e */
[----:B------:R-:W-:-:S07]  /*6140*/  MOV R17, R27 ;  /* 0x0000001b00117202 */ /* 0x000fce0000000f00 */
[----:B------:R-:W-:Y:S05]  /*6150*/  WARPSYNC.COLLECTIVE R16, `(.L_x_1836) ;  /* 0x0000000010087348 */ /* 0x000fea0003c00000 */
[----:B------:R0:W1:Y:S02]  /*6160*/  SHFL.BFLY P2, R27, R25, R24, R23 ;  /* 0x0c000018191b7389 */ /* 0x0000640000040017 */
[----:B01----:R-:W-:Y:S01]  /*6170*/  ENDCOLLECTIVE ;  /* 0x000000000000791b */ /* 0x003fe20003800000 */
.L_x_1836:
[----:B------:R-:W-:-:S05]  /*6180*/  FADD.FTZ R17, R12, R17 ;  /* 0x000000110c117221 */ /* 0x000fca0000010000 */
[----:B------:R-:W-:Y:S02]  /*6190*/  MOV R25, R17 ;  /* 0x0000001100197202 */ /* 0x000fe40000000f00 */
[----:B------:R-:W-:Y:S02]  /*61a0*/  MOV R24, 0x1 ;  /* 0x0000000100187802 */ /* 0x000fe40000000f00 */
[----:B------:R-:W-:-:S07]  /*61b0*/  MOV R19, R27 ;  /* 0x0000001b00137202 */ /* 0x000fce0000000f00 */
[----:B------:R-:W-:Y:S05]  /*61c0*/  WARPSYNC.COLLECTIVE R16, `(.L_x_1837) ;  /* 0x0000000010087348 */ /* 0x000fea0003c00000 */
[----:B------:R0:W1:Y:S02]  /*61d0*/  SHFL.BFLY P2, R27, R25, R24, R23 ;  /* 0x0c000018191b7389 */ /* 0x0000640000040017 */
[----:B01----:R-:W-:Y:S01]  /*61e0*/  ENDCOLLECTIVE ;  /* 0x000000000000791b */ /* 0x003fe20003800000 */
.L_x_1837:
[----:B------:R-:W-:-:S05]  /*61f0*/  FADD.FTZ R19, R14, R19 ;  /* 0x000000130e137221 */ /* 0x000fca0000010000 */
[----:B------:R-:W-:Y:S01]  /*6200*/  MOV R25, R19 ;  /* 0x0000001300197202 */ /* 0x000fe20000000f00 */
[----:B------:R-:W-:-:S07]  /*6210*/  IMAD.MOV.U32 R0, RZ, RZ, R27 ;  /* 0x000000ffff007224 */ /* 0x000fce00078e001b */
[----:B------:R-:W-:Y:S05]  /*6220*/  WARPSYNC.COLLECTIVE R16, `(.L_x_1838) ;  /* 0x0000000010087348 */ /* 0x000fea0003c00000 */
[----:B------:R0:W1:Y:S02]  /*6230*/  SHFL.BFLY P2, R27, R25, R24, R23 ;  /* 0x0c000018191b7389 */ /* 0x0000640000040017 */
[----:B01----:R-:W-:Y:S01]  /*6240*/  ENDCOLLECTIVE ;  /* 0x000000000000791b */ /* 0x003fe20003800000 */
.L_x_1838:
[----:B------:R-:W-:Y:S01]  /*6250*/  FADD.FTZ R0, R17, R0 ;  /* 0x0000000011007221 */ /* 0x000fe20000010000 */
[----:B------:R-:W-:Y:S06]  /*6260*/  BRA `(.L_x_1839) ;  /* 0xffffffe800ec7947 */ /* 0x000fec000383ffff */
.L_x_1827:
        /* <DEDUP_REMOVED lines=8> */
.L_x_1841:
[----:B------:R-:W-:Y:S05]  /*62f0*/  BSYNC B1 ;  /* 0x0000000000017941 */ /* 0x000fea0003800000 */
.L_x_1840:
        /* <DEDUP_REMOVED lines=8> */
.L_x_1842:
[----:B------:R-:W-:Y:S01]  /*6380*/  FADD.FTZ R17, R17, R0 ;  /* 0x0000000011117221 */ /* 0x000fe20000010000 */
[----:B------:R-:W-:-:S03]  /*6390*/  HFMA2.MMA R24, -RZ, RZ, 0, 2.384185791015625e-07 ;  /* 0x00000004ff187435 */ /* 0x000fc600000001ff */
[----:B------:R-:W-:Y:S01]  /*63a0*/  IMAD.MOV.U32 R25, RZ, RZ, R17 ;  /* 0x000000ffff197224 */ /* 0x000fe200078e0011 */
[----:B------:R-:W-:-:S07]  /*63b0*/  MOV R19, R27 ;  /* 0x0000001b00137202 */ /* 0x000fce0000000f00 */
[----:B------:R-:W-:Y:S05]  /*63c0*/  WARPSYNC.COLLECTIVE R16, `(.L_x_1843) ;  /* 0x0000000010087348 */ /* 0x000fea0003c00000 */
[----:B------:R0:W1:Y:S02]  /*63d0*/  SHFL.BFLY P2, R27, R25, R24, R23 ;  /* 0x0c000018191b7389 */ /* 0x0000640000040017 */
[----:B01----:R-:W-:Y:S01]  /*63e0*/  ENDCOLLECTIVE ;  /* 0x000000000000791b */ /* 0x003fe20003800000 */
.L_x_1843:
[----:B------:R-:W-:-:S05]  /*63f0*/  FADD.FTZ R19, R19, R12 ;  /* 0x0000000c13137221 */ /* 0x000fca0000010000 */
[----:B------:R-:W-:Y:S02]  /*6400*/  MOV R25, R19 ;  /* 0x0000001300197202 */ /* 0x000fe40000000f00 */
[----:B------:R-:W-:-:S07]  /*6410*/  MOV R18, R27 ;  /* 0x0000001b00127202 */ /* 0x000fce0000000f00 */
[----:B------:R-:W-:Y:S05]  /*6420*/  WARPSYNC.COLLECTIVE R16, `(.L_x_1844) ;  /* 0x0000000010087348 */ /* 0x000fea0003c00000 */
[----:B------:R0:W1:Y:S02]  /*6430*/  SHFL.BFLY P2, R27, R25, R24, R23 ;  /* 0x0c000018191b7389 */ /* 0x0000640000040017 */
[----:B01----:R-:W-:Y:S01]  /*6440*/  ENDCOLLECTIVE ;  /* 0x000000000000791b */ /* 0x003fe20003800000 */
.L_x_1844:
[----:B------:R-:W-:Y:S01]  /*6450*/  FADD.FTZ R18, R17, R18 ;  /* 0x0000001211127221 */ /* 0x000fe20000010000 */
[----:B------:R-:W-:-:S04]  /*6460*/  HFMA2.MMA R24, -RZ, RZ, 0, 1.1920928955078125e-07 ;  /* 0x00000002ff187435 */ /* 0x000fc800000001ff */
[----:B------:R-:W-:Y:S01]  /*6470*/  MOV R25, R18 ;  /* 0x0000001200197202 */ /* 0x000fe20000000f00 */
[----:B------:R-:W-:-:S07]  /*6480*/  IMAD.MOV.U32 R20, RZ, RZ, R27 ;  /* 0x000000ffff147224 */ /* 0x000fce00078e001b */
[----:B------:R-:W-:Y:S05]  /*6490*/  WARPSYNC.COLLECTIVE R16, `(.L_x_1845) ;  /* 0x0000000010087348 */ /* 0x000fea0003c00000 */
[----:B------:R0:W1:Y:S02]  /*64a0*/  SHFL.BFLY P2, R27, R25, R24, R23 ;  /* 0x0c000018191b7389 */ /* 0x0000640000040017 */
[----:B01----:R-:W-:Y:S01]  /*64b0*/  ENDCOLLECTIVE ;  /* 0x000000000000791b */ /* 0x003fe20003800000 */
.L_x_1845:
[----:B------:R-:W-:-:S04]  /*64c0*/  FADD.FTZ R20, R19, R20 ;  /* 0x0000001413147221 */ /* 0x000fc80000010000 */
[----:B------:R-:W-:Y:S01]  /*64d0*/  IMAD.MOV.U32 R25, RZ, RZ, R20 ;  /* 0x000000ffff197224 */ /* 0x000fe200078e0014 */
[----:B------:R-:W-:-:S07]  /*64e0*/  MOV R21, R27 ;  /* 0x0000001b00157202 */ /* 0x000fce0000000f00 */
[----:B------:R-:W-:Y:S05]  /*64f0*/  WARPSYNC.COLLECTIVE R16, `(.L_x_1846) ;  /* 0x0000000010087348 */ /* 0x000fea0003c00000 */
[----:B------:R0:W1:Y:S02]  /*6500*/  SHFL.BFLY P2, R27, R25, R24, R23 ;  /* 0x0c000018191b7389 */ /* 0x0000640000040017 */
[----:B01----:R-:W-:Y:S01]  /*6510*/  ENDCOLLECTIVE ;  /* 0x000000000000791b */ /* 0x003fe20003800000 */
.L_x_1846:
[----:B------:R-:W-:Y:S01]  /*6520*/  FADD.FTZ R21, R18, R21 ;  /* 0x0000001512157221 */ /* 0x000fe20000010000 */
[----:B------:R-:W-:-:S04]  /*6530*/  HFMA2.MMA R24, -RZ, RZ, 0, 5.9604644775390625e-08 ;  /* 0x00000001ff187435 */ /* 0x000fc800000001ff */
[----:B------:R-:W-:Y:S02]  /*6540*/  MOV R25, R21 ;  /* 0x0000001500197202 */ /* 0x000fe40000000f00 */
[----:B------:R-:W-:-:S07]  /*6550*/  MOV R29, R27 ;  /* 0x0000001b001d7202 */ /* 0x000fce0000000f00 */
[----:B------:R-:W-:Y:S05]  /*6560*/  WARPSYNC.COLLECTIVE R16, `(.L_x_1847) ;  /* 0x0000000010087348 */ /* 0x000fea0003c00000 */
[----:B------:R0:W1:Y:S02]  /*6570*/  SHFL.BFLY P2, R27, R25, R24, R23 ;  /* 0x0c000018191b7389 */ /* 0x0000640000040017 */
[----:B01----:R-:W-:Y:S01]  /*6580*/  ENDCOLLECTIVE ;  /* 0x000000000000791b */ /* 0x003fe20003800000 */
.L_x_1847:
[----:B------:R-:W-:-:S05]  /*6590*/  FADD.FTZ R29, R20, R29 ;  /* 0x0000001d141d7221 */ /* 0x000fca0000010000 */
[----:B------:R-:W-:Y:S01]  /*65a0*/  MOV R25, R29 ;  /* 0x0000001d00197202 */ /* 0x000fe20000000f00 */
[----:B------:R-:W-:-:S07]  /*65b0*/  IMAD.MOV.U32 R0, RZ, RZ, R27 ;  /* 0x000000ffff007224 */ /* 0x000fce00078e001b */
[----:B------:R-:W-:Y:S05]  /*65c0*/  WARPSYNC.COLLECTIVE R16, `(.L_x_1848) ;  /* 0x0000000010087348 */ /* 0x000fea0003c00000 */
[----:B------:R0:W1:Y:S02]  /*65d0*/  SHFL.BFLY P2, R27, R25, R24, R23 ;  /* 0x0c000018191b7389 */ /* 0x0000640000040017 */
[----:B01----:R-:W-:Y:S01]  /*65e0*/  ENDCOLLECTIVE ;  /* 0x000000000000791b */ /* 0x003fe20003800000 */
.L_x_1848:
[----:B------:R-:W-:Y:S01]  /*65f0*/  FADD.FTZ R0, R21, R0 ;  /* 0x0000000015007221 */ /* 0x000fe20000010000 */
[----:B------:R-:W-:Y:S06]  /*6600*/  BRA `(.L_x_1849) ;  /* 0xffffffe800c07947 */ /* 0x000fec000383ffff */
.L_x_1828:
        /* <DEDUP_REMOVED lines=8> */
.L_x_1851:
[----:B------:R-:W-:Y:S05]  /*6690*/  BSYNC B1 ;  /* 0x0000000000017941 */ /* 0x000fea0003800000 */
.L_x_1850:
        /* <DEDUP_REMOVED lines=8> */
.L_x_1852:
[----:B------:R-:W-:Y:S01]  /*6720*/  FADD.FTZ R17, R17, R0 ;  /* 0x0000000011117221 */ /* 0x000fe20000010000 */
[----:B------:R-:W-:-:S03]  /*6730*/  HFMA2.MMA R24, -RZ, RZ, 0, 2.384185791015625e-07 ;  /* 0x00000004ff187435 */ /* 0x000fc600000001ff */
[----:B------:R-:W-:Y:S01]  /*6740*/  IMAD.MOV.U32 R25, RZ, RZ, R17 ;  /* 0x000000ffff197224 */ /* 0x000fe200078e0011 */
[----:B------:R-:W-:-:S07]  /*6750*/  MOV R19, R27 ;  /* 0x0000001b00137202 */ /* 0x000fce0000000f00 */
[----:B------:R-:W-:Y:S05]  /*6760*/  WARPSYNC.COLLECTIVE R16, `(.L_x_1853) ;  /* 0x0000000010087348 */ /* 0x000fea0003c00000 */
[----:B------:R0:W1:Y:S02]  /*6770*/  SHFL.BFLY P2, R27, R25, R24, R23 ;  /* 0x0c000018191b7389 */ /* 0x0000640000040017 */
[----:B01----:R-:W-:Y:S01]  /*6780*/  ENDCOLLECTIVE ;  /* 0x000000000000791b */ /* 0x003fe20003800000 */
.L_x_1853:
[----:B------:R-:W-:-:S05]  /*6790*/  FADD.FTZ R19, R19, R12 ;  /* 0x0000000c13137221 */ /* 0x000fca0000010000 */
[----:B------:R-:W-:Y:S02]  /*67a0*/  MOV R25, R19 ;  /* 0x0000001300197202 */ /* 0x000fe40000000f00 */
[----:B------:R-:W-:-:S07]  /*67b0*/  MOV R18, R27 ;  /* 0x0000001b00127202 */ /* 0x000fce0000000f00 */
[----:B------:R-:W-:Y:S05]  /*67c0*/  WARPSYNC.COLLECTIVE R16, `(.L_x_1854) ;  /* 0x0000000010087348 */ /* 0x000fea0003c00000 */
[----:B------:R0:W1:Y:S02]  /*67d0*/  SHFL.BFLY P2, R27, R25, R24, R23 ;  /* 0x0c000018191b7389 */ /* 0x0000640000040017 */
[----:B01----:R-:W-:Y:S01]  /*67e0*/  ENDCOLLECTIVE ;  /* 0x000000000000791b */ /* 0x003fe20003800000 */
.L_x_1854:
[----:B------:R-:W-:Y:S01]  /*67f0*/  FADD.FTZ R18, R17, R18 ;  /* 0x0000001211127221 */ /* 0x000fe20000010000 */
[----:B------:R-:W-:-:S03]  /*6800*/  HFMA2.MMA R24, -RZ, RZ, 0, 1.1920928955078125e-07 ;  /* 0x00000002ff187435 */ /* 0x000fc600000001ff */
[----:B------:R-:W-:Y:S01]  /*6810*/  IMAD.MOV.U32 R25, RZ, RZ, R18 ;  /* 0x000000ffff197224 */ /* 0x000fe200078e0012 */
[----:B------:R-:W-:-:S07]  /*6820*/  MOV R20, R27 ;  /* 0x0000001b00147202 */ /* 0x000fce0000000f00 */
[----:B------:R-:W-:Y:S05]  /*6830*/  WARPSYNC.COLLECTIVE R16, `(.L_x_1855) ;  /* 0x0000000010087348 */ /* 0x000fea0003c00000 */
[----:B------:R0:W1:Y:S02]  /*6840*/  SHFL.BFLY P2, R27, R25, R24, R23 ;  /* 0x0c000018191b7389 */ /* 0x0000640000040017 */
[----:B01----:R-:W-:Y:S01]  /*6850*/  ENDCOLLECTIVE ;  /* 0x000000000000791b */ /* 0x003fe20003800000 */
.L_x_1855:
[----:B------:R-:W-:-:S05]  /*6860*/  FADD.FTZ R20, R19, R20 ;  /* 0x0000001413147221 */ /* 0x000fca0000010000 */
[----:B------:R-:W-:Y:S02]  /*6870*/  MOV R25, R20 ;  /* 0x0000001400197202 */ /* 0x000fe40000000f00 */
[----:B------:R-:W-:-:S07]  /*6880*/  MOV R21, R27 ;  /* 0x0000001b00157202 */ /* 0x000fce0000000f00 */
[----:B------:R-:W-:Y:S05]  /*6890*/  WARPSYNC.COLLECTIVE R16, `(.L_x_1856) ;  /* 0x0000000010087348 */ /* 0x000fea0003c00000 */
[----:B------:R0:W1:Y:S02]  /*68a0*/  SHFL.BFLY P2, R27, R25, R24, R23 ;  /* 0x0c000018191b7389 */ /* 0x0000640000040017 */
[----:B01----:R-:W-:Y:S01]  /*68b0*/  ENDCOLLECTIVE ;  /* 0x000000000000791b */ /* 0x003fe20003800000 */
.L_x_1856:
[----:B------:R-:W-:Y:S01]  /*68c0*/  FADD.FTZ R21, R18, R21 ;  /* 0x0000001512157221 */ /* 0x000fe20000010000 */
[----:B------:R-:W-:-:S03]  /*68d0*/  HFMA2.MMA R24, -RZ, RZ, 0, 5.9604644775390625e-08 ;  /* 0x00000001ff187435 */ /* 0x000fc600000001ff */
[----:B------:R-:W-:Y:S01]  /*68e0*/  IMAD.MOV.U32 R25, RZ, RZ, R21 ;  /* 0x000000ffff197224 */ /* 0x000fe200078e0015 */
[----:B------:R-:W-:-:S07]  /*68f0*/  MOV R29, R27 ;  /* 0x0000001b001d7202 */ /* 0x000fce0000000f00 */
[----:B------:R-:W-:Y:S05]  /*6900*/  WARPSYNC.COLLECTIVE R16, `(.L_x_1857) ;  /* 0x0000000010087348 */ /* 0x000fea0003c00000 */
[----:B------:R0:W1:Y:S02]  /*6910*/  SHFL.BFLY P2, R27, R25, R24, R23 ;  /* 0x0c000018191b7389 */ /* 0x0000640000040017 */
[----:B01----:R-:W-:Y:S01]  /*6920*/  ENDCOLLECTIVE ;  /* 0x000000000000791b */ /* 0x003fe20003800000 */
.L_x_1857:
[----:B------:R-:W-:-:S05]  /*6930*/  FADD.FTZ R29, R20, R29 ;  /* 0x0000001d141d7221 */ /* 0x000fca0000010000 */
[----:B------:R-:W-:Y:S02]  /*6940*/  MOV R25, R29 ;  /* 0x0000001d00197202 */ /* 0x000fe40000000f00 */
[----:B------:R-:W-:-:S07]  /*6950*/  MOV R0, R27 ;  /* 0x0000001b00007202 */ /* 0x000fce0000000f00 */
[----:B------:R-:W-:Y:S05]  /*6960*/  WARPSYNC.COLLECTIVE R16, `(.L_x_1858) ;  /* 0x0000000010087348 */ /* 0x000fea0003c00000 */
[----:B------:R0:W1:Y:S02]  /*6970*/  SHFL.BFLY P2, R27, R25, R24, R23 ;  /* 0x0c000018191b7389 */ /* 0x0000640000040017 */
[----:B01----:R-:W-:Y:S01]  /*6980*/  ENDCOLLECTIVE ;  /* 0x000000000000791b */ /* 0x003fe20003800000 */
.L_x_1858:
[----:B------:R-:W-:Y:S01]  /*6990*/  FADD.FTZ R0, R21, R0 ;  /* 0x0000000015007221 */ /* 0x000fe20000010000 */
[----:B------:R-:W-:Y:S06]  /*69a0*/  BRA `(.L_x_1859) ;  /* 0xffffffe8007c7947 */ /* 0x000fec000383ffff */
.L_x_1829:
        /* <DEDUP_REMOVED lines=8> */
.L_x_1861:
[----:B------:R-:W-:Y:S05]  /*6a30*/  BSYNC B0 ;  /* 0x0000000000007941 */ /* 0x000fea0003800000 */
.L_x_1860:
[----:B------:R-:W-:Y:S01]  /*6a40*/  HFMA2.MMA R23, -RZ, RZ, 0, 0.000503063201904296875 ;  /* 0x0000101fff177435 */ /* 0x000fe200000001ff */
[----:B------:R-:W-:Y:S01]  /*6a50*/  MOV R25, R18 ;  /* 0x0000001200197202 */ /* 0x000fe20000000f00 */
[----:B------:R-:W-:Y:S01]  /*6a60*/  IMAD.MOV.U32 R24, RZ, RZ, 0x8 ;  /* 0x00000008ff187424 */ /* 0x000fe200078e00ff */
[----:B------:R-:W-:Y:S01]  /*6a70*/  MOV R16, 0xffff ;  /* 0x0000ffff00107802 */ /* 0x000fe20000000f00 */
[----:B------:R-:W-:Y:S01]  /*6a80*/  @P0 VIADD R14, R12, 0x1e ;  /* 0x0000001e0c0e0836 */ /* 0x000fe20000000000 */
[----:B------:R-:W-:Y:S01]  /*6a90*/  MOV R11, R27 ;  /* 0x0000001b000b7202 */ /* 0x000fe20000000f00 */
[----:B------:R-:W-:Y:S01]  /*6aa0*/  IMAD.MOV.U32 R31, RZ, RZ, RZ ;  /* 0x000000ffff1f7224 */ /* 0x000fe200078e00ff */
[----:B------:R-:W-:-:S07]  /*6ab0*/  @P0 SHF.L.U32 R15, R7, 0x1, RZ ;  /* 0x00000001070f0819 */ /* 0x000fce00000006ff */
[----:B------:R-:W-:Y:S05]  /*6ac0*/  WARPSYNC.COLLECTIVE R16, `(.L_x_1862) ;  /* 0x0000000010087348 */ /* 0x000fea0003c00000 */
[----:B------:R0:W1:Y:S02]  /*6ad0*/  SHFL.BFLY P2, R27, R25, R24, R23 ;  /* 0x0c000018191b7389 */ /* 0x0000640000040017 */
[----:B01----:R-:W-:Y:S01]  /*6ae0*/  ENDCOLLECTIVE ;  /* 0x000000000000791b */ /* 0x003fe20003800000 */
.L_x_1862:
[----:B------:R-:W-:Y:S01]  /*6af0*/  @P0 LEA R19, R7, UR6, 0x7 ;  /* 0x0000000607130c11 */ /* 0x000fe2000f8e38ff */
[----:B------:R-:W-:Y:S01]  /*6b00*/  FADD.FTZ R11, R11, R10 ;  /* 0x0000000a0b0b7221 */ /* 0x000fe20000010000 */
[----:B------:R-:W-:Y:S02]  /*6b10*/  @P0 LOP3.LUT R14, R14, R15, RZ, 0x3c, !PT ;  /* 0x0000000f0e0e0212 */ /* 0x000fe400078e3cff */
[C---:B------:R-:W-:Y:S02]  /*6b20*/  ISETP.NE.AND P1, PT, R7.reuse, RZ, PT ;  /* 0x000000ff0700720c */ /* 0x040fe40003f25270 */
[----:B------:R-:W-:Y:S02]  /*6b30*/  @P0 LEA R19, R14, R19, 0x2 ;  /* 0x000000130e130211 */ /* 0x000fe400078e10ff */
[----:B------:R-:W-:-:S03]  /*6b40*/  @P0 SHF.L.U32 R22, R7, 0x1, RZ ;  /* 0x0000000107160819 */ /* 0x000fc600000006ff */
[----:B------:R-:W0:Y:S01]  /*6b50*/  @P0 LDS R15, [R19] ;  /* 0x00000000130f0984 */ /* 0x000e220000000800 */
[----:B------:R-:W-:Y:S01]  /*6b60*/  MOV R25, R11 ;  /* 0x0000000b00197202 */ /* 0x000fe20000000f00 */
[----:B------:R-:W-:Y:S02]  /*6b70*/  IMAD.MOV.U32 R24, RZ, RZ, 0x4 ;  /* 0x00000004ff187424 */ /* 0x000fe400078e00ff */
[----:B------:R1:W2:Y:S01]  /*6b80*/  @P0 LDS R14, [R19+0x780] ;  /* 0x00078000130e0984 */ /* 0x0002a20000000800 */
[----:B------:R-:W-:Y:S01]  /*6b90*/  MOV R29, R27 ;  /* 0x0000001b001d7202 */ /* 0x000fe20000000f00 */
[----:B-1----:R-:W-:-:S11]  /*6ba0*/  HFMA2.MMA R19, -RZ, RZ, 0, 0 ;  /* 0x00000000ff137435 */ /* 0x002fd600000001ff */
[----:B0-2---:R-:W-:Y:S05]  /*6bb0*/  WARPSYNC.COLLECTIVE R16, `(.L_x_1863) ;  /* 0x0000000010087348 */ /* 0x005fea0003c00000 */
[----:B------:R1:W3:Y:S02]  /*6bc0*/  SHFL.BFLY P2, R27, R25, R24, R23 ;  /* 0x0c000018191b7389 */ /* 0x0002e40000040017 */
[----:B0123--:R-:W-:Y:S01]  /*6bd0*/  ENDCOLLECTIVE ;  /* 0x000000000000791b */ /* 0x00ffe20003800000 */
.L_x_1863:
[----:B------:R-:W-:-:S05]  /*6be0*/  FADD.FTZ R29, R29, R18 ;  /* 0x000000121d1d7221 */ /* 0x000fca0000010000 */
[----:B------:R-:W-:Y:S02]  /*6bf0*/  MOV R25, R29 ;  /* 0x0000001d00197202 */ /* 0x000fe40000000f00 */
[----:B------:R-:W-:-:S07]  /*6c00*/  MOV R0, R27 ;  /* 0x0000001b00007202 */ /* 0x000fce0000000f00 */
[----:B------:R-:W-:Y:S05]  /*6c10*/  WARPSYNC.COLLECTIVE R16, `(.L_x_1864) ;  /* 0x0000000010087348 */ /* 0x000fea0003c00000 */
[----:B------:R0:W1:Y:S02]  /*6c20*/  SHFL.BFLY P2, R27, R25, R24, R23 ;  /* 0x0c000018191b7389 */ /* 0x0000640000040017 */
[----:B01----:R-:W-:Y:S01]  /*6c30*/  ENDCOLLECTIVE ;  /* 0x000000000000791b */ /* 0x003fe20003800000 */
.L_x_1864:
[----:B------:R-:W-:Y:S01]  /*6c40*/  @P0 MOV R31, R15 ;  /* 0x0000000f001f0202 */ /* 0x000fe20000000f00 */
[----:B------:R-:W-:Y:S01]  /*6c50*/  FADD.FTZ R0, R11, R0 ;  /* 0x000000000b007221 */ /* 0x000fe20000010000 */
[----:B------:R-:W-:Y:S01]  /*6c60*/  @P0 IMAD.MOV.U32 R19, RZ, RZ, R14 ;  /* 0x000000ffff130224 */ /* 0x000fe200078e000e */
[----:B------:R-:W0:Y:S01]  /*6c70*/  @!P1 LDC.64 R10, c[0x0][0x218] ;  /* 0x00008600ff0a9b82 */ /* 0x000e220000000a00 */
[----:B------:R-:W-:Y:S02]  /*6c80*/  HFMA2.MMA R24, -RZ, RZ, 0, 1.1920928955078125e-07 ;  /* 0x00000002ff187435 */ /* 0x000fe400000001ff */
[----:B------:R-:W-:Y:S02]  /*6c90*/  MOV R25, R0 ;  /* 0x0000000000197202 */ /* 0x000fe40000000f00 */
[----:B------:R-:W-:-:S07]  /*6ca0*/  MOV R34, R27 ;  /* 0x0000001b00227202 */ /* 0x000fce0000000f00 */
[----:B0-----:R-:W-:Y:S05]  /*6cb0*/  WARPSYNC.COLLECTIVE R16, `(.L_x_1865) ;  /* 0x0000000010087348 */ /* 0x001fea0003c00000 */
[----:B------:R1:W2:Y:S02]  /*6cc0*/  SHFL.BFLY P2, R27, R25, R24, R23 ;  /* 0x0c000018191b7389 */ /* 0x0002a40000040017 */
[----:B012---:R-:W-:Y:S01]  /*6cd0*/  ENDCOLLECTIVE ;  /* 0x000000000000791b */ /* 0x007fe20003800000 */
.L_x_1865:
[----:B------:R-:W-:Y:S01]  /*6ce0*/  FADD.FTZ R21, R29, R34 ;  /* 0x000000221d157221 */ /* 0x000fe20000010000 */
[----:B------:R-:W-:-:S03]  /*6cf0*/  @P0 LEA R34, R7, UR6, 0x7 ;  /* 0x0000000607220c11 */ /* 0x000fc6000f8e38ff */
[----:B------:R-:W-:Y:S01]  /*6d00*/  IMAD.MOV.U32 R25, RZ, RZ, R21 ;  /* 0x000000ffff197224 */ /* 0x000fe200078e0015 */
[----:B------:R-:W-:-:S07]  /*6d10*/  MOV R17, R27 ;  /* 0x0000001b00117202 */ /* 0x000fce0000000f00 */
[----:B------:R-:W-:Y:S05]  /*6d20*/  WARPSYNC.COLLECTIVE R16, `(.L_x_1866) ;  /* 0x0000000010087348 */ /* 0x000fea0003c00000 */
[----:B------:R0:W1:Y:S02]  /*6d30*/  SHFL.BFLY P2, R27, R25, R24, R23 ;  /* 0x0c000018191b7389 */ /* 0x0000640000040017 */
[----:B01----:R-:W-:Y:S01]  /*6d40*/  ENDCOLLECTIVE ;  /* 0x000000000000791b */ /* 0x003fe20003800000 */
.L_x_1866:
[----:B------:R-:W-:Y:S01]  /*6d50*/  FADD.FTZ R0, R0, R17 ;  /* 0x0000001100007221 */ /* 0x000fe20000010000 */
[----:B------:R-:W-:-:S04]  /*6d60*/  HFMA2.MMA R24, -RZ, RZ, 0, 5.9604644775390625e-08 ;  /* 0x00000001ff187435 */ /* 0x000fc800000001ff */
[----:B------:R-:W-:Y:S02]  /*6d70*/  MOV R25, R0 ;  /* 0x0000000000197202 */ /* 0x000fe40000000f00 */
[----:B------:R-:W-:-:S07]  /*6d80*/  MOV R29, R27 ;  /* 0x0000001b001d7202 */ /* 0x000fce0000000f00 */
[----:B------:R-:W-:Y:S05]  /*6d90*/  WARPSYNC.COLLECTIVE R16, `(.L_x_1867) ;  /* 0x0000000010087348 */ /* 0x000fea0003c00000 */
[----:B------:R0:W1:Y:S02]  /*6da0*/  SHFL.BFLY P2, R27, R25, R24, R23 ;  /* 0x0c000018191b7389 */ /* 0x0000640000040017 */
[----:B01----:R-:W-:Y:S01]  /*6db0*/  ENDCOLLECTIVE ;  /* 0x000000000000791b */ /* 0x003fe20003800000 */
.L_x_1867:
[----:B------:R-:W-:-:S05]  /*6dc0*/  FADD.FTZ R18, R21, R29 ;  /* 0x0000001d15127221 */ /* 0x000fca0000010000 */
[----:B------:R-:W-:Y:S02]  /*6dd0*/  MOV R25, R18 ;  /* 0x0000001200197202 */ /* 0x000fe40000000f00 */
        /* <DEDUP_REMOVED lines=9> */
.L_x_1868:
[----:B------:R0:W-:Y:S01]  /*6e70*/  @!P1 STG.E.U16 desc[UR12][R10.64], R15 ;  /* 0x0000000f0a009986 */ /* 0x0001e2000c10150c */
[----:B------:R-:W-:Y:S01]  /*6e80*/  HFMA2.MMA R24, -RZ, RZ, 0, 4.76837158203125e-07 ;  /* 0x00000008ff187435 */ /* 0x000fe200000001ff */
[----:B------:R-:W-:Y:S01]  /*6e90*/  IMAD.MOV.U32 R25, RZ, RZ, R31 ;  /* 0x000000ffff197224 */ /* 0x000fe200078e001f */
[----:B0-----:R-:W0:Y:S01]  /*6ea0*/  @!P1 LDC.64 R14, c[0x0][0x220] ;  /* 0x00008800ff0e9b82 */ /* 0x001e220000000a00 */
[----:B------:R-:W-:-:S08]  /*6eb0*/  MOV R17, R27 ;  /* 0x0000001b00117202 */ /* 0x000fd00000000f00 */
[----:B0-----:R-:W-:Y:S05]  /*6ec0*/  WARPSYNC.COLLECTIVE R16, `(.L_x_1869) ;  /* 0x0000000010087348 */ /* 0x001fea0003c00000 */
[----:B------:R1:W2:Y:S02]  /*6ed0*/  SHFL.BFLY P2, R27, R25, R24, R23 ;  /* 0x0c000018191b7389 */ /* 0x0002a40000040017 */
[----:B012---:R-:W-:Y:S01]  /*6ee0*/  ENDCOLLECTIVE ;  /* 0x000000000000791b */ /* 0x007fe20003800000 */
.L_x_1869:
        /* <DEDUP_REMOVED lines=9> */
.L_x_1870:
[----:B------:R-:W-:Y:S01]  /*6f80*/  MOV R25, R31 ;  /* 0x0000001f00197202 */ /* 0x000fe20000000f00 */
[----:B------:R-:W-:Y:S01]  /*6f90*/  IMAD.MOV.U32 R24, RZ, RZ, 0x4 ;  /* 0x00000004ff187424 */ /* 0x000fe200078e00ff */
[----:B------:R-:W-:-:S07]  /*6fa0*/  MOV R20, R27 ;  /* 0x0000001b00147202 */ /* 0x000fce0000000f00 */
[----:B------:R-:W-:Y:S05]  /*6fb0*/  WARPSYNC.COLLECTIVE R16, `(.L_x_1871) ;  /* 0x0000000010087348 */ /* 0x000fea0003c00000 */
[----:B------:R0:W1:Y:S02]  /*6fc0*/  SHFL.BFLY P2, R27, R25, R24, R23 ;  /* 0x0c000018191b7389 */ /* 0x0000640000040017 */
[----:B01----:R-:W-:Y:S01]  /*6fd0*/  ENDCOLLECTIVE ;  /* 0x000000000000791b */ /* 0x003fe20003800000 */
.L_x_1871:
        /* <DEDUP_REMOVED lines=8> */
.L_x_1872:
[----:B------:R-:W-:Y:S01]  /*7060*/  HFMA2.MMA R24, -RZ, RZ, 0, 1.1920928955078125e-07 ;  /* 0x00000002ff187435 */ /* 0x000fe200000001ff */
[----:B------:R-:W-:Y:S01]  /*7070*/  IMAD.MOV.U32 R25, RZ, RZ, R31 ;  /* 0x000000ffff197224 */ /* 0x000fe200078e001f */
[----:B------:R-:W-:-:S09]  /*7080*/  MOV R19, R27 ;  /* 0x0000001b00137202 */ /* 0x000fd20000000f00 */
[----:B------:R-:W-:Y:S05]  /*7090*/  WARPSYNC.COLLECTIVE R16, `(.L_x_1873) ;  /* 0x0000000010087348 */ /* 0x000fea0003c00000 */
[----:B------:R0:W1:Y:S02]  /*70a0*/  SHFL.BFLY P2, R27, R25, R24, R23 ;  /* 0x0c000018191b7389 */ /* 0x0000640000040017 */
[----:B01----:R-:W-:Y:S01]  /*70b0*/  ENDCOLLECTIVE ;  /* 0x000000000000791b */ /* 0x003fe20003800000 */
.L_x_1873:
[----:B------:R-:W-:Y:S01]  /*70c0*/  FADD.FTZ R20, R20, R19 ;  /* 0x0000001314147221 */ /* 0x000fe20000010000 */
[----:B------:R-:W-:Y:S02]  /*70d0*/  @!P1 F2FP.F16.F32.PACK_AB R25, RZ, R17 ;  /* 0x00000011ff19923e */ /* 0x000fe400000000ff */
[----:B------:R-:W-:Y:S02]  /*70e0*/  @P0 IADD3 R17, R12, 0x3c, RZ ;  /* 0x0000003c0c110810 */ /* 0x000fe40007ffe0ff */
[----:B------:R-:W-:Y:S02]  /*70f0*/  PRMT R10, R25, 0x7610, R10 ;  /* 0x00007610190a7816 */ /* 0x000fe4000000000a */
[----:B------:R-:W-:Y:S02]  /*7100*/  MOV R25, R20 ;  /* 0x0000001400197202 */ /* 0x000fe40000000f00 */
[----:B------:R-:W-:Y:S01]  /*7110*/  @P0 LOP3.LUT R17, R17, R22, RZ, 0x3c, !PT ;  /* 0x0000001611110212 */ /* 0x000fe200078e3cff */
[----:B------:R0:W-:Y:S01]  /*7120*/  @!P1 STG.E.U16 desc[UR12][R14.64], R10 ;  /* 0x0000000a0e009986 */ /* 0x0001e2000c10150c */
[----:B------:R-:W-:Y:S01]  /*7130*/  MOV R23, R27 ;  /* 0x0000001b00177202 */ /* 0x000fe20000000f00 */
[----:B------:R-:W-:-:S02]  /*7140*/  HFMA2.MMA R22, -RZ, RZ, 0, 0 ;  /* 0x00000000ff167435 */ /* 0x000fc400000001ff */
[----:B------:R-:W-:Y:S02]  /*7150*/  @P0 IMAD R34, R17, 0x4, R34 ;  /* 0x0000000411220824 */ /* 0x000fe400078e0222 */
[----:B------:R-:W-:Y:S01]  /*7160*/  FADD.FTZ R18, R31, R23 ;  /* 0x000000171f127221 */ /* 0x000fe20000010000 */
[----:B------:R-:W-:Y:S02]  /*7170*/  HFMA2.MMA R23, -RZ, RZ, 0, 0.000503063201904296875 ;  /* 0x0000101fff177435 */ /* 0x000fe400000001ff */
[----:B------:R1:W2:Y:S01]  /*7180*/  @P0 LDS R10, [R34] ;  /* 0x00000000220a0984 */ /* 0x0002a20000000800 */
[----:B0-----:R-:W-:-:S03]  /*7190*/  MOV R14, RZ ;  /* 0x000000ff000e7202 */ /* 0x001fc60000000f00 */
[----:B------:R1:W0:Y:S05]  /*71a0*/  @P0 LDS R21, [R34+0x780] ;  /* 0x0007800022150984 */ /* 0x00022a0000000800 */
[----:B012---:R-:W-:Y:S05]  /*71b0*/  WARPSYNC.COLLECTIVE R16, `(.L_x_1874) ;  /* 0x0000000010087348 */ /* 0x007fea0003c00000 */
[----:B------:R3:W4:Y:S02]  /*71c0*/  SHFL.BFLY P2, R27, R25, R24, R23 ;  /* 0x0c000018191b7389 */ /* 0x0007240000040017 */
[----:B01234-:R-:W-:Y:S01]  /*71d0*/  ENDCOLLECTIVE ;  /* 0x000000000000791b */ /* 0x01ffe20003800000 */
.L_x_1874:
[----:B------:R-:W-:Y:S01]  /*71e0*/  MOV R25, R18 ;  /* 0x0000001200197202 */ /* 0x000fe20000000f00 */
[----:B------:R-:W-:Y:S01]  /*71f0*/  IMAD.MOV.U32 R24, RZ, RZ, 0x1 ;  /* 0x00000001ff187424 */ /* 0x000fe200078e00ff */
[----:B------:R-:W-:-:S07]  /*7200*/  MOV R19, R27 ;  /* 0x0000001b00137202 */ /* 0x000fce0000000f00 */
[----:B------:R-:W-:Y:S05]  /*7210*/  WARPSYNC.COLLECTIVE R16, `(.L_x_1875) ;  /* 0x0000000010087348 */ /* 0x000fea0003c00000 */
[----:B------:R0:W1:Y:S02]  /*7220*/  SHFL.BFLY P2, R27, R25, R24, R23 ;  /* 0x0c000018191b7389 */ /* 0x0000640000040017 */
[----:B01----:R-:W-:Y:S01]  /*7230*/  ENDCOLLECTIVE ;  /* 0x000000000000791b */ /* 0x003fe20003800000 */
.L_x_1875:
[----:B------:R-:W-:Y:S01]  /*7240*/  FADD.FTZ R19, R20, R19 ;  /* 0x0000001314137221 */ /* 0x000fe20000010000 */
[----:B------:R-:W-:Y:S02]  /*7250*/  @P0 SHF.L.U32 R20, R7, 0x1, RZ ;  /* 0x0000000107140819 */ /* 0x000fe400000006ff */
[----:B------:R-:W-:Y:S01]  /*7260*/  @P0 MOV R22, R10 ;  /* 0x0000000a00160202 */ /* 0x000fe20000000f00 */
[----:B------:R-:W-:Y:S01]  /*7270*/  @P0 IMAD.MOV.U32 R14, RZ, RZ, R21 ;  /* 0x000000ffff0e0224 */ /* 0x000fe200078e0015 */
[----:B------:R-:W0:Y:S01]  /*7280*/  @!P1 LDC.64 R16, c[0x0][0x218] ;  /* 0x00008600ff109b82 */ /* 0x000e220000000a00 */
[----:B------:R-:W-:Y:S02]  /*7290*/  MOV R25, R19 ;  /* 0x0000001300197202 */ /* 0x000fe40000000f00 */
[----:B------:R-:W-:-:S05]  /*72a0*/  MOV R23, R27 ;  /* 0x0000001b00177202 */ /* 0x000fca0000000f00 */
[----:B------:R-:W-:-:S05]  /*72b0*/  FADD.FTZ R23, R18, R23 ;  /* 0x0000001712177221 */ /* 0x000fca0000010000 */
[----:B------:R-:W-:Y:S01]  /*72c0*/  @!P1 F2FP.F16.F32.PACK_AB R23, RZ, R23 ;  /* 0x00000017ff17923e */ /* 0x000fe200000000ff */
        /* <DEDUP_REMOVED lines=10> */
.L_x_1876:
        /* <DEDUP_REMOVED lines=10> */
.L_x_1877:
        /* <DEDUP_REMOVED lines=8> */
.L_x_1878:
        /* <DEDUP_REMOVED lines=11> */
.L_x_1879:
[----:B------:R-:W-:Y:S02]  /*7540*/  MOV R25, R10 ;  /* 0x0000000a00197202 */ /* 0x000fe40000000f00 */
[----:B------:R-:W-:-:S07]  /*7550*/  MOV R15, R27 ;  /* 0x0000001b000f7202 */ /* 0x000fce0000000f00 */
[----:B------:R-:W-:Y:S05]  /*7560*/  WARPSYNC.COLLECTIVE R16, `(.L_x_1880) ;  /* 0x0000000010087348 */ /* 0x000fea0003c00000 */
[----:B------:R0:W1:Y:S02]  /*7570*/  SHFL.BFLY P2, R27, R25, R24, R23 ;  /* 0x0c000018191b7389 */ /* 0x0000640000040017 */
[----:B01----:R-:W-:Y:S01]  /*7580*/  ENDCOLLECTIVE ;  /* 0x000000000000791b */ /* 0x003fe20003800000 */
.L_x_1880:
        /* <DEDUP_REMOVED lines=10> */
.L_x_1881:
[----:B------:R-:W-:Y:S02]  /*7630*/  MOV R25, R10 ;  /* 0x0000000a00197202 */ /* 0x000fe40000000f00 */
[----:B------:R-:W-:-:S07]  /*7640*/  MOV R21, R27 ;  /* 0x0000001b00157202 */ /* 0x000fce0000000f00 */
[----:B------:R-:W-:Y:S05]  /*7650*/  WARPSYNC.COLLECTIVE R16, `(.L_x_1882) ;  /* 0x0000000010087348 */ /* 0x000fea0003c00000 */
[----:B------:R0:W1:Y:S02]  /*7660*/  SHFL.BFLY P2, R27, R25, R24, R23 ;  /* 0x0c000018191b7389 */ /* 0x0000640000040017 */
[----:B01----:R-:W-:Y:S01]  /*7670*/  ENDCOLLECTIVE ;  /* 0x000000000000791b */ /* 0x003fe20003800000 */
.L_x_1882:
[----:B------:R-:W-:Y:S01]  /*7680*/  FADD.FTZ R20, R22, R21 ;  /* 0x0000001516147221 */ /* 0x000fe20000010000 */
[----:B------:R-:W-:Y:S02]  /*7690*/  @!P1 F2FP.F16.F32.PACK_AB R22, RZ, R19 ;  /* 0x00000013ff16923e */ /* 0x000fe400000000ff */
        /* <DEDUP_REMOVED lines=11> */
.L_x_1883:
[----:B------:R-:W-:Y:S01]  /*7750*/  IMAD.MOV.U32 R25, RZ, RZ, R10 ;  /* 0x000000ffff197224 */ /* 0x000fe200078e000a */
[----:B------:R-:W-:-:S07]  /*7760*/  MOV R21, R27 ;  /* 0x0000001b00157202 */ /* 0x000fce0000000f00 */
[----:B------:R-:W-:Y:S05]  /*7770*/  WARPSYNC.COLLECTIVE R16, `(.L_x_1884) ;  /* 0x0000000010087348 */ /* 0x000fea0003c00000 */
[----:B------:R0:W1:Y:S02]  /*7780*/  SHFL.BFLY P2, R27, R25, R24, R23 ;  /* 0x0c000018191b7389 */ /* 0x0000640000040017 */
[----:B01----:R-:W-:Y:S01]  /*7790*/  ENDCOLLECTIVE ;  /* 0x000000000000791b */ /* 0x003fe20003800000 */
.L_x_1884:
[----:B------:R-:W-:Y:S01]  /*77a0*/  HFMA2.MMA R24, -RZ, RZ, 0, 4.76837158203125e-07 ;  /* 0x00000008ff187435 */ /* 0x000fe200000001ff */
[----:B------:R-:W-:Y:S02]  /*77b0*/  MOV R25, R11 ;  /* 0x0000000b00197202 */ /* 0x000fe40000000f00 */
[----:B------:R-:W-:-:S08]  /*77c0*/  MOV R22, R27 ;  /* 0x0000001b00167202 */ /* 0x000fd00000000f00 */
[----:B------:R-:W-:Y:S05]  /*77d0*/  WARPSYNC.COLLECTIVE R16, `(.L_x_1885) ;  /* 0x0000000010087348 */ /* 0x000fea0003c00000 */
[----:B------:R0:W1:Y:S02]  /*77e0*/  SHFL.BFLY P2, R27, R25, R24, R23 ;  /* 0x0c000018191b7389 */ /* 0x0000640000040017 */
[----:B01----:R-:W-:Y:S01]  /*77f0*/  ENDCOLLECTIVE ;  /* 0x000000000000791b */ /* 0x003fe20003800000 */
.L_x_1885:
        /* <DEDUP_REMOVED lines=9> */
.L_x_1886:
[----:B------:R-:W-:Y:S01]  /*7890*/  HFMA2.MMA R24, -RZ, RZ, 0, 2.384185791015625e-07 ;  /* 0x00000004ff187435 */ /* 0x000fe200000001ff */
[----:B------:R-:W-:Y:S01]  /*78a0*/  IMAD.MOV.U32 R25, RZ, RZ, R11 ;  /* 0x000000ffff197224 */ /* 0x000fe200078e000b */
[----:B------:R-:W-:-:S09]  /*78b0*/  MOV R14, R27 ;  /* 0x0000001b000e7202 */ /* 0x000fd20000000f00 */
[----:B------:R-:W-:Y:S05]  /*78c0*/  WARPSYNC.COLLECTIVE R16, `(.L_x_1887) ;  /* 0x0000000010087348 */ /* 0x000fea0003c00000 */
[----:B------:R0:W1:Y:S02]  /*78d0*/  SHFL.BFLY P2, R27, R25, R24, R23 ;  /* 0x0c000018191b7389 */ /* 0x0000640000040017 */
[----:B01----:R-:W-:Y:S01]  /*78e0*/  ENDCOLLECTIVE ;  /* 0x000000000000791b */ /* 0x003fe20003800000 */
.L_x_1887:
        /* <DEDUP_REMOVED lines=8> */
.L_x_1888:
[----:B------:R-:W-:Y:S01]  /*7970*/  HFMA2.MMA R24, -RZ, RZ, 0, 1.1920928955078125e-07 ;  /* 0x00000002ff187435 */ /* 0x000fe200000001ff */
[----:B------:R-:W-:Y:S01]  /*7980*/  MOV R25, R11 ;  /* 0x0000000b00197202 */ /* 0x000fe20000000f00 */
[----:B------:R-:W-:-:S09]  /*7990*/  IMAD.MOV.U32 R29, RZ, RZ, R27 ;  /* 0x000000ffff1d7224 */ /* 0x000fd200078e001b */
[----:B------:R-:W-:Y:S05]  /*79a0*/  WARPSYNC.COLLECTIVE R16, `(.L_x_1889) ;  /* 0x0000000010087348 */ /* 0x000fea0003c00000 */
[----:B------:R0:W1:Y:S02]  /*79b0*/  SHFL.BFLY P2, R27, R25, R24, R23 ;  /* 0x0c000018191b7389 */ /* 0x0000640000040017 */
[----:B01----:R-:W-:Y:S01]  /*79c0*/  ENDCOLLECTIVE ;  /* 0x000000000000791b */ /* 0x003fe20003800000 */
.L_x_1889:
[----:B------:R-:W-:Y:S01]  /*79d0*/  FADD.FTZ R12, R12, R29 ;  /* 0x0000001d0c0c7221 */ /* 0x000fe20000010000 */
[----:B------:R-:W-:Y:S02]  /*79e0*/  FADD.FTZ R29, R20, R21 ;  /* 0x00000015141d7221 */ /* 0x000fe40000010000 */
[----:B------:R-:W0:Y:S03]  /*79f0*/  @!P1 LDC.64 R20, c[0x0][0x220] ;  /* 0x00008800ff149b82 */ /* 0x000e260000000a00 */
[----:B------:R-:W-:-:S05]  /*7a00*/  @!P1 F2FP.F16.F32.PACK_AB R29, RZ, R29 ;  /* 0x0000001dff1d923e */ /* 0x000fca00000000ff */
        /* <DEDUP_REMOVED lines=9> */
.L_x_1890:
[----:B------:R0:W-:Y:S01]  /*7aa0*/  @!P1 STG.E.U16 desc[UR12][R20.64+0x78], R10 ;  /* 0x0000780a14009986 */ /* 0x0001e2000c10150c */
[----:B------:R-:W-:Y:S01]  /*7ab0*/  HFMA2.MMA R24, -RZ, RZ, 0, 5.9604644775390625e-08 ;  /* 0x00000001ff187435 */ /* 0x000fe200000001ff */
[----:B------:R-:W-:Y:S01]  /*7ac0*/  MOV R25, R11 ;  /* 0x0000000b00197202 */ /* 0x000fe20000000f00 */
[----:B------:R-:W-:-:S09]  /*7ad0*/  FADD.FTZ R12, R12, R27 ;  /* 0x0000001b0c0c7221 */ /* 0x000fd20000010000 */
[----:B0-----:R-:W-:Y:S05]  /*7ae0*/  WARPSYNC.COLLECTIVE R16, `(.L_x_1891) ;  /* 0x0000000010087348 */ /* 0x001fea0003c00000 */
[----:B------:R1:W2:Y:S02]  /*7af0*/  SHFL.BFLY P2, R27, R25, R24, R23 ;  /* 0x0c000018191b7389 */ /* 0x0002a40000040017 */
[----:B012---:R-:W-:Y:S01]  /*7b00*/  ENDCOLLECTIVE ;  /* 0x000000000000791b */ /* 0x007fe20003800000 */
.L_x_1891:
[----:B------:R-:W-:Y:S02]  /*7b10*/  MOV R25, R12 ;  /* 0x0000000c00197202 */ /* 0x000fe40000000f00 */
[----:B------:R-:W-:-:S07]  /*7b20*/  MOV R31, R27 ;  /* 0x0000001b001f7202 */ /* 0x000fce0000000f00 */
[----:B------:R-:W-:Y:S05]  /*7b30*/  WARPSYNC.COLLECTIVE R16, `(.L_x_1892) ;  /* 0x0000000010087348 */ /* 0x000fea0003c00000 */
[----:B------:R0:W1:Y:S02]  /*7b40*/  SHFL.BFLY P2, R27, R25, R24, R23 ;  /* 0x0c000018191b7389 */ /* 0x0000640000040017 */
[----:B01----:R-:W-:Y:S01]  /*7b50*/  ENDCOLLECTIVE ;  /* 0x000000000000791b */ /* 0x003fe20003800000 */
.L_x_1892:
[----:B------:R-:W-:Y:S01]  /*7b60*/  FADD.FTZ R31, R11, R31 ;  /* 0x0000001f0b1f7221 */ /* 0x000fe20000010000 */
[----:B------:R-:W-:Y:S06]  /*7b70*/  BRA `(.L_x_1893) ;  /* 0xffffffe000ac7947 */ /* 0x000fec000383ffff */
.L_x_1894:
        /* <DEDUP_REMOVED lines=16> */
.L_x_3218:


//--------------------- .text._ZN13group_norm_v218gn_bwd_cuda_kernelI6__halfLi480ELi1ELi32ELi30ELi1024ELb0ELb1ELi16ELi960ELi960ELi4ELb1ELi2ELb0ELb0ELNS_15WgradSyncMethodE3ENS_16CompileConditionILi900EEEEEvPT_S6_S6_PKS5_S8_S8_S8_PKfflPfPj --------------------------
	.section	.text._ZN13group_norm_v218gn_bwd_cuda_kernelI6__halfLi480ELi1ELi32ELi30ELi1024ELb0ELb1ELi16ELi960ELi960ELi4ELb1ELi2ELb0ELb0ELNS_15WgradSyncMethodE3ENS_16CompileConditionILi900EEEEEvPT_S6_S6_PKS5_S8_S8_S8_PKfflPfPj,"ax",@progbits
	.align	128
        .global         _ZN13group_norm_v218gn_bwd_cuda_kernelI6__halfLi480ELi1ELi32ELi30ELi1024ELb0ELb1ELi16ELi960ELi960ELi4ELb1ELi2ELb0ELb0ELNS_15WgradSyncMethodE3ENS_16CompileConditionILi900EEEEEvPT_S6_S6_PKS5_S8_S8_S8_PKfflPfPj
        .type           _ZN13group_norm_v218gn_bwd_cuda_kernelI6__halfLi480ELi1ELi32ELi30ELi1024ELb0ELb1ELi16ELi960ELi960ELi4ELb1ELi2ELb0ELb0ELNS_15WgradSyncMethodE3ENS_16CompileConditionILi900EEEEEvPT_S6_S6_PKS5_S8_S8_S8_PKfflPfPj,@function
        .size           _ZN13group_norm_v218gn_bwd_cuda_kernelI6__halfLi480ELi1ELi32ELi30ELi1024ELb0ELb1ELi16ELi960ELi960ELi4ELb1ELi2ELb0ELb0ELNS_15WgradSyncMethodE3ENS_16CompileConditionILi900EEEEEvPT_S6_S6_PKS5_S8_S8_S8_PKfflPfPj,(.L_x_3219 - _ZN13group_norm_v218gn_bwd_cuda_kernelI6__halfLi480ELi1ELi32ELi30ELi1024ELb0ELb1ELi16ELi960ELi960ELi4ELb1ELi2ELb0ELb0ELNS_15WgradSyncMethodE3ENS_16CompileConditionILi900EEEEEvPT_S6_S6_PKS5_S8_S8_S8_PKfflPfPj)
        .other          _ZN13group_norm_v218gn_bwd_cuda_kernelI6__halfLi480ELi1ELi32ELi30ELi1024ELb0ELb1ELi16ELi960ELi960ELi4ELb1ELi2ELb0ELb0ELNS_15WgradSyncMethodE3ENS_16CompileConditionILi900EEEEEvPT_S6_S6_PKS5_S8_S8_S8_PKfflPfPj,@"STO_CUDA_ENTRY STV_DEFAULT"
_ZN13group_norm_v218gn_bwd_cuda_kernelI6__halfLi480ELi1ELi32ELi30ELi1024ELb0ELb1ELi16ELi960ELi960ELi4ELb1ELi2ELb0ELb0ELNS_15WgradSyncMethodE3ENS_16CompileConditionILi900EEEEEvPT_S6_S6_PKS5_S8_S8_S8_PKfflPfPj:
.text._ZN13group_norm_v218gn_bwd_cuda_kernelI6__halfLi480ELi1ELi32ELi30ELi1024ELb0ELb1ELi16ELi960ELi960ELi4ELb1ELi2ELb0ELb0ELNS_15WgradSyncMethodE3ENS_16CompileConditionILi900EEEEEvPT_S6_S6_PKS5_S8_S8_S8_PKfflPfPj:
        /* <DEDUP_REMOVED lines=29> */
.L_x_1897:
        /* <DEDUP_REMOVED lines=8> */
.L_x_1896:
[----:B------:R-:W-:Y:S05]  /*0250*/  WARPSYNC.ALL ;  /* 0x0000000000007948 */ /* 0x000fea0003800000 */
[----:B------:R-:W-:Y:S06]  /*0260*/  BAR.SYNC.DEFER_BLOCKING 0x0 ;  /* 0x0000000000007b1d */ /* 0x000fec0000010000 */
[----:B------:R-:W-:Y:S05]  /*0270*/  BRA `(.L_x_1898) ;  /* 0x0000004000447947 */ /* 0x000fea0003800000 */
.L_x_1895:
        /* <DEDUP_REMOVED lines=12> */
[--C-:B------:R-:W-:Y:S01]  /*0340*/  SHF.R.U32.HI R8, RZ, 0x1, R109.reuse ;  /* 0x00000001ff087819 */ /* 0x100fe2000001166d */
[----:B------:R-:W-:Y:S01]  /*0350*/  UIADD3 UR4, UR4, 0x3c00, URZ ;  /* 0x00003c0004047890 */ /* 0x000fe2000fffe03f */
[----:B------:R-:W-:Y:S01]  /*0360*/  SHF.R.S32.HI R0, RZ, 0x1f, R109 ;  /* 0x0000001fff007819 */ /* 0x000fe2000001146d */
[----:B------:R-:W-:Y:S01]  /*0370*/  HFMA2.MMA R23, -RZ, RZ, 0, 1.430511474609375e-06 ;  /* 0x00000018ff177435 */ /* 0x000fe200000001ff */
[----:B------:R-:W-:Y:S01]  /*0380*/  IADD3 R10, R109, 0x1e0, RZ ;  /* 0x000001e06d0a7810 */ /* 0x000fe20007ffe0ff */
[----:B------:R-:W-:Y:S01]  /*0390*/  IMAD R106, R8, 0x1e, RZ ;  /* 0x0000001e086a7824 */ /* 0x000fe200078e02ff */
[----:B------:R-:W-:Y:S01]  /*03a0*/  LEA.HI R6, R0, R109, RZ, 0x2 ;  /* 0x0000006d00067211 */ /* 0x000fe200078f10ff */
[----:B--2---:R-:W-:Y:S01]  /*03b0*/  ULEA UR8, UR8, UR4, 0x18 ;  /* 0x0000000408087291 */ /* 0x004fe2000f8ec03f */
[----:B------:R-:W-:Y:S01]  /*03c0*/  SHF.R.S32.HI R11, RZ, 0x1f, R10 ;  /* 0x0000001fff0b7819 */ /* 0x000fe2000001140a */
[----:B------:R-:W-:Y:S01]  /*03d0*/  USHF.L.U32 UR4, UR11, 0x6, URZ ;  /* 0x000000060b047899 */ /* 0x000fe2000800063f */
[----:B------:R-:W-:Y:S01]  /*03e0*/  SHF.R.S32.HI R108, RZ, 0x2, R6 ;  /* 0x00000002ff6c7819 */ /* 0x000fe20000011406 */
[----:B------:R-:W-:Y:S01]  /*03f0*/  HFMA2.MMA R25, -RZ, RZ, 0, 1.430511474609375e-06 ;  /* 0x00000018ff197435 */ /* 0x000fe200000001ff */
[----:B------:R-:W-:Y:S01]  /*0400*/  IADD3 R2, R106, 0x6, RZ ;  /* 0x000000066a027810 */ /* 0x000fe20007ffe0ff */
[----:B------:R-:W-:Y:S01]  /*0410*/  ULOP3.LUT UR4, UR4, 0xffffffc0, UR15, 0xe2, !UPT ;  /* 0xffffffc004047892 */ /* 0x000fe2000f8ee20f */
[----:B------:R-:W-:Y:S01]  /*0420*/  IADD3 R8, R108, 0xf0, RZ ;  /* 0x000000f06c087810 */ /* 0x000fe20007ffe0ff */
[----:B------:R-:W-:Y:S01]  /*0430*/  ULEA UR6, UP0, UR11, UR6, 0x2 ;  /* 0x000000060b067291 */ /* 0x000fe2000f80103f */
[----:B------:R-:W-:-:S02]  /*0440*/  SHF.R.U32.HI R12, RZ, 0x1, R2 ;  /* 0x00000001ff0c7819 */ /* 0x000fc40000011602 */
[----:B------:R-:W-:Y:S02]  /*0450*/  CS2R R54, SRZ ;  /* 0x0000000000367805 */ /* 0x000fe4000001ff00 */
[----:B------:R-:W-:Y:S01]  /*0460*/  SHF.R.U32.HI R15, RZ, 0x2, R2 ;  /* 0x00000002ff0f7819 */ /* 0x000fe20000011602 */
[----:B------:R-:W-:Y:S01]  /*0470*/  IMAD.WIDE.U32 R2, R7, -0x77777777, RZ ;  /* 0x8888888907027825 */ /* 0x000fe200078e00ff */
[----:B------:R-:W-:Y:S02]  /*0480*/  LEA.HI R114, R11, R10, RZ, 0x2 ;  /* 0x0000000a0b727211 */ /* 0x000fe400078f10ff */
[----:B------:R-:W-:Y:S02]  /*0490*/  CS2R R56, SRZ ;  /* 0x0000000000387805 */ /* 0x000fe4000001ff00 */
[----:B------:R-:W-:Y:S01]  /*04a0*/  SHF.R.S32.HI R9, RZ, 0x1f, R8 ;  /* 0x0000001fff097819 */ /* 0x000fe20000011408 */
[----:B------:R-:W-:Y:S01]  /*04b0*/  VIADD R2, R106, 0x8 ;  /* 0x000000086a027836 */ /* 0x000fe20000000000 */
[----:B------:R-:W-:-:S02]  /*04c0*/  LOP3.LUT R13, R114, 0xfffffffc, RZ, 0xc0, !PT ;  /* 0xfffffffc720d7812 */ /* 0x000fc400078ec0ff */
[----:B------:R-:W-:Y:S02]  /*04d0*/  CS2R R58, SRZ ;  /* 0x00000000003a7805 */ /* 0x000fe4000001ff00 */
[----:B------:R-:W-:Y:S02]  /*04e0*/  LEA.HI R9, R9, R8, RZ, 0x2 ;  /* 0x0000000809097211 */ /* 0x000fe400078f10ff */
[----:B------:R-:W-:Y:S02]  /*04f0*/  CS2R R60, SRZ ;  /* 0x00000000003c7805 */ /* 0x000fe4000001ff00 */
[----:B------:R-:W-:Y:S01]  /*0500*/  SHF.R.U32.HI R105, RZ, 0x4, R3 ;  /* 0x00000004ff697819 */ /* 0x000fe20000011603 */
[----:B------:R-:W-:Y:S01]  /*0510*/  ULEA.HI.X UR7, UR11, UR7, UR5, 0x2, UP0 ;  /* 0x000000070b077291 */ /* 0x000fe200080f1405 */
[----:B------:R-:W-:Y:S02]  /*0520*/  IADD3 R8, R106, 0xa, RZ ;  /* 0x0000000a6a087810 */ /* 0x000fe40007ffe0ff */
[----:B------:R-:W-:-:S02]  /*0530*/  SHF.R.U32.HI R3, RZ, 0x1, R2 ;  /* 0x00000001ff037819 */ /* 0x000fc40000011602 */
[----:B------:R-:W-:Y:S02]  /*0540*/  LOP3.LUT R12, R12, 0x1, RZ, 0xc0, !PT ;  /* 0x000000010c0c7812 */ /* 0x000fe400078ec0ff */
[----:B------:R-:W-:Y:S02]  /*0550*/  LEA.HI R11, R11, R10, RZ, 0x4 ;  /* 0x0000000a0b0b7211 */ /* 0x000fe400078f20ff */
[----:B------:R-:W-:Y:S01]  /*0560*/  IADD3 R13, R10, -R13, RZ ;  /* 0x8000000d0a0d7210 */ /* 0x000fe20007ffe0ff */
[----:B------:R-:W-:Y:S01]  /*0570*/  IMAD R12, R12, 0xf0, R15 ;  /* 0x000000f00c0c7824 */ /* 0x000fe200078e020f */
[----:B------:R-:W-:Y:S02]  /*0580*/  IADD3 R14, R106, 0xc, RZ ;  /* 0x0000000c6a0e7810 */ /* 0x000fe40007ffe0ff */
[----:B------:R-:W-:Y:S01]  /*0590*/  SHF.R.U32.HI R2, RZ, 0x2, R2 ;  /* 0x00000002ff027819 */ /* 0x000fe20000011602 */
[----:B------:R-:W-:Y:S01]  /*05a0*/  IMAD R12, R12, R23, UR8 ;  /* 0x000000080c0c7e24 */ /* 0x000fe2000f8e0217 */
[----:B------:R-:W-:-:S02]  /*05b0*/  SHF.R.U32.HI R10, RZ, 0x1, R8 ;  /* 0x00000001ff0a7819 */ /* 0x000fc40000011608 */
[----:B------:R-:W-:Y:S02]  /*05c0*/  LOP3.LUT R3, R3, 0x1, RZ, 0xc0, !PT ;  /* 0x0000000103037812 */ /* 0x000fe400078ec0ff */
[----:B------:R-:W-:Y:S02]  /*05d0*/  IADD3 R18, R106, 0xe, RZ ;  /* 0x0000000e6a127810 */ /* 0x000fe40007ffe0ff */
[----:B------:R-:W-:Y:S02]  /*05e0*/  SHF.R.U32.HI R15, RZ, 0x2, R8 ;  /* 0x00000002ff0f7819 */ /* 0x000fe40000011608 */
[----:B------:R-:W-:Y:S02]  /*05f0*/  SHF.R.U32.HI R16, RZ, 0x1, R14 ;  /* 0x00000001ff107819 */ /* 0x000fe4000001160e */
[----:B------:R-:W-:Y:S01]  /*0600*/  LOP3.LUT R8, R10, 0x1, RZ, 0xc0, !PT ;  /* 0x000000010a087812 */ /* 0x000fe200078ec0ff */
[----:B------:R-:W-:Y:S01]  /*0610*/  IMAD R10, R3, 0xf0, R2 ;  /* 0x000000f0030a7824 */ /* 0x000fe200078e0202 */
[----:B------:R-:W-:-:S02]  /*0620*/  IADD3 R20, R106, 0x10, RZ ;  /* 0x000000106a147810 */ /* 0x000fc40007ffe0ff */
[----:B------:R-:W-:Y:S01]  /*0630*/  SHF.R.U32.HI R17, RZ, 0x2, R14 ;  /* 0x00000002ff117819 */ /* 0x000fe2000001160e */
[----:B------:R-:W-:Y:S01]  /*0640*/  IMAD R15, R8, 0xf0, R15 ;  /* 0x000000f0080f7824 */ /* 0x000fe200078e020f */
[----:B------:R-:W-:Y:S02]  /*0650*/  IADD3 R2, R106, 0x12, RZ ;  /* 0x000000126a027810 */ /* 0x000fe40007ffe0ff */
[--C-:B------:R-:W-:Y:S02]  /*0660*/  SHF.R.U32.HI R14, RZ, 0x1, R18.reuse ;  /* 0x00000001ff0e7819 */ /* 0x100fe40000011612 */
[----:B------:R-:W-:Y:S02]  /*0670*/  SHF.R.U32.HI R19, RZ, 0x2, R18 ;  /* 0x00000002ff137819 */ /* 0x000fe40000011612 */
[----:B------:R-:W-:Y:S02]  /*0680*/  LOP3.LUT R16, R16, 0x1, RZ, 0xc0, !PT ;  /* 0x0000000110107812 */ /* 0x000fe400078ec0ff */
[----:B------:R-:W-:-:S02]  /*0690*/  SHF.R.U32.HI R18, RZ, 0x1, R20 ;  /* 0x00000001ff127819 */ /* 0x000fc40000011614 */
[----:B------:R-:W-:Y:S01]  /*06a0*/  IADD3 R8, R106, 0x14, RZ ;  /* 0x000000146a087810 */ /* 0x000fe20007ffe0ff */
[----:B------:R-:W-:Y:S01]  /*06b0*/  IMAD R16, R16, 0xf0, R17 ;  /* 0x000000f010107824 */ /* 0x000fe200078e0211 */
[----:B------:R-:W-:Y:S02]  /*06c0*/  SHF.R.U32.HI R3, RZ, 0x1, R2 ;  /* 0x00000001ff037819 */ /* 0x000fe40000011602 */
[----:B------:R-:W-:Y:S01]  /*06d0*/  LOP3.LUT R14, R14, 0x1, RZ, 0xc0, !PT ;  /* 0x000000010e0e7812 */ /* 0x000fe200078ec0ff */
[----:B------:R-:W-:Y:S01]  /*06e0*/  IMAD R16, R16, R25, UR8 ;  /* 0x0000000810107e24 */ /* 0x000fe2000f8e0219 */
[----:B------:R-:W-:Y:S02]  /*06f0*/  SHF.R.U32.HI R21, RZ, 0x2, R20 ;  /* 0x00000002ff157819 */ /* 0x000fe40000011614 */
[----:B------:R-:W-:Y:S01]  /*0700*/  LOP3.LUT R18, R18, 0x1, RZ, 0xc0, !PT ;  /* 0x0000000112127812 */ /* 0x000fe200078ec0ff */
[----:B------:R-:W-:Y:S01]  /*0710*/  IMAD R14, R14, 0xf0, R19 ;  /* 0x000000f00e0e7824 */ /* 0x000fe200078e0213 */
[----:B------:R-:W-:-:S02]  /*0720*/  SHF.R.U32.HI R2, RZ, 0x2, R2 ;  /* 0x00000002ff027819 */ /* 0x000fc40000011602 */
[--C-:B------:R-:W-:Y:S01]  /*0730*/  SHF.R.U32.HI R17, RZ, 0x1, R8.reuse ;  /* 0x00000001ff117819 */ /* 0x100fe20000011608 */
[----:B------:R-:W-:Y:S01]  /*0740*/  IMAD R18, R18, 0xf0, R21 ;  /* 0x000000f012127824 */ /* 0x000fe200078e0215 */
[----:B------:R-:W-:Y:S01]  /*0750*/  LOP3.LUT R3, R3, 0x1, RZ, 0xc0, !PT ;  /* 0x0000000103037812 */ /* 0x000fe200078ec0ff */
[----:B------:R-:W-:Y:S01]  /*0760*/  IMAD R14, R14, R23, UR8 ;  /* 0x000000080e0e7e24 */ /* 0x000fe2000f8e0217 */
[----:B------:R-:W-:Y:S02]  /*0770*/  IADD3 R20, R106, 0x1a, RZ ;  /* 0x0000001a6a147810 */ /* 0x000fe40007ffe0ff */
[----:B------:R-:W-:Y:S02]  /*0780*/  SHF.R.U32.HI R19, RZ, 0x2, R8 ;  /* 0x00000002ff137819 */ /* 0x000fe40000011608 */
[----:B------:R-:W-:Y:S01]  /*0790*/  LOP3.LUT R8, R17, 0x1, RZ, 0xc0, !PT ;  /* 0x0000000111087812 */ /* 0x000fe200078ec0ff */
[----:B------:R-:W-:Y:S01]  /*07a0*/  IMAD R17, R3, 0xf0, R2 ;  /* 0x000000f003117824 */ /* 0x000fe200078e0202 */
[----:B------:R-:W-:-:S02]  /*07b0*/  SHF.R.U32.HI R21, RZ, 0x1, R20 ;  /* 0x00000001ff157819 */ /* 0x000fc40000011614 */
[----:B------:R-:W-:Y:S01]  /*07c0*/  IADD3 R2, R106, 0x1c, RZ ;  /* 0x0000001c6a027810 */ /* 0x000fe20007ffe0ff */
[----:B------:R-:W-:Y:S01]  /*07d0*/  IMAD R19, R8, 0xf0, R19 ;  /* 0x000000f008137824 */ /* 0x000fe200078e0213 */
[----:B------:R-:W-:Y:S02]  /*07e0*/  SHF.R.U32.HI R20, RZ, 0x2, R20 ;  /* 0x00000002ff147819 */ /* 0x000fe40000011614 */
[----:B------:R-:W-:Y:S02]  /*07f0*/  LOP3.LUT R21, R21, 0x1, RZ, 0xc0, !PT ;  /* 0x0000000115157812 */ /* 0x000fe400078ec0ff */
[--C-:B------:R-:W-:Y:S02]  /*0800*/  SHF.R.U32.HI R3, RZ, 0x1, R2.reuse ;  /* 0x00000001ff037819 */ /* 0x100fe40000011602 */
[----:B------:R-:W-:Y:S01]  /*0810*/  SHF.R.U32.HI R22, RZ, 0x2, R2 ;  /* 0x00000002ff167819 */ /* 0x000fe20000011602 */
[----:B------:R-:W-:Y:S01]  /*0820*/  IMAD R20, R21, 0xf0, R20 ;  /* 0x000000f015147824 */ /* 0x000fe200078e0214 */
[----:B------:R-:W-:-:S02]  /*0830*/  IADD3 R2, R7, 0x2, RZ ;  /* 0x0000000207027810 */ /* 0x000fc40007ffe0ff */
[----:B------:R-:W-:Y:S01]  /*0840*/  LOP3.LUT R21, R3, 0x1, RZ, 0xc0, !PT ;  /* 0x0000000103157812 */ /* 0x000fe200078ec0ff */
[----:B------:R-:W-:Y:S01]  /*0850*/  IMAD R20, R20, R23, UR8 ;  /* 0x0000000814147e24 */ /* 0x000fe2000f8e0217 */
[----:B------:R-:W-:Y:S01]  /*0860*/  SHF.R.S32.HI R114, RZ, 0x2, R114 ;  /* 0x00000002ff727819 */ /* 0x000fe20000011472 */
[----:B------:R-:W-:Y:S01]  /*0870*/  IMAD.WIDE.U32 R2, R2, -0x77777777, RZ ;  /* 0x8888888902027825 */ /* 0x000fe200078e00ff */
[----:B------:R-:W-:Y:S02]  /*0880*/  LEA.HI R0, R0, R109, RZ, 0x4 ;  /* 0x0000006d00007211 */ /* 0x000fe400078f20ff */
[----:B------:R-:W-:Y:S01]  /*0890*/  LOP3.LUT R6, R6, 0xfffffffc, RZ, 0xc0, !PT ;  /* 0xfffffffc06067812 */ /* 0x000fe200078ec0ff */
[----:B------:R-:W-:Y:S01]  /*08a0*/  IMAD.MOV.U32 R2, RZ, RZ, 0x18 ;  /* 0x00000018ff027424 */ /* 0x000fe200078e00ff */
[----:B------:R-:W-:Y:S01]  /*08b0*/  SHF.R.U32.HI R107, RZ, 0x4, R3 ;  /* 0x00000004ff6b7819 */ /* 0x000fe20000011603 */
[----:B------:R-:W-:Y:S01]  /*08c0*/  IMAD R21, R21, 0xf0, R22 ;  /* 0x000000f015157824 */ /* 0x000fe200078e0216 */
[----:B------:R-:W-:Y:S01]  /*08d0*/  MOV R3, 0x18 ;  /* 0x0000001800037802 */ /* 0x000fe20000000f00 */
[-C--:B------:R-:W-:Y:S01]  /*08e0*/  IMAD R15, R15, R2.reuse, UR8 ;  /* 0x000000080f0f7e24 */ /* 0x080fe2000f8e0202 */
[----:B------:R-:W-:Y:S01]  /*08f0*/  IADD3 R8, R114, 0xf0, RZ ;  /* 0x000000f072087810 */ /* 0x000fe20007ffe0ff */
[----:B------:R-:W-:Y:S01]  /*0900*/  IMAD R17, R17, R2, UR8 ;  /* 0x0000000811117e24 */ /* 0x000fe2000f8e0202 */
[----:B------:R-:W-:Y:S01]  /*0910*/  MOV R2, UR4 ;  /* 0x0000000400027c02 */ /* 0x000fe20008000f00 */
[----:B------:R-:W-:Y:S01]  /*0920*/  IMAD R10, R10, R3, UR8 ;  /* 0x000000080a0a7e24 */ /* 0x000fe2000f8e0203 */
[----:B------:R-:W-:Y:S01]  /*0930*/  IADD3 R6, -R6, R109, RZ ;  /* 0x0000006d06067210 */ /* 0x000fe20007ffe1ff */
[----:B------:R-:W-:Y:S01]  /*0940*/  IMAD R18, R18, R3, UR8 ;  /* 0x0000000812127e24 */ /* 0x000fe2000f8e0203 */
[----:B------:R-:W-:Y:S01]  /*0950*/  SHF.R.U32.HI R3, RZ, 0x4, R0 ;  /* 0x00000004ff037819 */ /* 0x000fe20000011600 */
[----:B------:R-:W-:Y:S01]  /*0960*/  IMAD R2, R2, 0x3c0, R109 ;  /* 0x000003c002027824 */ /* 0x000fe200078e026d */
[----:B------:R-:W-:Y:S01]  /*0970*/  SHF.R.U32.HI R9, RZ, 0x2, R9 ;  /* 0x00000002ff097819 */ /* 0x000fe20000011609 */
[----:B------:R-:W-:Y:S01]  /*0980*/  UMOV UR4, URZ ;  /* 0x0000003f00047c82 */ /* 0x000fe20008000000 */
[----:B------:R-:W-:-:S02]  /*0990*/  SHF.R.S32.HI R7, RZ, 0x1f, R8 ;  /* 0x0000001fff077819 */ /* 0x000fc40000011408 */
[----:B------:R-:W-:Y:S02]  /*09a0*/  SHF.L.U32 R113, R2, 0x1, RZ ;  /* 0x0000000102717819 */ /* 0x000fe400000006ff */
[----:B------:R-:W-:Y:S02]  /*09b0*/  SHF.R.U32.HI R0, RZ, 0x4, R11 ;  /* 0x00000004ff007819 */ /* 0x000fe4000001160b */
[C---:B------:R-:W-:Y:S02]  /*09c0*/  LOP3.LUT R2, R6.reuse, 0x3, R3, 0x78, !PT ;  /* 0x0000000306027812 */ /* 0x040fe400078e7803 */
[----:B------:R-:W-:Y:S02]  /*09d0*/  LOP3.LUT R3, R6, 0x3, R9, 0x78, !PT ;  /* 0x0000000306037812 */ /* 0x000fe400078e7809 */
[----:B------:R-:W-:Y:S01]  /*09e0*/  LEA.HI R7, R7, R8, RZ, 0x2 ;  /* 0x0000000807077211 */ /* 0x000fe200078f10ff */
[----:B------:R0:W-:Y:S01]  /*09f0*/  STL [R1+0xc], R2 ;  /* 0x00000c0201007387 */ /* 0x0001e20000100800 */
[----:B------:R-:W-:-:S02]  /*0a00*/  LOP3.LUT R6, R13, 0x3, R0, 0x78, !PT ;  /* 0x000000030d067812 */ /* 0x000fc400078e7800 */
[----:B------:R-:W-:Y:S01]  /*0a10*/  MOV R8, 0x18 ;  /* 0x0000001800087802 */ /* 0x000fe20000000f00 */
[----:B------:R1:W-:Y:S04]  /*0a20*/  STL [R1+0x8], R3 ;  /* 0x0000080301007387 */ /* 0x0003e80000100800 */
[----:B------:R2:W-:Y:S01]  /*0a30*/  STL [R1+0x4], R6 ;  /* 0x0000040601007387 */ /* 0x0005e20000100800 */
[-C--:B------:R-:W-:Y:S01]  /*0a40*/  IMAD R19, R19, R8.reuse, UR8 ;  /* 0x0000000813137e24 */ /* 0x080fe2000f8e0208 */
[----:B0-----:R-:W-:Y:S01]  /*0a50*/  SHF.R.U32.HI R2, RZ, 0x2, R7 ;  /* 0x00000002ff027819 */ /* 0x001fe20000011607 */
[----:B------:R-:W-:Y:S01]  /*0a60*/  IMAD R21, R21, R8, UR8 ;  /* 0x0000000815157e24 */ /* 0x000fe2000f8e0208 */
[C---:B-1----:R-:W-:Y:S01]  /*0a70*/  IADD3 R3, R113.reuse, 0x3c0, RZ ;  /* 0x000003c071037810 */ /* 0x042fe20007ffe0ff */
[----:B---3--:R-:W-:Y:S01]  /*0a80*/  IMAD.WIDE.U32 R112, R113, 0x4, R110 ;  /* 0x0000000471707825 */ /* 0x008fe200078e006e */
[----:B------:R-:W-:-:S02]  /*0a90*/  LOP3.LUT R0, R13, 0x3, R2, 0x78, !PT ;  /* 0x000000030d007812 */ /* 0x000fc400078e7802 */
[----:B--2---:R-:W-:Y:S01]  /*0aa0*/  SHF.L.U32 R6, R109, 0x3, RZ ;  /* 0x000000036d067819 */ /* 0x004fe200000006ff */
[----:B------:R-:W-:Y:S02]  /*0ab0*/  IMAD.WIDE.U32 R110, R3, 0x4, R110 ;  /* 0x00000004036e7825 */ /* 0x000fe400078e006e */
[----:B------:R4:W-:Y:S01]  /*0ac0*/  STL [R1], R0 ;  /* 0x0000000001007387 */ /* 0x0009e20000100800 */
[----:B------:R-:W-:-:S04]  /*0ad0*/  LOP3.LUT R3, R6, 0x8, RZ, 0xc0, !PT ;  /* 0x0000000806037812 */ /* 0x000fc800078ec0ff */
[----:B------:R-:W-:Y:S01]  /*0ae0*/  IADD3 R125, R12, R3, RZ ;  /* 0x000000030c7d7210 */ /* 0x000fe20007ffe0ff */
[C---:B------:R-:W-:Y:S01]  /*0af0*/  IMAD.IADD R120, R3.reuse, 0x1, R18 ;  /* 0x0000000103787824 */ /* 0x040fe200078e0212 */
[C---:B------:R-:W-:Y:S02]  /*0b00*/  IADD3 R124, R3.reuse, R10, RZ ;  /* 0x0000000a037c7210 */ /* 0x040fe40007ffe0ff */
[C---:B------:R-:W-:Y:S02]  /*0b10*/  IADD3 R123, R3.reuse, R15, RZ ;  /* 0x0000000f037b7210 */ /* 0x040fe40007ffe0ff */
[C---:B------:R-:W-:Y:S02]  /*0b20*/  IADD3 R122, R3.reuse, R16, RZ ;  /* 0x00000010037a7210 */ /* 0x040fe40007ffe0ff */
[C---:B------:R-:W-:Y:S02]  /*0b30*/  IADD3 R121, R3.reuse, R14, RZ ;  /* 0x0000000e03797210 */ /* 0x040fe40007ffe0ff */
[----:B------:R-:W-:-:S02]  /*0b40*/  IADD3 R119, R3, R17, RZ ;  /* 0x0000001103777210 */ /* 0x000fc40007ffe0ff */
[C---:B------:R-:W-:Y:S02]  /*0b50*/  IADD3 R118, R3.reuse, R19, RZ ;  /* 0x0000001303767210 */ /* 0x040fe40007ffe0ff */
[C---:B------:R-:W-:Y:S02]  /*0b60*/  IADD3 R117, R3.reuse, R20, RZ ;  /* 0x0000001403757210 */ /* 0x040fe40007ffe0ff */
[----:B------:R-:W-:Y:S01]  /*0b70*/  IADD3 R115, R3, R21, RZ ;  /* 0x0000001503737210 */ /* 0x000fe20007ffe0ff */
[--C-:B----4-:R-:W-:Y:S02]  /*0b80*/  HADD2.F32 R0, -RZ, R4.reuse.H0_H0 ;  /* 0x20000004ff007230 */ /* 0x110fe40000004100 */
[--C-:B------:R-:W-:Y:S02]  /*0b90*/  HADD2.F32 R2, -RZ, R5.reuse.H0_H0 ;  /* 0x20000005ff027230 */ /* 0x100fe40000004100 */
[----:B------:R-:W-:Y:S02]  /*0ba0*/  HADD2.F32 R4, -RZ, R4.H1_H1 ;  /* 0x30000004ff047230 */ /* 0x000fe40000004100 */
[----:B------:R-:W-:-:S07]  /*0bb0*/  HADD2.F32 R5, -RZ, R5.H1_H1 ;  /* 0x30000005ff057230 */ /* 0x000fce0000004100 */
.L_x_1912:
[----:B------:R-:W-:Y:S01]  /*0bc0*/  IMAD.WIDE.U32 R66, R109, -0x77777777, RZ ;  /* 0x888888896d427825 */ /* 0x000fe200078e00ff */
[----:B------:R-:W-:Y:S01]  /*0bd0*/  USHF.L.U32 UR9, UR20, 0x4, URZ ;  /* 0x0000000414097899 */ /* 0x000fe2000800063f */
[----:B-1----:R-:W-:Y:S01]  /*0be0*/  MOV R3, UR11 ;  /* 0x0000000b00037c02 */ /* 0x002fe20008000f00 */
[----:B------:R-:W-:Y:S01]  /*0bf0*/  USHF.L.U32 UR14, UR11, 0x5, URZ ;  /* 0x000000050b0e7899 */ /* 0x000fe2000800063f */
[----:B------:R-:W-:Y:S01]  /*0c00*/  MOV R7, RZ ;  /* 0x000000ff00077202 */ /* 0x000fe20000000f00 */
[----:B------:R-:W-:Y:S01]  /*0c10*/  ULOP3.LUT UR9, UR9, 0x3f0, URZ, 0xc0, !UPT ;  /* 0x000003f009097892 */ /* 0x000fe2000f8ec03f */
[----:B------:R-:W-:Y:S01]  /*0c20*/  SHF.R.U32.HI R66, RZ, 0x7, R67 ;  /* 0x00000007ff427819 */ /* 0x000fe20000011643 */
[----:B------:R-:W-:Y:S02]  /*0c30*/  USHF.L.U64.HI UR16, UR11, 0x5, UR5 ;  /* 0x000000050b107899 */ /* 0x000fe40008010205 */
[----:B------:R-:W-:Y:S01]  /*0c40*/  IADD3 R8, P0, R105, UR14, RZ ;  /* 0x0000000e69087c10 */ /* 0x000fe2000ff1e0ff */
[----:B------:R-:W-:Y:S01]  /*0c50*/  ULDC.64 UR22, c[0x0][0x248] ;  /* 0x0000920000167ab9 */ /* 0x000fe20000000a00 */
[----:B------:R-:W-:Y:S01]  /*0c60*/  IMAD R32, R66, -0xf0, R109 ;  /* 0xffffff1042207824 */ /* 0x000fe200078e026d */
[----:B------:R-:W-:Y:S01]  /*0c70*/  ULDC.64 UR24, c[0x0][0x230] ;  /* 0x00008c0000187ab9 */ /* 0x000fe20000000a00 */
[----:B------:R-:W-:Y:S01]  /*0c80*/  IADD3.X R9, RZ, UR16, RZ, P0, !PT ;  /* 0x00000010ff097c10 */ /* 0x000fe200087fe4ff */
[----:B------:R-:W-:Y:S01]  /*0c90*/  ULDC.64 UR26, c[0x0][0x228] ;  /* 0x00008a00001a7ab9 */ /* 0x000fe20000000a00 */
[----:B------:R-:W-:-:S02]  /*0ca0*/  LEA R40, P0, R8, UR22, 0x3 ;  /* 0x0000001608287c11 */ /* 0x000fc4000f8018ff */
[----:B------:R-:W-:Y:S02]  /*0cb0*/  SHF.L.U32 R6, R32, 0x2, RZ ;  /* 0x0000000220067819 */ /* 0x000fe400000006ff */
[----:B------:R-:W-:-:S03]  /*0cc0*/  LEA.HI.X R41, R8, UR23, R9, 0x3, P0 ;  /* 0x0000001708297c11 */ /* 0x000fc600080f1c09 */
[----:B------:R-:W-:Y:S01]  /*0cd0*/  IMAD.WIDE.U32 R6, R3, 0xf0000, R6 ;  /* 0x000f000003067825 */ /* 0x000fe200078e0006 */
[----:B------:R-:W-:Y:S01]  /*0ce0*/  IADD3 R3, R66, UR9, RZ ;  /* 0x0000000942037c10 */ /* 0x000fe2000fffe0ff */
[----:B------:R-:W-:Y:S01]  /*0cf0*/  UIMAD UR9, UR5, 0xf0000, URZ ;  /* 0x000f0000050978a4 */ /* 0x000fe2000f8e023f */
[----:B------:R-:W2:Y:S03]  /*0d00*/  LDG.E.64.CONSTANT R40, desc[UR12][R40.64] ;  /* 0x0000000c28287981 */ /* 0x000ea6000c1e9b00 */
[----:B------:R-:W-:Y:S02]  /*0d10*/  IMAD R3, R3, 0x3c0, RZ ;  /* 0x000003c003037824 */ /* 0x000fe400078e02ff */
[----:B------:R-:W-:Y:S01]  /*0d20*/  IADD3 R7, R7, UR9, RZ ;  /* 0x0000000907077c10 */ /* 0x000fe2000fffe0ff */
[----:B------:R-:W-:Y:S01]  /*0d30*/  ULDC UR9, c[0x0][0x250] ;  /* 0x0000940000097ab9 */ /* 0x000fe20000000800 */
[C---:B------:R-:W-:Y:S01]  /*0d40*/  VIADD R11, R3.reuse, 0xf00 ;  /* 0x00000f00030b7836 */ /* 0x040fe20000000000 */
[----:B------:R-:W-:-:S02]  /*0d50*/  IADD3 R103, P0, R3, R6, RZ ;  /* 0x0000000603677210 */ /* 0x000fc40007f1e0ff */
[----:B------:R-:W-:Y:S02]  /*0d60*/  IADD3 R9, R3, 0x780, RZ ;  /* 0x0000078003097810 */ /* 0x000fe40007ffe0ff */
[----:B------:R-:W-:Y:S02]  /*0d70*/  IADD3.X R104, RZ, R7, RZ, P0, !PT ;  /* 0x00000007ff687210 */ /* 0x000fe400007fe4ff */
[----:B------:R-:W-:Y:S02]  /*0d80*/  IADD3 R9, P1, R9, R6, RZ ;  /* 0x0000000609097210 */ /* 0x000fe40007f3e0ff */
[C---:B------:R-:W-:Y:S02]  /*0d90*/  SHF.L.U64.HI R104, R103.reuse, 0x1, R104 ;  /* 0x0000000167687819 */ /* 0x040fe40000010268 */
[----:B------:R-:W-:-:S04]  /*0da0*/  SHF.L.U32 R103, R103, 0x1, RZ ;  /* 0x0000000167677819 */ /* 0x000fc800000006ff */
[C---:B------:R-:W-:Y:S02]  /*0db0*/  IADD3 R18, P0, R103.reuse, UR24, RZ ;  /* 0x0000001867127c10 */ /* 0x040fe4000ff1e0ff */
[----:B------:R-:W-:Y:S02]  /*0dc0*/  IADD3.X R102, RZ, R7, RZ, P1, !PT ;  /* 0x00000007ff667210 */ /* 0x000fe40000ffe4ff */
[----:B------:R-:W-:Y:S02]  /*0dd0*/  IADD3 R20, P1, R103, UR26, RZ ;  /* 0x0000001a67147c10 */ /* 0x000fe4000ff3e0ff */
[C---:B------:R-:W-:Y:S02]  /*0de0*/  IADD3.X R19, R104.reuse, UR25, RZ, P0, !PT ;  /* 0x0000001968137c10 */ /* 0x040fe400087fe4ff */
[----:B------:R-:W-:Y:S02]  /*0df0*/  SHF.L.U32 R101, R9, 0x1, RZ ;  /* 0x0000000109657819 */ /* 0x000fe400000006ff */
[----:B------:R-:W-:-:S02]  /*0e00*/  IADD3.X R21, R104, UR27, RZ, P1, !PT ;  /* 0x0000001b68157c10 */ /* 0x000fc40008ffe4ff */
[----:B------:R-:W-:Y:S01]  /*0e10*/  SHF.L.U64.HI R102, R9, 0x1, R102 ;  /* 0x0000000109667819 */ /* 0x000fe20000010266 */
[----:B------:R-:W3:Y:S01]  /*0e20*/  LDG.E.64.CONSTANT R18, desc[UR12][R18.64] ;  /* 0x0000000c12127981 */ /* 0x000ee2000c1e9b00 */
[----:B------:R-:W-:Y:S02]  /*0e30*/  IADD3 R22, P0, R101, UR24, RZ ;  /* 0x0000001865167c10 */ /* 0x000fe4000ff1e0ff */
[----:B------:R-:W-:Y:S01]  /*0e40*/  IADD3 R11, P2, R11, R6, RZ ;  /* 0x000000060b0b7210 */ /* 0x000fe20007f5e0ff */
[----:B------:R-:W4:Y:S01]  /*0e50*/  LDG.E.64.CONSTANT R20, desc[UR12][R20.64] ;  /* 0x0000000c14147981 */ /* 0x000f22000c1e9b00 */
[----:B------:R-:W-:Y:S02]  /*0e60*/  IADD3 R24, P1, R101, UR26, RZ ;  /* 0x0000001a65187c10 */ /* 0x000fe4000ff3e0ff */
[----:B------:R-:W-:Y:S02]  /*0e70*/  IADD3.X R23, R102, UR25, RZ, P0, !PT ;  /* 0x0000001966177c10 */ /* 0x000fe400087fe4ff */
[----:B------:R-:W-:-:S02]  /*0e80*/  IADD3 R9, R3, 0x1680, RZ ;  /* 0x0000168003097810 */ /* 0x000fc40007ffe0ff */
[-C--:B------:R-:W-:Y:S02]  /*0e90*/  IADD3.X R100, RZ, R7.reuse, RZ, P2, !PT ;  /* 0x00000007ff647210 */ /* 0x080fe400017fe4ff */
[----:B------:R-:W-:Y:S01]  /*0ea0*/  SHF.L.U32 R99, R11, 0x1, RZ ;  /* 0x000000010b637819 */ /* 0x000fe200000006ff */
[----:B------:R-:W5:Y:S01]  /*0eb0*/  LDG.E.64.CONSTANT R22, desc[UR12][R22.64] ;  /* 0x0000000c16167981 */ /* 0x000f62000c1e9b00 */
[----:B------:R-:W-:Y:S02]  /*0ec0*/  IADD3.X R25, R102, UR27, RZ, P1, !PT ;  /* 0x0000001b66197c10 */ /* 0x000fe40008ffe4ff */
[----:B------:R-:W-:Y:S02]  /*0ed0*/  IADD3 R9, P1, R9, R6, RZ ;  /* 0x0000000609097210 */ /* 0x000fe40007f3e0ff */
[----:B------:R-:W-:Y:S02]  /*0ee0*/  SHF.L.U64.HI R100, R11, 0x1, R100 ;  /* 0x000000010b647819 */ /* 0x000fe40000010264 */
[----:B------:R-:W-:Y:S01]  /*0ef0*/  IADD3 R28, P0, R99, UR24, RZ ;  /* 0x00000018631c7c10 */ /* 0x000fe2000ff1e0ff */
[----:B------:R-:W5:Y:S01]  /*0f00*/  LDG.E.64.CONSTANT R24, desc[UR12][R24.64] ;  /* 0x0000000c18187981 */ /* 0x000f62000c1e9b00 */
[----:B------:R-:W-:-:S02]  /*0f10*/  IADD3.X R98, RZ, R7, RZ, P1, !PT ;  /* 0x00000007ff627210 */ /* 0x000fc40000ffe4ff */
[----:B------:R-:W-:Y:S02]  /*0f20*/  IADD3 R30, P1, R99, UR26, RZ ;  /* 0x0000001a631e7c10 */ /* 0x000fe4000ff3e0ff */
[C---:B------:R-:W-:Y:S02]  /*0f30*/  IADD3.X R29, R100.reuse, UR25, RZ, P0, !PT ;  /* 0x00000019641d7c10 */ /* 0x040fe400087fe4ff */
[C---:B------:R-:W-:Y:S02]  /*0f40*/  SHF.L.U32 R97, R9.reuse, 0x1, RZ ;  /* 0x0000000109617819 */ /* 0x040fe400000006ff */
[----:B------:R-:W-:Y:S02]  /*0f50*/  IADD3.X R31, R100, UR27, RZ, P1, !PT ;  /* 0x0000001b641f7c10 */ /* 0x000fe40008ffe4ff */
[----:B------:R-:W-:Y:S01]  /*0f60*/  SHF.L.U64.HI R98, R9, 0x1, R98 ;  /* 0x0000000109627819 */ /* 0x000fe20000010262 */
[----:B------:R-:W5:Y:S01]  /*0f70*/  LDG.E.64.CONSTANT R28, desc[UR12][R28.64] ;  /* 0x0000000c1c1c7981 */ /* 0x000f62000c1e9b00 */
[----:B------:R-:W-:-:S02]  /*0f80*/  IADD3 R36, P3, R97, UR24, RZ ;  /* 0x0000001861247c10 */ /* 0x000fc4000ff7e0ff */
[----:B------:R-:W-:Y:S01]  /*0f90*/  IADD3 R9, R3, 0x1e00, RZ ;  /* 0x00001e0003097810 */ /* 0x000fe20007ffe0ff */
[----:B------:R-:W5:Y:S01]  /*0fa0*/  LDG.E.64.CONSTANT R30, desc[UR12][R30.64] ;  /* 0x0000000c1e1e7981 */ /* 0x000f62000c1e9b00 */
[----:B------:R-:W-:Y:S02]  /*0fb0*/  IADD3 R38, P1, R97, UR26, RZ ;  /* 0x0000001a61267c10 */ /* 0x000fe4000ff3e0ff */
[C---:B------:R-:W-:Y:S02]  /*0fc0*/  IADD3.X R37, R98.reuse, UR25, RZ, P3, !PT ;  /* 0x0000001962257c10 */ /* 0x040fe40009ffe4ff */
[----:B------:R-:W-:Y:S02]  /*0fd0*/  IADD3 R9, P0, R9, R6, RZ ;  /* 0x0000000609097210 */ /* 0x000fe40007f1e0ff */
[----:B------:R-:W-:Y:S02]  /*0fe0*/  IADD3.X R39, R98, UR27, RZ, P1, !PT ;  /* 0x0000001b62277c10 */ /* 0x000fe40008ffe4ff */
[----:B------:R-:W-:Y:S01]  /*0ff0*/  IADD3 R8, P2, R107, UR14, RZ ;  /* 0x0000000e6b087c10 */ /* 0x000fe2000ff5e0ff */
[----:B------:R-:W5:Y:S01]  /*1000*/  LDG.E.64.CONSTANT R36, desc[UR12][R36.64] ;  /* 0x0000000c24247981 */ /* 0x000f62000c1e9b00 */
[----:B------:R-:W-:-:S02]  /*1010*/  IADD3.X R96, RZ, R7, RZ, P0, !PT ;  /* 0x00000007ff607210 */ /* 0x000fc400007fe4ff */
[C---:B------:R-:W-:Y:S01]  /*1020*/  SHF.L.U32 R95, R9.reuse, 0x1, RZ ;  /* 0x00000001095f7819 */ /* 0x040fe200000006ff */
[----:B------:R-:W5:Y:S01]  /*1030*/  LDG.E.64.CONSTANT R38, desc[UR12][R38.64] ;  /* 0x0000000c26267981 */ /* 0x000f62000c1e9b00 */
[----:B------:R-:W-:Y:S01]  /*1040*/  IADD3.X R11, RZ, UR16, RZ, P2, !PT ;  /* 0x00000010ff0b7c10 */ /* 0x000fe200097fe4ff */
[----:B------:R-:W-:Y:S01]  /*1050*/  ULDC.64 UR16, c[0x0][0x258] ;  /* 0x0000960000107ab9 */ /* 0x000fe20000000a00 */
[C---:B------:R-:W-:Y:S02]  /*1060*/  LEA R50, P2, R8.reuse, UR22, 0x3 ;  /* 0x0000001608327c11 */ /* 0x040fe4000f8418ff */
[----:B------:R-:W-:Y:S02]  /*1070*/  SHF.L.U64.HI R96, R9, 0x1, R96 ;  /* 0x0000000109607819 */ /* 0x000fe40000010260 */
[----:B------:R-:W-:Y:S02]  /*1080*/  IADD3 R44, P0, R95, UR24, RZ ;  /* 0x000000185f2c7c10 */ /* 0x000fe4000ff1e0ff */
[----:B------:R-:W-:-:S02]  /*1090*/  LEA.HI.X R51, R8, UR23, R11, 0x3, P2 ;  /* 0x0000001708337c11 */ /* 0x000fc400090f1c0b */
[----:B------:R-:W-:Y:S02]  /*10a0*/  IADD3 R42, P1, R95, UR26, RZ ;  /* 0x0000001a5f2a7c10 */ /* 0x000fe4000ff3e0ff */
[C---:B------:R-:W-:Y:S02]  /*10b0*/  IADD3.X R45, R96.reuse, UR25, RZ, P0, !PT ;  /* 0x00000019602d7c10 */ /* 0x040fe400087fe4ff */
[----:B------:R-:W-:Y:S01]  /*10c0*/  IADD3.X R43, R96, UR27, RZ, P1, !PT ;  /* 0x0000001b602b7c10 */ /* 0x000fe20008ffe4ff */
[----:B------:R-:W5:Y:S04]  /*10d0*/  LDG.E.64.CONSTANT R50, desc[UR12][R50.64] ;  /* 0x0000000c32327981 */ /* 0x000f68000c1e9b00 */
[----:B------:R-:W5:Y:S01]  /*10e0*/  LDG.E.64.CONSTANT R44, desc[UR12][R44.64] ;  /* 0x0000000c2c2c7981 */ /* 0x000f62000c1e9b00 */
[----:B------:R-:W-:-:S03]  /*10f0*/  VIADD R9, R3, 0x2580 ;  /* 0x0000258003097836 */ /* 0x000fc60000000000 */
[----:B------:R-:W5:Y:S02]  /*1100*/  LDG.E.64.CONSTANT R42, desc[UR12][R42.64] ;  /* 0x0000000c2a2a7981 */ /* 0x000f64000c1e9b00 */
[----:B------:R-:W-:-:S04]  /*1110*/  IADD3 R9, P0, R9, R6, RZ ;  /* 0x0000000609097210 */ /* 0x000fc80007f1e0ff */
[----:B------:R-:W-:Y:S02]  /*1120*/  IADD3.X R94, RZ, R7, RZ, P0, !PT ;  /* 0x00000007ff5e7210 */ /* 0x000fe400007fe4ff */
[C---:B------:R-:W-:Y:S02]  /*1130*/  SHF.L.U32 R93, R9.reuse, 0x1, RZ ;  /* 0x00000001095d7819 */ /* 0x040fe400000006ff */
[----:B------:R-:W-:Y:S02]  /*1140*/  SHF.L.U64.HI R94, R9, 0x1, R94 ;  /* 0x00000001095e7819 */ /* 0x000fe4000001025e */
        /* <DEDUP_REMOVED lines=8> */
[----:B------:R-:W-:-:S04]  /*11d0*/  IADD3 R48, P0, R91, UR24, RZ ;  /* 0x000000185b307c10 */ /* 0x000fc8000ff1e0ff */
[----:B------:R-:W-:-:S06]  /*11e0*/  IADD3.X R49, R92, UR25, RZ, P0, !PT ;  /* 0x000000195c317c10 */ /* 0x000fcc00087fe4ff */
[----:B------:R-:W5:Y:S01]  /*11f0*/  LDG.E.64.CONSTANT R48, desc[UR12][R48.64] ;  /* 0x0000000c30307981 */ /* 0x000f62000c1e9b00 */
[----:B------:R-:W-:-:S04]  /*1200*/  IADD3 R46, P1, R93, UR26, RZ ;  /* 0x0000001a5d2e7c10 */ /* 0x000fc8000ff3e0ff */
[----:B------:R-:W-:Y:S02]  /*1210*/  IADD3.X R47, R94, UR27, RZ, P1, !PT ;  /* 0x0000001b5e2f7c10 */ /* 0x000fe40008ffe4ff */
[----:B------:R-:W-:-:S04]  /*1220*/  IADD3 R3, R3, 0x3480, RZ ;  /* 0x0000348003037810 */ /* 0x000fc80007ffe0ff */
[----:B------:R-:W5:Y:S01]  /*1230*/  LDG.E.64.CONSTANT R46, desc[UR12][R46.64] ;  /* 0x0000000c2e2e7981 */ /* 0x000f62000c1e9b00 */
[----:B------:R-:W-:Y:S02]  /*1240*/  IADD3 R3, P0, R3, R6, RZ ;  /* 0x0000000603037210 */ /* 0x000fe40007f1e0ff */
[----:B------:R-:W-:Y:S02]  /*1250*/  IADD3 R52, P1, R91, UR26, RZ ;  /* 0x0000001a5b347c10 */ /* 0x000fe4000ff3e0ff */
[----:B------:R-:W-:Y:S02]  /*1260*/  IADD3.X R90, RZ, R7, RZ, P0, !PT ;  /* 0x00000007ff5a7210 */ /* 0x000fe400007fe4ff */
[C---:B------:R-:W-:Y:S02]  /*1270*/  SHF.L.U32 R89, R3.reuse, 0x1, RZ ;  /* 0x0000000103597819 */ /* 0x040fe400000006ff */
[----:B------:R-:W-:Y:S02]  /*1280*/  IADD3.X R53, R92, UR27, RZ, P1, !PT ;  /* 0x0000001b5c357c10 */ /* 0x000fe40008ffe4ff */
[----:B------:R-:W-:-:S02]  /*1290*/  SHF.L.U64.HI R90, R3, 0x1, R90 ;  /* 0x00000001035a7819 */ /* 0x000fc4000001025a */
[C---:B------:R-:W-:Y:S02]  /*12a0*/  IADD3 R62, P0, R89.reuse, UR24, RZ ;  /* 0x00000018593e7c10 */ /* 0x040fe4000ff1e0ff */
[----:B------:R-:W5:Y:S01]  /*12b0*/  LDG.E.64.CONSTANT R52, desc[UR12][R52.64] ;  /* 0x0000000c34347981 */ /* 0x000f62000c1e9b00 */
[----:B------:R-:W-:Y:S02]  /*12c0*/  IADD3 R72, P1, R89, UR26, RZ ;  /* 0x0000001a59487c10 */ /* 0x000fe4000ff3e0ff */
[C---:B------:R-:W-:Y:S02]  /*12d0*/  IADD3.X R63, R90.reuse, UR25, RZ, P0, !PT ;  /* 0x000000195a3f7c10 */ /* 0x040fe400087fe4ff */
[----:B------:R-:W-:-:S04]  /*12e0*/  IADD3.X R73, R90, UR27, RZ, P1, !PT ;  /* 0x0000001b5a497c10 */ /* 0x000fc80008ffe4ff */
[----:B------:R-:W5:Y:S04]  /*12f0*/  LDG.E.64.CONSTANT R62, desc[UR12][R62.64] ;  /* 0x0000000c3e3e7981 */ /* 0x000f68000c1e9b00 */
[----:B------:R-:W5:Y:S01]  /*1300*/  LDG.E.64.CONSTANT R72, desc[UR12][R72.64] ;  /* 0x0000000c48487981 */ /* 0x000f62000c1e9b00 */
[----:B--2---:R-:W-:-:S06]  /*1310*/  FADD.FTZ R6, R41, UR9 ;  /* 0x0000000929067e21 */ /* 0x004fcc0008010000 */
[----:B------:R-:W0:Y:S01]  /*1320*/  MUFU.RSQ R6, R6 ;  /* 0x0000000600067308 */ /* 0x000e220000001400 */
[--C-:B---3--:R-:W-:Y:S02]  /*1330*/  HADD2.F32 R3, -RZ, R18.reuse.H0_H0 ;  /* 0x20000012ff037230 */ /* 0x108fe40000004100 */
[----:B------:R-:W-:Y:S02]  /*1340*/  HADD2.F32 R9, -RZ, R18.H1_H1 ;  /* 0x30000012ff097230 */ /* 0x000fe40000004100 */
[--C-:B----4-:R-:W-:Y:S02]  /*1350*/  HADD2.F32 R7, -RZ, R20.reuse.H0_H0 ;  /* 0x20000014ff077230 */ /* 0x110fe40000004100 */
[C---:B------:R-:W-:Y:S01]  /*1360*/  FADD.FTZ R3, -R40.reuse, R3 ;  /* 0x0000000328037221 */ /* 0x040fe20000010100 */
[----:B------:R-:W-:Y:S02]  /*1370*/  HADD2.F32 R8, -RZ, R20.H1_H1 ;  /* 0x30000014ff087230 */ /* 0x000fe40000004100 */
[----:B------:R-:W-:Y:S01]  /*1380*/  FADD.FTZ R87, -R40, R9 ;  /* 0x0000000928577221 */ /* 0x000fe20000010100 */
[----:B------:R-:W-:Y:S01]  /*1390*/  FMUL.FTZ R9, R0, R7 ;  /* 0x0000000700097220 */ /* 0x000fe20000410000 */
[----:B0-----:R-:W-:Y:S01]  /*13a0*/  FMUL.FTZ R88, R6, R3 ;  /* 0x0000000306587220 */ /* 0x001fe20000410000 */
[----:B-----5:R-:W-:-:S03]  /*13b0*/  HADD2.F32 R11, -RZ, R22.H0_H0 ;  /* 0x20000016ff0b7230 */ /* 0x020fc60000004100 */
[----:B------:R-:W-:Y:S01]  /*13c0*/  FFMA.FTZ R10, R88, R9, RZ ;  /* 0x00000009580a7223 */ /* 0x000fe200000100ff */
[----:B------:R-:W-:Y:S01]  /*13d0*/  FMUL.FTZ R3, R4, R8 ;  /* 0x0000000804037220 */ /* 0x000fe20000410000 */
[----:B------:R-:W-:Y:S01]  /*13e0*/  FMUL.FTZ R87, R6, R87 ;  /* 0x0000005706577220 */ /* 0x000fe20000410000 */
[----:B------:R-:W-:Y:S02]  /*13f0*/  HADD2.F32 R13, -RZ, R22.H1_H1 ;  /* 0x30000016ff0d7230 */ /* 0x000fe40000004100 */
[----:B------:R-:W-:Y:S01]  /*1400*/  FADD.FTZ R11, -R40, R11 ;  /* 0x0000000b280b7221 */ /* 0x000fe20000010100 */
[--C-:B------:R-:W-:Y:S02]  /*1410*/  HADD2.F32 R9, -RZ, R24.reuse.H0_H0 ;  /* 0x20000018ff097230 */ /* 0x100fe40000004100 */
[----:B------:R-:W-:Y:S01]  /*1420*/  FFMA.FTZ R3, R87, R3, R10 ;  /* 0x0000000357037223 */ /* 0x000fe2000001000a */
[----:B------:R-:W-:Y:S01]  /*1430*/  FMUL.FTZ R86, R6, R11 ;  /* 0x0000000b06567220 */ /* 0x000fe20000410000 */
[----:B------:R-:W-:-:S02]  /*1440*/  HADD2.F32 R10, -RZ, R24.H1_H1 ;  /* 0x30000018ff0a7230 */ /* 0x000fc40000004100 */
[----:B------:R-:W-:Y:S01]  /*1450*/  FADD.FTZ R13, -R40, R13 ;  /* 0x0000000d280d7221 */ /* 0x000fe20000010100 */
[----:B------:R-:W-:-:S03]  /*1460*/  FMUL.FTZ R12, R0, R9 ;  /* 0x00000009000c7220 */ /* 0x000fc60000410000 */
[----:B------:R-:W-:Y:S01]  /*1470*/  FMUL.FTZ R85, R6, R13 ;  /* 0x0000000d06557220 */ /* 0x000fe20000410000 */
[----:B------:R-:W-:Y:S01]  /*1480*/  FFMA.FTZ R12, R86, R12, R3 ;  /* 0x0000000c560c7223 */ /* 0x000fe20000010003 */
[--C-:B------:R-:W-:Y:S02]  /*1490*/  HADD2.F32 R15, -RZ, R28.reuse.H0_H0 ;  /* 0x2000001cff0f7230 */ /* 0x100fe40000004100 */
[----:B------:R-:W-:Y:S01]  /*14a0*/  FMUL.FTZ R3, R4, R10 ;  /* 0x0000000a04037220 */ /* 0x000fe20000410000 */
[----:B------:R-:W-:Y:S02]  /*14b0*/  HADD2.F32 R17, -RZ, R28.H1_H1 ;  /* 0x3000001cff117230 */ /* 0x000fe40000004100 */
[--C-:B------:R-:W-:Y:S02]  /*14c0*/  HADD2.F32 R11, -RZ, R30.reuse.H0_H0 ;  /* 0x2000001eff0b7230 */ /* 0x100fe40000004100 */
[----:B------:R-:W-:Y:S01]  /*14d0*/  FADD.FTZ R15, -R40, R15 ;  /* 0x0000000f280f7221 */ /* 0x000fe20000010100 */
[----:B------:R-:W-:Y:S01]  /*14e0*/  FFMA.FTZ R3, R85, R3, R12 ;  /* 0x0000000355037223 */ /* 0x000fe2000001000c */
[----:B------:R-:W-:-:S02]  /*14f0*/  HADD2.F32 R12, -RZ, R30.H1_H1 ;  /* 0x3000001eff0c7230 */ /* 0x000fc40000004100 */
[----:B------:R-:W-:Y:S01]  /*1500*/  FADD.FTZ R17, -R40, R17 ;  /* 0x0000001128117221 */ /* 0x000fe20000010100 */
[----:B------:R-:W-:Y:S01]  /*1510*/  FMUL.FTZ R13, R0, R11 ;  /* 0x0000000b000d7220 */ /* 0x000fe20000410000 */
[----:B------:R-:W-:Y:S01]  /*1520*/  FMUL.FTZ R84, R6, R15 ;  /* 0x0000000f06547220 */ /* 0x000fe20000410000 */
[----:B------:R-:W-:-:S03]  /*1530*/  HADD2.F32 R15, -RZ, R36.H0_H0 ;  /* 0x20000024ff0f7230 */ /* 0x000fc60000004100 */
[----:B------:R-:W-:Y:S01]  /*1540*/  FFMA.FTZ R14, R84, R13, R3 ;  /* 0x0000000d540e7223 */ /* 0x000fe20000010003 */
[----:B------:R-:W-:Y:S01]  /*1550*/  FMUL.FTZ R3, R4, R12 ;  /* 0x0000000c04037220 */ /* 0x000fe20000410000 */
[----:B------:R-:W-:Y:S01]  /*1560*/  FMUL.FTZ R83, R6, R17 ;  /* 0x0000001106537220 */ /* 0x000fe20000410000 */
[----:B------:R-:W-:Y:S02]  /*1570*/  HADD2.F32 R13, -RZ, R38.H0_H0 ;  /* 0x20000026ff0d7230 */ /* 0x000fe40000004100 */
[----:B------:R-:W-:Y:S01]  /*1580*/  FADD.FTZ R15, -R40, R15 ;  /* 0x0000000f280f7221 */ /* 0x000fe20000010100 */
[----:B------:R-:W-:Y:S02]  /*1590*/  HADD2.F32 R17, -RZ, R36.H1_H1 ;  /* 0x30000024ff117230 */ /* 0x000fe40000004100 */
[----:B------:R-:W-:Y:S01]  /*15a0*/  FFMA.FTZ R3, R83, R3, R14 ;  /* 0x0000000353037223 */ /* 0x000fe2000001000e */
[----:B------:R-:W-:Y:S02]  /*15b0*/  HADD2.F32 R14, -RZ, R38.H1_H1 ;  /* 0x30000026ff0e7230 */ /* 0x000fe40000004100 */
[----:B------:R-:W-:Y:S01]  /*15c0*/  FMUL.FTZ R16, R0, R13 ;  /* 0x0000000d00107220 */ /* 0x000fe20000410000 */
[----:B------:R-:W-:Y:S01]  /*15d0*/  FMUL.FTZ R82, R6, R15 ;  /* 0x0000000f06527220 */ /* 0x000fe20000410000 */
[----:B------:R-:W-:-:S03]  /*15e0*/  FADD.FTZ R17, -R40, R17 ;  /* 0x0000001128117221 */ /* 0x000fc60000010100 */
[----:B------:R-:W-:Y:S01]  /*15f0*/  FFMA.FTZ R16, R82, R16, R3 ;  /* 0x0000001052107223 */ /* 0x000fe20000010003 */
[----:B------:R-:W-:Y:S01]  /*1600*/  FMUL.FTZ R3, R4, R14 ;  /* 0x0000000e04037220 */ /* 0x000fe20000410000 */
[----:B------:R-:W-:Y:S01]  /*1610*/  FMUL.FTZ R81, R6, R17 ;  /* 0x0000001106517220 */ /* 0x000fe20000410000 */
[----:B------:R-:W-:-:S03]  /*1620*/  FADD.FTZ R51, R51, UR9 ;  /* 0x0000000933337e21 */ /* 0x000fc60008010000 */
[----:B------:R-:W-:Y:S01]  /*1630*/  FFMA.FTZ R3, R81, R3, R16 ;  /* 0x0000000351037223 */ /* 0x000fe20000010010 */
[----:B------:R-:W-:Y:S01]  /*1640*/  HADD2.F32 R27, -RZ, R44.H0_H0 ;  /* 0x2000002cff1b7230 */ /* 0x000fe20000004100 */
[----:B------:R-:W0:Y:S01]  /*1650*/  MUFU.RSQ R16, R51 ;  /* 0x0000003300107308 */ /* 0x000e220000001400 */
[----:B------:R-:W-:-:S03]  /*1660*/  HADD2.F32 R15, -RZ, R42.H0_H0 ;  /* 0x2000002aff0f7230 */ /* 0x000fc60000004100 */
[----:B------:R-:W-:Y:S02]  /*1670*/  FADD.FTZ R27, -R40, R27 ;  /* 0x0000001b281b7221 */ /* 0x000fe40000010100 */
[----:B------:R-:W-:Y:S02]  /*1680*/  FMUL.FTZ R17, R0, R15 ;  /* 0x0000000f00117220 */ /* 0x000fe40000410000 */
[----:B------:R-:W-:Y:S01]  /*1690*/  FMUL.FTZ R80, R6, R27 ;  /* 0x0000001b06507220 */ /* 0x000fe20000410000 */
[----:B------:R-:W-:-:S03]  /*16a0*/  HADD2.F32 R27, -RZ, R19.H0_H0 ;  /* 0x20000013ff1b7230 */ /* 0x000fc60000004100 */
[----:B------:R-:W-:Y:S01]  /*16b0*/  FFMA.FTZ R22, R80, R17, R3 ;  /* 0x0000001150167223 */ /* 0x000fe20000010003 */
[----:B------:R-:W-:Y:S02]  /*16c0*/  HADD2.F32 R3, -RZ, R44.H1_H1 ;  /* 0x3000002cff037230 */ /* 0x000fe40000004100 */
[----:B------:R-:W-:Y:S01]  /*16d0*/  FADD.FTZ R27, -R50, R27 ;  /* 0x0000001b321b7221 */ /* 0x000fe20000010100 */
[----:B------:R-:W-:Y:S02]  /*16e0*/  HADD2.F32 R17, -RZ, R21.H0_H0 ;  /* 0x20000015ff117230 */ /* 0x000fe40000004100 */
[----:B------:R-:W-:Y:S02]  /*16f0*/  HADD2.F32 R33, -RZ, R19.H1_H1 ;  /* 0x30000013ff217230 */ /* 0x000fe40000004100 */
[----:B------:R-:W-:Y:S01]  /*1700*/  FADD.FTZ R79, -R40, R3 ;  /* 0x00000003284f7221 */ /* 0x000fe20000010100 */
[----:B------:R-:W-:Y:S02]  /*1710*/  HADD2.F32 R18, -RZ, R21.H1_H1 ;  /* 0x30000015ff127230 */ /* 0x000fe40000004100 */
[----:B------:R-:W-:Y:S01]  /*1720*/  FMUL.FTZ R24, R2, R17 ;  /* 0x0000001102187220 */ /* 0x000fe20000410000 */
[----:B0-----:R-:W-:Y:S01]  /*1730*/  FMUL.FTZ R3, R16, R27 ;  /* 0x0000001b10037220 */ /* 0x001fe20000410000 */
[----:B------:R-:W-:Y:S01]  /*1740*/  FADD.FTZ R33, -R50, R33 ;  /* 0x0000002132217221 */ /* 0x000fe20000010100 */
[----:B------:R-:W-:-:S02]  /*1750*/  HADD2.F32 R19, -RZ, R42.H1_H1 ;  /* 0x3000002aff137230 */ /* 0x000fc40000004100 */
[----:B------:R-:W-:Y:S01]  /*1760*/  FMUL.FTZ R26, R5, R18 ;  /* 0x00000012051a7220 */ /* 0x000fe20000410000 */
[----:B------:R-:W-:Y:S01]  /*1770*/  FFMA.FTZ R35, R3, R24, RZ ;  /* 0x0000001803237223 */ /* 0x000fe200000100ff */
[----:B------:R-:W-:Y:S01]  /*1780*/  FMUL.FTZ R20, R16, R33 ;  /* 0x0000002110147220 */ /* 0x000fe20000410000 */
[----:B------:R-:W-:Y:S01]  /*1790*/  FMUL.FTZ R79, R6, R79 ;  /* 0x0000004f064f7220 */ /* 0x000fe20000410000 */
[----:B------:R-:W-:Y:S01]  /*17a0*/  FMUL.FTZ R21, R4, R19 ;  /* 0x0000001304157220 */ /* 0x000fe20000410000 */
[----:B------:R-:W-:Y:S02]  /*17b0*/  HADD2.F32 R33, -RZ, R64.H0_H0 ;  /* 0x20000040ff217230 */ /* 0x000fe40000004100 */
[----:B------:R-:W-:Y:S01]  /*17c0*/  FFMA.FTZ R26, R20, R26, R35 ;  /* 0x0000001a141a7223 */ /* 0x000fe20000010023 */
[----:B------:R-:W-:Y:S02]  /*17d0*/  HADD2.F32 R35, -RZ, R23.H0_H0 ;  /* 0x20000017ff237230 */ /* 0x000fe40000004100 */
[----:B------:R-:W-:Y:S01]  /*17e0*/  FFMA.FTZ R27, R79, R21, R22 ;  /* 0x000000154f1b7223 */ /* 0x000fe20000010016 */
[----:B------:R-:W-:-:S02]  /*17f0*/  HADD2.F32 R22, -RZ, R25.H0_H0 ;  /* 0x20000019ff167230 */ /* 0x000fc40000004100 */
[----:B------:R-:W-:Y:S01]  /*1800*/  FADD.FTZ R33, -R40, R33 ;  /* 0x0000002128217221 */ /* 0x000fe20000010100 */
[----:B------:R-:W-:Y:S02]  /*1810*/  HADD2.F32 R41, -RZ, R23.H1_H1 ;  /* 0x30000017ff297230 */ /* 0x000fe40000004100 */
[----:B------:R-:W-:Y:S01]  /*1820*/  FADD.FTZ R23, -R50, R35 ;  /* 0x0000002332177221 */ /* 0x000fe20000010100 */
[----:B------:R-:W-:Y:S02]  /*1830*/  HADD2.F32 R24, -RZ, R25.H1_H1 ;  /* 0x30000019ff187230 */ /* 0x000fe40000004100 */
[----:B------:R-:W-:Y:S01]  /*1840*/  FMUL.FTZ R78, R6, R33 ;  /* 0x00000021064e7220 */ /* 0x000fe20000410000 */
[----:B------:R-:W-:Y:S01]  /*1850*/  FMUL.FTZ R28, R2, R22 ;  /* 0x00000016021c7220 */ /* 0x000fe20000410000 */
[----:B------:R-:W-:Y:S01]  /*1860*/  FMUL.FTZ R23, R16, R23 ;  /* 0x0000001710177220 */ /* 0x000fe20000410000 */
[----:B------:R-:W-:Y:S01]  /*1870*/  FADD.FTZ R25, -R50, R41 ;  /* 0x0000002932197221 */ /* 0x000fe20000010100 */
[----:B------:R-:W-:-:S02]  /*1880*/  HADD2.F32 R33, -RZ, R64.H1_H1 ;  /* 0x30000040ff217230 */ /* 0x000fc40000004100 */
[----:B------:R-:W-:Y:S02]  /*1890*/  HADD2.F32 R41, -RZ, R29.H0_H0 ;  /* 0x2000001dff297230 */ /* 0x000fe40000004100 */
[----:B------:R-:W-:Y:S01]  /*18a0*/  FFMA.FTZ R28, R23, R28, R26 ;  /* 0x0000001c171c7223 */ /* 0x000fe2000001001a */
[----:B------:R-:W-:Y:S01]  /*18b0*/  FMUL.FTZ R34, R5, R24 ;  /* 0x0000001805227220 */ /* 0x000fe20000410000 */
[----:B------:R-:W-:Y:S01]  /*18c0*/  FMUL.FTZ R25, R16, R25 ;  /* 0x0000001910197220 */ /* 0x000fe20000410000 */
[----:B------:R-:W-:Y:S02]  /*18d0*/  HADD2.F32 R26, -RZ, R31.H0_H0 ;  /* 0x2000001fff1a7230 */ /* 0x000fe40000004100 */
[----:B------:R-:W-:Y:S01]  /*18e0*/  FADD.FTZ R33, -R40, R33 ;  /* 0x0000002128217221 */ /* 0x000fe20000010100 */
[----:B------:R-:W-:Y:S01]  /*18f0*/  FADD.FTZ R41, -R50, R41 ;  /* 0x0000002932297221 */ /* 0x000fe20000010100 */
[----:B------:R-:W-:Y:S01]  /*1900*/  FFMA.FTZ R35, R25, R34, R28 ;  /* 0x0000002219237223 */ /* 0x000fe2000001001c */
[----:B------:R-:W-:Y:S01]  /*1910*/  FMUL.FTZ R36, R2, R26 ;  /* 0x0000001a02247220 */ /* 0x000fe20000410000 */
[----:B------:R-:W-:Y:S01]  /*1920*/  FMUL.FTZ R77, R6, R33 ;  /* 0x00000021064d7220 */ /* 0x000fe20000410000 */
[----:B------:R-:W-:Y:S01]  /*1930*/  FMUL.FTZ R28, R16, R41 ;  /* 0x00000029101c7220 */ /* 0x000fe20000410000 */
[----:B------:R-:W-:-:S03]  /*1940*/  HADD2.F32 R33, -RZ, R48.H0_H0 ;  /* 0x20000030ff217230 */ /* 0x000fc60000004100 */
[----:B------:R-:W-:Y:S01]  /*1950*/  FFMA.FTZ R36, R28, R36, R35 ;  /* 0x000000241c247223 */ /* 0x000fe20000010023 */
[----:B------:R-:W-:Y:S02]  /*1960*/  HADD2.F32 R35, -RZ, R29.H1_H1 ;  /* 0x3000001dff237230 */ /* 0x000fe40000004100 */
[----:B------:R-:W-:Y:S01]  /*1970*/  FADD.FTZ R33, -R40, R33 ;  /* 0x0000002128217221 */ /* 0x000fe20000010100 */
[----:B------:R-:W-:Y:S02]  /*1980*/  HADD2.F32 R29, -RZ, R31.H1_H1 ;  /* 0x3000001fff1d7230 */ /* 0x000fe40000004100 */
[----:B------:R-:W-:Y:S01]  /*1990*/  FADD.FTZ R31, -R50, R35 ;  /* 0x00000023321f7221 */ /* 0x000fe20000010100 */
[----:B------:R-:W-:Y:S01]  /*19a0*/  FMUL.FTZ R76, R6, R33 ;  /* 0x00000021064c7220 */ /* 0x000fe20000410000 */
[----:B------:R-:W-:Y:S01]  /*19b0*/  FFMA.FTZ R33, R0, R7, RZ ;  /* 0x0000000700217223 */ /* 0x000fe200000100ff */
[----:B------:R-:W-:Y:S01]  /*19c0*/  FMUL.FTZ R35, R5, R29 ;  /* 0x0000001d05237220 */ /* 0x000fe20000410000 */
[----:B------:R-:W-:-:S02]  /*19d0*/  FMUL.FTZ R31, R16, R31 ;  /* 0x0000001f101f7220 */ /* 0x000fc40000410000 */
[----:B------:R-:W-:Y:S01]  /*19e0*/  FFMA.FTZ R33, R4, R8, R33 ;  /* 0x0000000804217223 */ /* 0x000fe20000010021 */
[--C-:B------:R-:W-:Y:S02]  /*19f0*/  HADD2.F32 R21, -RZ, R46.reuse.H0_H0 ;  /* 0x2000002eff157230 */ /* 0x100fe40000004100 */
[----:B------:R-:W-:Y:S01]  /*1a00*/  FFMA.FTZ R36, R31, R35, R36 ;  /* 0x000000231f247223 */ /* 0x000fe20000010024 */
[C---:B------:R-:W-:Y:S01]  /*1a10*/  FFMA.FTZ R35, R0.reuse, R9, R33 ;  /* 0x0000000900237223 */ /* 0x040fe20000010021 */
[----:B------:R-:W-:Y:S02]  /*1a20*/  HADD2.F32 R69, -RZ, R37.H0_H0 ;  /* 0x20000025ff457230 */ /* 0x000fe40000004100 */
[----:B------:R-:W-:Y:S01]  /*1a30*/  FMUL.FTZ R30, R0, R21 ;  /* 0x00000015001e7220 */ /* 0x000fe20000410000 */
[----:B------:R-:W-:Y:S01]  /*1a40*/  FFMA.FTZ R35, R4, R10, R35 ;  /* 0x0000000a04237223 */ /* 0x000fe20000010023 */
[----:B------:R-:W-:Y:S01]  /*1a50*/  MOV R41, 0x18 ;  /* 0x0000001800297802 */ /* 0x000fe20000000f00 */
[----:B------:R-:W-:Y:S01]  /*1a60*/  FADD.FTZ R71, -R50, R69 ;  /* 0x0000004532477221 */ /* 0x000fe20000010100 */
[----:B------:R-:W-:Y:S01]  /*1a70*/  FFMA.FTZ R30, R78, R30, R27 ;  /* 0x0000001e4e1e7223 */ /* 0x000fe2000001001b */
[----:B------:R-:W-:Y:S01]  /*1a80*/  FFMA.FTZ R69, R0, R11, R35 ;  /* 0x0000000b00457223 */ /* 0x000fe20000010023 */
[----:B------:R-:W-:-:S02]  /*1a90*/  HADD2.F32 R27, -RZ, R46.H1_H1 ;  /* 0x3000002eff1b7230 */ /* 0x000fc40000004100 */
[----:B------:R-:W-:Y:S02]  /*1aa0*/  IMAD R41, R32, R41, UR8 ;  /* 0x0000000820297e24 */ /* 0x000fe4000f8e0229 */
[C---:B------:R-:W-:Y:S01]  /*1ab0*/  FFMA.FTZ R69, R4.reuse, R12, R69 ;  /* 0x0000000c04457223 */ /* 0x040fe20000010045 */
[----:B------:R-:W-:Y:S02]  /*1ac0*/  HADD2.F32 R32, -RZ, R39.H0_H0 ;  /* 0x20000027ff207230 */ /* 0x000fe40000004100 */
[----:B------:R-:W-:Y:S01]  /*1ad0*/  FMUL.FTZ R51, R4, R27 ;  /* 0x0000001b04337220 */ /* 0x000fe20000410000 */
[----:B------:R-:W-:Y:S01]  /*1ae0*/  FFMA.FTZ R69, R0, R13, R69 ;  /* 0x0000000d00457223 */ /* 0x000fe20000010045 */
[----:B------:R-:W-:Y:S02]  /*1af0*/  FMUL.FTZ R35, R16, R71 ;  /* 0x0000004710237220 */ /* 0x000fe40000410000 */
[----:B------:R-:W-:Y:S01]  /*1b00*/  FFMA.FTZ R51, R77, R51, R30 ;  /* 0x000000334d337223 */ /* 0x000fe2000001001e */
[----:B------:R-:W-:-:S02]  /*1b10*/  HADD2.F32 R30, -RZ, R52.H0_H0 ;  /* 0x20000034ff1e7230 */ /* 0x000fc40000004100 */
[----:B------:R-:W-:Y:S01]  /*1b20*/  FMUL.FTZ R42, R2, R32 ;  /* 0x00000020022a7220 */ /* 0x000fe20000410000 */
[----:B------:R-:W-:Y:S02]  /*1b30*/  HADD2.F32 R67, -RZ, R48.H1_H1 ;  /* 0x30000030ff437230 */ /* 0x000fe40000004100 */
[----:B------:R-:W-:Y:S01]  /*1b40*/  FFMA.FTZ R69, R4, R14, R69 ;  /* 0x0000000e04457223 */ /* 0x000fe20000010045 */
[----:B------:R-:W-:Y:S02]  /*1b50*/  HADD2.F32 R33, -RZ, R52.H1_H1 ;  /* 0x30000034ff217230 */ /* 0x000fe40000004100 */
[----:B------:R-:W-:Y:S01]  /*1b60*/  FFMA.FTZ R42, R35, R42, R36 ;  /* 0x0000002a232a7223 */ /* 0x000fe20000010024 */
[C---:B------:R-:W-:Y:S01]  /*1b70*/  FMUL.FTZ R34, R0.reuse, R30 ;  /* 0x0000001e00227220 */ /* 0x040fe20000410000 */
[----:B------:R-:W-:Y:S02]  /*1b80*/  HADD2.F32 R36, -RZ, R39.H1_H1 ;  /* 0x30000027ff247230 */ /* 0x000fe40000004100 */
[----:B------:R-:W-:Y:S01]  /*1b90*/  FFMA.FTZ R69, R0, R15, R69 ;  /* 0x0000000f00457223 */ /* 0x000fe20000010045 */
[----:B------:R-:W-:Y:S01]  /*1ba0*/  FADD.FTZ R67, -R40, R67 ;  /* 0x0000004328437221 */ /* 0x000fe20000010100 */
[----:B------:R-:W-:Y:S01]  /*1bb0*/  HADD2.F32 R39, -RZ, R62.H0_H0 ;  /* 0x2000003eff277230 */ /* 0x000fe20000004100 */
[----:B------:R-:W-:Y:S01]  /*1bc0*/  LEA R64, R66, R41, 0x3 ;  /* 0x0000002942407211 */ /* 0x000fe200078e18ff */
[----:B------:R-:W-:Y:S01]  /*1bd0*/  FFMA.FTZ R51, R76, R34, R51 ;  /* 0x000000224c337223 */ /* 0x000fe20000010033 */
[----:B------:R-:W-:-:S02]  /*1be0*/  HADD2.F32 R41, -RZ, R37.H1_H1 ;  /* 0x30000025ff297230 */ /* 0x000fc40000004100 */
[C---:B------:R-:W-:Y:S01]  /*1bf0*/  FFMA.FTZ R69, R4.reuse, R19, R69 ;  /* 0x0000001304457223 */ /* 0x040fe20000010045 */
[----:B------:R-:W-:Y:S01]  /*1c00*/  FMUL.FTZ R38, R4, R33 ;  /* 0x0000002104267220 */ /* 0x000fe20000410000 */
[----:B------:R-:W-:Y:S01]  /*1c10*/  FMUL.FTZ R34, R6, R67 ;  /* 0x0000004306227220 */ /* 0x000fe20000410000 */
[----:B------:R-:W-:Y:S02]  /*1c20*/  HADD2.F32 R37, -RZ, R72.H0_H0 ;  /* 0x20000048ff257230 */ /* 0x000fe40000004100 */
[----:B------:R-:W-:Y:S01]  /*1c30*/  FADD.FTZ R39, -R40, R39 ;  /* 0x0000002728277221 */ /* 0x000fe20000010100 */
[----:B------:R-:W-:Y:S01]  /*1c40*/  FFMA.FTZ R69, R0, R21, R69 ;  /* 0x0000001500457223 */ /* 0x000fe20000010045 */
[----:B------:R-:W-:Y:S01]  /*1c50*/  FFMA.FTZ R67, R34, R38, R51 ;  /* 0x0000002622437223 */ /* 0x000fe20000010033 */
[----:B------:R-:W-:Y:S01]  /*1c60*/  FADD.FTZ R71, -R50, R41 ;  /* 0x0000002932477221 */ /* 0x000fe20000010100 */
[----:B------:R-:W-:Y:S01]  /*1c70*/  FMUL.FTZ R41, R0, R37 ;  /* 0x0000002500297220 */ /* 0x000fe20000410000 */
[----:B------:R-:W-:Y:S01]  /*1c80*/  FMUL.FTZ R38, R6, R39 ;  /* 0x0000002706267220 */ /* 0x000fe20000410000 */
[----:B------:R-:W-:-:S02]  /*1c90*/  HADD2.F32 R51, -RZ, R62.H1_H1 ;  /* 0x3000003eff337230 */ /* 0x000fc40000004100 */
[----:B------:R-:W-:Y:S01]  /*1ca0*/  FFMA.FTZ R69, R4, R27, R69 ;  /* 0x0000001b04457223 */ /* 0x000fe20000010045 */
[----:B------:R-:W-:Y:S01]  /*1cb0*/  FFMA.FTZ R67, R38, R41, R67 ;  /* 0x0000002926437223 */ /* 0x000fe20000010043 */
[----:B------:R-:W-:Y:S02]  /*1cc0*/  HADD2.F32 R41, -RZ, R72.H1_H1 ;  /* 0x30000048ff297230 */ /* 0x000fe40000004100 */
[----:B------:R-:W-:Y:S01]  /*1cd0*/  FADD.FTZ R51, -R40, R51 ;  /* 0x0000003328337221 */ /* 0x000fe20000010100 */
[----:B------:R-:W-:Y:S02]  /*1ce0*/  FFMA.FTZ R69, R0, R30, R69 ;  /* 0x0000001e00457223 */ /* 0x000fe40000010045 */
[C---:B------:R-:W-:Y:S02]  /*1cf0*/  FMUL.FTZ R48, R4.reuse, R41 ;  /* 0x0000002904307220 */ /* 0x040fe40000410000 */
[----:B------:R-:W-:Y:S01]  /*1d00*/  FFMA.FTZ R69, R4, R33, R69 ;  /* 0x0000002104457223 */ /* 0x000fe20000010045 */
[----:B------:R-:W-:Y:S01]  /*1d10*/  FMUL.FTZ R44, R6, R51 ;  /* 0x00000033062c7220 */ /* 0x000fe20000410000 */
[----:B------:R-:W-:Y:S01]  /*1d20*/  FMUL.FTZ R39, R16, R71 ;  /* 0x0000004710277220 */ /* 0x000fe20000410000 */
[----:B------:R-:W-:-:S02]  /*1d30*/  HADD2.F32 R71, -RZ, R45.H0_H0 ;  /* 0x2000002dff477230 */ /* 0x000fc40000004100 */
[----:B------:R-:W-:Y:S01]  /*1d40*/  FFMA.FTZ R69, R0, R37, R69 ;  /* 0x0000002500457223 */ /* 0x000fe20000010045 */
[----:B------:R-:W-:Y:S01]  /*1d50*/  FFMA.FTZ R67, R44, R48, R67 ;  /* 0x000000302c437223 */ /* 0x000fe20000010043 */
[----:B------:R-:W-:Y:S01]  /*1d60*/  FFMA.FTZ R48, R2, R17, RZ ;  /* 0x0000001102307223 */ /* 0x000fe200000100ff */
[C---:B------:R-:W-:Y:S01]  /*1d70*/  FMUL.FTZ R46, R5.reuse, R36 ;  /* 0x00000024052e7220 */ /* 0x040fe20000410000 */
[----:B------:R-:W-:Y:S02]  /*1d80*/  HADD2.F32 R40, -RZ, R43.H0_H0 ;  /* 0x2000002bff287230 */ /* 0x000fe40000004100 */
[----:B------:R-:W-:Y:S01]  /*1d90*/  FFMA.FTZ R66, R4, R41, R69 ;  /* 0x0000002904427223 */ /* 0x000fe20000010045 */
[----:B------:R-:W-:Y:S02]  /*1da0*/  HADD2.F32 R45, -RZ, R45.H1_H1 ;  /* 0x3000002dff2d7230 */ /* 0x000fe40000004100 */
[----:B------:R-:W-:Y:S01]  /*1db0*/  FADD.FTZ R71, -R50, R71 ;  /* 0x0000004732477221 */ /* 0x000fe20000010100 */
[----:B------:R-:W-:Y:S01]  /*1dc0*/  FFMA.FTZ R69, R5, R18, R48 ;  /* 0x0000001205457223 */ /* 0x000fe20000010030 */
[----:B------:R-:W-:Y:S01]  /*1dd0*/  FFMA.FTZ R46, R39, R46, R42 ;  /* 0x0000002e272e7223 */ /* 0x000fe2000001002a */
[----:B------:R-:W-:-:S02]  /*1de0*/  HADD2.F32 R42, -RZ, R43.H1_H1 ;  /* 0x3000002bff2a7230 */ /* 0x000fc40000004100 */
[----:B------:R-:W-:Y:S01]  /*1df0*/  FMUL.FTZ R52, R2, R40 ;  /* 0x0000002802347220 */ /* 0x000fe20000410000 */
[----:B------:R-:W-:Y:S01]  /*1e00*/  FMUL.FTZ R43, R16, R71 ;  /* 0x00000047102b7220 */ /* 0x000fe20000410000 */
[----:B------:R-:W-:Y:S01]  /*1e10*/  FFMA.FTZ R48, R2, R22, R69 ;  /* 0x0000001602307223 */ /* 0x000fe20000010045 */
[----:B------:R-:W-:Y:S01]  /*1e20*/  FADD.FTZ R45, -R50, R45 ;  /* 0x0000002d322d7221 */ /* 0x000fe20000010100 */
[----:B------:R0:W-:Y:S01]  /*1e30*/  STS.64 [R64], R66 ;  /* 0x0000004240007388 */ /* 0x0001e20000000a00 */
[----:B------:R-:W-:Y:S01]  /*1e40*/  FFMA.FTZ R46, R43, R52, R46 ;  /* 0x000000342b2e7223 */ /* 0x000fe2000001002e */
[C---:B------:R-:W-:Y:S01]  /*1e50*/  FFMA.FTZ R48, R5.reuse, R24, R48 ;  /* 0x0000001805307223 */ /* 0x040fe20000010030 */
[----:B------:R-:W-:Y:S01]  /*1e60*/  FMUL.FTZ R51, R5, R42 ;  /* 0x0000002a05337220 */ /* 0x000fe20000410000 */
[----:B------:R-:W-:Y:S01]  /*1e70*/  FMUL.FTZ R45, R16, R45 ;  /* 0x0000002d102d7220 */ /* 0x000fe20000410000 */
[----:B------:R-:W-:Y:S02]  /*1e80*/  HADD2.F32 R52, -RZ, R65.H0_H0 ;  /* 0x20000041ff347230 */ /* 0x000fe40000004100 */
[----:B------:R-:W-:-:S02]  /*1e90*/  HADD2.F32 R62, -RZ, R49.H0_H0 ;  /* 0x20000031ff3e7230 */ /* 0x000fc40000004100 */
[----:B0-----:R-:W-:Y:S02]  /*1ea0*/  HADD2.F32 R66, -RZ, R65.H1_H1 ;  /* 0x30000041ff427230 */ /* 0x001fe40000004100 */
[----:B------:R-:W-:Y:S02]  /*1eb0*/  HADD2.F32 R65, -RZ, R49.H1_H1 ;  /* 0x30000031ff417230 */ /* 0x000fe40000004100 */
[----:B------:R-:W-:Y:S01]  /*1ec0*/  FFMA.FTZ R51, R45, R51, R46 ;  /* 0x000000332d337223 */ /* 0x000fe2000001002e */
[----:B------:R-:W-:Y:S01]  /*1ed0*/  FADD.FTZ R49, -R50, R66 ;  /* 0x0000004232317221 */ /* 0x000fe20000010100 */
[----:B------:R-:W-:Y:S01]  /*1ee0*/  FFMA.FTZ R66, R2, R26, R48 ;  /* 0x0000001a02427223 */ /* 0x000fe20000010030 */
[--C-:B------:R-:W-:Y:S02]  /*1ef0*/  HADD2.F32 R74, -RZ, R63.reuse.H0_H0 ;  /* 0x2000003fff4a7230 */ /* 0x100fe40000004100 */
[----:B------:R-:W-:Y:S02]  /*1f00*/  HADD2.F32 R75, -RZ, R63.H1_H1 ;  /* 0x3000003fff4b7230 */ /* 0x000fe40000004100 */
[----:B------:R-:W-:Y:S01]  /*1f10*/  FADD.FTZ R63, -R50, R52 ;  /* 0x00000034323f7221 */ /* 0x000fe20000010100 */
[----:B------:R-:W-:-:S02]  /*1f20*/  HADD2.F32 R46, -RZ, R47.H0_H0 ;  /* 0x2000002fff2e7230 */ /* 0x000fc40000004100 */
[C---:B------:R-:W-:Y:S01]  /*1f30*/  FFMA.FTZ R66, R5.reuse, R29, R66 ;  /* 0x0000001d05427223 */ /* 0x040fe20000010042 */
[----:B------:R-:W-:Y:S02]  /*1f40*/  HADD2.F32 R47, -RZ, R47.H1_H1 ;  /* 0x3000002fff2f7230 */ /* 0x000fe40000004100 */
[----:B------:R-:W-:Y:S01]  /*1f50*/  FMUL.FTZ R48, R16, R63 ;  /* 0x0000003f10307220 */ /* 0x000fe20000410000 */
[C---:B------:R-:W-:Y:S01]  /*1f60*/  FMUL.FTZ R63, R2.reuse, R46 ;  /* 0x0000002e023f7220 */ /* 0x040fe20000410000 */
[----:B------:R-:W-:Y:S01]  /*1f70*/  FFMA.FTZ R66, R2, R32, R66 ;  /* 0x0000002002427223 */ /* 0x000fe20000010042 */
[C---:B------:R-:W-:Y:S01]  /*1f80*/  FADD.FTZ R52, -R50.reuse, R62 ;  /* 0x0000003e32347221 */ /* 0x040fe20000010100 */
[----:B------:R-:W-:Y:S01]  /*1f90*/  FADD.FTZ R62, -R50, R65 ;  /* 0x00000041323e7221 */ /* 0x000fe20000010100 */
[----:B------:R-:W-:Y:S01]  /*1fa0*/  FFMA.FTZ R68, R48, R63, R51 ;  /* 0x0000003f30447223 */ /* 0x000fe20000010033 */
[C---:B------:R-:W-:Y:S01]  /*1fb0*/  FADD.FTZ R74, -R50.reuse, R74 ;  /* 0x0000004a324a7221 */ /* 0x040fe20000010100 */
[----:B------:R-:W-:Y:S01]  /*1fc0*/  FADD.FTZ R75, -R50, R75 ;  /* 0x0000004b324b7221 */ /* 0x000fe20000010100 */
[C---:B------:R-:W-:Y:S01]  /*1fd0*/  FMUL.FTZ R51, R5.reuse, R47 ;  /* 0x0000002f05337220 */ /* 0x040fe20000410000 */
[----:B------:R-:W-:Y:S01]  /*1fe0*/  FMUL.FTZ R49, R16, R49 ;  /* 0x0000003110317220 */ /* 0x000fe20000410000 */
[----:B------:R-:W-:Y:S01]  /*1ff0*/  FFMA.FTZ R63, R5, R36, R66 ;  /* 0x00000024053f7223 */ /* 0x000fe20000010042 */
[----:B------:R-:W-:-:S02]  /*2000*/  HADD2.F32 R50, -RZ, R53.H0_H0 ;  /* 0x20000035ff327230 */ /* 0x000fc40000004100 */
[----:B------:R-:W-:Y:S01]  /*2010*/  FFMA.FTZ R68, R49, R51, R68 ;  /* 0x0000003331447223 */ /* 0x000fe20000010044 */
[----:B------:R-:W-:Y:S01]  /*2020*/  FFMA.FTZ R66, R2, R40, R63 ;  /* 0x0000002802427223 */ /* 0x000fe2000001003f */
[----:B------:R-:W-:Y:S01]  /*2030*/  FMUL.FTZ R51, R16, R52 ;  /* 0x0000003410337220 */ /* 0x000fe20000410000 */
[----:B------:R-:W-:Y:S01]  /*2040*/  FMUL.FTZ R65, R2, R50 ;  /* 0x0000003202417220 */ /* 0x000fe20000410000 */
[----:B------:R-:W-:Y:S02]  /*2050*/  HADD2.F32 R52, -RZ, R53.H1_H1 ;  /* 0x30000035ff347230 */ /* 0x000fe40000004100 */
[----:B------:R-:W-:Y:S01]  /*2060*/  FFMA.FTZ R63, R5, R42, R66 ;  /* 0x0000002a053f7223 */ /* 0x000fe20000010042 */
[----:B------:R-:W-:Y:S01]  /*2070*/  FMUL.FTZ R53, R16, R62 ;  /* 0x0000003e10357220 */ /* 0x000fe20000410000 */
[----:B------:R-:W-:Y:S01]  /*2080*/  FFMA.FTZ R68, R51, R65, R68 ;  /* 0x0000004133447223 */ /* 0x000fe20000010044 */
[----:B------:R-:W-:Y:S01]  /*2090*/  FMUL.FTZ R65, R5, R52 ;  /* 0x0000003405417220 */ /* 0x000fe20000410000 */
[----:B------:R-:W-:-:S03]  /*20a0*/  FFMA.FTZ R62, R2, R46, R63 ;  /* 0x0000002e023e7223 */ /* 0x000fc6000001003f */
[----:B------:R-:W-:Y:S01]  /*20b0*/  FFMA.FTZ R63, R53, R65, R68 ;  /* 0x00000041353f7223 */ /* 0x000fe20000010044 */
[----:B------:R-:W-:Y:S01]  /*20c0*/  FFMA.FTZ R65, R5, R47, R62 ;  /* 0x0000002f05417223 */ /* 0x000fe2000001003e */
[----:B------:R-:W-:-:S03]  /*20d0*/  HADD2.F32 R72, -RZ, R73.H0_H0 ;  /* 0x20000049ff487230 */ /* 0x000fc60000004100 */
[----:B------:R-:W-:Y:S01]  /*20e0*/  FFMA.FTZ R62, R2, R50, R65 ;  /* 0x00000032023e7223 */ /* 0x000fe20000010041 */
[----:B------:R-:W-:Y:S02]  /*20f0*/  HADD2.F32 R73, -RZ, R73.H1_H1 ;  /* 0x30000049ff497230 */ /* 0x000fe40000004100 */
[----:B------:R-:W-:Y:S01]  /*2100*/  FMUL.FTZ R74, R16, R74 ;  /* 0x0000004a104a7220 */ /* 0x000fe20000410000 */
[----:B------:R-:W-:Y:S01]  /*2110*/  FMUL.FTZ R65, R2, R72 ;  /* 0x0000004802417220 */ /* 0x000fe20000410000 */
[C---:B------:R-:W-:Y:S01]  /*2120*/  FFMA.FTZ R62, R5.reuse, R52, R62 ;  /* 0x00000034053e7223 */ /* 0x040fe2000001003e */
[----:B------:R-:W-:Y:S02]  /*2130*/  FMUL.FTZ R75, R16, R75 ;  /* 0x0000004b104b7220 */ /* 0x000fe40000410000 */
[----:B------:R-:W-:Y:S01]  /*2140*/  FFMA.FTZ R66, R74, R65, R63 ;  /* 0x000000414a427223 */ /* 0x000fe2000001003f */
[----:B------:R-:W-:Y:S01]  /*2150*/  FFMA.FTZ R62, R2, R72, R62 ;  /* 0x00000048023e7223 */ /* 0x000fe2000001003e */
[----:B------:R-:W-:Y:S01]  /*2160*/  FMUL.FTZ R63, R5, R73 ;  /* 0x00000049053f7220 */ /* 0x000fe20000410000 */
[----:B------:R-:W-:-:S02]  /*2170*/  FADD.FTZ R57, R8, R57 ;  /* 0x0000003908397221 */ /* 0x000fc40000010000 */
        /* <DEDUP_REMOVED lines=8> */
[----:B------:R-:W-:Y:S01]  /*2200*/  FADD.FTZ R59, R59, R22 ;  /* 0x000000163b3b7221 */ /* 0x000fe20000010000 */
[----:B------:R-:W-:Y:S01]  /*2210*/  FFMA.FTZ R54, R20, R18, R60 ;  /* 0x0000001214367223 */ /* 0x000fe2000001003c */
[----:B------:R-:W-:Y:S01]  /*2220*/  FADD.FTZ R60, R61, R24 ;  /* 0x000000183d3c7221 */ /* 0x000fe20000010000 */
[----:B------:R-:W-:Y:S01]  /*2230*/  UIADD3 UR9, UP0, UR11, 0x2, URZ ;  /* 0x000000020b097890 */ /* 0x000fe2000ff1e03f */
[----:B------:R-:W-:Y:S01]  /*2240*/  FADD.FTZ R61, R57, R12 ;  /* 0x0000000c393d7221 */ /* 0x000fe20000010000 */
[----:B------:R-:W-:Y:S01]  /*2250*/  FFMA.FTZ R56, R87, R8, R56 ;  /* 0x0000000857387223 */ /* 0x000fe20000010038 */
[----:B0-----:R-:W-:Y:S01]  /*2260*/  FADD.FTZ R62, R66, R9 ;  /* 0x00000009423e7221 */ /* 0x001fe20000010000 */
[----:B------:R-:W-:Y:S01]  /*2270*/  FFMA.FTZ R58, R3, R17, R58 ;  /* 0x00000011033a7223 */ /* 0x000fe2000001003a */
[----:B------:R-:W-:-:S02]  /*2280*/  FADD.FTZ R63, R59, R26 ;  /* 0x0000001a3b3f7221 */ /* 0x000fc40000010000 */
[----:B------:R-:W-:Y:S01]  /*2290*/  FADD.FTZ R62, R62, R11 ;  /* 0x0000000b3e3e7221 */ /* 0x000fe20000010000 */
[----:B------:R-:W-:Y:S01]  /*22a0*/  FADD.FTZ R59, R60, R29 ;  /* 0x0000001d3c3b7221 */ /* 0x000fe20000010000 */
[----:B------:R-:W-:Y:S01]  /*22b0*/  UIADD3.X UR11, URZ, UR5, URZ, UP0, !UPT ;  /* 0x000000053f0b7290 */ /* 0x000fe200087fe43f */
[----:B------:R-:W-:Y:S01]  /*22c0*/  FFMA.FTZ R57, R86, R9, R55 ;  /* 0x0000000956397223 */ /* 0x000fe20000010037 */
[----:B------:R-:W-:Y:S01]  /*22d0*/  FADD.FTZ R62, R62, R13 ;  /* 0x0000000d3e3e7221 */ /* 0x000fe20000010000 */
[----:B------:R-:W-:Y:S01]  /*22e0*/  FADD.FTZ R60, R61, R14 ;  /* 0x0000000e3d3c7221 */ /* 0x000fe20000010000 */
[----:B------:R-:W-:Y:S01]  /*22f0*/  UISETP.GE.U32.AND UP0, UPT, UR9, UR16, UPT ;  /* 0x000000100900728c */ /* 0x000fe2000bf06070 */
[----:B------:R-:W-:Y:S01]  /*2300*/  FFMA.FTZ R56, R85, R10, R56 ;  /* 0x0000000a55387223 */ /* 0x000fe20000010038 */
[----:B------:R-:W-:Y:S01]  /*2310*/  FADD.FTZ R55, R63, R32 ;  /* 0x000000203f377221 */ /* 0x000fe20000010000 */
[----:B------:R-:W-:Y:S01]  /*2320*/  FFMA.FTZ R61, R23, R22, R58 ;  /* 0x00000016173d7223 */ /* 0x000fe2000001003a */
[----:B------:R-:W-:Y:S01]  /*2330*/  FFMA.FTZ R58, R25, R24, R54 ;  /* 0x00000018193a7223 */ /* 0x000fe20000010036 */
[----:B------:R-:W-:Y:S01]  /*2340*/  FADD.FTZ R59, R59, R36 ;  /* 0x000000243b3b7221 */ /* 0x000fe20000010000 */
[----:B------:R-:W-:Y:S01]  /*2350*/  FADD.FTZ R62, R62, R15 ;  /* 0x0000000f3e3e7221 */ /* 0x000fe20000010000 */
[----:B------:R-:W-:Y:S01]  /*2360*/  UISETP.GE.AND.EX UP0, UPT, UR11, UR17, UPT, UP0 ;  /* 0x000000110b00728c */ /* 0x000fe2000bf06300 */
[----:B------:R-:W-:Y:S01]  /*2370*/  FFMA.FTZ R64, R83, R12, R56 ;  /* 0x0000000c53407223 */ /* 0x000fe20000010038 */
[----:B------:R-:W-:Y:S01]  /*2380*/  FADD.FTZ R55, R55, R40 ;  /* 0x0000002837377221 */ /* 0x000fe20000010000 */
[----:B------:R-:W-:Y:S01]  /*2390*/  FFMA.FTZ R57, R84, R11, R57 ;  /* 0x0000000b54397223 */ /* 0x000fe20000010039 */
[----:B------:R-:W-:Y:S01]  /*23a0*/  FFMA.FTZ R56, R28, R26, R61 ;  /* 0x0000001a1c387223 */ /* 0x000fe2000001003d */
[----:B------:R-:W-:Y:S01]  /*23b0*/  FFMA.FTZ R58, R31, R29, R58 ;  /* 0x0000001d1f3a7223 */ /* 0x000fe2000001003a */
[----:B------:R-:W-:Y:S01]  /*23c0*/  FADD.FTZ R54, R59, R42 ;  /* 0x0000002a3b367221 */ /* 0x000fe20000010000 */
[----:B------:R-:W-:Y:S01]  /*23d0*/  FADD.FTZ R59, R62, R21 ;  /* 0x000000153e3b7221 */ /* 0x000fe20000010000 */
[----:B------:R-:W-:Y:S01]  /*23e0*/  FADD.FTZ R60, R60, R19 ;  /* 0x000000133c3c7221 */ /* 0x000fe20000010000 */
[----:B------:R-:W-:Y:S01]  /*23f0*/  FADD.FTZ R55, R55, R46 ;  /* 0x0000002e37377221 */ /* 0x000fe20000010000 */
[----:B------:R-:W-:Y:S01]  /*2400*/  FFMA.FTZ R57, R82, R13, R57 ;  /* 0x0000000d52397223 */ /* 0x000fe20000010039 */
[----:B------:R-:W-:Y:S01]  /*2410*/  FFMA.FTZ R64, R81, R14, R64 ;  /* 0x0000000e51407223 */ /* 0x000fe20000010040 */
[----:B------:R-:W-:Y:S01]  /*2420*/  FFMA.FTZ R56, R35, R32, R56 ;  /* 0x0000002023387223 */ /* 0x000fe20000010038 */
[----:B------:R-:W-:Y:S01]  /*2430*/  FFMA.FTZ R58, R39, R36, R58 ;  /* 0x00000024273a7223 */ /* 0x000fe2000001003a */
[----:B------:R-:W-:Y:S01]  /*2440*/  PLOP3.LUT P0, PT, PT, PT, UP0, 0x80, 0x0 ;  /* 0x000000000000781c */ /* 0x000fe20003f0f008 */
[----:B------:R-:W-:Y:S01]  /*2450*/  FADD.FTZ R62, R59, R30 ;  /* 0x0000001e3b3e7221 */ /* 0x000fe20000010000 */
        /* <DEDUP_REMOVED lines=19> */
[C---:B------:R-:W-:Y:S01]  /*2590*/  ISETP.GT.U32.AND P2, PT, R109.reuse, 0x3f, PT ;  /* 0x0000003f6d00780c */ /* 0x040fe20003f44070 */
[----:B------:R-:W-:Y:S01]  /*25a0*/  FADD.FTZ R55, R62, R37 ;  /* 0x000000253e377221 */ /* 0x000fe20000010000 */
[----:B------:R-:W-:Y:S01]  /*25b0*/  BAR.SYNC.DEFER_BLOCKING 0x0 ;  /* 0x0000000000007b1d */ /* 0x000fe20000010000 */
[----:B------:R-:W-:Y:S01]  /*25c0*/  LOP3.LUT P1, RZ, R109, 0xffffffc1, RZ, 0xc0, !PT ;  /* 0xffffffc16dff7812 */ /* 0x000fe2000782c0ff */
[----:B------:R-:W-:Y:S01]  /*25d0*/  FADD.FTZ R59, R59, R72 ;  /* 0x000000483b3b7221 */ /* 0x000fe20000010000 */
[----:B------:R-:W-:Y:S01]  /*25e0*/  FFMA.FTZ R54, R38, R37, R63 ;  /* 0x0000002526367223 */ /* 0x000fe2000001003f */
[----:B------:R-:W-:Y:S01]  /*25f0*/  FFMA.FTZ R56, R44, R41, R65 ;  /* 0x000000292c387223 */ /* 0x000fe20000010041 */
[----:B------:R-:W-:Y:S01]  /*2600*/  FFMA.FTZ R58, R74, R72, R67 ;  /* 0x000000484a3a7223 */ /* 0x000fe20000010043 */
[----:B------:R-:W-:Y:S01]  /*2610*/  FFMA.FTZ R60, R75, R73, R60 ;  /* 0x000000494b3c7223 */ /* 0x000fe2000001003c */
[----:B------:R-:W-:Y:S07]  /*2620*/  @!P0 BRA `(.L_x_1899) ;  /* 0x0000000000a88947 */ /* 0x000fee0003800000 */
[----:B------:R-:W2:Y:S04]  /*2630*/  LDL R69, [R1+0xc] ;  /* 0x00000c0001457983 */ /* 0x000ea80000100800 */
[----:B------:R-:W3:Y:S04]  /*2640*/  LDL R71, [R1+0x8] ;  /* 0x0000080001477983 */ /* 0x000ee80000100800 */
[----:B------:R-:W4:Y:S04]  /*2650*/  LDL R116, [R1+0x4] ;  /* 0x0000040001747983 */ /* 0x000f280000100800 */
[----:B------:R-:W5:Y:S01]  /*2660*/  LDL R70, [R1] ;  /* 0x0000000001467983 */ /* 0x000f620000100800 */
[----:B------:R-:W0:Y:S01]  /*2670*/  S2UR UR14, SR_CgaCtaId ;  /* 0x00000000000e79c3 */ /* 0x000e220000008800 */
[----:B------:R-:W-:Y:S01]  /*2680*/  UMOV UR5, 0x400 ;  /* 0x0000040000057882 */ /* 0x000fe20000000000 */
[----:B------:R-:W-:-:S04]  /*2690*/  SHF.L.U32 R63, R109, 0x1, RZ ;  /* 0x000000016d3f7819 */ /* 0x000fc800000006ff */
[----:B------:R-:W-:-:S04]  /*26a0*/  LOP3.LUT R63, R63, 0x18, RZ, 0xc0, !PT ;  /* 0x000000183f3f7812 */ /* 0x000fc800078ec0ff */
[C---:B------:R-:W-:Y:S02]  /*26b0*/  LOP3.LUT R65, R63.reuse, 0x8, RZ, 0x3c, !PT ;  /* 0x000000083f417812 */ /* 0x040fe400078e3cff */
[----:B------:R-:W-:Y:S01]  /*26c0*/  LOP3.LUT R67, R63, 0x10, RZ, 0x3c, !PT ;  /* 0x000000103f437812 */ /* 0x000fe200078e3cff */
[----:B0-----:R-:W-:-:S06]  /*26d0*/  ULEA UR5, UR14, UR5, 0x18 ;  /* 0x000000050e057291 */ /* 0x001fcc000f8ec03f */
[----:B------:R-:W-:-:S04]  /*26e0*/  LEA R62, R109, UR5, 0x5 ;  /* 0x000000056d3e7c11 */ /* 0x000fc8000f8e28ff */
[C---:B------:R-:W-:Y:S01]  /*26f0*/  IADD3 R64, R62.reuse, R63, RZ ;  /* 0x0000003f3e407210 */ /* 0x040fe20007ffe0ff */
[C---:B------:R-:W-:Y:S01]  /*2700*/  IMAD.IADD R65, R62.reuse, 0x1, R65 ;  /* 0x000000013e417824 */ /* 0x040fe200078e0241 */
[----:B------:R-:W-:Y:S02]  /*2710*/  LOP3.LUT R63, R63, 0x18, RZ, 0x3c, !PT ;  /* 0x000000183f3f7812 */ /* 0x000fe400078e3cff */
[C---:B------:R-:W-:Y:S01]  /*2720*/  IADD3 R67, R62.reuse, R67, RZ ;  /* 0x000000433e437210 */ /* 0x040fe20007ffe0ff */
[----:B------:R-:W-:Y:S01]  /*2730*/  STS.64 [R64], R54 ;  /* 0x0000003640007388 */ /* 0x000fe20000000a00 */
[----:B------:R-:W-:Y:S02]  /*2740*/  IADD3 R66, R62, R63, RZ ;  /* 0x0000003f3e427210 */ /* 0x000fe40007ffe0ff */
[----:B------:R-:W-:Y:S01]  /*2750*/  LEA R62, R108, UR5, 0x5 ;  /* 0x000000056c3e7c11 */ /* 0x000fe2000f8e28ff */
[----:B------:R-:W-:Y:S04]  /*2760*/  STS.64 [R65], R56 ;  /* 0x0000003841007388 */ /* 0x000fe80000000a00 */
[----:B------:R-:W-:Y:S04]  /*2770*/  STS.64 [R67], R58 ;  /* 0x0000003a43007388 */ /* 0x000fe80000000a00 */
[----:B------:R-:W-:Y:S01]  /*2780*/  STS.64 [R66], R60 ;  /* 0x0000003c42007388 */ /* 0x000fe20000000a00 */
[----:B------:R-:W-:Y:S01]  /*2790*/  BAR.SYNC.DEFER_BLOCKING 0x0 ;  /* 0x0000000000007b1d */ /* 0x000fe20000010000 */
[----:B--2---:R-:W-:-:S02]  /*27a0*/  LEA R68, R69, R62, 0x3 ;  /* 0x0000003e45447211 */ /* 0x004fc400078e18ff */
[----:B---3--:R-:W-:-:S03]  /*27b0*/  LEA R69, R71, R62, 0x3 ;  /* 0x0000003e47457211 */ /* 0x008fc600078e18ff */
[----:B------:R-:W0:Y:S04]  /*27c0*/  LDS.64 R62, [R68] ;  /* 0x00000000443e7984 */ /* 0x000e280000000a00 */
[----:B------:R-:W1:Y:S01]  /*27d0*/  LDS.64 R64, [R69+0x1e00] ;  /* 0x001e000045407984 */ /* 0x000e620000000a00 */
[----:B0-----:R-:W-:Y:S01]  /*27e0*/  FADD.FTZ R62, RZ, R62 ;  /* 0x0000003eff3e7221 */ /* 0x001fe20000010000 */
[----:B------:R-:W-:-:S03]  /*27f0*/  FADD.FTZ R63, RZ, R63 ;  /* 0x0000003fff3f7221 */ /* 0x000fc60000010000 */
[----:B-1----:R-:W-:Y:S01]  /*2800*/  FADD.FTZ R64, R62, R64 ;  /* 0x000000403e407221 */ /* 0x002fe20000010000 */
[----:B------:R-:W-:Y:S01]  /*2810*/  LEA R62, R114, UR5, 0x5 ;  /* 0x00000005723e7c11 */ /* 0x000fe2000f8e28ff */
[----:B------:R-:W-:-:S03]  /*2820*/  FADD.FTZ R65, R63, R65 ;  /* 0x000000413f417221 */ /* 0x000fc60000010000 */
[-C--:B----4-:R-:W-:Y:S02]  /*2830*/  LEA R66, R116, R62.reuse, 0x3 ;  /* 0x0000003e74427211 */ /* 0x090fe400078e18ff */
[----:B-----5:R-:W-:Y:S01]  /*2840*/  LEA R67, R70, R62, 0x3 ;  /* 0x0000003e46437211 */ /* 0x020fe200078e18ff */
[----:B------:R-:W-:Y:S04]  /*2850*/  STG.E.64 desc[UR12][R112.64+0x10000], R64 ;  /* 0x0100004070007986 */ /* 0x000fe8000c101b0c */
[----:B------:R-:W0:Y:S04]  /*2860*/  LDS.64 R62, [R66] ;  /* 0x00000000423e7984 */ /* 0x000e280000000a00 */
[----:B------:R-:W1:Y:S01]  /*2870*/  LDS.64 R64, [R67+0x1e00] ;  /* 0x001e000043407984 */ /* 0x000e620000000a00 */
[----:B0-----:R-:W-:Y:S01]  /*2880*/  FADD.FTZ R63, RZ, R63 ;  /* 0x0000003fff3f7221 */ /* 0x001fe20000010000 */
[----:B------:R-:W-:-:S03]  /*2890*/  FADD.FTZ R62, RZ, R62 ;  /* 0x0000003eff3e7221 */ /* 0x000fc60000010000 */
[----:B-1----:R-:W-:Y:S01]  /*28a0*/  FADD.FTZ R65, R63, R65 ;  /* 0x000000413f417221 */ /* 0x002fe20000010000 */
[----:B------:R-:W-:-:S05]  /*28b0*/  FADD.FTZ R64, R62, R64 ;  /* 0x000000403e407221 */ /* 0x000fca0000010000 */
[----:B------:R0:W-:Y:S02]  /*28c0*/  STG.E.64 desc[UR12][R110.64+0x10000], R64 ;  /* 0x010000406e007986 */ /* 0x0001e4000c101b0c */
.L_x_1899:
[----:B------:R-:W-:Y:S01]  /*28d0*/  BSSY B0, `(.L_x_1900) ;  /* 0x0000059000007945 */ /* 0x000fe20003800000 */
[----:B0-----:R-:W-:-:S03]  /*28e0*/  CS2R R64, SRZ ;  /* 0x0000000000407805 */ /* 0x001fc6000001ff00 */
[----:B------:R-:W-:Y:S05]  /*28f0*/  @P2 BRA `(.L_x_1901) ;  /* 0x0000000400582947 */ /* 0x000fea0003800000 */
[--C-:B------:R-:W-:Y:S02]  /*2900*/  SHF.R.U32.HI R62, RZ, 0x1, R106.reuse ;  /* 0x00000001ff3e7819 */ /* 0x100fe4000001166a */
[----:B------:R-:W-:Y:S02]  /*2910*/  SHF.R.U32.HI R63, RZ, 0x2, R106 ;  /* 0x00000002ff3f7819 */ /* 0x000fe4000001166a */
[----:B------:R-:W-:Y:S02]  /*2920*/  LOP3.LUT R62, R62, 0x1, RZ, 0xc0, !PT ;  /* 0x000000013e3e7812 */ /* 0x000fe400078ec0ff */
[----:B------:R-:W-:-:S03]  /*2930*/  SHF.L.U32 R66, R109, 0x3, RZ ;  /* 0x000000036d427819 */ /* 0x000fc600000006ff */
[----:B------:R-:W-:Y:S01]  /*2940*/  IMAD R62, R62, 0xf0, R63 ;  /* 0x000000f03e3e7824 */ /* 0x000fe200078e023f */
[----:B------:R-:W-:Y:S01]  /*2950*/  HFMA2.MMA R63, -RZ, RZ, 0, 1.430511474609375e-06 ;  /* 0x00000018ff3f7435 */ /* 0x000fe200000001ff */
[----:B------:R-:W-:-:S09]  /*2960*/  LOP3.LUT R68, R66, 0x8, RZ, 0xc0, !PT ;  /* 0x0000000842447812 */ /* 0x000fd200078ec0ff */
[----:B------:R-:W-:Y:S01]  /*2970*/  IMAD R62, R62, R63, UR8 ;  /* 0x000000083e3e7e24 */ /* 0x000fe2000f8e023f */
[----:B------:R-:W-:-:S04]  /*2980*/  IADD3 R63, R106, 0x2, RZ ;  /* 0x000000026a3f7810 */ /* 0x000fc80007ffe0ff */
[--C-:B------:R-:W-:Y:S02]  /*2990*/  SHF.R.U32.HI R64, RZ, 0x1, R63.reuse ;  /* 0x00000001ff407819 */ /* 0x100fe4000001163f */
[----:B------:R-:W-:Y:S02]  /*29a0*/  SHF.R.U32.HI R63, RZ, 0x2, R63 ;  /* 0x00000002ff3f7819 */ /* 0x000fe4000001163f */
[----:B------:R-:W-:Y:S02]  /*29b0*/  LOP3.LUT R64, R64, 0x1, RZ, 0xc0, !PT ;  /* 0x0000000140407812 */ /* 0x000fe400078ec0ff */
[----:B------:R-:W-:-:S03]  /*29c0*/  IADD3 R66, R68, R62, RZ ;  /* 0x0000003e44427210 */ /* 0x000fc60007ffe0ff */
[----:B------:R-:W-:Y:S01]  /*29d0*/  IMAD R63, R64, 0xf0, R63 ;  /* 0x000000f0403f7824 */ /* 0x000fe200078e023f */
[----:B------:R-:W-:-:S05]  /*29e0*/  MOV R64, 0x18 ;  /* 0x0000001800407802 */ /* 0x000fca0000000f00 */
[----:B------:R-:W-:-:S05]  /*29f0*/  IMAD R63, R63, R64, UR8 ;  /* 0x000000083f3f7e24 */ /* 0x000fca000f8e0240 */
[----:B------:R-:W-:Y:S02]  /*2a00*/  IADD3 R67, R68, R63, RZ ;  /* 0x0000003f44437210 */ /* 0x000fe40007ffe0ff */
        /* <DEDUP_REMOVED lines=13> */
[----:B------:R-:W-:-:S05]  /*2ae0*/  IADD3 R66, R68, R62, RZ ;  /* 0x0000003e44427210 */ /* 0x000fca0007ffe0ff */
        /* <DEDUP_REMOVED lines=55> */
.L_x_1901:
[----:B------:R-:W-:Y:S05]  /*2e60*/  BSYNC B0 ;  /* 0x0000000000007941 */ /* 0x000fea0003800000 */
.L_x_1900:
[----:B------:R-:W0:Y:S01]  /*2e70*/  @!P1 LDC R62, c[0x0][0x10] ;  /* 0x00000400ff3e9b82 */ /* 0x000e220000000800 */
[----:B------:R-:W1:Y:S01]  /*2e80*/  SHFL.BFLY PT, R67, R64, 0x1, 0x1f ;  /* 0x0c201f0040437f89 */ /* 0x000e6200000e0000 */
[----:B------:R-:W-:Y:S01]  /*2e90*/  MOV R63, UR4 ;  /* 0x00000004003f7c02 */ /* 0x000fe20008000f00 */
[----:B------:R-:W-:Y:S01]  /*2ea0*/  UISETP.GE.U32.AND UP0, UPT, UR9, UR16, UPT ;  /* 0x000000100900728c */ /* 0x000fe2000bf06070 */
[----:B------:R-:W-:Y:S01]  /*2eb0*/  SHF.R.U32.HI R68, RZ, 0x1, R109 ;  /* 0x00000001ff447819 */ /* 0x000fe2000001166d */
[----:B------:R-:W2:Y:S02]  /*2ec0*/  SHFL.BFLY PT, R66, R65, 0x1, 0x1f ;  /* 0x0c201f0041427f89 */ /* 0x000ea400000e0000 */
[----:B------:R-:W-:Y:S01]  /*2ed0*/  UISETP.GE.AND.EX UP0, UPT, UR11, UR17, UPT, UP0 ;  /* 0x000000110b00728c */ /* 0x000fe2000bf06300 */
[----:B------:R-:W3:Y:S01]  /*2ee0*/  @!P1 LDC.64 R70, c[0x0][0x260] ;  /* 0x00009800ff469b82 */ /* 0x000ee20000000a00 */
[----:B------:R-:W-:Y:S01]  /*2ef0*/  @!P1 SHF.L.U32 R68, R68, 0x6, RZ ;  /* 0x0000000644449819 */ /* 0x000fe200000006ff */
[----:B0-----:R-:W-:Y:S01]  /*2f00*/  @!P1 IMAD R62, R62, R63, UR10 ;  /* 0x0000000a3e3e9e24 */ /* 0x001fe2000f8e023f */
[----:B------:R-:W-:Y:S01]  /*2f10*/  MOV R63, UR15 ;  /* 0x0000000f003f7c02 */ /* 0x000fe20008000f00 */
[----:B-1----:R-:W-:-:S03]  /*2f20*/  FADD.FTZ R64, R67, R64 ;  /* 0x0000004043407221 */ /* 0x002fc60000010000 */
[----:B------:R-:W-:Y:S01]  /*2f30*/  @!P1 LOP3.LUT R63, R68, 0xffffffc0, R63, 0xe2, !PT ;  /* 0xffffffc0443f9812 */ /* 0x000fe200078ee23f */
[----:B--2---:R-:W-:-:S03]  /*2f40*/  FADD.FTZ R65, R66, R65 ;  /* 0x0000004142417221 */ /* 0x004fc60000010000 */
[----:B------:R-:W-:-:S05]  /*2f50*/  @!P1 LEA R62, R62, R63, 0xb ;  /* 0x0000003f3e3e9211 */ /* 0x000fca00078e58ff */
[----:B------:R-:W-:-:S04]  /*2f60*/  @!P1 IMAD.SHL.U32 R62, R62, 0x2, RZ ;  /* 0x000000023e3e9824 */ /* 0x000fc800078e00ff */
[----:B---3--:R-:W-:-:S05]  /*2f70*/  @!P1 IMAD.WIDE.U32 R62, R62, 0x4, R70 ;  /* 0x000000043e3e9825 */ /* 0x008fca00078e0046 */
[----:B------:R0:W-:Y:S01]  /*2f80*/  @!P1 STG.E.64 desc[UR12][R62.64], R64 ;  /* 0x000000403e009986 */ /* 0x0001e2000c101b0c */
[----:B------:R-:W-:-:S13]  /*2f90*/  PLOP3.LUT P1, PT, PT, PT, UP0, 0x80, 0x0 ;  /* 0x000000000000781c */ /* 0x000fda0003f2f008 */
[----:B0-----:R-:W-:Y:S05]  /*2fa0*/  @P1 BRA `(.L_x_1902) ;  /* 0x00000000005c1947 */ /* 0x001fea0003800000 */
[----:B------:R-:W-:Y:S01]  /*2fb0*/  BAR.SYNC.DEFER_BLOCKING 0x0 ;  /* 0x0000000000007b1d */ /* 0x000fe20000010000 */
[----:B------:R-:W-:-:S13]  /*2fc0*/  ISETP.NE.AND P1, PT, R109, RZ, PT ;  /* 0x000000ff6d00720c */ /* 0x000fda0003f25270 */
        /* <DEDUP_REMOVED lines=10> */
.L_x_1904:
        /* <DEDUP_REMOVED lines=8> */
.L_x_1903:
[----:B------:R-:W-:Y:S05]  /*30f0*/  WARPSYNC.ALL ;  /* 0x0000000000007948 */ /* 0x000fea0003800000 */
[----:B------:R-:W-:Y:S06]  /*3100*/  BAR.SYNC.DEFER_BLOCKING 0x0 ;  /* 0x0000000000007b1d */ /* 0x000fec0000010000 */
[----:B------:R-:W-:Y:S05]  /*3110*/  BRA `(.L_x_1905) ;  /* 0x00000000005c7947 */ /* 0x000fea0003800000 */
.L_x_1902:
[----:B------:R-:W-:Y:S01]  /*3120*/  BAR.SYNC.DEFER_BLOCKING 0x0 ;  /* 0x0000000000007b1d */ /* 0x000fe20000010000 */
[----:B------:R-:W-:-:S13]  /*3130*/  ISETP.NE.AND P1, PT, R109, RZ, PT ;  /* 0x000000ff6d00720c */ /* 0x000fda0003f25270 */
        /* <DEDUP_REMOVED lines=11> */
.L_x_1907:
        /* <DEDUP_REMOVED lines=8> */
.L_x_1906:
[----:B------:R-:W-:Y:S05]  /*3270*/  WARPSYNC.ALL ;  /* 0x0000000000007948 */ /* 0x000fea0003800000 */
[----:B------:R-:W-:Y:S06]  /*3280*/  BAR.SYNC.DEFER_BLOCKING 0x0 ;  /* 0x0000000000007b1d */ /* 0x000fec0000010000 */
.L_x_1905:
[----:B------:R-:W-:Y:S01]  /*3290*/  ISETP.GT.U32.AND P1, PT, R109, 0xff, PT ;  /* 0x000000ff6d00780c */ /* 0x000fe20003f24070 */
[----:B------:R-:W-:Y:S01]  /*32a0*/  BSSY B0, `(.L_x_1908) ;  /* 0x0000037000007945 */ /* 0x000fe20003800000 */
[----:B------:R-:W-:Y:S01]  /*32b0*/  HFMA2.MMA R62, -RZ, RZ, 0, 0 ;  /* 0x00000000ff3e7435 */ /* 0x000fe200000001ff */
[----:B------:R-:W-:-:S10]  /*32c0*/  IMAD.MOV.U32 R64, RZ, RZ, RZ ;  /* 0x000000ffff407224 */ /* 0x000fd400078e00ff */
        /* <DEDUP_REMOVED lines=52> */
.L_x_1909:
[----:B------:R-:W-:Y:S05]  /*3610*/  BSYNC B0 ;  /* 0x0000000000007941 */ /* 0x000fea0003800000 */
.L_x_1908:
[----:B------:R-:W0:Y:S01]  /*3620*/  SHFL.BFLY PT, R63, R62, 0x4, 0x1f ;  /* 0x0c801f003e3f7f89 */ /* 0x000e2200000e0000 */
        /* <DEDUP_REMOVED lines=22> */
.L_x_1911:
[----:B------:R-:W-:Y:S05]  /*3790*/  BSYNC B0 ;  /* 0x0000000000007941 */ /* 0x000fea0003800000 */
.L_x_1910:
[----:B------:R-:W1:Y:S08]  /*37a0*/  S2UR UR14, SR_CgaCtaId ;  /* 0x00000000000e79c3 */ /* 0x000e700000008800 */
[----:B------:R-:W-:Y:S01]  /*37b0*/  BAR.SYNC.DEFER_BLOCKING 0x0 ;  /* 0x0000000000007b1d */ /* 0x000fe20000010000 */
[----:B------:R-:W-:-:S05]  /*37c0*/  ULOP3.LUT UR4, UR4, 0x1, URZ, 0x3c, !UPT ;  /* 0x0000000104047892 */ /* 0x000fca000f8e3c3f */
[----:B------:R-:W-:Y:S01]  /*37d0*/  UMOV UR5, 0x400 ;  /* 0x0000040000057882 */ /* 0x000fe20000000000 */
[----:B------:R-:W-:Y:S01]  /*37e0*/  ULDC.64 UR22, c[0x0][0x210] ;  /* 0x0000840000167ab9 */ /* 0x000fe20000000a00 */
[----:B------:R-:W-:-:S04]  /*37f0*/  UIADD3 UR5, UR5, 0x6900, URZ ;  /* 0x0000690005057890 */ /* 0x000fc8000fffe03f */
[----:B-1----:R-:W-:-:S06]  /*3800*/  ULEA UR5, UR14, UR5, 0x18 ;  /* 0x000000050e057291 */ /* 0x002fcc000f8ec03f */
[----:B0-----:R-:W-:-:S06]  /*3810*/  LEA R62, R105, UR5, 0x3 ;  /* 0x00000005693e7c11 */ /* 0x001fcc000f8e18ff */
[----:B------:R-:W0:Y:S02]  /*3820*/  LDS.64 R62, [R62] ;  /* 0x000000003e3e7984 */ /* 0x000e240000000a00 */
[--C-:B0-----:R-:W-:Y:S01]  /*3830*/  FFMA.FTZ R7, R0, R7, -R62.reuse ;  /* 0x0000000700077223 */ /* 0x101fe2000001083e */
[--C-:B------:R-:W-:Y:S01]  /*3840*/  FFMA.FTZ R8, R4, R8, -R62.reuse ;  /* 0x0000000804087223 */ /* 0x100fe2000001083e */
[--C-:B------:R-:W-:Y:S01]  /*3850*/  FFMA.FTZ R9, R0, R9, -R62.reuse ;  /* 0x0000000900097223 */ /* 0x100fe2000001083e */
[----:B------:R-:W-:Y:S01]  /*3860*/  FFMA.FTZ R66, R4, R27, -R62 ;  /* 0x0000001b04427223 */ /* 0x000fe2000001083e */
[-C--:B------:R-:W-:Y:S01]  /*3870*/  FFMA.FTZ R7, -R88, R63.reuse, R7 ;  /* 0x0000003f58077223 */ /* 0x080fe20000010107 */
[-C--:B------:R-:W-:Y:S01]  /*3880*/  FFMA.FTZ R87, -R87, R63.reuse, R8 ;  /* 0x0000003f57577223 */ /* 0x080fe20000010108 */
[----:B------:R-:W-:Y:S01]  /*3890*/  FFMA.FTZ R27, -R86, R63, R9 ;  /* 0x0000003f561b7223 */ /* 0x000fe20000010109 */
[--C-:B------:R-:W-:Y:S01]  /*38a0*/  FFMA.FTZ R13, R0, R13, -R62.reuse ;  /* 0x0000000d000d7223 */ /* 0x100fe2000001083e */
[C---:B------:R-:W-:Y:S01]  /*38b0*/  FMUL.FTZ R7, R6.reuse, R7 ;  /* 0x0000000706077220 */ /* 0x040fe20000410000 */
[----:B------:R-:W-:Y:S01]  /*38c0*/  FMUL.FTZ R8, R6, R87 ;  /* 0x0000005706087220 */ /* 0x000fe20000410000 */
[--C-:B------:R-:W-:Y:S01]  /*38d0*/  FFMA.FTZ R64, R4, R19, -R62.reuse ;  /* 0x0000001304407223 */ /* 0x100fe2000001083e */
[--C-:B------:R-:W-:Y:S01]  /*38e0*/  FFMA.FTZ R21, R0, R21, -R62.reuse ;  /* 0x0000001500157223 */ /* 0x100fe2000001083e */
[--C-:B------:R-:W-:Y:S01]  /*38f0*/  FFMA.FTZ R10, R4, R10, -R62.reuse ;  /* 0x0000000a040a7223 */ /* 0x100fe2000001083e */
[--C-:B------:R-:W-:Y:S01]  /*3900*/  FFMA.FTZ R11, R0, R11, -R62.reuse ;  /* 0x0000000b000b7223 */ /* 0x100fe2000001083e */
[----:B------:R-:W-:Y:S01]  /*3910*/  F2FP.F16.F32.PACK_AB R7, R8, R7 ;  /* 0x000000070807723e */ /* 0x000fe200000000ff */
[C-C-:B------:R-:W-:Y:S01]  /*3920*/  FFMA.FTZ R12, R4.reuse, R12, -R62.reuse ;  /* 0x0000000c040c7223 */ /* 0x140fe2000001083e */
[----:B------:R-:W-:Y:S01]  /*3930*/  LEA R8, R107, UR5, 0x3 ;  /* 0x000000056b087c11 */ /* 0x000fe2000f8e18ff */
[--C-:B------:R-:W-:Y:S01]  /*3940*/  FFMA.FTZ R14, R4, R14, -R62.reuse ;  /* 0x0000000e040e7223 */ /* 0x100fe2000001083e */
[C-C-:B------:R-:W-:Y:S01]  /*3950*/  FFMA.FTZ R15, R0.reuse, R15, -R62.reuse ;  /* 0x0000000f000f7223 */ /* 0x140fe2000001083e */
[--C-:B------:R-:W-:Y:S01]  /*3960*/  FFMA.FTZ R19, R0, R30, -R62.reuse ;  /* 0x0000001e00137223 */ /* 0x100fe2000001083e */
[--C-:B------:R-:W-:Y:S01]  /*3970*/  FFMA.FTZ R33, R4, R33, -R62.reuse ;  /* 0x0000002104217223 */ /* 0x100fe2000001083e */
[--C-:B------:R-:W-:Y:S01]  /*3980*/  FFMA.FTZ R37, R0, R37, -R62.reuse ;  /* 0x0000002500257223 */ /* 0x100fe2000001083e */
[----:B------:R-:W0:Y:S01]  /*3990*/  LDS.64 R8, [R8] ;  /* 0x0000000008087984 */ /* 0x000e220000000a00 */
[----:B------:R-:W-:Y:S01]  /*39a0*/  FFMA.FTZ R41, R4, R41, -R62 ;  /* 0x0000002904297223 */ /* 0x000fe2000001083e */
[-C--:B------:R-:W-:Y:S01]  /*39b0*/  FFMA.FTZ R13, -R82, R63.reuse, R13 ;  /* 0x0000003f520d7223 */ /* 0x080fe2000001010d */
        /* <DEDUP_REMOVED lines=11> */
[----:B------:R-:W-:Y:S01]  /*3a70*/  FFMA.FTZ R41, -R44, R63, R41 ;  /* 0x0000003f2c297223 */ /* 0x000fe20000010129 */
        /* <DEDUP_REMOVED lines=12> */
[C---:B------:R-:W-:Y:S01]  /*3b40*/  PRMT R63, R7.reuse, 0x7610, R63 ;  /* 0x00007610073f7816 */ /* 0x040fe2000000003f */
[C---:B------:R-:W-:Y:S01]  /*3b50*/  FMUL.FTZ R12, R6.reuse, R37 ;  /* 0x00000025060c7220 */ /* 0x040fe20000410000 */
[----:B------:R-:W-:Y:S01]  /*3b60*/  PRMT R64, R7, 0x7632, R64 ;  /* 0x0000763207407816 */ /* 0x000fe20000000040 */
[----:B------:R-:W-:Y:S01]  /*3b70*/  FMUL.FTZ R13, R6, R41 ;  /* 0x00000029060d7220 */ /* 0x000fe20000410000 */
[----:B------:R-:W-:Y:S01]  /*3b80*/  IADD3 R10, P1, R103, UR22, RZ ;  /* 0x00000016670a7c10 */ /* 0x000fe2000ff3e0ff */
[----:B------:R-:W-:Y:S01]  /*3b90*/  UMOV UR5, UR11 ;  /* 0x0000000b00057c82 */ /* 0x000fe20008000000 */
[----:B------:R-:W-:Y:S01]  /*3ba0*/  F2FP.F16.F32.PACK_AB R27, R62, R27 ;  /* 0x0000001b3e1b723e */ /* 0x000fe200000000ff */
[----:B------:R-:W-:Y:S01]  /*3bb0*/  UMOV UR11, UR9 ;  /* 0x00000009000b7c82 */ /* 0x000fe20008000000 */
[----:B------:R-:W-:-:S02]  /*3bc0*/  IADD3.X R11, R104, UR23, RZ, P1, !PT ;  /* 0x00000017680b7c10 */ /* 0x000fc40008ffe4ff */
[----:B------:R-:W-:Y:S02]  /*3bd0*/  F2FP.F16.F32.PACK_AB R44, R44, R65 ;  /* 0x000000412c2c723e */ /* 0x000fe400000000ff */
[----:B------:R-:W-:Y:S01]  /*3be0*/  F2FP.F16.F32.PACK_AB R19, R34, R19 ;  /* 0x000000132213723e */ /* 0x000fe200000000ff */
[C-C-:B0----5:R-:W-:Y:S01]  /*3bf0*/  FFMA.FTZ R6, R2.reuse, R17, -R8.reuse ;  /* 0x0000001102067223 */ /* 0x161fe20000010808 */
[C-C-:B------:R-:W-:Y:S01]  /*3c00*/  FFMA.FTZ R7, R5.reuse, R18, -R8.reuse ;  /* 0x0000001205077223 */ /* 0x140fe20000010808 */
[--C-:B------:R-:W-:Y:S01]  /*3c10*/  FFMA.FTZ R22, R2, R22, -R8.reuse ;  /* 0x0000001602167223 */ /* 0x100fe20000010808 */
[----:B------:R-:W-:Y:S01]  /*3c20*/  FFMA.FTZ R24, R5, R24, -R8 ;  /* 0x0000001805187223 */ /* 0x000fe20000010808 */
[-C--:B------:R-:W-:Y:S01]  /*3c30*/  FFMA.FTZ R3, -R3, R9.reuse, R6 ;  /* 0x0000000903037223 */ /* 0x080fe20000010106 */
[----:B------:R-:W-:Y:S01]  /*3c40*/  FFMA.FTZ R7, -R20, R9, R7 ;  /* 0x0000000914077223 */ /* 0x000fe20000010107 */
        /* <DEDUP_REMOVED lines=11> */
[C---:B------:R-:W-:Y:S01]  /*3d00*/  FMUL.FTZ R3, R16.reuse, R3 ;  /* 0x0000000310037220 */ /* 0x040fe20000410000 */
[----:B------:R-:W-:Y:S01]  /*3d10*/  FMUL.FTZ R6, R16, R7 ;  /* 0x0000000710067220 */ /* 0x000fe20000410000 */
        /* <DEDUP_REMOVED lines=15> */
[----:B------:R-:W-:Y:S01]  /*3e10*/  F2FP.F16.F32.PACK_AB R7, R6, R3 ;  /* 0x000000030607723e */ /* 0x000fe200000000ff */
[C---:B------:R-:W-:Y:S01]  /*3e20*/  FMUL.FTZ R8, R16.reuse, R23 ;  /* 0x0000001710087220 */ /* 0x040fe20000410000 */
[C---:B------:R-:W-:Y:S01]  /*3e30*/  FMUL.FTZ R9, R16.reuse, R25 ;  /* 0x0000001910097220 */ /* 0x040fe20000410000 */
[----:B------:R-:W-:Y:S01]  /*3e40*/  IADD3 R6, P1, R101, UR22, RZ ;  /* 0x0000001665067c10 */ /* 0x000fe2000ff3e0ff */
[C---:B------:R-:W-:Y:S01]  /*3e50*/  FMUL.FTZ R22, R16.reuse, R17 ;  /* 0x0000001110167220 */ /* 0x040fe20000410000 */
[----:B------:R-:W-:Y:S01]  /*3e60*/  PRMT R25, R7, 0x7632, R25 ;  /* 0x0000763207197816 */ /* 0x000fe20000000019 */
[C---:B------:R-:W-:Y:S01]  /*3e70*/  FMUL.FTZ R31, R16.reuse, R31 ;  /* 0x0000001f101f7220 */ /* 0x040fe20000410000 */
[----:B------:R-:W-:Y:S01]  /*3e80*/  F2FP.F16.F32.PACK_AB R9, R9, R8 ;  /* 0x000000080909723e */ /* 0x000fe200000000ff */
[----:B------:R-:W-:Y:S01]  /*3e90*/  STG.E.U16 desc[UR12][R10.64], R63 ;  /* 0x0000003f0a007986 */ /* 0x000fe2000c10150c */
[----:B------:R-:W-:Y:S01]  /*3ea0*/  PRMT R28, R27, 0x7632, R28 ;  /* 0x000076321b1c7816 */ /* 0x000fe2000000001c */
[C---:B------:R-:W-:Y:S01]  /*3eb0*/  FMUL.FTZ R35, R16.reuse, R35 ;  /* 0x0000002310237220 */ /* 0x040fe20000410000 */
[----:B------:R-:W-:Y:S01]  /*3ec0*/  F2FP.F16.F32.PACK_AB R22, R31, R22 ;  /* 0x000000161f16723e */ /* 0x000fe200000000ff */
[----:B------:R-:W-:Y:S01]  /*3ed0*/  STG.E.U16 desc[UR12][R10.64+0x2], R64 ;  /* 0x000002400a007986 */ /* 0x000fe2000c10150c */
[C---:B------:R-:W-:Y:S01]  /*3ee0*/  FMUL.FTZ R24, R16.reuse, R39 ;  /* 0x0000002710187220 */ /* 0x040fe20000410000 */
[----:B------:R-:W-:Y:S01]  /*3ef0*/  FMUL.FTZ R20, R16, R29 ;  /* 0x0000001d10147220 */ /* 0x000fe20000410000 */
[----:B------:R-:W-:Y:S01]  /*3f00*/  PRMT R29, R44, 0x7632, R29 ;  /* 0x000076322c1d7816 */ /* 0x000fe2000000001d */
[----:B------:R0:W-:Y:S01]  /*3f10*/  STG.E.U16 desc[UR12][R10.64+0x4], R7 ;  /* 0x000004070a007986 */ /* 0x0001e2000c10150c */
[----:B------:R-:W-:Y:S01]  /*3f20*/  FMUL.FTZ R43, R16, R43 ;  /* 0x0000002b102b7220 */ /* 0x000fe20000410000 */
[----:B------:R-:W-:Y:S01]  /*3f30*/  F2FP.F16.F32.PACK_AB R35, R24, R35 ;  /* 0x000000231823723e */ /* 0x000fe200000000ff */
[C---:B------:R-:W-:Y:S01]  /*3f40*/  FMUL.FTZ R26, R16.reuse, R45 ;  /* 0x0000002d101a7220 */ /* 0x040fe20000410000 */
[----:B------:R1:W-:Y:S01]  /*3f50*/  STG.E.U16 desc[UR12][R10.64+0x6], R25 ;  /* 0x000006190a007986 */ /* 0x0003e2000c10150c */
[----:B------:R-:W-:Y:S01]  /*3f60*/  PRMT R24, R19, 0x7632, R24 ;  /* 0x0000763213187816 */ /* 0x000fe20000000018 */
[----:B------:R-:W-:Y:S01]  /*3f70*/  FMUL.FTZ R23, R16, R49 ;  /* 0x0000003110177220 */ /* 0x000fe20000410000 */
[----:B------:R-:W-:Y:S01]  /*3f80*/  F2FP.F16.F32.PACK_AB R15, R38, R15 ;  /* 0x0000000f260f723e */ /* 0x000fe200000000ff */
[----:B------:R-:W-:Y:S01]  /*3f90*/  FMUL.FTZ R17, R16, R51 ;  /* 0x0000003310117220 */ /* 0x000fe20000410000 */
[----:B------:R-:W-:Y:S01]  /*3fa0*/  F2FP.F16.F32.PACK_AB R43, R26, R43 ;  /* 0x0000002b1a2b723e */ /* 0x000fe200000000ff */
[C---:B------:R-:W-:Y:S01]  /*3fb0*/  FMUL.FTZ R18, R16.reuse, R53 ;  /* 0x0000003510127220 */ /* 0x040fe20000410000 */
[----:B------:R-:W-:Y:S01]  /*3fc0*/  F2FP.F16.F32.PACK_AB R14, R21, R14 ;  /* 0x0000000e150e723e */ /* 0x000fe200000000ff */
[----:B------:R-:W-:Y:S01]  /*3fd0*/  FMUL.FTZ R3, R16, R37 ;  /* 0x0000002510037220 */ /* 0x000fe20000410000 */
[----:B0-----:R-:W-:Y:S01]  /*3fe0*/  IADD3.X R7, R102, UR23, RZ, P1, !PT ;  /* 0x0000001766077c10 */ /* 0x001fe20008ffe4ff */
[----:B------:R-:W-:Y:S01]  /*3ff0*/  FMUL.FTZ R16, R16, R75 ;  /* 0x0000004b10107220 */ /* 0x000fe20000410000 */
[----:B------:R-:W-:-:S02]  /*4000*/  IADD3 R8, P1, R99, UR22, RZ ;  /* 0x0000001663087c10 */ /* 0x000fc4000ff3e0ff */
[----:B-1----:R-:W-:Y:S01]  /*4010*/  PRMT R11, R9, 0x7632, R11 ;  /* 0x00007632090b7816 */ /* 0x002fe2000000000b */
[----:B------:R-:W-:Y:S01]  /*4020*/  STG.E.U16 desc[UR12][R6.64], R27 ;  /* 0x0000001b06007986 */ /* 0x000fe2000c10150c */
[----:B------:R-:W-:Y:S02]  /*4030*/  F2FP.F16.F32.PACK_AB R20, R23, R20 ;  /* 0x000000141714723e */ /* 0x000fe400000000ff */
[----:B------:R-:W-:Y:S01]  /*4040*/  F2FP.F16.F32.PACK_AB R30, R33, R30 ;  /* 0x0000001e211e723e */ /* 0x000fe200000000ff */
[----:B------:R-:W-:Y:S01]  /*4050*/  STG.E.U16 desc[UR12][R6.64+0x2], R28 ;  /* 0x0000021c06007986 */ /* 0x000fe2000c10150c */
[----:B------:R-:W-:Y:S02]  /*4060*/  F2FP.F16.F32.PACK_AB R17, R18, R17 ;  /* 0x000000111211723e */ /* 0x000fe400000000ff */
[----:B------:R-:W-:Y:S01]  /*4070*/  F2FP.F16.F32.PACK_AB R12, R13, R12 ;  /* 0x0000000c0d0c723e */ /* 0x000fe200000000ff */
[----:B------:R0:W-:Y:S01]  /*4080*/  STG.E.U16 desc[UR12][R6.64+0x4], R9 ;  /* 0x0000040906007986 */ /* 0x0001e2000c10150c */
[----:B------:R-:W-:-:S03]  /*4090*/  F2FP.F16.F32.PACK_AB R3, R16, R3 ;  /* 0x000000031003723e */ /* 0x000fc600000000ff */
[----:B------:R1:W-:Y:S01]  /*40a0*/  STG.E.U16 desc[UR12][R6.64+0x6], R11 ;  /* 0x0000060b06007986 */ /* 0x0003e2000c10150c */
[----:B0-----:R-:W-:Y:S02]  /*40b0*/  IADD3.X R9, R100, UR23, RZ, P1, !PT ;  /* 0x0000001764097c10 */ /* 0x001fe40008ffe4ff */
[----:B------:R-:W-:Y:S02]  /*40c0*/  IADD3 R10, P1, R97, UR22, RZ ;  /* 0x00000016610a7c10 */ /* 0x000fe4000ff3e0ff */
[----:B-1----:R-:W-:Y:S01]  /*40d0*/  PRMT R7, R22, 0x7632, R7 ;  /* 0x0000763216077816 */ /* 0x002fe20000000007 */
[----:B------:R-:W-:Y:S01]  /*40e0*/  STG.E.U16 desc[UR12][R8.64], R44 ;  /* 0x0000002c08007986 */ /* 0x000fe2000c10150c */
[----:B------:R-:W-:Y:S02]  /*40f0*/  IADD3.X R11, R98, UR23, RZ, P1, !PT ;  /* 0x00000017620b7c10 */ /* 0x000fe40008ffe4ff */
[----:B------:R-:W-:Y:S01]  /*4100*/  IADD3 R6, P1, R95, UR22, RZ ;  /* 0x000000165f067c10 */ /* 0x000fe2000ff3e0ff */
[----:B------:R-:W-:Y:S04]  /*4110*/  STG.E.U16 desc[UR12][R8.64+0x2], R29 ;  /* 0x0000021d08007986 */ /* 0x000fe8000c10150c */
[----:B------:R0:W-:Y:S04]  /*4120*/  STG.E.U16 desc[UR12][R8.64+0x4], R22 ;  /* 0x0000041608007986 */ /* 0x0001e8000c10150c */
[----:B------:R1:W-:Y:S04]  /*4130*/  STG.E.U16 desc[UR12][R8.64+0x6], R7 ;  /* 0x0000060708007986 */ /* 0x0003e8000c10150c */
[----:B------:R2:W-:Y:S04]  /*4140*/  STG.E.U16 desc[UR12][R10.64], R19 ;  /* 0x000000130a007986 */ /* 0x0005e8000c10150c */
[----:B------:R-:W-:Y:S01]  /*4150*/  STG.E.U16 desc[UR12][R10.64+0x2], R24 ;  /* 0x000002180a007986 */ /* 0x000fe2000c10150c */
[----:B0-----:R-:W-:-:S02]  /*4160*/  PRMT R22, R15, 0x7632, R22 ;  /* 0x000076320f167816 */ /* 0x001fc40000000016 */
[----:B-1----:R-:W-:Y:S01]  /*4170*/  PRMT R9, R35, 0x7632, R9 ;  /* 0x0000763223097816 */ /* 0x002fe20000000009 */
[----:B------:R-:W-:Y:S01]  /*4180*/  STG.E.U16 desc[UR12][R10.64+0x4], R35 ;  /* 0x000004230a007986 */ /* 0x000fe2000c10150c */
[----:B------:R-:W-:Y:S02]  /*4190*/  IADD3.X R7, R96, UR23, RZ, P1, !PT ;  /* 0x0000001760077c10 */ /* 0x000fe40008ffe4ff */
[----:B------:R-:W-:Y:S01]  /*41a0*/  IADD3 R8, P1, R93, UR22, RZ ;  /* 0x000000165d087c10 */ /* 0x000fe2000ff3e0ff */
[----:B------:R0:W-:Y:S01]  /*41b0*/  STG.E.U16 desc[UR12][R10.64+0x6], R9 ;  /* 0x000006090a007986 */ /* 0x0001e2000c10150c */
[----:B--2---:R-:W-:-:S03]  /*41c0*/  PRMT R19, R14, 0x7632, R19 ;  /* 0x000076320e137816 */ /* 0x004fc60000000013 */
        /* <DEDUP_REMOVED lines=12> */
[----:B-1----:R-:W-:Y:S01]  /*4290*/  PRMT R14, R17, 0x7632, R14 ;  /* 0x00007632110e7816 */ /* 0x002fe2000000000e */
[----:B------:R0:W-:Y:S01]  /*42a0*/  STG.E.U16 desc[UR12][R8.64+0x6], R7 ;  /* 0x0000060708007986 */ /* 0x0001e2000c10150c */
[----:B------:R-:W-:-:S03]  /*42b0*/  IADD3 R6, P1, R89, UR22, RZ ;  /* 0x0000001659067c10 */ /* 0x000fc6000ff3e0ff */
[----:B------:R-:W-:Y:S04]  /*42c0*/  STG.E.U16 desc[UR12][R10.64], R30 ;  /* 0x0000001e0a007986 */ /* 0x000fe8000c10150c */
[----:B------:R-:W-:Y:S01]  /*42d0*/  STG.E.U16 desc[UR12][R10.64+0x4], R17 ;  /* 0x000004110a007986 */ /* 0x000fe2000c10150c */
[----:B0-----:R-:W-:-:S03]  /*42e0*/  PRMT R9, R30, 0x7632, R9 ;  /* 0x000076321e097816 */ /* 0x001fc60000000009 */
[----:B------:R-:W-:Y:S01]  /*42f0*/  STG.E.U16 desc[UR12][R10.64+0x6], R14 ;  /* 0x0000060e0a007986 */ /* 0x000fe2000c10150c */
[----:B------:R-:W-:Y:S02]  /*4300*/  IADD3.X R7, R90, UR23, RZ, P1, !PT ;  /* 0x000000175a077c10 */ /* 0x000fe40008ffe4ff */
[----:B------:R-:W-:Y:S01]  /*4310*/  PRMT R8, R12, 0x7632, R8 ;  /* 0x000076320c087816 */ /* 0x000fe20000000008 */
[----:B------:R0:W-:Y:S04]  /*4320*/  STG.E.U16 desc[UR12][R10.64+0x2], R9 ;  /* 0x000002090a007986 */ /* 0x0001e8000c10150c */
[----:B------:R1:W-:Y:S04]  /*4330*/  STG.E.U16 desc[UR12][R6.64], R12 ;  /* 0x0000000c06007986 */ /* 0x0003e8000c10150c */
[----:B------:R1:W-:Y:S01]  /*4340*/  STG.E.U16 desc[UR12][R6.64+0x2], R8 ;  /* 0x0000020806007986 */ /* 0x0003e2000c10150c */
[----:B0-----:R-:W-:-:S03]  /*4350*/  PRMT R11, R3, 0x7632, R11 ;  /* 0x00007632030b7816 */ /* 0x001fc6000000000b */
[----:B------:R1:W-:Y:S04]  /*4360*/  STG.E.U16 desc[UR12][R6.64+0x4], R3 ;  /* 0x0000040306007986 */ /* 0x0003e8000c10150c */
[----:B------:R1:W-:Y:S01]  /*4370*/  STG.E.U16 desc[UR12][R6.64+0x6], R11 ;  /* 0x0000060b06007986 */ /* 0x0003e2000c10150c */
[----:B------:R-:W-:Y:S05]  /*4380*/  @!P0 BRA `(.L_x_1912) ;  /* 0xffffffc8000c8947 */ /* 0x000fea000383ffff */
.L_x_1898:
[----:B------:R-:W-:-:S04]  /*4390*/  ULEA UR9, UR10, UR20, 0x6 ;  /* 0x000000140a097291 */ /* 0x000fc8000f8e303f */
[----:B------:R-:W-:-:S04]  /*43a0*/  USHF.L.U32 UR9, UR9, 0x5, URZ ;  /* 0x0000000509097899 */ /* 0x000fc8000800063f */
[----:B------:R-:W-:-:S06]  /*43b0*/  UISETP.GT.AND UP0, UPT, UR9, 0x3bf, UPT ;  /* 0x000003bf0900788c */ /* 0x000fcc000bf04270 */
[----:B------:R-:W-:-:S13]  /*43c0*/  PLOP3.LUT P0, PT, PT, PT, UP0, 0x80, 0x0 ;  /* 0x000000000000781c */ /* 0x000fda0003f0f008 */
[----:B------:R-:W-:Y:S05]  /*43d0*/  @P0 EXIT ;  /* 0x000000000000094d */ /* 0x000fea0003800000 */
[----:B-1----:R-:W0:Y:S01]  /*43e0*/  S2R R6, SR_TID.X ;  /* 0x0000000000067919 */ /* 0x002e220000002100 */
[----:B------:R-:W-:Y:S01]  /*43f0*/  LOP3.LUT R3, RZ, UR16, RZ, 0x33, !PT ;  /* 0x00000010ff037c12 */ /* 0x000fe2000f8e33ff */
        /* <DEDUP_REMOVED lines=11> */
[----:B------:R-:W-:Y:S02]  /*44b0*/  USEL UR7, UR17, URZ, UP0 ;  /* 0x0000003f11077287 */ /* 0x000fe40008000000 */
[C---:B------:R-:W-:Y:S01]  /*44c0*/  IMAD.SHL.U32 R4, R3.reuse, 0x40, RZ ;  /* 0x0000004003047824 */ /* 0x040fe200078e00ff */
[----:B------:R-:W-:Y:S01]  /*44d0*/  SHF.L.U64.HI R3, R3, 0x6, R0 ;  /* 0x0000000603037819 */ /* 0x000fe20000010200 */
[----:B------:R-:W-:Y:S01]  /*44e0*/  USHF.L.U64.HI UR7, UR6, 0x6, UR7 ;  /* 0x0000000606077899 */ /* 0x000fe20008010207 */
[----:B------:R-:W-:Y:S01]  /*44f0*/  MOV R0, 0xffffffff ;  /* 0xffffffff00007802 */ /* 0x000fe20000000f00 */
[----:B------:R-:W-:Y:S02]  /*4500*/  USHF.L.U32 UR6, UR6, 0x6, URZ ;  /* 0x0000000606067899 */ /* 0x000fe4000800063f */
        /* <DEDUP_REMOVED lines=20> */
[----:B------:R-:W-:Y:S02]  /*4650*/  IADD3.X R17, RZ, RZ, RZ, P0, !PT ;  /* 0x000000ffff117210 */ /* 0x000fe400007fe4ff */
[----:B------:R-:W-:Y:S01]  /*4660*/  SHF.L.U32 R13, R6, 0x1, RZ ;  /* 0x00000001060d7819 */ /* 0x000fe200000006ff */
[----:B------:R-:W-:Y:S01]  /*4670*/  IMAD.WIDE.U32 R14, R8, -0x77777777, RZ ;  /* 0x88888889080e7825 */ /* 0x000fe200078e00ff */
[----:B------:R-:W-:Y:S02]  /*4680*/  IADD3 RZ, P0, R9, R10, RZ ;  /* 0x0000000a09ff7210 */ /* 0x000fe40007f1e0ff */
        /* <DEDUP_REMOVED lines=8> */
[----:B------:R-:W-:Y:S01]  /*4710*/  LOP3.LUT R18, R9, R11, RZ, 0x3c, !PT ;  /* 0x0000000b09127212 */ /* 0x000fe200078e3cff */
[----:B------:R-:W-:Y:S01]  /*4720*/  IMAD R12, R12, 0x4, R13 ;  /* 0x000000040c0c7824 */ /* 0x000fe200078e020d */
[----:B------:R-:W-:Y:S02]  /*4730*/  SHF.R.U64 R21, R16, 0x3, R17 ;  /* 0x0000000310157819 */ /* 0x000fe40000001211 */
[-C--:B------:R-:W-:Y:S02]  /*4740*/  LEA R10, R10, R13.reuse, 0x2 ;  /* 0x0000000d0a0a7211 */ /* 0x080fe400078e10ff */
[----:B------:R-:W-:Y:S02]  /*4750*/  LEA R13, R18, R13, 0x2 ;  /* 0x0000000d120d7211 */ /* 0x000fe400078e10ff */
[----:B------:R-:W-:Y:S02]  /*4760*/  LEA.HI R22, R15, 0x1, RZ, 0x1c ;  /* 0x000000010f167811 */ /* 0x000fe400078fe0ff */
[----:B------:R-:W-:-:S02]  /*4770*/  IADD3 R18, P0, R5, 0xf, RZ ;  /* 0x0000000f05127810 */ /* 0x000fc40007f1e0ff */
[C---:B------:R-:W-:Y:S02]  /*4780*/  IADD3 R17, P1, R5.reuse, 0x1e, RZ ;  /* 0x0000001e05117810 */ /* 0x040fe40007f3e0ff */
[----:B------:R-:W-:Y:S02]  /*4790*/  IADD3 R48, P2, R5, 0x2d, RZ ;  /* 0x0000002d05307810 */ /* 0x000fe40007f5e0ff */
[----:B------:R-:W-:Y:S02]  /*47a0*/  IADD3 R21, R21, 0x1, RZ ;  /* 0x0000000115157810 */ /* 0x000fe40007ffe0ff */
[C---:B------:R-:W-:Y:S02]  /*47b0*/  LOP3.LUT R19, R6.reuse, 0x1f, RZ, 0xc0, !PT ;  /* 0x0000001f06137812 */ /* 0x040fe400078ec0ff */
[----:B------:R-:W-:Y:S02]  /*47c0*/  LOP3.LUT R49, R6, 0xf, RZ, 0xc0, !PT ;  /* 0x0000000f06317812 */ /* 0x000fe400078ec0ff */
[----:B------:R-:W-:-:S02]  /*47d0*/  IADD3 R16, R2, 0x5a, RZ ;  /* 0x0000005a02107810 */ /* 0x000fc40007ffe0ff */
[----:B------:R-:W-:Y:S02]  /*47e0*/  IADD3.X R15, RZ, RZ, RZ, P0, !PT ;  /* 0x000000ffff0f7210 */ /* 0x000fe400007fe4ff */
[----:B------:R-:W-:Y:S02]  /*47f0*/  IADD3.X R14, RZ, RZ, RZ, P1, !PT ;  /* 0x000000ffff0e7210 */ /* 0x000fe40000ffe4ff */
[----:B------:R-:W-:Y:S02]  /*4800*/  IADD3.X R47, RZ, RZ, RZ, P2, !PT ;  /* 0x000000ffff2f7210 */ /* 0x000fe400017fe4ff */
[----:B------:R-:W-:Y:S02]  /*4810*/  LOP3.LUT R22, R22, 0x3, RZ, 0xc0, !PT ;  /* 0x0000000316167812 */ /* 0x000fe400078ec0ff */
[----:B------:R-:W-:-:S07]  /*4820*/  LOP3.LUT R21, R21, 0x3, RZ, 0xc0, !PT ;  /* 0x0000000315157812 */ /* 0x000fce00078ec0ff */
.L_x_1929:
        /* <DEDUP_REMOVED lines=43> */
.L_x_1916:
[----:B------:R-:W-:Y:S05]  /*4ae0*/  BSYNC B1 ;  /* 0x0000000000017941 */ /* 0x000fea0003800000 */
.L_x_1915:
        /* <DEDUP_REMOVED lines=20> */
.L_x_1919:
        /* <DEDUP_REMOVED lines=55> */
.L_x_1918:
[----:B------:R-:W-:Y:S05]  /*4fa0*/  BSYNC B1 ;  /* 0x0000000000017941 */ /* 0x000fea0003800000 */
.L_x_1917:
        /* <DEDUP_REMOVED lines=35> */
.L_x_1921:
[----:B------:R-:W-:Y:S05]  /*51e0*/  BSYNC B1 ;  /* 0x0000000000017941 */ /* 0x000fea0003800000 */
.L_x_1920:
        /* <DEDUP_REMOVED lines=15> */
.L_x_1914:
[----:B------:R-:W-:Y:S05]  /*52e0*/  BSYNC B0 ;  /* 0x0000000000007941 */ /* 0x000fea0003800000 */
.L_x_1913:
        /* <DEDUP_REMOVED lines=36> */
.L_x_1938:
[----:B------:R-:W2:Y:S01]  /*5530*/  LDC.64 R24, c[0x0][0x218] ;  /* 0x00008600ff187b82 */ /* 0x000ea20000000a00 */
[----:B------:R-:W-:Y:S01]  /*5540*/  ISETP.NE.AND P1, PT, R49, RZ, PT ;  /* 0x000000ff3100720c */ /* 0x000fe20003f25270 */
[----:B----4-:R-:W-:Y:S01]  /*5550*/  FADD.FTZ R29, R35, R30 ;  /* 0x0000001e231d7221 */ /* 0x010fe20000010000 */
[----:B------:R-:W-:Y:S02]  /*5560*/  IADD3 R23, R2, R20, RZ ;  /* 0x0000001402177210 */ /* 0x000fe40007ffe0ff */
[----:B------:R-:W-:Y:S02]  /*5570*/  ISETP.NE.AND P2, PT, R22, 0x1, PT ;  /* 0x000000011600780c */ /* 0x000fe40003f45270 */
[----:B------:R-:W-:Y:S01]  /*5580*/  MOV R31, R0 ;  /* 0x00000000001f7202 */ /* 0x000fe20000000f00 */
[----:B------:R-:W3:Y:S06]  /*5590*/  LDC.64 R26, c[0x0][0x220] ;  /* 0x00008800ff1a7b82 */ /* 0x000eec0000000a00 */
[----:B------:R-:W-:-:S02]  /*55a0*/  @!P1 F2FP.F16.F32.PACK_AB R28, RZ, R36 ;  /* 0x00000024ff1c923e */ /* 0x000fc400000000ff */
[----:B------:R-:W-:Y:S01]  /*55b0*/  @!P1 F2FP.F16.F32.PACK_AB R29, RZ, R29 ;  /* 0x0000001dff1d923e */ /* 0x000fe200000000ff */
        /* <DEDUP_REMOVED lines=32> */
.L_x_1948:
        /* <DEDUP_REMOVED lines=35> */
.L_x_1958:
[----:B----4-:R-:W-:Y:S01]  /*59f0*/  FADD.FTZ R28, R40, R30 ;  /* 0x0000001e281c7221 */ /* 0x010fe20000010000 */
[----:B------:R-:W-:Y:S02]  /*5a00*/  @!P1 F2FP.F16.F32.PACK_AB R23, RZ, R31 ;  /* 0x0000001fff17923e */ /* 0x000fe400000000ff */
[----:B------:R-:W-:Y:S02]  /*5a10*/  MOV R31, R16 ;  /* 0x00000010001f7202 */ /* 0x000fe40000000f00 */
[----:B------:R-:W-:Y:S01]  /*5a20*/  @!P1 F2FP.F16.F32.PACK_AB R28, RZ, R28 ;  /* 0x0000001cff1c923e */ /* 0x000fe200000000ff */
[----:B------:R0:W-:Y:S04]  /*5a30*/  @!P1 STG.E.U16 desc[UR12][R24.64+0x78], R23 ;  /* 0x0000781718009986 */ /* 0x0001e8000c10150c */
[----:B------:R0:W-:Y:S02]  /*5a40*/  @!P1 STG.E.U16 desc[UR12][R26.64+0x78], R28 ;  /* 0x0000781c1a009986 */ /* 0x0001e4000c10150c */
.L_x_1924:
[----:B------:R-:W-:Y:S05]  /*5a50*/  BSYNC B0 ;  /* 0x0000000000007941 */ /* 0x000fea0003800000 */
.L_x_1923:
        /* <DEDUP_REMOVED lines=46> */
[----:B------:R-:W-:Y:S01]  /*5d40*/  MOV R36, 0xffff ;  /* 0x0000ffff00247802 */ /* 0x000fe20000000f00 */
[----:B------:R-:W-:-:S02]  /*5d50*/  @P0 IMAD.MOV.U32 R37, RZ, RZ, R35 ;  /* 0x000000ffff250224 */ /* 0x000fc400078e0023 */
        /* <DEDUP_REMOVED lines=10> */
[----:B------:R-:W-:Y:S01]  /*5e00*/  @P0 IMAD.MOV.U32 R50, RZ, RZ, R52 ;  /* 0x000000ffff320224 */ /* 0x000fe200078e0034 */
[----:B------:R-:W-:Y:S02]  /*5e10*/  ISETP.NE.AND P0, PT, R49, RZ, PT ;  /* 0x000000ff3100720c */ /* 0x000fe40003f05270 */
[----:B------:R-:W3:Y:S01]  /*5e20*/  SHFL.BFLY PT, R24, R27, 0x4, 0x101f ;  /* 0x0c901f001b187f89 */ /* 0x000ee200000e0000 */
[----:B0-----:R-:W-:-:S03]  /*5e30*/  FADD.FTZ R39, R39, R38 ;  /* 0x0000002627277221 */ /* 0x001fc60000010000 */
        /* <DEDUP_REMOVED lines=47> */
[----:B------:R-:W-:Y:S01]  /*6130*/  IMAD.MOV.U32 R42, RZ, RZ, 0xffff ;  /* 0x0000ffffff2a7424 */ /* 0x000fe200078e00ff */
        /* <DEDUP_REMOVED lines=11> */
[----:B------:R-:W-:Y:S01]  /*61f0*/  @!P0 F2FP.F16.F32.PACK_AB R31, RZ, R34 ;  /* 0x00000022ff1f823e */ /* 0x000fe200000000ff */
[----:B------:R-:W-:-:S04]  /*6200*/  IMAD.WIDE R26, R23, 0x2, R26 ;  /* 0x00000002171a7825 */ /* 0x000fc800078e021a */
[----:B----4-:R-:W-:Y:S01]  /*6210*/  FADD.FTZ R38, R39, R38 ;  /* 0x0000002627267221 */ /* 0x010fe20000010000 */
[----:B------:R-:W-:Y:S02]  /*6220*/  @!P0 F2FP.F16.F32.PACK_AB R30, RZ, R33 ;  /* 0x00000021ff1e823e */ /* 0x000fe400000000ff */
[----:B------:R-:W-:Y:S01]  /*6230*/  PRMT R32, R31, 0x7610, R32 ;  /* 0x000076101f207816 */ /* 0x000fe20000000020 */
[----:B---3--:R-:W-:Y:S01]  /*6240*/  FADD.FTZ R28, R41, R40 ;  /* 0x00000028291c7221 */ /* 0x008fe20000010000 */
[----:B------:R-:W-:Y:S01]  /*6250*/  @!P0 F2FP.F16.F32.PACK_AB R23, RZ, R38 ;  /* 0x00000026ff17823e */ /* 0x000fe200000000ff */
[----:B------:R-:W-:Y:S01]  /*6260*/  @!P0 STG.E.U16 desc[UR12][R24.64], R30 ;  /* 0x0000001e18008986 */ /* 0x000fe2000c10150c */
[----:B------:R-:W-:Y:S01]  /*6270*/  MOV R34, 0xffff ;  /* 0x0000ffff00227802 */ /* 0x000fe20000000f00 */
[----:B-----5:R-:W-:Y:S01]  /*6280*/  FADD.FTZ R37, R46, R37 ;  /* 0x000000252e257221 */ /* 0x020fe20000010000 */
[----:B------:R-:W-:Y:S01]  /*6290*/  @!P0 F2FP.F16.F32.PACK_AB R28, RZ, R28 ;  /* 0x0000001cff1c823e */ /* 0x000fe200000000ff */
[----:B------:R3:W-:Y:S01]  /*62a0*/  @!P0 STG.E.U16 desc[UR12][R26.64], R32 ;  /* 0x000000201a008986 */ /* 0x0007e2000c10150c */
[----:B0-----:R-:W-:-:S03]  /*62b0*/  FADD.FTZ R29, R45, R42 ;  /* 0x0000002a2d1d7221 */ /* 0x001fc60000010000 */
[----:B------:R-:W0:Y:S01]  /*62c0*/  SHFL.BFLY PT, R34, R37, 0x1, 0x101f ;  /* 0x0c301f0025227f89 */ /* 0x000e2200000e0000 */
[----:B-1----:R-:W-:Y:S01]  /*62d0*/  FADD.FTZ R31, R43, R44 ;  /* 0x0000002c2b1f7221 */ /* 0x002fe20000010000 */
[----:B------:R-:W-:Y:S01]  /*62e0*/  @!P0 F2FP.F16.F32.PACK_AB R29, RZ, R29 ;  /* 0x0000001dff1d823e */ /* 0x000fe200000000ff */
[----:B--2---:R-:W-:-:S03]  /*62f0*/  FADD.FTZ R50, R50, R51 ;  /* 0x0000003332327221 */ /* 0x004fc60000010000 */
[----:B------:R-:W-:Y:S02]  /*6300*/  @!P0 F2FP.F16.F32.PACK_AB R31, RZ, R31 ;  /* 0x0000001fff1f823e */ /* 0x000fe400000000ff */
        /* <DEDUP_REMOVED lines=8> */
.L_x_1992:
[----:B01----:R-:W-:Y:S01]  /*6390*/  FADD.FTZ R28, R50, R30 ;  /* 0x0000001e321c7221 */ /* 0x003fe20000010000 */
[----:B------:R-:W-:-:S04]  /*63a0*/  @!P0 F2FP.F16.F32.PACK_AB R23, RZ, R34 ;  /* 0x00000022ff17823e */ /* 0x000fc800000000ff */
[----:B------:R-:W-:Y:S01]  /*63b0*/  @!P0 F2FP.F16.F32.PACK_AB R28, RZ, R28 ;  /* 0x0000001cff1c823e */ /* 0x000fe200000000ff */
[----:B------:R0:W-:Y:S04]  /*63c0*/  @!P0 STG.E.U16 desc[UR12][R24.64+0xb4], R23 ;  /* 0x0000b41718008986 */ /* 0x0001e8000c10150c */
[----:B------:R0:W-:Y:S02]  /*63d0*/  @!P0 STG.E.U16 desc[UR12][R26.64+0xb4], R28 ;  /* 0x0000b41c1a008986 */ /* 0x0001e4000c10150c */
.L_x_1922:
[----:B------:R-:W-:Y:S05]  /*63e0*/  WARPSYNC.ALL ;  /* 0x0000000000007948 */ /* 0x000fea0003800000 */
[----:B------:R-:W-:Y:S01]  /*63f0*/  BAR.SYNC.DEFER_BLOCKING 0x0 ;  /* 0x0000000000007b1d */ /* 0x000fe20000010000 */
[C---:B------:R-:W-:Y:S02]  /*6400*/  ISETP.GE.AND P0, PT, R20.reuse, -0xc40, PT ;  /* 0xfffff3c01400780c */ /* 0x040fe40003f06270 */
[----:B------:R-:W-:-:S11]  /*6410*/  IADD3 R20, R20, 0x1000, RZ ;  /* 0x0000100014147810 */ /* 0x000fd60007ffe0ff */
[----:B------:R-:W-:Y:S05]  /*6420*/  @!P0 BRA `(.L_x_1929) ;  /* 0xffffffe400008947 */ /* 0x000fea000383ffff */
[----:B------:R-:W-:Y:S05]  /*6430*/  EXIT ;  /* 0x000000000000794d */ /* 0x000fea0003800000 */
.L_x_1925:
[----:B------:R-:W-:Y:S01]  /*6440*/  HFMA2.MMA R29, -RZ, RZ, 0, 4.76837158203125e-07 ;  /* 0x00000008ff1d7435 */ /* 0x000fe200000001ff */
[----:B--2---:R-:W-:Y:S02]  /*6450*/  MOV R32, R24 ;  /* 0x0000001800207202 */ /* 0x004fe40000000f00 */
[----:B------:R-:W-:Y:S02]  /*6460*/  MOV R28, 0x101f ;  /* 0x0000101f001c7802 */ /* 0x000fe40000000f00 */
[----:B------:R-:W-:-:S07]  /*6470*/  MOV R23, 0xffff ;  /* 0x0000ffff00177802 */ /* 0x000fce0000000f00 */
[----:B01-3--:R-:W-:Y:S05]  /*6480*/  WARPSYNC.COLLECTIVE R23, `(.L_x_1930) ;  /* 0x0000000017087348 */ /* 0x00bfea0003c00000 */
[----:B------:R2:W4:Y:S02]  /*6490*/  SHFL.BFLY P2, R30, R32, R29, R28 ;  /* 0x0c00001d201e7389 */ /* 0x000524000004001c */
[----:B01234-:R-:W-:Y:S01]  /*64a0*/  ENDCOLLECTIVE ;  /* 0x000000000000791b */ /* 0x01ffe20003800000 */
.L_x_1930:
[----:B------:R-:W-:Y:S01]  /*64b0*/  IMAD.MOV.U32 R32, RZ, RZ, R25 ;  /* 0x000000ffff207224 */ /* 0x000fe200078e0019 */
[----:B------:R-:W-:-:S07]  /*64c0*/  MOV R27, R30 ;  /* 0x0000001e001b7202 */ /* 0x000fce0000000f00 */
[----:B------:R-:W-:Y:S05]  /*64d0*/  WARPSYNC.COLLECTIVE R23, `(.L_x_1931) ;  /* 0x0000000017087348 */ /* 0x000fea0003c00000 */
[----:B------:R0:W1:Y:S02]  /*64e0*/  SHFL.BFLY P2, R30, R32, R29, R28 ;  /* 0x0c00001d201e7389 */ /* 0x000064000004001c */
[----:B01----:R-:W-:Y:S01]  /*64f0*/  ENDCOLLECTIVE ;  /* 0x000000000000791b */ /* 0x003fe20003800000 */
.L_x_1931:
[----:B------:R-:W-:Y:S01]  /*6500*/  FADD.FTZ R27, R27, R24 ;  /* 0x000000181b1b7221 */ /* 0x000fe20000010000 */
[----:B------:R-:W-:-:S04]  /*6510*/  HFMA2.MMA R29, -RZ, RZ, 0, 2.384185791015625e-07 ;  /* 0x00000004ff1d7435 */ /* 0x000fc800000001ff */
[----:B------:R-:W-:Y:S02]  /*6520*/  MOV R32, R27 ;  /* 0x0000001b00207202 */ /* 0x000fe40000000f00 */
[----:B------:R-:W-:-:S07]  /*6530*/  MOV R26, R30 ;  /* 0x0000001e001a7202 */ /* 0x000fce0000000f00 */
[----:B------:R-:W-:Y:S05]  /*6540*/  WARPSYNC.COLLECTIVE R23, `(.L_x_1932) ;  /* 0x0000000017087348 */ /* 0x000fea0003c00000 */
[----:B------:R0:W1:Y:S02]  /*6550*/  SHFL.BFLY P2, R30, R32, R29, R28 ;  /* 0x0c00001d201e7389 */ /* 0x000064000004001c */
[----:B01----:R-:W-:Y:S01]  /*6560*/  ENDCOLLECTIVE ;  /* 0x000000000000791b */ /* 0x003fe20003800000 */
.L_x_1932:
[----:B------:R-:W-:-:S05]  /*6570*/  FADD.FTZ R26, R26, R25 ;  /* 0x000000191a1a7221 */ /* 0x000fca0000010000 */
[----:B------:R-:W-:Y:S02]  /*6580*/  MOV R32, R26 ;  /* 0x0000001a00207202 */ /* 0x000fe40000000f00 */
[----:B------:R-:W-:-:S07]  /*6590*/  MOV R34, R30 ;  /* 0x0000001e00227202 */ /* 0x000fce0000000f00 */
[----:B------:R-:W-:Y:S05]  /*65a0*/  WARPSYNC.COLLECTIVE R23, `(.L_x_1933) ;  /* 0x0000000017087348 */ /* 0x000fea0003c00000 */
[----:B------:R0:W1:Y:S02]  /*65b0*/  SHFL.BFLY P2, R30, R32, R29, R28 ;  /* 0x0c00001d201e7389 */ /* 0x000064000004001c */
[----:B01----:R-:W-:Y:S01]  /*65c0*/  ENDCOLLECTIVE ;  /* 0x000000000000791b */ /* 0x003fe20003800000 */
.L_x_1933:
[----:B------:R-:W-:Y:S01]  /*65d0*/  FADD.FTZ R34, R27, R34 ;  /* 0x000000221b227221 */ /* 0x000fe20000010000 */
[----:B------:R-:W-:-:S04]  /*65e0*/  HFMA2.MMA R29, -RZ, RZ, 0, 1.1920928955078125e-07 ;  /* 0x00000002ff1d7435 */ /* 0x000fc800000001ff */
[----:B------:R-:W-:Y:S02]  /*65f0*/  MOV R32, R34 ;  /* 0x0000002200207202 */ /* 0x000fe40000000f00 */
[----:B------:R-:W-:-:S07]  /*6600*/  MOV R31, R30 ;  /* 0x0000001e001f7202 */ /* 0x000fce0000000f00 */
[----:B------:R-:W-:Y:S05]  /*6610*/  WARPSYNC.COLLECTIVE R23, `(.L_x_1934) ;  /* 0x0000000017087348 */ /* 0x000fea0003c00000 */
[----:B------:R0:W1:Y:S02]  /*6620*/  SHFL.BFLY P2, R30, R32, R29, R28 ;  /* 0x0c00001d201e7389 */ /* 0x000064000004001c */
[----:B01----:R-:W-:Y:S01]  /*6630*/  ENDCOLLECTIVE ;  /* 0x000000000000791b */ /* 0x003fe20003800000 */
.L_x_1934:
[----:B------:R-:W-:-:S05]  /*6640*/  FADD.FTZ R31, R26, R31 ;  /* 0x0000001f1a1f7221 */ /* 0x000fca0000010000 */
[----:B------:R-:W-:Y:S02]  /*6650*/  MOV R32, R31 ;  /* 0x0000001f00207202 */ /* 0x000fe40000000f00 */
[----:B------:R-:W-:-:S07]  /*6660*/  MOV R33, R30 ;  /* 0x0000001e00217202 */ /* 0x000fce0000000f00 */
[----:B------:R-:W-:Y:S05]  /*6670*/  WARPSYNC.COLLECTIVE R23, `(.L_x_1935) ;  /* 0x0000000017087348 */ /* 0x000fea0003c00000 */
[----:B------:R0:W1:Y:S02]  /*6680*/  SHFL.BFLY P2, R30, R32, R29, R28 ;  /* 0x0c00001d201e7389 */ /* 0x000064000004001c */
[----:B01----:R-:W-:Y:S01]  /*6690*/  ENDCOLLECTIVE ;  /* 0x000000000000791b */ /* 0x003fe20003800000 */
.L_x_1935:
[----:B------:R-:W-:-:S05]  /*66a0*/  FADD.FTZ R33, R34, R33 ;  /* 0x0000002122217221 */ /* 0x000fca0000010000 */
[----:B------:R-:W-:Y:S01]  /*66b0*/  MOV R32, R33 ;  /* 0x0000002100207202 */ /* 0x000fe20000000f00 */
[----:B------:R-:W-:Y:S01]  /*66c0*/  IMAD.MOV.U32 R29, RZ, RZ, 0x1 ;  /* 0x00000001ff1d7424 */ /* 0x000fe200078e00ff */
[----:B------:R-:W-:-:S07]  /*66d0*/  MOV R24, R30 ;  /* 0x0000001e00187202 */ /* 0x000fce0000000f00 */
[----:B------:R-:W-:Y:S05]  /*66e0*/  WARPSYNC.COLLECTIVE R23, `(.L_x_1936) ;  /* 0x0000000017087348 */ /* 0x000fea0003c00000 */
[----:B------:R0:W1:Y:S02]  /*66f0*/  SHFL.BFLY P2, R30, R32, R29, R28 ;  /* 0x0c00001d201e7389 */ /* 0x000064000004001c */
[----:B01----:R-:W-:Y:S01]  /*6700*/  ENDCOLLECTIVE ;  /* 0x000000000000791b */ /* 0x003fe20003800000 */
.L_x_1936:
[----:B------:R-:W-:-:S05]  /*6710*/  FADD.FTZ R35, R31, R24 ;  /* 0x000000181f237221 */ /* 0x000fca0000010000 */
[----:B------:R-:W-:Y:S02]  /*6720*/  MOV R32, R35 ;  /* 0x0000002300207202 */ /* 0x000fe40000000f00 */
[----:B------:R-:W-:-:S07]  /*6730*/  MOV R36, R30 ;  /* 0x0000001e00247202 */ /* 0x000fce0000000f00 */
[----:B------:R-:W-:Y:S05]  /*6740*/  WARPSYNC.COLLECTIVE R23, `(.L_x_1937) ;  /* 0x0000000017087348 */ /* 0x000fea0003c00000 */
[----:B------:R0:W1:Y:S02]  /*6750*/  SHFL.BFLY P2, R30, R32, R29, R28 ;  /* 0x0c00001d201e7389 */ /* 0x000064000004001c */
[----:B01----:R-:W-:Y:S01]  /*6760*/  ENDCOLLECTIVE ;  /* 0x000000000000791b */ /* 0x003fe20003800000 */
.L_x_1937:
[----:B------:R-:W-:Y:S01]  /*6770*/  FADD.FTZ R36, R33, R36 ;  /* 0x0000002421247221 */ /* 0x000fe20000010000 */
[----:B------:R-:W-:Y:S06]  /*6780*/  BRA `(.L_x_1938) ;  /* 0xffffffec00687947 */ /* 0x000fec000383ffff */
.L_x_1926:
        /* <DEDUP_REMOVED lines=8> */
.L_x_1940:
[----:B------:R-:W-:Y:S05]  /*6810*/  BSYNC B1 ;  /* 0x0000000000017941 */ /* 0x000fea0003800000 */
.L_x_1939:
        /* <DEDUP_REMOVED lines=8> */
.L_x_1941:
[----:B------:R-:W-:Y:S01]  /*68a0*/  FADD.FTZ R34, R34, R31 ;  /* 0x0000001f22227221 */ /* 0x000fe20000010000 */
[----:B------:R-:W-:-:S03]  /*68b0*/  HFMA2.MMA R29, -RZ, RZ, 0, 2.384185791015625e-07 ;  /* 0x00000004ff1d7435 */ /* 0x000fc600000001ff */
[----:B------:R-:W-:Y:S01]  /*68c0*/  IMAD.MOV.U32 R32, RZ, RZ, R34 ;  /* 0x000000ffff207224 */ /* 0x000fe200078e0022 */
[----:B------:R-:W-:-:S07]  /*68d0*/  MOV R36, R30 ;  /* 0x0000001e00247202 */ /* 0x000fce0000000f00 */
[----:B------:R-:W-:Y:S05]  /*68e0*/  WARPSYNC.COLLECTIVE R23, `(.L_x_1942) ;  /* 0x0000000017087348 */ /* 0x000fea0003c00000 */
[----:B------:R0:W1:Y:S02]  /*68f0*/  SHFL.BFLY P2, R30, R32, R29, R28 ;  /* 0x0c00001d201e7389 */ /* 0x000064000004001c */
[----:B01----:R-:W-:Y:S01]  /*6900*/  ENDCOLLECTIVE ;  /* 0x000000000000791b */ /* 0x003fe20003800000 */
.L_x_1942:
[----:B------:R-:W-:-:S05]  /*6910*/  FADD.FTZ R36, R36, R33 ;  /* 0x0000002124247221 */ /* 0x000fca0000010000 */
[----:B------:R-:W-:Y:S02]  /*6920*/  MOV R32, R36 ;  /* 0x0000002400207202 */ /* 0x000fe40000000f00 */
[----:B------:R-:W-:-:S07]  /*6930*/  MOV R35, R30 ;  /* 0x0000001e00237202 */ /* 0x000fce0000000f00 */
[----:B------:R-:W-:Y:S05]  /*6940*/  WARPSYNC.COLLECTIVE R23, `(.L_x_1943) ;  /* 0x0000000017087348 */ /* 0x000fea0003c00000 */
[----:B------:R0:W1:Y:S02]  /*6950*/  SHFL.BFLY P2, R30, R32, R29, R28 ;  /* 0x0c00001d201e7389 */ /* 0x000064000004001c */
[----:B01----:R-:W-:Y:S01]  /*6960*/  ENDCOLLECTIVE ;  /* 0x000000000000791b */ /* 0x003fe20003800000 */
.L_x_1943:
[----:B------:R-:W-:Y:S01]  /*6970*/  FADD.FTZ R35, R34, R35 ;  /* 0x0000002322237221 */ /* 0x000fe20000010000 */
[----:B------:R-:W-:-:S04]  /*6980*/  HFMA2.MMA R29, -RZ, RZ, 0, 1.1920928955078125e-07 ;  /* 0x00000002ff1d7435 */ /* 0x000fc800000001ff */
[----:B------:R-:W-:Y:S02]  /*6990*/  MOV R32, R35 ;  /* 0x0000002300207202 */ /* 0x000fe40000000f00 */
[----:B------:R-:W-:-:S07]  /*69a0*/  MOV R37, R30 ;  /* 0x0000001e00257202 */ /* 0x000fce0000000f00 */
[----:B------:R-:W-:Y:S05]  /*69b0*/  WARPSYNC.COLLECTIVE R23, `(.L_x_1944) ;  /* 0x0000000017087348 */ /* 0x000fea0003c00000 */
[----:B------:R0:W1:Y:S02]  /*69c0*/  SHFL.BFLY P2, R30, R32, R29, R28 ;  /* 0x0c00001d201e7389 */ /* 0x000064000004001c */
[----:B01----:R-:W-:Y:S01]  /*69d0*/  ENDCOLLECTIVE ;  /* 0x000000000000791b */ /* 0x003fe20003800000 */
.L_x_1944:
[----:B------:R-:W-:-:S05]  /*69e0*/  FADD.FTZ R37, R36, R37 ;  /* 0x0000002524257221 */ /* 0x000fca0000010000 */
[----:B------:R-:W-:Y:S02]  /*69f0*/  MOV R32, R37 ;  /* 0x0000002500207202 */ /* 0x000fe40000000f00 */
[----:B------:R-:W-:-:S07]  /*6a00*/  MOV R38, R30 ;  /* 0x0000001e00267202 */ /* 0x000fce0000000f00 */
[----:B------:R-:W-:Y:S05]  /*6a10*/  WARPSYNC.COLLECTIVE R23, `(.L_x_1945) ;  /* 0x0000000017087348 */ /* 0x000fea0003c00000 */
[----:B------:R0:W1:Y:S02]  /*6a20*/  SHFL.BFLY P2, R30, R32, R29, R28 ;  /* 0x0c00001d201e7389 */ /* 0x000064000004001c */
[----:B01----:R-:W-:Y:S01]  /*6a30*/  ENDCOLLECTIVE ;  /* 0x000000000000791b */ /* 0x003fe20003800000 */
.L_x_1945:
[----:B------:R-:W-:Y:S01]  /*6a40*/  FADD.FTZ R38, R35, R38 ;  /* 0x0000002623267221 */ /* 0x000fe20000010000 */
[----:B------:R-:W-:-:S04]  /*6a50*/  HFMA2.MMA R29, -RZ, RZ, 0, 5.9604644775390625e-08 ;  /* 0x00000001ff1d7435 */ /* 0x000fc800000001ff */
[----:B------:R-:W-:Y:S02]  /*6a60*/  MOV R32, R38 ;  /* 0x0000002600207202 */ /* 0x000fe40000000f00 */
[----:B------:R-:W-:-:S07]  /*6a70*/  MOV R40, R30 ;  /* 0x0000001e00287202 */ /* 0x000fce0000000f00 */
[----:B------:R-:W-:Y:S05]  /*6a80*/  WARPSYNC.COLLECTIVE R23, `(.L_x_1946) ;  /* 0x0000000017087348 */ /* 0x000fea0003c00000 */
[----:B------:R0:W1:Y:S02]  /*6a90*/  SHFL.BFLY P2, R30, R32, R29, R28 ;  /* 0x0c00001d201e7389 */ /* 0x000064000004001c */
[----:B01----:R-:W-:Y:S01]  /*6aa0*/  ENDCOLLECTIVE ;  /* 0x000000000000791b */ /* 0x003fe20003800000 */
.L_x_1946:
[----:B------:R-:W-:-:S04]  /*6ab0*/  FADD.FTZ R40, R37, R40 ;  /* 0x0000002825287221 */ /* 0x000fc80000010000 */
[----:B------:R-:W-:Y:S01]  /*6ac0*/  IMAD.MOV.U32 R32, RZ, RZ, R40 ;  /* 0x000000ffff207224 */ /* 0x000fe200078e0028 */
[----:B------:R-:W-:-:S07]  /*6ad0*/  MOV R31, R30 ;  /* 0x0000001e001f7202 */ /* 0x000fce0000000f00 */
[----:B------:R-:W-:Y:S05]  /*6ae0*/  WARPSYNC.COLLECTIVE R23, `(.L_x_1947) ;  /* 0x0000000017087348 */ /* 0x000fea0003c00000 */
[----:B------:R0:W1:Y:S02]  /*6af0*/  SHFL.BFLY P2, R30, R32, R29, R28 ;  /* 0x0c00001d201e7389 */ /* 0x000064000004001c */
[----:B01----:R-:W-:Y:S01]  /*6b00*/  ENDCOLLECTIVE ;  /* 0x000000000000791b */ /* 0x003fe20003800000 */
.L_x_1947:
[----:B------:R-:W-:Y:S01]  /*6b10*/  FADD.FTZ R31, R38, R31 ;  /* 0x0000001f261f7221 */ /* 0x000fe20000010000 */
[----:B------:R-:W-:Y:S06]  /*6b20*/  BRA `(.L_x_1948) ;  /* 0xffffffec00247947 */ /* 0x000fec000383ffff */
.L_x_1927:
        /* <DEDUP_REMOVED lines=8> */
.L_x_1950:
[----:B------:R-:W-:Y:S05]  /*6bb0*/  BSYNC B1 ;  /* 0x0000000000017941 */ /* 0x000fea0003800000 */
.L_x_1949:
        /* <DEDUP_REMOVED lines=8> */
.L_x_1951:
[----:B------:R-:W-:Y:S01]  /*6c40*/  FADD.FTZ R34, R34, R31 ;  /* 0x0000001f22227221 */ /* 0x000fe20000010000 */
[----:B------:R-:W-:-:S04]  /*6c50*/  HFMA2.MMA R29, -RZ, RZ, 0, 2.384185791015625e-07 ;  /* 0x00000004ff1d7435 */ /* 0x000fc800000001ff */
[----:B------:R-:W-:Y:S02]  /*6c60*/  MOV R32, R34 ;  /* 0x0000002200207202 */ /* 0x000fe40000000f00 */
[----:B------:R-:W-:-:S07]  /*6c70*/  MOV R36, R30 ;  /* 0x0000001e00247202 */ /* 0x000fce0000000f00 */
[----:B------:R-:W-:Y:S05]  /*6c80*/  WARPSYNC.COLLECTIVE R23, `(.L_x_1952) ;  /* 0x0000000017087348 */ /* 0x000fea0003c00000 */
[----:B------:R0:W1:Y:S02]  /*6c90*/  SHFL.BFLY P2, R30, R32, R29, R28 ;  /* 0x0c00001d201e7389 */ /* 0x000064000004001c */
[----:B01----:R-:W-:Y:S01]  /*6ca0*/  ENDCOLLECTIVE ;  /* 0x000000000000791b */ /* 0x003fe20003800000 */
.L_x_1952:
[----:B------:R-:W-:-:S05]  /*6cb0*/  FADD.FTZ R36, R36, R33 ;  /* 0x0000002124247221 */ /* 0x000fca0000010000 */
[----:B------:R-:W-:Y:S01]  /*6cc0*/  MOV R32, R36 ;  /* 0x0000002400207202 */ /* 0x000fe20000000f00 */
[----:B------:R-:W-:-:S07]  /*6cd0*/  IMAD.MOV.U32 R35, RZ, RZ, R30 ;  /* 0x000000ffff237224 */ /* 0x000fce00078e001e */
[----:B------:R-:W-:Y:S05]  /*6ce0*/  WARPSYNC.COLLECTIVE R23, `(.L_x_1953) ;  /* 0x0000000017087348 */ /* 0x000fea0003c00000 */
[----:B------:R0:W1:Y:S02]  /*6cf0*/  SHFL.BFLY P2, R30, R32, R29, R28 ;  /* 0x0c00001d201e7389 */ /* 0x000064000004001c */
[----:B01----:R-:W-:Y:S01]  /*6d00*/  ENDCOLLECTIVE ;  /* 0x000000000000791b */ /* 0x003fe20003800000 */
.L_x_1953:
[----:B------:R-:W-:Y:S01]  /*6d10*/  FADD.FTZ R35, R34, R35 ;  /* 0x0000002322237221 */ /* 0x000fe20000010000 */
[----:B------:R-:W-:-:S04]  /*6d20*/  HFMA2.MMA R29, -RZ, RZ, 0, 1.1920928955078125e-07 ;  /* 0x00000002ff1d7435 */ /* 0x000fc800000001ff */
[----:B------:R-:W-:Y:S02]  /*6d30*/  MOV R32, R35 ;  /* 0x0000002300207202 */ /* 0x000fe40000000f00 */
[----:B------:R-:W-:-:S07]  /*6d40*/  MOV R37, R30 ;  /* 0x0000001e00257202 */ /* 0x000fce0000000f00 */
[----:B------:R-:W-:Y:S05]  /*6d50*/  WARPSYNC.COLLECTIVE R23, `(.L_x_1954) ;  /* 0x0000000017087348 */ /* 0x000fea0003c00000 */
[----:B------:R0:W1:Y:S02]  /*6d60*/  SHFL.BFLY P2, R30, R32, R29, R28 ;  /* 0x0c00001d201e7389 */ /* 0x000064000004001c */
[----:B01----:R-:W-:Y:S01]  /*6d70*/  ENDCOLLECTIVE ;  /* 0x000000000000791b */ /* 0x003fe20003800000 */
.L_x_1954:
[----:B------:R-:W-:-:S05]  /*6d80*/  FADD.FTZ R37, R36, R37 ;  /* 0x0000002524257221 */ /* 0x000fca0000010000 */
[----:B------:R-:W-:Y:S02]  /*6d90*/  MOV R32, R37 ;  /* 0x0000002500207202 */ /* 0x000fe40000000f00 */
[----:B------:R-:W-:-:S07]  /*6da0*/  MOV R38, R30 ;  /* 0x0000001e00267202 */ /* 0x000fce0000000f00 */
[----:B------:R-:W-:Y:S05]  /*6db0*/  WARPSYNC.COLLECTIVE R23, `(.L_x_1955) ;  /* 0x0000000017087348 */ /* 0x000fea0003c00000 */
[----:B------:R0:W1:Y:S02]  /*6dc0*/  SHFL.BFLY P2, R30, R32, R29, R28 ;  /* 0x0c00001d201e7389 */ /* 0x000064000004001c */
[----:B01----:R-:W-:Y:S01]  /*6dd0*/  ENDCOLLECTIVE ;  /* 0x000000000000791b */ /* 0x003fe20003800000 */
.L_x_1955:
[----:B------:R-:W-:Y:S01]  /*6de0*/  FADD.FTZ R38, R35, R38 ;  /* 0x0000002623267221 */ /* 0x000fe20000010000 */
[----:B------:R-:W-:-:S04]  /*6df0*/  HFMA2.MMA R29, -RZ, RZ, 0, 5.9604644775390625e-08 ;  /* 0x00000001ff1d7435 */ /* 0x000fc800000001ff */
[----:B------:R-:W-:Y:S02]  /*6e00*/  MOV R32, R38 ;  /* 0x0000002600207202 */ /* 0x000fe40000000f00 */
[----:B------:R-:W-:-:S07]  /*6e10*/  MOV R40, R30 ;  /* 0x0000001e00287202 */ /* 0x000fce0000000f00 */
[----:B------:R-:W-:Y:S05]  /*6e20*/  WARPSYNC.COLLECTIVE R23, `(.L_x_1956) ;  /* 0x0000000017087348 */ /* 0x000fea0003c00000 */
[----:B------:R0:W1:Y:S02]  /*6e30*/  SHFL.BFLY P2, R30, R32, R29, R28 ;  /* 0x0c00001d201e7389 */ /* 0x000064000004001c */
[----:B01----:R-:W-:Y:S01]  /*6e40*/  ENDCOLLECTIVE ;  /* 0x000000000000791b */ /* 0x003fe20003800000 */
.L_x_1956:
[----:B------:R-:W-:-:S05]  /*6e50*/  FADD.FTZ R40, R37, R40 ;  /* 0x0000002825287221 */ /* 0x000fca0000010000 */
[----:B------:R-:W-:Y:S02]  /*6e60*/  MOV R32, R40 ;  /* 0x0000002800207202 */ /* 0x000fe40000000f00 */
[----:B------:R-:W-:-:S07]  /*6e70*/  MOV R31, R30 ;  /* 0x0000001e001f7202 */ /* 0x000fce0000000f00 */
[----:B------:R-:W-:Y:S05]  /*6e80*/  WARPSYNC.COLLECTIVE R23, `(.L_x_1957) ;  /* 0x0000000017087348 */ /* 0x000fea0003c00000 */
[----:B------:R0:W1:Y:S02]  /*6e90*/  SHFL.BFLY P2, R30, R32, R29, R28 ;  /* 0x0c00001d201e7389 */ /* 0x000064000004001c */
[----:B01----:R-:W-:Y:S01]  /*6ea0*/  ENDCOLLECTIVE ;  /* 0x000000000000791b */ /* 0x003fe20003800000 */
.L_x_1957:
[----:B------:R-:W-:Y:S01]  /*6eb0*/  FADD.FTZ R31, R38, R31 ;  /* 0x0000001f261f7221 */ /* 0x000fe20000010000 */
[----:B------:R-:W-:Y:S06]  /*6ec0*/  BRA `(.L_x_1958) ;  /* 0xffffffe800c87947 */ /* 0x000fec000383ffff */
.L_x_1928:
        /* <DEDUP_REMOVED lines=8> */
.L_x_1960:
[----:B------:R-:W-:Y:S05]  /*6f50*/  BSYNC B0 ;  /* 0x0000000000007941 */ /* 0x000fea0003800000 */
.L_x_1959:
        /* <DEDUP_REMOVED lines=13> */
.L_x_1961:
        /* <DEDUP_REMOVED lines=13> */
.L_x_1962:
[----:B------:R-:W-:Y:S02]  /*7100*/  MOV R32, R26 ;  /* 0x0000001a00207202 */ /* 0x000fe40000000f00 */
[----:B------:R-:W-:-:S07]  /*7110*/  MOV R24, R30 ;  /* 0x0000001e00187202 */ /* 0x000fce0000000f00 */
[----:B------:R-:W-:Y:S05]  /*7120*/  WARPSYNC.COLLECTIVE R23, `(.L_x_1963) ;  /* 0x0000000017087348 */ /* 0x000fea0003c00000 */
[----:B------:R0:W1:Y:S02]  /*7130*/  SHFL.BFLY P2, R30, R32, R29, R28 ;  /* 0x0c00001d201e7389 */ /* 0x000064000004001c */
[----:B01----:R-:W-:Y:S01]  /*7140*/  ENDCOLLECTIVE ;  /* 0x000000000000791b */ /* 0x003fe20003800000 */
.L_x_1963:
        /* <DEDUP_REMOVED lines=10> */
.L_x_1964:
[----:B------:R-:W-:Y:S02]  /*71f0*/  @P0 LOP3.LUT R26, R26, R11, RZ, 0x3c, !PT ;  /* 0x0000000b1a1a0212 */ /* 0x000fe400078e3cff */
[----:B------:R-:W-:Y:S02]  /*7200*/  MOV R32, R25 ;  /* 0x0000001900207202 */ /* 0x000fe40000000f00 */
[----:B------:R-:W-:-:S07]  /*7210*/  MOV R27, R30 ;  /* 0x0000001e001b7202 */ /* 0x000fce0000000f00 */
[----:B------:R-:W-:Y:S05]  /*7220*/  WARPSYNC.COLLECTIVE R23, `(.L_x_1965) ;  /* 0x0000000017087348 */ /* 0x000fea0003c00000 */
[----:B------:R0:W1:Y:S02]  /*7230*/  SHFL.BFLY P2, R30, R32, R29, R28 ;  /* 0x0c00001d201e7389 */ /* 0x000064000004001c */
[----:B01----:R-:W-:Y:S01]  /*7240*/  ENDCOLLECTIVE ;  /* 0x000000000000791b */ /* 0x003fe20003800000 */
.L_x_1965:
        /* <DEDUP_REMOVED lines=11> */
.L_x_1966:
[----:B------:R-:W0:Y:S01]  /*7300*/  LDC.64 R24, c[0x0][0x218] ;  /* 0x00008600ff187b82 */ /* 0x000e220000000a00 */
[----:B------:R-:W-:Y:S02]  /*7310*/  MOV R32, R34 ;  /* 0x0000002200207202 */ /* 0x000fe40000000f00 */
[----:B------:R-:W-:-:S07]  /*7320*/  MOV R36, R30 ;  /* 0x0000001e00247202 */ /* 0x000fce0000000f00 */
[----:B0-----:R-:W-:Y:S05]  /*7330*/  WARPSYNC.COLLECTIVE R23, `(.L_x_1967) ;  /* 0x0000000017087348 */ /* 0x001fea0003c00000 */
[----:B------:R1:W2:Y:S02]  /*7340*/  SHFL.BFLY P2, R30, R32, R29, R28 ;  /* 0x0c00001d201e7389 */ /* 0x0002a4000004001c */
[----:B012---:R-:W-:Y:S01]  /*7350*/  ENDCOLLECTIVE ;  /* 0x000000000000791b */ /* 0x007fe20003800000 */
.L_x_1967:
        /* <DEDUP_REMOVED lines=9> */
.L_x_1968:
        /* <DEDUP_REMOVED lines=8> */
.L_x_1969:
[----:B------:R-:W-:Y:S01]  /*7470*/  FADD.FTZ R40, R40, R37 ;  /* 0x0000002528287221 */ /* 0x000fe20000010000 */
[----:B------:R-:W-:-:S04]  /*7480*/  HFMA2.MMA R29, -RZ, RZ, 0, 2.384185791015625e-07 ;  /* 0x00000004ff1d7435 */ /* 0x000fc800000001ff */
[----:B------:R-:W-:Y:S02]  /*7490*/  MOV R32, R40 ;  /* 0x0000002800207202 */ /* 0x000fe40000000f00 */
[----:B------:R-:W-:-:S07]  /*74a0*/  MOV R39, R30 ;  /* 0x0000001e00277202 */ /* 0x000fce0000000f00 */
[----:B------:R-:W-:Y:S05]  /*74b0*/  WARPSYNC.COLLECTIVE R23, `(.L_x_1970) ;  /* 0x0000000017087348 */ /* 0x000fea0003c00000 */
[----:B------:R0:W1:Y:S02]  /*74c0*/  SHFL.BFLY P2, R30, R32, R29, R28 ;  /* 0x0c00001d201e7389 */ /* 0x000064000004001c */
[----:B01----:R-:W-:Y:S01]  /*74d0*/  ENDCOLLECTIVE ;  /* 0x000000000000791b */ /* 0x003fe20003800000 */
.L_x_1970:
[----:B------:R-:W-:-:S05]  /*74e0*/  FADD.FTZ R39, R39, R38 ;  /* 0x0000002627277221 */ /* 0x000fca0000010000 */
[----:B------:R-:W-:Y:S02]  /*74f0*/  MOV R32, R39 ;  /* 0x0000002700207202 */ /* 0x000fe40000000f00 */
[----:B------:R-:W-:-:S07]  /*7500*/  MOV R37, R30 ;  /* 0x0000001e00257202 */ /* 0x000fce0000000f00 */
[----:B------:R-:W-:Y:S05]  /*7510*/  WARPSYNC.COLLECTIVE R23, `(.L_x_1971) ;  /* 0x0000000017087348 */ /* 0x000fea0003c00000 */
[----:B------:R0:W1:Y:S02]  /*7520*/  SHFL.BFLY P2, R30, R32, R29, R28 ;  /* 0x0c00001d201e7389 */ /* 0x000064000004001c */
[----:B01----:R-:W-:Y:S01]  /*7530*/  ENDCOLLECTIVE ;  /* 0x000000000000791b */ /* 0x003fe20003800000 */
.L_x_1971:
[----:B------:R-:W-:Y:S01]  /*7540*/  FADD.FTZ R37, R40, R37 ;  /* 0x0000002528257221 */ /* 0x000fe20000010000 */
[----:B------:R-:W-:-:S04]  /*7550*/  HFMA2.MMA R29, -RZ, RZ, 0, 1.1920928955078125e-07 ;  /* 0x00000002ff1d7435 */ /* 0x000fc800000001ff */
[----:B------:R-:W-:Y:S02]  /*7560*/  MOV R32, R37 ;  /* 0x0000002500207202 */ /* 0x000fe40000000f00 */
[----:B------:R-:W-:-:S07]  /*7570*/  MOV R38, R30 ;  /* 0x0000001e00267202 */ /* 0x000fce0000000f00 */
[----:B------:R-:W-:Y:S05]  /*7580*/  WARPSYNC.COLLECTIVE R23, `(.L_x_1972) ;  /* 0x0000000017087348 */ /* 0x000fea0003c00000 */
[----:B------:R0:W1:Y:S02]  /*7590*/  SHFL.BFLY P2, R30, R32, R29, R28 ;  /* 0x0c00001d201e7389 */ /* 0x000064000004001c */
[----:B01----:R-:W-:Y:S01]  /*75a0*/  ENDCOLLECTIVE ;  /* 0x000000000000791b */ /* 0x003fe20003800000 */
.L_x_1972:
[----:B------:R-:W-:-:S05]  /*75b0*/  FADD.FTZ R38, R39, R38 ;  /* 0x0000002627267221 */ /* 0x000fca0000010000 */
[----:B------:R-:W-:Y:S02]  /*75c0*/  MOV R32, R38 ;  /* 0x0000002600207202 */ /* 0x000fe40000000f00 */
[----:B------:R-:W-:-:S07]  /*75d0*/  MOV R26, R30 ;  /* 0x0000001e001a7202 */ /* 0x000fce0000000f00 */
[----:B------:R-:W-:Y:S05]  /*75e0*/  WARPSYNC.COLLECTIVE R23, `(.L_x_1973) ;  /* 0x0000000017087348 */ /* 0x000fea0003c00000 */
[----:B------:R0:W1:Y:S02]  /*75f0*/  SHFL.BFLY P2, R30, R32, R29, R28 ;  /* 0x0c00001d201e7389 */ /* 0x000064000004001c */
[----:B01----:R-:W-:Y:S01]  /*7600*/  ENDCOLLECTIVE ;  /* 0x000000000000791b */ /* 0x003fe20003800000 */
.L_x_1973:
        /* <DEDUP_REMOVED lines=13> */
.L_x_1974:
[----:B------:R-:W-:Y:S01]  /*76e0*/  FADD.FTZ R41, R38, R41 ;  /* 0x0000002926297221 */ /* 0x000fe20000010000 */
[----:B------:R-:W0:Y:S04]  /*76f0*/  LDC.64 R26, c[0x0][0x220] ;  /* 0x00008800ff1a7b82 */ /* 0x000e280000000a00 */
[----:B------:R-:W-:Y:S02]  /*7700*/  MOV R32, R41 ;  /* 0x0000002900207202 */ /* 0x000fe40000000f00 */
[----:B------:R-:W-:-:S07]  /*7710*/  MOV R38, R30 ;  /* 0x0000001e00267202 */ /* 0x000fce0000000f00 */
[----:B0-----:R-:W-:Y:S05]  /*7720*/  WARPSYNC.COLLECTIVE R23, `(.L_x_1975) ;  /* 0x0000000017087348 */ /* 0x001fea0003c00000 */
[----:B------:R1:W2:Y:S02]  /*7730*/  SHFL.BFLY P2, R30, R32, R29, R28 ;  /* 0x0c00001d201e7389 */ /* 0x0002a4000004001c */
[----:B012---:R-:W-:Y:S01]  /*7740*/  ENDCOLLECTIVE ;  /* 0x000000000000791b */ /* 0x007fe20003800000 */
.L_x_1975:
        /* <DEDUP_REMOVED lines=11> */
.L_x_1976:
[----:B------:R-:W-:Y:S01]  /*7800*/  @!P0 F2FP.F16.F32.PACK_AB R31, RZ, R34 ;  /* 0x00000022ff1f823e */ /* 0x000fe200000000ff */
[----:B------:R-:W-:Y:S01]  /*7810*/  FADD.FTZ R40, R41, R40 ;  /* 0x0000002829287221 */ /* 0x000fe20000010000 */
[----:B------:R-:W-:Y:S02]  /*7820*/  MOV R32, R43 ;  /* 0x0000002b00207202 */ /* 0x000fe40000000f00 */
[----:B------:R-:W-:-:S07]  /*7830*/  MOV R45, R30 ;  /* 0x0000001e002d7202 */ /* 0x000fce0000000f00 */
[----:B------:R-:W-:Y:S05]  /*7840*/  WARPSYNC.COLLECTIVE R23, `(.L_x_1977) ;  /* 0x0000000017087348 */ /* 0x000fea0003c00000 */
[----:B------:R0:W1:Y:S02]  /*7850*/  SHFL.BFLY P2, R30, R32, R29, R28 ;  /* 0x0c00001d201e7389 */ /* 0x000064000004001c */
[----:B01----:R-:W-:Y:S01]  /*7860*/  ENDCOLLECTIVE ;  /* 0x000000000000791b */ /* 0x003fe20003800000 */
.L_x_1977:
[----:B------:R-:W-:-:S05]  /*7870*/  FADD.FTZ R45, R45, R42 ;  /* 0x0000002a2d2d7221 */ /* 0x000fca0000010000 */
[----:B------:R-:W-:Y:S01]  /*7880*/  MOV R32, R45 ;  /* 0x0000002d00207202 */ /* 0x000fe20000000f00 */
[----:B------:R-:W-:Y:S01]  /*7890*/  IMAD.MOV.U32 R29, RZ, RZ, 0x4 ;  /* 0x00000004ff1d7424 */ /* 0x000fe200078e00ff */
[----:B------:R-:W-:-:S07]  /*78a0*/  MOV R44, R30 ;  /* 0x0000001e002c7202 */ /* 0x000fce0000000f00 */
[----:B------:R-:W-:Y:S05]  /*78b0*/  WARPSYNC.COLLECTIVE R23, `(.L_x_1978) ;  /* 0x0000000017087348 */ /* 0x000fea0003c00000 */
[----:B------:R0:W1:Y:S02]  /*78c0*/  SHFL.BFLY P2, R30, R32, R29, R28 ;  /* 0x0c00001d201e7389 */ /* 0x000064000004001c */
[----:B01----:R-:W-:Y:S01]  /*78d0*/  ENDCOLLECTIVE ;  /* 0x000000000000791b */ /* 0x003fe20003800000 */
.L_x_1978:
[----:B------:R-:W-:-:S05]  /*78e0*/  FADD.FTZ R44, R44, R43 ;  /* 0x0000002b2c2c7221 */ /* 0x000fca0000010000 */
[----:B------:R-:W-:Y:S02]  /*78f0*/  MOV R32, R44 ;  /* 0x0000002c00207202 */ /* 0x000fe40000000f00 */
[----:B------:R-:W-:-:S07]  /*7900*/  MOV R42, R30 ;  /* 0x0000001e002a7202 */ /* 0x000fce0000000f00 */
[----:B------:R-:W-:Y:S05]  /*7910*/  WARPSYNC.COLLECTIVE R23, `(.L_x_1979) ;  /* 0x0000000017087348 */ /* 0x000fea0003c00000 */
[----:B------:R0:W1:Y:S02]  /*7920*/  SHFL.BFLY P2, R30, R32, R29, R28 ;  /* 0x0c00001d201e7389 */ /* 0x000064000004001c */
[----:B01----:R-:W-:Y:S01]  /*7930*/  ENDCOLLECTIVE ;  /* 0x000000000000791b */ /* 0x003fe20003800000 */
.L_x_1979:
[----:B------:R-:W-:Y:S01]  /*7940*/  FADD.FTZ R42, R45, R42 ;  /* 0x0000002a2d2a7221 */ /* 0x000fe20000010000 */
[----:B------:R-:W-:-:S04]  /*7950*/  HFMA2.MMA R29, -RZ, RZ, 0, 1.1920928955078125e-07 ;  /* 0x00000002ff1d7435 */ /* 0x000fc800000001ff */
[----:B------:R-:W-:Y:S02]  /*7960*/  MOV R32, R42 ;  /* 0x0000002a00207202 */ /* 0x000fe40000000f00 */
[----:B------:R-:W-:-:S07]  /*7970*/  MOV R43, R30 ;  /* 0x0000001e002b7202 */ /* 0x000fce0000000f00 */
[----:B------:R-:W-:Y:S05]  /*7980*/  WARPSYNC.COLLECTIVE R23, `(.L_x_1980) ;  /* 0x0000000017087348 */ /* 0x000fea0003c00000 */
[----:B------:R0:W1:Y:S02]  /*7990*/  SHFL.BFLY P2, R30, R32, R29, R28 ;  /* 0x0c00001d201e7389 */ /* 0x000064000004001c */
[----:B01----:R-:W-:Y:S01]  /*79a0*/  ENDCOLLECTIVE ;  /* 0x000000000000791b */ /* 0x003fe20003800000 */
.L_x_1980:
[----:B------:R-:W-:-:S05]  /*79b0*/  FADD.FTZ R43, R44, R43 ;  /* 0x0000002b2c2b7221 */ /* 0x000fca0000010000 */
[----:B------:R-:W-:Y:S02]  /*79c0*/  MOV R32, R43 ;  /* 0x0000002b00207202 */ /* 0x000fe40000000f00 */
[----:B------:R-:W-:-:S07]  /*79d0*/  MOV R45, R30 ;  /* 0x0000001e002d7202 */ /* 0x000fce0000000f00 */
[----:B------:R-:W-:Y:S05]  /*79e0*/  WARPSYNC.COLLECTIVE R23, `(.L_x_1981) ;  /* 0x0000000017087348 */ /* 0x000fea0003c00000 */
[----:B------:R0:W1:Y:S02]  /*79f0*/  SHFL.BFLY P2, R30, R32, R29, R28 ;  /* 0x0c00001d201e7389 */ /* 0x000064000004001c */
[----:B01----:R-:W-:Y:S01]  /*7a00*/  ENDCOLLECTIVE ;  /* 0x000000000000791b */ /* 0x003fe20003800000 */
.L_x_1981:
[----:B------:R-:W-:-:S05]  /*7a10*/  FADD.FTZ R45, R42, R45 ;  /* 0x0000002d2a2d7221 */ /* 0x000fca0000010000 */
[----:B------:R-:W-:Y:S01]  /*7a20*/  MOV R32, R45 ;  /* 0x0000002d00207202 */ /* 0x000fe20000000f00 */
[----:B------:R-:W-:Y:S01]  /*7a30*/  IMAD.MOV.U32 R29, RZ, RZ, 0x1 ;  /* 0x00000001ff1d7424 */ /* 0x000fe200078e00ff */
[----:B------:R-:W-:-:S07]  /*7a40*/  MOV R44, R30 ;  /* 0x0000001e002c7202 */ /* 0x000fce0000000f00 */
[----:B------:R-:W-:Y:S05]  /*7a50*/  WARPSYNC.COLLECTIVE R23, `(.L_x_1982) ;  /* 0x0000000017087348 */ /* 0x000fea0003c00000 */
[----:B------:R0:W1:Y:S02]  /*7a60*/  SHFL.BFLY P2, R30, R32, R29, R28 ;  /* 0x0c00001d201e7389 */ /* 0x000064000004001c */
[----:B01----:R-:W-:Y:S01]  /*7a70*/  ENDCOLLECTIVE ;  /* 0x000000000000791b */ /* 0x003fe20003800000 */
.L_x_1982:
[----:B------:R-:W-:-:S05]  /*7a80*/  FADD.FTZ R43, R43, R44 ;  /* 0x0000002c2b2b7221 */ /* 0x000fca0000010000 */
[----:B------:R-:W-:Y:S02]  /*7a90*/  MOV R32, R43 ;  /* 0x0000002b00207202 */ /* 0x000fe40000000f00 */
[----:B------:R-:W-:-:S07]  /*7aa0*/  MOV R42, R30 ;  /* 0x0000001e002a7202 */ /* 0x000fce0000000f00 */
[----:B------:R-:W-:Y:S05]  /*7ab0*/  WARPSYNC.COLLECTIVE R23, `(.L_x_1983) ;  /* 0x0000000017087348 */ /* 0x000fea0003c00000 */
[----:B------:R0:W1:Y:S02]  /*7ac0*/  SHFL.BFLY P2, R30, R32, R29, R28 ;  /* 0x0c00001d201e7389 */ /* 0x000064000004001c */
[----:B01----:R-:W-:Y:S01]  /*7ad0*/  ENDCOLLECTIVE ;  /* 0x000000000000791b */ /* 0x003fe20003800000 */
.L_x_1983:
[----:B------:R-:W-:Y:S01]  /*7ae0*/  HFMA2.MMA R29, -RZ, RZ, 0, 4.76837158203125e-07 ;  /* 0x00000008ff1d7435 */ /* 0x000fe200000001ff */
[----:B------:R-:W-:Y:S02]  /*7af0*/  MOV R32, R46 ;  /* 0x0000002e00207202 */ /* 0x000fe40000000f00 */
[----:B------:R-:W-:-:S08]  /*7b00*/  MOV R44, R30 ;  /* 0x0000001e002c7202 */ /* 0x000fd00000000f00 */
[----:B------:R-:W-:Y:S05]  /*7b10*/  WARPSYNC.COLLECTIVE R23, `(.L_x_1984) ;  /* 0x0000000017087348 */ /* 0x000fea0003c00000 */
[----:B------:R0:W1:Y:S02]  /*7b20*/  SHFL.BFLY P2, R30, R32, R29, R28 ;  /* 0x0c00001d201e7389 */ /* 0x000064000004001c */
[----:B01----:R-:W-:Y:S01]  /*7b30*/  ENDCOLLECTIVE ;  /* 0x000000000000791b */ /* 0x003fe20003800000 */
.L_x_1984:
[----:B------:R-:W-:Y:S02]  /*7b40*/  MOV R32, R50 ;  /* 0x0000003200207202 */ /* 0x000fe40000000f00 */
[----:B------:R-:W-:-:S07]  /*7b50*/  MOV R51, R30 ;  /* 0x0000001e00337202 */ /* 0x000fce0000000f00 */
[----:B------:R-:W-:Y:S05]  /*7b60*/  WARPSYNC.COLLECTIVE R23, `(.L_x_1985) ;  /* 0x0000000017087348 */ /* 0x000fea0003c00000 */
[----:B------:R0:W1:Y:S02]  /*7b70*/  SHFL.BFLY P2, R30, R32, R29, R28 ;  /* 0x0c00001d201e7389 */ /* 0x000064000004001c */
[----:B01----:R-:W-:Y:S01]  /*7b80*/  ENDCOLLECTIVE ;  /* 0x000000000000791b */ /* 0x003fe20003800000 */
.L_x_1985:
[----:B------:R-:W-:Y:S01]  /*7b90*/  FADD.FTZ R51, R51, R46 ;  /* 0x0000002e33337221 */ /* 0x000fe20000010000 */
[----:B------:R-:W-:-:S04]  /*7ba0*/  HFMA2.MMA R29, -RZ, RZ, 0, 2.384185791015625e-07 ;  /* 0x00000004ff1d7435 */ /* 0x000fc800000001ff */
[----:B------:R-:W-:Y:S02]  /*7bb0*/  MOV R32, R51 ;  /* 0x0000003300207202 */ /* 0x000fe40000000f00 */
[----:B------:R-:W-:-:S07]  /*7bc0*/  MOV R53, R30 ;  /* 0x0000001e00357202 */ /* 0x000fce0000000f00 */
[----:B------:R-:W-:Y:S05]  /*7bd0*/  WARPSYNC.COLLECTIVE R23, `(.L_x_1986) ;  /* 0x0000000017087348 */ /* 0x000fea0003c00000 */
[----:B------:R0:W1:Y:S02]  /*7be0*/  SHFL.BFLY P2, R30, R32, R29, R28 ;  /* 0x0c00001d201e7389 */ /* 0x000064000004001c */
[----:B01----:R-:W-:Y:S01]  /*7bf0*/  ENDCOLLECTIVE ;  /* 0x000000000000791b */ /* 0x003fe20003800000 */
.L_x_1986:
[----:B------:R-:W-:-:S04]  /*7c00*/  FADD.FTZ R53, R53, R50 ;  /* 0x0000003235357221 */ /* 0x000fc80000010000 */
[----:B------:R-:W-:Y:S01]  /*7c10*/  IMAD.MOV.U32 R32, RZ, RZ, R53 ;  /* 0x000000ffff207224 */ /* 0x000fe200078e0035 */
[----:B------:R-:W-:-:S07]  /*7c20*/  MOV R46, R30 ;  /* 0x0000001e002e7202 */ /* 0x000fce0000000f00 */
[----:B------:R-:W-:Y:S05]  /*7c30*/  WARPSYNC.COLLECTIVE R23, `(.L_x_1987) ;  /* 0x0000000017087348 */ /* 0x000fea0003c00000 */
[----:B------:R0:W1:Y:S02]  /*7c40*/  SHFL.BFLY P2, R30, R32, R29, R28 ;  /* 0x0c00001d201e7389 */ /* 0x000064000004001c */
[----:B01----:R-:W-:Y:S01]  /*7c50*/  ENDCOLLECTIVE ;  /* 0x000000000000791b */ /* 0x003fe20003800000 */
.L_x_1987:
[----:B------:R-:W-:Y:S01]  /*7c60*/  FADD.FTZ R46, R51, R46 ;  /* 0x0000002e332e7221 */ /* 0x000fe20000010000 */
[----:B------:R-:W-:-:S04]  /*7c70*/  HFMA2.MMA R29, -RZ, RZ, 0, 1.1920928955078125e-07 ;  /* 0x00000002ff1d7435 */ /* 0x000fc800000001ff */
[----:B------:R-:W-:Y:S02]  /*7c80*/  MOV R32, R46 ;  /* 0x0000002e00207202 */ /* 0x000fe40000000f00 */
[----:B------:R-:W-:-:S07]  /*7c90*/  MOV R50, R30 ;  /* 0x0000001e00327202 */ /* 0x000fce0000000f00 */
[----:B------:R-:W-:Y:S05]  /*7ca0*/  WARPSYNC.COLLECTIVE R23, `(.L_x_1988) ;  /* 0x0000000017087348 */ /* 0x000fea0003c00000 */
[----:B------:R0:W1:Y:S02]  /*7cb0*/  SHFL.BFLY P2, R30, R32, R29, R28 ;  /* 0x0c00001d201e7389 */ /* 0x000064000004001c */
[----:B01----:R-:W-:Y:S01]  /*7cc0*/  ENDCOLLECTIVE ;  /* 0x000000000000791b */ /* 0x003fe20003800000 */
.L_x_1988:
[----:B------:R-:W-:-:S05]  /*7cd0*/  FADD.FTZ R50, R53, R50 ;  /* 0x0000003235327221 */ /* 0x000fca0000010000 */
[----:B------:R-:W-:Y:S02]  /*7ce0*/  MOV R32, R50 ;  /* 0x0000003200207202 */ /* 0x000fe40000000f00 */
[----:B------:R-:W-:-:S07]  /*7cf0*/  MOV R37, R30 ;  /* 0x0000001e00257202 */ /* 0x000fce0000000f00 */
[----:B------:R-:W-:Y:S05]  /*7d00*/  WARPSYNC.COLLECTIVE R23, `(.L_x_1989) ;  /* 0x0000000017087348 */ /* 0x000fea0003c00000 */
[----:B------:R0:W1:Y:S02]  /*7d10*/  SHFL.BFLY P2, R30, R32, R29, R28 ;  /* 0x0c00001d201e7389 */ /* 0x000064000004001c */
[----:B01----:R-:W-:Y:S01]  /*7d20*/  ENDCOLLECTIVE ;  /* 0x000000000000791b */ /* 0x003fe20003800000 */
.L_x_1989:
[----:B------:R-:W-:Y:S01]  /*7d30*/  FADD.FTZ R37, R46, R37 ;  /* 0x000000252e257221 */ /* 0x000fe20000010000 */
[----:B------:R-:W-:Y:S01]  /*7d40*/  FADD.FTZ R29, R45, R42 ;  /* 0x0000002a2d1d7221 */ /* 0x000fe20000010000 */
[----:B------:R-:W-:Y:S02]  /*7d50*/  @!P0 F2FP.F16.F32.PACK_AB R23, RZ, R38 ;  /* 0x00000026ff17823e */ /* 0x000fe400000000ff */
[----:B------:R-:W-:Y:S02]  /*7d60*/  @!P0 F2FP.F16.F32.PACK_AB R28, RZ, R40 ;  /* 0x00000028ff1c823e */ /* 0x000fe400000000ff */
[----:B------:R-:W-:Y:S02]  /*7d70*/  @!P0 F2FP.F16.F32.PACK_AB R29, RZ, R29 ;  /* 0x0000001dff1d823e */ /* 0x000fe400000000ff */
[----:B------:R-:W-:Y:S02]  /*7d80*/  PRMT R35, R23, 0x7610, R35 ;  /* 0x0000761017237816 */ /* 0x000fe40000000023 */
[----:B------:R-:W-:Y:S01]  /*7d90*/  PRMT R38, R29, 0x7610, R38 ;  /* 0x000076101d267816 */ /* 0x000fe20000000026 */
[----:B------:R-:W-:Y:S01]  /*7da0*/  HFMA2.MMA R29, -RZ, RZ, 0, 5.9604644775390625e-08 ;  /* 0x00000001ff1d7435 */ /* 0x000fe200000001ff */
[----:B------:R-:W-:-:S02]  /*7db0*/  MOV R51, R30 ;  /* 0x0000001e00337202 */ /* 0x000fc40000000f00 */
[----:B------:R-:W-:Y:S02]  /*7dc0*/  @!P0 F2FP.F16.F32.PACK_AB R30, RZ, R33 ;  /* 0x00000021ff1e823e */ /* 0x000fe400000000ff */
        /* <DEDUP_REMOVED lines=11> */
.L_x_1990:
        /* <DEDUP_REMOVED lines=11> */
.L_x_1991:
[----:B------:R-:W-:Y:S01]  /*7f30*/  FADD.FTZ R34, R37, R34 ;  /* 0x0000002225227221 */ /* 0x000fe20000010000 */
[----:B------:R-:W-:Y:S06]  /*7f40*/  BRA `(.L_x_1992) ;  /* 0xffffffe400107947 */ /* 0x000fec000383ffff */
.L_x_1993:
        /* <DEDUP_REMOVED lines=11> */
.L_x_3219:


//--------------------- .text._ZN13group_norm_v218gn_bwd_cuda_kernelI6__halfLi480ELi1ELi32ELi30ELi1024ELb0ELb1ELi32ELi960ELi960ELi4ELb1ELi4ELb0ELb0ELNS_15WgradSyncMethodE3ENS_16CompileConditionILi900EEEEEvPT_S6_S6_PKS5_S8_S8_S8_PKfflPfPj --------------------------
	.section	.text._ZN13group_norm_v218gn_bwd_cuda_kernelI6__halfLi480ELi1ELi32ELi30ELi1024ELb0ELb1ELi32ELi960ELi960ELi4ELb1ELi4ELb0ELb0ELNS_15WgradSyncMethodE3ENS_16CompileConditionILi900EEEEEvPT_S6_S6_PKS5_S8_S8_S8_PKfflPfPj,"ax",@progbits
	.align	128
        .global         _ZN13group_norm_v218gn_bwd_cuda_kernelI6__halfLi480ELi1ELi32ELi30ELi1024ELb0ELb1ELi32ELi960ELi960ELi4ELb1ELi4ELb0ELb0ELNS_15WgradSyncMethodE3ENS_16CompileConditionILi900EEEEEvPT_S6_S6_PKS5_S8_S8_S8_PKfflPfPj
        .type           _ZN13group_norm_v218gn_bwd_cuda_kernelI6__halfLi480ELi1ELi32ELi30ELi1024ELb0ELb1ELi32ELi960ELi960ELi4ELb1ELi4ELb0ELb0ELNS_15WgradSyncMethodE3ENS_16CompileConditionILi900EEEEEvPT_S6_S6_PKS5_S8_S8_S8_PKfflPfPj,@function
        .size           _ZN13group_norm_v218gn_bwd_cuda_kernelI6__halfLi480ELi1ELi32ELi30ELi1024ELb0ELb1ELi32ELi960ELi960ELi4ELb1ELi4ELb0ELb0ELNS_15WgradSyncMethodE3ENS_16CompileConditionILi900EEEEEvPT_S6_S6_PKS5_S8_S8_S8_PKfflPfPj,(.L_x_3220 - _ZN13group_norm_v218gn_bwd_cuda_kernelI6__halfLi480ELi1ELi32ELi30ELi1024ELb0ELb1ELi32ELi960ELi960ELi4ELb1ELi4ELb0ELb0ELNS_15WgradSyncMethodE3ENS_16CompileConditionILi900EEEEEvPT_S6_S6_PKS5_S8_S8_S8_PKfflPfPj)
        .other          _ZN13group_norm_v218gn_bwd_cuda_kernelI6__halfLi480ELi1ELi32ELi30ELi1024ELb0ELb1ELi32ELi960ELi960ELi4ELb1ELi4ELb0ELb0ELNS_15WgradSyncMethodE3ENS_16CompileConditionILi900EEEEEvPT_S6_S6_PKS5_S8_S8_S8_PKfflPfPj,@"STO_CUDA_ENTRY STV_DEFAULT"
_ZN13group_norm_v218gn_bwd_cuda_kernelI6__halfLi480ELi1ELi32ELi30ELi1024ELb0ELb1ELi32ELi960ELi960ELi4ELb1ELi4ELb0ELb0ELNS_15WgradSyncMethodE3ENS_16CompileConditionILi900EEEEEvPT_S6_S6_PKS5_S8_S8_S8_PKfflPfPj:
.text._ZN13group_norm_v218gn_bwd_cuda_kernelI6__halfLi480ELi1ELi32ELi30ELi1024ELb0ELb1ELi32ELi960ELi960ELi4ELb1ELi4ELb0ELb0ELNS_15WgradSyncMethodE3ENS_16CompileConditionILi900EEEEEvPT_S6_S6_PKS5_S8_S8_S8_PKfflPfPj:
        /* <DEDUP_REMOVED lines=28> */
.L_x_1996:
        /* <DEDUP_REMOVED lines=8> */
.L_x_1995:
[----:B------:R-:W-:Y:S05]  /*0240*/  WARPSYNC.ALL ;  /* 0x0000000000007948 */ /* 0x000fea0003800000 */
[----:B------:R-:W-:Y:S06]  /*0250*/  BAR.SYNC.DEFER_BLOCKING 0x0 ;  /* 0x0000000000007b1d */ /* 0x000fec0000010000 */
[----:B------:R-:W-:Y:S05]  /*0260*/  BRA `(.L_x_1997) ;  /* 0x0000006c00f07947 */ /* 0x000fea0003800000 */
.L_x_1994:
        /* <DEDUP_REMOVED lines=8> */
[--C-:B------:R-:W-:Y:S01]  /*02f0*/  SHF.R.U32.HI R0, RZ, 0x1, R40.reuse ;  /* 0x00000001ff007819 */ /* 0x100fe20000011628 */
[----:B------:R-:W-:Y:S01]  /*0300*/  ULOP3.LUT UR4, UR20, 0x1f, URZ, 0xc0, !UPT ;  /* 0x0000001f14047892 */ /* 0x000fe2000f8ec03f */
[----:B------:R-:W-:Y:S01]  /*0310*/  SHF.R.S32.HI R8, RZ, 0x1f, R40 ;  /* 0x0000001fff087819 */ /* 0x000fe20000011428 */
[----:B------:R-:W0:Y:S01]  /*0320*/  S2UR UR9, SR_CgaCtaId ;  /* 0x00000000000979c3 */ /* 0x000e220000008800 */
[C---:B------:R-:W-:Y:S01]  /*0330*/  SHF.L.U32 R7, R0.reuse, 0x5, RZ ;  /* 0x0000000500077819 */ /* 0x040fe200000006ff */
[----:B------:R-:W-:Y:S01]  /*0340*/  IMAD R6, R0, 0x1e, RZ ;  /* 0x0000001e00067824 */ /* 0x000fe200078e02ff */
[----:B------:R-:W-:Y:S01]  /*0350*/  LEA.HI R9, R8, R40, RZ, 0x2 ;  /* 0x0000002808097211 */ /* 0x000fe200078f10ff */
[----:B------:R-:W-:Y:S01]  /*0360*/  UMOV UR8, 0x400 ;  /* 0x0000040000087882 */ /* 0x000fe20000000000 */
[----:B------:R-:W-:Y:S01]  /*0370*/  MOV R2, UR4 ;  /* 0x0000000400027c02 */ /* 0x000fe20008000f00 */
[----:B------:R-:W-:Y:S01]  /*0380*/  UIADD3 UR6, UR8, 0x3c00, URZ ;  /* 0x00003c0008067890 */ /* 0x000fe2000fffe03f */
[----:B------:R-:W-:Y:S01]  /*0390*/  IADD3 R11, R40, 0x1e0, RZ ;  /* 0x000001e0280b7810 */ /* 0x000fe20007ffe0ff */
[----:B------:R-:W-:Y:S01]  /*03a0*/  USHF.L.U32 UR7, UR10, 0x5, URZ ;  /* 0x000000050a077899 */ /* 0x000fe2000800063f */
[----:B------:R-:W-:Y:S01]  /*03b0*/  SHF.R.S32.HI R16, RZ, 0x2, R9 ;  /* 0x00000002ff107819 */ /* 0x000fe20000011409 */
[----:B------:R-:W-:Y:S01]  /*03c0*/  UIADD3 UR11, -UR10, URZ, URZ ;  /* 0x0000003f0a0b7290 */ /* 0x000fe2000fffe13f */
[----:B------:R-:W-:Y:S01]  /*03d0*/  IADD3 R10, R6, 0x2, RZ ;  /* 0x00000002060a7810 */ /* 0x000fe20007ffe0ff */
[----:B------:R-:W-:Y:S01]  /*03e0*/  ULOP3.LUT UR4, UR7, 0xffffffe0, UR4, 0xe2, !UPT ;  /* 0xffffffe007047892 */ /* 0x000fe2000f8ee204 */
[----:B------:R-:W-:-:S02]  /*03f0*/  LOP3.LUT R0, R7, 0xffffffe0, R2, 0xe2, !PT ;  /* 0xffffffe007007812 */ /* 0x000fc400078ee202 */
[----:B------:R-:W-:Y:S02]  /*0400*/  CS2R R48, SRZ ;  /* 0x0000000000307805 */ /* 0x000fe4000001ff00 */
[----:B------:R-:W-:Y:S02]  /*0410*/  SHF.R.S32.HI R2, RZ, 0x1f, R11 ;  /* 0x0000001fff027819 */ /* 0x000fe4000001140b */
[----:B------:R-:W-:Y:S02]  /*0420*/  CS2R R46, SRZ ;  /* 0x00000000002e7805 */ /* 0x000fe4000001ff00 */
[----:B------:R-:W-:Y:S01]  /*0430*/  SHF.R.U32.HI R15, RZ, 0x1, R10 ;  /* 0x00000001ff0f7819 */ /* 0x000fe2000001160a */
[----:B------:R1:W-:Y:S01]  /*0440*/  STL [R1+0x158], R0 ;  /* 0x0001580001007387 */ /* 0x0003e20000100800 */
[----:B------:R-:W-:Y:S02]  /*0450*/  IADD3 R7, R16, 0xf0, RZ ;  /* 0x000000f010077810 */ /* 0x000fe40007ffe0ff */
[----:B------:R-:W-:-:S02]  /*0460*/  CS2R R44, SRZ ;  /* 0x00000000002c7805 */ /* 0x000fc4000001ff00 */
[----:B------:R-:W-:Y:S02]  /*0470*/  SHF.R.U32.HI R16, RZ, 0x2, R10 ;  /* 0x00000002ff107819 */ /* 0x000fe4000001160a */
[----:B------:R-:W-:Y:S02]  /*0480*/  CS2R R42, SRZ ;  /* 0x00000000002a7805 */ /* 0x000fe4000001ff00 */
[----:B------:R-:W-:Y:S01]  /*0490*/  LEA.HI R12, R2, R11, RZ, 0x2 ;  /* 0x0000000b020c7211 */ /* 0x000fe200078f10ff */
[----:B0-----:R-:W-:Y:S01]  /*04a0*/  ULEA UR6, UR9, UR6, 0x18 ;  /* 0x0000000609067291 */ /* 0x001fe2000f8ec03f */
[----:B------:R-:W-:Y:S01]  /*04b0*/  LOP3.LUT R15, R15, 0x1, RZ, 0xc0, !PT ;  /* 0x000000010f0f7812 */ /* 0x000fe200078ec0ff */
[----:B------:R-:W-:Y:S01]  /*04c0*/  ULEA UR9, UR9, UR8, 0x18 ;  /* 0x0000000809097291 */ /* 0x000fe2000f8ec03f */
[----:B------:R-:W-:Y:S02]  /*04d0*/  SHF.R.S32.HI R10, RZ, 0x1f, R7 ;  /* 0x0000001fff0a7819 */ /* 0x000fe40000011407 */
[----:B-1----:R-:W-:Y:S01]  /*04e0*/  SHF.R.U32.HI R0, RZ, 0x1, R6 ;  /* 0x00000001ff007819 */ /* 0x002fe20000011606 */
[----:B------:R-:W-:Y:S01]  /*04f0*/  IMAD R15, R15, 0xf0, R16 ;  /* 0x000000f00f0f7824 */ /* 0x000fe200078e0210 */
[----:B------:R-:W-:Y:S01]  /*0500*/  SHF.R.U32.HI R14, RZ, 0x2, R6 ;  /* 0x00000002ff0e7819 */ /* 0x000fe20000011606 */
[----:B------:R-:W-:Y:S01]  /*0510*/  UMOV UR8, UR10 ;  /* 0x0000000a00087c82 */ /* 0x000fe20008000000 */
[----:B------:R-:W-:-:S02]  /*0520*/  LOP3.LUT R13, R0, 0x1, RZ, 0xc0, !PT ;  /* 0x00000001000d7812 */ /* 0x000fc400078ec0ff */
[----:B------:R-:W-:Y:S02]  /*0530*/  LOP3.LUT R0, R12, 0xfffffffc, RZ, 0xc0, !PT ;  /* 0xfffffffc0c007812 */ /* 0x000fe400078ec0ff */
[----:B------:R-:W-:Y:S01]  /*0540*/  LEA.HI R10, R10, R7, RZ, 0x2 ;  /* 0x000000070a0a7211 */ /* 0x000fe200078f10ff */
[----:B------:R-:W-:Y:S01]  /*0550*/  IMAD R13, R13, 0xf0, R14 ;  /* 0x000000f00d0d7824 */ /* 0x000fe200078e020e */
[C---:B------:R-:W-:Y:S02]  /*0560*/  IADD3 R7, R6.reuse, 0x4, RZ ;  /* 0x0000000406077810 */ /* 0x040fe40007ffe0ff */
[C---:B------:R-:W-:Y:S02]  /*0570*/  IADD3 R16, R6.reuse, 0x6, RZ ;  /* 0x0000000606107810 */ /* 0x040fe40007ffe0ff */
[----:B------:R-:W-:Y:S02]  /*0580*/  IADD3 R17, R6, 0x8, RZ ;  /* 0x0000000806117810 */ /* 0x000fe40007ffe0ff */
[----:B------:R-:W-:-:S02]  /*0590*/  LEA.HI R2, R2, R11, RZ, 0x4 ;  /* 0x0000000b02027211 */ /* 0x000fc400078f20ff */
[----:B------:R-:W-:Y:S02]  /*05a0*/  IADD3 R0, R11, -R0, RZ ;  /* 0x800000000b007210 */ /* 0x000fe40007ffe0ff */
[C---:B------:R-:W-:Y:S02]  /*05b0*/  IADD3 R19, R6.reuse, 0xa, RZ ;  /* 0x0000000a06137810 */ /* 0x040fe40007ffe0ff */
[----:B------:R-:W-:Y:S02]  /*05c0*/  IADD3 R21, R6, 0xc, RZ ;  /* 0x0000000c06157810 */ /* 0x000fe40007ffe0ff */
[--C-:B------:R-:W-:Y:S02]  /*05d0*/  SHF.R.U32.HI R11, RZ, 0x1, R7.reuse ;  /* 0x00000001ff0b7819 */ /* 0x100fe40000011607 */
[----:B------:R-:W-:Y:S02]  /*05e0*/  SHF.R.U32.HI R14, RZ, 0x2, R7 ;  /* 0x00000002ff0e7819 */ /* 0x000fe40000011607 */
[----:B------:R-:W-:-:S02]  /*05f0*/  SHF.R.U32.HI R7, RZ, 0x1, R16 ;  /* 0x00000001ff077819 */ /* 0x000fc40000011610 */
[----:B------:R-:W-:Y:S02]  /*0600*/  SHF.R.U32.HI R18, RZ, 0x1, R17 ;  /* 0x00000001ff127819 */ /* 0x000fe40000011611 */
[----:B------:R-:W-:Y:S02]  /*0610*/  SHF.R.U32.HI R20, RZ, 0x1, R19 ;  /* 0x00000001ff147819 */ /* 0x000fe40000011613 */
[----:B------:R-:W-:Y:S02]  /*0620*/  SHF.R.U32.HI R22, RZ, 0x1, R21 ;  /* 0x00000001ff167819 */ /* 0x000fe40000011615 */
[----:B------:R-:W-:Y:S02]  /*0630*/  SHF.R.U32.HI R16, RZ, 0x2, R16 ;  /* 0x00000002ff107819 */ /* 0x000fe40000011610 */
[----:B------:R-:W-:Y:S02]  /*0640*/  LOP3.LUT R7, R7, 0x1, RZ, 0xc0, !PT ;  /* 0x0000000107077812 */ /* 0x000fe400078ec0ff */
[----:B------:R-:W-:-:S02]  /*0650*/  SHF.R.U32.HI R17, RZ, 0x2, R17 ;  /* 0x00000002ff117819 */ /* 0x000fc40000011611 */
[----:B------:R-:W-:Y:S01]  /*0660*/  LOP3.LUT R18, R18, 0x1, RZ, 0xc0, !PT ;  /* 0x0000000112127812 */ /* 0x000fe200078ec0ff */
[----:B------:R-:W-:Y:S01]  /*0670*/  IMAD R16, R7, 0xf0, R16 ;  /* 0x000000f007107824 */ /* 0x000fe200078e0210 */
[----:B------:R-:W-:Y:S02]  /*0680*/  SHF.R.U32.HI R19, RZ, 0x2, R19 ;  /* 0x00000002ff137819 */ /* 0x000fe40000011613 */
[----:B------:R-:W-:Y:S01]  /*0690*/  LOP3.LUT R20, R20, 0x1, RZ, 0xc0, !PT ;  /* 0x0000000114147812 */ /* 0x000fe200078ec0ff */
[----:B------:R-:W-:Y:S01]  /*06a0*/  IMAD R18, R18, 0xf0, R17 ;  /* 0x000000f012127824 */ /* 0x000fe200078e0211 */
[----:B------:R-:W-:Y:S02]  /*06b0*/  SHF.R.U32.HI R21, RZ, 0x2, R21 ;  /* 0x00000002ff157819 */ /* 0x000fe40000011615 */
[----:B------:R-:W-:Y:S01]  /*06c0*/  LOP3.LUT R22, R22, 0x1, RZ, 0xc0, !PT ;  /* 0x0000000116167812 */ /* 0x000fe200078ec0ff */
[----:B------:R-:W-:Y:S01]  /*06d0*/  IMAD R20, R20, 0xf0, R19 ;  /* 0x000000f014147824 */ /* 0x000fe200078e0213 */
[----:B------:R-:W-:-:S02]  /*06e0*/  LOP3.LUT R11, R11, 0x1, RZ, 0xc0, !PT ;  /* 0x000000010b0b7812 */ /* 0x000fc400078ec0ff */
[----:B------:R-:W-:Y:S01]  /*06f0*/  IADD3 R7, R6, 0xe, RZ ;  /* 0x0000000e06077810 */ /* 0x000fe20007ffe0ff */
[----:B------:R-:W-:Y:S01]  /*0700*/  IMAD R22, R22, 0xf0, R21 ;  /* 0x000000f016167824 */ /* 0x000fe200078e0215 */
[C---:B------:R-:W-:Y:S01]  /*0710*/  IADD3 R17, R6.reuse, 0x10, RZ ;  /* 0x0000001006117810 */ /* 0x040fe20007ffe0ff */
[----:B------:R-:W-:Y:S01]  /*0720*/  IMAD R14, R11, 0xf0, R14 ;  /* 0x000000f00b0e7824 */ /* 0x000fe200078e020e */
[C---:B------:R-:W-:Y:S02]  /*0730*/  IADD3 R19, R6.reuse, 0x12, RZ ;  /* 0x0000001206137810 */ /* 0x040fe40007ffe0ff */
[----:B------:R-:W-:Y:S02]  /*0740*/  IADD3 R21, R6, 0x14, RZ ;  /* 0x0000001406157810 */ /* 0x000fe40007ffe0ff */
[--C-:B------:R-:W-:Y:S02]  /*0750*/  SHF.R.U32.HI R11, RZ, 0x1, R7.reuse ;  /* 0x00000001ff0b7819 */ /* 0x100fe40000011607 */
[----:B------:R-:W-:-:S02]  /*0760*/  SHF.R.U32.HI R24, RZ, 0x2, R7 ;  /* 0x00000002ff187819 */ /* 0x000fc40000011607 */
[--C-:B------:R-:W-:Y:S02]  /*0770*/  SHF.R.U32.HI R7, RZ, 0x1, R17.reuse ;  /* 0x00000001ff077819 */ /* 0x100fe40000011611 */
[----:B------:R-:W-:Y:S02]  /*0780*/  SHF.R.U32.HI R26, RZ, 0x2, R17 ;  /* 0x00000002ff1a7819 */ /* 0x000fe40000011611 */
[--C-:B------:R-:W-:Y:S02]  /*0790*/  SHF.R.U32.HI R17, RZ, 0x1, R19.reuse ;  /* 0x00000001ff117819 */ /* 0x100fe40000011613 */
[----:B------:R-:W-:Y:S02]  /*07a0*/  SHF.R.U32.HI R28, RZ, 0x2, R19 ;  /* 0x00000002ff1c7819 */ /* 0x000fe40000011613 */
[----:B------:R-:W-:Y:S02]  /*07b0*/  SHF.R.U32.HI R19, RZ, 0x1, R21 ;  /* 0x00000001ff137819 */ /* 0x000fe40000011615 */
[----:B------:R-:W-:-:S02]  /*07c0*/  LOP3.LUT R11, R11, 0x1, RZ, 0xc0, !PT ;  /* 0x000000010b0b7812 */ /* 0x000fc400078ec0ff */
[----:B------:R-:W-:Y:S02]  /*07d0*/  LOP3.LUT R7, R7, 0x1, RZ, 0xc0, !PT ;  /* 0x0000000107077812 */ /* 0x000fe400078ec0ff */
[----:B------:R-:W-:Y:S01]  /*07e0*/  SHF.R.U32.HI R30, RZ, 0x2, R21 ;  /* 0x00000002ff1e7819 */ /* 0x000fe20000011615 */
[----:B------:R-:W-:Y:S01]  /*07f0*/  IMAD R24, R11, 0xf0, R24 ;  /* 0x000000f00b187824 */ /* 0x000fe200078e0218 */
[----:B------:R-:W-:Y:S01]  /*0800*/  LOP3.LUT R19, R19, 0x1, RZ, 0xc0, !PT ;  /* 0x0000000113137812 */ /* 0x000fe200078ec0ff */
[----:B------:R-:W-:Y:S01]  /*0810*/  IMAD R26, R7, 0xf0, R26 ;  /* 0x000000f0071a7824 */ /* 0x000fe200078e021a */
[----:B------:R-:W-:Y:S02]  /*0820*/  LOP3.LUT R17, R17, 0x1, RZ, 0xc0, !PT ;  /* 0x0000000111117812 */ /* 0x000fe400078ec0ff */
[C---:B------:R-:W-:Y:S01]  /*0830*/  IADD3 R7, R6.reuse, 0x18, RZ ;  /* 0x0000001806077810 */ /* 0x040fe20007ffe0ff */
[----:B------:R-:W-:Y:S01]  /*0840*/  IMAD R30, R19, 0xf0, R30 ;  /* 0x000000f0131e7824 */ /* 0x000fe200078e021e */
[C---:B------:R-:W-:Y:S01]  /*0850*/  IADD3 R11, R6.reuse, 0x1a, RZ ;  /* 0x0000001a060b7810 */ /* 0x040fe20007ffe0ff */
[----:B------:R-:W-:Y:S01]  /*0860*/  IMAD R28, R17, 0xf0, R28 ;  /* 0x000000f0111c7824 */ /* 0x000fe200078e021c */
[----:B------:R-:W-:-:S02]  /*0870*/  IADD3 R19, R6, 0x1c, RZ ;  /* 0x0000001c06137810 */ /* 0x000fc40007ffe0ff */
[----:B------:R-:W-:Y:S02]  /*0880*/  IADD3 R23, R6, 0x16, RZ ;  /* 0x0000001606177810 */ /* 0x000fe40007ffe0ff */
[----:B------:R-:W-:Y:S02]  /*0890*/  SHF.R.U32.HI R6, RZ, 0x1, R7 ;  /* 0x00000001ff067819 */ /* 0x000fe40000011607 */
[--C-:B------:R-:W-:Y:S02]  /*08a0*/  SHF.R.U32.HI R17, RZ, 0x1, R11.reuse ;  /* 0x00000001ff117819 */ /* 0x100fe4000001160b */
[----:B------:R-:W-:Y:S02]  /*08b0*/  SHF.R.U32.HI R36, RZ, 0x2, R11 ;  /* 0x00000002ff247819 */ /* 0x000fe4000001160b */
[----:B------:R-:W-:Y:S02]  /*08c0*/  SHF.R.U32.HI R11, RZ, 0x1, R19 ;  /* 0x00000001ff0b7819 */ /* 0x000fe40000011613 */
[----:B------:R-:W-:-:S02]  /*08d0*/  SHF.R.S32.HI R25, RZ, 0x2, R12 ;  /* 0x00000002ff197819 */ /* 0x000fc4000001140c */
[----:B------:R-:W-:Y:S02]  /*08e0*/  SHF.R.U32.HI R7, RZ, 0x2, R7 ;  /* 0x00000002ff077819 */ /* 0x000fe40000011607 */
[----:B------:R-:W-:Y:S01]  /*08f0*/  LOP3.LUT R6, R6, 0x1, RZ, 0xc0, !PT ;  /* 0x0000000106067812 */ /* 0x000fe200078ec0ff */
[----:B------:R0:W-:Y:S01]  /*0900*/  STL [R1+0xec], R25 ;  /* 0x0000ec1901007387 */ /* 0x0001e20000100800 */
[----:B------:R-:W-:Y:S02]  /*0910*/  SHF.R.U32.HI R19, RZ, 0x2, R19 ;  /* 0x00000002ff137819 */ /* 0x000fe40000011613 */
[----:B------:R-:W-:Y:S01]  /*0920*/  LOP3.LUT R12, R11, 0x1, RZ, 0xc0, !PT ;  /* 0x000000010b0c7812 */ /* 0x000fe200078ec0ff */
[----:B------:R-:W-:Y:S01]  /*0930*/  IMAD R34, R6, 0xf0, R7 ;  /* 0x000000f006227824 */ /* 0x000fe200078e0207 */
[----:B------:R-:W-:Y:S01]  /*0940*/  IADD3 R11, R25, 0xf0, RZ ;  /* 0x000000f0190b7810 */ /* 0x000fe20007ffe0ff */
[C---:B------:R-:W-:Y:S01]  /*0950*/  IMAD.WIDE.U32 R6, R3.reuse, -0x77777777, RZ ;  /* 0x8888888903067825 */ /* 0x040fe200078e00ff */
[----:B------:R-:W-:-:S02]  /*0960*/  IADD3 R6, R3, 0x2, RZ ;  /* 0x0000000203067810 */ /* 0x000fc40007ffe0ff */
[----:B------:R-:W-:Y:S01]  /*0970*/  LOP3.LUT R17, R17, 0x1, RZ, 0xc0, !PT ;  /* 0x0000000111117812 */ /* 0x000fe200078ec0ff */
[----:B------:R-:W-:Y:S01]  /*0980*/  IMAD R38, R12, 0xf0, R19 ;  /* 0x000000f00c267824 */ /* 0x000fe200078e0213 */
[----:B------:R-:W-:Y:S02]  /*0990*/  SHF.R.S32.HI R12, RZ, 0x1f, R11 ;  /* 0x0000001fff0c7819 */ /* 0x000fe4000001140b */
[----:B------:R-:W-:Y:S01]  /*09a0*/  MOV R41, UR6 ;  /* 0x0000000600297c02 */ /* 0x000fe20008000f00 */
[----:B------:R-:W-:Y:S01]  /*09b0*/  IMAD R36, R17, 0xf0, R36 ;  /* 0x000000f011247824 */ /* 0x000fe200078e0224 */
[-C--:B------:R-:W-:Y:S01]  /*09c0*/  LEA.HI R8, R8, R40.reuse, RZ, 0x4 ;  /* 0x0000002808087211 */ /* 0x080fe200078f20ff */
[----:B------:R-:W-:Y:S01]  /*09d0*/  ULEA UR6, UP0, UR10, UR12, 0x2 ;  /* 0x0000000c0a067291 */ /* 0x000fe2000f80103f */
[----:B------:R-:W-:Y:S01]  /*09e0*/  LOP3.LUT R9, R9, 0xfffffffc, RZ, 0xc0, !PT ;  /* 0xfffffffc09097812 */ /* 0x000fe200078ec0ff */
[----:B------:R-:W-:Y:S01]  /*09f0*/  IMAD R13, R13, 0x18, R41 ;  /* 0x000000180d0d7824 */ /* 0x000fe200078e0229 */
[----:B------:R-:W-:Y:S01]  /*0a00*/  SHF.R.U32.HI R3, RZ, 0x4, R7 ;  /* 0x00000004ff037819 */ /* 0x000fe20000011607 */
[----:B------:R-:W-:Y:S01]  /*0a10*/  IMAD.WIDE.U32 R6, R6, -0x77777777, RZ ;  /* 0x8888888906067825 */ /* 0x000fe200078e00ff */
[----:B------:R-:W-:Y:S01]  /*0a20*/  LEA.HI R12, R12, R11, RZ, 0x2 ;  /* 0x0000000b0c0c7211 */ /* 0x000fe200078f10ff */
[----:B------:R-:W-:Y:S01]  /*0a30*/  ULEA.HI.X UR7, UR10, UR13, UR5, 0x2, UP0 ;  /* 0x0000000d0a077291 */ /* 0x000fe200080f1405 */
[----:B------:R-:W-:Y:S01]  /*0a40*/  SHF.L.U32 R11, R40, 0x3, RZ ;  /* 0x00000003280b7819 */ /* 0x000fe200000006ff */
[--C-:B------:R-:W-:Y:S01]  /*0a50*/  IMAD R17, R14, 0x18, R41.reuse ;  /* 0x000000180e117824 */ /* 0x100fe200078e0229 */
[----:B------:R-:W-:Y:S01]  /*0a60*/  SHF.R.U32.HI R8, RZ, 0x4, R8 ;  /* 0x00000004ff087819 */ /* 0x000fe20000011608 */
[----:B------:R-:W-:Y:S01]  /*0a70*/  IMAD R15, R15, 0x18, R41 ;  /* 0x000000180f0f7824 */ /* 0x000fe200078e0229 */
[----:B------:R-:W-:Y:S01]  /*0a80*/  IADD3 R9, -R9, R40, RZ ;  /* 0x0000002809097210 */ /* 0x000fe20007ffe1ff */
[----:B------:R-:W-:Y:S01]  /*0a90*/  STL [R1+0xe4], R3 ;  /* 0x0000e40301007387 */ /* 0x000fe20000100800 */
[----:B------:R-:W-:Y:S01]  /*0aa0*/  SHF.R.U32.HI R21, RZ, 0x1, R23 ;  /* 0x00000001ff157819 */ /* 0x000fe20000011617 */
[--C-:B------:R-:W-:Y:S01]  /*0ab0*/  IMAD R19, R16, 0x18, R41.reuse ;  /* 0x0000001810137824 */ /* 0x100fe200078e0229 */
[----:B------:R-:W-:Y:S01]  /*0ac0*/  SHF.R.U32.HI R10, RZ, 0x2, R10 ;  /* 0x00000002ff0a7819 */ /* 0x000fe2000001160a */
[--C-:B0-----:R-:W-:Y:S01]  /*0ad0*/  IMAD R25, R22, 0x18, R41.reuse ;  /* 0x0000001816197824 */ /* 0x101fe200078e0229 */
[----:B------:R-:W-:Y:S01]  /*0ae0*/  LOP3.LUT R14, R11, 0x8, RZ, 0xc0, !PT ;  /* 0x000000080b0e7812 */ /* 0x000fe200078ec0ff */
[----:B------:R-:W-:Y:S01]  /*0af0*/  IMAD R27, R24, 0x18, R41 ;  /* 0x00000018181b7824 */ /* 0x000fe200078e0229 */
[----:B------:R-:W-:Y:S01]  /*0b00*/  SHF.R.U32.HI R6, RZ, 0x4, R7 ;  /* 0x00000004ff067819 */ /* 0x000fe20000011607 */
[--C-:B------:R-:W-:Y:S01]  /*0b10*/  IMAD R29, R26, 0x18, R41.reuse ;  /* 0x000000181a1d7824 */ /* 0x100fe200078e0229 */
[----:B------:R-:W-:Y:S01]  /*0b20*/  LOP3.LUT R11, R9, 0x3, R8, 0x78, !PT ;  /* 0x00000003090b7812 */ /* 0x000fe200078e7808 */
[----:B------:R-:W-:Y:S01]  /*0b30*/  IMAD R31, R28, 0x18, R41 ;  /* 0x000000181c1f7824 */ /* 0x000fe200078e0229 */
[----:B------:R-:W-:Y:S01]  /*0b40*/  SHF.R.U32.HI R32, RZ, 0x2, R23 ;  /* 0x00000002ff207819 */ /* 0x000fe20000011617 */
[----:B------:R0:W-:Y:S01]  /*0b50*/  STL [R1+0xe8], R6 ;  /* 0x0000e80601007387 */ /* 0x0001e20000100800 */
[----:B------:R-:W-:Y:S01]  /*0b60*/  LOP3.LUT R21, R21, 0x1, RZ, 0xc0, !PT ;  /* 0x0000000115157812 */ /* 0x000fe200078ec0ff */
[--C-:B------:R-:W-:Y:S01]  /*0b70*/  IMAD R23, R20, 0x18, R41.reuse ;  /* 0x0000001814177824 */ /* 0x100fe200078e0229 */
[----:B------:R-:W-:Y:S01]  /*0b80*/  LOP3.LUT R8, R9, 0x3, R10, 0x78, !PT ;  /* 0x0000000309087812 */ /* 0x000fe200078e780a */
[----:B------:R-:W-:Y:S01]  /*0b90*/  STL [R1+0x14c], R11 ;  /* 0x00014c0b01007387 */ /* 0x000fe20000100800 */
[----:B------:R-:W-:Y:S01]  /*0ba0*/  IADD3 R9, R13, R14, RZ ;  /* 0x0000000e0d097210 */ /* 0x000fe20007ffe0ff */
[----:B------:R-:W-:Y:S01]  /*0bb0*/  IMAD R32, R21, 0xf0, R32 ;  /* 0x000000f015207824 */ /* 0x000fe200078e0220 */
[----:B------:R-:W-:Y:S01]  /*0bc0*/  IADD3 R10, R14, R15, RZ ;  /* 0x0000000f0e0a7210 */ /* 0x000fe20007ffe0ff */
[----:B------:R1:W-:Y:S01]  /*0bd0*/  STL [R1+0x148], R8 ;  /* 0x0001480801007387 */ /* 0x0003e20000100800 */
[--C-:B------:R-:W-:Y:S01]  /*0be0*/  IMAD R21, R18, 0x18, R41.reuse ;  /* 0x0000001812157824 */ /* 0x100fe200078e0229 */
[----:B0-----:R-:W0:Y:S01]  /*0bf0*/  LDC.64 R6, c[0x0][0x260] ;  /* 0x00009800ff067b82 */ /* 0x001e220000000a00 */
[--C-:B------:R-:W-:Y:S01]  /*0c00*/  IMAD R33, R30, 0x18, R41.reuse ;  /* 0x000000181e217824 */ /* 0x100fe200078e0229 */
[----:B------:R3:W-:Y:S01]  /*0c10*/  STL [R1+0x13c], R9 ;  /* 0x00013c0901007387 */ /* 0x0007e20000100800 */
[--C-:B------:R-:W-:Y:S01]  /*0c20*/  IMAD R35, R32, 0x18, R41.reuse ;  /* 0x0000001820237824 */ /* 0x100fe200078e0229 */
[----:B------:R-:W-:Y:S01]  /*0c30*/  MOV R3, UR4 ;  /* 0x0000000400037c02 */ /* 0x000fe20008000f00 */
[--C-:B------:R-:W-:Y:S01]  /*0c40*/  IMAD R37, R34, 0x18, R41.reuse ;  /* 0x0000001822257824 */ /* 0x100fe200078e0229 */
[----:B------:R4:W-:Y:S01]  /*0c50*/  STL [R1+0x138], R10 ;  /* 0x0001380a01007387 */ /* 0x0009e20000100800 */
[--C-:B------:R-:W-:Y:S01]  /*0c60*/  IMAD R39, R36, 0x18, R41.reuse ;  /* 0x0000001824277824 */ /* 0x100fe200078e0229 */
[----:B-1----:R-:W-:Y:S01]  /*0c70*/  IADD3 R8, R14, R17, RZ ;  /* 0x000000110e087210 */ /* 0x002fe20007ffe0ff */
[----:B------:R-:W-:Y:S01]  /*0c80*/  IMAD R3, R3, 0x3c0, R40 ;  /* 0x000003c003037824 */ /* 0x000fe200078e0228 */
[----:B------:R-:W-:Y:S01]  /*0c90*/  SHF.R.U32.HI R11, RZ, 0x2, R12 ;  /* 0x00000002ff0b7819 */ /* 0x000fe2000001160c */
[----:B------:R-:W-:Y:S01]  /*0ca0*/  IMAD R41, R38, 0x18, R41 ;  /* 0x0000001826297824 */ /* 0x000fe200078e0229 */
[C---:B---3--:R-:W-:Y:S01]  /*0cb0*/  IADD3 R9, R14.reuse, R19, RZ ;  /* 0x000000130e097210 */ /* 0x048fe20007ffe0ff */
[----:B------:R1:W-:Y:S01]  /*0cc0*/  STL [R1+0x134], R8 ;  /* 0x0001340801007387 */ /* 0x0003e20000100800 */
[----:B------:R-:W-:Y:S01]  /*0cd0*/  SHF.L.U32 R3, R3, 0x1, RZ ;  /* 0x0000000103037819 */ /* 0x000fe200000006ff */
[----:B------:R-:W-:Y:S01]  /*0ce0*/  UISETP.NE.AND UP0, UPT, UR20, UR11, UPT ;  /* 0x0000000b1400728c */ /* 0x000fe2000bf05270 */
[----:B----4-:R-:W-:Y:S01]  /*0cf0*/  IADD3 R10, R14, R21, RZ ;  /* 0x000000150e0a7210 */ /* 0x010fe20007ffe0ff */
[----:B------:R3:W-:Y:S01]  /*0d00*/  STL [R1+0x130], R9 ;  /* 0x0001300901007387 */ /* 0x0007e20000100800 */
[----:B------:R-:W-:Y:S01]  /*0d10*/  IADD3 R13, R3, 0x3c0, RZ ;  /* 0x000003c0030d7810 */ /* 0x000fe20007ffe0ff */
[----:B------:R-:W-:-:S02]  /*0d20*/  UMOV UR4, 0x7fffff81 ;  /* 0x7fffff8100047882 */ /* 0x000fc40000000000 */
[----:B------:R4:W-:Y:S01]  /*0d30*/  STL [R1+0x12c], R10 ;  /* 0x00012c0a01007387 */ /* 0x0009e20000100800 */
[----:B------:R-:W-:Y:S01]  /*0d40*/  USEL UR12, UR4, 0x1, !UP0 ;  /* 0x00000001040c7887 */ /* 0x000fe2000c000000 */
[C---:B-1----:R-:W-:Y:S02]  /*0d50*/  IADD3 R8, R14.reuse, R23, RZ ;  /* 0x000000170e087210 */ /* 0x042fe40007ffe0ff */
[----:B------:R-:W-:Y:S01]  /*0d60*/  UMOV UR4, URZ ;  /* 0x0000003f00047c82 */ /* 0x000fe20008000000 */
[C---:B---3--:R-:W-:Y:S02]  /*0d70*/  IADD3 R9, R14.reuse, R25, RZ ;  /* 0x000000190e097210 */ /* 0x048fe40007ffe0ff */
[----:B------:R1:W-:Y:S01]  /*0d80*/  STL [R1+0x128], R8 ;  /* 0x0001280801007387 */ /* 0x0003e20000100800 */
[----:B----4-:R-:W-:-:S03]  /*0d90*/  IADD3 R10, R14, R27, RZ ;  /* 0x0000001b0e0a7210 */ /* 0x010fc60007ffe0ff */
[----:B------:R3:W-:Y:S04]  /*0da0*/  STL [R1+0x124], R9 ;  /* 0x0001240901007387 */ /* 0x0007e80000100800 */
[----:B------:R4:W-:Y:S01]  /*0db0*/  STL [R1+0x120], R10 ;  /* 0x0001200a01007387 */ /* 0x0009e20000100800 */
[C---:B-1----:R-:W-:Y:S02]  /*0dc0*/  IADD3 R8, R14.reuse, R29, RZ ;  /* 0x0000001d0e087210 */ /* 0x042fe40007ffe0ff */
[----:B---3--:R-:W-:-:S03]  /*0dd0*/  IADD3 R9, R14, R31, RZ ;  /* 0x0000001f0e097210 */ /* 0x008fc60007ffe0ff */
        /* <DEDUP_REMOVED lines=9> */
[----:B------:R-:W-:Y:S01]  /*0e70*/  STL [R1+0x108], R10 ;  /* 0x0001080a01007387 */ /* 0x000fe20000100800 */
[----:B-1----:R-:W-:Y:S02]  /*0e80*/  IADD3 R8, R14, R41, RZ ;  /* 0x000000290e087210 */ /* 0x002fe40007ffe0ff */
[----:B---3--:R-:W-:-:S03]  /*0e90*/  SHF.R.U32.HI R9, RZ, 0x4, R2 ;  /* 0x00000004ff097819 */ /* 0x008fc60000011602 */
[----:B------:R0:W-:Y:S01]  /*0ea0*/  STL [R1+0xf0], R8 ;  /* 0x0000f00801007387 */ /* 0x0001e20000100800 */
[C---:B------:R-:W-:Y:S02]  /*0eb0*/  LOP3.LUT R2, R0.reuse, 0x3, R9, 0x78, !PT ;  /* 0x0000000300027812 */ /* 0x040fe400078e7809 */
[----:B------:R-:W-:-:S03]  /*0ec0*/  LOP3.LUT R0, R0, 0x3, R11, 0x78, !PT ;  /* 0x0000000300007812 */ /* 0x000fc600078e780b */
[----:B------:R1:W-:Y:S01]  /*0ed0*/  STL [R1+0x144], R2 ;  /* 0x0001440201007387 */ /* 0x0003e20000100800 */
[----:B0-----:R-:W-:-:S03]  /*0ee0*/  IMAD.WIDE.U32 R8, R3, 0x4, R6 ;  /* 0x0000000403087825 */ /* 0x001fc600078e0006 */
[----:B------:R-:W-:Y:S04]  /*0ef0*/  STL [R1+0x140], R0 ;  /* 0x0001400001007387 */ /* 0x000fe80000100800 */
[----:B------:R0:W-:Y:S01]  /*0f00*/  STL.64 [R1+0x100], R8 ;  /* 0x0001000801007387 */ /* 0x0001e20000100a00 */
[----:B-1----:R-:W-:-:S05]  /*0f10*/  IMAD.WIDE.U32 R2, R13, 0x4, R6 ;  /* 0x000000040d027825 */ /* 0x002fca00078e0006 */
[----:B------:R1:W-:Y:S01]  /*0f20*/  STL.64 [R1+0xf8], R2 ;  /* 0x0000f80201007387 */ /* 0x0003e20000100a00 */
[C---:B0-----:R-:W-:Y:S01]  /*0f30*/  LEA R8, R40.reuse, UR9, 0x5 ;  /* 0x0000000928087c11 */ /* 0x041fe2000f8e28ff */
[--C-:B--2---:R-:W-:Y:S02]  /*0f40*/  HADD2.F32 R0, -RZ, R4.reuse.H0_H0 ;  /* 0x20000004ff007230 */ /* 0x104fe40000004100 */
[----:B-1----:R-:W-:Y:S02]  /*0f50*/  HADD2.F32 R3, -RZ, R4.H1_H1 ;  /* 0x30000004ff037230 */ /* 0x002fe40000004100 */
[--C-:B------:R-:W-:Y:S02]  /*0f60*/  HADD2.F32 R2, -RZ, R5.reuse.H0_H0 ;  /* 0x20000005ff027230 */ /* 0x100fe40000004100 */
[----:B------:R-:W-:Y:S01]  /*0f70*/  HADD2.F32 R4, -RZ, R5.H1_H1 ;  /* 0x30000005ff047230 */ /* 0x000fe20000004100 */
[----:B------:R-:W-:-:S04]  /*0f80*/  SHF.L.U32 R5, R40, 0x1, RZ ;  /* 0x0000000128057819 */ /* 0x000fc800000006ff */
[C---:B------:R-:W-:Y:S02]  /*0f90*/  LOP3.LUT R9, R5.reuse, 0x18, RZ, 0xc0, !PT ;  /* 0x0000001805097812 */ /* 0x040fe400078ec0ff */
[----:B------:R-:W-:Y:S02]  /*0fa0*/  LOP3.LUT R7, R5, 0x18, RZ, 0xc, !PT ;  /* 0x0000001805077812 */ /* 0x000fe400078e0cff */
[C---:B------:R-:W-:Y:S02]  /*0fb0*/  LOP3.LUT R5, R9.reuse, 0x8, RZ, 0x3c, !PT ;  /* 0x0000000809057812 */ /* 0x040fe400078e3cff */
[----:B------:R-:W-:Y:S02]  /*0fc0*/  LOP3.LUT R6, R9, 0x10, RZ, 0x3c, !PT ;  /* 0x0000001009067812 */ /* 0x000fe400078e3cff */
[C---:B------:R-:W-:Y:S02]  /*0fd0*/  IADD3 R9, R8.reuse, R7, RZ ;  /* 0x0000000708097210 */ /* 0x040fe40007ffe0ff */
[----:B------:R-:W-:-:S02]  /*0fe0*/  IADD3 R7, R8, R5, RZ ;  /* 0x0000000508077210 */ /* 0x000fc40007ffe0ff */
[----:B------:R-:W-:-:S03]  /*0ff0*/  IADD3 R5, R8, R6, RZ ;  /* 0x0000000608057210 */ /* 0x000fc60007ffe0ff */
[----:B------:R0:W-:Y:S04]  /*1000*/  STL [R1+0x154], R7 ;  /* 0x0001540701007387 */ /* 0x0001e80000100800 */
[----:B------:R0:W-:Y:S02]  /*1010*/  STL [R1+0x150], R5 ;  /* 0x0001500501007387 */ /* 0x0001e40000100800 */
.L_x_2011:
[----:B01----:R-:W2:Y:S01]  /*1020*/  LDL R5, [R1+0xe4] ;  /* 0x0000e40001057983 */ /* 0x003ea20000100800 */
[----:B------:R-:W0:Y:S01]  /*1030*/  S2R R6, SR_TID.X ;  /* 0x0000000000067919 */ /* 0x000e220000002100 */
[----:B------:R-:W-:Y:S01]  /*1040*/  USHF.L.U32 UR11, UR20, 0x5, URZ ;  /* 0x00000005140b7899 */ /* 0x000fe2000800063f */
[----:B------:R-:W-:Y:S01]  /*1050*/  HFMA2.MMA R7, -RZ, RZ, 0, 0 ;  /* 0x00000000ff077435 */ /* 0x000fe200000001ff */
[----:B------:R-:W-:Y:S02]  /*1060*/  USHF.L.U32 UR13, UR10, 0x5, URZ ;  /* 0x000000050a0d7899 */ /* 0x000fe4000800063f */
[----:B------:R-:W-:Y:S02]  /*1070*/  ULOP3.LUT UR11, UR11, 0x3e0, URZ, 0xc0, !UPT ;  /* 0x000003e00b0b7892 */ /* 0x000fe4000f8ec03f */
[----:B------:R-:W-:Y:S02]  /*1080*/  USHF.L.U64.HI UR16, UR10, 0x5, UR5 ;  /* 0x000000050a107899 */ /* 0x000fe40008010205 */
[----:B------:R-:W-:Y:S01]  /*1090*/  MOV R9, UR10 ;  /* 0x0000000a00097c02 */ /* 0x000fe20008000f00 */
[----:B------:R-:W-:Y:S01]  /*10a0*/  ULDC.64 UR22, c[0x0][0x248] ;  /* 0x0000920000167ab9 */ /* 0x000fe20000000a00 */
[----:B------:R-:W-:Y:S01]  /*10b0*/  UIMAD UR17, UR5, 0xf0000, URZ ;  /* 0x000f0000051178a4 */ /* 0x000fe2000f8e023f */
[----:B------:R-:W-:Y:S01]  /*10c0*/  ULDC.64 UR24, c[0x0][0x230] ;  /* 0x00008c0000187ab9 */ /* 0x000fe20000000a00 */
[----:B------:R-:W-:Y:S01]  /*10d0*/  ULDC.64 UR26, c[0x0][0x228] ;  /* 0x00008a00001a7ab9 */ /* 0x000fe20000000a00 */
[----:B0-----:R-:W-:-:S05]  /*10e0*/  IMAD.WIDE.U32 R100, R6, -0x77777777, RZ ;  /* 0x8888888906647825 */ /* 0x001fca00078e00ff */
[----:B------:R-:W-:-:S05]  /*10f0*/  SHF.R.U32.HI R100, RZ, 0x7, R101 ;  /* 0x00000007ff647819 */ /* 0x000fca0000011665 */
[C---:B------:R-:W-:Y:S01]  /*1100*/  IMAD R101, R100.reuse, -0xf0, R6 ;  /* 0xffffff1064657824 */ /* 0x040fe200078e0206 */
[----:B------:R-:W-:Y:S01]  /*1110*/  IADD3 R8, R100, UR11, RZ ;  /* 0x0000000b64087c10 */ /* 0x000fe2000fffe0ff */
[----:B------:R-:W-:-:S03]  /*1120*/  ULDC UR11, c[0x0][0x250] ;  /* 0x00009400000b7ab9 */ /* 0x000fc60000000800 */
[----:B------:R-:W-:Y:S01]  /*1130*/  SHF.L.U32 R6, R101, 0x2, RZ ;  /* 0x0000000265067819 */ /* 0x000fe200000006ff */
[----:B------:R-:W-:-:S04]  /*1140*/  IMAD R8, R8, 0x3c0, RZ ;  /* 0x000003c008087824 */ /* 0x000fc800078e02ff */
[----:B------:R-:W-:Y:S01]  /*1150*/  IMAD.WIDE.U32 R6, R9, 0xf0000, R6 ;  /* 0x000f000009067825 */ /* 0x000fe200078e0006 */
[----:B--2---:R-:W-:-:S04]  /*1160*/  IADD3 R5, P0, R5, UR13, RZ ;  /* 0x0000000d05057c10 */ /* 0x004fc8000ff1e0ff */
[----:B------:R-:W-:Y:S02]  /*1170*/  IADD3.X R10, RZ, UR16, RZ, P0, !PT ;  /* 0x00000010ff0a7c10 */ /* 0x000fe400087fe4ff */
[----:B------:R-:W-:-:S04]  /*1180*/  LEA R84, P0, R5, UR22, 0x3 ;  /* 0x0000001605547c11 */ /* 0x000fc8000f8018ff */
[----:B------:R-:W-:Y:S02]  /*1190*/  LEA.HI.X R85, R5, UR23, R10, 0x3, P0 ;  /* 0x0000001705557c11 */ /* 0x000fe400080f1c0a */
[----:B------:R-:W-:Y:S02]  /*11a0*/  IADD3 R5, R7, UR17, RZ ;  /* 0x0000001107057c10 */ /* 0x000fe4000fffe0ff */
[C---:B------:R-:W-:Y:S02]  /*11b0*/  IADD3 R9, P0, R8.reuse, R6, RZ ;  /* 0x0000000608097210 */ /* 0x040fe40007f1e0ff */
[----:B------:R-:W-:Y:S01]  /*11c0*/  IADD3 R7, R8, 0x780, RZ ;  /* 0x0000078008077810 */ /* 0x000fe20007ffe0ff */
[----:B------:R-:W2:Y:S01]  /*11d0*/  LDG.E.64.CONSTANT R84, desc[UR14][R84.64] ;  /* 0x0000000e54547981 */ /* 0x000ea2000c1e9b00 */
[----:B------:R-:W-:Y:S02]  /*11e0*/  IADD3.X R10, RZ, R5, RZ, P0, !PT ;  /* 0x00000005ff0a7210 */ /* 0x000fe400007fe4ff */
[----:B------:R-:W-:-:S02]  /*11f0*/  SHF.L.U32 R12, R9, 0x1, RZ ;  /* 0x00000001090c7819 */ /* 0x000fc400000006ff */
[----:B------:R-:W-:Y:S02]  /*1200*/  SHF.L.U64.HI R11, R9, 0x1, R10 ;  /* 0x00000001090b7819 */ /* 0x000fe4000001020a */
[C---:B------:R-:W-:Y:S02]  /*1210*/  IADD3 R14, P0, R12.reuse, UR24, RZ ;  /* 0x000000180c0e7c10 */ /* 0x040fe4000ff1e0ff */
[----:B------:R-:W-:Y:S02]  /*1220*/  IADD3 R16, P1, R12, UR26, RZ ;  /* 0x0000001a0c107c10 */ /* 0x000fe4000ff3e0ff */
[----:B------:R-:W-:Y:S01]  /*1230*/  IADD3 R10, P2, R7, R6, RZ ;  /* 0x00000006070a7210 */ /* 0x000fe20007f5e0ff */
[----:B------:R0:W-:Y:S01]  /*1240*/  STL [R1+0x64], R12 ;  /* 0x0000640c01007387 */ /* 0x0001e20000100800 */
[----:B------:R-:W-:Y:S02]  /*1250*/  IADD3 R7, R8, 0xf00, RZ ;  /* 0x00000f0008077810 */ /* 0x000fe40007ffe0ff */
[C---:B------:R-:W-:Y:S01]  /*1260*/  IADD3.X R15, R11.reuse, UR25, RZ, P0, !PT ;  /* 0x000000190b0f7c10 */ /* 0x040fe200087fe4ff */
[----:B------:R1:W-:Y:S01]  /*1270*/  STL [R1+0x98], R11 ;  /* 0x0000980b01007387 */ /* 0x0003e20000100800 */
[----:B------:R-:W-:-:S02]  /*1280*/  IADD3.X R17, R11, UR27, RZ, P1, !PT ;  /* 0x0000001b0b117c10 */ /* 0x000fc40008ffe4ff */
[----:B------:R-:W-:Y:S02]  /*1290*/  IADD3 R9, P1, R7, R6, RZ ;  /* 0x0000000607097210 */ /* 0x000fe40007f3e0ff */
[----:B------:R-:W3:Y:S01]  /*12a0*/  LDG.E.64.CONSTANT R14, desc[UR14][R14.64] ;  /* 0x0000000e0e0e7981 */ /* 0x000ee2000c1e9b00 */
[C---:B0-----:R-:W-:Y:S02]  /*12b0*/  SHF.L.U32 R12, R10.reuse, 0x1, RZ ;  /* 0x000000010a0c7819 */ /* 0x041fe400000006ff */
[-C--:B-1----:R-:W-:Y:S01]  /*12c0*/  IADD3.X R11, RZ, R5.reuse, RZ, P2, !PT ;  /* 0x00000005ff0b7210 */ /* 0x082fe200017fe4ff */
[----:B------:R-:W4:Y:S03]  /*12d0*/  LDG.E.64.CONSTANT R16, desc[UR14][R16.64] ;  /* 0x0000000e10107981 */ /* 0x000f26000c1e9b00 */
[----:B------:R-:W-:Y:S02]  /*12e0*/  SHF.L.U64.HI R13, R10, 0x1, R11 ;  /* 0x000000010a0d7819 */ /* 0x000fe4000001020b */
[----:B------:R-:W-:-:S02]  /*12f0*/  IADD3.X R10, RZ, R5, RZ, P1, !PT ;  /* 0x00000005ff0a7210 */ /* 0x000fc40000ffe4ff */
[----:B------:R-:W-:Y:S02]  /*1300*/  IADD3 R20, P1, R12, UR26, RZ ;  /* 0x0000001a0c147c10 */ /* 0x000fe4000ff3e0ff */
[----:B------:R-:W-:Y:S01]  /*1310*/  IADD3 R7, R8, 0x1680, RZ ;  /* 0x0000168008077810 */ /* 0x000fe20007ffe0ff */
[----:B------:R0:W-:Y:S01]  /*1320*/  STL [R1+0xc4], R12 ;  /* 0x0000c40c01007387 */ /* 0x0001e20000100800 */
[----:B------:R-:W-:Y:S02]  /*1330*/  IADD3 R18, P0, R12, UR24, RZ ;  /* 0x000000180c127c10 */ /* 0x000fe4000ff1e0ff */
[----:B------:R-:W-:Y:S02]  /*1340*/  IADD3.X R21, R13, UR27, RZ, P1, !PT ;  /* 0x0000001b0d157c10 */ /* 0x000fe40008ffe4ff */
[C---:B------:R-:W-:Y:S02]  /*1350*/  SHF.L.U32 R11, R9.reuse, 0x1, RZ ;  /* 0x00000001090b7819 */ /* 0x040fe400000006ff */
[----:B0-----:R-:W-:Y:S01]  /*1360*/  SHF.L.U64.HI R12, R9, 0x1, R10 ;  /* 0x00000001090c7819 */ /* 0x001fe2000001020a */
[----:B------:R-:W-:Y:S01]  /*1370*/  STL [R1+0xd4], R13 ;  /* 0x0000d40d01007387 */ /* 0x000fe20000100800 */
[----:B------:R-:W-:-:S02]  /*1380*/  IADD3 R9, P1, R7, R6, RZ ;  /* 0x0000000607097210 */ /* 0x000fc40007f3e0ff */
[----:B------:R-:W-:Y:S01]  /*1390*/  IADD3.X R19, R13, UR25, RZ, P0, !PT ;  /* 0x000000190d137c10 */ /* 0x000fe200087fe4ff */
[----:B-----5:R-:W5:Y:S01]  /*13a0*/  LDG.E.64.CONSTANT R20, desc[UR14][R20.64] ;  /* 0x0000000e14147981 */ /* 0x020f62000c1e9b00 */
[----:B------:R-:W-:Y:S02]  /*13b0*/  IADD3.X R10, RZ, R5, RZ, P1, !PT ;  /* 0x00000005ff0a7210 */ /* 0x000fe40000ffe4ff */
[C---:B------:R-:W-:Y:S02]  /*13c0*/  IADD3 R92, P0, R11.reuse, UR24, RZ ;  /* 0x000000180b5c7c10 */ /* 0x040fe4000ff1e0ff */
[----:B------:R-:W-:Y:S01]  /*13d0*/  IADD3 R22, P1, R11, UR26, RZ ;  /* 0x0000001a0b167c10 */ /* 0x000fe2000ff3e0ff */
[----:B------:R0:W-:Y:S01]  /*13e0*/  STL [R1+0xe0], R12 ;  /* 0x0000e00c01007387 */ /* 0x0001e20000100800 */
[----:B------:R-:W-:Y:S02]  /*13f0*/  IADD3 R7, R8, 0x1e00, RZ ;  /* 0x00001e0008077810 */ /* 0x000fe40007ffe0ff */
[C---:B------:R-:W-:Y:S01]  /*1400*/  IADD3.X R93, R12.reuse, UR25, RZ, P0, !PT ;  /* 0x000000190c5d7c10 */ /* 0x040fe200087fe4ff */
[----:B------:R1:W-:Y:S01]  /*1410*/  STL [R1+0xd0], R11 ;  /* 0x0000d00b01007387 */ /* 0x0003e20000100800 */
[----:B------:R-:W-:-:S03]  /*1420*/  IADD3.X R23, R12, UR27, RZ, P1, !PT ;  /* 0x0000001b0c177c10 */ /* 0x000fc60008ffe4ff */
[----:B------:R-:W3:Y:S01]  /*1430*/  LDG.E.64.CONSTANT R18, desc[UR14][R18.64] ;  /* 0x0000000e12127981 */ /* 0x000ee2000c1e9b00 */
[----:B0-----:R-:W-:-:S03]  /*1440*/  SHF.L.U32 R12, R9, 0x1, RZ ;  /* 0x00000001090c7819 */ /* 0x001fc600000006ff */
[----:B------:R-:W3:Y:S01]  /*1450*/  LDG.E.64.CONSTANT R92, desc[UR14][R92.64] ;  /* 0x0000000e5c5c7981 */ /* 0x000ee2000c1e9b00 */
[----:B-1----:R-:W-:Y:S02]  /*1460*/  SHF.L.U64.HI R11, R9, 0x1, R10 ;  /* 0x00000001090b7819 */ /* 0x002fe4000001020a */
[----:B------:R-:W-:Y:S01]  /*1470*/  IADD3 R9, P1, R7, R6, RZ ;  /* 0x0000000607097210 */ /* 0x000fe20007f3e0ff */
[----:B------:R-:W2:Y:S01]  /*1480*/  LDG.E.64.CONSTANT R22, desc[UR14][R22.64] ;  /* 0x0000000e16167981 */ /* 0x000ea2000c1e9b00 */
[C---:B------:R-:W-:Y:S02]  /*1490*/  IADD3 R24, P0, R12.reuse, UR24, RZ ;  /* 0x000000180c187c10 */ /* 0x040fe4000ff1e0ff */
[----:B------:R-:W-:Y:S02]  /*14a0*/  IADD3.X R10, RZ, R5, RZ, P1, !PT ;  /* 0x00000005ff0a7210 */ /* 0x000fe40000ffe4ff */
[----:B------:R-:W-:Y:S01]  /*14b0*/  IADD3 R26, P1, R12, UR26, RZ ;  /* 0x0000001a0c1a7c10 */ /* 0x000fe2000ff3e0ff */
[----:B------:R0:W-:Y:S01]  /*14c0*/  STL [R1+0xdc], R11 ;  /* 0x0000dc0b01007387 */ /* 0x0001e20000100800 */
[----:B------:R-:W-:-:S02]  /*14d0*/  IADD3 R7, R8, 0x2580, RZ ;  /* 0x0000258008077810 */ /* 0x000fc40007ffe0ff */
[C---:B------:R-:W-:Y:S01]  /*14e0*/  IADD3.X R25, R11.reuse, UR25, RZ, P0, !PT ;  /* 0x000000190b197c10 */ /* 0x040fe200087fe4ff */
[----:B------:R1:W-:Y:S01]  /*14f0*/  STL [R1+0xd8], R12 ;  /* 0x0000d80c01007387 */ /* 0x0003e20000100800 */
[----:B------:R-:W-:-:S04]  /*1500*/  IADD3.X R27, R11, UR27, RZ, P1, !PT ;  /* 0x0000001b0b1b7c10 */ /* 0x000fc80008ffe4ff */
[----:B------:R-:W3:Y:S01]  /*1510*/  LDG.E.64.CONSTANT R24, desc[UR14][R24.64] ;  /* 0x0000000e18187981 */ /* 0x000ee2000c1e9b00 */
[----:B0-----:R-:W-:-:S03]  /*1520*/  SHF.L.U32 R11, R9, 0x1, RZ ;  /* 0x00000001090b7819 */ /* 0x001fc600000006ff */
[----:B------:R-:W3:Y:S01]  /*1530*/  LDG.E.64.CONSTANT R26, desc[UR14][R26.64] ;  /* 0x0000000e1a1a7981 */ /* 0x000ee2000c1e9b00 */
[----:B-1----:R-:W-:Y:S02]  /*1540*/  SHF.L.U64.HI R12, R9, 0x1, R10 ;  /* 0x00000001090c7819 */ /* 0x002fe4000001020a */
[----:B------:R-:W-:Y:S02]  /*1550*/  IADD3 R9, P1, R7, R6, RZ ;  /* 0x0000000607097210 */ /* 0x000fe40007f3e0ff */
        /* <DEDUP_REMOVED lines=17> */
[----:B------:R-:W-:-:S02]  /*1670*/  IADD3.X R35, R11, UR25, RZ, P0, !PT ;  /* 0x000000190b237c10 */ /* 0x000fc400087fe4ff */
[----:B------:R-:W-:Y:S02]  /*1680*/  SHF.L.U64.HI R13, R9, 0x1, R10 ;  /* 0x00000001090d7819 */ /* 0x000fe4000001020a */
[----:B------:R-:W-:Y:S01]  /*1690*/  IADD3.X R33, R11, UR27, RZ, P1, !PT ;  /* 0x0000001b0b217c10 */ /* 0x000fe20008ffe4ff */
[----:B------:R1:W-:Y:S01]  /*16a0*/  STL [R1+0xbc], R12 ;  /* 0x0000bc0c01007387 */ /* 0x0003e20000100800 */
[----:B0-----:R-:W-:-:S03]  /*16b0*/  SHF.L.U32 R11, R9, 0x1, RZ ;  /* 0x00000001090b7819 */ /* 0x001fc600000006ff */
[----:B------:R-:W-:Y:S04]  /*16c0*/  STL [R1+0xb8], R13 ;  /* 0x0000b80d01007387 */ /* 0x000fe80000100800 */
[----:B------:R0:W-:Y:S04]  /*16d0*/  STL [R1+0xb4], R11 ;  /* 0x0000b40b01007387 */ /* 0x0001e80000100800 */
[----:B-1----:R-:W4:Y:S01]  /*16e0*/  LDL R12, [R1+0xe8] ;  /* 0x0000e800010c7983 */ /* 0x002f220000100800 */
[----:B------:R-:W-:-:S03]  /*16f0*/  IADD3 R7, R8, 0x3480, RZ ;  /* 0x0000348008077810 */ /* 0x000fc60007ffe0ff */
[----:B------:R-:W3:Y:S01]  /*1700*/  LDG.E.64.CONSTANT R34, desc[UR14][R34.64] ;  /* 0x0000000e22227981 */ /* 0x000ee2000c1e9b00 */
[----:B------:R-:W-:Y:S02]  /*1710*/  IADD3 R9, P1, R7, R6, RZ ;  /* 0x0000000607097210 */ /* 0x000fe40007f3e0ff */
[----:B------:R-:W-:Y:S01]  /*1720*/  IADD3 R36, P0, R11, UR24, RZ ;  /* 0x000000180b247c10 */ /* 0x000fe2000ff1e0ff */
[----:B------:R-:W3:Y:S01]  /*1730*/  LDG.E.64.CONSTANT R32, desc[UR14][R32.64] ;  /* 0x0000000e20207981 */ /* 0x000ee2000c1e9b00 */
[----:B------:R-:W-:Y:S02]  /*1740*/  IADD3.X R10, RZ, R5, RZ, P1, !PT ;  /* 0x00000005ff0a7210 */ /* 0x000fe40000ffe4ff */
[----:B------:R-:W-:Y:S02]  /*1750*/  IADD3.X R37, R13, UR25, RZ, P0, !PT ;  /* 0x000000190d257c10 */ /* 0x000fe400087fe4ff */
[----:B------:R-:W-:Y:S02]  /*1760*/  IADD3 R86, P1, R11, UR26, RZ ;  /* 0x0000001a0b567c10 */ /* 0x000fe4000ff3e0ff */
[----:B0-----:R-:W-:-:S02]  /*1770*/  SHF.L.U64.HI R11, R9, 0x1, R10 ;  /* 0x00000001090b7819 */ /* 0x001fc4000001020a */
[----:B------:R-:W-:Y:S01]  /*1780*/  IADD3.X R87, R13, UR27, RZ, P1, !PT ;  /* 0x0000001b0d577c10 */ /* 0x000fe20008ffe4ff */
[----:B------:R-:W3:Y:S01]  /*1790*/  LDG.E.64.CONSTANT R36, desc[UR14][R36.64] ;  /* 0x0000000e24247981 */ /* 0x000ee2000c1e9b00 */
[----:B------:R-:W-:Y:S02]  /*17a0*/  IADD3 R7, R8, 0x3c00, RZ ;  /* 0x00003c0008077810 */ /* 0x000fe40007ffe0ff */
[----:B------:R-:W-:Y:S02]  /*17b0*/  SHF.L.U32 R9, R9, 0x1, RZ ;  /* 0x0000000109097819 */ /* 0x000fe400000006ff */
[----:B------:R-:W-:Y:S01]  /*17c0*/  IADD3 R7, P1, R7, R6, RZ ;  /* 0x0000000607077210 */ /* 0x000fe20007f3e0ff */
[----:B------:R-:W3:Y:S01]  /*17d0*/  LDG.E.64.CONSTANT R86, desc[UR14][R86.64] ;  /* 0x0000000e56567981 */ /* 0x000ee2000c1e9b00 */
[----:B------:R-:W-:Y:S02]  /*17e0*/  IADD3 R38, P0, R9, UR24, RZ ;  /* 0x0000001809267c10 */ /* 0x000fe4000ff1e0ff */
[----:B------:R-:W-:-:S02]  /*17f0*/  IADD3.X R10, RZ, R5, RZ, P1, !PT ;  /* 0x00000005ff0a7210 */ /* 0x000fc40000ffe4ff */
[----:B------:R-:W-:Y:S02]  /*1800*/  IADD3.X R39, R11, UR25, RZ, P0, !PT ;  /* 0x000000190b277c10 */ /* 0x000fe400087fe4ff */
[----:B------:R-:W-:Y:S01]  /*1810*/  IADD3 R82, P1, R9, UR26, RZ ;  /* 0x0000001a09527c10 */ /* 0x000fe2000ff3e0ff */
[----:B------:R-:W-:Y:S03]  /*1820*/  STL [R1+0xb0], R11 ;  /* 0x0000b00b01007387 */ /* 0x000fe60000100800 */
[----:B------:R-:W-:Y:S01]  /*1830*/  IADD3.X R83, R11, UR27, RZ, P1, !PT ;  /* 0x0000001b0b537c10 */ /* 0x000fe20008ffe4ff */
[----:B------:R0:W-:Y:S04]  /*1840*/  STL [R1+0xac], R9 ;  /* 0x0000ac0901007387 */ /* 0x0001e80000100800 */
[----:B------:R-:W3:Y:S04]  /*1850*/  LDG.E.64.CONSTANT R38, desc[UR14][R38.64] ;  /* 0x0000000e26267981 */ /* 0x000ee8000c1e9b00 */
[----:B------:R-:W3:Y:S01]  /*1860*/  LDG.E.64.CONSTANT R82, desc[UR14][R82.64] ;  /* 0x0000000e52527981 */ /* 0x000ee2000c1e9b00 */
[----:B0-----:R-:W-:-:S02]  /*1870*/  SHF.L.U64.HI R9, R7, 0x1, R10 ;  /* 0x0000000107097819 */ /* 0x001fc4000001020a */
[----:B------:R-:W-:Y:S02]  /*1880*/  SHF.L.U32 R10, R7, 0x1, RZ ;  /* 0x00000001070a7819 */ /* 0x000fe400000006ff */
[----:B------:R-:W-:Y:S02]  /*1890*/  IADD3 R7, R8, 0x4380, RZ ;  /* 0x0000438008077810 */ /* 0x000fe40007ffe0ff */
[C---:B------:R-:W-:Y:S02]  /*18a0*/  IADD3 R40, P0, R10.reuse, UR24, RZ ;  /* 0x000000180a287c10 */ /* 0x040fe4000ff1e0ff */
[----:B------:R-:W-:Y:S02]  /*18b0*/  IADD3 R50, P1, R10, UR26, RZ ;  /* 0x0000001a0a327c10 */ /* 0x000fe4000ff3e0ff */
[----:B------:R-:W-:Y:S02]  /*18c0*/  IADD3.X R41, R9, UR25, RZ, P0, !PT ;  /* 0x0000001909297c10 */ /* 0x000fe400087fe4ff */
[----:B------:R-:W-:Y:S01]  /*18d0*/  IADD3 R7, P2, R7, R6, RZ ;  /* 0x0000000607077210 */ /* 0x000fe20007f5e0ff */
[----:B------:R-:W-:Y:S01]  /*18e0*/  STL [R1+0xa8], R9 ;  /* 0x0000a80901007387 */ /* 0x000fe20000100800 */
[----:B------:R-:W-:-:S02]  /*18f0*/  IADD3.X R51, R9, UR27, RZ, P1, !PT ;  /* 0x0000001b09337c10 */ /* 0x000fc40008ffe4ff */
[----:B------:R-:W-:Y:S01]  /*1900*/  SHF.L.U32 R11, R7, 0x1, RZ ;  /* 0x00000001070b7819 */ /* 0x000fe200000006ff */
[----:B------:R0:W-:Y:S04]  /*1910*/  STL [R1+0xa4], R10 ;  /* 0x0000a40a01007387 */ /* 0x0001e80000100800 */
[----:B------:R-:W3:Y:S04]  /*1920*/  LDG.E.64.CONSTANT R40, desc[UR14][R40.64] ;  /* 0x0000000e28287981 */ /* 0x000ee8000c1e9b00 */
[----:B------:R-:W3:Y:S01]  /*1930*/  LDG.E.64.CONSTANT R50, desc[UR14][R50.64] ;  /* 0x0000000e32327981 */ /* 0x000ee2000c1e9b00 */
[----:B0-----:R-:W-:-:S02]  /*1940*/  IADD3.X R10, RZ, R5, RZ, P2, !PT ;  /* 0x00000005ff0a7210 */ /* 0x001fc400017fe4ff */
[----:B------:R-:W-:Y:S02]  /*1950*/  IADD3 R52, P2, R11, UR24, RZ ;  /* 0x000000180b347c10 */ /* 0x000fe4000ff5e0ff */
[----:B------:R-:W-:Y:S02]  /*1960*/  SHF.L.U64.HI R9, R7, 0x1, R10 ;  /* 0x0000000107097819 */ /* 0x000fe4000001020a */
[----:B------:R-:W-:Y:S02]  /*1970*/  IADD3 R54, P0, R11, UR26, RZ ;  /* 0x0000001a0b367c10 */ /* 0x000fe4000ff1e0ff */
[C---:B------:R-:W-:Y:S02]  /*1980*/  IADD3.X R53, R9.reuse, UR25, RZ, P2, !PT ;  /* 0x0000001909357c10 */ /* 0x040fe400097fe4ff */
[----:B------:R-:W-:-:S04]  /*1990*/  IADD3.X R55, R9, UR27, RZ, P0, !PT ;  /* 0x0000001b09377c10 */ /* 0x000fc800087fe4ff */
[----:B------:R-:W3:Y:S04]  /*19a0*/  LDG.E.64.CONSTANT R52, desc[UR14][R52.64] ;  /* 0x0000000e34347981 */ /* 0x000ee8000c1e9b00 */
[----:B------:R-:W3:Y:S04]  /*19b0*/  LDG.E.64.CONSTANT R54, desc[UR14][R54.64] ;  /* 0x0000000e36367981 */ /* 0x000ee8000c1e9b00 */
[----:B------:R0:W-:Y:S04]  /*19c0*/  STL [R1+0x9c], R11 ;  /* 0x00009c0b01007387 */ /* 0x0001e80000100800 */
[----:B------:R1:W-:Y:S01]  /*19d0*/  STL [R1+0xa0], R9 ;  /* 0x0000a00901007387 */ /* 0x0003e20000100800 */
[----:B----4-:R-:W-:-:S04]  /*19e0*/  IADD3 R7, P1, R12, UR13, RZ ;  /* 0x0000000d0c077c10 */ /* 0x010fc8000ff3e0ff */
[----:B------:R-:W-:Y:S01]  /*19f0*/  IADD3.X R10, RZ, UR16, RZ, P1, !PT ;  /* 0x00000010ff0a7c10 */ /* 0x000fe20008ffe4ff */
[----:B------:R-:W-:Y:S01]  /*1a00*/  HADD2.F32 R98, -RZ, R16.H1_H1 ;  /* 0x30000010ff627230 */ /* 0x000fe20000004100 */
[C---:B------:R-:W-:Y:S01]  /*1a10*/  LEA R56, P1, R7.reuse, UR22, 0x3 ;  /* 0x0000001607387c11 */ /* 0x040fe2000f8218ff */
[--C-:B-----5:R-:W-:Y:S01]  /*1a20*/  HADD2.F32 R99, -RZ, R20.reuse.H0_H0 ;  /* 0x20000014ff637230 */ /* 0x120fe20000004100 */
[----:B------:R-:W-:Y:S02]  /*1a30*/  UIADD3 UR10, UP0, UR10, 0x4, URZ ;  /* 0x000000040a0a7890 */ /* 0x000fe4000ff1e03f */
[----:B------:R-:W-:Y:S01]  /*1a40*/  LEA.HI.X R57, R7, UR23, R10, 0x3, P1 ;  /* 0x0000001707397c11 */ /* 0x000fe200088f1c0a */
[----:B------:R-:W-:Y:S01]  /*1a50*/  HADD2.F32 R97, -RZ, R20.H1_H1 ;  /* 0x30000014ff617230 */ /* 0x000fe20000004100 */
[----:B------:R-:W-:Y:S01]  /*1a60*/  IADD3 R7, R8, 0x4b00, RZ ;  /* 0x00004b0008077810 */ /* 0x000fe20007ffe0ff */
[----:B--2---:R-:W-:Y:S01]  /*1a70*/  HADD2.F32 R96, -RZ, R22.H0_H0 ;  /* 0x20000016ff607230 */ /* 0x004fe20000004100 */
[----:B------:R-:W-:-:S02]  /*1a80*/  ULDC.64 UR16, c[0x0][0x258] ;  /* 0x0000960000107ab9 */ /* 0x000fc40000000a00 */
[----:B------:R-:W-:Y:S01]  /*1a90*/  IADD3 R7, P0, R7, R6, RZ ;  /* 0x0000000607077210 */ /* 0x000fe20007f1e0ff */
[----:B------:R-:W2:Y:S03]  /*1aa0*/  LDG.E.64.CONSTANT R56, desc[UR14][R56.64] ;  /* 0x0000000e38387981 */ /* 0x000ea6000c1e9b00 */
[----:B------:R-:W-:Y:S02]  /*1ab0*/  IADD3.X R10, RZ, R5, RZ, P0, !PT ;  /* 0x00000005ff0a7210 */ /* 0x000fe400007fe4ff */
[C---:B0-----:R-:W-:Y:S02]  /*1ac0*/  SHF.L.U32 R11, R7.reuse, 0x1, RZ ;  /* 0x00000001070b7819 */ /* 0x041fe400000006ff */
[----:B-1----:R-:W-:Y:S02]  /*1ad0*/  SHF.L.U64.HI R9, R7, 0x1, R10 ;  /* 0x0000000107097819 */ /* 0x002fe4000001020a */
[----:B------:R-:W-:-:S02]  /*1ae0*/  IADD3 R58, P0, R11, UR24, RZ ;  /* 0x000000180b3a7c10 */ /* 0x000fc4000ff1e0ff */
[----:B------:R-:W-:Y:S02]  /*1af0*/  IADD3 R60, P1, R11, UR26, RZ ;  /* 0x0000001a0b3c7c10 */ /* 0x000fe4000ff3e0ff */
[C---:B------:R-:W-:Y:S02]  /*1b00*/  IADD3.X R59, R9.reuse, UR25, RZ, P0, !PT ;  /* 0x00000019093b7c10 */ /* 0x040fe400087fe4ff */
[----:B------:R-:W-:-:S04]  /*1b10*/  IADD3.X R61, R9, UR27, RZ, P1, !PT ;  /* 0x0000001b093d7c10 */ /* 0x000fc80008ffe4ff */
[----:B------:R-:W4:Y:S01]  /*1b20*/  LDG.E.64.CONSTANT R58, desc[UR14][R58.64] ;  /* 0x0000000e3a3a7981 */ /* 0x000f22000c1e9b00 */
[----:B------:R-:W-:-:S03]  /*1b30*/  IADD3 R7, R8, 0x5280, RZ ;  /* 0x0000528008077810 */ /* 0x000fc60007ffe0ff */
[----:B------:R-:W5:Y:S01]  /*1b40*/  LDG.E.64.CONSTANT R60, desc[UR14][R60.64] ;  /* 0x0000000e3c3c7981 */ /* 0x000f62000c1e9b00 */
[----:B------:R-:W-:-:S03]  /*1b50*/  IADD3 R7, P0, R7, R6, RZ ;  /* 0x0000000607077210 */ /* 0x000fc60007f1e0ff */
[----:B------:R0:W-:Y:S01]  /*1b60*/  STL [R1+0x90], R11 ;  /* 0x0000900b01007387 */ /* 0x0001e20000100800 */
[----:B------:R-:W-:-:S03]  /*1b70*/  IADD3.X R10, RZ, R5, RZ, P0, !PT ;  /* 0x00000005ff0a7210 */ /* 0x000fc600007fe4ff */
[----:B------:R1:W-:Y:S01]  /*1b80*/  STL [R1+0x94], R9 ;  /* 0x0000940901007387 */ /* 0x0003e20000100800 */
[C---:B0-----:R-:W-:Y:S02]  /*1b90*/  SHF.L.U32 R11, R7.reuse, 0x1, RZ ;  /* 0x00000001070b7819 */ /* 0x041fe400000006ff */
[----:B-1----:R-:W-:Y:S02]  /*1ba0*/  SHF.L.U64.HI R9, R7, 0x1, R10 ;  /* 0x0000000107097819 */ /* 0x002fe4000001020a */
[C---:B------:R-:W-:Y:S02]  /*1bb0*/  IADD3 R62, P0, R11.reuse, UR24, RZ ;  /* 0x000000180b3e7c10 */ /* 0x040fe4000ff1e0ff */
[----:B------:R-:W-:Y:S02]  /*1bc0*/  IADD3 R64, P1, R11, UR26, RZ ;  /* 0x0000001a0b407c10 */ /* 0x000fe4000ff3e0ff */
[C---:B------:R-:W-:Y:S02]  /*1bd0*/  IADD3.X R63, R9.reuse, UR25, RZ, P0, !PT ;  /* 0x00000019093f7c10 */ /* 0x040fe400087fe4ff */
[----:B------:R-:W-:-:S04]  /*1be0*/  IADD3.X R65, R9, UR27, RZ, P1, !PT ;  /* 0x0000001b09417c10 */ /* 0x000fc80008ffe4ff */
[----:B------:R-:W5:Y:S04]  /*1bf0*/  LDG.E.64.CONSTANT R62, desc[UR14][R62.64] ;  /* 0x0000000e3e3e7981 */ /* 0x000f68000c1e9b00 */
[----:B------:R-:W5:Y:S01]  /*1c00*/  LDG.E.64.CONSTANT R64, desc[UR14][R64.64] ;  /* 0x0000000e40407981 */ /* 0x000f62000c1e9b00 */
[----:B------:R-:W-:-:S04]  /*1c10*/  IADD3 R7, R8, 0x5a00, RZ ;  /* 0x00005a0008077810 */ /* 0x000fc80007ffe0ff */
[----:B------:R-:W-:Y:S01]  /*1c20*/  IADD3 R7, P0, R7, R6, RZ ;  /* 0x0000000607077210 */ /* 0x000fe20007f1e0ff */
[----:B------:R0:W-:Y:S04]  /*1c30*/  STL [R1+0x88], R11 ;  /* 0x0000880b01007387 */ /* 0x0001e80000100800 */
[----:B------:R1:W-:Y:S01]  /*1c40*/  STL [R1+0x8c], R9 ;  /* 0x00008c0901007387 */ /* 0x0003e20000100800 */
[----:B0-----:R-:W-:Y:S02]  /*1c50*/  SHF.L.U32 R11, R7, 0x1, RZ ;  /* 0x00000001070b7819 */ /* 0x001fe400000006ff */
[----:B-1----:R-:W-:Y:S02]  /*1c60*/  IADD3.X R9, RZ, R5, RZ, P0, !PT ;  /* 0x00000005ff097210 */ /* 0x002fe400007fe4ff */
[----:B------:R-:W-:-:S02]  /*1c70*/  IADD3 R66, P0, R11, UR24, RZ ;  /* 0x000000180b427c10 */ /* 0x000fc4000ff1e0ff */
[----:B------:R-:W-:Y:S02]  /*1c80*/  SHF.L.U64.HI R10, R7, 0x1, R9 ;  /* 0x00000001070a7819 */ /* 0x000fe40000010209 */
[----:B------:R-:W-:Y:S02]  /*1c90*/  IADD3 R7, R8, 0x6180, RZ ;  /* 0x0000618008077810 */ /* 0x000fe40007ffe0ff */
[----:B------:R-:W-:Y:S02]  /*1ca0*/  IADD3 R68, P1, R11, UR26, RZ ;  /* 0x0000001a0b447c10 */ /* 0x000fe4000ff3e0ff */
[C---:B------:R-:W-:Y:S02]  /*1cb0*/  IADD3.X R67, R10.reuse, UR25, RZ, P0, !PT ;  /* 0x000000190a437c10 */ /* 0x040fe400087fe4ff */
[----:B------:R-:W-:Y:S02]  /*1cc0*/  IADD3 R7, P0, R7, R6, RZ ;  /* 0x0000000607077210 */ /* 0x000fe40007f1e0ff */
[----:B------:R-:W-:Y:S01]  /*1cd0*/  IADD3.X R69, R10, UR27, RZ, P1, !PT ;  /* 0x0000001b0a457c10 */ /* 0x000fe20008ffe4ff */
[----:B------:R0:W-:Y:S01]  /*1ce0*/  STL [R1+0x80], R11 ;  /* 0x0000800b01007387 */ /* 0x0001e20000100800 */
[----:B------:R-:W-:-:S03]  /*1cf0*/  IADD3.X R9, RZ, R5, RZ, P0, !PT ;  /* 0x00000005ff097210 */ /* 0x000fc600007fe4ff */
[----:B------:R-:W5:Y:S04]  /*1d00*/  LDG.E.64.CONSTANT R66, desc[UR14][R66.64] ;  /* 0x0000000e42427981 */ /* 0x000f68000c1e9b00 */
[----:B------:R-:W5:Y:S01]  /*1d10*/  LDG.E.64.CONSTANT R68, desc[UR14][R68.64] ;  /* 0x0000000e44447981 */ /* 0x000f62000c1e9b00 */
[----:B0-----:R-:W-:-:S03]  /*1d20*/  SHF.L.U32 R11, R7, 0x1, RZ ;  /* 0x00000001070b7819 */ /* 0x001fc600000006ff */
[----:B------:R0:W-:Y:S01]  /*1d30*/  STL [R1+0x84], R10 ;  /* 0x0000840a01007387 */ /* 0x0001e20000100800 */
[C---:B------:R-:W-:Y:S02]  /*1d40*/  IADD3 R70, P0, R11.reuse, UR24, RZ ;  /* 0x000000180b467c10 */ /* 0x040fe4000ff1e0ff */
[----:B------:R-:W-:Y:S02]  /*1d50*/  IADD3 R72, P1, R11, UR26, RZ ;  /* 0x0000001a0b487c10 */ /* 0x000fe4000ff3e0ff */
[----:B0-----:R-:W-:Y:S02]  /*1d60*/  SHF.L.U64.HI R10, R7, 0x1, R9 ;  /* 0x00000001070a7819 */ /* 0x001fe40000010209 */
[----:B------:R-:W-:Y:S02]  /*1d70*/  IADD3 R7, R8, 0x6900, RZ ;  /* 0x0000690008077810 */ /* 0x000fe40007ffe0ff */
[----:B------:R-:W-:Y:S02]  /*1d80*/  IADD3.X R71, R10, UR25, RZ, P0, !PT ;  /* 0x000000190a477c10 */ /* 0x000fe400087fe4ff */
[----:B------:R-:W-:-:S02]  /*1d90*/  IADD3 R7, P0, R7, R6, RZ ;  /* 0x0000000607077210 */ /* 0x000fc40007f1e0ff */
[----:B------:R-:W-:Y:S01]  /*1da0*/  IADD3.X R73, R10, UR27, RZ, P1, !PT ;  /* 0x0000001b0a497c10 */ /* 0x000fe20008ffe4ff */
[----:B------:R0:W-:Y:S01]  /*1db0*/  STL [R1+0x78], R11 ;  /* 0x0000780b01007387 */ /* 0x0001e20000100800 */
[----:B------:R-:W-:-:S03]  /*1dc0*/  IADD3.X R9, RZ, R5, RZ, P0, !PT ;  /* 0x00000005ff097210 */ /* 0x000fc600007fe4ff */
[----:B------:R-:W5:Y:S01]  /*1dd0*/  LDG.E.64.CONSTANT R70, desc[UR14][R70.64] ;  /* 0x0000000e46467981 */ /* 0x000f62000c1e9b00 */
[----:B------:R-:W-:-:S03]  /*1de0*/  IADD3 R8, R8, 0x7080, RZ ;  /* 0x0000708008087810 */ /* 0x000fc60007ffe0ff */
[----:B------:R-:W5:Y:S01]  /*1df0*/  LDG.E.64.CONSTANT R72, desc[UR14][R72.64] ;  /* 0x0000000e48487981 */ /* 0x000f62000c1e9b00 */
[----:B0-----:R-:W-:-:S03]  /*1e00*/  SHF.L.U32 R11, R7, 0x1, RZ ;  /* 0x00000001070b7819 */ /* 0x001fc600000006ff */
[----:B------:R0:W-:Y:S01]  /*1e10*/  STL [R1+0x7c], R10 ;  /* 0x00007c0a01007387 */ /* 0x0001e20000100800 */
[C---:B------:R-:W-:Y:S02]  /*1e20*/  IADD3 R74, P0, R11.reuse, UR24, RZ ;  /* 0x000000180b4a7c10 */ /* 0x040fe4000ff1e0ff */
[----:B------:R-:W-:Y:S02]  /*1e30*/  IADD3 R76, P1, R11, UR26, RZ ;  /* 0x0000001a0b4c7c10 */ /* 0x000fe4000ff3e0ff */
[----:B0-----:R-:W-:-:S04]  /*1e40*/  SHF.L.U64.HI R10, R7, 0x1, R9 ;  /* 0x00000001070a7819 */ /* 0x001fc80000010209 */
[----:B------:R-:W-:Y:S02]  /*1e50*/  IADD3.X R75, R10, UR25, RZ, P0, !PT ;  /* 0x000000190a4b7c10 */ /* 0x000fe400087fe4ff */
[----:B------:R-:W-:Y:S01]  /*1e60*/  IADD3 R6, P0, R8, R6, RZ ;  /* 0x0000000608067210 */ /* 0x000fe20007f1e0ff */
[----:B------:R0:W-:Y:S01]  /*1e70*/  STL [R1+0x70], R11 ;  /* 0x0000700b01007387 */ /* 0x0001e20000100800 */
[----:B------:R-:W-:Y:S02]  /*1e80*/  IADD3.X R77, R10, UR27, RZ, P1, !PT ;  /* 0x0000001b0a4d7c10 */ /* 0x000fe40008ffe4ff */
[----:B------:R-:W-:Y:S01]  /*1e90*/  IADD3.X R5, RZ, R5, RZ, P0, !PT ;  /* 0x00000005ff057210 */ /* 0x000fe200007fe4ff */
[----:B------:R-:W5:Y:S01]  /*1ea0*/  LDG.E.64.CONSTANT R74, desc[UR14][R74.64] ;  /* 0x0000000e4a4a7981 */ /* 0x000f62000c1e9b00 */
[----:B0-----:R-:W-:-:S03]  /*1eb0*/  SHF.L.U32 R11, R6, 0x1, RZ ;  /* 0x00000001060b7819 */ /* 0x001fc600000006ff */
[----:B------:R0:W-:Y:S01]  /*1ec0*/  STL [R1+0x74], R10 ;  /* 0x0000740a01007387 */ /* 0x0001e20000100800 */
[----:B------:R-:W-:-:S03]  /*1ed0*/  IADD3 R78, P0, R11, UR24, RZ ;  /* 0x000000180b4e7c10 */ /* 0x000fc6000ff1e0ff */
[----:B------:R-:W5:Y:S01]  /*1ee0*/  LDG.E.64.CONSTANT R76, desc[UR14][R76.64] ;  /* 0x0000000e4c4c7981 */ /* 0x000f62000c1e9b00 */
[----:B------:R-:W-:Y:S01]  /*1ef0*/  FADD.FTZ R7, R85, UR11 ;  /* 0x0000000b55077e21 */ /* 0x000fe20008010000 */
[----:B0-----:R-:W-:-:S04]  /*1f00*/  SHF.L.U64.HI R10, R6, 0x1, R5 ;  /* 0x00000001060a7819 */ /* 0x001fc80000010205 */
[C---:B------:R-:W-:Y:S02]  /*1f10*/  IADD3.X R79, R10.reuse, UR25, RZ, P0, !PT ;  /* 0x000000190a4f7c10 */ /* 0x040fe400087fe4ff */
[----:B------:R-:W-:Y:S01]  /*1f20*/  IADD3 R80, P0, R11, UR26, RZ ;  /* 0x0000001a0b507c10 */ /* 0x000fe2000ff1e0ff */
[----:B------:R-:W0:Y:S03]  /*1f30*/  MUFU.RSQ R7, R7 ;  /* 0x0000000700077308 */ /* 0x000e260000001400 */
[----:B------:R-:W-:Y:S01]  /*1f40*/  IADD3.X R81, R10, UR27, RZ, P0, !PT ;  /* 0x0000001b0a517c10 */ /* 0x000fe200087fe4ff */
[----:B------:R-:W5:Y:S01]  /*1f50*/  LDG.E.64.CONSTANT R78, desc[UR14][R78.64] ;  /* 0x0000000e4e4e7981 */ /* 0x000f62000c1e9b00 */
[----:B---3--:R-:W-:-:S04]  /*1f60*/  HADD2.F32 R9, -RZ, R14.H1_H1 ;  /* 0x3000000eff097230 */ /* 0x008fc80000004100 */
[----:B------:R-:W3:Y:S01]  /*1f70*/  LDG.E.64.CONSTANT R80, desc[UR14][R80.64] ;  /* 0x0000000e50507981 */ /* 0x000ee2000c1e9b00 */
[----:B------:R-:W-:Y:S02]  /*1f80*/  HADD2.F32 R5, -RZ, R14.H0_H0 ;  /* 0x2000000eff057230 */ /* 0x000fe40000004100 */
[C---:B------:R-:W-:Y:S01]  /*1f90*/  FADD.FTZ R9, -R84.reuse, R9 ;  /* 0x0000000954097221 */ /* 0x040fe20000010100 */
[----:B------:R-:W-:Y:S02]  /*1fa0*/  HADD2.F32 R6, -RZ, R16.H0_H0 ;  /* 0x20000010ff067230 */ /* 0x000fe40000004100 */
[----:B------:R-:W-:Y:S01]  /*1fb0*/  FADD.FTZ R5, -R84, R5 ;  /* 0x0000000554057221 */ /* 0x000fe20000010100 */
[C---:B0-----:R-:W-:Y:S01]  /*1fc0*/  FMUL.FTZ R104, R7.reuse, R9 ;  /* 0x0000000907687220 */ /* 0x041fe20000410000 */
[--C-:B------:R-:W-:Y:S02]  /*1fd0*/  HADD2.F32 R9, -RZ, R18.reuse.H0_H0 ;  /* 0x20000012ff097230 */ /* 0x100fe40000004100 */
[----:B------:R-:W-:Y:S01]  /*1fe0*/  FMUL.FTZ R8, R0, R6 ;  /* 0x0000000600087220 */ /* 0x000fe20000410000 */
[----:B------:R-:W-:Y:S01]  /*1ff0*/  FMUL.FTZ R103, R7, R5 ;  /* 0x0000000507677220 */ /* 0x000fe20000410000 */
[----:B------:R-:W-:Y:S01]  /*2000*/  FMUL.FTZ R5, R3, R98 ;  /* 0x0000006203057220 */ /* 0x000fe20000410000 */
[----:B------:R-:W-:-:S02]  /*2010*/  HADD2.F32 R18, -RZ, R18.H1_H1 ;  /* 0x30000012ff127230 */ /* 0x000fc40000004100 */
[----:B------:R-:W-:Y:S01]  /*2020*/  FADD.FTZ R9, -R84, R9 ;  /* 0x0000000954097221 */ /* 0x000fe20000010100 */
[----:B------:R-:W-:Y:S01]  /*2030*/  FFMA.FTZ R8, R103, R8, RZ ;  /* 0x0000000867087223 */ /* 0x000fe200000100ff */
[----:B------:R-:W-:Y:S03]  /*2040*/  STL [R1+0x68], R11 ;  /* 0x0000680b01007387 */ /* 0x000fe60000100800 */
[----:B------:R-:W-:Y:S01]  /*2050*/  FFMA.FTZ R5, R104, R5, R8 ;  /* 0x0000000568057223 */ /* 0x000fe20000010008 */
[----:B------:R0:W-:Y:S01]  /*2060*/  STL [R1+0x6c], R10 ;  /* 0x00006c0a01007387 */ /* 0x0001e20000100800 */
[----:B------:R-:W-:Y:S01]  /*2070*/  FMUL.FTZ R8, R0, R99 ;  /* 0x0000006300087220 */ /* 0x000fe20000410000 */
[----:B------:R-:W-:Y:S02]  /*2080*/  FADD.FTZ R18, -R84, R18 ;  /* 0x0000001254127221 */ /* 0x000fe40000010100 */
[----:B------:R-:W-:Y:S01]  /*2090*/  STL [R1+0x14], R103 ;  /* 0x0000146701007387 */ /* 0x000fe20000100800 */
[----:B0-----:R-:W-:Y:S01]  /*20a0*/  FMUL.FTZ R10, R7, R9 ;  /* 0x00000009070a7220 */ /* 0x001fe20000410000 */
[----:B------:R-:W-:-:S02]  /*20b0*/  HADD2.F32 R9, -RZ, R92.H0_H0 ;  /* 0x2000005cff097230 */ /* 0x000fc40000004100 */
[----:B------:R-:W-:Y:S01]  /*20c0*/  STL [R1+0x10], R104 ;  /* 0x0000106801007387 */ /* 0x000fe20000100800 */
[----:B------:R-:W-:Y:S01]  /*20d0*/  FMUL.FTZ R13, R3, R97 ;  /* 0x00000061030d7220 */ /* 0x000fe20000410000 */
[----:B------:R-:W-:Y:S02]  /*20e0*/  FFMA.FTZ R5, R10, R8, R5 ;  /* 0x000000080a057223 */ /* 0x000fe40000010005 */
[----:B------:R0:W-:Y:S01]  /*20f0*/  STL [R1+0x60], R10 ;  /* 0x0000600a01007387 */ /* 0x0001e20000100800 */
[----:B------:R-:W-:Y:S01]  /*2100*/  FADD.FTZ R9, -R84, R9 ;  /* 0x0000000954097221 */ /* 0x000fe20000010100 */
[----:B------:R-:W-:-:S03]  /*2110*/  HADD2.F32 R8, -RZ, R92.H1_H1 ;  /* 0x3000005cff087230 */ /* 0x000fc60000004100 */
[C---:B------:R-:W-:Y:S01]  /*2120*/  FMUL.FTZ R9, R7.reuse, R9 ;  /* 0x0000000907097220 */ /* 0x040fe20000410000 */
[----:B0-----:R-:W-:-:S04]  /*2130*/  FMUL.FTZ R10, R7, R18 ;  /* 0x00000012070a7220 */ /* 0x001fc80000410000 */
[----:B------:R-:W-:Y:S01]  /*2140*/  FFMA.FTZ R13, R10, R13, R5 ;  /* 0x0000000d0a0d7223 */ /* 0x000fe20000010005 */
[----:B------:R-:W-:Y:S01]  /*2150*/  FMUL.FTZ R5, R0, R96 ;  /* 0x0000006000057220 */ /* 0x000fe20000410000 */
[----:B------:R-:W-:Y:S01]  /*2160*/  STL [R1+0x5c], R10 ;  /* 0x00005c0a01007387 */ /* 0x000fe20000100800 */
[----:B------:R-:W-:Y:S02]  /*2170*/  HADD2.F32 R95, -RZ, R22.H1_H1 ;  /* 0x30000016ff5f7230 */ /* 0x000fe40000004100 */
[----:B------:R-:W-:Y:S01]  /*2180*/  FADD.FTZ R8, -R84, R8 ;  /* 0x0000000854087221 */ /* 0x000fe20000010100 */
[----:B------:R-:W-:Y:S01]  /*2190*/  FFMA.FTZ R13, R9, R5, R13 ;  /* 0x00000005090d7223 */ /* 0x000fe2000001000d */
[----:B------:R0:W-:Y:S01]  /*21a0*/  STL [R1+0x58], R9 ;  /* 0x0000580901007387 */ /* 0x0001e20000100800 */
[----:B------:R-:W-:Y:S02]  /*21b0*/  HADD2.F32 R94, -RZ, R26.H0_H0 ;  /* 0x2000001aff5e7230 */ /* 0x000fe40000004100 */
[----:B------:R-:W-:Y:S01]  /*21c0*/  FMUL.FTZ R8, R7, R8 ;  /* 0x0000000807087220 */ /* 0x000fe20000410000 */
[----:B------:R-:W-:Y:S01]  /*21d0*/  FMUL.FTZ R5, R3, R95 ;  /* 0x0000005f03057220 */ /* 0x000fe20000410000 */
[----:B0-----:R-:W-:-:S03]  /*21e0*/  HADD2.F32 R9, -RZ, R24.H0_H0 ;  /* 0x20000018ff097230 */ /* 0x001fc60000004100 */
[----:B------:R0:W-:Y:S02]  /*21f0*/  STL [R1+0x54], R8 ;  /* 0x0000540801007387 */ /* 0x0001e40000100800 */
[----:B------:R-:W-:Y:S01]  /*2200*/  FADD.FTZ R9, -R84, R9 ;  /* 0x0000000954097221 */ /* 0x000fe20000010100 */
[----:B------:R-:W-:Y:S01]  /*2210*/  FFMA.FTZ R13, R8, R5, R13 ;  /* 0x00000005080d7223 */ /* 0x000fe2000001000d */
[----:B------:R-:W-:Y:S02]  /*2220*/  FMUL.FTZ R5, R0, R94 ;  /* 0x0000005e00057220 */ /* 0x000fe40000410000 */
[----:B------:R-:W-:Y:S01]  /*2230*/  FMUL.FTZ R9, R7, R9 ;  /* 0x0000000907097220 */ /* 0x000fe20000410000 */
[----:B0-----:R-:W-:-:S03]  /*2240*/  HADD2.F32 R8, -RZ, R24.H1_H1 ;  /* 0x30000018ff087230 */ /* 0x001fc60000004100 */
[----:B------:R-:W-:Y:S01]  /*2250*/  FFMA.FTZ R13, R9, R5, R13 ;  /* 0x00000005090d7223 */ /* 0x000fe2000001000d */
[----:B------:R0:W-:Y:S01]  /*2260*/  STL [R1+0x50], R9 ;  /* 0x0000500901007387 */ /* 0x0001e20000100800 */
[----:B------:R-:W-:Y:S02]  /*2270*/  HADD2.F32 R92, -RZ, R26.H1_H1 ;  /* 0x3000001aff5c7230 */ /* 0x000fe40000004100 */
[----:B------:R-:W-:Y:S01]  /*2280*/  FADD.FTZ R8, -R84, R8 ;  /* 0x0000000854087221 */ /* 0x000fe20000010100 */
[----:B------:R-:W-:-:S03]  /*2290*/  HADD2.F32 R91, -RZ, R28.H0_H0 ;  /* 0x2000001cff5b7230 */ /* 0x000fc60000004100 */
[----:B------:R-:W-:Y:S01]  /*22a0*/  FMUL.FTZ R8, R7, R8 ;  /* 0x0000000807087220 */ /* 0x000fe20000410000 */
[----:B0-----:R-:W-:Y:S02]  /*22b0*/  HADD2.F32 R9, -RZ, R30.H0_H0 ;  /* 0x2000001eff097230 */ /* 0x001fe40000004100 */
[----:B------:R-:W-:-:S03]  /*22c0*/  FMUL.FTZ R5, R3, R92 ;  /* 0x0000005c03057220 */ /* 0x000fc60000410000 */
[----:B------:R-:W-:Y:S01]  /*22d0*/  FADD.FTZ R9, -R84, R9 ;  /* 0x0000000954097221 */ /* 0x000fe20000010100 */
[----:B------:R0:W-:Y:S01]  /*22e0*/  STL [R1+0x4c], R8 ;  /* 0x00004c0801007387 */ /* 0x0001e20000100800 */
[----:B------:R-:W-:Y:S01]  /*22f0*/  FFMA.FTZ R13, R8, R5, R13 ;  /* 0x00000005080d7223 */ /* 0x000fe2000001000d */
[----:B------:R-:W-:Y:S01]  /*2300*/  FMUL.FTZ R5, R0, R91 ;  /* 0x0000005b00057220 */ /* 0x000fe20000410000 */
[----:B------:R-:W-:Y:S01]  /*2310*/  FMUL.FTZ R9, R7, R9 ;  /* 0x0000000907097220 */ /* 0x000fe20000410000 */
[----:B------:R-:W-:Y:S02]  /*2320*/  HADD2.F32 R90, -RZ, R28.H1_H1 ;  /* 0x3000001cff5a7230 */ /* 0x000fe40000004100 */
[----:B0-----:R-:W-:Y:S02]  /*2330*/  HADD2.F32 R8, -RZ, R30.H1_H1 ;  /* 0x3000001eff087230 */ /* 0x001fe40000004100 */
[----:B------:R0:W-:Y:S01]  /*2340*/  STL [R1+0x48], R9 ;  /* 0x0000480901007387 */ /* 0x0001e20000100800 */
[----:B------:R-:W-:-:S02]  /*2350*/  FFMA.FTZ R13, R9, R5, R13 ;  /* 0x00000005090d7223 */ /* 0x000fc4000001000d */
[C---:B------:R-:W-:Y:S01]  /*2360*/  FADD.FTZ R8, -R84.reuse, R8 ;  /* 0x0000000854087221 */ /* 0x040fe20000010100 */
[----:B------:R-:W-:Y:S01]  /*2370*/  FMUL.FTZ R5, R3, R90 ;  /* 0x0000005a03057220 */ /* 0x000fe20000410000 */
[----:B0-----:R-:W-:Y:S02]  /*2380*/  HADD2.F32 R9, -RZ, R34.H0_H0 ;  /* 0x20000022ff097230 */ /* 0x001fe40000004100 */
[C---:B------:R-:W-:Y:S01]  /*2390*/  FMUL.FTZ R8, R7.reuse, R8 ;  /* 0x0000000807087220 */ /* 0x040fe20000410000 */
[--C-:B------:R-:W-:Y:S02]  /*23a0*/  HADD2.F32 R89, -RZ, R32.reuse.H0_H0 ;  /* 0x20000020ff597230 */ /* 0x100fe40000004100 */
[----:B------:R-:W-:Y:S02]  /*23b0*/  FADD.FTZ R9, -R84, R9 ;  /* 0x0000000954097221 */ /* 0x000fe40000010100 */
[----:B------:R0:W-:Y:S01]  /*23c0*/  STL [R1+0x44], R8 ;  /* 0x0000440801007387 */ /* 0x0001e20000100800 */
[----:B------:R-:W-:Y:S01]  /*23d0*/  FFMA.FTZ R13, R8, R5, R13 ;  /* 0x00000005080d7223 */ /* 0x000fe2000001000d */
[----:B------:R-:W-:Y:S01]  /*23e0*/  FMUL.FTZ R5, R0, R89 ;  /* 0x0000005900057220 */ /* 0x000fe20000410000 */
[----:B------:R-:W-:Y:S01]  /*23f0*/  FMUL.FTZ R9, R7, R9 ;  /* 0x0000000907097220 */ /* 0x000fe20000410000 */
[----:B------:R-:W-:-:S02]  /*2400*/  HADD2.F32 R88, -RZ, R32.H1_H1 ;  /* 0x30000020ff587230 */ /* 0x000fc40000004100 */
[----:B0-----:R-:W-:Y:S02]  /*2410*/  HADD2.F32 R8, -RZ, R34.H1_H1 ;  /* 0x30000022ff087230 */ /* 0x001fe40000004100 */
[----:B------:R0:W-:Y:S01]  /*2420*/  STL [R1+0x40], R9 ;  /* 0x0000400901007387 */ /* 0x0001e20000100800 */
[----:B------:R-:W-:Y:S02]  /*2430*/  FFMA.FTZ R13, R9, R5, R13 ;  /* 0x00000005090d7223 */ /* 0x000fe4000001000d */
[----:B------:R-:W-:Y:S01]  /*2440*/  FADD.FTZ R8, -R84, R8 ;  /* 0x0000000854087221 */ /* 0x000fe20000010100 */
[----:B------:R-:W-:Y:S01]  /*2450*/  FMUL.FTZ R5, R3, R88 ;  /* 0x0000005803057220 */ /* 0x000fe20000410000 */
[----:B0-----:R-:W-:Y:S02]  /*2460*/  HADD2.F32 R9, -RZ, R36.H0_H0 ;  /* 0x20000024ff097230 */ /* 0x001fe40000004100 */
[----:B------:R-:W-:Y:S01]  /*2470*/  FMUL.FTZ R8, R7, R8 ;  /* 0x0000000807087220 */ /* 0x000fe20000410000 */
[----:B------:R-:W-:-:S02]  /*2480*/  HADD2.F32 R85, -RZ, R86.H0_H0 ;  /* 0x20000056ff557230 */ /* 0x000fc40000004100 */
[----:B------:R-:W-:Y:S02]  /*2490*/  FADD.FTZ R9, -R84, R9 ;  /* 0x0000000954097221 */ /* 0x000fe40000010100 */
[----:B------:R0:W-:Y:S01]  /*24a0*/  STL [R1+0x3c], R8 ;  /* 0x00003c0801007387 */ /* 0x0001e20000100800 */
[----:B------:R-:W-:Y:S01]  /*24b0*/  FFMA.FTZ R13, R8, R5, R13 ;  /* 0x00000005080d7223 */ /* 0x000fe2000001000d */
[----:B------:R-:W-:Y:S02]  /*24c0*/  HADD2.F32 R5, -RZ, R36.H1_H1 ;  /* 0x30000024ff057230 */ /* 0x000fe40000004100 */
[----:B------:R-:W-:Y:S01]  /*24d0*/  FMUL.FTZ R9, R7, R9 ;  /* 0x0000000907097220 */ /* 0x000fe20000410000 */
[----:B------:R-:W-:Y:S02]  /*24e0*/  HADD2.F32 R86, -RZ, R86.H1_H1 ;  /* 0x30000056ff567230 */ /* 0x000fe40000004100 */
[----:B0-----:R-:W-:Y:S02]  /*24f0*/  FMUL.FTZ R8, R0, R85 ;  /* 0x0000005500087220 */ /* 0x001fe40000410000 */
[----:B------:R0:W-:Y:S01]  /*2500*/  STL [R1+0x38], R9 ;  /* 0x0000380901007387 */ /* 0x0001e20000100800 */
[----:B------:R-:W-:Y:S01]  /*2510*/  FADD.FTZ R5, -R84, R5 ;  /* 0x0000000554057221 */ /* 0x000fe20000010100 */
[----:B------:R-:W-:Y:S01]  /*2520*/  FFMA.FTZ R13, R9, R8, R13 ;  /* 0x00000008090d7223 */ /* 0x000fe2000001000d */
[----:B------:R-:W-:-:S02]  /*2530*/  FMUL.FTZ R8, R3, R86 ;  /* 0x0000005603087220 */ /* 0x000fc40000410000 */
[----:B------:R-:W-:Y:S01]  /*2540*/  FMUL.FTZ R10, R7, R5 ;  /* 0x00000005070a7220 */ /* 0x000fe20000410000 */
[----:B0-----:R-:W-:Y:S02]  /*2550*/  HADD2.F32 R9, -RZ, R38.H0_H0 ;  /* 0x20000026ff097230 */ /* 0x001fe40000004100 */
[----:B------:R-:W-:-:S03]  /*2560*/  HADD2.F32 R5, -RZ, R82.H0_H0 ;  /* 0x20000052ff057230 */ /* 0x000fc60000004100 */
[----:B------:R-:W-:Y:S01]  /*2570*/  FADD.FTZ R9, -R84, R9 ;  /* 0x0000000954097221 */ /* 0x000fe20000010100 */
[----:B------:R-:W-:Y:S01]  /*2580*/  FFMA.FTZ R13, R10, R8, R13 ;  /* 0x000000080a0d7223 */ /* 0x000fe2000001000d */
[----:B------:R0:W-:Y:S01]  /*2590*/  STL [R1+0x34], R10 ;  /* 0x0000340a01007387 */ /* 0x0001e20000100800 */
[----:B------:R-:W-:Y:S02]  /*25a0*/  HADD2.F32 R8, -RZ, R38.H1_H1 ;  /* 0x30000026ff087230 */ /* 0x000fe40000004100 */
[----:B------:R-:W-:Y:S01]  /*25b0*/  FMUL.FTZ R11, R7, R9 ;  /* 0x00000009070b7220 */ /* 0x000fe20000410000 */
[----:B------:R-:W-:Y:S02]  /*25c0*/  HADD2.F32 R9, -RZ, R82.H1_H1 ;  /* 0x30000052ff097230 */ /* 0x000fe40000004100 */
[----:B------:R-:W-:Y:S01]  /*25d0*/  FADD.FTZ R8, -R84, R8 ;  /* 0x0000000854087221 */ /* 0x000fe20000010100 */
[----:B0-----:R-:W-:Y:S01]  /*25e0*/  FMUL.FTZ R10, R0, R5 ;  /* 0x00000005000a7220 */ /* 0x001fe20000410000 */
[----:B------:R0:W-:Y:S03]  /*25f0*/  STL [R1+0x30], R11 ;  /* 0x0000300b01007387 */ /* 0x0001e60000100800 */
[----:B------:R-:W-:Y:S01]  /*2600*/  FFMA.FTZ R13, R11, R10, R13 ;  /* 0x0000000a0b0d7223 */ /* 0x000fe2000001000d */
[----:B------:R-:W-:Y:S01]  /*2610*/  FMUL.FTZ R10, R3, R9 ;  /* 0x00000009030a7220 */ /* 0x000fe20000410000 */
[----:B------:R-:W-:Y:S01]  /*2620*/  FMUL.FTZ R12, R7, R8 ;  /* 0x00000008070c7220 */ /* 0x000fe20000410000 */
[----:B------:R-:W-:-:S02]  /*2630*/  HADD2.F32 R8, -RZ, R50.H0_H0 ;  /* 0x20000032ff087230 */ /* 0x000fc40000004100 */
[--C-:B0-----:R-:W-:Y:S02]  /*2640*/  HADD2.F32 R11, -RZ, R40.reuse.H0_H0 ;  /* 0x20000028ff0b7230 */ /* 0x101fe40000004100 */
[----:B------:R-:W-:Y:S01]  /*2650*/  FFMA.FTZ R13, R12, R10, R13 ;  /* 0x0000000a0c0d7223 */ /* 0x000fe2000001000d */
[----:B------:R0:W-:Y:S02]  /*2660*/  STL [R1+0x2c], R12 ;  /* 0x00002c0c01007387 */ /* 0x0001e40000100800 */
[----:B------:R-:W-:Y:S01]  /*2670*/  FADD.FTZ R11, -R84, R11 ;  /* 0x0000000b540b7221 */ /* 0x000fe20000010100 */
[----:B------:R-:W-:-:S03]  /*2680*/  HADD2.F32 R10, -RZ, R40.H1_H1 ;  /* 0x30000028ff0a7230 */ /* 0x000fc60000004100 */
[C---:B------:R-:W-:Y:S01]  /*2690*/  FMUL.FTZ R14, R7.reuse, R11 ;  /* 0x0000000b070e7220 */ /* 0x040fe20000410000 */
[----:B0-----:R-:W-:Y:S01]  /*26a0*/  FMUL.FTZ R12, R0, R8 ;  /* 0x00000008000c7220 */ /* 0x001fe20000410000 */
[----:B------:R-:W-:Y:S02]  /*26b0*/  HADD2.F32 R11, -RZ, R50.H1_H1 ;  /* 0x30000032ff0b7230 */ /* 0x000fe40000004100 */
[----:B------:R-:W-:Y:S01]  /*26c0*/  FADD.FTZ R10, -R84, R10 ;  /* 0x0000000a540a7221 */ /* 0x000fe20000010100 */
[----:B------:R-:W-:Y:S01]  /*26d0*/  FFMA.FTZ R13, R14, R12, R13 ;  /* 0x0000000c0e0d7223 */ /* 0x000fe2000001000d */
[----:B------:R-:W-:Y:S01]  /*26e0*/  HADD2.F32 R12, -RZ, R52.H0_H0 ;  /* 0x20000034ff0c7230 */ /* 0x000fe20000004100 */
[----:B------:R0:W-:Y:S01]  /*26f0*/  STL [R1+0x28], R14 ;  /* 0x0000280e01007387 */ /* 0x0001e20000100800 */
[----:B------:R-:W-:Y:S01]  /*2700*/  FMUL.FTZ R16, R7, R10 ;  /* 0x0000000a07107220 */ /* 0x000fe20000410000 */
[----:B------:R-:W-:Y:S02]  /*2710*/  HADD2.F32 R10, -RZ, R54.H0_H0 ;  /* 0x20000036ff0a7230 */ /* 0x000fe40000004100 */
[----:B------:R-:W-:Y:S01]  /*2720*/  FADD.FTZ R12, -R84, R12 ;  /* 0x0000000c540c7221 */ /* 0x000fe20000010100 */
[----:B------:R-:W-:Y:S01]  /*2730*/  HADD2.F32 R52, -RZ, R52.H1_H1 ;  /* 0x30000034ff347230 */ /* 0x000fe20000004100 */
[----:B------:R1:W-:Y:S01]  /*2740*/  STL [R1+0x24], R16 ;  /* 0x0000241001007387 */ /* 0x0003e20000100800 */
[----:B0-----:R-:W-:Y:S01]  /*2750*/  FMUL.FTZ R14, R3, R11 ;  /* 0x0000000b030e7220 */ /* 0x001fe20000410000 */
[----:B--2---:R-:W-:-:S03]  /*2760*/  FADD.FTZ R57, R57, UR11 ;  /* 0x0000000b39397e21 */ /* 0x004fc60008010000 */
[----:B------:R-:W-:Y:S01]  /*2770*/  FFMA.FTZ R13, R16, R14, R13 ;  /* 0x0000000e100d7223 */ /* 0x000fe2000001000d */
[----:B------:R-:W-:Y:S01]  /*2780*/  FMUL.FTZ R14, R0, R10 ;  /* 0x0000000a000e7220 */ /* 0x000fe20000410000 */
[C---:B-1----:R-:W-:Y:S01]  /*2790*/  FMUL.FTZ R16, R7.reuse, R12 ;  /* 0x0000000c07107220 */ /* 0x042fe20000410000 */
[----:B------:R-:W-:Y:S02]  /*27a0*/  HADD2.F32 R12, -RZ, R54.H1_H1 ;  /* 0x30000036ff0c7230 */ /* 0x000fe40000004100 */
[----:B------:R-:W-:Y:S01]  /*27b0*/  FADD.FTZ R52, -R84, R52 ;  /* 0x0000003454347221 */ /* 0x000fe20000010100 */
[----:B------:R-:W-:Y:S02]  /*27c0*/  FFMA.FTZ R14, R16, R14, R13 ;  /* 0x0000000e100e7223 */ /* 0x000fe4000001000d */
[----:B------:R-:W0:Y:S01]  /*27d0*/  MUFU.RSQ R13, R57 ;  /* 0x00000039000d7308 */ /* 0x000e220000001400 */
[----:B------:R1:W-:Y:S01]  /*27e0*/  STL [R1+0x20], R16 ;  /* 0x0000201001007387 */ /* 0x0003e20000100800 */
[----:B------:R-:W-:-:S05]  /*27f0*/  FMUL.FTZ R18, R7, R52 ;  /* 0x0000003407127220 */ /* 0x000fca0000410000 */
[----:B------:R2:W-:Y:S01]  /*2800*/  STL [R1+0x1c], R18 ;  /* 0x00001c1201007387 */ /* 0x0005e20000100800 */
[----:B-1----:R-:W-:-:S04]  /*2810*/  FMUL.FTZ R16, R3, R12 ;  /* 0x0000000c03107220 */ /* 0x002fc80000410000 */
[----:B------:R-:W-:Y:S01]  /*2820*/  FFMA.FTZ R52, R18, R16, R14 ;  /* 0x0000001012347223 */ /* 0x000fe2000001000e */
[----:B--2---:R-:W-:Y:S02]  /*2830*/  HADD2.F32 R18, -RZ, R15.H0_H0 ;  /* 0x2000000fff127230 */ /* 0x004fe40000004100 */
[----:B------:R-:W-:Y:S02]  /*2840*/  HADD2.F32 R14, -RZ, R17.H0_H0 ;  /* 0x20000011ff0e7230 */ /* 0x000fe40000004100 */
[----:B------:R-:W-:Y:S02]  /*2850*/  HADD2.F32 R20, -RZ, R15.H1_H1 ;  /* 0x3000000fff147230 */ /* 0x000fe40000004100 */
[----:B------:R-:W-:Y:S01]  /*2860*/  FADD.FTZ R18, -R56, R18 ;  /* 0x0000001238127221 */ /* 0x000fe20000010100 */
[----:B----4-:R-:W-:Y:S02]  /*2870*/  HADD2.F32 R22, -RZ, R58.H0_H0 ;  /* 0x2000003aff167230 */ /* 0x010fe40000004100 */
[----:B------:R-:W-:-:S02]  /*2880*/  HADD2.F32 R15, -RZ, R17.H1_H1 ;  /* 0x30000011ff0f7230 */ /* 0x000fc40000004100 */
[----:B------:R-:W-:Y:S01]  /*2890*/  FMUL.FTZ R17, R2, R14 ;  /* 0x0000000e02117220 */ /* 0x000fe20000410000 */
[----:B-----5:R-:W-:Y:S02]  /*28a0*/  HADD2.F32 R16, -RZ, R60.H0_H0 ;  /* 0x2000003cff107230 */ /* 0x020fe40000004100 */
[----:B------:R-:W-:Y:S01]  /*28b0*/  FADD.FTZ R22, -R84, R22 ;  /* 0x0000001654167221 */ /* 0x000fe20000010100 */
[----:B------:R-:W-:Y:S01]  /*28c0*/  FADD.FTZ R20, -R56, R20 ;  /* 0x0000001438147221 */ /* 0x000fe20000010100 */
[----:B0-----:R-:W-:Y:S01]  /*28d0*/  FMUL.FTZ R102, R13, R18 ;  /* 0x000000120d667220 */ /* 0x001fe20000410000 */
[----:B------:R-:W-:Y:S01]  /*28e0*/  FMUL.FTZ R54, R4, R15 ;  /* 0x0000000f04367220 */ /* 0x000fe20000410000 */
[----:B------:R-:W-:Y:S01]  /*28f0*/  FMUL.FTZ R24, R7, R22 ;  /* 0x0000001607187220 */ /* 0x000fe20000410000 */
[----:B------:R-:W-:Y:S01]  /*2900*/  FMUL.FTZ R26, R13, R20 ;  /* 0x000000140d1a7220 */ /* 0x000fe20000410000 */
[----:B------:R-:W-:Y:S01]  /*2910*/  FFMA.FTZ R17, R102, R17, RZ ;  /* 0x0000001166117223 */ /* 0x000fe200000100ff */
[----:B------:R-:W-:Y:S01]  /*2920*/  FMUL.FTZ R18, R0, R16 ;  /* 0x0000001000127220 */ /* 0x000fe20000410000 */
[----:B------:R-:W-:Y:S01]  /*2930*/  HADD2.F32 R124, -RZ, R58.H1_H1 ;  /* 0x3000003aff7c7230 */ /* 0x000fe20000004100 */
[----:B------:R-:W-:Y:S01]  /*2940*/  STL [R1+0x8], R102 ;  /* 0x0000086601007387 */ /* 0x000fe20000100800 */
[----:B------:R-:W-:Y:S01]  /*2950*/  FFMA.FTZ R54, R26, R54, R17 ;  /* 0x000000361a367223 */ /* 0x000fe20000010011 */
[----:B------:R-:W-:Y:S01]  /*2960*/  FFMA.FTZ R52, R24, R18, R52 ;  /* 0x0000001218347223 */ /* 0x000fe20000010034 */
[----:B------:R-:W-:Y:S01]  /*2970*/  HADD2.F32 R17, -RZ, R60.H1_H1 ;  /* 0x3000003cff117230 */ /* 0x000fe20000004100 */
[----:B------:R0:W-:Y:S01]  /*2980*/  STL [R1+0xc], R24 ;  /* 0x00000c1801007387 */ /* 0x0001e20000100800 */
[----:B------:R-:W-:Y:S01]  /*2990*/  FADD.FTZ R124, -R84, R124 ;  /* 0x0000007c547c7221 */ /* 0x000fe20000010100 */
[----:B------:R-:W-:-:S02]  /*29a0*/  HADD2.F32 R20, -RZ, R19.H1_H1 ;  /* 0x30000013ff147230 */ /* 0x000fc40000004100 */
[----:B------:R-:W-:Y:S02]  /*29b0*/  HADD2.F32 R18, -RZ, R21.H0_H0 ;  /* 0x20000015ff127230 */ /* 0x000fe40000004100 */
[----:B------:R-:W-:Y:S01]  /*29c0*/  FMUL.FTZ R124, R7, R124 ;  /* 0x0000007c077c7220 */ /* 0x000fe20000410000 */
[----:B0-----:R-:W-:Y:S02]  /*29d0*/  HADD2.F32 R24, -RZ, R19.H0_H0 ;  /* 0x20000013ff187230 */ /* 0x001fe40000004100 */
[----:B------:R-:W-:-:S03]  /*29e0*/  FMUL.FTZ R19, R3, R17 ;  /* 0x0000001103137220 */ /* 0x000fc60000410000 */
[----:B------:R-:W-:Y:S01]  /*29f0*/  FADD.FTZ R24, -R56, R24 ;  /* 0x0000001838187221 */ /* 0x000fe20000010100 */
[----:B------:R-:W-:Y:S01]  /*2a00*/  FFMA.FTZ R52, R124, R19, R52 ;  /* 0x000000137c347223 */ /* 0x000fe20000010034 */
[----:B------:R-:W-:Y:S01]  /*2a10*/  FMUL.FTZ R22, R2, R18 ;  /* 0x0000001202167220 */ /* 0x000fe20000410000 */
[----:B------:R-:W-:Y:S02]  /*2a20*/  HADD2.F32 R19, -RZ, R21.H1_H1 ;  /* 0x30000015ff137230 */ /* 0x000fe40000004100 */
[C---:B------:R-:W-:Y:S01]  /*2a30*/  FMUL.FTZ R28, R13.reuse, R24 ;  /* 0x000000180d1c7220 */ /* 0x040fe20000410000 */
[----:B------:R-:W-:Y:S01]  /*2a40*/  FADD.FTZ R20, -R56, R20 ;  /* 0x0000001438147221 */ /* 0x000fe20000010100 */
[----:B------:R-:W-:Y:S02]  /*2a50*/  HADD2.F32 R123, -RZ, R62.H0_H0 ;  /* 0x2000003eff7b7230 */ /* 0x000fe40000004100 */
[----:B------:R-:W-:Y:S02]  /*2a60*/  HADD2.F32 R125, -RZ, R93.H0_H0 ;  /* 0x2000005dff7d7230 */ /* 0x000fe40000004100 */
[----:B------:R-:W-:Y:S01]  /*2a70*/  FFMA.FTZ R54, R28, R22, R54 ;  /* 0x000000161c367223 */ /* 0x000fe20000010036 */
[----:B------:R-:W-:Y:S01]  /*2a80*/  FMUL.FTZ R24, R13, R20 ;  /* 0x000000140d187220 */ /* 0x000fe20000410000 */
[----:B------:R-:W-:Y:S01]  /*2a90*/  FMUL.FTZ R22, R4, R19 ;  /* 0x0000001304167220 */ /* 0x000fe20000410000 */
[----:B------:R-:W-:Y:S01]  /*2aa0*/  HADD2.F32 R20, -RZ, R64.H0_H0 ;  /* 0x20000040ff147230 */ /* 0x000fe20000004100 */
[----:B------:R-:W-:Y:S01]  /*2ab0*/  STL [R1+0x18], R26 ;  /* 0x0000181a01007387 */ /* 0x000fe20000100800 */
[----:B------:R-:W-:Y:S01]  /*2ac0*/  FADD.FTZ R123, -R84, R123 ;  /* 0x0000007b547b7221 */ /* 0x000fe20000010100 */
[----:B------:R-:W-:-:S02]  /*2ad0*/  HADD2.F32 R21, -RZ, R23.H0_H0 ;  /* 0x20000017ff157230 */ /* 0x000fc40000004100 */
[----:B------:R-:W-:Y:S01]  /*2ae0*/  FADD.FTZ R125, -R56, R125 ;  /* 0x0000007d387d7221 */ /* 0x000fe20000010100 */
[----:B------:R0:W-:Y:S01]  /*2af0*/  STL [R1+0x160], R124 ;  /* 0x0001607c01007387 */ /* 0x0001e20000100800 */
[----:B------:R-:W-:Y:S02]  /*2b00*/  HADD2.F32 R122, -RZ, R93.H1_H1 ;  /* 0x3000005dff7a7230 */ /* 0x000fe40000004100 */
[----:B------:R-:W-:Y:S01]  /*2b10*/  FFMA.FTZ R54, R24, R22, R54 ;  /* 0x0000001618367223 */ /* 0x000fe20000010036 */
[----:B------:R-:W-:Y:S01]  /*2b20*/  STL [R1+0x4], R28 ;  /* 0x0000041c01007387 */ /* 0x000fe20000100800 */
[----:B------:R-:W-:Y:S01]  /*2b30*/  FMUL.FTZ R123, R7, R123 ;  /* 0x0000007b077b7220 */ /* 0x000fe20000410000 */
[----:B------:R-:W-:Y:S02]  /*2b40*/  HADD2.F32 R23, -RZ, R23.H1_H1 ;  /* 0x30000017ff177230 */ /* 0x000fe40000004100 */
[----:B------:R1:W-:Y:S01]  /*2b50*/  STL [R1], R24 ;  /* 0x0000001801007387 */ /* 0x0003e20000100800 */
[----:B------:R-:W-:-:S02]  /*2b60*/  HADD2.F32 R121, -RZ, R25.H0_H0 ;  /* 0x20000019ff797230 */ /* 0x000fc40000004100 */
[----:B------:R-:W-:Y:S01]  /*2b70*/  FMUL.FTZ R22, R2, R21 ;  /* 0x0000001502167220 */ /* 0x000fe20000410000 */
[----:B------:R-:W-:Y:S01]  /*2b80*/  FMUL.FTZ R125, R13, R125 ;  /* 0x0000007d0d7d7220 */ /* 0x000fe20000410000 */
[----:B------:R-:W-:Y:S01]  /*2b90*/  FADD.FTZ R122, -R56, R122 ;  /* 0x0000007a387a7221 */ /* 0x000fe20000010100 */
[----:B0-----:R-:W-:Y:S01]  /*2ba0*/  MOV R124, R26 ;  /* 0x0000001a007c7202 */ /* 0x001fe20000000f00 */
[----:B-1----:R-:W-:Y:S01]  /*2bb0*/  FMUL.FTZ R24, R0, R20 ;  /* 0x0000001400187220 */ /* 0x002fe20000410000 */
[----:B------:R-:W-:Y:S01]  /*2bc0*/  FFMA.FTZ R54, R125, R22, R54 ;  /* 0x000000167d367223 */ /* 0x000fe20000010036 */
[----:B------:R-:W-:Y:S02]  /*2bd0*/  FMUL.FTZ R26, R4, R23 ;  /* 0x00000017041a7220 */ /* 0x000fe40000410000 */
[----:B------:R-:W-:Y:S01]  /*2be0*/  FFMA.FTZ R52, R123, R24, R52 ;  /* 0x000000187b347223 */ /* 0x000fe20000010034 */
[----:B------:R-:W-:Y:S02]  /*2bf0*/  HADD2.F32 R24, -RZ, R27.H0_H0 ;  /* 0x2000001bff187230 */ /* 0x000fe40000004100 */
        /* <DEDUP_REMOVED lines=8> */
[----:B------:R-:W-:-:S04]  /*2c80*/  FFMA.FTZ R32, R0, R99, R32 ;  /* 0x0000006300207223 */ /* 0x000fc80000010020 */
[----:B------:R-:W-:Y:S01]  /*2c90*/  FFMA.FTZ R32, R3, R97, R32 ;  /* 0x0000006103207223 */ /* 0x000fe20000010020 */
[----:B------:R-:W-:-:S03]  /*2ca0*/  HADD2.F32 R117, -RZ, R31.H0_H0 ;  /* 0x2000001fff757230 */ /* 0x000fc60000004100 */
[----:B------:R-:W-:Y:S01]  /*2cb0*/  FFMA.FTZ R32, R0, R96, R32 ;  /* 0x0000006000207223 */ /* 0x000fe20000010020 */
[----:B------:R-:W-:-:S03]  /*2cc0*/  HADD2.F32 R115, -RZ, R31.H1_H1 ;  /* 0x3000001fff737230 */ /* 0x000fc60000004100 */
[----:B------:R-:W-:-:S04]  /*2cd0*/  FFMA.FTZ R31, R3, R95, R32 ;  /* 0x0000005f031f7223 */ /* 0x000fc80000010020 */
[----:B------:R-:W-:-:S04]  /*2ce0*/  FFMA.FTZ R31, R0, R94, R31 ;  /* 0x0000005e001f7223 */ /* 0x000fc8000001001f */
[----:B------:R-:W-:-:S04]  /*2cf0*/  FFMA.FTZ R31, R3, R92, R31 ;  /* 0x0000005c031f7223 */ /* 0x000fc8000001001f */
[----:B------:R-:W-:Y:S01]  /*2d00*/  FFMA.FTZ R36, R0, R91, R31 ;  /* 0x0000005b00247223 */ /* 0x000fe2000001001f */
[----:B------:R-:W-:-:S03]  /*2d10*/  HADD2.F32 R62, -RZ, R62.H1_H1 ;  /* 0x3000003eff3e7230 */ /* 0x000fc60000004100 */
[C---:B------:R-:W-:Y:S01]  /*2d20*/  FFMA.FTZ R36, R3.reuse, R90, R36 ;  /* 0x0000005a03247223 */ /* 0x040fe20000010024 */
[----:B------:R-:W-:Y:S02]  /*2d30*/  HADD2.F32 R22, -RZ, R64.H1_H1 ;  /* 0x30000040ff167230 */ /* 0x000fe40000004100 */
[----:B------:R-:W-:Y:S01]  /*2d40*/  FADD.FTZ R62, -R84, R62 ;  /* 0x0000003e543e7221 */ /* 0x000fe20000010100 */
[----:B------:R-:W-:Y:S01]  /*2d50*/  FFMA.FTZ R36, R0, R89, R36 ;  /* 0x0000005900247223 */ /* 0x000fe20000010024 */
[----:B------:R-:W-:Y:S02]  /*2d60*/  HADD2.F32 R30, -RZ, R25.H1_H1 ;  /* 0x30000019ff1e7230 */ /* 0x000fe40000004100 */
[----:B------:R-:W-:Y:S01]  /*2d70*/  FMUL.FTZ R28, R3, R22 ;  /* 0x00000016031c7220 */ /* 0x000fe20000410000 */
[----:B------:R-:W-:Y:S01]  /*2d80*/  FMUL.FTZ R120, R7, R62 ;  /* 0x0000003e07787220 */ /* 0x000fe20000410000 */
[----:B------:R-:W-:Y:S01]  /*2d90*/  FFMA.FTZ R36, R3, R88, R36 ;  /* 0x0000005803247223 */ /* 0x000fe20000010024 */
[----:B------:R-:W-:-:S02]  /*2da0*/  HADD2.F32 R25, -RZ, R27.H1_H1 ;  /* 0x3000001bff197230 */ /* 0x000fc40000004100 */
[----:B------:R-:W-:Y:S01]  /*2db0*/  FADD.FTZ R30, -R56, R30 ;  /* 0x0000001e381e7221 */ /* 0x000fe20000010100 */
[----:B------:R-:W-:Y:S01]  /*2dc0*/  FFMA.FTZ R52, R120, R28, R52 ;  /* 0x0000001c78347223 */ /* 0x000fe20000010034 */
[----:B------:R-:W-:Y:S01]  /*2dd0*/  FFMA.FTZ R36, R0, R85, R36 ;  /* 0x0000005500247223 */ /* 0x000fe20000010024 */
[----:B------:R-:W-:Y:S02]  /*2de0*/  HADD2.F32 R28, -RZ, R66.H0_H0 ;  /* 0x20000042ff1c7230 */ /* 0x000fe40000004100 */
[----:B------:R-:W-:Y:S01]  /*2df0*/  FMUL.FTZ R27, R4, R25 ;  /* 0x00000019041b7220 */ /* 0x000fe20000410000 */
[----:B------:R-:W-:Y:S01]  /*2e00*/  FFMA.FTZ R36, R3, R86, R36 ;  /* 0x0000005603247223 */ /* 0x000fe20000010024 */
[----:B------:R-:W-:Y:S02]  /*2e10*/  HADD2.F32 R26, -RZ, R68.H0_H0 ;  /* 0x20000044ff1a7230 */ /* 0x000fe40000004100 */
[----:B------:R-:W-:Y:S01]  /*2e20*/  FMUL.FTZ R119, R13, R30 ;  /* 0x0000001e0d777220 */ /* 0x000fe20000410000 */
[----:B------:R-:W-:Y:S01]  /*2e30*/  FADD.FTZ R118, -R84, R28 ;  /* 0x0000001c54767221 */ /* 0x000fe20000010100 */
[----:B------:R-:W-:-:S02]  /*2e40*/  HADD2.F32 R113, -RZ, R35.H0_H0 ;  /* 0x20000023ff717230 */ /* 0x000fc40000004100 */
[----:B------:R-:W-:Y:S02]  /*2e50*/  HADD2.F32 R111, -RZ, R35.H1_H1 ;  /* 0x30000023ff6f7230 */ /* 0x000fe40000004100 */
[C---:B------:R-:W-:Y:S01]  /*2e60*/  FFMA.FTZ R35, R0.reuse, R5, R36 ;  /* 0x0000000500237223 */ /* 0x040fe20000010024 */
[----:B------:R-:W-:Y:S01]  /*2e70*/  FFMA.FTZ R54, R119, R27, R54 ;  /* 0x0000001b77367223 */ /* 0x000fe20000010036 */
[----:B------:R-:W-:Y:S01]  /*2e80*/  FMUL.FTZ R28, R0, R26 ;  /* 0x0000001a001c7220 */ /* 0x000fe20000410000 */
[----:B------:R-:W-:Y:S01]  /*2e90*/  FMUL.FTZ R118, R7, R118 ;  /* 0x0000007607767220 */ /* 0x000fe20000410000 */
[----:B------:R-:W-:Y:S02]  /*2ea0*/  HADD2.F32 R27, -RZ, R29.H0_H0 ;  /* 0x2000001dff1b7230 */ /* 0x000fe40000004100 */
[----:B------:R-:W-:Y:S01]  /*2eb0*/  FADD.FTZ R117, -R56, R117 ;  /* 0x0000007538757221 */ /* 0x000fe20000010100 */
[----:B------:R-:W-:Y:S02]  /*2ec0*/  HADD2.F32 R116, -RZ, R66.H1_H1 ;  /* 0x30000042ff747230 */ /* 0x000fe40000004100 */
[----:B------:R-:W-:Y:S01]  /*2ed0*/  FFMA.FTZ R35, R3, R9, R35 ;  /* 0x0000000903237223 */ /* 0x000fe20000010023 */
[----:B------:R-:W-:Y:S01]  /*2ee0*/  FFMA.FTZ R52, R118, R28, R52 ;  /* 0x0000001c76347223 */ /* 0x000fe20000010034 */
[----:B------:R-:W-:-:S02]  /*2ef0*/  HADD2.F32 R28, -RZ, R68.H1_H1 ;  /* 0x30000044ff1c7230 */ /* 0x000fc40000004100 */
[----:B------:R-:W-:Y:S01]  /*2f00*/  FMUL.FTZ R30, R2, R27 ;  /* 0x0000001b021e7220 */ /* 0x000fe20000410000 */
[----:B------:R-:W-:Y:S01]  /*2f10*/  FMUL.FTZ R117, R13, R117 ;  /* 0x000000750d757220 */ /* 0x000fe20000410000 */
[----:B------:R-:W-:Y:S01]  /*2f20*/  FFMA.FTZ R35, R0, R8, R35 ;  /* 0x0000000800237223 */ /* 0x000fe20000010023 */
[----:B------:R-:W-:Y:S01]  /*2f30*/  FADD.FTZ R116, -R84, R116 ;  /* 0x0000007454747221 */ /* 0x000fe20000010100 */
[----:B------:R-:W-:Y:S02]  /*2f40*/  HADD2.F32 R114, -RZ, R70.H0_H0 ;  /* 0x20000046ff727230 */ /* 0x000fe40000004100 */
[----:B------:R-:W-:Y:S01]  /*2f50*/  FFMA.FTZ R54, R117, R30, R54 ;  /* 0x0000001e75367223 */ /* 0x000fe20000010036 */
[C---:B------:R-:W-:Y:S01]  /*2f60*/  FFMA.FTZ R40, R3.reuse, R11, R35 ;  /* 0x0000000b03287223 */ /* 0x040fe20000010023 */
[----:B------:R-:W-:Y:S01]  /*2f70*/  FMUL.FTZ R34, R3, R28 ;  /* 0x0000001c03227220 */ /* 0x000fe20000410000 */
[----:B------:R-:W-:Y:S01]  /*2f80*/  FMUL.FTZ R116, R7, R116 ;  /* 0x0000007407747220 */ /* 0x000fe20000410000 */
[----:B------:R-:W-:-:S02]  /*2f90*/  HADD2.F32 R29, -RZ, R29.H1_H1 ;  /* 0x3000001dff1d7230 */ /* 0x000fc40000004100 */
[----:B------:R-:W-:Y:S01]  /*2fa0*/  FADD.FTZ R114, -R84, R114 ;  /* 0x0000007254727221 */ /* 0x000fe20000010100 */
[----:B------:R-:W-:Y:S02]  /*2fb0*/  HADD2.F32 R30, -RZ, R72.H0_H0 ;  /* 0x20000048ff1e7230 */ /* 0x000fe40000004100 */
[----:B------:R-:W-:Y:S01]  /*2fc0*/  FADD.FTZ R115, -R56, R115 ;  /* 0x0000007338737221 */ /* 0x000fe20000010100 */
[----:B------:R-:W0:Y:S01]  /*2fd0*/  S2R R57, SR_CgaCtaId ;  /* 0x0000000000397919 */ /* 0x000e220000008800 */
[----:B------:R-:W-:Y:S01]  /*2fe0*/  FFMA.FTZ R40, R0, R10, R40 ;  /* 0x0000000a00287223 */ /* 0x000fe20000010028 */
[----:B------:R-:W-:Y:S01]  /*2ff0*/  FFMA.FTZ R52, R116, R34, R52 ;  /* 0x0000002274347223 */ /* 0x000fe20000010034 */
[----:B------:R-:W-:Y:S01]  /*3000*/  FMUL.FTZ R32, R4, R29 ;  /* 0x0000001d04207220 */ /* 0x000fe20000410000 */
[----:B------:R-:W-:Y:S01]  /*3010*/  FMUL.FTZ R34, R0, R30 ;  /* 0x0000001e00227220 */ /* 0x000fe20000410000 */
[----:B------:R-:W-:Y:S01]  /*3020*/  FMUL.FTZ R114, R7, R114 ;  /* 0x0000007207727220 */ /* 0x000fe20000410000 */
[----:B------:R-:W-:Y:S01]  /*3030*/  FMUL.FTZ R115, R13, R115 ;  /* 0x000000730d737220 */ /* 0x000fe20000410000 */
[----:B------:R-:W-:-:S02]  /*3040*/  HADD2.F32 R31, -RZ, R33.H0_H0 ;  /* 0x20000021ff1f7230 */ /* 0x000fc40000004100 */
[----:B------:R-:W-:Y:S01]  /*3050*/  FADD.FTZ R113, -R56, R113 ;  /* 0x0000007138717221 */ /* 0x000fe20000010100 */
[----:B------:R-:W-:Y:S02]  /*3060*/  HADD2.F32 R112, -RZ, R70.H1_H1 ;  /* 0x30000046ff707230 */ /* 0x000fe40000004100 */
[----:B------:R-:W-:Y:S01]  /*3070*/  FFMA.FTZ R40, R3, R12, R40 ;  /* 0x0000000c03287223 */ /* 0x000fe20000010028 */
[----:B------:R-:W-:Y:S01]  /*3080*/  FFMA.FTZ R52, R114, R34, R52 ;  /* 0x0000002272347223 */ /* 0x000fe20000010034 */
[----:B------:R-:W-:Y:S01]  /*3090*/  FFMA.FTZ R54, R115, R32, R54 ;  /* 0x0000002073367223 */ /* 0x000fe20000010036 */
[----:B------:R-:W-:Y:S02]  /*30a0*/  HADD2.F32 R32, -RZ, R72.H1_H1 ;  /* 0x30000048ff207230 */ /* 0x000fe40000004100 */
[----:B------:R-:W-:Y:S01]  /*30b0*/  FMUL.FTZ R34, R2, R31 ;  /* 0x0000001f02227220 */ /* 0x000fe20000410000 */
[----:B------:R-:W-:Y:S01]  /*30c0*/  FMUL.FTZ R113, R13, R113 ;  /* 0x000000710d717220 */ /* 0x000fe20000410000 */
[----:B------:R-:W-:Y:S01]  /*30d0*/  FADD.FTZ R112, -R84, R112 ;  /* 0x0000007054707221 */ /* 0x000fe20000010100 */
[----:B------:R-:W-:-:S02]  /*30e0*/  HADD2.F32 R110, -RZ, R74.H0_H0 ;  /* 0x2000004aff6e7230 */ /* 0x000fc40000004100 */
[----:B------:R-:W-:Y:S01]  /*30f0*/  FFMA.FTZ R40, R0, R16, R40 ;  /* 0x0000001000287223 */ /* 0x000fe20000010028 */
[----:B------:R-:W-:Y:S01]  /*3100*/  FFMA.FTZ R54, R113, R34, R54 ;  /* 0x0000002271367223 */ /* 0x000fe20000010036 */
[----:B------:R-:W-:Y:S01]  /*3110*/  FMUL.FTZ R38, R3, R32 ;  /* 0x0000002003267220 */ /* 0x000fe20000410000 */
[----:B------:R-:W-:Y:S01]  /*3120*/  FMUL.FTZ R112, R7, R112 ;  /* 0x0000007007707220 */ /* 0x000fe20000410000 */
[----:B------:R-:W-:Y:S02]  /*3130*/  HADD2.F32 R34, -RZ, R76.H0_H0 ;  /* 0x2000004cff227230 */ /* 0x000fe40000004100 */
[----:B------:R-:W-:Y:S01]  /*3140*/  FFMA.FTZ R40, R3, R17, R40 ;  /* 0x0000001103287223 */ /* 0x000fe20000010028 */
[----:B------:R-:W-:Y:S02]  /*3150*/  HADD2.F32 R33, -RZ, R33.H1_H1 ;  /* 0x30000021ff217230 */ /* 0x000fe40000004100 */
[----:B------:R-:W-:Y:S01]  /*3160*/  FADD.FTZ R110, -R84, R110 ;  /* 0x0000006e546e7221 */ /* 0x000fe20000010100 */
[----:B------:R-:W-:-:S02]  /*3170*/  HADD2.F32 R108, -RZ, R37.H0_H0 ;  /* 0x20000025ff6c7230 */ /* 0x000fc40000004100 */
[----:B------:R-:W-:Y:S01]  /*3180*/  FADD.FTZ R111, -R56, R111 ;  /* 0x0000006f386f7221 */ /* 0x000fe20000010100 */
[----:B------:R-:W-:Y:S01]  /*3190*/  FFMA.FTZ R52, R112, R38, R52 ;  /* 0x0000002670347223 */ /* 0x000fe20000010034 */
[C---:B------:R-:W-:Y:S01]  /*31a0*/  FFMA.FTZ R40, R0.reuse, R20, R40 ;  /* 0x0000001400287223 */ /* 0x040fe20000010028 */
[----:B------:R-:W-:Y:S01]  /*31b0*/  FMUL.FTZ R38, R0, R34 ;  /* 0x0000002200267220 */ /* 0x000fe20000410000 */
[----:B------:R-:W-:Y:S01]  /*31c0*/  FMUL.FTZ R110, R7, R110 ;  /* 0x0000006e076e7220 */ /* 0x000fe20000410000 */
[----:B------:R-:W-:Y:S02]  /*31d0*/  HADD2.F32 R35, -RZ, R87.H0_H0 ;  /* 0x20000057ff237230 */ /* 0x000fe40000004100 */
[----:B------:R-:W-:Y:S01]  /*31e0*/  FMUL.FTZ R36, R4, R33 ;  /* 0x0000002104247220 */ /* 0x000fe20000410000 */
[----:B------:R-:W-:Y:S01]  /*31f0*/  FMUL.FTZ R111, R13, R111 ;  /* 0x0000006f0d6f7220 */ /* 0x000fe20000410000 */
[----:B------:R-:W-:Y:S01]  /*3200*/  FADD.FTZ R108, -R56, R108 ;  /* 0x0000006c386c7221 */ /* 0x000fe20000010100 */
[----:B------:R-:W-:-:S02]  /*3210*/  HADD2.F32 R109, -RZ, R74.H1_H1 ;  /* 0x3000004aff6d7230 */ /* 0x000fc40000004100 */
[----:B------:R-:W-:Y:S01]  /*3220*/  FFMA.FTZ R40, R3, R22, R40 ;  /* 0x0000001603287223 */ /* 0x000fe20000010028 */
[----:B------:R-:W-:Y:S01]  /*3230*/  FFMA.FTZ R52, R110, R38, R52 ;  /* 0x000000266e347223 */ /* 0x000fe20000010034 */
[----:B------:R-:W-:Y:S01]  /*3240*/  FFMA.FTZ R54, R111, R36, R54 ;  /* 0x000000246f367223 */ /* 0x000fe20000010036 */
[----:B------:R-:W-:Y:S01]  /*3250*/  FMUL.FTZ R38, R2, R35 ;  /* 0x0000002302267220 */ /* 0x000fe20000410000 */
[----:B------:R-:W-:Y:S01]  /*3260*/  FMUL.FTZ R108, R13, R108 ;  /* 0x0000006c0d6c7220 */ /* 0x000fe20000410000 */
[----:B------:R-:W-:Y:S01]  /*3270*/  MOV R66, 0x400 ;  /* 0x0000040000427802 */ /* 0x000fe20000000f00 */
[----:B------:R-:W-:Y:S02]  /*3280*/  HADD2.F32 R36, -RZ, R76.H1_H1 ;  /* 0x3000004cff247230 */ /* 0x000fe40000004100 */
[----:B------:R-:W-:Y:S01]  /*3290*/  FADD.FTZ R109, -R84, R109 ;  /* 0x0000006d546d7221 */ /* 0x000fe20000010100 */
[----:B------:R-:W-:Y:S02]  /*32a0*/  HADD2.F32 R107, -RZ, R78.H0_H0 ;  /* 0x2000004eff6b7230 */ /* 0x000fe40000004100 */
[----:B------:R-:W-:Y:S01]  /*32b0*/  FFMA.FTZ R40, R0, R26, R40 ;  /* 0x0000001a00287223 */ /* 0x000fe20000010028 */
[----:B------:R-:W-:Y:S01]  /*32c0*/  FFMA.FTZ R54, R108, R38, R54 ;  /* 0x000000266c367223 */ /* 0x000fe20000010036 */
[----:B------:R-:W-:Y:S01]  /*32d0*/  IADD3 R66, R66, 0x3c00, RZ ;  /* 0x00003c0042427810 */ /* 0x000fe20007ffe0ff */
[----:B------:R-:W-:-:S02]  /*32e0*/  HADD2.F32 R106, -RZ, R37.H1_H1 ;  /* 0x30000025ff6a7230 */ /* 0x000fc40000004100 */
[----:B------:R-:W-:Y:S01]  /*32f0*/  FMUL.FTZ R50, R3, R36 ;  /* 0x0000002403327220 */ /* 0x000fe20000410000 */
[----:B---3--:R-:W-:Y:S02]  /*3300*/  HADD2.F32 R38, -RZ, R80.H0_H0 ;  /* 0x20000050ff267230 */ /* 0x008fe40000004100 */
[----:B------:R-:W-:Y:S01]  /*3310*/  FMUL.FTZ R109, R7, R109 ;  /* 0x0000006d076d7220 */ /* 0x000fe20000410000 */
[----:B------:R-:W-:Y:S01]  /*3320*/  FADD.FTZ R107, -R84, R107 ;  /* 0x0000006b546b7221 */ /* 0x000fe20000010100 */
[----:B------:R-:W-:Y:S01]  /*3330*/  FFMA.FTZ R40, R3, R28, R40 ;  /* 0x0000001c03287223 */ /* 0x000fe20000010028 */
[----:B0-----:R-:W-:Y:S01]  /*3340*/  LEA R66, R57, R66, 0x18 ;  /* 0x0000004239427211 */ /* 0x001fe200078ec0ff */
[----:B------:R-:W-:Y:S02]  /*3350*/  HADD2.F32 R37, -RZ, R87.H1_H1 ;  /* 0x30000057ff257230 */ /* 0x000fe40000004100 */
[----:B------:R-:W-:Y:S01]  /*3360*/  FFMA.FTZ R52, R109, R50, R52 ;  /* 0x000000326d347223 */ /* 0x000fe20000010034 */
[----:B------:R-:W-:Y:S01]  /*3370*/  FADD.FTZ R106, -R56, R106 ;  /* 0x0000006a386a7221 */ /* 0x000fe20000010100 */
[C---:B------:R-:W-:Y:S01]  /*3380*/  FMUL.FTZ R57, R0.reuse, R38 ;  /* 0x0000002600397220 */ /* 0x040fe20000410000 */
[----:B------:R-:W-:Y:S01]  /*3390*/  FMUL.FTZ R107, R7, R107 ;  /* 0x0000006b076b7220 */ /* 0x000fe20000410000 */
[----:B------:R-:W-:Y:S01]  /*33a0*/  FFMA.FTZ R40, R0, R30, R40 ;  /* 0x0000001e00287223 */ /* 0x000fe20000010028 */
[----:B------:R-:W-:Y:S01]  /*33b0*/  MOV R70, R104 ;  /* 0x0000006800467202 */ /* 0x000fe20000000f00 */
[----:B------:R-:W-:-:S02]  /*33c0*/  HADD2.F32 R105, -RZ, R78.H1_H1 ;  /* 0x3000004eff697230 */ /* 0x000fc40000004100 */
[--C-:B------:R-:W-:Y:S02]  /*33d0*/  HADD2.F32 R104, -RZ, R39.reuse.H0_H0 ;  /* 0x20000027ff687230 */ /* 0x100fe40000004100 */
[----:B------:R-:W-:Y:S01]  /*33e0*/  FMUL.FTZ R50, R4, R37 ;  /* 0x0000002504327220 */ /* 0x000fe20000410000 */
[----:B------:R-:W-:Y:S01]  /*33f0*/  FMUL.FTZ R106, R13, R106 ;  /* 0x0000006a0d6a7220 */ /* 0x000fe20000410000 */
[----:B------:R-:W-:Y:S01]  /*3400*/  FFMA.FTZ R52, R107, R57, R52 ;  /* 0x000000396b347223 */ /* 0x000fe20000010034 */
[----:B------:R-:W-:Y:S01]  /*3410*/  FFMA.FTZ R58, R3, R32, R40 ;  /* 0x00000020033a7223 */ /* 0x000fe20000010028 */
[----:B------:R-:W-:Y:S02]  /*3420*/  HADD2.F32 R57, -RZ, R39.H1_H1 ;  /* 0x30000027ff397230 */ /* 0x000fe40000004100 */
[----:B------:R-:W-:Y:S01]  /*3430*/  FADD.FTZ R105, -R84, R105 ;  /* 0x0000006954697221 */ /* 0x000fe20000010100 */
[----:B------:R-:W-:Y:S02]  /*3440*/  HADD2.F32 R40, -RZ, R80.H1_H1 ;  /* 0x30000050ff287230 */ /* 0x000fe40000004100 */
[----:B------:R-:W-:Y:S01]  /*3450*/  FADD.FTZ R104, -R56, R104 ;  /* 0x0000006838687221 */ /* 0x000fe20000010100 */
[----:B------:R-:W-:-:S02]  /*3460*/  HADD2.F32 R39, -RZ, R83.H0_H0 ;  /* 0x20000053ff277230 */ /* 0x000fc40000004100 */
[----:B------:R-:W-:Y:S01]  /*3470*/  FFMA.FTZ R54, R106, R50, R54 ;  /* 0x000000326a367223 */ /* 0x000fe20000010036 */
[----:B------:R-:W-:Y:S02]  /*3480*/  HADD2.F32 R50, -RZ, R83.H1_H1 ;  /* 0x30000053ff327230 */ /* 0x000fe40000004100 */
[----:B------:R-:W-:Y:S01]  /*3490*/  FMUL.FTZ R83, R3, R40 ;  /* 0x0000002803537220 */ /* 0x000fe20000410000 */
[----:B------:R-:W-:Y:S01]  /*34a0*/  FMUL.FTZ R105, R7, R105 ;  /* 0x0000006907697220 */ /* 0x000fe20000410000 */
[----:B------:R-:W-:Y:S01]  /*34b0*/  FMUL.FTZ R60, R2, R39 ;  /* 0x00000027023c7220 */ /* 0x000fe20000410000 */
[----:B------:R-:W-:Y:S01]  /*34c0*/  FMUL.FTZ R104, R13, R104 ;  /* 0x000000680d687220 */ /* 0x000fe20000410000 */
[----:B------:R-:W-:Y:S01]  /*34d0*/  FADD.FTZ R57, -R56, R57 ;  /* 0x0000003938397221 */ /* 0x000fe20000010100 */
[----:B------:R-:W-:Y:S01]  /*34e0*/  FFMA.FTZ R58, R0, R34, R58 ;  /* 0x00000022003a7223 */ /* 0x000fe2000001003a */
[----:B------:R-:W-:Y:S01]  /*34f0*/  MOV R74, R103 ;  /* 0x00000067004a7202 */ /* 0x000fe20000000f00 */
[----:B------:R-:W-:Y:S01]  /*3500*/  FFMA.FTZ R83, R105, R83, R52 ;  /* 0x0000005369537223 */ /* 0x000fe20000010034 */
[----:B------:R-:W-:Y:S01]  /*3510*/  FFMA.FTZ R54, R104, R60, R54 ;  /* 0x0000003c68367223 */ /* 0x000fe20000010036 */
[----:B------:R-:W-:Y:S01]  /*3520*/  FMUL.FTZ R52, R4, R50 ;  /* 0x0000003204347220 */ /* 0x000fe20000410000 */
[----:B------:R-:W-:Y:S01]  /*3530*/  FMUL.FTZ R103, R13, R57 ;  /* 0x000000390d677220 */ /* 0x000fe20000410000 */
[----:B------:R-:W-:Y:S01]  /*3540*/  FFMA.FTZ R58, R3, R36, R58 ;  /* 0x00000024033a7223 */ /* 0x000fe2000001003a */
[----:B------:R-:W-:-:S02]  /*3550*/  IMAD R66, R101, 0x18, R66 ;  /* 0x0000001865427824 */ /* 0x000fc400078e0242 */
[----:B------:R-:W-:Y:S01]  /*3560*/  FFMA.FTZ R52, R103, R52, R54 ;  /* 0x0000003467347223 */ /* 0x000fe20000010036 */
[----:B------:R-:W-:Y:S01]  /*3570*/  FFMA.FTZ R58, R0, R38, R58 ;  /* 0x00000026003a7223 */ /* 0x000fe2000001003a */
[--C-:B------:R-:W-:Y:S02]  /*3580*/  HADD2.F32 R57, -RZ, R41.reuse.H0_H0 ;  /* 0x20000029ff397230 */ /* 0x100fe40000004100 */
[----:B------:R-:W-:Y:S01]  /*3590*/  FFMA.FTZ R54, R2, R14, RZ ;  /* 0x0000000e02367223 */ /* 0x000fe200000100ff */
[----:B------:R-:W-:Y:S01]  /*35a0*/  LEA R66, R100, R66, 0x3 ;  /* 0x0000004264427211 */ /* 0x000fe200078e18ff */
[----:B------:R-:W-:Y:S01]  /*35b0*/  FFMA.FTZ R82, R3, R40, R58 ;  /* 0x0000002803527223 */ /* 0x000fe2000001003a */
[----:B------:R-:W-:Y:S02]  /*35c0*/  HADD2.F32 R101, -RZ, R41.H1_H1 ;  /* 0x30000029ff657230 */ /* 0x000fe40000004100 */
[----:B------:R-:W-:Y:S01]  /*35d0*/  FFMA.FTZ R54, R4, R15, R54 ;  /* 0x0000000f04367223 */ /* 0x000fe20000010036 */
[----:B------:R-:W-:-:S02]  /*35e0*/  HADD2.F32 R41, -RZ, R51.H0_H0 ;  /* 0x20000033ff297230 */ /* 0x000fc40000004100 */
[----:B------:R-:W-:Y:S01]  /*35f0*/  FADD.FTZ R57, -R56, R57 ;  /* 0x0000003938397221 */ /* 0x000fe20000010100 */
[--C-:B------:R-:W-:Y:S02]  /*3600*/  HADD2.F32 R78, -RZ, R71.reuse.H0_H0 ;  /* 0x20000047ff4e7230 */ /* 0x100fe40000004100 */
[----:B------:R-:W-:Y:S01]  /*3610*/  FFMA.FTZ R54, R2, R18, R54 ;  /* 0x0000001202367223 */ /* 0x000fe20000010036 */
[----:B------:R-:W-:Y:S01]  /*3620*/  HADD2.F32 R76, -RZ, R71.H1_H1 ;  /* 0x30000047ff4c7230 */ /* 0x000fe20000004100 */
[----:B------:R-:W-:Y:S01]  /*3630*/  MOV R71, R102 ;  /* 0x0000006600477202 */ /* 0x000fe20000000f00 */
[--C-:B------:R-:W-:Y:S01]  /*3640*/  HADD2.F32 R87, -RZ, R59.reuse.H0_H0 ;  /* 0x2000003bff577230 */ /* 0x100fe20000004100 */
[----:B------:R0:W-:Y:S01]  /*3650*/  STS.64 [R66], R82 ;  /* 0x0000005242007388 */ /* 0x0001e20000000a00 */
[----:B------:R-:W-:Y:S02]  /*3660*/  HADD2.F32 R84, -RZ, R59.H1_H1 ;  /* 0x3000003bff547230 */ /* 0x000fe40000004100 */
[----:B------:R-:W-:Y:S01]  /*3670*/  FMUL.FTZ R102, R13, R57 ;  /* 0x000000390d667220 */ /* 0x000fe20000410000 */
[----:B------:R-:W-:-:S02]  /*3680*/  HADD2.F32 R80, -RZ, R67.H0_H0 ;  /* 0x20000043ff507230 */ /* 0x000fc40000004100 */
[----:B------:R-:W-:Y:S01]  /*3690*/  FMUL.FTZ R57, R2, R41 ;  /* 0x0000002902397220 */ /* 0x000fe20000410000 */
[--C-:B------:R-:W-:Y:S02]  /*36a0*/  HADD2.F32 R100, -RZ, R53.reuse.H0_H0 ;  /* 0x20000035ff647230 */ /* 0x100fe40000004100 */
[----:B------:R-:W-:Y:S02]  /*36b0*/  HADD2.F32 R93, -RZ, R53.H1_H1 ;  /* 0x30000035ff5d7230 */ /* 0x000fe40000004100 */
[----:B------:R-:W-:Y:S02]  /*36c0*/  HADD2.F32 R67, -RZ, R67.H1_H1 ;  /* 0x30000043ff437230 */ /* 0x000fe40000004100 */
[----:B------:R-:W-:Y:S02]  /*36d0*/  HADD2.F32 R59, -RZ, R75.H0_H0 ;  /* 0x2000004bff3b7230 */ /* 0x000fe40000004100 */
[--C-:B0-----:R-:W-:Y:S02]  /*36e0*/  HADD2.F32 R83, -RZ, R63.reuse.H0_H0 ;  /* 0x2000003fff537230 */ /* 0x101fe40000004100 */
[----:B------:R-:W-:-:S02]  /*36f0*/  HADD2.F32 R82, -RZ, R63.H1_H1 ;  /* 0x3000003fff527230 */ /* 0x000fc40000004100 */
[----:B------:R-:W-:Y:S02]  /*3700*/  HADD2.F32 R75, -RZ, R75.H1_H1 ;  /* 0x3000004bff4b7230 */ /* 0x000fe40000004100 */
[--C-:B------:R-:W-:Y:S02]  /*3710*/  HADD2.F32 R58, -RZ, R79.reuse.H0_H0 ;  /* 0x2000004fff3a7230 */ /* 0x100fe40000004100 */
[----:B------:R-:W-:Y:S02]  /*3720*/  HADD2.F32 R53, -RZ, R79.H1_H1 ;  /* 0x3000004fff357230 */ /* 0x000fe40000004100 */
[----:B------:R-:W-:Y:S01]  /*3730*/  FADD.FTZ R101, -R56, R101 ;  /* 0x0000006538657221 */ /* 0x000fe20000010100 */
[----:B------:R-:W-:Y:S02]  /*3740*/  HADD2.F32 R51, -RZ, R51.H1_H1 ;  /* 0x30000033ff337230 */ /* 0x000fe40000004100 */
[----:B------:R-:W-:Y:S01]  /*3750*/  FFMA.FTZ R54, R4, R19, R54 ;  /* 0x0000001304367223 */ /* 0x000fe20000010036 */
[----:B------:R-:W-:Y:S01]  /*3760*/  FADD.FTZ R79, -R56, R67 ;  /* 0x00000043384f7221 */ /* 0x000fe20000010100 */
[----:B------:R-:W-:Y:S01]  /*3770*/  FFMA.FTZ R57, R102, R57, R52 ;  /* 0x0000003966397223 */ /* 0x000fe20000010034 */
        /* <DEDUP_REMOVED lines=13> */
[----:B------:R-:W-:-:S02]  /*3850*/  HADD2.F32 R52, -RZ, R55.H0_H0 ;  /* 0x20000037ff347230 */ /* 0x000fc40000004100 */
[----:B------:R-:W-:Y:S01]  /*3860*/  FMUL.FTZ R53, R4, R51 ;  /* 0x0000003304357220 */ /* 0x000fe20000410000 */
[C---:B------:R-:W-:Y:S01]  /*3870*/  FMUL.FTZ R101, R13.reuse, R101 ;  /* 0x000000650d657220 */ /* 0x040fe20000410000 */
[C---:B------:R-:W-:Y:S01]  /*3880*/  FFMA.FTZ R56, R2.reuse, R21, R54 ;  /* 0x0000001502387223 */ /* 0x040fe20000010036 */
[----:B------:R-:W-:Y:S01]  /*3890*/  FMUL.FTZ R100, R13, R100 ;  /* 0x000000640d647220 */ /* 0x000fe20000410000 */
[----:B------:R-:W-:Y:S01]  /*38a0*/  FMUL.FTZ R54, R2, R52 ;  /* 0x0000003402367220 */ /* 0x000fe20000410000 */
[----:B------:R-:W-:Y:S01]  /*38b0*/  FFMA.FTZ R53, R101, R53, R57 ;  /* 0x0000003565357223 */ /* 0x000fe20000010039 */
[----:B------:R-:W-:Y:S02]  /*38c0*/  HADD2.F32 R55, -RZ, R55.H1_H1 ;  /* 0x30000037ff377230 */ /* 0x000fe40000004100 */
[----:B------:R-:W-:Y:S01]  /*38d0*/  FFMA.FTZ R56, R4, R23, R56 ;  /* 0x0000001704387223 */ /* 0x000fe20000010038 */
[----:B------:R-:W-:Y:S01]  /*38e0*/  FMUL.FTZ R93, R13, R93 ;  /* 0x0000005d0d5d7220 */ /* 0x000fe20000410000 */
[----:B------:R-:W-:-:S02]  /*38f0*/  FFMA.FTZ R54, R100, R54, R53 ;  /* 0x0000003664367223 */ /* 0x000fc40000010035 */
[----:B------:R-:W-:Y:S01]  /*3900*/  FFMA.FTZ R56, R2, R24, R56 ;  /* 0x0000001802387223 */ /* 0x000fe20000010038 */
[----:B------:R-:W-:-:S03]  /*3910*/  FMUL.FTZ R53, R4, R55 ;  /* 0x0000003704357220 */ /* 0x000fc60000410000 */
[----:B------:R-:W-:Y:S01]  /*3920*/  FFMA.FTZ R56, R4, R25, R56 ;  /* 0x0000001904387223 */ /* 0x000fe20000010038 */
[----:B------:R-:W-:Y:S01]  /*3930*/  FFMA.FTZ R54, R93, R53, R54 ;  /* 0x000000355d367223 */ /* 0x000fe20000010036 */
[--C-:B------:R-:W-:Y:S02]  /*3940*/  HADD2.F32 R53, -RZ, R61.reuse.H0_H0 ;  /* 0x2000003dff357230 */ /* 0x100fe40000004100 */
[C---:B------:R-:W-:Y:S01]  /*3950*/  FFMA.FTZ R56, R2.reuse, R27, R56 ;  /* 0x0000001b02387223 */ /* 0x040fe20000010038 */
[C---:B------:R-:W-:Y:S01]  /*3960*/  FMUL.FTZ R87, R13.reuse, R87 ;  /* 0x000000570d577220 */ /* 0x040fe20000410000 */
[----:B------:R-:W-:Y:S02]  /*3970*/  HADD2.F32 R61, -RZ, R61.H1_H1 ;  /* 0x3000003dff3d7230 */ /* 0x000fe40000004100 */
[----:B------:R-:W-:Y:S01]  /*3980*/  FMUL.FTZ R57, R2, R53 ;  /* 0x0000003502397220 */ /* 0x000fe20000410000 */
[----:B------:R-:W-:Y:S01]  /*3990*/  FFMA.FTZ R56, R4, R29, R56 ;  /* 0x0000001d04387223 */ /* 0x000fe20000010038 */
[----:B------:R-:W-:-:S02]  /*39a0*/  FMUL.FTZ R84, R13, R84 ;  /* 0x000000540d547220 */ /* 0x000fc40000410000 */
[----:B------:R-:W-:Y:S01]  /*39b0*/  FFMA.FTZ R54, R87, R57, R54 ;  /* 0x0000003957367223 */ /* 0x000fe20000010036 */
        /* <DEDUP_REMOVED lines=18> */
[C---:B------:R-:W-:Y:S02]  /*3ae0*/  FMUL.FTZ R80, R13.reuse, R80 ;  /* 0x000000500d507220 */ /* 0x040fe40000410000 */
[----:B------:R-:W-:Y:S01]  /*3af0*/  FMUL.FTZ R59, R2, R56 ;  /* 0x00000038023b7220 */ /* 0x000fe20000410000 */
[----:B------:R-:W-:Y:S01]  /*3b00*/  FFMA.FTZ R58, R4, R51, R58 ;  /* 0x00000033043a7223 */ /* 0x000fe2000001003a */
[----:B------:R-:W-:Y:S02]  /*3b10*/  HADD2.F32 R69, -RZ, R69.H1_H1 ;  /* 0x30000045ff457230 */ /* 0x000fe40000004100 */
[----:B------:R-:W-:Y:S01]  /*3b20*/  FFMA.FTZ R57, R80, R59, R57 ;  /* 0x0000003b50397223 */ /* 0x000fe20000010039 */
[----:B------:R-:W-:Y:S01]  /*3b30*/  FFMA.FTZ R59, R2, R52, R58 ;  /* 0x00000034023b7223 */ /* 0x000fe2000001003a */
[----:B------:R-:W-:Y:S01]  /*3b40*/  FMUL.FTZ R79, R13, R79 ;  /* 0x0000004f0d4f7220 */ /* 0x000fe20000410000 */
[----:B------:R-:W-:-:S02]  /*3b50*/  FMUL.FTZ R58, R4, R69 ;  /* 0x00000045043a7220 */ /* 0x000fc40000410000 */
[----:B------:R-:W-:Y:S02]  /*3b60*/  FFMA.FTZ R59, R4, R55, R59 ;  /* 0x00000037043b7223 */ /* 0x000fe4000001003b */
[----:B------:R-:W-:Y:S01]  /*3b70*/  FFMA.FTZ R58, R79, R58, R57 ;  /* 0x0000003a4f3a7223 */ /* 0x000fe20000010039 */
[--C-:B------:R-:W-:Y:S02]  /*3b80*/  HADD2.F32 R57, -RZ, R73.reuse.H0_H0 ;  /* 0x20000049ff397230 */ /* 0x100fe40000004100 */
[----:B------:R-:W-:Y:S01]  /*3b90*/  FFMA.FTZ R59, R2, R53, R59 ;  /* 0x00000035023b7223 */ /* 0x000fe2000001003b */
[----:B------:R-:W-:Y:S02]  /*3ba0*/  HADD2.F32 R73, -RZ, R73.H1_H1 ;  /* 0x30000049ff497230 */ /* 0x000fe40000004100 */
[C---:B------:R-:W-:Y:S01]  /*3bb0*/  FMUL.FTZ R78, R13.reuse, R78 ;  /* 0x0000004e0d4e7220 */ /* 0x040fe20000410000 */
[----:B------:R-:W-:Y:S01]  /*3bc0*/  FFMA.FTZ R59, R4, R61, R59 ;  /* 0x0000003d043b7223 */ /* 0x000fe2000001003b */
[----:B------:R-:W-:Y:S01]  /*3bd0*/  FMUL.FTZ R60, R2, R57 ;  /* 0x00000039023c7220 */ /* 0x000fe20000410000 */
[----:B------:R-:W-:Y:S01]  /*3be0*/  FMUL.FTZ R76, R13, R76 ;  /* 0x0000004c0d4c7220 */ /* 0x000fe20000410000 */
[----:B------:R-:W-:Y:S01]  /*3bf0*/  FMUL.FTZ R63, R4, R73 ;  /* 0x00000049043f7220 */ /* 0x000fe20000410000 */
[----:B------:R-:W-:Y:S01]  /*3c00*/  FFMA.FTZ R59, R2, R54, R59 ;  /* 0x00000036023b7223 */ /* 0x000fe2000001003b */
[----:B------:R-:W-:-:S03]  /*3c10*/  FFMA.FTZ R58, R78, R60, R58 ;  /* 0x0000003c4e3a7223 */ /* 0x000fc6000001003a */
[----:B------:R-:W-:Y:S01]  /*3c20*/  FFMA.FTZ R62, R4, R65, R59 ;  /* 0x00000041043e7223 */ /* 0x000fe2000001003b */
[----:B------:R-:W-:Y:S01]  /*3c30*/  FFMA.FTZ R63, R76, R63, R58 ;  /* 0x0000003f4c3f7223 */ /* 0x000fe2000001003a */
[--C-:B------:R-:W-:Y:S02]  /*3c40*/  HADD2.F32 R58, -RZ, R77.reuse.H0_H0 ;  /* 0x2000004dff3a7230 */ /* 0x100fe40000004100 */
[C---:B------:R-:W-:Y:S01]  /*3c50*/  FFMA.FTZ R62, R2.reuse, R56, R62 ;  /* 0x00000038023e7223 */ /* 0x040fe2000001003e */
[----:B------:R-:W-:Y:S02]  /*3c60*/  HADD2.F32 R77, -RZ, R77.H1_H1 ;  /* 0x3000004dff4d7230 */ /* 0x000fe40000004100 */
[C---:B------:R-:W-:Y:S01]  /*3c70*/  FMUL.FTZ R72, R13.reuse, R72 ;  /* 0x000000480d487220 */ /* 0x040fe20000410000 */
        /* <DEDUP_REMOVED lines=10> */
[----:B------:R-:W-:Y:S01]  /*3d20*/  FMUL.FTZ R64, R13, R64 ;  /* 0x000000400d407220 */ /* 0x000fe20000410000 */
[----:B------:R-:W-:Y:S02]  /*3d30*/  HADD2.F32 R81, -RZ, R81.H1_H1 ;  /* 0x30000051ff517230 */ /* 0x000fe40000004100 */
[----:B------:R-:W-:Y:S01]  /*3d40*/  FMUL.FTZ R60, R2, R59 ;  /* 0x0000003b023c7220 */ /* 0x000fe20000410000 */
[----:B------:R-:W-:-:S03]  /*3d50*/  FFMA.FTZ R62, R4, R77, R62 ;  /* 0x0000004d043e7223 */ /* 0x000fc6000001003e */
[----:B------:R-:W-:Y:S01]  /*3d60*/  FFMA.FTZ R63, R64, R60, R63 ;  /* 0x0000003c403f7223 */ /* 0x000fe2000001003f */
[----:B------:R-:W-:Y:S01]  /*3d70*/  FMUL.FTZ R60, R13, R67 ;  /* 0x000000430d3c7220 */ /* 0x000fe20000410000 */
[----:B------:R-:W-:Y:S01]  /*3d80*/  FFMA.FTZ R62, R2, R59, R62 ;  /* 0x0000003b023e7223 */ /* 0x000fe2000001003e */
[CC--:B------:R-:W-:Y:S01]  /*3d90*/  FMUL.FTZ R67, R4.reuse, R81.reuse ;  /* 0x0000005104437220 */ /* 0x0c0fe20000410000 */
[----:B------:R0:W-:Y:S02]  /*3da0*/  STL [R1+0x164], R123 ;  /* 0x0001647b01007387 */ /* 0x0001e40000100800 */
[----:B------:R-:W-:Y:S01]  /*3db0*/  FFMA.FTZ R62, R4, R81, R62 ;  /* 0x00000051043e7223 */ /* 0x000fe2000001003e */
[----:B------:R-:W-:Y:S01]  /*3dc0*/  FFMA.FTZ R63, R60, R67, R63 ;  /* 0x000000433c3f7223 */ /* 0x000fe2000001003f */
[----:B------:R-:W2:Y:S01]  /*3dd0*/  LDL R75, [R1+0x60] ;  /* 0x00006000014b7983 */ /* 0x000ea20000100800 */
[----:B------:R-:W-:-:S03]  /*3de0*/  FFMA.FTZ R48, R74, R6, R48 ;  /* 0x000000064a307223 */ /* 0x000fc60000010030 */
[----:B------:R1:W-:Y:S04]  /*3df0*/  STS.64 [R66+0x1680], R62 ;  /* 0x0016803e42007388 */ /* 0x0003e80000000a00 */
[----:B0-----:R-:W3:Y:S04]  /*3e00*/  LDL R123, [R1+0x5c] ;  /* 0x00005c00017b7983 */ /* 0x001ee80000100800 */
[----:B------:R-:W4:Y:S01]  /*3e10*/  LDL R74, [R1+0x58] ;  /* 0x00005800014a7983 */ /* 0x000f220000100800 */
[----:B-1----:R-:W-:Y:S01]  /*3e20*/  MOV R66, R71 ;  /* 0x0000004700427202 */ /* 0x002fe20000000f00 */
[----:B------:R-:W-:-:S02]  /*3e30*/  FFMA.FTZ R62, R70, R98, R46 ;  /* 0x00000062463e7223 */ /* 0x000fc4000001002e */
[----:B------:R-:W5:Y:S01]  /*3e40*/  LDL R71, [R1] ;  /* 0x0000000001477983 */ /* 0x000f620000100800 */
[----:B------:R-:W-:-:S03]  /*3e50*/  FFMA.FTZ R46, R124, R15, R42 ;  /* 0x0000000f7c2e7223 */ /* 0x000fc6000001002a */
[----:B------:R-:W5:Y:S04]  /*3e60*/  LDL R42, [R1+0x4] ;  /* 0x00000400012a7983 */ /* 0x000f680000100800 */
[----:B------:R-:W5:Y:S04]  /*3e70*/  LDL R124, [R1+0x50] ;  /* 0x00005000017c7983 */ /* 0x000f680000100800 */
[----:B------:R-:W5:Y:S01]  /*3e80*/  LDL R70, [R1+0x54] ;  /* 0x0000540001467983 */ /* 0x000f620000100800 */
[----:B------:R-:W-:-:S03]  /*3e90*/  FFMA.FTZ R44, R66, R14, R44 ;  /* 0x0000000e422c7223 */ /* 0x000fc6000001002c */
[----:B------:R-:W5:Y:S04]  /*3ea0*/  LDL R63, [R1+0x4c] ;  /* 0x00004c00013f7983 */ /* 0x000f680000100800 */
[----:B------:R-:W5:Y:S01]  /*3eb0*/  LDL R66, [R1+0x48] ;  /* 0x0000480001427983 */ /* 0x000f620000100800 */
[----:B------:R-:W-:Y:S01]  /*3ec0*/  FADD.FTZ R49, R6, R49 ;  /* 0x0000003106317221 */ /* 0x000fe20000010000 */
[----:B------:R-:W-:Y:S01]  /*3ed0*/  FADD.FTZ R47, R98, R47 ;  /* 0x0000002f622f7221 */ /* 0x000fe20000010000 */
[----:B------:R-:W-:Y:S01]  /*3ee0*/  FADD.FTZ R45, R14, R45 ;  /* 0x0000002d0e2d7221 */ /* 0x000fe20000010000 */
[----:B------:R-:W-:Y:S01]  /*3ef0*/  FADD.FTZ R43, R15, R43 ;  /* 0x0000002b0f2b7221 */ /* 0x000fe20000010000 */
[----:B------:R-:W0:Y:S01]  /*3f00*/  S2R R67, SR_TID.X ;  /* 0x0000000000437919 */ /* 0x000e220000002100 */
[----:B------:R-:W-:Y:S01]  /*3f10*/  UIADD3.X UR11, URZ, UR5, URZ, UP0, !UPT ;  /* 0x000000053f0b7290 */ /* 0x000fe200087fe43f */
[----:B------:R-:W-:Y:S01]  /*3f20*/  BAR.SYNC.DEFER_BLOCKING 0x0 ;  /* 0x0000000000007b1d */ /* 0x000fe20000010000 */
[----:B--2---:R-:W-:-:S05]  /*3f30*/  FFMA.FTZ R48, R75, R99, R48 ;  /* 0x000000634b307223 */ /* 0x004fca0000010030 */
[----:B------:R-:W2:Y:S01]  /*3f40*/  LDL R75, [R1+0x44] ;  /* 0x00004400014b7983 */ /* 0x000ea20000100800 */
[----:B---3--:R-:W-:-:S03]  /*3f50*/  FFMA.FTZ R62, R123, R97, R62 ;  /* 0x000000617b3e7223 */ /* 0x008fc6000001003e */
[----:B------:R-:W3:Y:S01]  /*3f60*/  LDL.LU R123, [R1+0x164] ;  /* 0x00016400017b7983 */ /* 0x000ee20000300800 */
[----:B----4-:R-:W-:-:S03]  /*3f70*/  FFMA.FTZ R48, R74, R96, R48 ;  /* 0x000000604a307223 */ /* 0x010fc60000010030 */
[----:B------:R-:W4:Y:S01]  /*3f80*/  LDL R74, [R1+0x3c] ;  /* 0x00003c00014a7983 */ /* 0x000f220000100800 */
[----:B-----5:R-:W-:-:S03]  /*3f90*/  FFMA.FTZ R46, R71, R19, R46 ;  /* 0x00000013472e7223 */ /* 0x020fc6000001002e */
[----:B------:R-:W5:Y:S01]  /*3fa0*/  LDL R71, [R1+0x40] ;  /* 0x0000400001477983 */ /* 0x000f620000100800 */
[----:B------:R-:W-:Y:S01]  /*3fb0*/  FFMA.FTZ R42, R42, R18, R44 ;  /* 0x000000122a2a7223 */ /* 0x000fe2000001002c */
[----:B------:R-:W-:Y:S02]  /*3fc0*/  FFMA.FTZ R48, R124, R94, R48 ;  /* 0x0000005e7c307223 */ /* 0x000fe40000010030 */
[----:B------:R-:W3:Y:S01]  /*3fd0*/  LDL R124, [R1+0x38] ;  /* 0x00003800017c7983 */ /* 0x000ee20000100800 */
[----:B------:R-:W-:-:S03]  /*3fe0*/  FFMA.FTZ R44, R70, R95, R62 ;  /* 0x0000005f462c7223 */ /* 0x000fc6000001003e */
[----:B------:R-:W3:Y:S01]  /*3ff0*/  LDL R70, [R1+0x34] ;  /* 0x0000340001467983 */ /* 0x000ee20000100800 */
[----:B------:R-:W-:-:S03]  /*4000*/  FFMA.FTZ R44, R63, R92, R44 ;  /* 0x0000005c3f2c7223 */ /* 0x000fc6000001002c */
[----:B------:R-:W3:Y:S01]  /*4010*/  LDL R62, [R1+0x30] ;  /* 0x00003000013e7983 */ /* 0x000ee20000100800 */
[----:B------:R-:W-:-:S03]  /*4020*/  FFMA.FTZ R48, R66, R91, R48 ;  /* 0x0000005b42307223 */ /* 0x000fc60000010030 */
[----:B------:R-:W3:Y:S04]  /*4030*/  LDL R63, [R1+0x2c] ;  /* 0x00002c00013f7983 */ /* 0x000ee80000100800 */
[----:B------:R-:W3:Y:S01]  /*4040*/  LDL R66, [R1+0x28] ;  /* 0x0000280001427983 */ /* 0x000ee20000100800 */
[----:B--2---:R-:W-:-:S03]  /*4050*/  FFMA.FTZ R44, R75, R90, R44 ;  /* 0x0000005a4b2c7223 */ /* 0x004fc6000001002c */
[----:B------:R-:W2:Y:S01]  /*4060*/  LDL R75, [R1+0x24] ;  /* 0x00002400014b7983 */ /* 0x000ea20000100800 */
[----:B----4-:R-:W-:-:S03]  /*4070*/  FFMA.FTZ R44, R74, R88, R44 ;  /* 0x000000584a2c7223 */ /* 0x010fc6000001002c */
[----:B------:R-:W4:Y:S01]  /*4080*/  LDL R74, [R1+0x1c] ;  /* 0x00001c00014a7983 */ /* 0x000f220000100800 */
[----:B-----5:R-:W-:-:S03]  /*4090*/  FFMA.FTZ R48, R71, R89, R48 ;  /* 0x0000005947307223 */ /* 0x020fc60000010030 */
[----:B------:R-:W5:Y:S01]  /*40a0*/  LDL R71, [R1+0x20] ;  /* 0x0000200001477983 */ /* 0x000f620000100800 */
[----:B---3--:R-:W-:-:S03]  /*40b0*/  FFMA.FTZ R48, R124, R85, R48 ;  /* 0x000000557c307223 */ /* 0x008fc60000010030 */
[----:B------:R-:W3:Y:S01]  /*40c0*/  LDL.LU R124, [R1+0x160] ;  /* 0x00016000017c7983 */ /* 0x000ee20000300800 */
[----:B------:R-:W-:-:S03]  /*40d0*/  FFMA.FTZ R44, R70, R86, R44 ;  /* 0x00000056462c7223 */ /* 0x000fc6000001002c */
[----:B------:R-:W3:Y:S01]  /*40e0*/  LDL R70, [R1+0xc] ;  /* 0x00000c0001467983 */ /* 0x000ee20000100800 */
[----:B------:R-:W-:Y:S01]  /*40f0*/  FADD.FTZ R49, R49, R99 ;  /* 0x0000006331317221 */ /* 0x000fe20000010000 */
[----:B------:R-:W-:Y:S01]  /*4100*/  FADD.FTZ R47, R47, R97 ;  /* 0x000000612f2f7221 */ /* 0x000fe20000010000 */
[----:B------:R-:W-:Y:S01]  /*4110*/  FADD.FTZ R45, R45, R18 ;  /* 0x000000122d2d7221 */ /* 0x000fe20000010000 */
[----:B------:R-:W-:Y:S01]  /*4120*/  FADD.FTZ R43, R43, R19 ;  /* 0x000000132b2b7221 */ /* 0x000fe20000010000 */
[----:B------:R-:W-:Y:S01]  /*4130*/  FADD.FTZ R49, R49, R96 ;  /* 0x0000006031317221 */ /* 0x000fe20000010000 */
[----:B------:R-:W-:Y:S01]  /*4140*/  FADD.FTZ R47, R47, R95 ;  /* 0x0000005f2f2f7221 */ /* 0x000fe20000010000 */
[----:B------:R-:W-:Y:S01]  /*4150*/  FADD.FTZ R45, R45, R21 ;  /* 0x000000152d2d7221 */ /* 0x000fe20000010000 */
[----:B------:R-:W-:Y:S01]  /*4160*/  FADD.FTZ R43, R43, R23 ;  /* 0x000000172b2b7221 */ /* 0x000fe20000010000 */
        /* <DEDUP_REMOVED lines=41> */
[----:B------:R-:W-:Y:S01]  /*4400*/  UISETP.GE.U32.AND UP0, UPT, UR10, UR16, UPT ;  /* 0x000000100a00728c */ /* 0x000fe2000bf06070 */
[----:B------:R-:W-:Y:S01]  /*4410*/  FADD.FTZ R49, R49, R10 ;  /* 0x0000000a31317221 */ /* 0x000fe20000010000 */
[----:B------:R-:W-:Y:S01]  /*4420*/  FADD.FTZ R47, R47, R12 ;  /* 0x0000000c2f2f7221 */ /* 0x000fe20000010000 */
[----:B------:R-:W-:Y:S01]  /*4430*/  FADD.FTZ R45, R45, R52 ;  /* 0x000000342d2d7221 */ /* 0x000fe20000010000 */
[----:B------:R-:W-:Y:S01]  /*4440*/  FADD.FTZ R43, R43, R55 ;  /* 0x000000372b2b7221 */ /* 0x000fe20000010000 */
[----:B------:R-:W-:Y:S01]  /*4450*/  FFMA.FTZ R42, R100, R52, R42 ;  /* 0x00000034642a7223 */ /* 0x000fe2000001002a */
[----:B------:R-:W-:Y:S01]  /*4460*/  FFMA.FTZ R46, R93, R55, R46 ;  /* 0x000000375d2e7223 */ /* 0x000fe2000001002e */
[----:B------:R-:W-:Y:S01]  /*4470*/  UISETP.GE.AND.EX UP0, UPT, UR11, UR17, UPT, UP0 ;  /* 0x000000110b00728c */ /* 0x000fe2000bf06300 */
        /* <DEDUP_REMOVED lines=12> */
[----:B------:R-:W-:Y:S01]  /*4540*/  PLOP3.LUT P0, PT, PT, PT, UP0, 0x80, 0x0 ;  /* 0x000000000000781c */ /* 0x000fe20003f0f008 */
        /* <DEDUP_REMOVED lines=11> */
[----:B------:R-:W-:Y:S01]  /*4600*/  FADD.FTZ R49, R49, R34 ;  /* 0x0000002231317221 */ /* 0x000fe20000010000 */
[----:B------:R-:W-:Y:S01]  /*4610*/  FADD.FTZ R47, R47, R36 ;  /* 0x000000242f2f7221 */ /* 0x000fe20000010000 */
[----:B------:R-:W-:Y:S01]  /*4620*/  FADD.FTZ R45, R45, R58 ;  /* 0x0000003a2d2d7221 */ /* 0x000fe20000010000 */
[----:B------:R-:W-:Y:S01]  /*4630*/  FADD.FTZ R43, R43, R77 ;  /* 0x0000004d2b2b7221 */ /* 0x000fe20000010000 */
[----:B------:R-:W-:Y:S01]  /*4640*/  FFMA.FTZ R62, R72, R58, R46 ;  /* 0x0000003a483e7223 */ /* 0x000fe2000001002e */
[----:B0-----:R-:W-:Y:S01]  /*4650*/  ISETP.GT.U32.AND P2, PT, R67, 0x3f, PT ;  /* 0x0000003f4300780c */ /* 0x001fe20003f44070 */
[----:B------:R-:W-:Y:S01]  /*4660*/  FADD.FTZ R49, R49, R38 ;  /* 0x0000002631317221 */ /* 0x000fe20000010000 */
[----:B------:R-:W-:Y:S01]  /*4670*/  LOP3.LUT P1, RZ, R67, 0xffffffc1, RZ, 0xc0, !PT ;  /* 0xffffffc143ff7812 */ /* 0x000fe2000782c0ff */
[----:B------:R-:W-:Y:S01]  /*4680*/  FADD.FTZ R47, R47, R40 ;  /* 0x000000282f2f7221 */ /* 0x000fe20000010000 */
[----:B------:R-:W-:Y:S01]  /*4690*/  FADD.FTZ R45, R45, R59 ;  /* 0x0000003b2d2d7221 */ /* 0x000fe20000010000 */
[----:B------:R-:W-:Y:S01]  /*46a0*/  FADD.FTZ R43, R43, R81 ;  /* 0x000000512b2b7221 */ /* 0x000fe20000010000 */
[----:B--2---:R-:W-:-:S04]  /*46b0*/  FFMA.FTZ R44, R75, R11, R44 ;  /* 0x0000000b4b2c7223 */ /* 0x004fc8000001002c */
[----:B----4-:R-:W-:Y:S01]  /*46c0*/  FFMA.FTZ R44, R74, R12, R44 ;  /* 0x0000000c4a2c7223 */ /* 0x010fe2000001002c */
[----:B-----5:R-:W-:-:S03]  /*46d0*/  FFMA.FTZ R48, R71, R10, R48 ;  /* 0x0000000a47307223 */ /* 0x020fc60000010030 */
[----:B---3--:R-:W-:Y:S01]  /*46e0*/  FFMA.FTZ R44, R124, R17, R44 ;  /* 0x000000117c2c7223 */ /* 0x008fe2000001002c */
[----:B------:R-:W-:-:S03]  /*46f0*/  FFMA.FTZ R48, R70, R16, R48 ;  /* 0x0000001046307223 */ /* 0x000fc60000010030 */
[----:B------:R-:W-:Y:S01]  /*4700*/  FFMA.FTZ R44, R120, R22, R44 ;  /* 0x00000016782c7223 */ /* 0x000fe2000001002c */
[----:B------:R-:W-:-:S03]  /*4710*/  FFMA.FTZ R48, R123, R20, R48 ;  /* 0x000000147b307223 */ /* 0x000fc60000010030 */
[----:B------:R-:W-:Y:S01]  /*4720*/  FFMA.FTZ R44, R116, R28, R44 ;  /* 0x0000001c742c7223 */ /* 0x000fe2000001002c */
[----:B------:R-:W-:-:S03]  /*4730*/  FFMA.FTZ R48, R118, R26, R48 ;  /* 0x0000001a76307223 */ /* 0x000fc60000010030 */
[----:B------:R-:W-:Y:S01]  /*4740*/  FFMA.FTZ R44, R112, R32, R44 ;  /* 0x00000020702c7223 */ /* 0x000fe2000001002c */
[----:B------:R-:W-:Y:S01]  /*4750*/  FFMA.FTZ R42, R114, R30, R48 ;  /* 0x0000001e722a7223 */ /* 0x000fe20000010030 */
[----:B------:R-:W-:Y:S02]  /*4760*/  FFMA.FTZ R48, R76, R73, R63 ;  /* 0x000000494c307223 */ /* 0x000fe4000001003f */
[----:B------:R-:W-:Y:S01]  /*4770*/  FFMA.FTZ R44, R109, R36, R44 ;  /* 0x000000246d2c7223 */ /* 0x000fe2000001002c */
[----:B------:R-:W-:Y:S01]  /*4780*/  FFMA.FTZ R42, R110, R34, R42 ;  /* 0x000000226e2a7223 */ /* 0x000fe2000001002a */
[----:B------:R-:W-:Y:S02]  /*4790*/  FFMA.FTZ R63, R68, R77, R48 ;  /* 0x0000004d443f7223 */ /* 0x000fe40000010030 */
[----:B------:R-:W-:Y:S01]  /*47a0*/  FFMA.FTZ R46, R105, R40, R44 ;  /* 0x00000028692e7223 */ /* 0x000fe2000001002c */
[----:B------:R-:W-:Y:S01]  /*47b0*/  FFMA.FTZ R44, R64, R59, R62 ;  /* 0x0000003b402c7223 */ /* 0x000fe2000001003e */
[----:B------:R-:W-:Y:S01]  /*47c0*/  FFMA.FTZ R48, R107, R38, R42 ;  /* 0x000000266b307223 */ /* 0x000fe2000001002a */
[----:B------:R-:W-:Y:S01]  /*47d0*/  FFMA.FTZ R42, R60, R81, R63 ;  /* 0x000000513c2a7223 */ /* 0x000fe2000001003f */
[----:B------:R-:W-:Y:S06]  /*47e0*/  @!P0 BRA `(.L_x_1998) ;  /* 0x0000000000c08947 */ /* 0x000fec0003800000 */
[----:B------:R-:W2:Y:S01]  /*47f0*/  LDL R70, [R1+0x14c] ;  /* 0x00014c0001467983 */ /* 0x000ea20000100800 */
[----:B------:R-:W0:Y:S03]  /*4800*/  S2R R62, SR_TID.X ;  /* 0x00000000003e7919 */ /* 0x000e260000002100 */
[----:B------:R-:W3:Y:S04]  /*4810*/  LDL R63, [R1+0x154] ;  /* 0x00015400013f7983 */ /* 0x000ee80000100800 */
[----:B------:R-:W4:Y:S01]  /*4820*/  LDL R71, [R1+0x150] ;  /* 0x0001500001477983 */ /* 0x000f220000100800 */
[----:B0-----:R-:W-:Y:S02]  /*4830*/  SHF.R.S32.HI R66, RZ, 0x1f, R62 ;  /* 0x0000001fff427819 */ /* 0x001fe4000001143e */
[----:B------:R-:W-:-:S02]  /*4840*/  SHF.L.U32 R75, R62, 0x1, RZ ;  /* 0x000000013e4b7819 */ /* 0x000fc400000006ff */
[----:B------:R-:W-:Y:S02]  /*4850*/  LEA.HI R66, R66, R62, RZ, 0x2 ;  /* 0x0000003e42427211 */ /* 0x000fe400078f10ff */
[----:B------:R-:W-:Y:S02]  /*4860*/  LEA R74, R62, UR9, 0x5 ;  /* 0x000000093e4a7c11 */ /* 0x000fe4000f8e28ff */
[----:B------:R-:W-:Y:S02]  /*4870*/  LOP3.LUT R75, R75, 0x18, RZ, 0xc0, !PT ;  /* 0x000000184b4b7812 */ /* 0x000fe400078ec0ff */
[----:B------:R-:W-:Y:S02]  /*4880*/  SHF.R.S32.HI R66, RZ, 0x2, R66 ;  /* 0x00000002ff427819 */ /* 0x000fe40000011442 */
[----:B------:R-:W-:Y:S02]  /*4890*/  IADD3 R62, R74, R75, RZ ;  /* 0x0000004b4a3e7210 */ /* 0x000fe40007ffe0ff */
[----:B------:R-:W-:-:S03]  /*48a0*/  LEA R66, R66, UR9, 0x5 ;  /* 0x0000000942427c11 */ /* 0x000fc6000f8e28ff */
[----:B------:R-:W-:Y:S04]  /*48b0*/  STS.64 [R62], R48 ;  /* 0x000000303e007388 */ /* 0x000fe80000000a00 */
[----:B------:R0:W-:Y:S04]  /*48c0*/  STL.64 [R1+0x160], R2 ;  /* 0x0001600201007387 */ /* 0x0001e80000100a00 */
[----:B------:R-:W4:Y:S04]  /*48d0*/  LDL R75, [R1+0x144] ;  /* 0x00014400014b7983 */ /* 0x000f280000100800 */
[----:B------:R-:W4:Y:S04]  /*48e0*/  LDL R74, [R1+0x140] ;  /* 0x00014000014a7983 */ /* 0x000f280000100800 */
[----:B0-----:R-:W4:Y:S01]  /*48f0*/  LDL.64 R2, [R1+0x100] ;  /* 0x0001000001027983 */ /* 0x001f220000100a00 */
[----:B--2---:R-:W-:-:S02]  /*4900*/  LEA R62, R70, R66, 0x3 ;  /* 0x00000042463e7211 */ /* 0x004fc400078e18ff */
[C---:B------:R-:W-:Y:S02]  /*4910*/  SHF.L.U32 R70, R67.reuse, 0x1, RZ ;  /* 0x0000000143467819 */ /* 0x040fe400000006ff */
[----:B------:R-:W-:Y:S02]  /*4920*/  LEA R67, R67, UR9, 0x5 ;  /* 0x0000000943437c11 */ /* 0x000fe4000f8e28ff */
[----:B------:R-:W-:-:S04]  /*4930*/  LOP3.LUT R70, R70, 0x18, RZ, 0xc, !PT ;  /* 0x0000001846467812 */ /* 0x000fc800078e0cff */
[----:B------:R-:W-:Y:S02]  /*4940*/  IADD3 R67, R67, R70, RZ ;  /* 0x0000004643437210 */ /* 0x000fe40007ffe0ff */
[----:B------:R-:W2:Y:S04]  /*4950*/  LDL R70, [R1+0x148] ;  /* 0x0001480001467983 */ /* 0x000ea80000100800 */
[----:B---3--:R-:W-:Y:S04]  /*4960*/  STS.64 [R63], R46 ;  /* 0x0000002e3f007388 */ /* 0x008fe80000000a00 */
[----:B----4-:R-:W-:Y:S04]  /*4970*/  STS.64 [R71], R44 ;  /* 0x0000002c47007388 */ /* 0x010fe80000000a00 */
[----:B------:R-:W-:Y:S01]  /*4980*/  STS.64 [R67], R42 ;  /* 0x0000002a43007388 */ /* 0x000fe20000000a00 */
[----:B------:R-:W-:Y:S06]  /*4990*/  BAR.SYNC.DEFER_BLOCKING 0x0 ;  /* 0x0000000000007b1d */ /* 0x000fec0000010000 */
[----:B------:R-:W0:Y:S02]  /*49a0*/  LDS.64 R62, [R62] ;  /* 0x000000003e3e7984 */ /* 0x000e240000000a00 */
[----:B0-----:R-:W-:Y:S01]  /*49b0*/  FADD.FTZ R63, RZ, R63 ;  /* 0x0000003fff3f7221 */ /* 0x001fe20000010000 */
[----:B------:R-:W-:Y:S01]  /*49c0*/  FADD.FTZ R62, RZ, R62 ;  /* 0x0000003eff3e7221 */ /* 0x000fe20000010000 */
[----:B--2---:R-:W-:-:S02]  /*49d0*/  LEA R66, R70, R66, 0x3 ;  /* 0x0000004246427211 */ /* 0x004fc400078e18ff */
[----:B------:R-:W2:Y:S04]  /*49e0*/  LDL.64 R70, [R1+0xf8] ;  /* 0x0000f80001467983 */ /* 0x000ea80000100a00 */
[----:B------:R-:W0:Y:S02]  /*49f0*/  LDS.64 R66, [R66+0x1e00] ;  /* 0x001e000042427984 */ /* 0x000e240000000a00 */
[----:B0-----:R-:W-:Y:S02]  /*4a00*/  FADD.FTZ R67, R63, R67 ;  /* 0x000000433f437221 */ /* 0x001fe40000010000 */
[----:B------:R-:W3:Y:S01]  /*4a10*/  LDL R63, [R1+0xec] ;  /* 0x0000ec00013f7983 */ /* 0x000ee20000100800 */
[----:B------:R-:W-:-:S05]  /*4a20*/  FADD.FTZ R66, R62, R66 ;  /* 0x000000423e427221 */ /* 0x000fca0000010000 */
[----:B------:R0:W-:Y:S04]  /*4a30*/  STG.E.64 desc[UR14][R2.64+0x10000], R66 ;  /* 0x0100004202007986 */ /* 0x0001e8000c101b0e */
[----:B0-----:R0:W5:Y:S01]  /*4a40*/  LDL.LU.64 R2, [R1+0x160] ;  /* 0x0001600001027983 */ /* 0x0011620000300a00 */
[----:B---3--:R-:W-:-:S04]  /*4a50*/  LEA R66, R63, UR9, 0x5 ;  /* 0x000000093f427c11 */ /* 0x008fc8000f8e28ff */
[-C--:B------:R-:W-:Y:S02]  /*4a60*/  LEA R62, R75, R66.reuse, 0x3 ;  /* 0x000000424b3e7211 */ /* 0x080fe400078e18ff */
        /* <DEDUP_REMOVED lines=8> */
.L_x_1998:
        /* <DEDUP_REMOVED lines=63> */
.L_x_2000:
[----:B------:R-:W-:Y:S05]  /*4ee0*/  BSYNC B0 ;  /* 0x0000000000007941 */ /* 0x000fea0003800000 */
.L_x_1999:
[----:B0-----:R-:W0:Y:S01]  /*4ef0*/  @!P1 LDC R66, c[0x0][0x10] ;  /* 0x00000400ff429b82 */ /* 0x001e220000000800 */
[----:B------:R-:W-:Y:S01]  /*4f00*/  MOV R67, UR4 ;  /* 0x0000000400437c02 */ /* 0x000fe20008000f00 */
[----:B------:R-:W1:Y:S04]  /*4f10*/  SHFL.BFLY PT, R70, R62, 0x1, 0x1f ;  /* 0x0c201f003e467f89 */ /* 0x000e6800000e0000 */
[----:B------:R-:W2:Y:S02]  /*4f20*/  SHFL.BFLY PT, R71, R63, 0x1, 0x1f ;  /* 0x0c201f003f477f89 */ /* 0x000ea400000e0000 */
[----:B------:R-:W3:Y:S01]  /*4f30*/  @!P1 LDC.64 R74, c[0x0][0x260] ;  /* 0x00009800ff4a9b82 */ /* 0x000ee20000000a00 */
[----:B0-----:R-:W-:Y:S02]  /*4f40*/  @!P1 IMAD R66, R66, R67, UR8 ;  /* 0x0000000842429e24 */ /* 0x001fe4000f8e0243 */
[----:B------:R-:W4:Y:S01]  /*4f50*/  LDL R67, [R1+0x158] ;  /* 0x0001580001437983 */ /* 0x000f220000100800 */
[----:B------:R-:W-:Y:S01]  /*4f60*/  UISETP.GE.U32.AND UP0, UPT, UR10, UR16, UPT ;  /* 0x000000100a00728c */ /* 0x000fe2000bf06070 */
[----:B-1----:R-:W-:Y:S01]  /*4f70*/  FADD.FTZ R62, R70, R62 ;  /* 0x0000003e463e7221 */ /* 0x002fe20000010000 */
[----:B--2---:R-:W-:-:S02]  /*4f80*/  FADD.FTZ R63, R71, R63 ;  /* 0x0000003f473f7221 */ /* 0x004fc40000010000 */
[----:B------:R-:W-:Y:S01]  /*4f90*/  UISETP.GE.AND.EX UP0, UPT, UR11, UR17, UPT, UP0 ;  /* 0x000000110b00728c */ /* 0x000fe2000bf06300 */
[----:B----4-:R-:W-:-:S04]  /*4fa0*/  @!P1 LEA R66, R66, R67, 0xa ;  /* 0x0000004342429211 */ /* 0x010fc800078e50ff */
[----:B------:R-:W-:-:S05]  /*4fb0*/  @!P1 SHF.L.U32 R66, R66, 0x1, RZ ;  /* 0x0000000142429819 */ /* 0x000fca00000006ff */
[----:B---3--:R-:W-:-:S05]  /*4fc0*/  @!P1 IMAD.WIDE.U32 R66, R66, 0x4, R74 ;  /* 0x0000000442429825 */ /* 0x008fca00078e004a */
[----:B------:R0:W-:Y:S01]  /*4fd0*/  @!P1 STG.E.64 desc[UR14][R66.64], R62 ;  /* 0x0000003e42009986 */ /* 0x0001e2000c101b0e */
[----:B------:R-:W-:-:S13]  /*4fe0*/  PLOP3.LUT P1, PT, PT, PT, UP0, 0x80, 0x0 ;  /* 0x000000000000781c */ /* 0x000fda0003f2f008 */
        /* <DEDUP_REMOVED lines=14> */
.L_x_2003:
        /* <DEDUP_REMOVED lines=8> */
.L_x_2002:
[----:B------:R-:W-:Y:S05]  /*5150*/  WARPSYNC.ALL ;  /* 0x0000000000007948 */ /* 0x000fea0003800000 */
[----:B------:R-:W-:Y:S06]  /*5160*/  BAR.SYNC.DEFER_BLOCKING 0x0 ;  /* 0x0000000000007b1d */ /* 0x000fec0000010000 */
[----:B------:R-:W-:Y:S05]  /*5170*/  BRA `(.L_x_2004) ;  /* 0x0000000000547947 */ /* 0x000fea0003800000 */
.L_x_2001:
        /* <DEDUP_REMOVED lines=11> */
.L_x_2006:
        /* <DEDUP_REMOVED lines=8> */
.L_x_2005:
[----:B------:R-:W-:Y:S05]  /*52b0*/  WARPSYNC.ALL ;  /* 0x0000000000007948 */ /* 0x000fea0003800000 */
[----:B------:R-:W-:Y:S06]  /*52c0*/  BAR.SYNC.DEFER_BLOCKING 0x0 ;  /* 0x0000000000007b1d */ /* 0x000fec0000010000 */
.L_x_2004:
[----:B------:R-:W0:Y:S01]  /*52d0*/  S2R R66, SR_TID.X ;  /* 0x0000000000427919 */ /* 0x000e220000002100 */
[----:B------:R-:W-:Y:S01]  /*52e0*/  BSSY B0, `(.L_x_2007) ;  /* 0x0000023000007945 */ /* 0x000fe20003800000 */
[----:B------:R-:W-:Y:S02]  /*52f0*/  CS2R R70, SRZ ;  /* 0x0000000000467805 */ /* 0x000fe4000001ff00 */
[----:B0-----:R-:W-:-:S13]  /*5300*/  ISETP.GT.U32.AND P1, PT, R66, 0xff, PT ;  /* 0x000000ff4200780c */ /* 0x001fda0003f24070 */
[----:B------:R-:W-:Y:S05]  /*5310*/  @P1 BRA `(.L_x_2008) ;  /* 0x00000000007c1947 */ /* 0x000fea0003800000 */
[----:B------:R-:W-:Y:S01]  /*5320*/  ULDC UR5, c[0x0][0x10] ;  /* 0x0000040000057ab9 */ /* 0x000fe20000000800 */
[----:B-----5:R0:W-:Y:S01]  /*5330*/  STL.64 [R1+0x160], R2 ;  /* 0x0001600201007387 */ /* 0x0201e20000100a00 */
        /* <DEDUP_REMOVED lines=29> */
.L_x_2008:
[----:B------:R-:W-:Y:S05]  /*5510*/  BSYNC B0 ;  /* 0x0000000000007941 */ /* 0x000fea0003800000 */
.L_x_2007:
        /* <DEDUP_REMOVED lines=24> */
.L_x_2010:
[----:B------:R-:W-:Y:S05]  /*56a0*/  BSYNC B0 ;  /* 0x0000000000007941 */ /* 0x000fea0003800000 */
.L_x_2009:
[----:B0-----:R-:W2:Y:S01]  /*56b0*/  LDL R62, [R1+0xe4] ;  /* 0x0000e400013e7983 */ /* 0x001ea20000100800 */
[----:B------:R-:W0:Y:S01]  /*56c0*/  S2UR UR13, SR_CgaCtaId ;  /* 0x00000000000d79c3 */ /* 0x000e220000008800 */
[----:B------:R-:W-:Y:S01]  /*56d0*/  UMOV UR5, 0x400 ;  /* 0x0000040000057882 */ /* 0x000fe20000000000 */
[----:B------:R-:W-:Y:S01]  /*56e0*/  ULDC.64 UR22, c[0x0][0x210] ;  /* 0x0000840000167ab9 */ /* 0x000fe20000000a00 */
[----:B------:R-:W3:Y:S04]  /*56f0*/  LDL.LU R71, [R1+0x14] ;  /* 0x0000140001477983 */ /* 0x000ee80000300800 */
[----:B------:R-:W4:Y:S04]  /*5700*/  LDL.LU R67, [R1+0x10] ;  /* 0x0000100001437983 */ /* 0x000f280000300800 */
[----:B------:R-:W3:Y:S04]  /*5710*/  LDL R66, [R1+0xe8] ;  /* 0x0000e80001427983 */ /* 0x000ee80000100800 */
[----:B------:R-:W4:Y:S01]  /*5720*/  LDL.LU R70, [R1+0x8] ;  /* 0x0000080001467983 */ /* 0x000f220000300800 */
[----:B------:R-:W-:-:S03]  /*5730*/  UIADD3 UR5, UR5, 0x6900, URZ ;  /* 0x0000690005057890 */ /* 0x000fc6000fffe03f */
[----:B------:R-:W-:Y:S04]  /*5740*/  STL [R1+0x17c], R49 ;  /* 0x00017c3101007387 */ /* 0x000fe80000100800 */
[----:B------:R-:W-:Y:S01]  /*5750*/  STL [R1+0x178], R48 ;  /* 0x0001783001007387 */ /* 0x000fe20000100800 */
[----:B0-----:R-:W-:-:S03]  /*5760*/  ULEA UR5, UR13, UR5, 0x18 ;  /* 0x000000050d057291 */ /* 0x001fc6000f8ec03f */
[----:B------:R-:W-:Y:S04]  /*5770*/  STL [R1+0x174], R47 ;  /* 0x0001742f01007387 */ /* 0x000fe80000100800 */
[----:B------:R-:W-:Y:S04]  /*5780*/  STL [R1+0x170], R46 ;  /* 0x0001702e01007387 */ /* 0x000fe80000100800 */
[----:B------:R-:W-:Y:S04]  /*5790*/  STL [R1+0x16c], R45 ;  /* 0x00016c2d01007387 */ /* 0x000fe80000100800 */
[----:B------:R-:W-:Y:S04]  /*57a0*/  STL [R1+0x168], R44 ;  /* 0x0001682c01007387 */ /* 0x000fe80000100800 */
[----:B------:R-:W-:Y:S04]  /*57b0*/  STL [R1+0x164], R43 ;  /* 0x0001642b01007387 */ /* 0x000fe80000100800 */
[----:B------:R0:W-:Y:S04]  /*57c0*/  STL [R1+0x160], R42 ;  /* 0x0001602a01007387 */ /* 0x0001e80000100800 */
[----:B0-----:R-:W4:Y:S01]  /*57d0*/  LDL.LU R42, [R1+0x60] ;  /* 0x00006000012a7983 */ /* 0x001f220000300800 */
[----:B------:R-:W-:Y:S01]  /*57e0*/  BAR.SYNC.DEFER_BLOCKING 0x0 ;  /* 0x0000000000007b1d */ /* 0x000fe20000010000 */
[----:B--2---:R-:W-:-:S06]  /*57f0*/  LEA R62, R62, UR5, 0x3 ;  /* 0x000000053e3e7c11 */ /* 0x004fcc000f8e18ff */
[----:B------:R-:W0:Y:S01]  /*5800*/  LDS.64 R62, [R62] ;  /* 0x000000003e3e7984 */ /* 0x000e220000000a00 */
[----:B---3--:R-:W-:Y:S01]  /*5810*/  LEA R66, R66, UR5, 0x3 ;  /* 0x0000000542427c11 */ /* 0x008fe2000f8e18ff */
[--C-:B0----5:R-:W-:Y:S01]  /*5820*/  FFMA.FTZ R98, R3, R98, -R62.reuse ;  /* 0x0000006203627223 */ /* 0x121fe2000001083e */
[----:B------:R-:W-:-:S03]  /*5830*/  FFMA.FTZ R6, R0, R6, -R62 ;  /* 0x0000000600067223 */ /* 0x000fc6000001083e */
[-C--:B----4-:R-:W-:Y:S01]  /*5840*/  FFMA.FTZ R98, -R67, R63.reuse, R98 ;  /* 0x0000003f43627223 */ /* 0x090fe20000010162 */
[----:B------:R-:W-:Y:S01]  /*5850*/  FFMA.FTZ R6, -R71, R63, R6 ;  /* 0x0000003f47067223 */ /* 0x000fe20000010106 */
[----:B------:R-:W0:Y:S01]  /*5860*/  LDS.64 R66, [R66] ;  /* 0x0000000042427984 */ /* 0x000e220000000a00 */
[C-C-:B------:R-:W-:Y:S01]  /*5870*/  FFMA.FTZ R99, R0.reuse, R99, -R62.reuse ;  /* 0x0000006300637223 */ /* 0x140fe2000001083e */
[C-C-:B------:R-:W-:Y:S01]  /*5880*/  FFMA.FTZ R96, R0.reuse, R96, -R62.reuse ;  /* 0x0000006000607223 */ /* 0x140fe2000001083e */
[C-C-:B------:R-:W-:Y:S01]  /*5890*/  FFMA.FTZ R97, R3.reuse, R97, -R62.reuse ;  /* 0x0000006103617223 */ /* 0x140fe2000001083e */
[----:B------:R-:W2:Y:S01]  /*58a0*/  LDL.LU R71, [R1+0x5c] ;  /* 0x00005c0001477983 */ /* 0x000ea20000300800 */
        /* <DEDUP_REMOVED lines=27> */
[C---:B------:R-:W-:Y:S01]  /*5a60*/  FMUL.FTZ R6, R7.reuse, R6 ;  /* 0x0000000607067220 */ /* 0x040fe20000410000 */
[----:B------:R-:W-:Y:S01]  /*5a70*/  FMUL.FTZ R98, R7, R98 ;  /* 0x0000006207627220 */ /* 0x000fe20000410000 */
[----:B0-----:R-:W-:Y:S01]  /*5a80*/  FFMA.FTZ R14, R2, R14, -R66 ;  /* 0x0000000e020e7223 */ /* 0x001fe20000010842 */
[----:B------:R-:W-:-:S03]  /*5a90*/  FFMA.FTZ R99, -R42, R63, R99 ;  /* 0x0000003f2a637223 */ /* 0x000fc60000010163 */
[----:B------:R-:W-:Y:S01]  /*5aa0*/  F2FP.F16.F32.PACK_AB R6, R98, R6 ;  /* 0x000000066206723e */ /* 0x000fe200000000ff */
[----:B------:R-:W-:Y:S02]  /*5ab0*/  FFMA.FTZ R14, -R70, R67, R14 ;  /* 0x00000043460e7223 */ /* 0x000fe4000001010e */
[----:B------:R-:W3:Y:S04]  /*5ac0*/  LDL.LU R70, [R1+0x58] ;  /* 0x0000580001467983 */ /* 0x000ee80000300800 */
        /* <DEDUP_REMOVED lines=11> */
[-C--:B--2---:R-:W-:Y:S01]  /*5b80*/  FFMA.FTZ R97, -R71, R63.reuse, R97 ;  /* 0x0000003f47617223 */ /* 0x084fe20000010161 */
[----:B---3--:R-:W-:-:S02]  /*5b90*/  FFMA.FTZ R96, -R70, R63, R96 ;  /* 0x0000003f46607223 */ /* 0x008fc40000010160 */
[----:B------:R-:W2:Y:S04]  /*5ba0*/  LDL.LU R70, [R1+0x28] ;  /* 0x0000280001467983 */ /* 0x000ea80000300800 */
[----:B------:R-:W3:Y:S01]  /*5bb0*/  LDL.LU R71, [R1+0x24] ;  /* 0x0000240001477983 */ /* 0x000ee20000300800 */
[-C--:B----4-:R-:W-:Y:S01]  /*5bc0*/  FFMA.FTZ R95, -R75, R63.reuse, R95 ;  /* 0x0000003f4b5f7223 */ /* 0x090fe2000001015f */
[-C--:B------:R-:W-:Y:S02]  /*5bd0*/  FFMA.FTZ R94, -R49, R63.reuse, R94 ;  /* 0x0000003f315e7223 */ /* 0x080fe4000001015e */
[----:B------:R-:W4:Y:S01]  /*5be0*/  LDL.LU R98, [R1+0x1c] ;  /* 0x00001c0001627983 */ /* 0x000f220000300800 */
[----:B------:R-:W-:-:S03]  /*5bf0*/  FFMA.FTZ R92, -R48, R63, R92 ;  /* 0x0000003f305c7223 */ /* 0x000fc6000001015c */
[----:B------:R-:W4:Y:S01]  /*5c00*/  LDL.LU R75, [R1+0xc] ;  /* 0x00000c00014b7983 */ /* 0x000f220000300800 */
[----:B------:R-:W-:-:S03]  /*5c10*/  FFMA.FTZ R91, -R47, R63, R91 ;  /* 0x0000003f2f5b7223 */ /* 0x000fc6000001015b */
[----:B------:R1:W5:Y:S01]  /*5c20*/  LDL.LU R49, [R1+0x17c] ;  /* 0x00017c0001317983 */ /* 0x0003620000300800 */
        /* <DEDUP_REMOVED lines=11> */
[----:B------:R1:W5:Y:S04]  /*5ce0*/  LDL.LU R43, [R1+0x164] ;  /* 0x00016400012b7983 */ /* 0x0003680000300800 */
[----:B------:R1:W5:Y:S01]  /*5cf0*/  LDL.LU R42, [R1+0x160] ;  /* 0x00016000012a7983 */ /* 0x0003620000300800 */
[----:B------:R-:W-:-:S03]  /*5d00*/  FFMA.FTZ R62, -R62, R63, R9 ;  /* 0x0000003f3e3e7223 */ /* 0x000fc60000010109 */
[----:B------:R-:W4:Y:S04]  /*5d10*/  LDL.LU R74, [R1+0x64] ;  /* 0x00006400014a7983 */ /* 0x000f280000300800 */
[----:B------:R-:W4:Y:S01]  /*5d20*/  LDL.LU R9, [R1+0x20] ;  /* 0x0000200001097983 */ /* 0x000f220000300800 */
[----:B---3--:R-:W-:-:S03]  /*5d30*/  FFMA.FTZ R11, -R71, R63, R11 ;  /* 0x0000003f470b7223 */ /* 0x008fc6000001010b */
[----:B------:R-:W3:Y:S01]  /*5d40*/  LDL.LU R71, [R1+0x98] ;  /* 0x0000980001477983 */ /* 0x000ee20000300800 */
[-C--:B--2---:R-:W-:Y:S01]  /*5d50*/  FFMA.FTZ R70, -R70, R63.reuse, R8 ;  /* 0x0000003f46467223 */ /* 0x084fe20000010108 */
[----:B----4-:R-:W-:Y:S02]  /*5d60*/  FFMA.FTZ R16, -R75, R63, R16 ;  /* 0x0000003f4b107223 */ /* 0x010fe40000010110 */
[----:B------:R-:W2:Y:S01]  /*5d70*/  LDL.LU R75, [R1+0x18] ;  /* 0x00001800014b7983 */ /* 0x000ea20000300800 */
[----:B------:R-:W-:-:S03]  /*5d80*/  IADD3 R8, P1, R74, UR22, RZ ;  /* 0x000000164a087c10 */ /* 0x000fc6000ff3e0ff */
[----:B------:R-:W4:Y:S01]  /*5d90*/  LDL.LU R74, [R1+0x4] ;  /* 0x00000400014a7983 */ /* 0x000f220000300800 */
[-C--:B------:R-:W-:Y:S01]  /*5da0*/  FFMA.FTZ R10, -R9, R63.reuse, R10 ;  /* 0x0000003f090a7223 */ /* 0x080fe2000001010a */
[----:B---3--:R-:W-:Y:S02]  /*5db0*/  IADD3.X R9, R71, UR23, RZ, P1, !PT ;  /* 0x0000001747097c10 */ /* 0x008fe40008ffe4ff */
[----:B------:R-:W3:Y:S01]  /*5dc0*/  LDL.LU R71, [R1] ;  /* 0x0000000001477983 */ /* 0x000ee20000300800 */
        /* <DEDUP_REMOVED lines=12> */
[----:B------:R-:W-:Y:S01]  /*5e90*/  PRMT R63, R6, 0x7632, R63 ;  /* 0x00007632063f7816 */ /* 0x000fe2000000003f */
[----:B------:R0:W-:Y:S01]  /*5ea0*/  STG.E.U16 desc[UR14][R8.64], R6 ;  /* 0x0000000608007986 */ /* 0x0001e2000c10150e */
[--C-:B------:R-:W-:Y:S01]  /*5eb0*/  FFMA.FTZ R15, R4, R15, -R66.reuse ;  /* 0x0000000f040f7223 */ /* 0x100fe20000010842 */
[--C-:B------:R-:W-:Y:S01]  /*5ec0*/  FFMA.FTZ R18, R2, R18, -R66.reuse ;  /* 0x0000001202127223 */ /* 0x100fe20000010842 */
[----:B------:R-:W-:Y:S01]  /*5ed0*/  FFMA.FTZ R19, R4, R19, -R66 ;  /* 0x0000001304137223 */ /* 0x000fe20000010842 */
[----:B------:R1:W-:Y:S01]  /*5ee0*/  STG.E.U16 desc[UR14][R8.64+0x2], R63 ;  /* 0x0000023f08007986 */ /* 0x0003e2000c10150e */
[----:B--2---:R-:W-:-:S03]  /*5ef0*/  FFMA.FTZ R15, -R75, R67, R15 ;  /* 0x000000434b0f7223 */ /* 0x004fc6000001010f */
[----:B0-----:R-:W2:Y:S04]  /*5f00*/  LDL.LU R6, [R1+0xc4] ;  /* 0x0000c40001067983 */ /* 0x001ea80000300800 */
[----:B------:R-:W2:Y:S04]  /*5f10*/  LDL.LU R75, [R1+0xd4] ;  /* 0x0000d400014b7983 */ /* 0x000ea80000300800 */
[----:B-1----:R-:W2:Y:S01]  /*5f20*/  LDL.LU R63, [R1+0xd0] ;  /* 0x0000d000013f7983 */ /* 0x002ea20000300800 */
[----:B------:R-:W-:Y:S01]  /*5f30*/  FFMA.FTZ R59, R2, R59, -R66 ;  /* 0x0000003b023b7223 */ /* 0x000fe20000010842 */
[----:B----4-:R-:W-:-:S02]  /*5f40*/  FFMA.FTZ R18, -R74, R67, R18 ;  /* 0x000000434a127223 */ /* 0x010fc40000010112 */
[----:B------:R-:W4:Y:S02]  /*5f50*/  LDL.LU R74, [R1+0xe0] ;  /* 0x0000e000014a7983 */ /* 0x000f240000300800 */
[----:B------:R-:W-:Y:S01]  /*5f60*/  FMUL.FTZ R18, R13, R18 ;  /* 0x000000120d127220 */ /* 0x000fe20000410000 */
[-C--:B------:R-:W-:Y:S01]  /*5f70*/  FFMA.FTZ R59, -R64, R67.reuse, R59 ;  /* 0x00000043403b7223 */ /* 0x080fe2000001013b */
[----:B---3--:R-:W-:Y:S02]  /*5f80*/  FFMA.FTZ R19, -R71, R67, R19 ;  /* 0x0000004347137223 */ /* 0x008fe40000010113 */
[----:B------:R-:W3:Y:S02]  /*5f90*/  LDL.LU R71, [R1+0xd8] ;  /* 0x0000d80001477983 */ /* 0x000ee40000300800 */
[----:B------:R-:W-:Y:S02]  /*5fa0*/  FMUL.FTZ R19, R13, R19 ;  /* 0x000000130d137220 */ /* 0x000fe40000410000 */
[----:B------:R-:W3:Y:S03]  /*5fb0*/  LDL.LU R64, [R1+0xdc] ;  /* 0x0000dc0001407983 */ /* 0x000ee60000300800 */
[----:B------:R-:W-:-:S02]  /*5fc0*/  F2FP.F16.F32.PACK_AB R18, R19, R18 ;  /* 0x000000121312723e */ /* 0x000fc400000000ff */
        /* <DEDUP_REMOVED lines=56> */
[C-C-:B------:R-:W-:Y:S01]  /*6350*/  FFMA.FTZ R77, R4.reuse, R77, -R66.reuse ;  /* 0x0000004d044d7223 */ /* 0x140fe20000010842 */
[----:B------:R-:W-:Y:S01]  /*6360*/  FFMA.FTZ R66, R4, R81, -R66 ;  /* 0x0000005104427223 */ /* 0x000fe20000010842 */
[C---:B------:R-:W-:Y:S01]  /*6370*/  FMUL.FTZ R7, R13.reuse, R14 ;  /* 0x0000000e0d077220 */ /* 0x040fe20000410000 */
[----:B------:R-:W-:Y:S01]  /*6380*/  FMUL.FTZ R15, R13, R15 ;  /* 0x0000000f0d0f7220 */ /* 0x000fe20000410000 */
        /* <DEDUP_REMOVED lines=57> */
[----:B--2---:R-:W-:Y:S01]  /*6720*/  IADD3 R6, P1, R6, UR22, RZ ;  /* 0x0000001606067c10 */ /* 0x004fe2000ff3e0ff */
[----:B------:R0:W-:Y:S01]  /*6730*/  STG.E.U16 desc[UR14][R8.64+0x4], R7 ;  /* 0x0000040708007986 */ /* 0x0001e2000c10150e */
[----:B------:R-:W-:-:S03]  /*6740*/  F2FP.F16.F32.PACK_AB R97, R97, R99 ;  /* 0x000000636161723e */ /* 0x000fc600000000ff */
[----:B------:R1:W-:Y:S01]  /*6750*/  STG.E.U16 desc[UR14][R8.64+0x6], R13 ;  /* 0x0000060d08007986 */ /* 0x0003e2000c10150e */
[----:B------:R-:W-:Y:S02]  /*6760*/  PRMT R14, R97, 0x7632, R14 ;  /* 0x00007632610e7816 */ /* 0x000fe4000000000e */
[----:B------:R-:W-:Y:S02]  /*6770*/  F2FP.F16.F32.PACK_AB R95, R95, R96 ;  /* 0x000000605f5f723e */ /* 0x000fe400000000ff */
[----:B0-----:R-:W-:Y:S02]  /*6780*/  IADD3.X R7, R75, UR23, RZ, P1, !PT ;  /* 0x000000174b077c10 */ /* 0x001fe40008ffe4ff */
[----:B-1----:R-:W-:Y:S02]  /*6790*/  IADD3 R8, P1, R63, UR22, RZ ;  /* 0x000000163f087c10 */ /* 0x002fe4000ff3e0ff */
[----:B------:R-:W2:Y:S01]  /*67a0*/  LDL.LU R63, [R1+0xcc] ;  /* 0x0000cc00013f7983 */ /* 0x000ea20000300800 */
[----:B------:R-:W-:-:S02]  /*67b0*/  PRMT R13, R18, 0x7632, R13 ;  /* 0x00007632120d7816 */ /* 0x000fc4000000000d */
[----:B------:R-:W-:Y:S01]  /*67c0*/  F2FP.F16.F32.PACK_AB R21, R23, R21 ;  /* 0x000000151715723e */ /* 0x000fe200000000ff */
[----:B------:R-:W2:Y:S01]  /*67d0*/  LDL.LU R60, [R1+0xbc] ;  /* 0x0000bc00013c7983 */ /* 0x000ea20000300800 */
[----:B----4-:R-:W-:-:S03]  /*67e0*/  IADD3.X R9, R74, UR23, RZ, P1, !PT ;  /* 0x000000174a097c10 */ /* 0x010fc60008ffe4ff */
[----:B------:R0:W-:Y:S04]  /*67f0*/  STG.E.U16 desc[UR14][R6.64+0x2], R14 ;  /* 0x0000020e06007986 */ /* 0x0001e8000c10150e */
[----:B------:R1:W-:Y:S04]  /*6800*/  STG.E.U16 desc[UR14][R6.64+0x6], R13 ;  /* 0x0000060d06007986 */ /* 0x0003e8000c10150e */
[----:B------:R-:W4:Y:S04]  /*6810*/  LDL.LU R23, [R1+0xc0] ;  /* 0x0000c00001177983 */ /* 0x000f280000300800 */
[----:B------:R-:W-:Y:S01]  /*6820*/  STG.E.U16 desc[UR14][R6.64], R97 ;  /* 0x0000006106007986 */ /* 0x000fe2000c10150e */
[----:B0-----:R-:W-:-:S03]  /*6830*/  PRMT R14, R95, 0x7632, R14 ;  /* 0x000076325f0e7816 */ /* 0x001fc6000000000e */
[----:B------:R-:W-:Y:S01]  /*6840*/  STG.E.U16 desc[UR14][R6.64+0x4], R18 ;  /* 0x0000041206007986 */ /* 0x000fe2000c10150e */
[----:B-1----:R-:W-:-:S03]  /*6850*/  PRMT R13, R21, 0x7632, R13 ;  /* 0x00007632150d7816 */ /* 0x002fc6000000000d */
[----:B------:R0:W-:Y:S04]  /*6860*/  STG.E.U16 desc[UR14][R8.64+0x4], R21 ;  /* 0x0000041508007986 */ /* 0x0001e8000c10150e */
[----:B------:R-:W-:Y:S04]  /*6870*/  STG.E.U16 desc[UR14][R8.64], R95 ;  /* 0x0000005f08007986 */ /* 0x000fe8000c10150e */
[----:B------:R-:W-:Y:S04]  /*6880*/  STG.E.U16 desc[UR14][R8.64+0x2], R14 ;  /* 0x0000020e08007986 */ /* 0x000fe8000c10150e */
[----:B0-----:R-:W4:Y:S04]  /*6890*/  LDL.LU R21, [R1+0xb4] ;  /* 0x0000b40001157983 */ /* 0x001f280000300800 */
[----:B------:R0:W-:Y:S01]  /*68a0*/  STG.E.U16 desc[UR14][R8.64+0x6], R13 ;  /* 0x0000060d08007986 */ /* 0x0001e2000c10150e */
[----:B---3--:R-:W-:-:S04]  /*68b0*/  IADD3 R6, P1, R71, UR22, RZ ;  /* 0x0000001647067c10 */ /* 0x008fc8000ff3e0ff */
[----:B------:R-:W-:Y:S02]  /*68c0*/  IADD3.X R7, R64, UR23, RZ, P1, !PT ;  /* 0x0000001740077c10 */ /* 0x000fe40008ffe4ff */
[----:B0-----:R-:W-:Y:S02]  /*68d0*/  IADD3 R8, P1, R19, UR22, RZ ;  /* 0x0000001613087c10 */ /* 0x001fe4000ff3e0ff */
[----:B------:R-:W3:Y:S01]  /*68e0*/  LDL.LU R19, [R1+0xb8] ;  /* 0x0000b80001137983 */ /* 0x000ee20000300800 */
[----:B------:R-:W-:Y:S02]  /*68f0*/  F2FP.F16.F32.PACK_AB R92, R92, R94 ;  /* 0x0000005e5c5c723e */ /* 0x000fe400000000ff */
[----:B------:R-:W-:Y:S02]  /*6900*/  F2FP.F16.F32.PACK_AB R24, R25, R24 ;  /* 0x000000181918723e */ /* 0x000fe400000000ff */
[----:B------:R-:W-:Y:S01]  /*6910*/  PRMT R14, R92, 0x7632, R14 ;  /* 0x000076325c0e7816 */ /* 0x000fe2000000000e */
[----:B------:R-:W-:Y:S01]  /*6920*/  STG.E.U16 desc[UR14][R6.64], R92 ;  /* 0x0000005c06007986 */ /* 0x000fe2000c10150e */
[----:B------:R-:W-:-:S02]  /*6930*/  PRMT R15, R24, 0x7632, R15 ;  /* 0x00007632180f7816 */ /* 0x000fc4000000000f */
[----:B------:R-:W-:Y:S01]  /*6940*/  F2FP.F16.F32.PACK_AB R90, R90, R91 ;  /* 0x0000005b5a5a723e */ /* 0x000fe200000000ff */
[----:B------:R-:W-:Y:S01]  /*6950*/  STG.E.U16 desc[UR14][R6.64+0x2], R14 ;  /* 0x0000020e06007986 */ /* 0x000fe2000c10150e */
[----:B------:R-:W-:-:S03]  /*6960*/  F2FP.F16.F32.PACK_AB R27, R29, R27 ;  /* 0x0000001b1d1b723e */ /* 0x000fc600000000ff */
[----:B------:R0:W-:Y:S01]  /*6970*/  STG.E.U16 desc[UR14][R6.64+0x4], R24 ;  /* 0x0000041806007986 */ /* 0x0001e2000c10150e */
[----:B------:R-:W-:-:S03]  /*6980*/  PRMT R18, R90, 0x7632, R18 ;  /* 0x000076325a127816 */ /* 0x000fc60000000012 */
[----:B------:R-:W3:Y:S01]  /*6990*/  LDL.LU R25, [R1+0xac] ;  /* 0x0000ac0001197983 */ /* 0x000ee20000300800 */
[----:B------:R-:W-:-:S03]  /*69a0*/  PRMT R13, R27, 0x7632, R13 ;  /* 0x000076321b0d7816 */ /* 0x000fc6000000000d */
[----:B------:R1:W-:Y:S04]  /*69b0*/  STG.E.U16 desc[UR14][R6.64+0x6], R15 ;  /* 0x0000060f06007986 */ /* 0x0003e8000c10150e */
[----:B0-----:R-:W3:Y:S01]  /*69c0*/  LDL.LU R24, [R1+0xb0] ;  /* 0x0000b00001187983 */ /* 0x001ee20000300800 */
[----:B--2---:R-:W-:Y:S02]  /*69d0*/  IADD3.X R9, R63, UR23, RZ, P1, !PT ;  /* 0x000000173f097c10 */ /* 0x004fe40008ffe4ff */
[----:B-1----:R-:W-:-:S03]  /*69e0*/  IADD3 R6, P1, R60, UR22, RZ ;  /* 0x000000163c067c10 */ /* 0x002fc6000ff3e0ff */
[----:B------:R-:W-:Y:S04]  /*69f0*/  STG.E.U16 desc[UR14][R8.64], R90 ;  /* 0x0000005a08007986 */ /* 0x000fe8000c10150e */
[----:B------:R-:W-:Y:S04]  /*6a00*/  STG.E.U16 desc[UR14][R8.64+0x2], R18 ;  /* 0x0000021208007986 */ /* 0x000fe8000c10150e */
[----:B------:R-:W-:Y:S01]  /*6a10*/  STG.E.U16 desc[UR14][R8.64+0x4], R27 ;  /* 0x0000041b08007986 */ /* 0x000fe2000c10150e */
[----:B----4-:R-:W-:-:S03]  /*6a20*/  IADD3.X R7, R23, UR23, RZ, P1, !PT ;  /* 0x0000001717077c10 */ /* 0x010fc60008ffe4ff */
[----:B------:R-:W2:Y:S04]  /*6a30*/  LDL.LU R23, [R1+0xa4] ;  /* 0x0000a40001177983 */ /* 0x000ea80000300800 */
[----:B------:R0:W-:Y:S02]  /*6a40*/  STG.E.U16 desc[UR14][R8.64+0x6], R13 ;  /* 0x0000060d08007986 */ /* 0x0001e4000c10150e */
[----:B0-----:R-:W-:Y:S02]  /*6a50*/  IADD3 R8, P1, R21, UR22, RZ ;  /* 0x0000001615087c10 */ /* 0x001fe4000ff3e0ff */
[----:B------:R-:W4:Y:S02]  /*6a60*/  LDL.LU R21, [R1+0xa8] ;  /* 0x0000a80001157983 */ /* 0x000f240000300800 */
[----:B---3--:R-:W-:-:S02]  /*6a70*/  IADD3.X R9, R19, UR23, RZ, P1, !PT ;  /* 0x0000001713097c10 */ /* 0x008fc40008ffe4ff */
[----:B------:R-:W3:Y:S01]  /*6a80*/  LDL.LU R19, [R1+0x9c] ;  /* 0x00009c0001137983 */ /* 0x000ee20000300800 */
[----:B------:R-:W-:Y:S02]  /*6a90*/  F2FP.F16.F32.PACK_AB R88, R88, R89 ;  /* 0x000000595858723e */ /* 0x000fe400000000ff */
[----:B------:R-:W-:Y:S02]  /*6aa0*/  F2FP.F16.F32.PACK_AB R31, R33, R31 ;  /* 0x0000001f211f723e */ /* 0x000fe400000000ff */
[----:B------:R-:W-:Y:S02]  /*6ab0*/  PRMT R14, R88, 0x7632, R14 ;  /* 0x00007632580e7816 */ /* 0x000fe4000000000e */
[----:B------:R-:W-:Y:S02]  /*6ac0*/  PRMT R15, R31, 0x7632, R15 ;  /* 0x000076321f0f7816 */ /* 0x000fe4000000000f */
[----:B------:R-:W-:Y:S02]  /*6ad0*/  F2FP.F16.F32.PACK_AB R85, R86, R85 ;  /* 0x000000555655723e */ /* 0x000fe400000000ff */
[----:B------:R-:W-:Y:S01]  /*6ae0*/  F2FP.F16.F32.PACK_AB R35, R37, R35 ;  /* 0x000000232523723e */ /* 0x000fe200000000ff */
[----:B------:R-:W-:Y:S01]  /*6af0*/  STG.E.U16 desc[UR14][R6.64], R88 ;  /* 0x0000005806007986 */ /* 0x000fe2000c10150e */
[----:B------:R-:W-:-:S02]  /*6b00*/  PRMT R18, R85, 0x7632, R18 ;  /* 0x0000763255127816 */ /* 0x000fc40000000012 */
[----:B------:R-:W-:Y:S01]  /*6b10*/  PRMT R13, R35, 0x7632, R13 ;  /* 0x00007632230d7816 */ /* 0x000fe2000000000d */
[----:B------:R-:W-:Y:S04]  /*6b20*/  STG.E.U16 desc[UR14][R6.64+0x2], R14 ;  /* 0x0000020e06007986 */ /* 0x000fe8000c10150e */
[----:B------:R-:W-:Y:S04]  /*6b30*/  STG.E.U16 desc[UR14][R6.64+0x4], R31 ;  /* 0x0000041f06007986 */ /* 0x000fe8000c10150e */
[----:B------:R0:W-:Y:S01]  /*6b40*/  STG.E.U16 desc[UR14][R6.64+0x6], R15 ;  /* 0x0000060f06007986 */ /* 0x0001e2000c10150e */
[----:B------:R-:W-:-:S02]  /*6b50*/  F2FP.F16.F32.PACK_AB R5, R62, R5 ;  /* 0x000000053e05723e */ /* 0x000fc400000000ff */
[----:B------:R-:W-:Y:S01]  /*6b60*/  F2FP.F16.F32.PACK_AB R39, R50, R39 ;  /* 0x000000273227723e */ /* 0x000fe200000000ff */
[----:B------:R-:W-:Y:S01]  /*6b70*/  STG.E.U16 desc[UR14][R8.64], R85 ;  /* 0x0000005508007986 */ /* 0x000fe2000c10150e */
[----:B0-----:R-:W-:-:S03]  /*6b80*/  IADD3 R6, P1, R25, UR22, RZ ;  /* 0x0000001619067c10 */ /* 0x001fc6000ff3e0ff */
[----:B------:R-:W-:Y:S01]  /*6b90*/  STG.E.U16 desc[UR14][R8.64+0x2], R18 ;  /* 0x0000021208007986 */ /* 0x000fe2000c10150e */
[----:B------:R-:W-:-:S03]  /*6ba0*/  IADD3.X R7, R24, UR23, RZ, P1, !PT ;  /* 0x0000001718077c10 */ /* 0x000fc60008ffe4ff */
[----:B------:R-:W3:Y:S01]  /*6bb0*/  LDL.LU R25, [R1+0xa0] ;  /* 0x0000a00001197983 */ /* 0x000ee20000300800 */
[----:B------:R-:W-:-:S03]  /*6bc0*/  PRMT R14, R5, 0x7632, R14 ;  /* 0x00007632050e7816 */ /* 0x000fc6000000000e */
[----:B------:R-:W-:Y:S01]  /*6bd0*/  STG.E.U16 desc[UR14][R8.64+0x4], R35 ;  /* 0x0000042308007986 */ /* 0x000fe2000c10150e */
[----:B------:R-:W-:-:S03]  /*6be0*/  PRMT R15, R39, 0x7632, R15 ;  /* 0x00007632270f7816 */ /* 0x000fc6000000000f */
[----:B------:R-:W3:Y:S04]  /*6bf0*/  LDL.LU R24, [R1+0x90] ;  /* 0x0000900001187983 */ /* 0x000ee80000300800 */
[----:B------:R2:W-:Y:S04]  /*6c00*/  STG.E.U16 desc[UR14][R8.64+0x6], R13 ;  /* 0x0000060d08007986 */ /* 0x0005e8000c10150e */
[----:B------:R-:W-:Y:S04]  /*6c10*/  STG.E.U16 desc[UR14][R6.64], R5 ;  /* 0x0000000506007986 */ /* 0x000fe8000c10150e */
[----:B------:R-:W-:Y:S04]  /*6c20*/  STG.E.U16 desc[UR14][R6.64+0x2], R14 ;  /* 0x0000020e06007986 */ /* 0x000fe8000c10150e */
[----:B------:R-:W-:Y:S04]  /*6c30*/  STG.E.U16 desc[UR14][R6.64+0x4], R39 ;  /* 0x0000042706007986 */ /* 0x000fe8000c10150e */
[----:B------:R3:W-:Y:S01]  /*6c40*/  STG.E.U16 desc[UR14][R6.64+0x6], R15 ;  /* 0x0000060f06007986 */ /* 0x0007e2000c10150e */
[----:B--2---:R-:W-:-:S03]  /*6c50*/  IADD3 R8, P1, R23, UR22, RZ ;  /* 0x0000001617087c10 */ /* 0x004fc6000ff3e0ff */
[----:B------:R-:W2:Y:S01]  /*6c60*/  LDL.LU R23, [R1+0x94] ;  /* 0x0000940001177983 */ /* 0x000ea20000300800 */
[----:B----4-:R-:W-:-:S03]  /*6c70*/  IADD3.X R9, R21, UR23, RZ, P1, !PT ;  /* 0x0000001715097c10 */ /* 0x010fc60008ffe4ff */
[----:B------:R-:W4:Y:S01]  /*6c80*/  LDL.LU R21, [R1+0x88] ;  /* 0x0000880001157983 */ /* 0x000f220000300800 */
[----:B---3--:R-:W-:-:S03]  /*6c90*/  IADD3 R6, P1, R19, UR22, RZ ;  /* 0x0000001613067c10 */ /* 0x008fc6000ff3e0ff */
[----:B------:R-:W3:Y:S04]  /*6ca0*/  LDL.LU R19, [R1+0x8c] ;  /* 0x00008c0001137983 */ /* 0x000ee80000300800 */
[----:B------:R-:W3:Y:S04]  /*6cb0*/  LDL.LU R15, [R1+0x80] ;  /* 0x00008000010f7983 */ /* 0x000ee80000300800 */
[----:B------:R-:W3:Y:S01]  /*6cc0*/  LDL.LU R14, [R1+0x84] ;  /* 0x00008400010e7983 */ /* 0x000ee20000300800 */
[----:B------:R-:W-:Y:S02]  /*6cd0*/  F2FP.F16.F32.PACK_AB R11, R11, R70 ;  /* 0x000000460b0b723e */ /* 0x000fe400000000ff */
[----:B------:R-:W-:-:S02]  /*6ce0*/  F2FP.F16.F32.PACK_AB R41, R51, R41 ;  /* 0x000000293329723e */ /* 0x000fc400000000ff */
[----:B------:R-:W-:Y:S02]  /*6cf0*/  PRMT R18, R11, 0x7632, R18 ;  /* 0x000076320b127816 */ /* 0x000fe40000000012 */
[----:B------:R-:W-:Y:S02]  /*6d00*/  PRMT R5, R41, 0x7632, R5 ;  /* 0x0000763229057816 */ /* 0x000fe40000000005 */
[----:B------:R-:W-:Y:S02]  /*6d10*/  F2FP.F16.F32.PACK_AB R10, R12, R10 ;  /* 0x0000000a0c0a723e */ /* 0x000fe400000000ff */
[----:B------:R-:W-:Y:S01]  /*6d20*/  F2FP.F16.F32.PACK_AB R52, R55, R52 ;  /* 0x000000343734723e */ /* 0x000fe200000000ff */
[----:B------:R0:W-:Y:S01]  /*6d30*/  STG.E.U16 desc[UR14][R8.64], R11 ;  /* 0x0000000b08007986 */ /* 0x0001e2000c10150e */
[----:B------:R-:W-:-:S03]  /*6d40*/  PRMT R12, R10, 0x7632, R12 ;  /* 0x000076320a0c7816 */ /* 0x000fc6000000000c */
[----:B------:R1:W-:Y:S01]  /*6d50*/  STG.E.U16 desc[UR14][R8.64+0x2], R18 ;  /* 0x0000021208007986 */ /* 0x0003e2000c10150e */
[----:B------:R-:W-:-:S03]  /*6d60*/  F2FP.F16.F32.PACK_AB R16, R17, R16 ;  /* 0x000000101110723e */ /* 0x000fc600000000ff */
[----:B------:R-:W-:Y:S01]  /*6d70*/  STG.E.U16 desc[UR14][R8.64+0x4], R41 ;  /* 0x0000042908007986 */ /* 0x000fe2000c10150e */
[----:B------:R-:W-:-:S03]  /*6d80*/  F2FP.F16.F32.PACK_AB R53, R61, R53 ;  /* 0x000000353d35723e */ /* 0x000fc600000000ff */
[----:B------:R1:W-:Y:S01]  /*6d90*/  STG.E.U16 desc[UR14][R8.64+0x6], R5 ;  /* 0x0000060508007986 */ /* 0x0003e2000c10150e */
[----:B0-----:R-:W-:Y:S02]  /*6da0*/  PRMT R11, R52, 0x7632, R11 ;  /* 0x00007632340b7816 */ /* 0x001fe4000000000b */
[----:B------:R-:W-:Y:S01]  /*6db0*/  IADD3.X R7, R25, UR23, RZ, P1, !PT ;  /* 0x0000001719077c10 */ /* 0x000fe20008ffe4ff */
[----:B-1----:R-:W3:Y:S01]  /*6dc0*/  LDL.LU R18, [R1+0x78] ;  /* 0x0000780001127983 */ /* 0x002ee20000300800 */
[----:B------:R-:W-:Y:S02]  /*6dd0*/  PRMT R13, R16, 0x7632, R13 ;  /* 0x00007632100d7816 */ /* 0x000fe4000000000d */
[----:B------:R-:W-:Y:S01]  /*6de0*/  IADD3 R8, P1, R24, UR22, RZ ;  /* 0x0000001618087c10 */ /* 0x000fe2000ff3e0ff */
[----:B------:R-:W-:Y:S01]  /*6df0*/  STG.E.U16 desc[UR14][R6.64], R10 ;  /* 0x0000000a06007986 */ /* 0x000fe2000c10150e */
[----:B------:R-:W-:-:S03]  /*6e00*/  PRMT R5, R53, 0x7632, R5 ;  /* 0x0000763235057816 */ /* 0x000fc60000000005 */
[----:B------:R-:W-:Y:S04]  /*6e10*/  STG.E.U16 desc[UR14][R6.64+0x2], R12 ;  /* 0x0000020c06007986 */ /* 0x000fe8000c10150e */
[----:B------:R-:W-:Y:S04]  /*6e20*/  STG.E.U16 desc[UR14][R6.64+0x4], R52 ;  /* 0x0000043406007986 */ /* 0x000fe8000c10150e */
[----:B------:R-:W-:Y:S04]  /*6e30*/  STG.E.U16 desc[UR14][R6.64+0x6], R11 ;  /* 0x0000060b06007986 */ /* 0x000fe8000c10150e */
[----:B------:R-:W3:Y:S01]  /*6e40*/  LDL.LU R17, [R1+0x7c] ;  /* 0x00007c0001117983 */ /* 0x000ee20000300800 */
[----:B--2---:R-:W-:-:S05]  /*6e50*/  IADD3.X R9, R23, UR23, RZ, P1, !PT ;  /* 0x0000001717097c10 */ /* 0x004fca0008ffe4ff */
[----:B------:R0:W-:Y:S04]  /*6e60*/  STG.E.U16 desc[UR14][R8.64], R16 ;  /* 0x0000001008007986 */ /* 0x0001e8000c10150e */
[----:B------:R-:W-:Y:S04]  /*6e70*/  STG.E.U16 desc[UR14][R8.64+0x2], R13 ;  /* 0x0000020d08007986 */ /* 0x000fe8000c10150e */
[----:B------:R-:W-:Y:S04]  /*6e80*/  STG.E.U16 desc[UR14][R8.64+0x4], R53 ;  /* 0x0000043508007986 */ /* 0x000fe8000c10150e */
[----:B0-----:R-:W2:Y:S01]  /*6e90*/  LDL.LU R16, [R1+0x70] ;  /* 0x0000700001107983 */ /* 0x001ea20000300800 */
[----:B----4-:R-:W-:-:S03]  /*6ea0*/  IADD3 R6, P1, R21, UR22, RZ ;  /* 0x0000001615067c10 */ /* 0x010fc6000ff3e0ff */
[----:B------:R0:W-:Y:S01]  /*6eb0*/  STG.E.U16 desc[UR14][R8.64+0x6], R5 ;  /* 0x0000060508007986 */ /* 0x0001e2000c10150e */
[----:B---3--:R-:W-:Y:S02]  /*6ec0*/  IADD3.X R7, R19, UR23, RZ, P1, !PT ;  /* 0x0000001713077c10 */ /* 0x008fe40008ffe4ff */
[----:B0-----:R-:W-:Y:S02]  /*6ed0*/  IADD3 R8, P1, R15, UR22, RZ ;  /* 0x000000160f087c10 */ /* 0x001fe4000ff3e0ff */
[----:B------:R-:W3:Y:S02]  /*6ee0*/  LDL.LU R15, [R1+0x74] ;  /* 0x00007400010f7983 */ /* 0x000ee40000300800 */
[----:B------:R-:W-:Y:S02]  /*6ef0*/  IADD3.X R9, R14, UR23, RZ, P1, !PT ;  /* 0x000000170e097c10 */ /* 0x000fe40008ffe4ff */
[----:B------:R-:W4:Y:S04]  /*6f00*/  LDL.LU R14, [R1+0x68] ;  /* 0x00006800010e7983 */ /* 0x000f280000300800 */
[----:B------:R-:W4:Y:S01]  /*6f10*/  LDL.LU R13, [R1+0x6c] ;  /* 0x00006c00010d7983 */ /* 0x000f220000300800 */
[----:B------:R-:W-:-:S02]  /*6f20*/  F2FP.F16.F32.PACK_AB R20, R22, R20 ;  /* 0x000000141614723e */ /* 0x000fc400000000ff */
[----:B------:R-:W-:Y:S02]  /*6f30*/  F2FP.F16.F32.PACK_AB R54, R65, R54 ;  /* 0x000000364136723e */ /* 0x000fe400000000ff */
[----:B------:R-:W-:Y:S02]  /*6f40*/  PRMT R10, R20, 0x7632, R10 ;  /* 0x00007632140a7816 */ /* 0x000fe4000000000a */
[----:B------:R-:W-:Y:S02]  /*6f50*/  F2FP.F16.F32.PACK_AB R26, R28, R26 ;  /* 0x0000001a1c1a723e */ /* 0x000fe400000000ff */
[----:B------:R-:W-:Y:S01]  /*6f60*/  PRMT R11, R54, 0x7632, R11 ;  /* 0x00007632360b7816 */ /* 0x000fe2000000000b */
[----:B------:R0:W-:Y:S01]  /*6f70*/  STG.E.U16 desc[UR14][R6.64+0x2], R10 ;  /* 0x0000020a06007986 */ /* 0x0001e2000c10150e */
[----:B------:R-:W-:Y:S02]  /*6f80*/  PRMT R5, R26, 0x7632, R5 ;  /* 0x000076321a057816 */ /* 0x000fe40000000005 */
[----:B------:R-:W-:-:S02]  /*6f90*/  F2FP.F16.F32.PACK_AB R56, R69, R56 ;  /* 0x000000384538723e */ /* 0x000fc400000000ff */
[----:B------:R-:W-:Y:S02]  /*6fa0*/  F2FP.F16.F32.PACK_AB R30, R32, R30 ;  /* 0x0000001e201e723e */ /* 0x000fe400000000ff */
[----:B------:R-:W-:Y:S01]  /*6fb0*/  F2FP.F16.F32.PACK_AB R57, R73, R57 ;  /* 0x000000394939723e */ /* 0x000fe200000000ff */
[----:B------:R-:W-:Y:S01]  /*6fc0*/  STG.E.U16 desc[UR14][R6.64], R20 ;  /* 0x0000001406007986 */ /* 0x000fe2000c10150e */
[----:B------:R-:W-:-:S03]  /*6fd0*/  PRMT R12, R30, 0x7632, R12 ;  /* 0x000076321e0c7816 */ /* 0x000fc6000000000c */
[----:B------:R-:W-:Y:S01]  /*6fe0*/  STG.E.U16 desc[UR14][R6.64+0x4], R54 ;  /* 0x0000043606007986 */ /* 0x000fe2000c10150e */
[----:B0-----:R-:W-:-:S03]  /*6ff0*/  IADD3 R10, P1, R18, UR22, RZ ;  /* 0x00000016120a7c10 */ /* 0x001fc6000ff3e0ff */
[----:B------:R0:W-:Y:S01]  /*7000*/  STG.E.U16 desc[UR14][R6.64+0x6], R11 ;  /* 0x0000060b06007986 */ /* 0x0001e2000c10150e */
[----:B------:R-:W-:-:S03]  /*7010*/  F2FP.F16.F32.PACK_AB R34, R36, R34 ;  /* 0x000000222422723e */ /* 0x000fc600000000ff */
[----:B------:R1:W-:Y:S01]  /*7020*/  STG.E.U16 desc[UR14][R8.64+0x2], R5 ;  /* 0x0000020508007986 */ /* 0x0003e2000c10150e */
[----:B------:R-:W-:Y:S02]  /*7030*/  F2FP.F16.F32.PACK_AB R58, R77, R58 ;  /* 0x0000003a4d3a723e */ /* 0x000fe400000000ff */
[----:B0-----:R-:W-:Y:S02]  /*7040*/  PRMT R7, R56, 0x7632, R7 ;  /* 0x0000763238077816 */ /* 0x001fe40000000007 */
[----:B-1----:R-:W-:Y:S01]  /*7050*/  PRMT R5, R57, 0x7632, R5 ;  /* 0x0000763239057816 */ /* 0x002fe20000000005 */
[----:B------:R-:W-:Y:S01]  /*7060*/  STG.E.U16 desc[UR14][R8.64], R26 ;  /* 0x0000001a08007986 */ /* 0x000fe2000c10150e */
[----:B------:R-:W-:-:S03]  /*7070*/  IADD3.X R11, R17, UR23, RZ, P1, !PT ;  /* 0x00000017110b7c10 */ /* 0x000fc60008ffe4ff */
[----:B------:R-:W-:Y:S04]  /*7080*/  STG.E.U16 desc[UR14][R8.64+0x4], R56 ;  /* 0x0000043808007986 */ /* 0x000fe8000c10150e */
[----:B------:R0:W-:Y:S01]  /*7090*/  STG.E.U16 desc[UR14][R8.64+0x6], R7 ;  /* 0x0000060708007986 */ /* 0x0001e2000c10150e */
[----:B------:R-:W-:-:S03]  /*70a0*/  F2FP.F16.F32.PACK_AB R38, R40, R38 ;  /* 0x000000262826723e */ /* 0x000fc600000000ff */
[----:B------:R-:W-:Y:S01]  /*70b0*/  STG.E.U16 desc[UR14][R10.64], R30 ;  /* 0x0000001e0a007986 */ /* 0x000fe2000c10150e */
[----:B------:R-:W-:-:S03]  /*70c0*/  F2FP.F16.F32.PACK_AB R59, R66, R59 ;  /* 0x0000003b423b723e */ /* 0x000fc600000000ff */
[----:B------:R-:W-:Y:S04]  /*70d0*/  STG.E.U16 desc[UR14][R10.64+0x2], R12 ;  /* 0x0000020c0a007986 */ /* 0x000fe8000c10150e */
[----:B------:R-:W-:Y:S01]  /*70e0*/  STG.E.U16 desc[UR14][R10.64+0x4], R57 ;  /* 0x000004390a007986 */ /* 0x000fe2000c10150e */
[----:B0-----:R-:W-:-:S03]  /*70f0*/  PRMT R9, R34, 0x7632, R9 ;  /* 0x0000763222097816 */ /* 0x001fc60000000009 */
[----:B------:R0:W-:Y:S02]  /*7100*/  STG.E.U16 desc[UR14][R10.64+0x6], R5 ;  /* 0x000006050a007986 */ /* 0x0001e4000c10150e */
[----:B0-----:R-:W-:Y:S02]  /*7110*/  PRMT R11, R58, 0x7632, R11 ;  /* 0x000076323a0b7816 */ /* 0x001fe4000000000b */
[----:B------:R-:W-:Y:S01]  /*7120*/  PRMT R5, R38, 0x7632, R5 ;  /* 0x0000763226057816 */ /* 0x000fe20000000005 */
[----:B------:R-:W-:Y:S01]  /*7130*/  ULOP3.LUT UR4, UR4, 0x1, URZ, 0x3c, !UPT ;  /* 0x0000000104047892 */ /* 0x000fe2000f8e3c3f */
[----:B------:R-:W-:Y:S01]  /*7140*/  UMOV UR5, UR11 ;  /* 0x0000000b00057c82 */ /* 0x000fe20008000000 */
[----:B--2---:R-:W-:-:S04]  /*7150*/  IADD3 R6, P1, R16, UR22, RZ ;  /* 0x0000001610067c10 */ /* 0x004fc8000ff3e0ff */
[----:B---3--:R-:W-:Y:S02]  /*7160*/  IADD3.X R7, R15, UR23, RZ, P1, !PT ;  /* 0x000000170f077c10 */ /* 0x008fe40008ffe4ff */
[----:B----4-:R-:W-:-:S03]  /*7170*/  IADD3 R8, P1, R14, UR22, RZ ;  /* 0x000000160e087c10 */ /* 0x010fc6000ff3e0ff */
[----:B------:R-:W-:Y:S04]  /*7180*/  STG.E.U16 desc[UR14][R6.64], R34 ;  /* 0x0000002206007986 */ /* 0x000fe8000c10150e */
[----:B------:R0:W-:Y:S04]  /*7190*/  STG.E.U16 desc[UR14][R6.64+0x2], R9 ;  /* 0x0000020906007986 */ /* 0x0001e8000c10150e */
[----:B------:R-:W-:Y:S04]  /*71a0*/  STG.E.U16 desc[UR14][R6.64+0x4], R58 ;  /* 0x0000043a06007986 */ /* 0x000fe8000c10150e */
[----:B------:R1:W-:Y:S01]  /*71b0*/  STG.E.U16 desc[UR14][R6.64+0x6], R11 ;  /* 0x0000060b06007986 */ /* 0x0003e2000c10150e */
[----:B0-----:R-:W-:-:S02]  /*71c0*/  IADD3.X R9, R13, UR23, RZ, P1, !PT ;  /* 0x000000170d097c10 */ /* 0x001fc40008ffe4ff */
[----:B-1----:R-:W-:-:S03]  /*71d0*/  PRMT R7, R59, 0x7632, R7 ;  /* 0x000076323b077816 */ /* 0x002fc60000000007 */
[----:B------:R1:W-:Y:S04]  /*71e0*/  STG.E.U16 desc[UR14][R8.64], R38 ;  /* 0x0000002608007986 */ /* 0x0003e8000c10150e */
[----:B------:R1:W-:Y:S04]  /*71f0*/  STG.E.U16 desc[UR14][R8.64+0x2], R5 ;  /* 0x0000020508007986 */ /* 0x0003e8000c10150e */
[----:B------:R1:W-:Y:S04]  /*7200*/  STG.E.U16 desc[UR14][R8.64+0x4], R59 ;  /* 0x0000043b08007986 */ /* 0x0003e8000c10150e */
[----:B------:R1:W-:Y:S01]  /*7210*/  STG.E.U16 desc[UR14][R8.64+0x6], R7 ;  /* 0x0000060708007986 */ /* 0x0003e2000c10150e */
[----:B------:R-:W-:Y:S05]  /*7220*/  @!P0 BRA `(.L_x_2011) ;  /* 0xffffff9c007c8947 */ /* 0x000fea000383ffff */
.L_x_1997:
        /* <DEDUP_REMOVED lines=63> */
[----:B-----5:R-:W-:Y:S02]  /*7620*/  IADD3 R48, P2, R5, 0x2d, RZ ;  /* 0x0000002d05307810 */ /* 0x020fe40007f5e0ff */
        /* <DEDUP_REMOVED lines=9> */
.L_x_2028:
        /* <DEDUP_REMOVED lines=43> */
.L_x_2015:
[----:B------:R-:W-:Y:S05]  /*7970*/  BSYNC B1 ;  /* 0x0000000000017941 */ /* 0x000fea0003800000 */
.L_x_2014:
        /* <DEDUP_REMOVED lines=20> */
.L_x_2018:
        /* <DEDUP_REMOVED lines=55> */
.L_x_2017:
[----:B------:R-:W-:Y:S05]  /*7e30*/  BSYNC B1 ;  /* 0x0000000000017941 */ /* 0x000fea0003800000 */
.L_x_2016:
        /* <DEDUP_REMOVED lines=35> */
.L_x_2020:
[----:B------:R-:W-:Y:S05]  /*8070*/  BSYNC B1 ;  /* 0x0000000000017941 */ /* 0x000fea0003800000 */
.L_x_2019:
        /* <DEDUP_REMOVED lines=15> */
.L_x_2013:
[----:B------:R-:W-:Y:S05]  /*8170*/  BSYNC B0 ;  /* 0x0000000000007941 */ /* 0x000fea0003800000 */
.L_x_2012:
        /* <DEDUP_REMOVED lines=36> */
.L_x_2037:
        /* <DEDUP_REMOVED lines=41> */
.L_x_2047:
        /* <DEDUP_REMOVED lines=35> */
.L_x_2057:
[----:B----4-:R-:W-:Y:S01]  /*8880*/  FADD.FTZ R28, R40, R30 ;  /* 0x0000001e281c7221 */ /* 0x010fe20000010000 */
[----:B------:R-:W-:Y:S02]  /*8890*/  @!P1 F2FP.F16.F32.PACK_AB R23, RZ, R31 ;  /* 0x0000001fff17923e */ /* 0x000fe400000000ff */
[----:B------:R-:W-:Y:S02]  /*88a0*/  MOV R31, R16 ;  /* 0x00000010001f7202 */ /* 0x000fe40000000f00 */
[----:B------:R-:W-:Y:S01]  /*88b0*/  @!P1 F2FP.F16.F32.PACK_AB R28, RZ, R28 ;  /* 0x0000001cff1c923e */ /* 0x000fe200000000ff */
[----:B------:R0:W-:Y:S04]  /*88c0*/  @!P1 STG.E.U16 desc[UR14][R24.64+0x78], R23 ;  /* 0x0000781718009986 */ /* 0x0001e8000c10150e */
[----:B------:R0:W-:Y:S02]  /*88d0*/  @!P1 STG.E.U16 desc[UR14][R26.64+0x78], R28 ;  /* 0x0000781c1a009986 */ /* 0x0001e4000c10150e */
.L_x_2023:
[----:B------:R-:W-:Y:S05]  /*88e0*/  BSYNC B0 ;  /* 0x0000000000007941 */ /* 0x000fea0003800000 */
.L_x_2022:
        /* <DEDUP_REMOVED lines=147> */
.L_x_2091:
[----:B01----:R-:W-:Y:S01]  /*9220*/  FADD.FTZ R28, R50, R30 ;  /* 0x0000001e321c7221 */ /* 0x003fe20000010000 */
[----:B------:R-:W-:-:S04]  /*9230*/  @!P0 F2FP.F16.F32.PACK_AB R23, RZ, R34 ;  /* 0x00000022ff17823e */ /* 0x000fc800000000ff */
[----:B------:R-:W-:Y:S01]  /*9240*/  @!P0 F2FP.F16.F32.PACK_AB R28, RZ, R28 ;  /* 0x0000001cff1c823e */ /* 0x000fe200000000ff */
[----:B------:R0:W-:Y:S04]  /*9250*/  @!P0 STG.E.U16 desc[UR14][R24.64+0xb4], R23 ;  /* 0x0000b41718008986 */ /* 0x0001e8000c10150e */
[----:B------:R0:W-:Y:S02]  /*9260*/  @!P0 STG.E.U16 desc[UR14][R26.64+0xb4], R28 ;  /* 0x0000b41c1a008986 */ /* 0x0001e4000c10150e */
.L_x_2021:
[----:B------:R-:W-:Y:S05]  /*9270*/  WARPSYNC.ALL ;  /* 0x0000000000007948 */ /* 0x000fea0003800000 */
[----:B------:R-:W-:Y:S01]  /*9280*/  BAR.SYNC.DEFER_BLOCKING 0x0 ;  /* 0x0000000000007b1d */ /* 0x000fe20000010000 */
[C---:B------:R-:W-:Y:S02]  /*9290*/  ISETP.GE.AND P0, PT, R20.reuse, -0xc40, PT ;  /* 0xfffff3c01400780c */ /* 0x040fe40003f06270 */
[----:B------:R-:W-:-:S11]  /*92a0*/  IADD3 R20, R20, 0x1000, RZ ;  /* 0x0000100014147810 */ /* 0x000fd60007ffe0ff */
[----:B------:R-:W-:Y:S05]  /*92b0*/  @!P0 BRA `(.L_x_2028) ;  /* 0xffffffe400008947 */ /* 0x000fea000383ffff */
[----:B------:R-:W-:Y:S05]  /*92c0*/  EXIT ;  /* 0x000000000000794d */ /* 0x000fea0003800000 */
.L_x_2024:
[----:B------:R-:W-:Y:S01]  /*92d0*/  HFMA2.MMA R29, -RZ, RZ, 0, 4.76837158203125e-07 ;  /* 0x00000008ff1d7435 */ /* 0x000fe200000001ff */
[----:B--2---:R-:W-:Y:S02]  /*92e0*/  MOV R32, R24 ;  /* 0x0000001800207202 */ /* 0x004fe40000000f00 */
[----:B------:R-:W-:Y:S02]  /*92f0*/  MOV R28, 0x101f ;  /* 0x0000101f001c7802 */ /* 0x000fe40000000f00 */
[----:B------:R-:W-:-:S07]  /*9300*/  MOV R23, 0xffff ;  /* 0x0000ffff00177802 */ /* 0x000fce0000000f00 */
[----:B01-3--:R-:W-:Y:S05]  /*9310*/  WARPSYNC.COLLECTIVE R23, `(.L_x_2029) ;  /* 0x0000000017087348 */ /* 0x00bfea0003c00000 */
[----:B------:R2:W4:Y:S02]  /*9320*/  SHFL.BFLY P2, R30, R32, R29, R28 ;  /* 0x0c00001d201e7389 */ /* 0x000524000004001c */
[----:B01234-:R-:W-:Y:S01]  /*9330*/  ENDCOLLECTIVE ;  /* 0x000000000000791b */ /* 0x01ffe20003800000 */
.L_x_2029:
[----:B------:R-:W-:Y:S02]  /*9340*/  MOV R32, R25 ;  /* 0x0000001900207202 */ /* 0x000fe40000000f00 */
[----:B------:R-:W-:-:S07]  /*9350*/  MOV R27, R30 ;  /* 0x0000001e001b7202 */ /* 0x000fce0000000f00 */
[----:B------:R-:W-:Y:S05]  /*9360*/  WARPSYNC.COLLECTIVE R23, `(.L_x_2030) ;  /* 0x0000000017087348 */ /* 0x000fea0003c00000 */
[----:B------:R0:W1:Y:S02]  /*9370*/  SHFL.BFLY P2, R30, R32, R29, R28 ;  /* 0x0c00001d201e7389 */ /* 0x000064000004001c */
[----:B01----:R-:W-:Y:S01]  /*9380*/  ENDCOLLECTIVE ;  /* 0x000000000000791b */ /* 0x003fe20003800000 */
.L_x_2030:
[----:B------:R-:W-:Y:S01]  /*9390*/  FADD.FTZ R27, R27, R24 ;  /* 0x000000181b1b7221 */ /* 0x000fe20000010000 */
[----:B------:R-:W-:-:S04]  /*93a0*/  HFMA2.MMA R29, -RZ, RZ, 0, 2.384185791015625e-07 ;  /* 0x00000004ff1d7435 */ /* 0x000fc800000001ff */
[----:B------:R-:W-:Y:S02]  /*93b0*/  MOV R32, R27 ;  /* 0x0000001b00207202 */ /* 0x000fe40000000f00 */
[----:B------:R-:W-:-:S07]  /*93c0*/  MOV R26, R30 ;  /* 0x0000001e001a7202 */ /* 0x000fce0000000f00 */
[----:B------:R-:W-:Y:S05]  /*93d0*/  WARPSYNC.COLLECTIVE R23, `(.L_x_2031) ;  /* 0x0000000017087348 */ /* 0x000fea0003c00000 */
[----:B------:R0:W1:Y:S02]  /*93e0*/  SHFL.BFLY P2, R30, R32, R29, R28 ;  /* 0x0c00001d201e7389 */ /* 0x000064000004001c */
[----:B01----:R-:W-:Y:S01]  /*93f0*/  ENDCOLLECTIVE ;  /* 0x000000000000791b */ /* 0x003fe20003800000 */
.L_x_2031:
[----:B------:R-:W-:-:S05]  /*9400*/  FADD.FTZ R26, R26, R25 ;  /* 0x000000191a1a7221 */ /* 0x000fca0000010000 */
[----:B------:R-:W-:Y:S02]  /*9410*/  MOV R32, R26 ;  /* 0x0000001a00207202 */ /* 0x000fe40000000f00 */
[----:B------:R-:W-:-:S07]  /*9420*/  MOV R34, R30 ;  /* 0x0000001e00227202 */ /* 0x000fce0000000f00 */
[----:B------:R-:W-:Y:S05]  /*9430*/  WARPSYNC.COLLECTIVE R23, `(.L_x_2032) ;  /* 0x0000000017087348 */ /* 0x000fea0003c00000 */
[----:B------:R0:W1:Y:S02]  /*9440*/  SHFL.BFLY P2, R30, R32, R29, R28 ;  /* 0x0c00001d201e7389 */ /* 0x000064000004001c */
[----:B01----:R-:W-:Y:S01]  /*9450*/  ENDCOLLECTIVE ;  /* 0x000000000000791b */ /* 0x003fe20003800000 */
.L_x_2032:
[----:B------:R-:W-:Y:S01]  /*9460*/  FADD.FTZ R34, R27, R34 ;  /* 0x000000221b227221 */ /* 0x000fe20000010000 */
[----:B------:R-:W-:-:S04]  /*9470*/  HFMA2.MMA R29, -RZ, RZ, 0, 1.1920928955078125e-07 ;  /* 0x00000002ff1d7435 */ /* 0x000fc800000001ff */
[----:B------:R-:W-:Y:S02]  /*9480*/  MOV R32, R34 ;  /* 0x0000002200207202 */ /* 0x000fe40000000f00 */
[----:B------:R-:W-:-:S07]  /*9490*/  MOV R31, R30 ;  /* 0x0000001e001f7202 */ /* 0x000fce0000000f00 */
[----:B------:R-:W-:Y:S05]  /*94a0*/  WARPSYNC.COLLECTIVE R23, `(.L_x_2033) ;  /* 0x0000000017087348 */ /* 0x000fea0003c00000 */
[----:B------:R0:W1:Y:S02]  /*94b0*/  SHFL.BFLY P2, R30, R32, R29, R28 ;  /* 0x0c00001d201e7389 */ /* 0x000064000004001c */
[----:B01----:R-:W-:Y:S01]  /*94c0*/  ENDCOLLECTIVE ;  /* 0x000000000000791b */ /* 0x003fe20003800000 */
.L_x_2033:
[----:B------:R-:W-:-:S05]  /*94d0*/  FADD.FTZ R31, R26, R31 ;  /* 0x0000001f1a1f7221 */ /* 0x000fca0000010000 */
[----:B------:R-:W-:Y:S02]  /*94e0*/  MOV R32, R31 ;  /* 0x0000001f00207202 */ /* 0x000fe40000000f00 */
[----:B------:R-:W-:-:S07]  /*94f0*/  MOV R33, R30 ;  /* 0x0000001e00217202 */ /* 0x000fce0000000f00 */
[----:B------:R-:W-:Y:S05]  /*9500*/  WARPSYNC.COLLECTIVE R23, `(.L_x_2034) ;  /* 0x0000000017087348 */ /* 0x000fea0003c00000 */
[----:B------:R0:W1:Y:S02]  /*9510*/  SHFL.BFLY P2, R30, R32, R29, R28 ;  /* 0x0c00001d201e7389 */ /* 0x000064000004001c */
[----:B01----:R-:W-:Y:S01]  /*9520*/  ENDCOLLECTIVE ;  /* 0x000000000000791b */ /* 0x003fe20003800000 */
.L_x_2034:
[----:B------:R-:W-:Y:S01]  /*9530*/  FADD.FTZ R33, R34, R33 ;  /* 0x0000002122217221 */ /* 0x000fe20000010000 */
[----:B------:R-:W-:-:S04]  /*9540*/  HFMA2.MMA R29, -RZ, RZ, 0, 5.9604644775390625e-08 ;  /* 0x00000001ff1d7435 */ /* 0x000fc800000001ff */
[----:B------:R-:W-:Y:S02]  /*9550*/  MOV R32, R33 ;  /* 0x0000002100207202 */ /* 0x000fe40000000f00 */
[----:B------:R-:W-:-:S07]  /*9560*/  MOV R24, R30 ;  /* 0x0000001e00187202 */ /* 0x000fce0000000f00 */
[----:B------:R-:W-:Y:S05]  /*9570*/  WARPSYNC.COLLECTIVE R23, `(.L_x_2035) ;  /* 0x0000000017087348 */ /* 0x000fea0003c00000 */
[----:B------:R0:W1:Y:S02]  /*9580*/  SHFL.BFLY P2, R30, R32, R29, R28 ;  /* 0x0c00001d201e7389 */ /* 0x000064000004001c */
[----:B01----:R-:W-:Y:S01]  /*9590*/  ENDCOLLECTIVE ;  /* 0x000000000000791b */ /* 0x003fe20003800000 */
.L_x_2035:
[----:B------:R-:W-:-:S05]  /*95a0*/  FADD.FTZ R35, R31, R24 ;  /* 0x000000181f237221 */ /* 0x000fca0000010000 */
[----:B------:R-:W-:Y:S02]  /*95b0*/  MOV R32, R35 ;  /* 0x0000002300207202 */ /* 0x000fe40000000f00 */
[----:B------:R-:W-:-:S07]  /*95c0*/  MOV R36, R30 ;  /* 0x0000001e00247202 */ /* 0x000fce0000000f00 */
[----:B------:R-:W-:Y:S05]  /*95d0*/  WARPSYNC.COLLECTIVE R23, `(.L_x_2036) ;  /* 0x0000000017087348 */ /* 0x000fea0003c00000 */
[----:B------:R0:W1:Y:S02]  /*95e0*/  SHFL.BFLY P2, R30, R32, R29, R28 ;  /* 0x0c00001d201e7389 */ /* 0x000064000004001c */
[----:B01----:R-:W-:Y:S01]  /*95f0*/  ENDCOLLECTIVE ;  /* 0x000000000000791b */ /* 0x003fe20003800000 */
.L_x_2036:
[----:B------:R-:W-:Y:S01]  /*9600*/  FADD.FTZ R36, R33, R36 ;  /* 0x0000002421247221 */ /* 0x000fe20000010000 */
[----:B------:R-:W-:Y:S06]  /*9610*/  BRA `(.L_x_2037) ;  /* 0xffffffec00687947 */ /* 0x000fec000383ffff */
.L_x_2025:
        /* <DEDUP_REMOVED lines=8> */
.L_x_2039:
[----:B------:R-:W-:Y:S05]  /*96a0*/  BSYNC B1 ;  /* 0x0000000000017941 */ /* 0x000fea0003800000 */
.L_x_2038:
        /* <DEDUP_REMOVED lines=8> */
.L_x_2040:
[----:B------:R-:W-:Y:S01]  /*9730*/  FADD.FTZ R34, R34, R31 ;  /* 0x0000001f22227221 */ /* 0x000fe20000010000 */
[----:B------:R-:W-:-:S04]  /*9740*/  HFMA2.MMA R29, -RZ, RZ, 0, 2.384185791015625e-07 ;  /* 0x00000004ff1d7435 */ /* 0x000fc800000001ff */
[----:B------:R-:W-:Y:S02]  /*9750*/  MOV R32, R34 ;  /* 0x0000002200207202 */ /* 0x000fe40000000f00 */
[----:B------:R-:W-:-:S07]  /*9760*/  MOV R36, R30 ;  /* 0x0000001e00247202 */ /* 0x000fce0000000f00 */
[----:B------:R-:W-:Y:S05]  /*9770*/  WARPSYNC.COLLECTIVE R23, `(.L_x_2041) ;  /* 0x0000000017087348 */ /* 0x000fea0003c00000 */
[----:B------:R0:W1:Y:S02]  /*9780*/  SHFL.BFLY P2, R30, R32, R29, R28 ;  /* 0x0c00001d201e7389 */ /* 0x000064000004001c */
[----:B01----:R-:W-:Y:S01]  /*9790*/  ENDCOLLECTIVE ;  /* 0x000000000000791b */ /* 0x003fe20003800000 */
.L_x_2041:
[----:B------:R-:W-:-:S05]  /*97a0*/  FADD.FTZ R36, R36, R33 ;  /* 0x0000002124247221 */ /* 0x000fca0000010000 */
[----:B------:R-:W-:Y:S02]  /*97b0*/  MOV R32, R36 ;  /* 0x0000002400207202 */ /* 0x000fe40000000f00 */
[----:B------:R-:W-:-:S07]  /*97c0*/  MOV R35, R30 ;  /* 0x0000001e00237202 */ /* 0x000fce0000000f00 */
[----:B------:R-:W-:Y:S05]  /*97d0*/  WARPSYNC.COLLECTIVE R23, `(.L_x_2042) ;  /* 0x0000000017087348 */ /* 0x000fea0003c00000 */
[----:B------:R0:W1:Y:S02]  /*97e0*/  SHFL.BFLY P2, R30, R32, R29, R28 ;  /* 0x0c00001d201e7389 */ /* 0x000064000004001c */
[----:B01----:R-:W-:Y:S01]  /*97f0*/  ENDCOLLECTIVE ;  /* 0x000000000000791b */ /* 0x003fe20003800000 */
.L_x_2042:
[----:B------:R-:W-:Y:S01]  /*9800*/  FADD.FTZ R35, R34, R35 ;  /* 0x0000002322237221 */ /* 0x000fe20000010000 */
[----:B------:R-:W-:-:S04]  /*9810*/  HFMA2.MMA R29, -RZ, RZ, 0, 1.1920928955078125e-07 ;  /* 0x00000002ff1d7435 */ /* 0x000fc800000001ff */
[----:B------:R-:W-:Y:S02]  /*9820*/  MOV R32, R35 ;  /* 0x0000002300207202 */ /* 0x000fe40000000f00 */
[----:B------:R-:W-:-:S07]  /*9830*/  MOV R37, R30 ;  /* 0x0000001e00257202 */ /* 0x000fce0000000f00 */
[----:B------:R-:W-:Y:S05]  /*9840*/  WARPSYNC.COLLECTIVE R23, `(.L_x_2043) ;  /* 0x0000000017087348 */ /* 0x000fea0003c00000 */
[----:B------:R0:W1:Y:S02]  /*9850*/  SHFL.BFLY P2, R30, R32, R29, R28 ;  /* 0x0c00001d201e7389 */ /* 0x000064000004001c */
[----:B01----:R-:W-:Y:S01]  /*9860*/  ENDCOLLECTIVE ;  /* 0x000000000000791b */ /* 0x003fe20003800000 */
.L_x_2043:
[----:B------:R-:W-:-:S05]  /*9870*/  FADD.FTZ R37, R36, R37 ;  /* 0x0000002524257221 */ /* 0x000fca0000010000 */
[----:B------:R-:W-:Y:S02]  /*9880*/  MOV R32, R37 ;  /* 0x0000002500207202 */ /* 0x000fe40000000f00 */
[----:B------:R-:W-:-:S07]  /*9890*/  MOV R38, R30 ;  /* 0x0000001e00267202 */ /* 0x000fce0000000f00 */
[----:B------:R-:W-:Y:S05]  /*98a0*/  WARPSYNC.COLLECTIVE R23, `(.L_x_2044) ;  /* 0x0000000017087348 */ /* 0x000fea0003c00000 */
[----:B------:R0:W1:Y:S02]  /*98b0*/  SHFL.BFLY P2, R30, R32, R29, R28 ;  /* 0x0c00001d201e7389 */ /* 0x000064000004001c */
[----:B01----:R-:W-:Y:S01]  /*98c0*/  ENDCOLLECTIVE ;  /* 0x000000000000791b */ /* 0x003fe20003800000 */
.L_x_2044:
[----:B------:R-:W-:Y:S01]  /*98d0*/  FADD.FTZ R38, R35, R38 ;  /* 0x0000002623267221 */ /* 0x000fe20000010000 */
[----:B------:R-:W-:-:S04]  /*98e0*/  HFMA2.MMA R29, -RZ, RZ, 0, 5.9604644775390625e-08 ;  /* 0x00000001ff1d7435 */ /* 0x000fc800000001ff */
[----:B------:R-:W-:Y:S02]  /*98f0*/  MOV R32, R38 ;  /* 0x0000002600207202 */ /* 0x000fe40000000f00 */
[----:B------:R-:W-:-:S07]  /*9900*/  MOV R40, R30 ;  /* 0x0000001e00287202 */ /* 0x000fce0000000f00 */
[----:B------:R-:W-:Y:S05]  /*9910*/  WARPSYNC.COLLECTIVE R23, `(.L_x_2045) ;  /* 0x0000000017087348 */ /* 0x000fea0003c00000 */
[----:B------:R0:W1:Y:S02]  /*9920*/  SHFL.BFLY P2, R30, R32, R29, R28 ;  /* 0x0c00001d201e7389 */ /* 0x000064000004001c */
[----:B01----:R-:W-:Y:S01]  /*9930*/  ENDCOLLECTIVE ;  /* 0x000000000000791b */ /* 0x003fe20003800000 */
.L_x_2045:
[----:B------:R-:W-:-:S05]  /*9940*/  FADD.FTZ R40, R37, R40 ;  /* 0x0000002825287221 */ /* 0x000fca0000010000 */
[----:B------:R-:W-:Y:S02]  /*9950*/  MOV R32, R40 ;  /* 0x0000002800207202 */ /* 0x000fe40000000f00 */
[----:B------:R-:W-:-:S07]  /*9960*/  MOV R31, R30 ;  /* 0x0000001e001f7202 */ /* 0x000fce0000000f00 */
[----:B------:R-:W-:Y:S05]  /*9970*/  WARPSYNC.COLLECTIVE R23, `(.L_x_2046) ;  /* 0x0000000017087348 */ /* 0x000fea0003c00000 */
[----:B------:R0:W1:Y:S02]  /*9980*/  SHFL.BFLY P2, R30, R32, R29, R28 ;  /* 0x0c00001d201e7389 */ /* 0x000064000004001c */
[----:B01----:R-:W-:Y:S01]  /*9990*/  ENDCOLLECTIVE ;  /* 0x000000000000791b */ /* 0x003fe20003800000 */
.L_x_2046:
[----:B------:R-:W-:Y:S01]  /*99a0*/  FADD.FTZ R31, R38, R31 ;  /* 0x0000001f261f7221 */ /* 0x000fe20000010000 */
[----:B------:R-:W-:Y:S06]  /*99b0*/  BRA `(.L_x_2047) ;  /* 0xffffffec00247947 */ /* 0x000fec000383ffff */
.L_x_2026:
        /* <DEDUP_REMOVED lines=8> */
.L_x_2049:
[----:B------:R-:W-:Y:S05]  /*9a40*/  BSYNC B1 ;  /* 0x0000000000017941 */ /* 0x000fea0003800000 */
.L_x_2048:
        /* <DEDUP_REMOVED lines=8> */
.L_x_2050:
[----:B------:R-:W-:Y:S01]  /*9ad0*/  FADD.FTZ R34, R34, R31 ;  /* 0x0000001f22227221 */ /* 0x000fe20000010000 */
[----:B------:R-:W-:-:S04]  /*9ae0*/  HFMA2.MMA R29, -RZ, RZ, 0, 2.384185791015625e-07 ;  /* 0x00000004ff1d7435 */ /* 0x000fc800000001ff */
[----:B------:R-:W-:Y:S02]  /*9af0*/  MOV R32, R34 ;  /* 0x0000002200207202 */ /* 0x000fe40000000f00 */
[----:B------:R-:W-:-:S07]  /*9b00*/  MOV R36, R30 ;  /* 0x0000001e00247202 */ /* 0x000fce0000000f00 */
[----:B------:R-:W-:Y:S05]  /*9b10*/  WARPSYNC.COLLECTIVE R23, `(.L_x_2051) ;  /* 0x0000000017087348 */ /* 0x000fea0003c00000 */
[----:B------:R0:W1:Y:S02]  /*9b20*/  SHFL.BFLY P2, R30, R32, R29, R28 ;  /* 0x0c00001d201e7389 */ /* 0x000064000004001c */
[----:B01----:R-:W-:Y:S01]  /*9b30*/  ENDCOLLECTIVE ;  /* 0x000000000000791b */ /* 0x003fe20003800000 */
.L_x_2051:
[----:B------:R-:W-:-:S05]  /*9b40*/  FADD.FTZ R36, R36, R33 ;  /* 0x0000002124247221 */ /* 0x000fca0000010000 */
[----:B------:R-:W-:Y:S02]  /*9b50*/  MOV R32, R36 ;  /* 0x0000002400207202 */ /* 0x000fe40000000f00 */
[----:B------:R-:W-:-:S07]  /*9b60*/  MOV R35, R30 ;  /* 0x0000001e00237202 */ /* 0x000fce0000000f00 */
[----:B------:R-:W-:Y:S05]  /*9b70*/  WARPSYNC.COLLECTIVE R23, `(.L_x_2052) ;  /* 0x0000000017087348 */ /* 0x000fea0003c00000 */
[----:B------:R0:W1:Y:S02]  /*9b80*/  SHFL.BFLY P2, R30, R32, R29, R28 ;  /* 0x0c00001d201e7389 */ /* 0x000064000004001c */
[----:B01----:R-:W-:Y:S01]  /*9b90*/  ENDCOLLECTIVE ;  /* 0x000000000000791b */ /* 0x003fe20003800000 */
.L_x_2052:
[----:B------:R-:W-:Y:S01]  /*9ba0*/  FADD.FTZ R35, R34, R35 ;  /* 0x0000002322237221 */ /* 0x000fe20000010000 */
[----:B------:R-:W-:-:S04]  /*9bb0*/  HFMA2.MMA R29, -RZ, RZ, 0, 1.1920928955078125e-07 ;  /* 0x00000002ff1d7435 */ /* 0x000fc800000001ff */
[----:B------:R-:W-:Y:S02]  /*9bc0*/  MOV R32, R35 ;  /* 0x0000002300207202 */ /* 0x000fe40000000f00 */
[----:B------:R-:W-:-:S07]  /*9bd0*/  MOV R37, R30 ;  /* 0x0000001e00257202 */ /* 0x000fce0000000f00 */
[----:B------:R-:W-:Y:S05]  /*9be0*/  WARPSYNC.COLLECTIVE R23, `(.L_x_2053) ;  /* 0x0000000017087348 */ /* 0x000fea0003c00000 */
[----:B------:R0:W1:Y:S02]  /*9bf0*/  SHFL.BFLY P2, R30, R32, R29, R28 ;  /* 0x0c00001d201e7389 */ /* 0x000064000004001c */
[----:B01----:R-:W-:Y:S01]  /*9c00*/  ENDCOLLECTIVE ;  /* 0x000000000000791b */ /* 0x003fe20003800000 */
.L_x_2053:
[----:B------:R-:W-:-:S05]  /*9c10*/  FADD.FTZ R37, R36, R37 ;  /* 0x0000002524257221 */ /* 0x000fca0000010000 */
[----:B------:R-:W-:Y:S02]  /*9c20*/  MOV R32, R37 ;  /* 0x0000002500207202 */ /* 0x000fe40000000f00 */
[----:B------:R-:W-:-:S07]  /*9c30*/  MOV R38, R30 ;  /* 0x0000001e00267202 */ /* 0x000fce0000000f00 */
[----:B------:R-:W-:Y:S05]  /*9c40*/  WARPSYNC.COLLECTIVE R23, `(.L_x_2054) ;  /* 0x0000000017087348 */ /* 0x000fea0003c00000 */
[----:B------:R0:W1:Y:S02]  /*9c50*/  SHFL.BFLY P2, R30, R32, R29, R28 ;  /* 0x0c00001d201e7389 */ /* 0x000064000004001c */
[----:B01----:R-:W-:Y:S01]  /*9c60*/  ENDCOLLECTIVE ;  /* 0x000000000000791b */ /* 0x003fe20003800000 */
.L_x_2054:
[----:B------:R-:W-:Y:S01]  /*9c70*/  FADD.FTZ R38, R35, R38 ;  /* 0x0000002623267221 */ /* 0x000fe20000010000 */
[----:B------:R-:W-:-:S04]  /*9c80*/  HFMA2.MMA R29, -RZ, RZ, 0, 5.9604644775390625e-08 ;  /* 0x00000001ff1d7435 */ /* 0x000fc800000001ff */
[----:B------:R-:W-:Y:S02]  /*9c90*/  MOV R32, R38 ;  /* 0x0000002600207202 */ /* 0x000fe40000000f00 */
[----:B------:R-:W-:-:S07]  /*9ca0*/  MOV R40, R30 ;  /* 0x0000001e00287202 */ /* 0x000fce0000000f00 */
[----:B------:R-:W-:Y:S05]  /*9cb0*/  WARPSYNC.COLLECTIVE R23, `(.L_x_2055) ;  /* 0x0000000017087348 */ /* 0x000fea0003c00000 */
[----:B------:R0:W1:Y:S02]  /*9cc0*/  SHFL.BFLY P2, R30, R32, R29, R28 ;  /* 0x0c00001d201e7389 */ /* 0x000064000004001c */
[----:B01----:R-:W-:Y:S01]  /*9cd0*/  ENDCOLLECTIVE ;  /* 0x000000000000791b */ /* 0x003fe20003800000 */
.L_x_2055:
[----:B------:R-:W-:-:S05]  /*9ce0*/  FADD.FTZ R40, R37, R40 ;  /* 0x0000002825287221 */ /* 0x000fca0000010000 */
[----:B------:R-:W-:Y:S02]  /*9cf0*/  MOV R32, R40 ;  /* 0x0000002800207202 */ /* 0x000fe40000000f00 */
[----:B------:R-:W-:-:S07]  /*9d00*/  MOV R31, R30 ;  /* 0x0000001e001f7202 */ /* 0x000fce0000000f00 */
[----:B------:R-:W-:Y:S05]  /*9d10*/  WARPSYNC.COLLECTIVE R23, `(.L_x_2056) ;  /* 0x0000000017087348 */ /* 0x000fea0003c00000 */
[----:B------:R0:W1:Y:S02]  /*9d20*/  SHFL.BFLY P2, R30, R32, R29, R28 ;  /* 0x0c00001d201e7389 */ /* 0x000064000004001c */
[----:B01----:R-:W-:Y:S01]  /*9d30*/  ENDCOLLECTIVE ;  /* 0x000000000000791b */ /* 0x003fe20003800000 */
.L_x_2056:
[----:B------:R-:W-:Y:S01]  /*9d40*/  FADD.FTZ R31, R38, R31 ;  /* 0x0000001f261f7221 */ /* 0x000fe20000010000 */
[----:B------:R-:W-:Y:S06]  /*9d50*/  BRA `(.L_x_2057) ;  /* 0xffffffe800c87947 */ /* 0x000fec000383ffff */
.L_x_2027:
        /* <DEDUP_REMOVED lines=8> */
.L_x_2059:
[----:B------:R-:W-:Y:S05]  /*9de0*/  BSYNC B0 ;  /* 0x0000000000007941 */ /* 0x000fea0003800000 */
.L_x_2058:
        /* <DEDUP_REMOVED lines=13> */
.L_x_2060:
        /* <DEDUP_REMOVED lines=13> */
.L_x_2061:
[----:B------:R-:W-:Y:S02]  /*9f90*/  MOV R32, R26 ;  /* 0x0000001a00207202 */ /* 0x000fe40000000f00 */
[----:B------:R-:W-:-:S07]  /*9fa0*/  MOV R24, R30 ;  /* 0x0000001e00187202 */ /* 0x000fce0000000f00 */
[----:B------:R-:W-:Y:S05]  /*9fb0*/  WARPSYNC.COLLECTIVE R23, `(.L_x_2062) ;  /* 0x0000000017087348 */ /* 0x000fea0003c00000 */
[----:B------:R0:W1:Y:S02]  /*9fc0*/  SHFL.BFLY P2, R30, R32, R29, R28 ;  /* 0x0c00001d201e7389 */ /* 0x000064000004001c */
[----:B01----:R-:W-:Y:S01]  /*9fd0*/  ENDCOLLECTIVE ;  /* 0x000000000000791b */ /* 0x003fe20003800000 */
.L_x_2062:
        /* <DEDUP_REMOVED lines=10> */
.L_x_2063:
[----:B------:R-:W-:Y:S02]  /*a080*/  @P0 LOP3.LUT R26, R26, R11, RZ, 0x3c, !PT ;  /* 0x0000000b1a1a0212 */ /* 0x000fe400078e3cff */
[----:B------:R-:W-:Y:S02]  /*a090*/  MOV R32, R25 ;  /* 0x0000001900207202 */ /* 0x000fe40000000f00 */
[----:B------:R-:W-:-:S07]  /*a0a0*/  MOV R27, R30 ;  /* 0x0000001e001b7202 */ /* 0x000fce0000000f00 */
[----:B------:R-:W-:Y:S05]  /*a0b0*/  WARPSYNC.COLLECTIVE R23, `(.L_x_2064) ;  /* 0x0000000017087348 */ /* 0x000fea0003c00000 */
[----:B------:R0:W1:Y:S02]  /*a0c0*/  SHFL.BFLY P2, R30, R32, R29, R28 ;  /* 0x0c00001d201e7389 */ /* 0x000064000004001c */
[----:B01----:R-:W-:Y:S01]  /*a0d0*/  ENDCOLLECTIVE ;  /* 0x000000000000791b */ /* 0x003fe20003800000 */
.L_x_2064:
        /* <DEDUP_REMOVED lines=11> */
.L_x_2065:
[----:B------:R-:W0:Y:S01]  /*a190*/  LDC.64 R24, c[0x0][0x218] ;  /* 0x00008600ff187b82 */ /* 0x000e220000000a00 */
[----:B------:R-:W-:Y:S02]  /*a1a0*/  MOV R32, R34 ;  /* 0x0000002200207202 */ /* 0x000fe40000000f00 */
[----:B------:R-:W-:-:S07]  /*a1b0*/  MOV R36, R30 ;  /* 0x0000001e00247202 */ /* 0x000fce0000000f00 */
[----:B0-----:R-:W-:Y:S05]  /*a1c0*/  WARPSYNC.COLLECTIVE R23, `(.L_x_2066) ;  /* 0x0000000017087348 */ /* 0x001fea0003c00000 */
[----:B------:R1:W2:Y:S02]  /*a1d0*/  SHFL.BFLY P2, R30, R32, R29, R28 ;  /* 0x0c00001d201e7389 */ /* 0x0002a4000004001c */
[----:B012---:R-:W-:Y:S01]  /*a1e0*/  ENDCOLLECTIVE ;  /* 0x000000000000791b */ /* 0x007fe20003800000 */
.L_x_2066:
        /* <DEDUP_REMOVED lines=9> */
.L_x_2067:
        /* <DEDUP_REMOVED lines=8> */
.L_x_2068:
[----:B------:R-:W-:Y:S01]  /*a300*/  FADD.FTZ R40, R40, R37 ;  /* 0x0000002528287221 */ /* 0x000fe20000010000 */
[----:B------:R-:W-:-:S04]  /*a310*/  HFMA2.MMA R29, -RZ, RZ, 0, 2.384185791015625e-07 ;  /* 0x00000004ff1d7435 */ /* 0x000fc800000001ff */
[----:B------:R-:W-:Y:S02]  /*a320*/  MOV R32, R40 ;  /* 0x0000002800207202 */ /* 0x000fe40000000f00 */
[----:B------:R-:W-:-:S07]  /*a330*/  MOV R39, R30 ;  /* 0x0000001e00277202 */ /* 0x000fce0000000f00 */
[----:B------:R-:W-:Y:S05]  /*a340*/  WARPSYNC.COLLECTIVE R23, `(.L_x_2069) ;  /* 0x0000000017087348 */ /* 0x000fea0003c00000 */
[----:B------:R0:W1:Y:S02]  /*a350*/  SHFL.BFLY P2, R30, R32, R29, R28 ;  /* 0x0c00001d201e7389 */ /* 0x000064000004001c */
[----:B01----:R-:W-:Y:S01]  /*a360*/  ENDCOLLECTIVE ;  /* 0x000000000000791b */ /* 0x003fe20003800000 */
.L_x_2069:
[----:B------:R-:W-:-:S05]  /*a370*/  FADD.FTZ R39, R39, R38 ;  /* 0x0000002627277221 */ /* 0x000fca0000010000 */
[----:B------:R-:W-:Y:S02]  /*a380*/  MOV R32, R39 ;  /* 0x0000002700207202 */ /* 0x000fe40000000f00 */
[----:B------:R-:W-:-:S07]  /*a390*/  MOV R37, R30 ;  /* 0x0000001e00257202 */ /* 0x000fce0000000f00 */
[----:B------:R-:W-:Y:S05]  /*a3a0*/  WARPSYNC.COLLECTIVE R23, `(.L_x_2070) ;  /* 0x0000000017087348 */ /* 0x000fea0003c00000 */
[----:B------:R0:W1:Y:S02]  /*a3b0*/  SHFL.BFLY P2, R30, R32, R29, R28 ;  /* 0x0c00001d201e7389 */ /* 0x000064000004001c */
[----:B01----:R-:W-:Y:S01]  /*a3c0*/  ENDCOLLECTIVE ;  /* 0x000000000000791b */ /* 0x003fe20003800000 */
.L_x_2070:
[----:B------:R-:W-:Y:S01]  /*a3d0*/  FADD.FTZ R37, R40, R37 ;  /* 0x0000002528257221 */ /* 0x000fe20000010000 */
[----:B------:R-:W-:-:S04]  /*a3e0*/  HFMA2.MMA R29, -RZ, RZ, 0, 1.1920928955078125e-07 ;  /* 0x00000002ff1d7435 */ /* 0x000fc800000001ff */
[----:B------:R-:W-:Y:S02]  /*a3f0*/  MOV R32, R37 ;  /* 0x0000002500207202 */ /* 0x000fe40000000f00 */
[----:B------:R-:W-:-:S07]  /*a400*/  MOV R38, R30 ;  /* 0x0000001e00267202 */ /* 0x000fce0000000f00 */
[----:B------:R-:W-:Y:S05]  /*a410*/  WARPSYNC.COLLECTIVE R23, `(.L_x_2071) ;  /* 0x0000000017087348 */ /* 0x000fea0003c00000 */
[----:B------:R0:W1:Y:S02]  /*a420*/  SHFL.BFLY P2, R30, R32, R29, R28 ;  /* 0x0c00001d201e7389 */ /* 0x000064000004001c */
[----:B01----:R-:W-:Y:S01]  /*a430*/  ENDCOLLECTIVE ;  /* 0x000000000000791b */ /* 0x003fe20003800000 */
.L_x_2071:
[----:B------:R-:W-:-:S05]  /*a440*/  FADD.FTZ R38, R39, R38 ;  /* 0x0000002627267221 */ /* 0x000fca0000010000 */
[----:B------:R-:W-:Y:S02]  /*a450*/  MOV R32, R38 ;  /* 0x0000002600207202 */ /* 0x000fe40000000f00 */
[----:B------:R-:W-:-:S07]  /*a460*/  MOV R26, R30 ;  /* 0x0000001e001a7202 */ /* 0x000fce0000000f00 */
[----:B------:R-:W-:Y:S05]  /*a470*/  WARPSYNC.COLLECTIVE R23, `(.L_x_2072) ;  /* 0x0000000017087348 */ /* 0x000fea0003c00000 */
[----:B------:R0:W1:Y:S02]  /*a480*/  SHFL.BFLY P2, R30, R32, R29, R28 ;  /* 0x0c00001d201e7389 */ /* 0x000064000004001c */
[----:B01----:R-:W-:Y:S01]  /*a490*/  ENDCOLLECTIVE ;  /* 0x000000000000791b */ /* 0x003fe20003800000 */
.L_x_2072:
        /* <DEDUP_REMOVED lines=13> */
.L_x_2073:
[----:B------:R-:W-:Y:S01]  /*a570*/  FADD.FTZ R41, R38, R41 ;  /* 0x0000002926297221 */ /* 0x000fe20000010000 */
[----:B------:R-:W0:Y:S04]  /*a580*/  LDC.64 R26, c[0x0][0x220] ;  /* 0x00008800ff1a7b82 */ /* 0x000e280000000a00 */
[----:B------:R-:W-:Y:S02]  /*a590*/  MOV R32, R41 ;  /* 0x0000002900207202 */ /* 0x000fe40000000f00 */
[----:B------:R-:W-:-:S07]  /*a5a0*/  MOV R38, R30 ;  /* 0x0000001e00267202 */ /* 0x000fce0000000f00 */
[----:B0-----:R-:W-:Y:S05]  /*a5b0*/  WARPSYNC.COLLECTIVE R23, `(.L_x_2074) ;  /* 0x0000000017087348 */ /* 0x001fea0003c00000 */
[----:B------:R1:W2:Y:S02]  /*a5c0*/  SHFL.BFLY P2, R30, R32, R29, R28 ;  /* 0x0c00001d201e7389 */ /* 0x0002a4000004001c */
[----:B012---:R-:W-:Y:S01]  /*a5d0*/  ENDCOLLECTIVE ;  /* 0x000000000000791b */ /* 0x007fe20003800000 */
.L_x_2074:
        /* <DEDUP_REMOVED lines=11> */
.L_x_2075:
[----:B------:R-:W-:Y:S01]  /*a690*/  @!P0 F2FP.F16.F32.PACK_AB R31, RZ, R34 ;  /* 0x00000022ff1f823e */ /* 0x000fe200000000ff */
[----:B------:R-:W-:Y:S01]  /*a6a0*/  FADD.FTZ R40, R41, R40 ;  /* 0x0000002829287221 */ /* 0x000fe20000010000 */
[----:B------:R-:W-:Y:S02]  /*a6b0*/  MOV R32, R43 ;  /* 0x0000002b00207202 */ /* 0x000fe40000000f00 */
[----:B------:R-:W-:-:S07]  /*a6c0*/  MOV R45, R30 ;  /* 0x0000001e002d7202 */ /* 0x000fce0000000f00 */
[----:B------:R-:W-:Y:S05]  /*a6d0*/  WARPSYNC.COLLECTIVE R23, `(.L_x_2076) ;  /* 0x0000000017087348 */ /* 0x000fea0003c00000 */
[----:B------:R0:W1:Y:S02]  /*a6e0*/  SHFL.BFLY P2, R30, R32, R29, R28 ;  /* 0x0c00001d201e7389 */ /* 0x000064000004001c */
[----:B01----:R-:W-:Y:S01]  /*a6f0*/  ENDCOLLECTIVE ;  /* 0x000000000000791b */ /* 0x003fe20003800000 */
.L_x_2076:
[----:B------:R-:W-:Y:S01]  /*a700*/  FADD.FTZ R45, R45, R42 ;  /* 0x0000002a2d2d7221 */ /* 0x000fe20000010000 */
[----:B------:R-:W-:-:S04]  /*a710*/  HFMA2.MMA R29, -RZ, RZ, 0, 2.384185791015625e-07 ;  /* 0x00000004ff1d7435 */ /* 0x000fc800000001ff */
[----:B------:R-:W-:Y:S02]  /*a720*/  MOV R32, R45 ;  /* 0x0000002d00207202 */ /* 0x000fe40000000f00 */
[----:B------:R-:W-:-:S07]  /*a730*/  MOV R44, R30 ;  /* 0x0000001e002c7202 */ /* 0x000fce0000000f00 */
[----:B------:R-:W-:Y:S05]  /*a740*/  WARPSYNC.COLLECTIVE R23, `(.L_x_2077) ;  /* 0x0000000017087348 */ /* 0x000fea0003c00000 */
[----:B------:R0:W1:Y:S02]  /*a750*/  SHFL.BFLY P2, R30, R32, R29, R28 ;  /* 0x0c00001d201e7389 */ /* 0x000064000004001c */
[----:B01----:R-:W-:Y:S01]  /*a760*/  ENDCOLLECTIVE ;  /* 0x000000000000791b */ /* 0x003fe20003800000 */
.L_x_2077:
[----:B------:R-:W-:-:S05]  /*a770*/  FADD.FTZ R44, R44, R43 ;  /* 0x0000002b2c2c7221 */ /* 0x000fca0000010000 */
[----:B------:R-:W-:Y:S02]  /*a780*/  MOV R32, R44 ;  /* 0x0000002c00207202 */ /* 0x000fe40000000f00 */
[----:B------:R-:W-:-:S07]  /*a790*/  MOV R42, R30 ;  /* 0x0000001e002a7202 */ /* 0x000fce0000000f00 */
[----:B------:R-:W-:Y:S05]  /*a7a0*/  WARPSYNC.COLLECTIVE R23, `(.L_x_2078) ;  /* 0x0000000017087348 */ /* 0x000fea0003c00000 */
[----:B------:R0:W1:Y:S02]  /*a7b0*/  SHFL.BFLY P2, R30, R32, R29, R28 ;  /* 0x0c00001d201e7389 */ /* 0x000064000004001c */
[----:B01----:R-:W-:Y:S01]  /*a7c0*/  ENDCOLLECTIVE ;  /* 0x000000000000791b */ /* 0x003fe20003800000 */
.L_x_2078:
[----:B------:R-:W-:Y:S01]  /*a7d0*/  FADD.FTZ R42, R45, R42 ;  /* 0x0000002a2d2a7221 */ /* 0x000fe20000010000 */
[----:B------:R-:W-:-:S04]  /*a7e0*/  HFMA2.MMA R29, -RZ, RZ, 0, 1.1920928955078125e-07 ;  /* 0x00000002ff1d7435 */ /* 0x000fc800000001ff */
[----:B------:R-:W-:Y:S02]  /*a7f0*/  MOV R32, R42 ;  /* 0x0000002a00207202 */ /* 0x000fe40000000f00 */
[----:B------:R-:W-:-:S07]  /*a800*/  MOV R43, R30 ;  /* 0x0000001e002b7202 */ /* 0x000fce0000000f00 */
[----:B------:R-:W-:Y:S05]  /*a810*/  WARPSYNC.COLLECTIVE R23, `(.L_x_2079) ;  /* 0x0000000017087348 */ /* 0x000fea0003c00000 */
[----:B------:R0:W1:Y:S02]  /*a820*/  SHFL.BFLY P2, R30, R32, R29, R28 ;  /* 0x0c00001d201e7389 */ /* 0x000064000004001c */
[----:B01----:R-:W-:Y:S01]  /*a830*/  ENDCOLLECTIVE ;  /* 0x000000000000791b */ /* 0x003fe20003800000 */
.L_x_2079:
[----:B------:R-:W-:-:S05]  /*a840*/  FADD.FTZ R43, R44, R43 ;  /* 0x0000002b2c2b7221 */ /* 0x000fca0000010000 */
[----:B------:R-:W-:Y:S02]  /*a850*/  MOV R32, R43 ;  /* 0x0000002b00207202 */ /* 0x000fe40000000f00 */
[----:B------:R-:W-:-:S07]  /*a860*/  MOV R45, R30 ;  /* 0x0000001e002d7202 */ /* 0x000fce0000000f00 */
[----:B------:R-:W-:Y:S05]  /*a870*/  WARPSYNC.COLLECTIVE R23, `(.L_x_2080) ;  /* 0x0000000017087348 */ /* 0x000fea0003c00000 */
[----:B------:R0:W1:Y:S02]  /*a880*/  SHFL.BFLY P2, R30, R32, R29, R28 ;  /* 0x0c00001d201e7389 */ /* 0x000064000004001c */
[----:B01----:R-:W-:Y:S01]  /*a890*/  ENDCOLLECTIVE ;  /* 0x000000000000791b */ /* 0x003fe20003800000 */
.L_x_2080:
[----:B------:R-:W-:Y:S01]  /*a8a0*/  FADD.FTZ R45, R42, R45 ;  /* 0x0000002d2a2d7221 */ /* 0x000fe20000010000 */
[----:B------:R-:W-:-:S04]  /*a8b0*/  HFMA2.MMA R29, -RZ, RZ, 0, 5.9604644775390625e-08 ;  /* 0x00000001ff1d7435 */ /* 0x000fc800000001ff */
[----:B------:R-:W-:Y:S02]  /*a8c0*/  MOV R32, R45 ;  /* 0x0000002d00207202 */ /* 0x000fe40000000f00 */
[----:B------:R-:W-:-:S07]  /*a8d0*/  MOV R44, R30 ;  /* 0x0000001e002c7202 */ /* 0x000fce0000000f00 */
[----:B------:R-:W-:Y:S05]  /*a8e0*/  WARPSYNC.COLLECTIVE R23, `(.L_x_2081) ;  /* 0x0000000017087348 */ /* 0x000fea0003c00000 */
[----:B------:R0:W1:Y:S02]  /*a8f0*/  SHFL.BFLY P2, R30, R32, R29, R28 ;  /* 0x0c00001d201e7389 */ /* 0x000064000004001c */
[----:B01----:R-:W-:Y:S01]  /*a900*/  ENDCOLLECTIVE ;  /* 0x000000000000791b */ /* 0x003fe20003800000 */
.L_x_2081:
[----:B------:R-:W-:-:S05]  /*a910*/  FADD.FTZ R43, R43, R44 ;  /* 0x0000002c2b2b7221 */ /* 0x000fca0000010000 */
[----:B------:R-:W-:Y:S02]  /*a920*/  MOV R32, R43 ;  /* 0x0000002b00207202 */ /* 0x000fe40000000f00 */
[----:B------:R-:W-:-:S07]  /*a930*/  MOV R42, R30 ;  /* 0x0000001e002a7202 */ /* 0x000fce0000000f00 */
[----:B------:R-:W-:Y:S05]  /*a940*/  WARPSYNC.COLLECTIVE R23, `(.L_x_2082) ;  /* 0x0000000017087348 */ /* 0x000fea0003c00000 */
[----:B------:R0:W1:Y:S02]  /*a950*/  SHFL.BFLY P2, R30, R32, R29, R28 ;  /* 0x0c00001d201e7389 */ /* 0x000064000004001c */
[----:B01----:R-:W-:Y:S01]  /*a960*/  ENDCOLLECTIVE ;  /* 0x000000000000791b */ /* 0x003fe20003800000 */
.L_x_2082:
[----:B------:R-:W-:Y:S01]  /*a970*/  HFMA2.MMA R29, -RZ, RZ, 0, 4.76837158203125e-07 ;  /* 0x00000008ff1d7435 */ /* 0x000fe200000001ff */
[----:B------:R-:W-:Y:S02]  /*a980*/  MOV R32, R46 ;  /* 0x0000002e00207202 */ /* 0x000fe40000000f00 */
[----:B------:R-:W-:-:S08]  /*a990*/  MOV R44, R30 ;  /* 0x0000001e002c7202 */ /* 0x000fd00000000f00 */
[----:B------:R-:W-:Y:S05]  /*a9a0*/  WARPSYNC.COLLECTIVE R23, `(.L_x_2083) ;  /* 0x0000000017087348 */ /* 0x000fea0003c00000 */
[----:B------:R0:W1:Y:S02]  /*a9b0*/  SHFL.BFLY P2, R30, R32, R29, R28 ;  /* 0x0c00001d201e7389 */ /* 0x000064000004001c */
[----:B01----:R-:W-:Y:S01]  /*a9c0*/  ENDCOLLECTIVE ;  /* 0x000000000000791b */ /* 0x003fe20003800000 */
.L_x_2083:
[----:B------:R-:W-:Y:S02]  /*a9d0*/  MOV R32, R50 ;  /* 0x0000003200207202 */ /* 0x000fe40000000f00 */
[----:B------:R-:W-:-:S07]  /*a9e0*/  MOV R51, R30 ;  /* 0x0000001e00337202 */ /* 0x000fce0000000f00 */
[----:B------:R-:W-:Y:S05]  /*a9f0*/  WARPSYNC.COLLECTIVE R23, `(.L_x_2084) ;  /* 0x0000000017087348 */ /* 0x000fea0003c00000 */
[----:B------:R0:W1:Y:S02]  /*aa00*/  SHFL.BFLY P2, R30, R32, R29, R28 ;  /* 0x0c00001d201e7389 */ /* 0x000064000004001c */
[----:B01----:R-:W-:Y:S01]  /*aa10*/  ENDCOLLECTIVE ;  /* 0x000000000000791b */ /* 0x003fe20003800000 */
.L_x_2084:
[----:B------:R-:W-:Y:S01]  /*aa20*/  FADD.FTZ R51, R51, R46 ;  /* 0x0000002e33337221 */ /* 0x000fe20000010000 */
[----:B------:R-:W-:-:S04]  /*aa30*/  HFMA2.MMA R29, -RZ, RZ, 0, 2.384185791015625e-07 ;  /* 0x00000004ff1d7435 */ /* 0x000fc800000001ff */
[----:B------:R-:W-:Y:S02]  /*aa40*/  MOV R32, R51 ;  /* 0x0000003300207202 */ /* 0x000fe40000000f00 */
[----:B------:R-:W-:-:S07]  /*aa50*/  MOV R53, R30 ;  /* 0x0000001e00357202 */ /* 0x000fce0000000f00 */
[----:B------:R-:W-:Y:S05]  /*aa60*/  WARPSYNC.COLLECTIVE R23, `(.L_x_2085) ;  /* 0x0000000017087348 */ /* 0x000fea0003c00000 */
[----:B------:R0:W1:Y:S02]  /*aa70*/  SHFL.BFLY P2, R30, R32, R29, R28 ;  /* 0x0c00001d201e7389 */ /* 0x000064000004001c */
[----:B01----:R-:W-:Y:S01]  /*aa80*/  ENDCOLLECTIVE ;  /* 0x000000000000791b */ /* 0x003fe20003800000 */
.L_x_2085:
[----:B------:R-:W-:-:S05]  /*aa90*/  FADD.FTZ R53, R53, R50 ;  /* 0x0000003235357221 */ /* 0x000fca0000010000 */
[----:B------:R-:W-:Y:S02]  /*aaa0*/  MOV R32, R53 ;  /* 0x0000003500207202 */ /* 0x000fe40000000f00 */
[----:B------:R-:W-:-:S07]  /*aab0*/  MOV R46, R30 ;  /* 0x0000001e002e7202 */ /* 0x000fce0000000f00 */
[----:B------:R-:W-:Y:S05]  /*aac0*/  WARPSYNC.COLLECTIVE R23, `(.L_x_2086) ;  /* 0x0000000017087348 */ /* 0x000fea0003c00000 */
[----:B------:R0:W1:Y:S02]  /*aad0*/  SHFL.BFLY P2, R30, R32, R29, R28 ;  /* 0x0c00001d201e7389 */ /* 0x000064000004001c */
[----:B01----:R-:W-:Y:S01]  /*aae0*/  ENDCOLLECTIVE ;  /* 0x000000000000791b */ /* 0x003fe20003800000 */
.L_x_2086:
[----:B------:R-:W-:Y:S01]  /*aaf0*/  FADD.FTZ R46, R51, R46 ;  /* 0x0000002e332e7221 */ /* 0x000fe20000010000 */
[----:B------:R-:W-:-:S04]  /*ab00*/  HFMA2.MMA R29, -RZ, RZ, 0, 1.1920928955078125e-07 ;  /* 0x00000002ff1d7435 */ /* 0x000fc800000001ff */
[----:B------:R-:W-:Y:S02]  /*ab10*/  MOV R32, R46 ;  /* 0x0000002e00207202 */ /* 0x000fe40000000f00 */
[----:B------:R-:W-:-:S07]  /*ab20*/  MOV R50, R30 ;  /* 0x0000001e00327202 */ /* 0x000fce0000000f00 */
[----:B------:R-:W-:Y:S05]  /*ab30*/  WARPSYNC.COLLECTIVE R23, `(.L_x_2087) ;  /* 0x0000000017087348 */ /* 0x000fea0003c00000 */
[----:B------:R0:W1:Y:S02]  /*ab40*/  SHFL.BFLY P2, R30, R32, R29, R28 ;  /* 0x0c00001d201e7389 */ /* 0x000064000004001c */
[----:B01----:R-:W-:Y:S01]  /*ab50*/  ENDCOLLECTIVE ;  /* 0x000000000000791b */ /* 0x003fe20003800000 */
.L_x_2087:
[----:B------:R-:W-:-:S05]  /*ab60*/  FADD.FTZ R50, R53, R50 ;  /* 0x0000003235327221 */ /* 0x000fca0000010000 */
[----:B------:R-:W-:Y:S02]  /*ab70*/  MOV R32, R50 ;  /* 0x0000003200207202 */ /* 0x000fe40000000f00 */
[----:B------:R-:W-:-:S07]  /*ab80*/  MOV R37, R30 ;  /* 0x0000001e00257202 */ /* 0x000fce0000000f00 */
[----:B------:R-:W-:Y:S05]  /*ab90*/  WARPSYNC.COLLECTIVE R23, `(.L_x_2088) ;  /* 0x0000000017087348 */ /* 0x000fea0003c00000 */
[----:B------:R0:W1:Y:S02]  /*aba0*/  SHFL.BFLY P2, R30, R32, R29, R28 ;  /* 0x0c00001d201e7389 */ /* 0x000064000004001c */
[----:B01----:R-:W-:Y:S01]  /*abb0*/  ENDCOLLECTIVE ;  /* 0x000000000000791b */ /* 0x003fe20003800000 */
.L_x_2088:
        /* <DEDUP_REMOVED lines=21> */
.L_x_2089:
        /* <DEDUP_REMOVED lines=11> */
.L_x_2090:
[----:B------:R-:W-:Y:S01]  /*adc0*/  FADD.FTZ R34, R37, R34 ;  /* 0x0000002225227221 */ /* 0x000fe20000010000 */
[----:B------:R-:W-:Y:S06]  /*add0*/  BRA `(.L_x_2091) ;  /* 0xffffffe400107947 */ /* 0x000fec000383ffff */
.L_x_2092:
        /* <DEDUP_REMOVED lines=10> */
.L_x_3220:


//--------------------- .text._ZN13group_norm_v218gn_bwd_cuda_kernelI6__halfLi480ELi2ELi32ELi30ELi1024ELb0ELb1ELi16ELi960ELi960ELi4ELb1ELi3ELb0ELb0ELNS_15WgradSyncMethodE3ENS_16CompileConditionILi900EEEEEvPT_S6_S6_PKS5_S8_S8_S8_PKfflPfPj --------------------------
	.section	.text._ZN13group_norm_v218gn_bwd_cuda_kernelI6__halfLi480ELi2ELi32ELi30ELi1024ELb0ELb1ELi16ELi960ELi960ELi4ELb1ELi3ELb0ELb0ELNS_15WgradSyncMethodE3ENS_16CompileConditionILi900EEEEEvPT_S6_S6_PKS5_S8_S8_S8_PKfflPfPj,"ax",@progbits
	.align	128
        .global         _ZN13group_norm_v218gn_bwd_cuda_kernelI6__halfLi480ELi2ELi32ELi30ELi1024ELb0ELb1ELi16ELi960ELi960ELi4ELb1ELi3ELb0ELb0ELNS_15WgradSyncMethodE3ENS_16CompileConditionILi900EEEEEvPT_S6_S6_PKS5_S8_S8_S8_PKfflPfPj
        .type           _ZN13group_norm_v218gn_bwd_cuda_kernelI6__halfLi480ELi2ELi32ELi30ELi1024ELb0ELb1ELi16ELi960ELi960ELi4ELb1ELi3ELb0ELb0ELNS_15WgradSyncMethodE3ENS_16CompileConditionILi900EEEEEvPT_S6_S6_PKS5_S8_S8_S8_PKfflPfPj,@function
        .size           _ZN13group_norm_v218gn_bwd_cuda_kernelI6__halfLi480ELi2ELi32ELi30ELi1024ELb0ELb1ELi16ELi960ELi960ELi4ELb1ELi3ELb0ELb0ELNS_15WgradSyncMethodE3ENS_16CompileConditionILi900EEEEEvPT_S6_S6_PKS5_S8_S8_S8_PKfflPfPj,(.L_x_3221 - _ZN13group_norm_v218gn_bwd_cuda_kernelI6__halfLi480ELi2ELi32ELi30ELi1024ELb0ELb1ELi16ELi960ELi960ELi4ELb1ELi3ELb0ELb0ELNS_15WgradSyncMethodE3ENS_16CompileConditionILi900EEEEEvPT_S6_S6_PKS5_S8_S8_S8_PKfflPfPj)
        .other          _ZN13group_norm_v218gn_bwd_cuda_kernelI6__halfLi480ELi2ELi32ELi30ELi1024ELb0ELb1ELi16ELi960ELi960ELi4ELb1ELi3ELb0ELb0ELNS_15WgradSyncMethodE3ENS_16CompileConditionILi900EEEEEvPT_S6_S6_PKS5_S8_S8_S8_PKfflPfPj,@"STO_CUDA_ENTRY STV_DEFAULT"
_ZN13group_norm_v218gn_bwd_cuda_kernelI6__halfLi480ELi2ELi32ELi30ELi1024ELb0ELb1ELi16ELi960ELi960ELi4ELb1ELi3ELb0ELb0ELNS_15WgradSyncMethodE3ENS_16CompileConditionILi900EEEEEvPT_S6_S6_PKS5_S8_S8_S8_PKfflPfPj:
.text._ZN13group_norm_v218gn_bwd_cuda_kernelI6__halfLi480ELi2ELi32ELi30ELi1024ELb0ELb1ELi16ELi960ELi960ELi4ELb1ELi3ELb0ELb0ELNS_15WgradSyncMethodE3ENS_16CompileConditionILi900EEEEEvPT_S6_S6_PKS5_S8_S8_S8_PKfflPfPj:
        /* <DEDUP_REMOVED lines=29> */
.L_x_2095:
[----:B------:R-:W2:Y:S04]  /*01d0*/  LD.E.STRONG.GPU R0, desc[UR12][R2.64] ;  /* 0x0000000c02007980 */ /* 0x000ea8000c10f900 */
[----:B--2---:R-:W-:Y:S01]  /*01e0*/  CCTL.IVALL ;  /* 0x00000000ff00798f */ /* 0x004fe20002000000 */
[----:B------:R-:W-:Y:S05]  /*01f0*/  YIELD ;  /* 0x0000000000007946 */ /* 0x000fea0003800000 */
[----:B-----5:R-:W-:-:S04]  /*0200*/  LOP3.LUT R0, R0, R5, RZ, 0x3c, !PT ;  /* 0x0000000500007212 */ /* 0x020fc800078e3cff */
[----:B------:R-:W-:-:S13]  /*0210*/  ISETP.GT.AND P0, PT, R0, -0x1, PT ;  /* 0xffffffff0000780c */ /* 0x000fda0003f04270 */
[----:B------:R-:W-:Y:S05]  /*0220*/  @P0 BRA `(.L_x_2095) ;  /* 0xfffffffc00e80947 */ /* 0x000fea000383ffff */
.L_x_2094:
[----:B------:R-:W-:Y:S05]  /*0230*/  WARPSYNC.ALL ;  /* 0x0000000000007948 */ /* 0x000fea0003800000 */
[----:B------:R-:W-:Y:S06]  /*0240*/  BAR.SYNC.DEFER_BLOCKING 0x0 ;  /* 0x0000000000007b1d */ /* 0x000fec0000010000 */
[----:B------:R-:W-:Y:S05]  /*0250*/  BRA `(.L_x_2096) ;  /* 0x0000004800d07947 */ /* 0x000fea0003800000 */
.L_x_2093:
        /* <DEDUP_REMOVED lines=21> */
[----:B------:R-:W-:Y:S02]  /*03b0*/  CS2R R22, SRZ ;  /* 0x0000000000167805 */ /* 0x000fe4000001ff00 */
[----:B------:R-:W-:-:S02]  /*03c0*/  SHF.R.S32.HI R6, RZ, 0x2, R6 ;  /* 0x00000002ff067819 */ /* 0x000fc40000011406 */
[----:B------:R-:W-:Y:S02]  /*03d0*/  IADD3 R7, R7, 0xf0, RZ ;  /* 0x000000f007077810 */ /* 0x000fe40007ffe0ff */
[----:B------:R-:W-:Y:S01]  /*03e0*/  IADD3 R12, R6, 0xf0, RZ ;  /* 0x000000f0060c7810 */ /* 0x000fe20007ffe0ff */
[----:B------:R1:W-:Y:S01]  /*03f0*/  STL [R1+0xb4], R6 ;  /* 0x0000b40601007387 */ /* 0x0003e20000100800 */
[----:B------:R-:W-:Y:S02]  /*0400*/  LEA.HI R9, R9, R2, RZ, 0x4 ;  /* 0x0000000209097211 */ /* 0x000fe400078f20ff */
[----:B------:R-:W-:Y:S02]  /*0410*/  IADD3 R11, R2, -R11, RZ ;  /* 0x8000000b020b7210 */ /* 0x000fe40007ffe0ff */
[----:B------:R-:W-:Y:S01]  /*0420*/  SHF.R.S32.HI R10, RZ, 0x1f, R7 ;  /* 0x0000001fff0a7819 */ /* 0x000fe20000011407 */
[----:B0-----:R-:W-:Y:S01]  /*0430*/  ULEA UR6, UR6, UR4, 0x18 ;  /* 0x0000000406067291 */ /* 0x001fe2000f8ec03f */
[----:B------:R-:W-:-:S02]  /*0440*/  SHF.R.S32.HI R13, RZ, 0x1f, R12 ;  /* 0x0000001fff0d7819 */ /* 0x000fc4000001140c */
[----:B------:R-:W-:Y:S01]  /*0450*/  LEA.HI R10, R10, R7, RZ, 0x2 ;  /* 0x000000070a0a7211 */ /* 0x000fe200078f10ff */
[----:B------:R-:W-:Y:S01]  /*0460*/  UMOV UR4, URZ ;  /* 0x0000003f00047c82 */ /* 0x000fe20008000000 */
[C---:B-1----:R-:W-:Y:S01]  /*0470*/  IADD3 R6, R3.reuse, 0x2, RZ ;  /* 0x0000000203067810 */ /* 0x042fe20007ffe0ff */
[----:B------:R-:W-:Y:S01]  /*0480*/  IMAD.WIDE.U32 R2, R3, -0x77777777, RZ ;  /* 0x8888888903027825 */ /* 0x000fe200078e00ff */
[----:B------:R-:W-:Y:S02]  /*0490*/  LEA.HI R0, R0, R14, RZ, 0x4 ;  /* 0x0000000e00007211 */ /* 0x000fe400078f20ff */
[----:B------:R-:W-:Y:S01]  /*04a0*/  LOP3.LUT R8, R8, 0xfffffffc, RZ, 0xc0, !PT ;  /* 0xfffffffc08087812 */ /* 0x000fe200078ec0ff */
[----:B------:R-:W-:Y:S01]  /*04b0*/  IMAD.WIDE.U32 R6, R6, -0x77777777, RZ ;  /* 0x8888888906067825 */ /* 0x000fe200078e00ff */
[----:B------:R-:W-:Y:S02]  /*04c0*/  SHF.R.U32.HI R2, RZ, 0x4, R3 ;  /* 0x00000004ff027819 */ /* 0x000fe40000011603 */
[----:B------:R-:W-:-:S02]  /*04d0*/  LEA.HI R13, R13, R12, RZ, 0x2 ;  /* 0x0000000c0d0d7211 */ /* 0x000fc400078f10ff */
[----:B------:R-:W-:Y:S01]  /*04e0*/  SHF.R.U32.HI R3, RZ, 0x4, R0 ;  /* 0x00000004ff037819 */ /* 0x000fe20000011600 */
[----:B------:R0:W-:Y:S01]  /*04f0*/  STL [R1+0xac], R2 ;  /* 0x0000ac0201007387 */ /* 0x0001e20000100800 */
[----:B------:R-:W-:Y:S02]  /*0500*/  IADD3 R8, -R8, R14, RZ ;  /* 0x0000000e08087210 */ /* 0x000fe40007ffe1ff */
[----:B------:R-:W-:Y:S02]  /*0510*/  SHF.R.U32.HI R0, RZ, 0x4, R9 ;  /* 0x00000004ff007819 */ /* 0x000fe40000011609 */
[----:B------:R-:W-:Y:S02]  /*0520*/  LOP3.LUT R6, R8, 0x3, R3, 0x78, !PT ;  /* 0x0000000308067812 */ /* 0x000fe400078e7803 */
[----:B------:R-:W-:Y:S02]  /*0530*/  LOP3.LUT R0, R11, 0x3, R0, 0x78, !PT ;  /* 0x000000030b007812 */ /* 0x000fe400078e7800 */
[----:B0-----:R-:W-:-:S02]  /*0540*/  SHF.R.U32.HI R2, RZ, 0x4, R7 ;  /* 0x00000004ff027819 */ /* 0x001fc40000011607 */
[----:B------:R-:W-:-:S03]  /*0550*/  SHF.R.U32.HI R7, RZ, 0x2, R10 ;  /* 0x00000002ff077819 */ /* 0x000fc6000001160a */
[----:B------:R0:W-:Y:S01]  /*0560*/  STL [R1+0xb0], R2 ;  /* 0x0000b00201007387 */ /* 0x0001e20000100800 */
[----:B------:R-:W-:-:S03]  /*0570*/  LOP3.LUT R3, R8, 0x3, R7, 0x78, !PT ;  /* 0x0000000308037812 */ /* 0x000fc600078e7807 */
[----:B------:R-:W-:Y:S04]  /*0580*/  STL [R1+0xc4], R6 ;  /* 0x0000c40601007387 */ /* 0x000fe80000100800 */
[----:B------:R-:W-:Y:S01]  /*0590*/  STL [R1+0xc0], R3 ;  /* 0x0000c00301007387 */ /* 0x000fe20000100800 */
[----:B0-----:R-:W-:-:S03]  /*05a0*/  SHF.R.U32.HI R2, RZ, 0x2, R13 ;  /* 0x00000002ff027819 */ /* 0x001fc6000001160d */
[----:B------:R2:W-:Y:S01]  /*05b0*/  STL [R1+0xbc], R0 ;  /* 0x0000bc0001007387 */ /* 0x0005e20000100800 */
[----:B------:R-:W-:-:S05]  /*05c0*/  LOP3.LUT R2, R11, 0x3, R2, 0x78, !PT ;  /* 0x000000030b027812 */ /* 0x000fca00078e7802 */
[----:B------:R0:W-:Y:S01]  /*05d0*/  STL [R1+0xb8], R2 ;  /* 0x0000b80201007387 */ /* 0x0001e20000100800 */
[--C-:B--2---:R-:W-:Y:S02]  /*05e0*/  HADD2.F32 R0, -RZ, R4.reuse.H0_H0 ;  /* 0x20000004ff007230 */ /* 0x104fe40000004100 */
[----:B------:R-:W-:Y:S02]  /*05f0*/  HADD2.F32 R3, -RZ, R4.H1_H1 ;  /* 0x30000004ff037230 */ /* 0x000fe40000004100 */
[--C-:B0-----:R-:W-:Y:S02]  /*0600*/  HADD2.F32 R2, -RZ, R5.reuse.H0_H0 ;  /* 0x20000005ff027230 */ /* 0x101fe40000004100 */
[----:B------:R-:W-:-:S07]  /*0610*/  HADD2.F32 R4, -RZ, R5.H1_H1 ;  /* 0x30000005ff047230 */ /* 0x000fce0000004100 */
.L_x_2112:
[----:B-1----:R-:W2:Y:S01]  /*0620*/  LDL R8, [R1+0xac] ;  /* 0x0000ac0001087983 */ /* 0x002ea20000100800 */
[----:B------:R-:W0:Y:S01]  /*0630*/  S2R R5, SR_TID.X ;  /* 0x0000000000057919 */ /* 0x000e220000002100 */
[----:B------:R-:W-:Y:S01]  /*0640*/  HFMA2.MMA R31, -RZ, RZ, 0, 0 ;  /* 0x00000000ff1f7435 */ /* 0x000fe200000001ff */
[----:B------:R-:W-:Y:S01]  /*0650*/  USHF.L.U32 UR7, UR11, 0x4, URZ ;  /* 0x000000040b077899 */ /* 0x000fe2000800063f */
[----:B-----5:R-:W-:Y:S01]  /*0660*/  STL [R1+0xe8], R22 ;  /* 0x0000e81601007387 */ /* 0x020fe20000100800 */
[----:B------:R-:W-:Y:S02]  /*0670*/  USHF.L.U32 UR10, UR9, 0x5, URZ ;  /* 0x00000005090a7899 */ /* 0x000fe4000800063f */
[----:B------:R-:W-:Y:S01]  /*0680*/  USHF.L.U64.HI UR14, UR9, 0x5, UR5 ;  /* 0x00000005090e7899 */ /* 0x000fe20008010205 */
[----:B------:R-:W3:Y:S01]  /*0690*/  LDL R18, [R1+0xb0] ;  /* 0x0000b00001127983 */ /* 0x000ee20000100800 */
[----:B------:R-:W-:Y:S01]  /*06a0*/  ULOP3.LUT UR7, UR7, 0x3f0, URZ, 0xc0, !UPT ;  /* 0x000003f007077892 */ /* 0x000fe2000f8ec03f */
[----:B------:R-:W-:Y:S01]  /*06b0*/  ULDC.64 UR16, c[0x0][0x248] ;  /* 0x0000920000107ab9 */ /* 0x000fe20000000a00 */
[----:B------:R-:W-:Y:S01]  /*06c0*/  ULDC.64 UR18, c[0x0][0x230] ;  /* 0x00008c0000127ab9 */ /* 0x000fe20000000a00 */
[----:B------:R-:W-:Y:S01]  /*06d0*/  ULDC.64 UR20, c[0x0][0x228] ;  /* 0x00008a0000147ab9 */ /* 0x000fe20000000a00 */
[----:B0-----:R-:W-:-:S05]  /*06e0*/  IMAD.WIDE.U32 R6, R5, -0x77777777, RZ ;  /* 0x8888888905067825 */ /* 0x001fca00078e00ff */
[----:B------:R-:W-:-:S05]  /*06f0*/  SHF.R.U32.HI R59, RZ, 0x7, R7 ;  /* 0x00000007ff3b7819 */ /* 0x000fca0000011607 */
[----:B------:R-:W-:Y:S01]  /*0700*/  IMAD R60, R59, -0xf0, R5 ;  /* 0xffffff103b3c7824 */ /* 0x000fe200078e0205 */
[----:B------:R-:W-:-:S03]  /*0710*/  MOV R5, UR9 ;  /* 0x0000000900057c02 */ /* 0x000fc60008000f00 */
[----:B------:R-:W-:Y:S01]  /*0720*/  IMAD.SHL.U32 R30, R60, 0x4, RZ ;  /* 0x000000043c1e7824 */ /* 0x000fe200078e00ff */
[----:B------:R-:W-:-:S03]  /*0730*/  IADD3 R36, R59, UR7, RZ ;  /* 0x000000073b247c10 */ /* 0x000fc6000fffe0ff */
[----:B------:R-:W-:Y:S01]  /*0740*/  IMAD.WIDE.U32 R30, R5, 0xf0000, R30 ;  /* 0x000f0000051e7825 */ /* 0x000fe200078e001e */
[----:B------:R-:W-:-:S03]  /*0750*/  UIMAD UR7, UR5, 0xf0000, URZ ;  /* 0x000f0000050778a4 */ /* 0x000fc6000f8e023f */
[----:B------:R-:W-:-:S05]  /*0760*/  IMAD R36, R36, 0x3c0, RZ ;  /* 0x000003c024247824 */ /* 0x000fca00078e02ff */
[----:B------:R-:W-:-:S04]  /*0770*/  IADD3 R7, R36, 0x780, RZ ;  /* 0x0000078024077810 */ /* 0x000fc80007ffe0ff */
[----:B------:R-:W-:Y:S02]  /*0780*/  IADD3 R7, P1, R7, R30, RZ ;  /* 0x0000001e07077210 */ /* 0x000fe40007f3e0ff */
[----:B------:R-:W-:-:S04]  /*0790*/  IADD3 R9, R36, 0xf00, RZ ;  /* 0x00000f0024097810 */ /* 0x000fc80007ffe0ff */
[----:B------:R-:W-:Y:S02]  /*07a0*/  IADD3 R10, P2, R9, R30, RZ ;  /* 0x0000001e090a7210 */ /* 0x000fe40007f5e0ff */
[----:B--2---:R-:W-:-:S04]  /*07b0*/  IADD3 R5, P0, R8, UR10, RZ ;  /* 0x0000000a08057c10 */ /* 0x004fc8000ff1e0ff */
[----:B------:R-:W-:Y:S02]  /*07c0*/  IADD3.X R6, RZ, UR14, RZ, P0, !PT ;  /* 0x0000000eff067c10 */ /* 0x000fe400087fe4ff */
[----:B------:R-:W-:-:S04]  /*07d0*/  LEA R16, P0, R5, UR16, 0x3 ;  /* 0x0000001005107c11 */ /* 0x000fc8000f8018ff */
[----:B------:R-:W-:Y:S02]  /*07e0*/  LEA.HI.X R17, R5, UR17, R6, 0x3, P0 ;  /* 0x0000001105117c11 */ /* 0x000fe400080f1c06 */
[----:B------:R-:W-:Y:S01]  /*07f0*/  IADD3 R5, R31, UR7, RZ ;  /* 0x000000071f057c10 */ /* 0x000fe2000fffe0ff */
[----:B------:R-:W-:Y:S01]  /*0800*/  ULDC UR7, c[0x0][0x250] ;  /* 0x0000940000077ab9 */ /* 0x000fe20000000800 */
[----:B------:R-:W-:Y:S02]  /*0810*/  IADD3 R6, P0, R36, R30, RZ ;  /* 0x0000001e24067210 */ /* 0x000fe40007f1e0ff */
[----:B------:R-:W2:Y:S02]  /*0820*/  LDG.E.64.CONSTANT R16, desc[UR12][R16.64] ;  /* 0x0000000c10107981 */ /* 0x000ea4000c1e9b00 */
[----:B------:R-:W-:Y:S02]  /*0830*/  IADD3.X R11, RZ, R5, RZ, P0, !PT ;  /* 0x00000005ff0b7210 */ /* 0x000fe400007fe4ff */
[----:B------:R-:W-:-:S02]  /*0840*/  SHF.L.U32 R12, R6, 0x1, RZ ;  /* 0x00000001060c7819 */ /* 0x000fc400000006ff */
[----:B------:R-:W-:Y:S02]  /*0850*/  SHF.L.U64.HI R13, R6, 0x1, R11 ;  /* 0x00000001060d7819 */ /* 0x000fe4000001020b */
[C---:B------:R-:W-:Y:S02]  /*0860*/  IADD3 R42, P0, R12.reuse, UR18, RZ ;  /* 0x000000120c2a7c10 */ /* 0x040fe4000ff1e0ff */
[----:B------:R-:W-:Y:S02]  /*0870*/  IADD3.X R6, RZ, R5, RZ, P1, !PT ;  /* 0x00000005ff067210 */ /* 0x000fe40000ffe4ff */
[----:B------:R-:W-:Y:S02]  /*0880*/  IADD3 R48, P1, R12, UR20, RZ ;  /* 0x000000140c307c10 */ /* 0x000fe4000ff3e0ff */
[----:B------:R-:W-:Y:S01]  /*0890*/  IADD3.X R43, R13, UR19, RZ, P0, !PT ;  /* 0x000000130d2b7c10 */ /* 0x000fe200087fe4ff */
[----:B------:R-:W-:Y:S01]  /*08a0*/  STL [R1+0x70], R13 ;  /* 0x0000700d01007387 */ /* 0x000fe20000100800 */
[----:B------:R-:W-:-:S02]  /*08b0*/  SHF.L.U32 R8, R7, 0x1, RZ ;  /* 0x0000000107087819 */ /* 0x000fc400000006ff */
[----:B------:R-:W-:Y:S01]  /*08c0*/  IADD3.X R49, R13, UR21, RZ, P1, !PT ;  /* 0x000000150d317c10 */ /* 0x000fe20008ffe4ff */
[----:B------:R0:W-:Y:S01]  /*08d0*/  STL [R1+0x6c], R12 ;  /* 0x00006c0c01007387 */ /* 0x0001e20000100800 */
[----:B------:R-:W-:-:S03]  /*08e0*/  IADD3.X R9, RZ, R5, RZ, P2, !PT ;  /* 0x00000005ff097210 */ /* 0x000fc600017fe4ff */
[----:B------:R-:W4:Y:S04]  /*08f0*/  LDG.E.64.CONSTANT R42, desc[UR12][R42.64] ;  /* 0x0000000c2a2a7981 */ /* 0x000f28000c1e9b00 */
[----:B------:R-:W4:Y:S01]  /*0900*/  LDG.E.64.CONSTANT R48, desc[UR12][R48.64] ;  /* 0x0000000c30307981 */ /* 0x000f22000c1e9b00 */
[----:B0-----:R-:W-:Y:S02]  /*0910*/  SHF.L.U64.HI R12, R7, 0x1, R6 ;  /* 0x00000001070c7819 */ /* 0x001fe40000010206 */
[----:B------:R-:W-:Y:S01]  /*0920*/  IADD3 R6, P0, R8, UR18, RZ ;  /* 0x0000001208067c10 */ /* 0x000fe2000ff1e0ff */
[----:B------:R0:W-:Y:S03]  /*0930*/  STL [R1+0x8c], R8 ;  /* 0x00008c0801007387 */ /* 0x0001e60000100800 */
[----:B------:R-:W-:Y:S01]  /*0940*/  IADD3.X R7, R12, UR19, RZ, P0, !PT ;  /* 0x000000130c077c10 */ /* 0x000fe200087fe4ff */
[----:B------:R-:W-:Y:S01]  /*0950*/  VIADD R11, R36, 0x1680 ;  /* 0x00001680240b7836 */ /* 0x000fe20000000000 */
[----:B------:R-:W-:-:S02]  /*0960*/  SHF.L.U64.HI R15, R10, 0x1, R9 ;  /* 0x000000010a0f7819 */ /* 0x000fc40000010209 */
[----:B0-----:R-:W-:Y:S01]  /*0970*/  IADD3 R8, P1, R8, UR20, RZ ;  /* 0x0000001408087c10 */ /* 0x001fe2000ff3e0ff */
[----:B------:R0:W-:Y:S03]  /*0980*/  STL [R1+0x94], R12 ;  /* 0x0000940c01007387 */ /* 0x0001e60000100800 */
[----:B------:R-:W-:Y:S01]  /*0990*/  IADD3.X R9, R12, UR21, RZ, P1, !PT ;  /* 0x000000150c097c10 */ /* 0x000fe20008ffe4ff */
[----:B------:R-:W4:Y:S01]  /*09a0*/  LDG.E.64.CONSTANT R6, desc[UR12][R6.64] ;  /* 0x0000000c06067981 */ /* 0x000f22000c1e9b00 */
[----:B------:R-:W-:-:S04]  /*09b0*/  IADD3 R14, P1, R11, R30, RZ ;  /* 0x0000001e0b0e7210 */ /* 0x000fc80007f3e0ff */
[----:B------:R-:W4:Y:S01]  /*09c0*/  LDG.E.64.CONSTANT R8, desc[UR12][R8.64] ;  /* 0x0000000c08087981 */ /* 0x000f22000c1e9b00 */
[----:B0-----:R-:W-:-:S04]  /*09d0*/  SHF.L.U32 R12, R10, 0x1, RZ ;  /* 0x000000010a0c7819 */ /* 0x001fc800000006ff */
[----:B------:R-:W-:Y:S01]  /*09e0*/  IADD3 R10, P0, R12, UR18, RZ ;  /* 0x000000120c0a7c10 */ /* 0x000fe2000ff1e0ff */
[----:B------:R-:W-:Y:S01]  /*09f0*/  STL [R1+0x9c], R15 ;  /* 0x00009c0f01007387 */ /* 0x000fe20000100800 */
[----:B------:R-:W-:Y:S02]  /*0a00*/  IADD3.X R13, RZ, R5, RZ, P1, !PT ;  /* 0x00000005ff0d7210 */ /* 0x000fe40000ffe4ff */
[----:B------:R-:W-:Y:S01]  /*0a10*/  IADD3.X R11, R15, UR19, RZ, P0, !PT ;  /* 0x000000130f0b7c10 */ /* 0x000fe200087fe4ff */
[----:B------:R0:W-:Y:S01]  /*0a20*/  STL [R1+0x90], R12 ;  /* 0x0000900c01007387 */ /* 0x0001e20000100800 */
[C---:B------:R-:W-:Y:S02]  /*0a30*/  SHF.L.U32 R19, R14.reuse, 0x1, RZ ;  /* 0x000000010e137819 */ /* 0x040fe400000006ff */
[----:B------:R-:W-:Y:S02]  /*0a40*/  SHF.L.U64.HI R21, R14, 0x1, R13 ;  /* 0x000000010e157819 */ /* 0x000fe4000001020d */
[----:B------:R-:W4:Y:S01]  /*0a50*/  LDG.E.64.CONSTANT R10, desc[UR12][R10.64] ;  /* 0x0000000c0a0a7981 */ /* 0x000f22000c1e9b00 */
[----:B0-----:R-:W-:-:S02]  /*0a60*/  IADD3 R12, P1, R12, UR20, RZ ;  /* 0x000000140c0c7c10 */ /* 0x001fc4000ff3e0ff */
[----:B------:R-:W-:Y:S02]  /*0a70*/  IADD3 R14, P3, R19, UR18, RZ ;  /* 0x00000012130e7c10 */ /* 0x000fe4000ff7e0ff */
[----:B------:R-:W-:Y:S02]  /*0a80*/  IADD3.X R13, R15, UR21, RZ, P1, !PT ;  /* 0x000000150f0d7c10 */ /* 0x000fe40008ffe4ff */
[----:B------:R-:W-:Y:S02]  /*0a90*/  IADD3 R15, R36, 0x1e00, RZ ;  /* 0x00001e00240f7810 */ /* 0x000fe40007ffe0ff */
[----:B------:R-:W-:Y:S02]  /*0aa0*/  IADD3 R46, P1, R19, UR20, RZ ;  /* 0x00000014132e7c10 */ /* 0x000fe4000ff3e0ff */
[----:B------:R-:W-:Y:S01]  /*0ab0*/  IADD3 R20, P0, R15, R30, RZ ;  /* 0x0000001e0f147210 */ /* 0x000fe20007f1e0ff */
[----:B------:R-:W4:Y:S01]  /*0ac0*/  LDG.E.64.CONSTANT R12, desc[UR12][R12.64] ;  /* 0x0000000c0c0c7981 */ /* 0x000f22000c1e9b00 */
[----:B------:R-:W-:-:S02]  /*0ad0*/  IADD3.X R15, R21, UR19, RZ, P3, !PT ;  /* 0x00000013150f7c10 */ /* 0x000fc40009ffe4ff */
[----:B------:R-:W-:Y:S01]  /*0ae0*/  IADD3.X R47, R21, UR21, RZ, P1, !PT ;  /* 0x00000015152f7c10 */ /* 0x000fe20008ffe4ff */
[----:B------:R0:W-:Y:S01]  /*0af0*/  STL [R1+0xa8], R21 ;  /* 0x0000a81501007387 */ /* 0x0001e20000100800 */
[----:B---3--:R-:W-:Y:S02]  /*0b00*/  IADD3 R18, P2, R18, UR10, RZ ;  /* 0x0000000a12127c10 */ /* 0x008fe4000ff5e0ff */
[----:B------:R-:W-:Y:S01]  /*0b10*/  SHF.L.U32 R32, R20, 0x1, RZ ;  /* 0x0000000114207819 */ /* 0x000fe200000006ff */
[----:B------:R-:W3:Y:S04]  /*0b20*/  LDG.E.64.CONSTANT R14, desc[UR12][R14.64] ;  /* 0x0000000c0e0e7981 */ /* 0x000ee8000c1e9b00 */
[----:B------:R1:W-:Y:S01]  /*0b30*/  STL [R1+0x98], R19 ;  /* 0x0000981301007387 */ /* 0x0003e20000100800 */
[----:B0-----:R-:W-:-:S03]  /*0b40*/  IADD3.X R21, RZ, R5, RZ, P0, !PT ;  /* 0x00000005ff157210 */ /* 0x001fc600007fe4ff */
[----:B------:R-:W3:Y:S01]  /*0b50*/  LDG.E.64.CONSTANT R46, desc[UR12][R46.64] ;  /* 0x0000000c2e2e7981 */ /* 0x000ee2000c1e9b00 */
[----:B------:R-:W-:Y:S02]  /*0b60*/  IADD3 R44, P0, R32, UR18, RZ ;  /* 0x00000012202c7c10 */ /* 0x000fe4000ff1e0ff */
[----:B------:R-:W-:Y:S02]  /*0b70*/  SHF.L.U64.HI R22, R20, 0x1, R21 ;  /* 0x0000000114167819 */ /* 0x000fe40000010215 */
[----:B-1----:R-:W-:Y:S02]  /*0b80*/  IADD3.X R19, RZ, UR14, RZ, P2, !PT ;  /* 0x0000000eff137c10 */ /* 0x002fe400097fe4ff */
[----:B------:R-:W-:Y:S01]  /*0b90*/  IADD3 R40, P1, R32, UR20, RZ ;  /* 0x0000001420287c10 */ /* 0x000fe2000ff3e0ff */
[----:B------:R-:W-:Y:S01]  /*0ba0*/  STL [R1+0xa0], R32 ;  /* 0x0000a02001007387 */ /* 0x000fe20000100800 */
[----:B------:R-:W-:Y:S01]  /*0bb0*/  LEA R34, P2, R18, UR16, 0x3 ;  /* 0x0000001012227c11 */ /* 0x000fe2000f8418ff */
[----:B------:R-:W-:Y:S01]  /*0bc0*/  UIADD3 UR9, UP0, UR9, 0x3, URZ ;  /* 0x0000000309097890 */ /* 0x000fe2000ff1e03f */
[----:B------:R-:W-:Y:S01]  /*0bd0*/  IADD3.X R45, R22, UR19, RZ, P0, !PT ;  /* 0x00000013162d7c10 */ /* 0x000fe200087fe4ff */
[----:B------:R-:W-:Y:S01]  /*0be0*/  ULDC.64 UR14, c[0x0][0x258] ;  /* 0x00009600000e7ab9 */ /* 0x000fe20000000a00 */
[----:B------:R-:W-:-:S02]  /*0bf0*/  LEA.HI.X R35, R18, UR17, R19, 0x3, P2 ;  /* 0x0000001112237c11 */ /* 0x000fc400090f1c13 */
[----:B------:R-:W-:Y:S02]  /*0c00*/  IADD3.X R41, R22, UR21, RZ, P1, !PT ;  /* 0x0000001516297c10 */ /* 0x000fe40008ffe4ff */
[----:B------:R-:W3:Y:S04]  /*0c10*/  LDG.E.64.CONSTANT R44, desc[UR12][R44.64] ;  /* 0x0000000c2c2c7981 */ /* 0x000ee8000c1e9b00 */
[----:B------:R-:W3:Y:S01]  /*0c20*/  LDG.E.64.CONSTANT R34, desc[UR12][R34.64] ;  /* 0x0000000c22227981 */ /* 0x000ee2000c1e9b00 */
[----:B------:R-:W-:-:S03]  /*0c30*/  IADD3 R18, R36, 0x2580, RZ ;  /* 0x0000258024127810 */ /* 0x000fc60007ffe0ff */
[----:B------:R-:W3:Y:S01]  /*0c40*/  LDG.E.64.CONSTANT R40, desc[UR12][R40.64] ;  /* 0x0000000c28287981 */ /* 0x000ee2000c1e9b00 */
[----:B------:R-:W-:-:S04]  /*0c50*/  IADD3 R18, P0, R18, R30, RZ ;  /* 0x0000001e12127210 */ /* 0x000fc80007f1e0ff */
[----:B------:R-:W-:Y:S02]  /*0c60*/  IADD3.X R19, RZ, R5, RZ, P0, !PT ;  /* 0x00000005ff137210 */ /* 0x000fe400007fe4ff */
[C---:B------:R-:W-:Y:S02]  /*0c70*/  SHF.L.U32 R21, R18.reuse, 0x1, RZ ;  /* 0x0000000112157819 */ /* 0x040fe400000006ff */
[----:B------:R-:W-:Y:S02]  /*0c80*/  SHF.L.U64.HI R20, R18, 0x1, R19 ;  /* 0x0000000112147819 */ /* 0x000fe40000010213 */
[----:B------:R-:W-:-:S04]  /*0c90*/  IADD3 R18, P0, R21, UR18, RZ ;  /* 0x0000001215127c10 */ /* 0x000fc8000ff1e0ff */
[----:B------:R-:W-:Y:S02]  /*0ca0*/  IADD3.X R19, R20, UR19, RZ, P0, !PT ;  /* 0x0000001314137c10 */ /* 0x000fe400087fe4ff */
[----:B------:R-:W-:-:S04]  /*0cb0*/  IADD3 R38, P1, R21, UR20, RZ ;  /* 0x0000001415267c10 */ /* 0x000fc8000ff3e0ff */
[----:B------:R-:W3:Y:S01]  /*0cc0*/  LDG.E.64.CONSTANT R18, desc[UR12][R18.64] ;  /* 0x0000000c12127981 */ /* 0x000ee2000c1e9b00 */
[----:B------:R-:W-:-:S03]  /*0cd0*/  IADD3.X R39, R20, UR21, RZ, P1, !PT ;  /* 0x0000001514277c10 */ /* 0x000fc60008ffe4ff */
[----:B------:R-:W-:Y:S04]  /*0ce0*/  STL [R1+0xa4], R22 ;  /* 0x0000a41601007387 */ /* 0x000fe80000100800 */
[----:B------:R-:W-:Y:S04]  /*0cf0*/  STL [R1+0x84], R21 ;  /* 0x0000841501007387 */ /* 0x000fe80000100800 */
[----:B------:R-:W3:Y:S04]  /*0d00*/  LDG.E.64.CONSTANT R38, desc[UR12][R38.64] ;  /* 0x0000000c26267981 */ /* 0x000ee8000c1e9b00 */
[----:B------:R0:W-:Y:S02]  /*0d10*/  STL [R1+0x88], R20 ;  /* 0x0000881401007387 */ /* 0x0001e40000100800 */
[----:B0-----:R-:W-:-:S04]  /*0d20*/  IADD3 R20, R36, 0x2d00, RZ ;  /* 0x00002d0024147810 */ /* 0x001fc80007ffe0ff */
[----:B------:R-:W-:-:S04]  /*0d30*/  IADD3 R20, P0, R20, R30, RZ ;  /* 0x0000001e14147210 */ /* 0x000fc80007f1e0ff */
[----:B------:R-:W-:Y:S01]  /*0d40*/  IADD3.X R21, RZ, R5, RZ, P0, !PT ;  /* 0x00000005ff157210 */ /* 0x000fe200007fe4ff */
[----:B------:R-:W-:-:S03]  /*0d50*/  IMAD.SHL.U32 R32, R20, 0x2, RZ ;  /* 0x0000000214207824 */ /* 0x000fc600078e00ff */
[----:B------:R-:W-:Y:S02]  /*0d60*/  SHF.L.U64.HI R22, R20, 0x1, R21 ;  /* 0x0000000114167819 */ /* 0x000fe40000010215 */
[----:B------:R-:W-:-:S04]  /*0d70*/  IADD3 R20, P0, R32, UR18, RZ ;  /* 0x0000001220147c10 */ /* 0x000fc8000ff1e0ff */
[----:B------:R-:W-:Y:S01]  /*0d80*/  IADD3.X R21, R22, UR19, RZ, P0, !PT ;  /* 0x0000001316157c10 */ /* 0x000fe200087fe4ff */
[----:B------:R0:W-:Y:S05]  /*0d90*/  STL [R1+0x7c], R32 ;  /* 0x00007c2001007387 */ /* 0x0001ea0000100800 */
[----:B------:R-:W3:Y:S01]  /*0da0*/  LDG.E.64.CONSTANT R20, desc[UR12][R20.64] ;  /* 0x0000000c14147981 */ /* 0x000ee2000c1e9b00 */
[----:B0-----:R-:W-:-:S04]  /*0db0*/  IADD3 R32, P1, R32, UR20, RZ ;  /* 0x0000001420207c10 */ /* 0x001fc8000ff3e0ff */
[----:B------:R-:W-:Y:S02]  /*0dc0*/  IADD3.X R33, R22, UR21, RZ, P1, !PT ;  /* 0x0000001516217c10 */ /* 0x000fe40008ffe4ff */
[----:B------:R-:W-:-:S04]  /*0dd0*/  IADD3 R36, R36, 0x3480, RZ ;  /* 0x0000348024247810 */ /* 0x000fc80007ffe0ff */
[----:B------:R-:W3:Y:S01]  /*0de0*/  LDG.E.64.CONSTANT R32, desc[UR12][R32.64] ;  /* 0x0000000c20207981 */ /* 0x000ee2000c1e9b00 */
[----:B------:R-:W-:-:S04]  /*0df0*/  IADD3 R36, P0, R36, R30, RZ ;  /* 0x0000001e24247210 */ /* 0x000fc80007f1e0ff */
[----:B------:R-:W-:Y:S02]  /*0e00*/  IADD3.X R5, RZ, R5, RZ, P0, !PT ;  /* 0x00000005ff057210 */ /* 0x000fe400007fe4ff */
[----:B------:R-:W-:Y:S01]  /*0e10*/  SHF.L.U32 R50, R36, 0x1, RZ ;  /* 0x0000000124327819 */ /* 0x000fe200000006ff */
[----:B------:R0:W-:Y:S03]  /*0e20*/  STL [R1+0x80], R22 ;  /* 0x0000801601007387 */ /* 0x0001e60000100800 */
[----:B------:R-:W-:Y:S02]  /*0e30*/  IADD3 R30, P1, R50, UR20, RZ ;  /* 0x00000014321e7c10 */ /* 0x000fe4000ff3e0ff */
[----:B0-----:R-:W-:Y:S02]  /*0e40*/  SHF.L.U64.HI R22, R36, 0x1, R5 ;  /* 0x0000000124167819 */ /* 0x001fe40000010205 */
[----:B------:R-:W-:-:S04]  /*0e50*/  IADD3 R36, P0, R50, UR18, RZ ;  /* 0x0000001232247c10 */ /* 0x000fc8000ff1e0ff */
[C---:B------:R-:W-:Y:S02]  /*0e60*/  IADD3.X R37, R22.reuse, UR19, RZ, P0, !PT ;  /* 0x0000001316257c10 */ /* 0x040fe400087fe4ff */
[----:B------:R-:W-:-:S04]  /*0e70*/  IADD3.X R31, R22, UR21, RZ, P1, !PT ;  /* 0x00000015161f7c10 */ /* 0x000fc80008ffe4ff */
[----:B------:R-:W3:Y:S04]  /*0e80*/  LDG.E.64.CONSTANT R36, desc[UR12][R36.64] ;  /* 0x0000000c24247981 */ /* 0x000ee8000c1e9b00 */
[----:B------:R-:W3:Y:S04]  /*0e90*/  LDG.E.64.CONSTANT R30, desc[UR12][R30.64] ;  /* 0x0000000c1e1e7981 */ /* 0x000ee8000c1e9b00 */
[----:B------:R0:W-:Y:S04]  /*0ea0*/  STL [R1+0x74], R50 ;  /* 0x0000743201007387 */ /* 0x0001e80000100800 */
[----:B------:R1:W-:Y:S01]  /*0eb0*/  STL [R1+0x78], R22 ;  /* 0x0000781601007387 */ /* 0x0003e20000100800 */
[----:B--2---:R-:W-:-:S06]  /*0ec0*/  FADD.FTZ R5, R17, UR7 ;  /* 0x0000000711057e21 */ /* 0x004fcc0008010000 */
[----:B------:R-:W1:Y:S01]  /*0ed0*/  MUFU.RSQ R5, R5 ;  /* 0x0000000500057308 */ /* 0x000e620000001400 */
[--C-:B----4-:R-:W-:Y:S02]  /*0ee0*/  HADD2.F32 R17, -RZ, R42.reuse.H0_H0 ;  /* 0x2000002aff117230 */ /* 0x110fe40000004100 */
[----:B0-----:R-:W-:Y:S02]  /*0ef0*/  HADD2.F32 R50, -RZ, R42.H1_H1 ;  /* 0x3000002aff327230 */ /* 0x001fe40000004100 */
[--C-:B------:R-:W-:Y:S02]  /*0f00*/  HADD2.F32 R54, -RZ, R48.reuse.H0_H0 ;  /* 0x20000030ff367230 */ /* 0x100fe40000004100 */
[C---:B------:R-:W-:Y:S01]  /*0f10*/  FADD.FTZ R17, -R16.reuse, R17 ;  /* 0x0000001110117221 */ /* 0x040fe20000010100 */
[----:B------:R-:W-:Y:S02]  /*0f20*/  HADD2.F32 R57, -RZ, R48.H1_H1 ;  /* 0x30000030ff397230 */ /* 0x000fe40000004100 */
[----:B------:R-:W-:Y:S01]  /*0f30*/  FADD.FTZ R50, -R16, R50 ;  /* 0x0000003210327221 */ /* 0x000fe20000010100 */
[----:B------:R-:W-:Y:S01]  /*0f40*/  FMUL.FTZ R42, R0, R54 ;  /* 0x00000036002a7220 */ /* 0x000fe20000410000 */
[----:B-1----:R-:W-:Y:S01]  /*0f50*/  FMUL.FTZ R22, R5, R17 ;  /* 0x0000001105167220 */ /* 0x002fe20000410000 */
[----:B------:R-:W-:Y:S01]  /*0f60*/  FMUL.FTZ R17, R3, R57 ;  /* 0x0000003903117220 */ /* 0x000fe20000410000 */
[----:B------:R-:W-:-:S02]  /*0f70*/  FMUL.FTZ R51, R5, R50 ;  /* 0x0000003205337220 */ /* 0x000fc40000410000 */
[----:B------:R-:W-:Y:S01]  /*0f80*/  FFMA.FTZ R42, R22, R42, RZ ;  /* 0x0000002a162a7223 */ /* 0x000fe200000100ff */
[----:B------:R-:W-:-:S03]  /*0f90*/  HADD2.F32 R48, -RZ, R6.H0_H0 ;  /* 0x20000006ff307230 */ /* 0x000fc60000004100 */
[----:B------:R-:W-:Y:S01]  /*0fa0*/  FFMA.FTZ R17, R51, R17, R42 ;  /* 0x0000001133117223 */ /* 0x000fe2000001002a */
[----:B------:R-:W-:Y:S02]  /*0fb0*/  HADD2.F32 R58, -RZ, R8.H0_H0 ;  /* 0x20000008ff3a7230 */ /* 0x000fe40000004100 */
[----:B------:R-:W-:Y:S01]  /*0fc0*/  FADD.FTZ R48, -R16, R48 ;  /* 0x0000003010307221 */ /* 0x000fe20000010100 */
[----:B------:R-:W-:Y:S02]  /*0fd0*/  HADD2.F32 R42, -RZ, R6.H1_H1 ;  /* 0x30000006ff2a7230 */ /* 0x000fe40000004100 */
[----:B------:R-:W-:Y:S01]  /*0fe0*/  FMUL.FTZ R6, R0, R58 ;  /* 0x0000003a00067220 */ /* 0x000fe20000410000 */
[----:B------:R-:W-:Y:S01]  /*0ff0*/  FMUL.FTZ R48, R5, R48 ;  /* 0x0000003005307220 */ /* 0x000fe20000410000 */
[----:B------:R-:W-:Y:S02]  /*1000*/  HADD2.F32 R56, -RZ, R8.H1_H1 ;  /* 0x30000008ff387230 */ /* 0x000fe40000004100 */
[----:B------:R-:W-:Y:S01]  /*1010*/  FADD.FTZ R42, -R16, R42 ;  /* 0x0000002a102a7221 */ /* 0x000fe20000010100 */
[----:B------:R-:W-:Y:S01]  /*1020*/  FFMA.FTZ R8, R48, R6, R17 ;  /* 0x0000000630087223 */ /* 0x000fe20000010011 */
[----:B------:R-:W-:-:S02]  /*1030*/  HADD2.F32 R17, -RZ, R10.H0_H0 ;  /* 0x2000000aff117230 */ /* 0x000fc40000004100 */
[----:B------:R-:W-:Y:S01]  /*1040*/  FMUL.FTZ R6, R3, R56 ;  /* 0x0000003803067220 */ /* 0x000fe20000410000 */
[----:B------:R-:W-:Y:S01]  /*1050*/  FMUL.FTZ R42, R5, R42 ;  /* 0x0000002a052a7220 */ /* 0x000fe20000410000 */
[----:B------:R-:W-:Y:S02]  /*1060*/  HADD2.F32 R10, -RZ, R10.H1_H1 ;  /* 0x3000000aff0a7230 */ /* 0x000fe40000004100 */
[----:B------:R-:W-:Y:S01]  /*1070*/  FADD.FTZ R17, -R16, R17 ;  /* 0x0000001110117221 */ /* 0x000fe20000010100 */
[----:B------:R-:W-:-:S03]  /*1080*/  FFMA.FTZ R8, R42, R6, R8 ;  /* 0x000000062a087223 */ /* 0x000fc60000010008 */
[----:B------:R-:W-:Y:S01]  /*1090*/  FMUL.FTZ R17, R5, R17 ;  /* 0x0000001105117220 */ /* 0x000fe20000410000 */
[--C-:B------:R-:W-:Y:S02]  /*10a0*/  HADD2.F32 R55, -RZ, R12.reuse.H0_H0 ;  /* 0x2000000cff377230 */ /* 0x100fe40000004100 */
[----:B------:R-:W-:Y:S02]  /*10b0*/  HADD2.F32 R53, -RZ, R12.H1_H1 ;  /* 0x3000000cff357230 */ /* 0x000fe40000004100 */
[----:B------:R-:W-:Y:S01]  /*10c0*/  FADD.FTZ R12, -R16, R10 ;  /* 0x0000000a100c7221 */ /* 0x000fe20000010100 */
[----:B------:R-:W-:Y:S01]  /*10d0*/  FMUL.FTZ R6, R0, R55 ;  /* 0x0000003700067220 */ /* 0x000fe20000410000 */
[----:B---3--:R-:W-:-:S03]  /*10e0*/  HADD2.F32 R10, -RZ, R14.H0_H0 ;  /* 0x2000000eff0a7230 */ /* 0x008fc60000004100 */
[----:B------:R-:W-:Y:S01]  /*10f0*/  FFMA.FTZ R8, R17, R6, R8 ;  /* 0x0000000611087223 */ /* 0x000fe20000010008 */
[----:B------:R-:W-:Y:S01]  /*1100*/  FMUL.FTZ R6, R3, R53 ;  /* 0x0000003503067220 */ /* 0x000fe20000410000 */
[C---:B------:R-:W-:Y:S01]  /*1110*/  FMUL.FTZ R12, R5.reuse, R12 ;  /* 0x0000000c050c7220 */ /* 0x040fe20000410000 */
[----:B------:R-:W-:Y:S01]  /*1120*/  FADD.FTZ R10, -R16, R10 ;  /* 0x0000000a100a7221 */ /* 0x000fe20000010100 */
[----:B------:R-:W-:Y:S01]  /*1130*/  HADD2.F32 R52, -RZ, R46.H0_H0 ;  /* 0x2000002eff347230 */ /* 0x000fe20000004100 */
[----:B------:R-:W-:Y:S01]  /*1140*/  STL [R1+0x20], R22 ;  /* 0x0000201601007387 */ /* 0x000fe20000100800 */
[----:B------:R-:W-:Y:S01]  /*1150*/  FFMA.FTZ R8, R12, R6, R8 ;  /* 0x000000060c087223 */ /* 0x000fe20000010008 */
[----:B------:R-:W-:Y:S02]  /*1160*/  HADD2.F32 R14, -RZ, R14.H1_H1 ;  /* 0x3000000eff0e7230 */ /* 0x000fe40000004100 */
[----:B------:R-:W-:Y:S01]  /*1170*/  FMUL.FTZ R10, R5, R10 ;  /* 0x0000000a050a7220 */ /* 0x000fe20000410000 */
[----:B------:R0:W-:Y:S01]  /*1180*/  STL [R1+0x24], R51 ;  /* 0x0000243301007387 */ /* 0x0001e20000100800 */
[----:B------:R-:W-:-:S03]  /*1190*/  FMUL.FTZ R6, R0, R52 ;  /* 0x0000003400067220 */ /* 0x000fc60000410000 */
[----:B------:R-:W-:Y:S01]  /*11a0*/  STL [R1+0x68], R48 ;  /* 0x0000683001007387 */ /* 0x000fe20000100800 */
[----:B------:R-:W-:-:S03]  /*11b0*/  FFMA.FTZ R8, R10, R6, R8 ;  /* 0x000000060a087223 */ /* 0x000fc60000010008 */
[----:B------:R-:W-:Y:S01]  /*11c0*/  STL [R1+0x60], R42 ;  /* 0x0000602a01007387 */ /* 0x000fe20000100800 */
[----:B------:R-:W-:Y:S01]  /*11d0*/  FADD.FTZ R14, -R16, R14 ;  /* 0x0000000e100e7221 */ /* 0x000fe20000010100 */
[----:B0-----:R-:W-:Y:S02]  /*11e0*/  HADD2.F32 R51, -RZ, R46.H1_H1 ;  /* 0x3000002eff337230 */ /* 0x001fe40000004100 */
[----:B------:R0:W-:Y:S04]  /*11f0*/  STL [R1+0x5c], R17 ;  /* 0x00005c1101007387 */ /* 0x0001e80000100800 */
[----:B------:R1:W-:Y:S01]  /*1200*/  STL [R1+0x58], R12 ;  /* 0x0000580c01007387 */ /* 0x0003e20000100800 */
[----:B------:R-:W-:-:S03]  /*1210*/  FADD.FTZ R6, R35, UR7 ;  /* 0x0000000723067e21 */ /* 0x000fc60008010000 */
[----:B------:R2:W-:Y:S01]  /*1220*/  STL [R1+0x54], R10 ;  /* 0x0000540a01007387 */ /* 0x0005e20000100800 */
[----:B------:R-:W-:Y:S02]  /*1230*/  HADD2.F32 R50, -RZ, R40.H0_H0 ;  /* 0x20000028ff327230 */ /* 0x000fe40000004100 */
[----:B0-----:R-:W-:Y:S01]  /*1240*/  FMUL.FTZ R17, R5, R14 ;  /* 0x0000000e05117220 */ /* 0x001fe20000410000 */
[----:B-1----:R-:W-:Y:S01]  /*1250*/  HADD2.F32 R12, -RZ, R44.H0_H0 ;  /* 0x2000002cff0c7230 */ /* 0x002fe20000004100 */
[----:B------:R-:W0:Y:S01]  /*1260*/  MUFU.RSQ R6, R6 ;  /* 0x0000000600067308 */ /* 0x000e220000001400 */
[----:B--2---:R-:W-:-:S03]  /*1270*/  FMUL.FTZ R10, R3, R51 ;  /* 0x00000033030a7220 */ /* 0x004fc60000410000 */
[----:B------:R-:W-:Y:S01]  /*1280*/  FADD.FTZ R12, -R16, R12 ;  /* 0x0000000c100c7221 */ /* 0x000fe20000010100 */
[----:B------:R-:W-:Y:S01]  /*1290*/  FFMA.FTZ R8, R17, R10, R8 ;  /* 0x0000000a11087223 */ /* 0x000fe20000010008 */
[----:B------:R-:W-:Y:S02]  /*12a0*/  FMUL.FTZ R10, R0, R50 ;  /* 0x00000032000a7220 */ /* 0x000fe40000410000 */
[----:B------:R-:W-:Y:S01]  /*12b0*/  FMUL.FTZ R12, R5, R12 ;  /* 0x0000000c050c7220 */ /* 0x000fe20000410000 */
[----:B------:R1:W-:Y:S03]  /*12c0*/  STL [R1+0x44], R17 ;  /* 0x0000441101007387 */ /* 0x0003e60000100800 */
[----:B------:R-:W-:Y:S01]  /*12d0*/  FFMA.FTZ R8, R12, R10, R8 ;  /* 0x0000000a0c087223 */ /* 0x000fe20000010008 */
[----:B------:R-:W-:Y:S02]  /*12e0*/  HADD2.F32 R10, -RZ, R43.H0_H0 ;  /* 0x2000002bff0a7230 */ /* 0x000fe40000004100 */
[----:B------:R-:W-:-:S02]  /*12f0*/  HADD2.F32 R48, -RZ, R49.H0_H0 ;  /* 0x20000031ff307230 */ /* 0x000fc40000004100 */
[----:B-1----:R-:W-:Y:S02]  /*1300*/  HADD2.F32 R17, -RZ, R44.H1_H1 ;  /* 0x3000002cff117230 */ /* 0x002fe40000004100 */
[----:B------:R-:W-:Y:S01]  /*1310*/  FADD.FTZ R14, -R34, R10 ;  /* 0x0000000a220e7221 */ /* 0x000fe20000010100 */
[----:B------:R-:W-:Y:S02]  /*1320*/  HADD2.F32 R43, -RZ, R43.H1_H1 ;  /* 0x3000002bff2b7230 */ /* 0x000fe40000004100 */
[----:B------:R-:W-:Y:S02]  /*1330*/  HADD2.F32 R46, -RZ, R40.H1_H1 ;  /* 0x30000028ff2e7230 */ /* 0x000fe40000004100 */
[----:B------:R-:W-:Y:S01]  /*1340*/  FADD.FTZ R17, -R16, R17 ;  /* 0x0000001110117221 */ /* 0x000fe20000010100 */
[----:B------:R1:W-:Y:S01]  /*1350*/  STL [R1+0x50], R12 ;  /* 0x0000500c01007387 */ /* 0x0003e20000100800 */
[----:B------:R-:W-:Y:S02]  /*1360*/  HADD2.F32 R49, -RZ, R49.H1_H1 ;  /* 0x30000031ff317230 */ /* 0x000fe40000004100 */
[----:B0-----:R-:W-:Y:S01]  /*1370*/  FMUL.FTZ R61, R6, R14 ;  /* 0x0000000e063d7220 */ /* 0x001fe20000410000 */
[----:B------:R-:W-:Y:S01]  /*1380*/  FADD.FTZ R43, -R34, R43 ;  /* 0x0000002b222b7221 */ /* 0x000fe20000010100 */
[----:B------:R-:W-:Y:S01]  /*1390*/  FMUL.FTZ R14, R3, R46 ;  /* 0x0000002e030e7220 */ /* 0x000fe20000410000 */
[----:B------:R-:W-:Y:S01]  /*13a0*/  FMUL.FTZ R42, R5, R17 ;  /* 0x00000011052a7220 */ /* 0x000fe20000410000 */
[----:B------:R-:W-:Y:S01]  /*13b0*/  FMUL.FTZ R10, R4, R49 ;  /* 0x00000031040a7220 */ /* 0x000fe20000410000 */
[----:B-1----:R-:W-:Y:S01]  /*13c0*/  FMUL.FTZ R12, R2, R48 ;  /* 0x00000030020c7220 */ /* 0x002fe20000410000 */
[----:B------:R-:W-:Y:S01]  /*13d0*/  FMUL.FTZ R35, R6, R43 ;  /* 0x0000002b06237220 */ /* 0x000fe20000410000 */
[----:B------:R-:W-:Y:S01]  /*13e0*/  FFMA.FTZ R8, R42, R14, R8 ;  /* 0x0000000e2a087223 */ /* 0x000fe20000010008 */
[----:B------:R-:W-:-:S02]  /*13f0*/  HADD2.F32 R17, -RZ, R18.H0_H0 ;  /* 0x20000012ff117230 */ /* 0x000fc40000004100 */
[----:B------:R-:W-:Y:S01]  /*1400*/  FFMA.FTZ R12, R61, R12, RZ ;  /* 0x0000000c3d0c7223 */ /* 0x000fe200000100ff */
[----:B------:R-:W-:-:S03]  /*1410*/  HADD2.F32 R14, -RZ, R7.H0_H0 ;  /* 0x20000007ff0e7230 */ /* 0x000fc60000004100 */
[----:B------:R-:W-:Y:S01]  /*1420*/  FFMA.FTZ R10, R35, R10, R12 ;  /* 0x0000000a230a7223 */ /* 0x000fe2000001000c */
[----:B------:R-:W-:Y:S01]  /*1430*/  FADD.FTZ R17, -R16, R17 ;  /* 0x0000001110117221 */ /* 0x000fe20000010100 */
[----:B------:R-:W-:Y:S02]  /*1440*/  HADD2.F32 R12, -RZ, R7.H1_H1 ;  /* 0x30000007ff0c7230 */ /* 0x000fe40000004100 */
[----:B------:R-:W-:Y:S01]  /*1450*/  FADD.FTZ R7, -R34, R14 ;  /* 0x0000000e22077221 */ /* 0x000fe20000010100 */
[----:B------:R-:W-:Y:S01]  /*1460*/  HADD2.F32 R43, -RZ, R9.H0_H0 ;  /* 0x20000009ff2b7230 */ /* 0x000fe20000004100 */
[----:B------:R-:W-:Y:S01]  /*1470*/  STL [R1+0x14], R61 ;  /* 0x0000143d01007387 */ /* 0x000fe20000100800 */
[----:B------:R-:W-:-:S03]  /*1480*/  FMUL.FTZ R40, R5, R17 ;  /* 0x0000001105287220 */ /* 0x000fc60000410000 */
[----:B------:R-:W-:Y:S01]  /*1490*/  STL [R1+0x40], R42 ;  /* 0x0000402a01007387 */ /* 0x000fe20000100800 */
[----:B------:R-:W-:Y:S02]  /*14a0*/  HADD2.F32 R44, -RZ, R38.H0_H0 ;  /* 0x20000026ff2c7230 */ /* 0x000fe40000004100 */
[----:B------:R-:W-:Y:S01]  /*14b0*/  FMUL.FTZ R17, R2, R43 ;  /* 0x0000002b02117220 */ /* 0x000fe20000410000 */
[----:B------:R0:W-:Y:S01]  /*14c0*/  STL [R1+0x18], R35 ;  /* 0x0000182301007387 */ /* 0x0001e20000100800 */
[----:B------:R-:W-:Y:S01]  /*14d0*/  FADD.FTZ R12, -R34, R12 ;  /* 0x0000000c220c7221 */ /* 0x000fe20000010100 */
[----:B------:R-:W-:Y:S02]  /*14e0*/  FMUL.FTZ R14, R0, R44 ;  /* 0x0000002c000e7220 */ /* 0x000fe40000410000 */
[----:B------:R-:W-:Y:S01]  /*14f0*/  STL [R1+0x3c], R40 ;  /* 0x00003c2801007387 */ /* 0x000fe20000100800 */
[----:B0-----:R-:W-:Y:S01]  /*1500*/  FMUL.FTZ R35, R6, R7 ;  /* 0x0000000706237220 */ /* 0x001fe20000410000 */
[----:B------:R-:W-:-:S02]  /*1510*/  HADD2.F32 R7, -RZ, R9.H1_H1 ;  /* 0x30000009ff077230 */ /* 0x000fc40000004100 */
[----:B------:R-:W-:Y:S02]  /*1520*/  HADD2.F32 R18, -RZ, R18.H1_H1 ;  /* 0x30000012ff127230 */ /* 0x000fe40000004100 */
[----:B------:R-:W-:Y:S01]  /*1530*/  FFMA.FTZ R10, R35, R17, R10 ;  /* 0x00000011230a7223 */ /* 0x000fe2000001000a */
[----:B------:R0:W-:Y:S01]  /*1540*/  STL [R1+0x64], R35 ;  /* 0x0000642301007387 */ /* 0x0001e20000100800 */
[----:B------:R-:W-:Y:S01]  /*1550*/  FMUL.FTZ R17, R4, R7 ;  /* 0x0000000704117220 */ /* 0x000fe20000410000 */
[----:B------:R-:W-:Y:S01]  /*1560*/  FFMA.FTZ R14, R40, R14, R8 ;  /* 0x0000000e280e7223 */ /* 0x000fe20000010008 */
[----:B------:R-:W-:Y:S02]  /*1570*/  HADD2.F32 R9, -RZ, R38.H1_H1 ;  /* 0x30000026ff097230 */ /* 0x000fe40000004100 */
[----:B------:R-:W-:Y:S01]  /*1580*/  FADD.FTZ R18, -R16, R18 ;  /* 0x0000001210127221 */ /* 0x000fe20000010100 */
[----:B------:R-:W-:Y:S02]  /*1590*/  HADD2.F32 R8, -RZ, R13.H0_H0 ;  /* 0x2000000dff087230 */ /* 0x000fe40000004100 */
[----:B0-----:R-:W-:Y:S01]  /*15a0*/  FMUL.FTZ R35, R6, R12 ;  /* 0x0000000c06237220 */ /* 0x001fe20000410000 */
[----:B------:R-:W-:-:S03]  /*15b0*/  HADD2.F32 R12, -RZ, R11.H0_H0 ;  /* 0x2000000bff0c7230 */ /* 0x000fc60000004100 */
[----:B------:R-:W-:Y:S02]  /*15c0*/  FFMA.FTZ R10, R35, R17, R10 ;  /* 0x00000011230a7223 */ /* 0x000fe4000001000a */
[----:B------:R-:W-:Y:S01]  /*15d0*/  FADD.FTZ R17, -R34, R12 ;  /* 0x0000000c22117221 */ /* 0x000fe20000010100 */
[----:B------:R0:W-:Y:S01]  /*15e0*/  STL [R1+0x4c], R35 ;  /* 0x00004c2301007387 */ /* 0x0001e20000100800 */
[----:B------:R-:W-:Y:S01]  /*15f0*/  FMUL.FTZ R40, R5, R18 ;  /* 0x0000001205287220 */ /* 0x000fe20000410000 */
[----:B------:R-:W-:Y:S01]  /*1600*/  FMUL.FTZ R12, R2, R8 ;  /* 0x00000008020c7220 */ /* 0x000fe20000410000 */
[----:B------:R-:W-:Y:S01]  /*1610*/  FMUL.FTZ R38, R6, R17 ;  /* 0x0000001106267220 */ /* 0x000fe20000410000 */
[----:B0-----:R-:W-:-:S04]  /*1620*/  FMUL.FTZ R35, R3, R9 ;  /* 0x0000000903237220 */ /* 0x001fc80000410000 */
[----:B------:R-:W-:Y:S01]  /*1630*/  FFMA.FTZ R17, R40, R35, R14 ;  /* 0x0000002328117223 */ /* 0x000fe2000001000e */
[----:B------:R-:W-:Y:S01]  /*1640*/  FFMA.FTZ R14, R38, R12, R10 ;  /* 0x0000000c260e7223 */ /* 0x000fe2000001000a */
[----:B------:R-:W-:Y:S01]  /*1650*/  HADD2.F32 R12, -RZ, R11.H1_H1 ;  /* 0x3000000bff0c7230 */ /* 0x000fe20000004100 */
[----:B------:R0:W-:Y:S01]  /*1660*/  STL [R1+0x38], R40 ;  /* 0x0000382801007387 */ /* 0x0001e20000100800 */
[----:B------:R-:W-:-:S03]  /*1670*/  HADD2.F32 R35, -RZ, R20.H0_H0 ;  /* 0x20000014ff237230 */ /* 0x000fc60000004100 */
[----:B------:R-:W-:Y:S01]  /*1680*/  FADD.FTZ R12, -R34, R12 ;  /* 0x0000000c220c7221 */ /* 0x000fe20000010100 */
[----:B------:R1:W-:Y:S01]  /*1690*/  STL [R1+0x48], R38 ;  /* 0x0000482601007387 */ /* 0x0003e20000100800 */
[----:B------:R-:W-:Y:S02]  /*16a0*/  FADD.FTZ R35, -R16, R35 ;  /* 0x0000002310237221 */ /* 0x000fe40000010100 */
[----:B0-----:R-:W-:Y:S01]  /*16b0*/  FMUL.FTZ R40, R6, R12 ;  /* 0x0000000c06287220 */ /* 0x001fe20000410000 */
[----:B------:R-:W-:Y:S01]  /*16c0*/  FFMA.FTZ R12, R0, R54, RZ ;  /* 0x00000036000c7223 */ /* 0x000fe200000100ff */
[----:B-1----:R-:W-:Y:S01]  /*16d0*/  MOV R38, 0x18 ;  /* 0x0000001800267802 */ /* 0x002fe20000000f00 */
[----:B------:R-:W-:Y:S02]  /*16e0*/  HADD2.F32 R10, -RZ, R13.H1_H1 ;  /* 0x3000000dff0a7230 */ /* 0x000fe40000004100 */
[----:B------:R-:W-:Y:S01]  /*16f0*/  FMUL.FTZ R42, R5, R35 ;  /* 0x00000023052a7220 */ /* 0x000fe20000410000 */
[----:B------:R-:W-:-:S02]  /*1700*/  HADD2.F32 R11, -RZ, R32.H0_H0 ;  /* 0x20000020ff0b7230 */ /* 0x000fc40000004100 */
[----:B------:R-:W-:Y:S02]  /*1710*/  IMAD R60, R60, R38, UR6 ;  /* 0x000000063c3c7e24 */ /* 0x000fe4000f8e0226 */
[C---:B------:R-:W-:Y:S01]  /*1720*/  FFMA.FTZ R38, R3.reuse, R57, R12 ;  /* 0x0000003903267223 */ /* 0x040fe2000001000c */
[----:B------:R-:W-:Y:S02]  /*1730*/  HADD2.F32 R35, -RZ, R20.H1_H1 ;  /* 0x30000014ff237230 */ /* 0x000fe40000004100 */
[----:B------:R-:W-:Y:S01]  /*1740*/  FMUL.FTZ R13, R4, R10 ;  /* 0x0000000a040d7220 */ /* 0x000fe20000410000 */
[C---:B------:R-:W-:Y:S01]  /*1750*/  FFMA.FTZ R38, R0.reuse, R58, R38 ;  /* 0x0000003a00267223 */ /* 0x040fe20000010026 */
[----:B------:R-:W-:Y:S01]  /*1760*/  FMUL.FTZ R18, R0, R11 ;  /* 0x0000000b00127220 */ /* 0x000fe20000410000 */
[----:B------:R-:W-:Y:S01]  /*1770*/  FADD.FTZ R35, -R16, R35 ;  /* 0x0000002310237221 */ /* 0x000fe20000010100 */
[----:B------:R-:W-:Y:S01]  /*1780*/  FFMA.FTZ R14, R40, R13, R14 ;  /* 0x0000000d280e7223 */ /* 0x000fe2000001000e */
[----:B------:R-:W-:Y:S01]  /*1790*/  FFMA.FTZ R38, R3, R56, R38 ;  /* 0x0000003803267223 */ /* 0x000fe20000010026 */
[----:B------:R-:W-:Y:S01]  /*17a0*/  HADD2.F32 R20, -RZ, R15.H0_H0 ;  /* 0x2000000fff147230 */ /* 0x000fe20000004100 */
[----:B------:R0:W-:Y:S01]  /*17b0*/  STL [R1+0x30], R42 ;  /* 0x0000302a01007387 */ /* 0x0001e20000100800 */
[----:B------:R-:W-:Y:S01]  /*17c0*/  FFMA.FTZ R17, R42, R18, R17 ;  /* 0x000000122a117223 */ /* 0x000fe20000010011 */
[----:B------:R-:W-:-:S02]  /*17d0*/  HADD2.F32 R13, -RZ, R32.H1_H1 ;  /* 0x30000020ff0d7230 */ /* 0x000fc40000004100 */
[----:B------:R-:W-:Y:S02]  /*17e0*/  HADD2.F32 R12, -RZ, R47.H0_H0 ;  /* 0x2000002fff0c7230 */ /* 0x000fe40000004100 */
[----:B------:R-:W-:Y:S01]  /*17f0*/  FADD.FTZ R32, -R34, R20 ;  /* 0x0000001422207221 */ /* 0x000fe20000010100 */
[----:B0-----:R-:W-:Y:S01]  /*1800*/  FMUL.FTZ R42, R5, R35 ;  /* 0x00000023052a7220 */ /* 0x001fe20000410000 */
[----:B------:R-:W-:Y:S01]  /*1810*/  FFMA.FTZ R35, R0, R55, R38 ;  /* 0x0000003700237223 */ /* 0x000fe20000010026 */
[C---:B------:R-:W-:Y:S01]  /*1820*/  FMUL.FTZ R20, R3.reuse, R13 ;  /* 0x0000000d03147220 */ /* 0x040fe20000410000 */
[----:B------:R0:W-:Y:S02]  /*1830*/  STL [R1+0x34], R40 ;  /* 0x0000342801007387 */ /* 0x0001e40000100800 */
[----:B------:R-:W-:Y:S01]  /*1840*/  FFMA.FTZ R35, R3, R53, R35 ;  /* 0x0000003503237223 */ /* 0x000fe20000010023 */
[----:B------:R-:W-:Y:S01]  /*1850*/  FMUL.FTZ R18, R2, R12 ;  /* 0x0000000c02127220 */ /* 0x000fe20000410000 */
[----:B------:R-:W-:-:S02]  /*1860*/  FFMA.FTZ R20, R42, R20, R17 ;  /* 0x000000142a147223 */ /* 0x000fc40000010011 */
[----:B------:R-:W-:Y:S01]  /*1870*/  FFMA.FTZ R17, R0, R52, R35 ;  /* 0x0000003400117223 */ /* 0x000fe20000010023 */
[----:B0-----:R-:W-:Y:S01]  /*1880*/  FMUL.FTZ R40, R6, R32 ;  /* 0x0000002006287220 */ /* 0x001fe20000410000 */
[----:B------:R0:W-:Y:S02]  /*1890*/  STL [R1+0x2c], R42 ;  /* 0x00002c2a01007387 */ /* 0x0001e40000100800 */
[----:B------:R-:W-:Y:S01]  /*18a0*/  FFMA.FTZ R17, R3, R51, R17 ;  /* 0x0000003303117223 */ /* 0x000fe20000010011 */
[----:B------:R-:W-:Y:S01]  /*18b0*/  FFMA.FTZ R18, R40, R18, R14 ;  /* 0x0000001228127223 */ /* 0x000fe2000001000e */
[----:B------:R1:W-:Y:S02]  /*18c0*/  STL [R1+0x28], R40 ;  /* 0x0000282801007387 */ /* 0x0003e40000100800 */
[----:B------:R-:W-:Y:S01]  /*18d0*/  FFMA.FTZ R17, R0, R50, R17 ;  /* 0x0000003200117223 */ /* 0x000fe20000010011 */
[----:B0-----:R-:W-:Y:S02]  /*18e0*/  HADD2.F32 R42, -RZ, R36.H0_H0 ;  /* 0x20000024ff2a7230 */ /* 0x001fe40000004100 */
[----:B-1----:R-:W-:-:S03]  /*18f0*/  HADD2.F32 R40, -RZ, R15.H1_H1 ;  /* 0x3000000fff287230 */ /* 0x002fc60000004100 */
[----:B------:R-:W-:Y:S01]  /*1900*/  FADD.FTZ R42, -R16, R42 ;  /* 0x0000002a102a7221 */ /* 0x000fe20000010100 */
[----:B------:R-:W-:Y:S02]  /*1910*/  HADD2.F32 R15, -RZ, R30.H0_H0 ;  /* 0x2000001eff0f7230 */ /* 0x000fe40000004100 */
[----:B------:R-:W-:Y:S01]  /*1920*/  FADD.FTZ R40, -R34, R40 ;  /* 0x0000002822287221 */ /* 0x000fe20000010100 */
[----:B------:R-:W-:Y:S01]  /*1930*/  LEA R32, R59, R60, 0x3 ;  /* 0x0000003c3b207211 */ /* 0x000fe200078e18ff */
[----:B------:R-:W-:Y:S02]  /*1940*/  FFMA.FTZ R17, R3, R46, R17 ;  /* 0x0000002e03117223 */ /* 0x000fe40000010011 */
[----:B------:R-:W-:Y:S01]  /*1950*/  FMUL.FTZ R59, R6, R40 ;  /* 0x00000028063b7220 */ /* 0x000fe20000410000 */
[----:B------:R-:W-:Y:S02]  /*1960*/  HADD2.F32 R40, -RZ, R45.H0_H0 ;  /* 0x2000002dff287230 */ /* 0x000fe40000004100 */
[----:B------:R-:W-:Y:S01]  /*1970*/  FMUL.FTZ R38, R0, R15 ;  /* 0x0000000f00267220 */ /* 0x000fe20000410000 */
[----:B------:R-:W-:Y:S01]  /*1980*/  FMUL.FTZ R60, R5, R42 ;  /* 0x0000002a053c7220 */ /* 0x000fe20000410000 */
[----:B------:R-:W-:-:S02]  /*1990*/  HADD2.F32 R36, -RZ, R36.H1_H1 ;  /* 0x30000024ff247230 */ /* 0x000fc40000004100 */
[----:B------:R-:W-:Y:S01]  /*19a0*/  FFMA.FTZ R17, R0, R44, R17 ;  /* 0x0000002c00117223 */ /* 0x000fe20000010011 */
[----:B------:R-:W-:Y:S02]  /*19b0*/  HADD2.F32 R14, -RZ, R47.H1_H1 ;  /* 0x3000002fff0e7230 */ /* 0x000fe40000004100 */
[----:B------:R-:W-:Y:S01]  /*19c0*/  FFMA.FTZ R20, R60, R38, R20 ;  /* 0x000000263c147223 */ /* 0x000fe20000010014 */
[----:B------:R-:W-:Y:S01]  /*19d0*/  FADD.FTZ R40, -R34, R40 ;  /* 0x0000002822287221 */ /* 0x000fe20000010100 */
[----:B------:R-:W-:Y:S01]  /*19e0*/  FFMA.FTZ R38, R3, R9, R17 ;  /* 0x0000000903267223 */ /* 0x000fe20000010011 */
[----:B------:R-:W-:Y:S01]  /*19f0*/  FADD.FTZ R36, -R16, R36 ;  /* 0x0000002410247221 */ /* 0x000fe20000010100 */
[----:B------:R-:W-:Y:S01]  /*1a00*/  FMUL.FTZ R35, R4, R14 ;  /* 0x0000000e04237220 */ /* 0x000fe20000410000 */
[----:B------:R0:W-:Y:S01]  /*1a10*/  STL [R1+0x1c], R60 ;  /* 0x00001c3c01007387 */ /* 0x0001e20000100800 */
[----:B------:R-:W-:Y:S02]  /*1a20*/  HADD2.F32 R17, -RZ, R30.H1_H1 ;  /* 0x3000001eff117230 */ /* 0x000fe40000004100 */
[----:B------:R-:W-:Y:S01]  /*1a30*/  FMUL.FTZ R42, R6, R40 ;  /* 0x00000028062a7220 */ /* 0x000fe20000410000 */
[----:B------:R-:W-:Y:S01]  /*1a40*/  HADD2.F32 R45, -RZ, R45.H1_H1 ;  /* 0x3000002dff2d7230 */ /* 0x000fe20000004100 */
[----:B------:R-:W-:Y:S01]  /*1a50*/  STL [R1+0x10], R59 ;  /* 0x0000103b01007387 */ /* 0x000fe20000100800 */
[----:B------:R-:W-:-:S02]  /*1a60*/  HADD2.F32 R16, -RZ, R41.H0_H0 ;  /* 0x20000029ff107230 */ /* 0x000fc40000004100 */
[----:B------:R-:W-:Y:S01]  /*1a70*/  FFMA.FTZ R38, R0, R11, R38 ;  /* 0x0000000b00267223 */ /* 0x000fe20000010026 */
[----:B------:R-:W-:Y:S01]  /*1a80*/  FMUL.FTZ R36, R5, R36 ;  /* 0x0000002405247220 */ /* 0x000fe20000410000 */
[----:B------:R-:W-:Y:S01]  /*1a90*/  STL [R1+0xdc], R44 ;  /* 0x0000dc2c01007387 */ /* 0x000fe20000100800 */
[----:B------:R-:W-:Y:S01]  /*1aa0*/  FFMA.FTZ R35, R59, R35, R18 ;  /* 0x000000233b237223 */ /* 0x000fe20000010012 */
[----:B------:R-:W-:Y:S02]  /*1ab0*/  HADD2.F32 R18, -RZ, R41.H1_H1 ;  /* 0x30000029ff127230 */ /* 0x000fe40000004100 */
[----:B------:R-:W-:Y:S01]  /*1ac0*/  STL [R1+0xe0], R9 ;  /* 0x0000e00901007387 */ /* 0x000fe20000100800 */
[C---:B------:R-:W-:Y:S01]  /*1ad0*/  FMUL.FTZ R41, R3.reuse, R17 ;  /* 0x0000001103297220 */ /* 0x040fe20000410000 */
[----:B------:R-:W-:Y:S02]  /*1ae0*/  FFMA.FTZ R38, R3, R13, R38 ;  /* 0x0000000d03267223 */ /* 0x000fe40000010026 */
[----:B------:R-:W-:Y:S01]  /*1af0*/  STL [R1+0xd4], R11 ;  /* 0x0000d40b01007387 */ /* 0x000fe20000100800 */
[----:B------:R-:W-:Y:S01]  /*1b00*/  FMUL.FTZ R30, R2, R16 ;  /* 0x00000010021e7220 */ /* 0x000fe20000410000 */
[----:B------:R-:W-:-:S02]  /*1b10*/  FADD.FTZ R45, -R34, R45 ;  /* 0x0000002d222d7221 */ /* 0x000fc40000010100 */
[----:B------:R-:W-:Y:S04]  /*1b20*/  STL [R1+0xd8], R13 ;  /* 0x0000d80d01007387 */ /* 0x000fe80000100800 */
[----:B------:R-:W-:Y:S01]  /*1b30*/  STL [R1+0x8], R42 ;  /* 0x0000082a01007387 */ /* 0x000fe20000100800 */
[----:B------:R-:W-:-:S03]  /*1b40*/  FFMA.FTZ R38, R0, R15, R38 ;  /* 0x0000000f00267223 */ /* 0x000fc60000010026 */
[----:B------:R-:W-:Y:S01]  /*1b50*/  STL [R1+0xc8], R5 ;  /* 0x0000c80501007387 */ /* 0x000fe20000100800 */
[----:B------:R-:W-:-:S03]  /*1b60*/  FFMA.FTZ R41, R36, R41, R20 ;  /* 0x0000002924297223 */ /* 0x000fc60000010014 */
[----:B------:R-:W-:Y:S01]  /*1b70*/  STL [R1+0xc], R36 ;  /* 0x00000c2401007387 */ /* 0x000fe20000100800 */
[----:B------:R-:W-:Y:S01]  /*1b80*/  FFMA.FTZ R30, R42, R30, R35 ;  /* 0x0000001e2a1e7223 */ /* 0x000fe20000010023 */
[----:B------:R-:W-:Y:S02]  /*1b90*/  FMUL.FTZ R20, R4, R18 ;  /* 0x0000001204147220 */ /* 0x000fe40000410000 */
[----:B------:R-:W-:Y:S01]  /*1ba0*/  STL [R1+0xe4], R15 ;  /* 0x0000e40f01007387 */ /* 0x000fe20000100800 */
[----:B------:R-:W-:-:S03]  /*1bb0*/  HADD2.F32 R35, -RZ, R19.H0_H0 ;  /* 0x20000013ff237230 */ /* 0x000fc60000004100 */
[----:B------:R1:W-:Y:S01]  /*1bc0*/  STL [R1+0xd0], R0 ;  /* 0x0000d00001007387 */ /* 0x0003e20000100800 */
[----:B------:R-:W-:Y:S02]  /*1bd0*/  HADD2.F32 R61, -RZ, R19.H1_H1 ;  /* 0x30000013ff3d7230 */ /* 0x000fe40000004100 */
[----:B------:R-:W-:Y:S01]  /*1be0*/  FADD.FTZ R35, -R34, R35 ;  /* 0x0000002322237221 */ /* 0x000fe20000010100 */
[----:B------:R-:W-:Y:S02]  /*1bf0*/  HADD2.F32 R19, -RZ, R39.H0_H0 ;  /* 0x20000027ff137230 */ /* 0x000fe40000004100 */
[--C-:B0-----:R-:W-:Y:S02]  /*1c00*/  HADD2.F32 R60, -RZ, R21.reuse.H0_H0 ;  /* 0x20000015ff3c7230 */ /* 0x101fe40000004100 */
[----:B-1----:R-:W-:Y:S01]  /*1c10*/  FMUL.FTZ R0, R6, R45 ;  /* 0x0000002d06007220 */ /* 0x002fe20000410000 */
[----:B------:R-:W-:Y:S02]  /*1c20*/  HADD2.F32 R59, -RZ, R21.H1_H1 ;  /* 0x30000015ff3b7230 */ /* 0x000fe40000004100 */
[----:B------:R-:W-:-:S02]  /*1c30*/  HADD2.F32 R47, -RZ, R37.H0_H0 ;  /* 0x20000025ff2f7230 */ /* 0x000fc40000004100 */
[----:B------:R-:W-:Y:S01]  /*1c40*/  FFMA.FTZ R30, R0, R20, R30 ;  /* 0x00000014001e7223 */ /* 0x000fe2000001001e */
[C---:B------:R-:W-:Y:S01]  /*1c50*/  FFMA.FTZ R20, R2.reuse, R48, RZ ;  /* 0x0000003002147223 */ /* 0x040fe200000100ff */
[----:B------:R-:W-:Y:S02]  /*1c60*/  HADD2.F32 R45, -RZ, R37.H1_H1 ;  /* 0x30000025ff2d7230 */ /* 0x000fe40000004100 */
[----:B------:R-:W-:Y:S01]  /*1c70*/  FMUL.FTZ R21, R2, R19 ;  /* 0x0000001302157220 */ /* 0x000fe20000410000 */
[----:B------:R-:W-:Y:S01]  /*1c80*/  FMUL.FTZ R5, R6, R35 ;  /* 0x0000002306057220 */ /* 0x000fe20000410000 */
[----:B------:R-:W-:Y:S01]  /*1c90*/  FFMA.FTZ R36, R4, R49, R20 ;  /* 0x0000003104247223 */ /* 0x000fe20000010014 */
[----:B------:R-:W-:Y:S02]  /*1ca0*/  HADD2.F32 R20, -RZ, R39.H1_H1 ;  /* 0x30000027ff147230 */ /* 0x000fe40000004100 */
[C---:B------:R-:W-:Y:S01]  /*1cb0*/  FADD.FTZ R61, -R34.reuse, R61 ;  /* 0x0000003d223d7221 */ /* 0x040fe20000010100 */
[----:B------:R-:W-:Y:S01]  /*1cc0*/  FFMA.FTZ R40, R3, R17, R38 ;  /* 0x0000001103287223 */ /* 0x000fe20000010026 */
[C---:B------:R-:W-:Y:S01]  /*1cd0*/  FADD.FTZ R60, -R34.reuse, R60 ;  /* 0x0000003c223c7221 */ /* 0x040fe20000010100 */
[C---:B------:R-:W-:Y:S01]  /*1ce0*/  FADD.FTZ R59, -R34.reuse, R59 ;  /* 0x0000003b223b7221 */ /* 0x040fe20000010100 */
[C---:B------:R-:W-:Y:S01]  /*1cf0*/  FADD.FTZ R47, -R34.reuse, R47 ;  /* 0x0000002f222f7221 */ /* 0x040fe20000010100 */
[----:B------:R-:W-:Y:S01]  /*1d00*/  FADD.FTZ R45, -R34, R45 ;  /* 0x0000002d222d7221 */ /* 0x000fe20000010100 */
[----:B------:R-:W-:Y:S01]  /*1d10*/  FFMA.FTZ R30, R5, R21, R30 ;  /* 0x00000015051e7223 */ /* 0x000fe2000001001e */
[----:B------:R-:W-:Y:S01]  /*1d20*/  FMUL.FTZ R34, R4, R20 ;  /* 0x0000001404227220 */ /* 0x000fe20000410000 */
[C---:B------:R-:W-:Y:S01]  /*1d30*/  FMUL.FTZ R61, R6.reuse, R61 ;  /* 0x0000003d063d7220 */ /* 0x040fe20000410000 */
[----:B------:R-:W-:Y:S01]  /*1d40*/  HADD2.F32 R21, -RZ, R33.H0_H0 ;  /* 0x20000021ff157230 */ /* 0x000fe20000004100 */
[----:B------:R0:W-:Y:S01]  /*1d50*/  STS.64 [R32], R40 ;  /* 0x0000002820007388 */ /* 0x0001e20000000a00 */
[----:B------:R-:W-:Y:S01]  /*1d60*/  FMUL.FTZ R60, R6, R60 ;  /* 0x0000003c063c7220 */ /* 0x000fe20000410000 */
[----:B------:R-:W-:-:S02]  /*1d70*/  FFMA.FTZ R34, R61, R34, R30 ;  /* 0x000000223d227223 */ /* 0x000fc4000001001e */
[----:B------:R-:W-:Y:S01]  /*1d80*/  FMUL.FTZ R30, R2, R21 ;  /* 0x00000015021e7220 */ /* 0x000fe20000410000 */
[----:B------:R-:W-:Y:S01]  /*1d90*/  FMUL.FTZ R59, R6, R59 ;  /* 0x0000003b063b7220 */ /* 0x000fe20000410000 */
[----:B------:R-:W2:Y:S02]  /*1da0*/  LDL R15, [R1+0x24] ;  /* 0x00002400010f7983 */ /* 0x000ea40000100800 */
[----:B------:R-:W-:Y:S02]  /*1db0*/  FFMA.FTZ R34, R60, R30, R34 ;  /* 0x0000001e3c227223 */ /* 0x000fe40000010022 */
[----:B------:R-:W3:Y:S01]  /*1dc0*/  LDL R9, [R1+0x14] ;  /* 0x0000140001097983 */ /* 0x000ee20000100800 */
[----:B0-----:R-:W-:Y:S02]  /*1dd0*/  HADD2.F32 R40, -RZ, R33.H1_H1 ;  /* 0x30000021ff287230 */ /* 0x001fe40000004100 */
[----:B------:R-:W-:Y:S01]  /*1de0*/  HADD2.F32 R41, -RZ, R31.H0_H0 ;  /* 0x2000001fff297230 */ /* 0x000fe20000004100 */
[----:B------:R-:W4:Y:S02]  /*1df0*/  LDL R44, [R1+0x18] ;  /* 0x00001800012c7983 */ /* 0x000f240000100800 */
[----:B------:R-:W-:-:S02]  /*1e00*/  FMUL.FTZ R30, R4, R40 ;  /* 0x00000028041e7220 */ /* 0x000fc40000410000 */
[----:B------:R-:W4:Y:S01]  /*1e10*/  LDL R13, [R1+0x68] ;  /* 0x00006800010d7983 */ /* 0x000f220000100800 */
[----:B------:R-:W-:-:S03]  /*1e20*/  FFMA.FTZ R28, R22, R54, R28 ;  /* 0x00000036161c7223 */ /* 0x000fc6000001001c */
[----:B------:R-:W4:Y:S01]  /*1e30*/  LDL R11, [R1+0x60] ;  /* 0x00006000010b7983 */ /* 0x000f220000100800 */
[----:B------:R-:W-:-:S03]  /*1e40*/  FFMA.FTZ R30, R59, R30, R34 ;  /* 0x0000001e3b1e7223 */ /* 0x000fc60000010022 */
[----:B------:R-:W-:Y:S01]  /*1e50*/  STL [R1+0x4], R0 ;  /* 0x0000040001007387 */ /* 0x000fe20000100800 */
[----:B------:R-:W-:-:S03]  /*1e60*/  FMUL.FTZ R34, R2, R41 ;  /* 0x0000002902227220 */ /* 0x000fc60000410000 */
[----:B------:R-:W-:Y:S01]  /*1e70*/  STL [R1], R5 ;  /* 0x0000000501007387 */ /* 0x000fe20000100800 */
[----:B------:R-:W-:-:S03]  /*1e80*/  FMUL.FTZ R47, R6, R47 ;  /* 0x0000002f062f7220 */ /* 0x000fc60000410000 */
[----:B------:R-:W4:Y:S01]  /*1e90*/  LDL.LU R22, [R1+0xe8] ;  /* 0x0000e80001167983 */ /* 0x000f220000300800 */
[----:B------:R-:W-:-:S03]  /*1ea0*/  FFMA.FTZ R30, R47, R34, R30 ;  /* 0x000000222f1e7223 */ /* 0x000fc6000001001e */
[----:B------:R-:W4:Y:S04]  /*1eb0*/  LDL R34, [R1+0x64] ;  /* 0x0000640001227983 */ /* 0x000f280000100800 */
[----:B------:R-:W4:Y:S01]  /*1ec0*/  LDL R37, [R1+0x58] ;  /* 0x0000580001257983 */ /* 0x000f220000100800 */
[----:B------:R-:W-:Y:S01]  /*1ed0*/  FFMA.FTZ R36, R2, R43, R36 ;  /* 0x0000002b02247223 */ /* 0x000fe20000010024 */
[----:B------:R-:W-:Y:S02]  /*1ee0*/  HADD2.F32 R42, -RZ, R31.H1_H1 ;  /* 0x3000001fff2a7230 */ /* 0x000fe40000004100 */
[----:B------:R-:W-:Y:S01]  /*1ef0*/  FMUL.FTZ R45, R6, R45 ;  /* 0x0000002d062d7220 */ /* 0x000fe20000410000 */
[----:B------:R-:W4:Y:S01]  /*1f00*/  LDL R39, [R1+0x48] ;  /* 0x0000480001277983 */ /* 0x000f220000100800 */
[----:B------:R-:W-:-:S04]  /*1f10*/  FFMA.FTZ R36, R4, R7, R36 ;  /* 0x0000000704247223 */ /* 0x000fc80000010024 */
[----:B------:R-:W-:-:S04]  /*1f20*/  FFMA.FTZ R36, R2, R8, R36 ;  /* 0x0000000802247223 */ /* 0x000fc80000010024 */
[----:B------:R-:W-:-:S04]  /*1f30*/  FFMA.FTZ R36, R4, R10, R36 ;  /* 0x0000000a04247223 */ /* 0x000fc80000010024 */
[----:B------:R-:W-:Y:S01]  /*1f40*/  FFMA.FTZ R35, R2, R12, R36 ;  /* 0x0000000c02237223 */ /* 0x000fe20000010024 */
[C---:B------:R-:W-:Y:S01]  /*1f50*/  FMUL.FTZ R31, R4.reuse, R42 ;  /* 0x0000002a041f7220 */ /* 0x040fe20000410000 */
[----:B------:R-:W4:Y:S02]  /*1f60*/  LDL R36, [R1+0x5c] ;  /* 0x00005c0001247983 */ /* 0x000f240000100800 */
[----:B------:R-:W-:-:S04]  /*1f70*/  FFMA.FTZ R35, R4, R14, R35 ;  /* 0x0000000e04237223 */ /* 0x000fc80000010023 */
[----:B------:R-:W-:Y:S01]  /*1f80*/  FFMA.FTZ R33, R2, R16, R35 ;  /* 0x0000001002217223 */ /* 0x000fe20000010023 */
[----:B------:R-:W-:Y:S01]  /*1f90*/  FFMA.FTZ R31, R45, R31, R30 ;  /* 0x0000001f2d1f7223 */ /* 0x000fe2000001001e */
[----:B------:R-:W4:Y:S02]  /*1fa0*/  LDL R35, [R1+0x4c] ;  /* 0x00004c0001237983 */ /* 0x000f240000100800 */
[----:B------:R-:W-:-:S04]  /*1fb0*/  FFMA.FTZ R33, R4, R18, R33 ;  /* 0x0000001204217223 */ /* 0x000fc80000010021 */
[----:B------:R-:W-:-:S04]  /*1fc0*/  FFMA.FTZ R33, R2, R19, R33 ;  /* 0x0000001302217223 */ /* 0x000fc80000010021 */
[----:B------:R-:W-:-:S04]  /*1fd0*/  FFMA.FTZ R33, R4, R20, R33 ;  /* 0x0000001404217223 */ /* 0x000fc80000010021 */
[----:B------:R-:W-:-:S04]  /*1fe0*/  FFMA.FTZ R33, R2, R21, R33 ;  /* 0x0000001502217223 */ /* 0x000fc80000010021 */
[----:B------:R-:W-:-:S04]  /*1ff0*/  FFMA.FTZ R33, R4, R40, R33 ;  /* 0x0000002804217223 */ /* 0x000fc80000010021 */
[----:B------:R-:W-:-:S04]  /*2000*/  FFMA.FTZ R33, R2, R41, R33 ;  /* 0x0000002902217223 */ /* 0x000fc80000010021 */
[----:B------:R-:W-:Y:S02]  /*2010*/  FFMA.FTZ R30, R4, R42, R33 ;  /* 0x0000002a041e7223 */ /* 0x000fe40000010021 */
[----:B------:R-:W4:Y:S04]  /*2020*/  LDL R33, [R1+0x3c] ;  /* 0x00003c0001217983 */ /* 0x000f280000100800 */
[----:B------:R0:W-:Y:S04]  /*2030*/  STS.64 [R32+0x1680], R30 ;  /* 0x0016801e20007388 */ /* 0x0001e80000000a00 */
[----:B0-----:R-:W4:Y:S04]  /*2040*/  LDL R32, [R1+0x8] ;  /* 0x0000080001207983 */ /* 0x001f280000100800 */
[----:B------:R-:W4:Y:S01]  /*2050*/  LDL R31, [R1+0x40] ;  /* 0x00004000011f7983 */ /* 0x000f220000100800 */
[----:B--2---:R-:W-:-:S03]  /*2060*/  FFMA.FTZ R30, R15, R57, R26 ;  /* 0x000000390f1e7223 */ /* 0x004fc6000001001a */
[----:B------:R-:W2:Y:S01]  /*2070*/  LDL R15, [R1+0x34] ;  /* 0x00003400010f7983 */ /* 0x000ea20000100800 */
[----:B---3--:R-:W-:-:S03]  /*2080*/  FFMA.FTZ R24, R9, R48, R24 ;  /* 0x0000003009187223 */ /* 0x008fc60000010018 */
[----:B------:R-:W3:Y:S01]  /*2090*/  LDL R9, [R1+0x54] ;  /* 0x0000540001097983 */ /* 0x000ee20000100800 */
[----:B----4-:R-:W-:-:S03]  /*20a0*/  FFMA.FTZ R28, R13, R58, R28 ;  /* 0x0000003a0d1c7223 */ /* 0x010fc6000001001c */
[----:B------:R-:W4:Y:S01]  /*20b0*/  LDL R13, [R1+0x28] ;  /* 0x00002800010d7983 */ /* 0x000f220000100800 */
[----:B------:R-:W-:-:S03]  /*20c0*/  FFMA.FTZ R30, R11, R56, R30 ;  /* 0x000000380b1e7223 */ /* 0x000fc6000001001e */
        /* <DEDUP_REMOVED lines=8> */
[----:B------:R-:W4:Y:S04]  /*2150*/  LDL R37, [R1+0x1c] ;  /* 0x00001c0001257983 */ /* 0x000f280000100800 */
[----:B------:R-:W4:Y:S01]  /*2160*/  LDL R39, [R1+0xc] ;  /* 0x00000c0001277983 */ /* 0x000f220000100800 */
[----:B------:R-:W-:-:S03]  /*2170*/  FFMA.FTZ R28, R36, R55, R28 ;  /* 0x00000037241c7223 */ /* 0x000fc6000001001c */
[----:B------:R-:W4:Y:S01]  /*2180*/  LDL R36, [R1+0x2c] ;  /* 0x00002c0001247983 */ /* 0x000f220000100800 */
[----:B------:R-:W-:-:S03]  /*2190*/  FFMA.FTZ R26, R35, R7, R26 ;  /* 0x00000007231a7223 */ /* 0x000fc6000001001a */
[----:B------:R-:W4:Y:S01]  /*21a0*/  LDL R35, [R1+0x30] ;  /* 0x0000300001237983 */ /* 0x000f220000100800 */
[----:B------:R-:W0:Y:S01]  /*21b0*/  S2R R38, SR_TID.X ;  /* 0x0000000000267919 */ /* 0x000e220000002100 */
[----:B------:R-:W-:Y:S01]  /*21c0*/  FADD.FTZ R29, R54, R29 ;  /* 0x0000001d361d7221 */ /* 0x000fe20000010000 */
[----:B------:R-:W-:Y:S01]  /*21d0*/  FADD.FTZ R27, R57, R27 ;  /* 0x0000001b391b7221 */ /* 0x000fe20000010000 */
[----:B------:R-:W-:Y:S01]  /*21e0*/  FADD.FTZ R25, R48, R25 ;  /* 0x0000001930197221 */ /* 0x000fe20000010000 */
[----:B------:R-:W-:Y:S01]  /*21f0*/  FADD.FTZ R23, R49, R23 ;  /* 0x0000001731177221 */ /* 0x000fe20000010000 */
[----:B------:R-:W-:Y:S01]  /*2200*/  UIADD3.X UR10, URZ, UR5, URZ, UP0, !UPT ;  /* 0x000000053f0a7290 */ /* 0x000fe200087fe43f */
[----:B------:R-:W-:Y:S01]  /*2210*/  BAR.SYNC.DEFER_BLOCKING 0x0 ;  /* 0x0000000000007b1d */ /* 0x000fe20000010000 */
[----:B--2---:R-:W-:-:S05]  /*2220*/  FFMA.FTZ R26, R15, R10, R26 ;  /* 0x0000000a0f1a7223 */ /* 0x004fca000001001a */
[----:B------:R-:W2:Y:S01]  /*2230*/  LDL.LU R15, [R1+0xe4] ;  /* 0x0000e400010f7983 */ /* 0x000ea20000300800 */
[----:B---3--:R-:W-:-:S03]  /*2240*/  FFMA.FTZ R28, R9, R52, R28 ;  /* 0x00000034091c7223 */ /* 0x008fc6000001001c */
[----:B------:R-:W3:Y:S01]  /*2250*/  LDL.LU R9, [R1+0xe0] ;  /* 0x0000e00001097983 */ /* 0x000ee20000300800 */
[----:B----4-:R-:W-:Y:S01]  /*2260*/  FFMA.FTZ R22, R13, R12, R22 ;  /* 0x0000000c0d167223 */ /* 0x010fe20000010016 */
[----:B------:R-:W-:Y:S01]  /*2270*/  FFMA.FTZ R26, R11, R14, R26 ;  /* 0x0000000e0b1a7223 */ /* 0x000fe2000001001a */
[----:B------:R-:W-:Y:S02]  /*2280*/  FFMA.FTZ R24, R44, R51, R24 ;  /* 0x000000332c187223 */ /* 0x000fe40000010018 */
[----:B------:R-:W4:Y:S04]  /*2290*/  LDL.LU R44, [R1+0xdc] ;  /* 0x0000dc00012c7983 */ /* 0x000f280000300800 */
[----:B------:R-:W2:Y:S04]  /*22a0*/  LDL.LU R13, [R1+0xd8] ;  /* 0x0000d800010d7983 */ /* 0x000ea80000300800 */
[----:B------:R-:W2:Y:S01]  /*22b0*/  LDL.LU R11, [R1+0xd4] ;  /* 0x0000d400010b7983 */ /* 0x000ea20000300800 */
[----:B------:R-:W-:Y:S01]  /*22c0*/  FFMA.FTZ R28, R30, R50, R28 ;  /* 0x000000321e1c7223 */ /* 0x000fe2000001001c */
[----:B------:R-:W-:Y:S01]  /*22d0*/  FFMA.FTZ R30, R32, R16, R22 ;  /* 0x00000010201e7223 */ /* 0x000fe20000010016 */
[----:B------:R-:W-:Y:S01]  /*22e0*/  FFMA.FTZ R24, R31, R46, R24 ;  /* 0x0000002e1f187223 */ /* 0x000fe20000010018 */
[----:B------:R-:W-:-:S02]  /*22f0*/  FFMA.FTZ R31, R0, R18, R26 ;  /* 0x00000012001f7223 */ /* 0x000fc4000001001a */
[----:B------:R1:W5:Y:S01]  /*2300*/  LDL.LU R0, [R1+0xd0] ;  /* 0x0000d00001007983 */ /* 0x0003620000300800 */
[----:B------:R-:W-:-:S03]  /*2310*/  FFMA.FTZ R26, R5, R19, R30 ;  /* 0x00000013051a7223 */ /* 0x000fc6000001001e */
[----:B------:R1:W5:Y:S01]  /*2320*/  LDL.LU R5, [R1+0xc8] ;  /* 0x0000c80001057983 */ /* 0x0003620000300800 */
[----:B------:R-:W-:Y:S01]  /*2330*/  UISETP.GE.U32.AND UP0, UPT, UR9, UR14, UPT ;  /* 0x0000000e0900728c */ /* 0x000fe2000bf06070 */
[----:B------:R-:W-:Y:S01]  /*2340*/  FADD.FTZ R29, R29, R58 ;  /* 0x0000003a1d1d7221 */ /* 0x000fe20000010000 */
[----:B------:R-:W-:Y:S01]  /*2350*/  FADD.FTZ R27, R27, R56 ;  /* 0x000000381b1b7221 */ /* 0x000fe20000010000 */
[----:B------:R-:W-:Y:S01]  /*2360*/  FADD.FTZ R25, R25, R43 ;  /* 0x0000002b19197221 */ /* 0x000fe20000010000 */
[----:B------:R-:W-:Y:S01]  /*2370*/  FADD.FTZ R23, R23, R7 ;  /* 0x0000000717177221 */ /* 0x000fe20000010000 */
[----:B------:R-:W-:Y:S01]  /*2380*/  UISETP.GE.AND.EX UP0, UPT, UR10, UR15, UPT, UP0 ;  /* 0x0000000f0a00728c */ /* 0x000fe2000bf06300 */
        /* <DEDUP_REMOVED lines=8> */
[----:B------:R-:W-:Y:S01]  /*2410*/  PLOP3.LUT P0, PT, PT, PT, UP0, 0x80, 0x0 ;  /* 0x000000000000781c */ /* 0x000fe20003f0f008 */
[----:B------:R-:W-:Y:S01]  /*2420*/  FADD.FTZ R29, R29, R50 ;  /* 0x000000321d1d7221 */ /* 0x000fe20000010000 */
[----:B------:R-:W-:Y:S01]  /*2430*/  FADD.FTZ R27, R27, R46 ;  /* 0x0000002e1b1b7221 */ /* 0x000fe20000010000 */
[----:B------:R-:W-:Y:S01]  /*2440*/  FADD.FTZ R25, R25, R16 ;  /* 0x0000001019197221 */ /* 0x000fe20000010000 */
[----:B------:R-:W-:-:S03]  /*2450*/  FADD.FTZ R23, R23, R18 ;  /* 0x0000001217177221 */ /* 0x000fc60000010000 */
[----:B------:R-:W-:Y:S01]  /*2460*/  FADD.FTZ R25, R25, R19 ;  /* 0x0000001319197221 */ /* 0x000fe20000010000 */
[----:B------:R-:W-:Y:S01]  /*2470*/  FADD.FTZ R23, R23, R20 ;  /* 0x0000001417177221 */ /* 0x000fe20000010000 */
[----:B------:R-:W-:Y:S02]  /*2480*/  FFMA.FTZ R30, R60, R21, R26 ;  /* 0x000000153c1e7223 */ /* 0x000fe4000001001a */
[----:B------:R-:W-:Y:S01]  /*2490*/  FADD.FTZ R25, R25, R21 ;  /* 0x0000001519197221 */ /* 0x000fe20000010000 */
[----:B------:R-:W-:Y:S01]  /*24a0*/  FADD.FTZ R23, R23, R40 ;  /* 0x0000002817177221 */ /* 0x000fe20000010000 */
[----:B0-----:R-:W-:Y:S02]  /*24b0*/  ISETP.GT.U32.AND P1, PT, R38, 0x3f, PT ;  /* 0x0000003f2600780c */ /* 0x001fe40003f24070 */
[----:B------:R-:W-:Y:S01]  /*24c0*/  FADD.FTZ R25, R25, R41 ;  /* 0x0000002919197221 */ /* 0x000fe20000010000 */
[----:B------:R-:W-:Y:S01]  /*24d0*/  FADD.FTZ R23, R23, R42 ;  /* 0x0000002a17177221 */ /* 0x000fe20000010000 */
[----:B---3--:R-:W-:Y:S01]  /*24e0*/  FFMA.FTZ R24, R34, R9, R24 ;  /* 0x0000000922187223 */ /* 0x008fe20000010018 */
[----:B------:R-:W-:Y:S01]  /*24f0*/  FADD.FTZ R27, R27, R9 ;  /* 0x000000091b1b7221 */ /* 0x000fe20000010000 */
[----:B----4-:R-:W-:Y:S01]  /*2500*/  FFMA.FTZ R22, R33, R44, R28 ;  /* 0x0000002c21167223 */ /* 0x010fe2000001001c */
[----:B------:R-:W-:Y:S01]  /*2510*/  FADD.FTZ R29, R29, R44 ;  /* 0x0000002c1d1d7221 */ /* 0x000fe20000010000 */
[----:B------:R-:W-:Y:S01]  /*2520*/  FFMA.FTZ R28, R61, R20, R31 ;  /* 0x000000143d1c7223 */ /* 0x000fe2000001001f */
[----:B--2---:R-:W-:Y:S01]  /*2530*/  FFMA.FTZ R24, R36, R13, R24 ;  /* 0x0000000d24187223 */ /* 0x004fe20000010018 */
[----:B------:R-:W-:-:S02]  /*2540*/  FADD.FTZ R27, R27, R13 ;  /* 0x0000000d1b1b7221 */ /* 0x000fc40000010000 */
[----:B------:R-:W-:Y:S01]  /*2550*/  FFMA.FTZ R31, R59, R40, R28 ;  /* 0x000000283b1f7223 */ /* 0x000fe2000001001c */
        /* <DEDUP_REMOVED lines=8> */
[----:B-1----:R-:W-:Y:S06]  /*25e0*/  @!P0 BRA `(.L_x_2097) ;  /* 0x0000000000e08947 */ /* 0x002fec0003800000 */
        /* <DEDUP_REMOVED lines=10> */
[C---:B------:R-:W-:Y:S02]  /*2690*/  IADD3 R32, R31.reuse, R30, RZ ;  /* 0x0000001e1f207210 */ /* 0x040fe40007ffe0ff */
[----:B------:R-:W-:Y:S02]  /*26a0*/  IADD3 R33, R31, R33, RZ ;  /* 0x000000211f217210 */ /* 0x000fe40007ffe0ff */
[----:B-1----:R-:W-:Y:S01]  /*26b0*/  SHF.R.S32.HI R36, RZ, 0x1f, R39 ;  /* 0x0000001fff247819 */ /* 0x002fe20000011427 */
[----:B------:R0:W-:Y:S03]  /*26c0*/  STS.64 [R32], R28 ;  /* 0x0000001c20007388 */ /* 0x0001e60000000a00 */
[----:B------:R-:W-:Y:S01]  /*26d0*/  LEA.HI R36, R36, R39, RZ, 0x2 ;  /* 0x0000002724247211 */ /* 0x000fe200078f10ff */
[----:B------:R-:W-:Y:S03]  /*26e0*/  STS.64 [R33], R26 ;  /* 0x0000001a21007388 */ /* 0x000fe60000000a00 */
[----:B------:R-:W-:Y:S01]  /*26f0*/  SHF.R.S32.HI R36, RZ, 0x2, R36 ;  /* 0x00000002ff247819 */ /* 0x000fe20000011424 */
[----:B------:R-:W-:Y:S01]  /*2700*/  USHF.L.U32 UR7, UR8, 0x6, URZ ;  /* 0x0000000608077899 */ /* 0x000fe2000800063f */
[----:B------:R-:W4:Y:S01]  /*2710*/  LDL R39, [R1+0xbc] ;  /* 0x0000bc0001277983 */ /* 0x000f220000100800 */
[----:B0-----:R-:W-:-:S02]  /*2720*/  LOP3.LUT R32, R30, 0x10, RZ, 0x3c, !PT ;  /* 0x000000101e207812 */ /* 0x001fc400078e3cff */
[----:B------:R-:W-:Y:S02]  /*2730*/  LOP3.LUT R30, R30, 0x18, RZ, 0x3c, !PT ;  /* 0x000000181e1e7812 */ /* 0x000fe400078e3cff */
[C---:B------:R-:W-:Y:S02]  /*2740*/  IADD3 R32, R31.reuse, R32, RZ ;  /* 0x000000201f207210 */ /* 0x040fe40007ffe0ff */
[----:B------:R-:W-:-:S03]  /*2750*/  IADD3 R30, R31, R30, RZ ;  /* 0x0000001e1f1e7210 */ /* 0x000fc60007ffe0ff */
[----:B------:R0:W-:Y:S04]  /*2760*/  STS.64 [R32], R24 ;  /* 0x0000001820007388 */ /* 0x0001e80000000a00 */
[----:B------:R2:W-:Y:S01]  /*2770*/  STS.64 [R30], R22 ;  /* 0x000000161e007388 */ /* 0x0005e20000000a00 */
[----:B0-----:R-:W-:Y:S02]  /*2780*/  LEA R32, R36, UR5, 0x5 ;  /* 0x0000000524207c11 */ /* 0x001fe4000f8e28ff */
[----:B------:R-:W0:Y:S01]  /*2790*/  LDC.64 R36, c[0x0][0x260] ;  /* 0x00009800ff247b82 */ /* 0x000e220000000a00 */
[----:B------:R-:W-:-:S07]  /*27a0*/  ULOP3.LUT UR7, UR7, 0xffffffc0, UR11, 0xe2, !UPT ;  /* 0xffffffc007077892 */ /* 0x000fce000f8ee20b */
[----:B------:R-:W-:Y:S01]  /*27b0*/  BAR.SYNC.DEFER_BLOCKING 0x0 ;  /* 0x0000000000007b1d */ /* 0x000fe20000010000 */
[----:B--2---:R-:W-:-:S05]  /*27c0*/  LEA R30, R35, R32, 0x3 ;  /* 0x00000020231e7211 */ /* 0x004fca00078e18ff */
[----:B------:R-:W2:Y:S01]  /*27d0*/  LDL R35, [R1+0xb8] ;  /* 0x0000b80001237983 */ /* 0x000ea20000100800 */
[----:B---3--:R-:W-:-:S03]  /*27e0*/  LEA R32, R34, R32, 0x3 ;  /* 0x0000002022207211 */ /* 0x008fc600078e18ff */
[----:B------:R-:W1:Y:S04]  /*27f0*/  LDS.64 R30, [R30] ;  /* 0x000000001e1e7984 */ /* 0x000e680000000a00 */
[----:B------:R-:W3:Y:S01]  /*2800*/  LDS.64 R32, [R32+0x1e00] ;  /* 0x001e000020207984 */ /* 0x000ee20000000a00 */
[----:B-1----:R-:W-:-:S04]  /*2810*/  FADD.FTZ R30, RZ, R30 ;  /* 0x0000001eff1e7221 */ /* 0x002fc80000010000 */
[----:B---3--:R-:W-:Y:S01]  /*2820*/  FADD.FTZ R32, R30, R32 ;  /* 0x000000201e207221 */ /* 0x008fe20000010000 */
[----:B------:R-:W-:-:S04]  /*2830*/  IMAD.U32 R30, RZ, RZ, UR7 ;  /* 0x00000007ff1e7e24 */ /* 0x000fc8000f8e00ff */
        /* <DEDUP_REMOVED lines=18> */
[----:B------:R0:W-:Y:S02]  /*2960*/  STG.E.64 desc[UR12][R30.64+0x18000], R34 ;  /* 0x018000221e007986 */ /* 0x0001e4000c101b0c */
.L_x_2097:
        /* <DEDUP_REMOVED lines=170> */
[----:B------:R-:W-:-:S07]  /*3410*/  FADD.FTZ R31, R33, R31 ;  /* 0x0000001f211f7221 */ /* 0x000fce0000010000 */
.L_x_2099:
[----:B------:R-:W-:Y:S05]  /*3420*/  BSYNC B0 ;  /* 0x0000000000007941 */ /* 0x000fea0003800000 */
.L_x_2098:
[----:B------:R-:W0:Y:S01]  /*3430*/  SHFL.BFLY PT, R33, R30, 0x1, 0x1f ;  /* 0x0c201f001e217f89 */ /* 0x000e2200000e0000 */
[----:B------:R-:W-:Y:S01]  /*3440*/  LOP3.LUT P1, RZ, R38, 0xffffffc1, RZ, 0xc0, !PT ;  /* 0xffffffc126ff7812 */ /* 0x000fe2000782c0ff */
[----:B------:R-:W-:Y:S02]  /*3450*/  BSSY B0, `(.L_x_2100) ;  /* 0x0000011000007945 */ /* 0x000fe40003800000 */
[----:B------:R-:W1:Y:S01]  /*3460*/  SHFL.BFLY PT, R32, R31, 0x1, 0x1f ;  /* 0x0c201f001f207f89 */ /* 0x000e6200000e0000 */
[----:B0-----:R-:W-:Y:S01]  /*3470*/  FADD.FTZ R30, R33, R30 ;  /* 0x0000001e211e7221 */ /* 0x001fe20000010000 */
[----:B-1----:R-:W-:-:S08]  /*3480*/  FADD.FTZ R31, R32, R31 ;  /* 0x0000001f201f7221 */ /* 0x002fd00000010000 */
        /* <DEDUP_REMOVED lines=13> */
.L_x_2101:
[----:B------:R-:W-:Y:S05]  /*3560*/  BSYNC B0 ;  /* 0x0000000000007941 */ /* 0x000fea0003800000 */
.L_x_2100:
        /* <DEDUP_REMOVED lines=17> */
.L_x_2104:
[----:B------:R-:W2:Y:S04]  /*3680*/  LD.E.STRONG.GPU R33, desc[UR12][R30.64] ;  /* 0x0000000c1e217980 */ /* 0x000ea8000c10f900 */
[----:B--2---:R-:W-:Y:S01]  /*3690*/  CCTL.IVALL ;  /* 0x00000000ff00798f */ /* 0x004fe20002000000 */
[----:B------:R-:W-:Y:S05]  /*36a0*/  YIELD ;  /* 0x0000000000007946 */ /* 0x000fea0003800000 */
[----:B-----5:R-:W-:-:S04]  /*36b0*/  LOP3.LUT R33, R33, R32, RZ, 0x3c, !PT ;  /* 0x0000002021217212 */ /* 0x020fc800078e3cff */
[----:B------:R-:W-:-:S13]  /*36c0*/  ISETP.GT.AND P1, PT, R33, -0x1, PT ;  /* 0xffffffff2100780c */ /* 0x000fda0003f24270 */
[----:B------:R-:W-:Y:S05]  /*36d0*/  @P1 BRA `(.L_x_2104) ;  /* 0xfffffffc00e81947 */ /* 0x000fea000383ffff */
.L_x_2103:
[----:B------:R-:W-:Y:S05]  /*36e0*/  WARPSYNC.ALL ;  /* 0x0000000000007948 */ /* 0x000fea0003800000 */
[----:B------:R-:W-:Y:S06]  /*36f0*/  BAR.SYNC.DEFER_BLOCKING 0x0 ;  /* 0x0000000000007b1d */ /* 0x000fec0000010000 */
[----:B------:R-:W-:Y:S05]  /*3700*/  BRA `(.L_x_2105) ;  /* 0x0000000000647947 */ /* 0x000fea0003800000 */
.L_x_2102:
        /* <DEDUP_REMOVED lines=17> */
.L_x_2107:
[----:B------:R-:W2:Y:S04]  /*3820*/  LD.E.STRONG.GPU R33, desc[UR12][R30.64] ;  /* 0x0000000c1e217980 */ /* 0x000ea8000c10f900 */
[----:B--2---:R-:W-:Y:S01]  /*3830*/  CCTL.IVALL ;  /* 0x00000000ff00798f */ /* 0x004fe20002000000 */
[----:B------:R-:W-:Y:S05]  /*3840*/  YIELD ;  /* 0x0000000000007946 */ /* 0x000fea0003800000 */
[----:B-----5:R-:W-:-:S04]  /*3850*/  LOP3.LUT R33, R33, R32, RZ, 0x3c, !PT ;  /* 0x0000002021217212 */ /* 0x020fc800078e3cff */
[----:B------:R-:W-:-:S13]  /*3860*/  ISETP.GT.AND P1, PT, R33, -0x1, PT ;  /* 0xffffffff2100780c */ /* 0x000fda0003f24270 */
[----:B------:R-:W-:Y:S05]  /*3870*/  @P1 BRA `(.L_x_2107) ;  /* 0xfffffffc00e81947 */ /* 0x000fea000383ffff */
.L_x_2106:
[----:B------:R-:W-:Y:S05]  /*3880*/  WARPSYNC.ALL ;  /* 0x0000000000007948 */ /* 0x000fea0003800000 */
[----:B------:R-:W-:Y:S06]  /*3890*/  BAR.SYNC.DEFER_BLOCKING 0x0 ;  /* 0x0000000000007b1d */ /* 0x000fec0000010000 */
.L_x_2105:
        /* <DEDUP_REMOVED lines=9> */
[----:B-----5:R1:W-:Y:S02]  /*3930*/  STL [R1+0xc8], R0 ;  /* 0x0000c80001007387 */ /* 0x0203e40000100800 */
[----:B------:R-:W-:Y:S02]  /*3940*/  LOP3.LUT R31, R31, 0x7fffffc0, RZ, 0xc0, !PT ;  /* 0x7fffffc01f1f7812 */ /* 0x000fe400078ec0ff */
[----:B------:R-:W-:Y:S01]  /*3950*/  MOV R30, UR5 ;  /* 0x00000005001e7c02 */ /* 0x000fe20008000f00 */
[----:B0-----:R-:W0:Y:S03]  /*3960*/  LDC.64 R2, c[0x0][0x260] ;  /* 0x00009800ff027b82 */ /* 0x001e260000000a00 */
[----:B------:R-:W-:-:S02]  /*3970*/  LEA R30, R30, R31, 0xb ;  /* 0x0000001f1e1e7211 */ /* 0x000fc400078e58ff */
[----:B------:R-:W-:-:S04]  /*3980*/  LOP3.LUT R31, R34, 0x7, RZ, 0xc0, !PT ;  /* 0x00000007221f7812 */ /* 0x000fc800078ec0ff */
[----:B------:R-:W-:-:S05]  /*3990*/  IADD3 R30, R30, R31, RZ ;  /* 0x0000001f1e1e7210 */ /* 0x000fca0007ffe0ff */
[----:B------:R-:W-:-:S05]  /*39a0*/  IMAD.SHL.U32 R38, R30, 0x2, RZ ;  /* 0x000000021e267824 */ /* 0x000fca00078e00ff */
        /* <DEDUP_REMOVED lines=14> */
[----:B------:R-:W-:Y:S01]  /*3a90*/  IADD3 R32, R38, 0x40, RZ ;  /* 0x0000004026207810 */ /* 0x000fe20007ffe0ff */
[----:B------:R-:W-:Y:S02]  /*3aa0*/  FADD.FTZ R35, R35, R33 ;  /* 0x0000002123237221 */ /* 0x000fe40000010000 */
[----:B----4-:R-:W-:Y:S01]  /*3ab0*/  FADD.FTZ R34, R36, R34 ;  /* 0x0000002224227221 */ /* 0x010fe20000010000 */
[----:B------:R-:W-:Y:S01]  /*3ac0*/  IADD3 R36, R38, 0x60, RZ ;  /* 0x0000006026247810 */ /* 0x000fe20007ffe0ff */
[----:B------:R-:W-:-:S04]  /*3ad0*/  IMAD.WIDE.U32 R32, R32, 0x4, R2 ;  /* 0x0000000420207825 */ /* 0x000fc800078e0002 */
[----:B-1----:R-:W-:Y:S01]  /*3ae0*/  FADD.FTZ R0, R37, R35 ;  /* 0x0000002325007221 */ /* 0x002fe20000010000 */
[----:B------:R-:W-:Y:S01]  /*3af0*/  FADD.FTZ R30, R30, R34 ;  /* 0x000000221e1e7221 */ /* 0x000fe20000010000 */
[----:B------:R-:W-:Y:S01]  /*3b00*/  IADD3 R34, R38, 0x50, RZ ;  /* 0x0000005026227810 */ /* 0x000fe20007ffe0ff */
[--C-:B------:R-:W-:Y:S01]  /*3b10*/  IMAD.WIDE.U32 R36, R36, 0x4, R2.reuse ;  /* 0x0000000424247825 */ /* 0x100fe200078e0002 */
[----:B------:R-:W-:Y:S01]  /*3b20*/  IADD3 R38, R38, 0x70, RZ ;  /* 0x0000007026267810 */ /* 0x000fe20007ffe0ff */
[----:B------:R-:W2:Y:S02]  /*3b30*/  LDG.E.64 R32, desc[UR12][R32.64] ;  /* 0x0000000c20207981 */ /* 0x000ea4000c1e1b00 */
[--C-:B------:R-:W-:Y:S02]  /*3b40*/  IMAD.WIDE.U32 R34, R34, 0x4, R2.reuse ;  /* 0x0000000422227825 */ /* 0x100fe400078e0002 */
[----:B------:R-:W3:Y:S02]  /*3b50*/  LDG.E.64 R36, desc[UR12][R36.64] ;  /* 0x0000000c24247981 */ /* 0x000ee4000c1e1b00 */
[----:B------:R-:W-:-:S02]  /*3b60*/  IMAD.WIDE.U32 R38, R38, 0x4, R2 ;  /* 0x0000000426267825 */ /* 0x000fc400078e0002 */
[----:B------:R-:W4:Y:S02]  /*3b70*/  LDG.E.64 R34, desc[UR12][R34.64] ;  /* 0x0000000c22227981 */ /* 0x000f24000c1e1b00 */
[----:B------:R-:W-:Y:S02]  /*3b80*/  FADD.FTZ R31, R31, R0 ;  /* 0x000000001f1f7221 */ /* 0x000fe40000010000 */
[----:B------:R-:W3:Y:S04]  /*3b90*/  LDG.E.64 R38, desc[UR12][R38.64] ;  /* 0x0000000c26267981 */ /* 0x000ee8000c1e1b00 */
[----:B------:R0:W5:Y:S04]  /*3ba0*/  LDL.LU.64 R2, [R1+0xd0] ;  /* 0x0000d00001027983 */ /* 0x0001680000300a00 */
[----:B------:R0:W5:Y:S01]  /*3bb0*/  LDL.LU R0, [R1+0xc8] ;  /* 0x0000c80001007983 */ /* 0x0001620000300800 */
[----:B--2---:R-:W-:Y:S01]  /*3bc0*/  FADD.FTZ R32, R32, R30 ;  /* 0x0000001e20207221 */ /* 0x004fe20000010000 */
[----:B------:R-:W-:-:S03]  /*3bd0*/  FADD.FTZ R33, R33, R31 ;  /* 0x0000001f21217221 */ /* 0x000fc60000010000 */
[----:B----4-:R-:W-:Y:S01]  /*3be0*/  FADD.FTZ R32, R34, R32 ;  /* 0x0000002022207221 */ /* 0x010fe20000010000 */
[----:B------:R-:W-:-:S03]  /*3bf0*/  FADD.FTZ R33, R35, R33 ;  /* 0x0000002123217221 */ /* 0x000fc60000010000 */
[----:B---3--:R-:W-:Y:S01]  /*3c00*/  FADD.FTZ R32, R36, R32 ;  /* 0x0000002024207221 */ /* 0x008fe20000010000 */
[----:B------:R-:W-:-:S03]  /*3c10*/  FADD.FTZ R33, R37, R33 ;  /* 0x0000002125217221 */ /* 0x000fc60000010000 */
[----:B------:R-:W-:Y:S01]  /*3c20*/  FADD.FTZ R32, R38, R32 ;  /* 0x0000002026207221 */ /* 0x000fe20000010000 */
[----:B0-----:R-:W-:-:S07]  /*3c30*/  FADD.FTZ R33, R39, R33 ;  /* 0x0000002127217221 */ /* 0x001fce0000010000 */
.L_x_2109:
[----:B------:R-:W-:Y:S05]  /*3c40*/  BSYNC B0 ;  /* 0x0000000000007941 */ /* 0x000fea0003800000 */
.L_x_2108:
        /* <DEDUP_REMOVED lines=24> */
.L_x_2111:
[----:B------:R-:W-:Y:S05]  /*3dd0*/  BSYNC B0 ;  /* 0x0000000000007941 */ /* 0x000fea0003800000 */
.L_x_2110:
[----:B0-----:R-:W2:Y:S01]  /*3de0*/  LDL R30, [R1+0xac] ;  /* 0x0000ac00011e7983 */ /* 0x001ea20000100800 */
[----:B------:R-:W0:Y:S01]  /*3df0*/  S2UR UR7, SR_CgaCtaId ;  /* 0x00000000000779c3 */ /* 0x000e220000008800 */
[----:B------:R-:W-:Y:S01]  /*3e00*/  UMOV UR5, 0x400 ;  /* 0x0000040000057882 */ /* 0x000fe20000000000 */
[----:B------:R-:W-:Y:S01]  /*3e10*/  ULDC.64 UR16, c[0x0][0x210] ;  /* 0x0000840000107ab9 */ /* 0x000fe20000000a00 */
[----:B------:R-:W3:Y:S04]  /*3e20*/  LDL.LU R34, [R1+0x20] ;  /* 0x0000200001227983 */ /* 0x000ee80000300800 */
[----:B------:R-:W4:Y:S04]  /*3e30*/  LDL.LU R33, [R1+0x24] ;  /* 0x0000240001217983 */ /* 0x000f280000300800 */
[----:B------:R-:W3:Y:S04]  /*3e40*/  LDL R32, [R1+0xb0] ;  /* 0x0000b00001207983 */ /* 0x000ee80000100800 */
[----:B------:R-:W4:Y:S04]  /*3e50*/  LDL.LU R36, [R1+0x14] ;  /* 0x0000140001247983 */ /* 0x000f280000300800 */
[----:B------:R-:W4:Y:S01]  /*3e60*/  LDL.LU R38, [R1+0x18] ;  /* 0x0000180001267983 */ /* 0x000f220000300800 */
[----:B------:R-:W-:-:S03]  /*3e70*/  UIADD3 UR5, UR5, 0x6900, URZ ;  /* 0x0000690005057890 */ /* 0x000fc6000fffe03f */
[----:B------:R1:W-:Y:S01]  /*3e80*/  STL [R1+0xec], R45 ;  /* 0x0000ec2d01007387 */ /* 0x0003e20000100800 */
[----:B0-----:R-:W-:-:S03]  /*3e90*/  ULEA UR5, UR7, UR5, 0x18 ;  /* 0x0000000507057291 */ /* 0x001fc6000f8ec03f */
[----:B------:R0:W-:Y:S04]  /*3ea0*/  STL [R1+0xe8], R29 ;  /* 0x0000e81d01007387 */ /* 0x0001e80000100800 */
[----:B------:R0:W-:Y:S04]  /*3eb0*/  STL [R1+0xe4], R28 ;  /* 0x0000e41c01007387 */ /* 0x0001e80000100800 */
[----:B------:R0:W-:Y:S04]  /*3ec0*/  STL [R1+0xe0], R27 ;  /* 0x0000e01b01007387 */ /* 0x0001e80000100800 */
[----:B------:R0:W-:Y:S04]  /*3ed0*/  STL [R1+0xdc], R26 ;  /* 0x0000dc1a01007387 */ /* 0x0001e80000100800 */
[----:B------:R0:W-:Y:S04]  /*3ee0*/  STL [R1+0xd8], R25 ;  /* 0x0000d81901007387 */ /* 0x0001e80000100800 */
[----:B------:R0:W-:Y:S04]  /*3ef0*/  STL [R1+0xd4], R24 ;  /* 0x0000d41801007387 */ /* 0x0001e80000100800 */
[----:B------:R0:W-:Y:S04]  /*3f00*/  STL [R1+0xd0], R23 ;  /* 0x0000d01701007387 */ /* 0x0001e80000100800 */
[----:B------:R0:W-:Y:S04]  /*3f10*/  STL [R1+0xc8], R22 ;  /* 0x0000c81601007387 */ /* 0x0001e80000100800 */
[----:B-1----:R-:W4:Y:S04]  /*3f20*/  LDL.LU R45, [R1+0x68] ;  /* 0x00006800012d7983 */ /* 0x002f280000300800 */
[----:B0-----:R-:W4:Y:S04]  /*3f30*/  LDL.LU R29, [R1+0x60] ;  /* 0x00006000011d7983 */ /* 0x001f280000300800 */
[----:B------:R-:W4:Y:S04]  /*3f40*/  LDL.LU R28, [R1+0x5c] ;  /* 0x00005c00011c7983 */ /* 0x000f280000300800 */
[----:B------:R-:W4:Y:S04]  /*3f50*/  LDL.LU R27, [R1+0x58] ;  /* 0x00005800011b7983 */ /* 0x000f280000300800 */
[----:B------:R-:W4:Y:S04]  /*3f60*/  LDL.LU R26, [R1+0x54] ;  /* 0x00005400011a7983 */ /* 0x000f280000300800 */
[----:B------:R-:W4:Y:S04]  /*3f70*/  LDL.LU R25, [R1+0x44] ;  /* 0x0000440001197983 */ /* 0x000f280000300800 */
[----:B------:R-:W4:Y:S04]  /*3f80*/  LDL.LU R24, [R1+0x50] ;  /* 0x0000500001187983 */ /* 0x000f280000300800 */
[----:B------:R-:W4:Y:S04]  /*3f90*/  LDL.LU R23, [R1+0x40] ;  /* 0x0000400001177983 */ /* 0x000f280000300800 */
[----:B------:R-:W4:Y:S01]  /*3fa0*/  LDL.LU R22, [R1+0x3c] ;  /* 0x00003c0001167983 */ /* 0x000f220000300800 */
        /* <DEDUP_REMOVED lines=8> */
[----:B------:R-:W0:Y:S02]  /*4030*/  LDS.64 R32, [R32] ;  /* 0x0000000020207984 */ /* 0x000e240000000a00 */
[C---:B------:R-:W-:Y:S01]  /*4040*/  FMUL.FTZ R57, R5.reuse, R57 ;  /* 0x0000003905397220 */ /* 0x040fe20000410000 */
[----:B------:R-:W-:-:S05]  /*4050*/  FMUL.FTZ R34, R5, R54 ;  /* 0x0000003605227220 */ /* 0x000fca0000410000 */
[----:B------:R-:W-:Y:S02]  /*4060*/  F2FP.F16.F32.PACK_AB R34, R57, R34 ;  /* 0x000000223922723e */ /* 0x000fe400000000ff */
[----:B------:R-:W2:Y:S04]  /*4070*/  LDL.LU R57, [R1+0x30] ;  /* 0x0000300001397983 */ /* 0x000ea80000300800 */
[----:B------:R-:W3:Y:S01]  /*4080*/  LDL.LU R54, [R1+0x6c] ;  /* 0x00006c0001367983 */ /* 0x000ee20000300800 */
        /* <DEDUP_REMOVED lines=14> */
[----:B0-----:R-:W-:-:S04]  /*4170*/  FFMA.FTZ R35, R2, R48, -R32 ;  /* 0x0000003002237223 */ /* 0x001fc80000010820 */
[----:B------:R-:W-:Y:S01]  /*4180*/  FFMA.FTZ R35, -R36, R33, R35 ;  /* 0x0000002124237223 */ /* 0x000fe20000010123 */
[----:B------:R-:W-:Y:S02]  /*4190*/  FFMA.FTZ R36, R4, R49, -R32 ;  /* 0x0000003104247223 */ /* 0x000fe40000010820 */
[----:B------:R-:W4:Y:S02]  /*41a0*/  LDL.LU R49, [R1+0x2c] ;  /* 0x00002c0001317983 */ /* 0x000f240000300800 */
[----:B------:R-:W-:Y:S02]  /*41b0*/  FFMA.FTZ R36, -R38, R33, R36 ;  /* 0x0000002126247223 */ /* 0x000fe40000010124 */
[----:B------:R-:W3:Y:S04]  /*41c0*/  LDL.LU R48, [R1+0x1c] ;  /* 0x00001c0001307983 */ /* 0x000ee80000300800 */
[----:B------:R-:W3:Y:S04]  /*41d0*/  LDL.LU R39, [R1+0xc] ;  /* 0x00000c0001277983 */ /* 0x000ee80000300800 */
[----:B------:R-:W3:Y:S04]  /*41e0*/  LDL.LU R38, [R1+0x70] ;  /* 0x0000700001267983 */ /* 0x000ee80000300800 */
[----:B------:R-:W3:Y:S01]  /*41f0*/  LDL.LU R30, [R1+0x38] ;  /* 0x00003800011e7983 */ /* 0x000ee20000300800 */
[-C--:B------:R-:W-:Y:S01]  /*4200*/  FFMA.FTZ R58, -R45, R31.reuse, R58 ;  /* 0x0000001f2d3a7223 */ /* 0x080fe2000001013a */
[-C--:B------:R-:W-:Y:S01]  /*4210*/  FFMA.FTZ R56, -R29, R31.reuse, R56 ;  /* 0x0000001f1d387223 */ /* 0x080fe20000010138 */
[-C--:B------:R-:W-:Y:S01]  /*4220*/  FFMA.FTZ R55, -R28, R31.reuse, R55 ;  /* 0x0000001f1c377223 */ /* 0x080fe20000010137 */
[----:B------:R-:W3:Y:S01]  /*4230*/  LDL.LU R45, [R1+0xec] ;  /* 0x0000ec00012d7983 */ /* 0x000ee20000300800 */
[-C--:B------:R-:W-:Y:S01]  /*4240*/  FFMA.FTZ R53, -R27, R31.reuse, R53 ;  /* 0x0000001f1b357223 */ /* 0x080fe20000010135 */
[----:B------:R-:W-:-:S02]  /*4250*/  FFMA.FTZ R52, -R26, R31, R52 ;  /* 0x0000001f1a347223 */ /* 0x000fc40000010134 */
        /* <DEDUP_REMOVED lines=9> */
[----:B------:R1:W5:Y:S04]  /*42f0*/  LDL.LU R24, [R1+0xd4] ;  /* 0x0000d40001187983 */ /* 0x0003680000300800 */
[----:B------:R1:W5:Y:S04]  /*4300*/  LDL.LU R23, [R1+0xd0] ;  /* 0x0000d00001177983 */ /* 0x0003680000300800 */
[----:B------:R1:W5:Y:S01]  /*4310*/  LDL.LU R22, [R1+0xc8] ;  /* 0x0000c80001167983 */ /* 0x0003620000300800 */
        /* <DEDUP_REMOVED lines=10> */
[----:B--2---:R-:W-:-:S02]  /*43c0*/  FFMA.FTZ R11, -R57, R31, R11 ;  /* 0x0000001f390b7223 */ /* 0x004fc4000001010b */
[----:B------:R-:W2:Y:S02]  /*43d0*/  LDL.LU R57, [R1+0x34] ;  /* 0x0000340001397983 */ /* 0x000ea40000300800 */
[----:B------:R-:W-:Y:S01]  /*43e0*/  FMUL.FTZ R11, R5, R11 ;  /* 0x0000000b050b7220 */ /* 0x000fe20000410000 */
[-C--:B----4-:R-:W-:Y:S01]  /*43f0*/  FFMA.FTZ R13, -R49, R31.reuse, R13 ;  /* 0x0000001f310d7223 */ /* 0x090fe2000001010d */
[-C--:B---3--:R-:W-:Y:S01]  /*4400*/  FFMA.FTZ R15, -R48, R31.reuse, R15 ;  /* 0x0000001f300f7223 */ /* 0x088fe2000001010f */
[-C--:B------:R-:W-:Y:S01]  /*4410*/  FFMA.FTZ R17, -R39, R31.reuse, R17 ;  /* 0x0000001f27117223 */ /* 0x080fe20000010111 */
[----:B------:R-:W-:Y:S01]  /*4420*/  FFMA.FTZ R9, -R30, R31, R9 ;  /* 0x0000001f1e097223 */ /* 0x000fe20000010109 */
[----:B------:R-:W-:Y:S02]  /*4430*/  IADD3 R30, P1, R54, UR16, RZ ;  /* 0x00000010361e7c10 */ /* 0x000fe4000ff3e0ff */
[----:B------:R-:W3:Y:S02]  /*4440*/  LDL.LU R54, [R1+0x28] ;  /* 0x0000280001367983 */ /* 0x000ee40000300800 */
[----:B------:R-:W-:-:S02]  /*4450*/  IADD3.X R31, R38, UR17, RZ, P1, !PT ;  /* 0x00000011261f7c10 */ /* 0x000fc40008ffe4ff */
[----:B------:R-:W4:Y:S01]  /*4460*/  LDL.LU R49, [R1+0x10] ;  /* 0x0000100001317983 */ /* 0x000f220000300800 */
[C---:B------:R-:W-:Y:S01]  /*4470*/  FMUL.FTZ R9, R5.reuse, R9 ;  /* 0x0000000905097220 */ /* 0x040fe20000410000 */
[C---:B------:R-:W-:Y:S02]  /*4480*/  FMUL.FTZ R13, R5.reuse, R13 ;  /* 0x0000000d050d7220 */ /* 0x040fe40000410000 */
[----:B------:R-:W2:Y:S01]  /*4490*/  LDL.LU R39, [R1+0x8] ;  /* 0x0000080001277983 */ /* 0x000ea20000300800 */
[C---:B------:R-:W-:Y:S01]  /*44a0*/  FMUL.FTZ R15, R5.reuse, R15 ;  /* 0x0000000f050f7220 */ /* 0x040fe20000410000 */
[----:B------:R-:W-:Y:S02]  /*44b0*/  FMUL.FTZ R17, R5, R17 ;  /* 0x0000001105117220 */ /* 0x000fe40000410000 */
[----:B------:R-:W4:Y:S04]  /*44c0*/  LDL.LU R48, [R1+0x4] ;  /* 0x0000040001307983 */ /* 0x000f280000300800 */
[----:B------:R-:W3:Y:S04]  /*44d0*/  LDL.LU R38, [R1] ;  /* 0x0000000001267983 */ /* 0x000ee80000300800 */
[----:B------:R-:W4:Y:S04]  /*44e0*/  LDL.LU R5, [R1+0x48] ;  /* 0x0000480001057983 */ /* 0x000f280000300800 */
[----:B------:R0:W-:Y:S04]  /*44f0*/  STG.E.U16 desc[UR12][R30.64], R34 ;  /* 0x000000221e007986 */ /* 0x0001e8000c10150c */
[----:B0-----:R-:W3:Y:S01]  /*4500*/  LDL.LU R34, [R1+0x4c] ;  /* 0x00004c0001227983 */ /* 0x001ee20000300800 */
[----:B------:R-:W-:-:S03]  /*4510*/  FFMA.FTZ R16, R2, R16, -R32 ;  /* 0x0000001002107223 */ /* 0x000fc60000010820 */
[----:B------:R0:W-:Y:S01]  /*4520*/  STG.E.U16 desc[UR12][R30.64+0x2], R37 ;  /* 0x000002251e007986 */ /* 0x0001e2000c10150c */
[----:B------:R-:W-:-:S03]  /*4530*/  FFMA.FTZ R7, R4, R7, -R32 ;  /* 0x0000000704077223 */ /* 0x000fc60000010820 */
[----:B0-----:R-:W4:Y:S01]  /*4540*/  LDL.LU R37, [R1+0x64] ;  /* 0x0000640001257983 */ /* 0x001f220000300800 */
[----:B--2---:R-:W-:-:S03]  /*4550*/  FFMA.FTZ R16, -R39, R33, R16 ;  /* 0x0000002127107223 */ /* 0x004fc60000010110 */
[----:B------:R-:W2:Y:S01]  /*4560*/  LDL.LU R39, [R1+0x8c] ;  /* 0x00008c0001277983 */ /* 0x000ea20000300800 */
[----:B---3--:R-:W-:-:S03]  /*4570*/  FFMA.FTZ R7, -R34, R33, R7 ;  /* 0x0000002122077223 */ /* 0x008fc60000010107 */
[----:B------:R-:W3:Y:S01]  /*4580*/  LDL.LU R34, [R1+0x94] ;  /* 0x0000940001227983 */ /* 0x000ee20000300800 */
[C-C-:B------:R-:W-:Y:S01]  /*4590*/  FFMA.FTZ R19, R2.reuse, R19, -R32.reuse ;  /* 0x0000001302137223 */ /* 0x140fe20000010820 */
[C-C-:B------:R-:W-:Y:S01]  /*45a0*/  FFMA.FTZ R43, R2.reuse, R43, -R32.reuse ;  /* 0x0000002b022b7223 */ /* 0x140fe20000010820 */
        /* <DEDUP_REMOVED lines=9> */
[-C--:B------:R-:W-:Y:S01]  /*4640*/  FFMA.FTZ R19, -R38, R33.reuse, R19 ;  /* 0x0000002126137223 */ /* 0x080fe20000010113 */
[----:B------:R-:W-:Y:S01]  /*4650*/  FFMA.FTZ R32, R4, R42, -R32 ;  /* 0x0000002a04207223 */ /* 0x000fe20000010820 */
[----:B------:R-:W3:Y:S01]  /*4660*/  LDL.LU R38, [R1+0x90] ;  /* 0x0000900001267983 */ /* 0x000ee20000300800 */
[-C--:B----4-:R-:W-:Y:S01]  /*4670*/  FFMA.FTZ R43, -R37, R33.reuse, R43 ;  /* 0x00000021252b7223 */ /* 0x090fe2000001012b */
[-C--:B------:R-:W-:Y:S01]  /*4680*/  FFMA.FTZ R8, -R5, R33.reuse, R8 ;  /* 0x0000002105087223 */ /* 0x080fe20000010108 */
[-C--:B------:R-:W-:Y:S01]  /*4690*/  FFMA.FTZ R10, -R57, R33.reuse, R10 ;  /* 0x00000021390a7223 */ /* 0x080fe2000001010a */
[-C--:B------:R-:W-:Y:S01]  /*46a0*/  FFMA.FTZ R12, -R54, R33.reuse, R12 ;  /* 0x00000021360c7223 */ /* 0x080fe2000001010c */
[-C--:B------:R-:W-:Y:S01]  /*46b0*/  FFMA.FTZ R14, -R49, R33.reuse, R14 ;  /* 0x00000021310e7223 */ /* 0x080fe2000001010e */
[-C--:B------:R-:W-:Y:S01]  /*46c0*/  FFMA.FTZ R18, -R48, R33.reuse, R18 ;  /* 0x0000002130127223 */ /* 0x080fe20000010112 */
[----:B------:R-:W4:Y:S01]  /*46d0*/  LDL.LU R37, [R1+0x9c] ;  /* 0x00009c0001257983 */ /* 0x000f220000300800 */
        /* <DEDUP_REMOVED lines=22> */
[----:B------:R-:W-:-:S02]  /*4840*/  F2FP.F16.F32.PACK_AB R43, R7, R43 ;  /* 0x0000002b072b723e */ /* 0x000fc400000000ff */
[----:B--2---:R-:W-:Y:S02]  /*4850*/  IADD3 R6, P1, R39, UR16, RZ ;  /* 0x0000001027067c10 */ /* 0x004fe4000ff3e0ff */
[----:B------:R-:W2:Y:S02]  /*4860*/  LDL.LU R39, [R1+0xa8] ;  /* 0x0000a80001277983 */ /* 0x000ea40000300800 */
[----:B---3--:R-:W-:Y:S02]  /*4870*/  IADD3.X R7, R34, UR17, RZ, P1, !PT ;  /* 0x0000001122077c10 */ /* 0x008fe40008ffe4ff */
[----:B------:R-:W3:Y:S01]  /*4880*/  LDL.LU R34, [R1+0xa0] ;  /* 0x0000a00001227983 */ /* 0x000ee20000300800 */
[----:B------:R-:W-:Y:S02]  /*4890*/  F2FP.F16.F32.PACK_AB R35, R36, R35 ;  /* 0x000000232423723e */ /* 0x000fe400000000ff */
[----:B------:R-:W-:Y:S02]  /*48a0*/  F2FP.F16.F32.PACK_AB R56, R56, R58 ;  /* 0x0000003a3838723e */ /* 0x000fe400000000ff */
[----:B------:R-:W-:-:S02]  /*48b0*/  PRMT R18, R35, 0x7632, R18 ;  /* 0x0000763223127816 */ /* 0x000fc40000000012 */
[----:B------:R-:W-:-:S03]  /*48c0*/  PRMT R19, R56, 0x7632, R19 ;  /* 0x0000763238137816 */ /* 0x000fc60000000013 */
[----:B------:R0:W-:Y:S01]  /*48d0*/  STG.E.U16 desc[UR12][R30.64+0x6], R18 ;  /* 0x000006121e007986 */ /* 0x0001e2000c10150c */
[----:B------:R-:W-:Y:S02]  /*48e0*/  F2FP.F16.F32.PACK_AB R8, R10, R8 ;  /* 0x000000080a08723e */ /* 0x000fe400000000ff */
[----:B------:R-:W-:Y:S01]  /*48f0*/  PRMT R10, R43, 0x7632, R10 ;  /* 0x000076322b0a7816 */ /* 0x000fe2000000000a */
[----:B------:R1:W-:Y:S01]  /*4900*/  STG.E.U16 desc[UR12][R30.64+0x4], R35 ;  /* 0x000004231e007986 */ /* 0x0003e2000c10150c */
[----:B------:R-:W-:-:S03]  /*4910*/  F2FP.F16.F32.PACK_AB R53, R53, R55 ;  /* 0x000000373535723e */ /* 0x000fc600000000ff */
[----:B------:R4:W-:Y:S01]  /*4920*/  STG.E.U16 desc[UR12][R6.64+0x2], R19 ;  /* 0x0000021306007986 */ /* 0x0009e2000c10150c */
[----:B0-----:R-:W-:-:S03]  /*4930*/  IADD3 R18, P1, R38, UR16, RZ ;  /* 0x0000001026127c10 */ /* 0x001fc6000ff3e0ff */
[----:B------:R-:W3:Y:S01]  /*4940*/  LDL.LU R38, [R1+0xa4] ;  /* 0x0000a40001267983 */ /* 0x000ee20000300800 */
[----:B-1----:R-:W-:Y:S02]  /*4950*/  PRMT R31, R53, 0x7632, R31 ;  /* 0x00007632351f7816 */ /* 0x002fe4000000001f */
[----:B----4-:R-:W-:Y:S02]  /*4960*/  IADD3.X R19, R37, UR17, RZ, P1, !PT ;  /* 0x0000001125137c10 */ /* 0x010fe40008ffe4ff */
[----:B------:R-:W4:Y:S01]  /*4970*/  LDL.LU R37, [R1+0x84] ;  /* 0x0000840001257983 */ /* 0x000f220000300800 */
[----:B------:R-:W-:-:S03]  /*4980*/  PRMT R30, R8, 0x7632, R30 ;  /* 0x00007632081e7816 */ /* 0x000fc6000000001e */
[----:B------:R-:W-:Y:S04]  /*4990*/  STG.E.U16 desc[UR12][R6.64], R56 ;  /* 0x0000003806007986 */ /* 0x000fe8000c10150c */
[----:B------:R-:W-:Y:S04]  /*49a0*/  STG.E.U16 desc[UR12][R6.64+0x4], R43 ;  /* 0x0000042b06007986 */ /* 0x000fe8000c10150c */
[----:B------:R0:W-:Y:S04]  /*49b0*/  STG.E.U16 desc[UR12][R6.64+0x6], R10 ;  /* 0x0000060a06007986 */ /* 0x0001e8000c10150c */
[----:B------:R-:W4:Y:S04]  /*49c0*/  LDL.LU R36, [R1+0x88] ;  /* 0x0000880001247983 */ /* 0x000f280000300800 */
[----:B------:R-:W4:Y:S01]  /*49d0*/  LDL.LU R35, [R1+0x7c] ;  /* 0x00007c0001237983 */ /* 0x000f220000300800 */
[----:B0-----:R-:W-:-:S03]  /*49e0*/  IADD3 R6, P1, R42, UR16, RZ ;  /* 0x000000102a067c10 */ /* 0x001fc6000ff3e0ff */
[----:B------:R-:W-:Y:S04]  /*49f0*/  STG.E.U16 desc[UR12][R18.64], R53 ;  /* 0x0000003512007986 */ /* 0x000fe8000c10150c */
[----:B------:R-:W-:Y:S04]  /*4a00*/  STG.E.U16 desc[UR12][R18.64+0x2], R31 ;  /* 0x0000021f12007986 */ /* 0x000fe8000c10150c */
[----:B------:R-:W-:Y:S04]  /*4a10*/  STG.E.U16 desc[UR12][R18.64+0x4], R8 ;  /* 0x0000040812007986 */ /* 0x000fe8000c10150c */
[----:B------:R3:W-:Y:S01]  /*4a20*/  STG.E.U16 desc[UR12][R18.64+0x6], R30 ;  /* 0x0000061e12007986 */ /* 0x0007e2000c10150c */
[----:B--2---:R-:W-:-:S02]  /*4a30*/  IADD3.X R7, R39, UR17, RZ, P1, !PT ;  /* 0x0000001127077c10 */ /* 0x004fc40008ffe4ff */
[----:B---3--:R-:W-:Y:S02]  /*4a40*/  IADD3 R18, P1, R34, UR16, RZ ;  /* 0x0000001022127c10 */ /* 0x008fe4000ff3e0ff */
[----:B------:R-:W2:Y:S04]  /*4a50*/  LDL.LU R34, [R1+0x80] ;  /* 0x0000800001227983 */ /* 0x000ea80000300800 */
[----:B------:R-:W3:Y:S04]  /*4a60*/  LDL.LU R31, [R1+0x74] ;  /* 0x00007400011f7983 */ /* 0x000ee80000300800 */
[----:B------:R-:W3:Y:S01]  /*4a70*/  LDL.LU R30, [R1+0x78] ;  /* 0x00007800011e7983 */ /* 0x000ee20000300800 */
[----:B------:R-:W-:-:S02]  /*4a80*/  F2FP.F16.F32.PACK_AB R51, R51, R52 ;  /* 0x000000343333723e */ /* 0x000fc400000000ff */
[----:B------:R-:W-:Y:S02]  /*4a90*/  F2FP.F16.F32.PACK_AB R12, R14, R12 ;  /* 0x0000000c0e0c723e */ /* 0x000fe400000000ff */
[----:B------:R-:W-:Y:S02]  /*4aa0*/  PRMT R14, R51, 0x7632, R14 ;  /* 0x00007632330e7816 */ /* 0x000fe4000000000e */
[----:B------:R-:W-:Y:S01]  /*4ab0*/  PRMT R8, R12, 0x7632, R8 ;  /* 0x000076320c087816 */ /* 0x000fe20000000008 */
[----:B------:R-:W-:Y:S01]  /*4ac0*/  STG.E.U16 desc[UR12][R6.64], R51 ;  /* 0x0000003306007986 */ /* 0x000fe2000c10150c */
[----:B------:R-:W-:Y:S02]  /*4ad0*/  F2FP.F16.F32.PACK_AB R46, R46, R50 ;  /* 0x000000322e2e723e */ /* 0x000fe400000000ff */
[----:B------:R-:W-:Y:S01]  /*4ae0*/  F2FP.F16.F32.PACK_AB R5, R5, R16 ;  /* 0x000000100505723e */ /* 0x000fe200000000ff */
[----:B------:R-:W-:Y:S01]  /*4af0*/  STG.E.U16 desc[UR12][R6.64+0x2], R14 ;  /* 0x0000020e06007986 */ /* 0x000fe2000c10150c */
[----:B------:R-:W-:-:S03]  /*4b00*/  IADD3.X R19, R38, UR17, RZ, P1, !PT ;  /* 0x0000001126137c10 */ /* 0x000fc60008ffe4ff */
[----:B------:R0:W-:Y:S04]  /*4b10*/  STG.E.U16 desc[UR12][R6.64+0x4], R12 ;  /* 0x0000040c06007986 */ /* 0x0001e8000c10150c */
[----:B------:R4:W-:Y:S01]  /*4b20*/  STG.E.U16 desc[UR12][R6.64+0x6], R8 ;  /* 0x0000060806007986 */ /* 0x0009e2000c10150c */
[----:B------:R-:W-:Y:S02]  /*4b30*/  PRMT R10, R46, 0x7632, R10 ;  /* 0x000076322e0a7816 */ /* 0x000fe4000000000a */
[----:B------:R-:W-:Y:S02]  /*4b40*/  F2FP.F16.F32.PACK_AB R9, R9, R44 ;  /* 0x0000002c0909723e */ /* 0x000fe400000000ff */
[----:B------:R-:W-:Y:S02]  /*4b50*/  F2FP.F16.F32.PACK_AB R20, R20, R33 ;  /* 0x000000211414723e */ /* 0x000fe400000000ff */
[----:B0-----:R-:W-:-:S02]  /*4b60*/  PRMT R12, R5, 0x7632, R12 ;  /* 0x00007632050c7816 */ /* 0x001fc4000000000c */
[----:B----4-:R-:W-:Y:S01]  /*4b70*/  IADD3 R6, P1, R37, UR16, RZ ;  /* 0x0000001025067c10 */ /* 0x010fe2000ff3e0ff */
[----:B------:R-:W-:Y:S03]  /*4b80*/  STG.E.U16 desc[UR12][R18.64], R46 ;  /* 0x0000002e12007986 */ /* 0x000fe6000c10150c */
[----:B------:R-:W-:Y:S01]  /*4b90*/  IADD3.X R7, R36, UR17, RZ, P1, !PT ;  /* 0x0000001124077c10 */ /* 0x000fe20008ffe4ff */
[----:B------:R-:W-:Y:S01]  /*4ba0*/  STG.E.U16 desc[UR12][R18.64+0x2], R10 ;  /* 0x0000020a12007986 */ /* 0x000fe2000c10150c */
[----:B------:R-:W-:-:S03]  /*4bb0*/  IADD3 R8, P1, R35, UR16, RZ ;  /* 0x0000001023087c10 */ /* 0x000fc6000ff3e0ff */
[----:B------:R0:W-:Y:S01]  /*4bc0*/  STG.E.U16 desc[UR12][R18.64+0x4], R5 ;  /* 0x0000040512007986 */ /* 0x0001e2000c10150c */
[----:B------:R-:W-:-:S03]  /*4bd0*/  PRMT R14, R9, 0x7632, R14 ;  /* 0x00007632090e7816 */ /* 0x000fc6000000000e */
[----:B------:R1:W-:Y:S01]  /*4be0*/  STG.E.U16 desc[UR12][R18.64+0x6], R12 ;  /* 0x0000060c12007986 */ /* 0x0003e2000c10150c */
[----:B------:R-:W-:-:S03]  /*4bf0*/  F2FP.F16.F32.PACK_AB R11, R13, R11 ;  /* 0x0000000b0d0b723e */ /* 0x000fc600000000ff */
[----:B------:R-:W-:Y:S01]  /*4c00*/  STG.E.U16 desc[UR12][R6.64], R9 ;  /* 0x0000000906007986 */ /* 0x000fe2000c10150c */
[----:B------:R-:W-:Y:S02]  /*4c10*/  F2FP.F16.F32.PACK_AB R21, R40, R21 ;  /* 0x000000152815723e */ /* 0x000fe400000000ff */
[----:B0-----:R-:W-:Y:S02]  /*4c20*/  PRMT R5, R20, 0x7632, R5 ;  /* 0x0000763214057816 */ /* 0x001fe40000000005 */
[----:B------:R-:W-:Y:S02]  /*4c30*/  F2FP.F16.F32.PACK_AB R15, R17, R15 ;  /* 0x0000000f110f723e */ /* 0x000fe400000000ff */
[----:B------:R-:W-:Y:S01]  /*4c40*/  F2FP.F16.F32.PACK_AB R32, R32, R41 ;  /* 0x000000292020723e */ /* 0x000fe200000000ff */
[----:B------:R-:W-:Y:S01]  /*4c50*/  STG.E.U16 desc[UR12][R6.64+0x2], R14 ;  /* 0x0000020e06007986 */ /* 0x000fe2000c10150c */
[----:B-1----:R-:W-:-:S03]  /*4c60*/  PRMT R12, R21, 0x7632, R12 ;  /* 0x00007632150c7816 */ /* 0x002fc6000000000c */
[----:B------:R-:W-:Y:S04]  /*4c70*/  STG.E.U16 desc[UR12][R6.64+0x4], R20 ;  /* 0x0000041406007986 */ /* 0x000fe8000c10150c */
[----:B------:R0:W-:Y:S02]  /*4c80*/  STG.E.U16 desc[UR12][R6.64+0x6], R5 ;  /* 0x0000060506007986 */ /* 0x0001e4000c10150c */
[----:B0-----:R-:W-:Y:S02]  /*4c90*/  PRMT R7, R11, 0x7632, R7 ;  /* 0x000076320b077816 */ /* 0x001fe40000000007 */
[----:B------:R-:W-:Y:S02]  /*4ca0*/  PRMT R5, R15, 0x7632, R5 ;  /* 0x000076320f057816 */ /* 0x000fe40000000005 */
[----:B------:R-:W-:Y:S01]  /*4cb0*/  PRMT R6, R32, 0x7632, R6 ;  /* 0x0000763220067816 */ /* 0x000fe20000000006 */
[----:B------:R-:W-:Y:S01]  /*4cc0*/  ULOP3.LUT UR4, UR4, 0x1, URZ, 0x3c, !UPT ;  /* 0x0000000104047892 */ /* 0x000fe2000f8e3c3f */
[----:B------:R-:W-:Y:S01]  /*4cd0*/  UMOV UR5, UR10 ;  /* 0x0000000a00057c82 */ /* 0x000fe20008000000 */
[----:B--2---:R-:W-:-:S02]  /*4ce0*/  IADD3.X R9, R34, UR17, RZ, P1, !PT ;  /* 0x0000001122097c10 */ /* 0x004fc40008ffe4ff */
[----:B---3--:R-:W-:-:S03]  /*4cf0*/  IADD3 R10, P1, R31, UR16, RZ ;  /* 0x000000101f0a7c10 */ /* 0x008fc6000ff3e0ff */
        /* <DEDUP_REMOVED lines=10> */
.L_x_2096:
        /* <DEDUP_REMOVED lines=32> */
[----:B------:R-:W-:Y:S02]  /*4fa0*/  LOP3.LUT R10, RZ, R50, RZ, 0x33, !PT ;  /* 0x00000032ff0a7212 */ /* 0x000fe400078e33ff */
[----:B------:R-:W-:Y:S02]  /*4fb0*/  VIMNMX.U32 R9, R51, 0x20, !PT ;  /* 0x0000002033097848 */ /* 0x000fe40007fe0000 */
[----:B------:R-:W-:Y:S01]  /*4fc0*/  LEA R8, R49, UR8, 0x7 ;  /* 0x0000000831087c11 */ /* 0x000fe2000f8e38ff */
[----:B------:R-:W-:Y:S01]  /*4fd0*/  IMAD.WIDE.U32 R6, P0, R0, -0x77777778, R4 ;  /* 0x8888888800067825 */ /* 0x000fe20007800004 */
[----:B------:R-:W-:-:S02]  /*4fe0*/  SHF.L.U32 R48, R57, 0x1, RZ ;  /* 0x0000000139307819 */ /* 0x000fc400000006ff */
[----:B------:R-:W-:Y:S01]  /*4ff0*/  LEA R3, R3, R8, 0x2 ;  /* 0x0000000803037211 */ /* 0x000fe200078e10ff */
[----:B------:R-:W-:Y:S01]  /*5000*/  IMAD.WIDE.U32 R4, R0, -0x77777777, RZ ;  /* 0x8888888900047825 */ /* 0x000fe200078e00ff */
[----:B------:R-:W-:Y:S02]  /*5010*/  IADD3 R4, R9, R10, RZ ;  /* 0x0000000a09047210 */ /* 0x000fe40007ffe0ff */
[----:B------:R-:W-:Y:S01]  /*5020*/  MOV R10, R7 ;  /* 0x00000007000a7202 */ /* 0x000fe20000000f00 */
[----:B------:R-:W-:Y:S01]  /*5030*/  IMAD.X R11, RZ, RZ, RZ, P0 ;  /* 0x000000ffff0b7224 */ /* 0x000fe200000e06ff */
[----:B------:R-:W-:Y:S02]  /*5040*/  IADD3 RZ, P0, R5, R6, RZ ;  /* 0x0000000605ff7210 */ /* 0x000fe40007f1e0ff */
[----:B------:R-:W-:Y:S02]  /*5050*/  SHF.L.U32 R8, R57, 0x7, RZ ;  /* 0x0000000739087819 */ /* 0x000fe400000006ff */
[----:B------:R-:W-:Y:S01]  /*5060*/  LOP3.LUT R48, R48, 0x1e, RZ, 0xc0, !PT ;  /* 0x0000001e30307812 */ /* 0x000fe200078ec0ff */
[----:B------:R-:W-:Y:S01]  /*5070*/  IMAD.WIDE.U32.X R10, R2, -0x77777778, R10, P0 ;  /* 0x88888888020a7825 */ /* 0x000fe200000e040a */
[----:B------:R-:W-:-:S02]  /*5080*/  LOP3.LUT R8, R8, 0x780, RZ, 0xc0, !PT ;  /* 0x0000078008087812 */ /* 0x000fc400078ec0ff */
[----:B------:R-:W-:Y:S02]  /*5090*/  IADD3 R54, R50, 0x3c, RZ ;  /* 0x0000003c32367810 */ /* 0x000fe40007ffe0ff */
[----:B------:R-:W-:Y:S01]  /*50a0*/  IADD3 R12, R8, UR8, RZ ;  /* 0x00000008080c7c10 */ /* 0x000fe2000fffe0ff */
[----:B------:R-:W-:Y:S01]  /*50b0*/  IMAD.WIDE.U32 R8, R4, -0x77777777, RZ ;  /* 0x8888888904087825 */ /* 0x000fe200078e00ff */
[-C--:B------:R-:W-:Y:S02]  /*50c0*/  LOP3.LUT R7, R51, R48.reuse, RZ, 0x3c, !PT ;  /* 0x0000003033077212 */ /* 0x080fe400078e3cff */
[----:B------:R-:W-:Y:S02]  /*50d0*/  SHF.R.U64 R17, R10, 0x3, R11 ;  /* 0x000000030a117819 */ /* 0x000fe4000000120b */
[-C--:B------:R-:W-:Y:S02]  /*50e0*/  LOP3.LUT R5, R50, R48.reuse, RZ, 0x3c, !PT ;  /* 0x0000003032057212 */ /* 0x080fe400078e3cff */
[----:B------:R-:W-:Y:S01]  /*50f0*/  LOP3.LUT R13, R54, R48, RZ, 0x3c, !PT ;  /* 0x00000030360d7212 */ /* 0x000fe200078e3cff */
[----:B------:R-:W-:Y:S01]  /*5100*/  VIADD R17, R17, 0x1 ;  /* 0x0000000111117836 */ /* 0x000fe20000000000 */
[----:B------:R-:W-:-:S02]  /*5110*/  LEA R6, R7, R12, 0x2 ;  /* 0x0000000c07067211 */ /* 0x000fc400078e10ff */
[-C--:B------:R-:W-:Y:S02]  /*5120*/  LEA R5, R5, R12.reuse, 0x2 ;  /* 0x0000000c05057211 */ /* 0x080fe400078e10ff */
[----:B------:R-:W-:Y:S02]  /*5130*/  LEA R7, R13, R12, 0x2 ;  /* 0x0000000c0d077211 */ /* 0x000fe400078e10ff */
[----:B------:R-:W-:Y:S02]  /*5140*/  LEA.HI R16, R9, 0x1, RZ, 0x1c ;  /* 0x0000000109107811 */ /* 0x000fe400078fe0ff */
[C---:B------:R-:W-:Y:S02]  /*5150*/  IADD3 R10, P0, R49.reuse, 0xf, RZ ;  /* 0x0000000f310a7810 */ /* 0x040fe40007f1e0ff */
[C---:B------:R-:W-:Y:S02]  /*5160*/  IADD3 R11, P1, R49.reuse, 0x1e, RZ ;  /* 0x0000001e310b7810 */ /* 0x040fe40007f3e0ff */
[----:B------:R-:W-:-:S02]  /*5170*/  IADD3 R12, P2, R49, 0x2d, RZ ;  /* 0x0000002d310c7810 */ /* 0x000fc40007f5e0ff */
        /* <DEDUP_REMOVED lines=9> */
[----:B------:R-:W-:Y:S02]  /*5210*/  IADD3.X R15, RZ, RZ, RZ, P2, !PT ;  /* 0x000000ffff0f7210 */ /* 0x000fe400017fe4ff */
[----:B------:R-:W-:Y:S02]  /*5220*/  LOP3.LUT R16, R16, 0x3, RZ, 0xc0, !PT ;  /* 0x0000000310107812 */ /* 0x000fe400078ec0ff */
[----:B------:R-:W-:-:S07]  /*5230*/  LOP3.LUT R17, R17, 0x3, RZ, 0xc0, !PT ;  /* 0x0000000311117812 */ /* 0x000fce00078ec0ff */
.L_x_2129:
        /* <DEDUP_REMOVED lines=17> */
[----:B-----5:R-:W-:Y:S01]  /*5350*/  IMAD.WIDE.U32 R22, R49, 0x3c0, R18 ;  /* 0x000003c031167825 */ /* 0x020fe200078e0012 */
        /* <DEDUP_REMOVED lines=23> */
.L_x_2116:
[----:B------:R-:W-:Y:S05]  /*54d0*/  BSYNC B1 ;  /* 0x0000000000017941 */ /* 0x000fea0003800000 */
.L_x_2115:
        /* <DEDUP_REMOVED lines=8> */
[----:B-----5:R-:W-:Y:S01]  /*5560*/  IADD3.X R22, ~R46, UR7, RZ, P0, !PT ;  /* 0x000000072e167c10 */ /* 0x020fe200087fe5ff */
[----:B------:R-:W-:Y:S01]  /*5570*/  IMAD.IADD R19, R21, 0x1, R19 ;  /* 0x0000000115137824 */ /* 0x000fe200078e0213 */
[----:B------:R-:W-:Y:S02]  /*5580*/  LEA R18, P0, R20, UR4, 0x2 ;  /* 0x0000000414127c11 */ /* 0x000fe4000f8010ff */
[----:B------:R-:W-:Y:S02]  /*5590*/  ISETP.GT.AND.EX P1, PT, R22, RZ, PT, P1 ;  /* 0x000000ff1600720c */ /* 0x000fe40003f24310 */
[----:B------:R-:W-:Y:S02]  /*55a0*/  LEA.HI.X R19, R20, UR5, R19, 0x2, P0 ;  /* 0x0000000514137c11 */ /* 0x000fe400080f1413 */
[----:B------:R-:W-:-:S09]  /*55b0*/  PLOP3.LUT P0, PT, PT, PT, PT, 0x80, 0x0 ;  /* 0x000000000000781c */ /* 0x000fd20003f0f070 */
[----:B------:R-:W-:Y:S05]  /*55c0*/  @!P1 BRA `(.L_x_2118) ;  /* 0x0000000000f09947 */ /* 0x000fea0003800000 */
[----:B------:R-:W-:Y:S02]  /*55d0*/  MOV R52, UR6 ;  /* 0x0000000600347c02 */ /* 0x000fe40008000f00 */
[----:B------:R-:W-:Y:S02]  /*55e0*/  MOV R53, UR7 ;  /* 0x0000000700357c02 */ /* 0x000fe40008000f00 */
[----:B------:R-:W-:Y:S02]  /*55f0*/  IADD3 R52, P1, R52, -0xb4, RZ ;  /* 0xffffff4c34347810 */ /* 0x000fe40007f3e0ff */
[----:B------:R-:W-:Y:S02]  /*5600*/  PLOP3.LUT P0, PT, PT, PT, PT, 0x8, 0x0 ;  /* 0x000000000000781c */ /* 0x000fe40003f0e170 */
[----:B------:R-:W-:-:S11]  /*5610*/  IADD3.X R53, R53, -0x1, RZ, P1, !PT ;  /* 0xffffffff35357810 */ /* 0x000fd60000ffe4ff */
.L_x_2119:
        /* <DEDUP_REMOVED lines=55> */
.L_x_2118:
[----:B------:R-:W-:Y:S05]  /*5990*/  BSYNC B1 ;  /* 0x0000000000017941 */ /* 0x000fea0003800000 */
.L_x_2117:
        /* <DEDUP_REMOVED lines=35> */
.L_x_2121:
[----:B------:R-:W-:Y:S05]  /*5bd0*/  BSYNC B1 ;  /* 0x0000000000017941 */ /* 0x000fea0003800000 */
.L_x_2120:
        /* <DEDUP_REMOVED lines=15> */
.L_x_2114:
[----:B------:R-:W-:Y:S05]  /*5cd0*/  BSYNC B0 ;  /* 0x0000000000007941 */ /* 0x000fea0003800000 */
.L_x_2113:
[----:B------:R-:W-:Y:S01]  /*5ce0*/  ISETP.GT.U32.AND P0, PT, R57, 0x1ff, PT ;  /* 0x000001ff3900780c */ /* 0x000fe20003f04070 */
[----:B------:R0:W-:Y:S04]  /*5cf0*/  STS [R3], R44 ;  /* 0x0000002c03007388 */ /* 0x0001e80000000800 */
[----:B------:R0:W-:Y:S01]  /*5d00*/  STS [R3+0x780], R45 ;  /* 0x0007802d03007388 */ /* 0x0001e20000000800 */
[----:B------:R-:W-:Y:S07]  /*5d10*/  BAR.SYNC.DEFER_BLOCKING 0x0 ;  /* 0x0000000000007b1d */ /* 0x000fee0000010000 */
[----:B------:R-:W-:Y:S05]  /*5d20*/  @P0 BRA `(.L_x_2122) ;  /* 0x0000001000480947 */ /* 0x000fea0003800000 */
[----:B------:R-:W-:Y:S01]  /*5d30*/  ISETP.NE.AND P0, PT, R16, RZ, PT ;  /* 0x000000ff1000720c */ /* 0x000fe20003f05270 */
[----:B------:R-:W-:Y:S01]  /*5d40*/  BSSY B0, `(.L_x_2123) ;  /* 0x0000074000007945 */ /* 0x000fe20003800000 */
[----:B-----5:R-:W-:-:S11]  /*5d50*/  MOV R29, R50 ;  /* 0x00000032001d7202 */ /* 0x020fd60000000f00 */
        /* <DEDUP_REMOVED lines=16> */
[----:B------:R-:W-:-:S02]  /*5e60*/  IMAD.MOV.U32 R18, RZ, RZ, 0xffff ;  /* 0x0000ffffff127424 */ /* 0x000fc400078e00ff */
[----:B---3--:R-:W-:Y:S02]  /*5e70*/  FADD.FTZ R20, R20, R19 ;  /* 0x0000001314147221 */ /* 0x008fe40000010000 */
        /* <DEDUP_REMOVED lines=12> */
.L_x_2138:
        /* <DEDUP_REMOVED lines=42> */
.L_x_2148:
[----:B0-----:R-:W-:Y:S01]  /*61e0*/  FADD.FTZ R23, R22, R38 ;  /* 0x0000002616177221 */ /* 0x001fe20000010000 */
[----:B------:R-:W-:Y:S01]  /*61f0*/  @!P1 F2FP.F16.F32.PACK_AB R22, RZ, R28 ;  /* 0x0000001cff16923e */ /* 0x000fe200000000ff */
[----:B------:R-:W-:Y:S01]  /*6200*/  IMAD.MOV.U32 R29, RZ, RZ, R54 ;  /* 0x000000ffff1d7224 */ /* 0x000fe200078e0036 */
[----:B------:R-:W-:Y:S02]  /*6210*/  ISETP.NE.AND P2, PT, R16, 0x2, PT ;  /* 0x000000021000780c */ /* 0x000fe40003f45270 */
[----:B------:R-:W-:Y:S01]  /*6220*/  @!P1 F2FP.F16.F32.PACK_AB R23, RZ, R23 ;  /* 0x00000017ff17923e */ /* 0x000fe200000000ff */
        /* <DEDUP_REMOVED lines=31> */
.L_x_2158:
[----:B0-----:R-:W-:Y:S01]  /*6420*/  FADD.FTZ R23, R22, R38 ;  /* 0x0000002616177221 */ /* 0x001fe20000010000 */
[----:B------:R-:W-:Y:S02]  /*6430*/  @!P1 F2FP.F16.F32.PACK_AB R22, RZ, R28 ;  /* 0x0000001cff16923e */ /* 0x000fe400000000ff */
[----:B------:R-:W-:Y:S02]  /*6440*/  MOV R29, R55 ;  /* 0x00000037001d7202 */ /* 0x000fe40000000f00 */
[----:B------:R-:W-:Y:S01]  /*6450*/  @!P1 F2FP.F16.F32.PACK_AB R23, RZ, R23 ;  /* 0x00000017ff17923e */ /* 0x000fe200000000ff */
[----:B------:R4:W-:Y:S04]  /*6460*/  @!P1 STG.E.U16 desc[UR12][R18.64+0x78], R22 ;  /* 0x0000781612009986 */ /* 0x0009e8000c10150c */
[----:B------:R4:W-:Y:S02]  /*6470*/  @!P1 STG.E.U16 desc[UR12][R20.64+0x78], R23 ;  /* 0x0000781714009986 */ /* 0x0009e4000c10150c */
.L_x_2124:
[----:B------:R-:W-:Y:S05]  /*6480*/  BSYNC B0 ;  /* 0x0000000000007941 */ /* 0x000fea0003800000 */
.L_x_2123:
        /* <DEDUP_REMOVED lines=12> */
[C---:B------:R-:W-:Y:S01]  /*6550*/  @P0 IADD3 R21, R29.reuse, 0x1e, RZ ;  /* 0x0000001e1d150810 */ /* 0x040fe20007ffe0ff */
[----:B------:R-:W-:Y:S01]  /*6560*/  @P0 VIADD R23, R29, 0x3c ;  /* 0x0000003c1d170836 */ /* 0x000fe20000000000 */
[----:B--2---:R-:W-:Y:S01]  /*6570*/  @P0 LEA R18, R9, UR8, 0x7 ;  /* 0x0000000809120c11 */ /* 0x004fe2000f8e38ff */
[----:B------:R-:W-:Y:S01]  /*6580*/  IMAD.MOV.U32 R33, RZ, RZ, 0xffff ;  /* 0x0000ffffff217424 */ /* 0x000fe200078e00ff */
[----:B------:R-:W-:Y:S02]  /*6590*/  @P0 LOP3.LUT R21, R21, R48, RZ, 0x3c, !PT ;  /* 0x0000003015150212 */ /* 0x000fe400078e3cff */
[----:B------:R-:W-:Y:S02]  /*65a0*/  @P0 LEA R28, R9, UR8, 0x7 ;  /* 0x00000008091c0c11 */ /* 0x000fe4000f8e38ff */
[----:B------:R-:W-:Y:S02]  /*65b0*/  @P0 LEA R21, R21, R18, 0x2 ;  /* 0x0000001215150211 */ /* 0x000fe400078e10ff */
[----:B------:R-:W-:-:S02]  /*65c0*/  @P0 LOP3.LUT R23, R23, R48, RZ, 0x3c, !PT ;  /* 0x0000003017170212 */ /* 0x000fc400078e3cff */
[----:B0-----:R-:W-:Y:S01]  /*65d0*/  @P0 LEA R44, R9, UR8, 0x7 ;  /* 0x00000008092c0c11 */ /* 0x001fe2000f8e38ff */
[----:B------:R-:W0:Y:S01]  /*65e0*/  @P0 LDS R20, [R21+0x780] ;  /* 0x0007800015140984 */ /* 0x000e220000000800 */
[----:B------:R-:W-:Y:S02]  /*65f0*/  @P0 LEA R28, R23, R28, 0x2 ;  /* 0x0000001c171c0211 */ /* 0x000fe400078e10ff */
[----:B------:R-:W-:Y:S01]  /*6600*/  @P0 IADD3 R23, R29, 0x5a, RZ ;  /* 0x0000005a1d170810 */ /* 0x000fe20007ffe0ff */
[----:B------:R-:W2:Y:S01]  /*6610*/  @P0 LDS R18, [R21] ;  /* 0x0000000015120984 */ /* 0x000ea20000000800 */
[----:B------:R-:W-:Y:S02]  /*6620*/  MOV R40, RZ ;  /* 0x000000ff00287202 */ /* 0x000fe40000000f00 */
[----:B------:R-:W-:Y:S01]  /*6630*/  @P0 LOP3.LUT R23, R23, R48, RZ, 0x3c, !PT ;  /* 0x0000003017170212 */ /* 0x000fe200078e3cff */
[----:B------:R-:W-:Y:S01]  /*6640*/  @P0 LDS R41, [R28] ;  /* 0x000000001c290984 */ /* 0x000fe20000000800 */
[----:B------:R-:W-:-:S02]  /*6650*/  MOV R30, 0xffff ;  /* 0x0000ffff001e7802 */ /* 0x000fc40000000f00 */
[----:B------:R-:W-:Y:S01]  /*6660*/  @P0 LEA R44, R23, R44, 0x2 ;  /* 0x0000002c172c0211 */ /* 0x000fe200078e10ff */
[----:B------:R-:W-:Y:S01]  /*6670*/  @P0 LDS R42, [R28+0x780] ;  /* 0x000780001c2a0984 */ /* 0x000fe20000000800 */
[----:B------:R-:W-:Y:S02]  /*6680*/  CS2R R22, SRZ ;  /* 0x0000000000167805 */ /* 0x000fe4000001ff00 */
[----:B------:R-:W-:Y:S01]  /*6690*/  MOV R31, RZ ;  /* 0x000000ff001f7202 */ /* 0x000fe20000000f00 */
[----:B------:R-:W-:Y:S01]  /*66a0*/  @P0 LDS R21, [R44] ;  /* 0x000000002c150984 */ /* 0x000fe20000000800 */
[----:B------:R-:W-:Y:S02]  /*66b0*/  MOV R38, 0xffff ;  /* 0x0000ffff00267802 */ /* 0x000fe40000000f00 */
[----:B------:R-:W-:Y:S01]  /*66c0*/  MOV R32, 0xffff ;  /* 0x0000ffff00207802 */ /* 0x000fe20000000f00 */
[----:B---3--:R-:W3:Y:S01]  /*66d0*/  SHFL.BFLY PT, R24, R19, 0x8, 0x101f ;  /* 0x0d101f0013187f89 */ /* 0x008ee200000e0000 */
[----:B------:R-:W-:-:S02]  /*66e0*/  MOV R36, 0xffff ;  /* 0x0000ffff00247802 */ /* 0x000fc40000000f00 */
[----:B------:R-:W-:Y:S01]  /*66f0*/  MOV R35, 0xffff ;  /* 0x0000ffff00237802 */ /* 0x000fe20000000f00 */
[----:B----4-:R-:W4:Y:S01]  /*6700*/  SHFL.BFLY PT, R38, R25, 0x8, 0x101f ;  /* 0x0d101f0019267f89 */ /* 0x010f2200000e0000 */
[----:B------:R-:W-:Y:S02]  /*6710*/  MOV R37, 0xffff ;  /* 0x0000ffff00257802 */ /* 0x000fe40000000f00 */
[----:B------:R-:W-:Y:S02]  /*6720*/  MOV R39, 0xffff ;  /* 0x0000ffff00277802 */ /* 0x000fe40000000f00 */
[----:B------:R-:W-:Y:S02]  /*6730*/  IADD3 R29, R29, R8, RZ ;  /* 0x000000081d1d7210 */ /* 0x000fe40007ffe0ff */
[----:B0-----:R-:W-:Y:S02]  /*6740*/  @P0 MOV R40, R20 ;  /* 0x0000001400280202 */ /* 0x001fe40000000f00 */
[----:B------:R-:W-:Y:S01]  /*6750*/  @P0 LDS R20, [R44+0x780] ;  /* 0x000780002c140984 */ /* 0x000fe20000000800 */
[----:B--2---:R-:W-:Y:S01]  /*6760*/  @P0 MOV R31, R18 ;  /* 0x00000012001f0202 */ /* 0x004fe20000000f00 */
[----:B---3--:R-:W-:-:S02]  /*6770*/  FADD.FTZ R24, R24, R19 ;  /* 0x0000001318187221 */ /* 0x008fc40000010000 */
[----:B------:R-:W0:Y:S01]  /*6780*/  SHFL.BFLY PT, R27, R40, 0x8, 0x101f ;  /* 0x0d101f00281b7f89 */ /* 0x000e2200000e0000 */
[----:B------:R-:W-:Y:S02]  /*6790*/  CS2R R18, SRZ ;  /* 0x0000000000127805 */ /* 0x000fe4000001ff00 */
[----:B------:R-:W-:Y:S01]  /*67a0*/  @P0 MOV R23, R41 ;  /* 0x0000002900170202 */ /* 0x000fe20000000f00 */
[----:B----4-:R-:W-:Y:S01]  /*67b0*/  FADD.FTZ R34, R38, R25 ;  /* 0x0000001926227221 */ /* 0x010fe20000010000 */
[----:B------:R-:W-:Y:S01]  /*67c0*/  MOV R41, 0xffff ;  /* 0x0000ffff00297802 */ /* 0x000fe20000000f00 */
[----:B------:R-:W2:Y:S01]  /*67d0*/  SHFL.BFLY PT, R26, R31, 0x8, 0x101f ;  /* 0x0d101f001f1a7f89 */ /* 0x000ea200000e0000 */
[----:B------:R-:W-:Y:S02]  /*67e0*/  @P0 MOV R22, R42 ;  /* 0x0000002a00160202 */ /* 0x000fe40000000f00 */
[----:B------:R-:W-:Y:S01]  /*67f0*/  MOV R38, 0xffff ;  /* 0x0000ffff00267802 */ /* 0x000fe20000000f00 */
[----:B------:R-:W3:Y:S01]  /*6800*/  SHFL.BFLY PT, R28, R23, 0x8, 0x101f ;  /* 0x0d101f00171c7f89 */ /* 0x000ee200000e0000 */
[----:B------:R-:W-:-:S03]  /*6810*/  @P0 MOV R18, R21 ;  /* 0x0000001500120202 */ /* 0x000fc60000000f00 */
[----:B------:R-:W4:Y:S04]  /*6820*/  SHFL.BFLY PT, R41, R22, 0x8, 0x101f ;  /* 0x0d101f0016297f89 */ /* 0x000f2800000e0000 */
        /* <DEDUP_REMOVED lines=31> */
[----:B------:R-:W-:Y:S01]  /*6a20*/  MOV R19, 0xffff ;  /* 0x0000ffff00137802 */ /* 0x000fe20000000f00 */
[----:B------:R-:W2:Y:S01]  /*6a30*/  SHFL.BFLY PT, R39, R22, 0x2, 0x101f ;  /* 0x0c501f0016277f89 */ /* 0x000ea200000e0000 */
[----:B-----5:R-:W-:Y:S01]  /*6a40*/  FADD.FTZ R42, R28, R41 ;  /* 0x000000291c2a7221 */ /* 0x020fe20000010000 */
[----:B------:R-:W-:-:S02]  /*6a50*/  MOV R28, 0xffff ;  /* 0x0000ffff001c7802 */ /* 0x000fc40000000f00 */
[----:B------:R-:W3:Y:S01]  /*6a60*/  SHFL.BFLY PT, R26, R25, 0x2, 0x101f ;  /* 0x0c501f00191a7f89 */ /* 0x000ee200000e0000 */
[----:B------:R-:W-:-:S03]  /*6a70*/  MOV R41, 0xffff ;  /* 0x0000ffff00297802 */ /* 0x000fc60000000f00 */
[----:B------:R-:W4:Y:S04]  /*6a80*/  SHFL.BFLY PT, R28, R43, 0x2, 0x101f ;  /* 0x0c501f002b1c7f89 */ /* 0x000f2800000e0000 */
[----:B------:R-:W5:Y:S01]  /*6a90*/  SHFL.BFLY PT, R38, R23, 0x2, 0x101f ;  /* 0x0c501f0017267f89 */ /* 0x000f6200000e0000 */
[----:B0-----:R-:W-:-:S03]  /*6aa0*/  FADD.FTZ R27, R24, R27 ;  /* 0x0000001b181b7221 */ /* 0x001fc60000010000 */
[----:B------:R-:W0:Y:S01]  /*6ab0*/  SHFL.BFLY PT, R19, R42, 0x2, 0x101f ;  /* 0x0c501f002a137f89 */ /* 0x000e2200000e0000 */
[----:B------:R-:W-:-:S03]  /*6ac0*/  MOV R24, 0xffff ;  /* 0x0000ffff00187802 */ /* 0x000fc60000000f00 */
[----:B------:R-:W1:Y:S01]  /*6ad0*/  SHFL.BFLY PT, R41, R40, 0x4, 0x101f ;  /* 0x0c901f0028297f89 */ /* 0x000e6200000e0000 */
[----:B--2---:R-:W-:-:S03]  /*6ae0*/  FADD.FTZ R39, R22, R39 ;  /* 0x0000002716277221 */ /* 0x004fc60000010000 */
[----:B------:R-:W2:Y:S01]  /*6af0*/  SHFL.BFLY PT, R24, R27, 0x1, 0x101f ;  /* 0x0c301f001b187f89 */ /* 0x000ea200000e0000 */
[----:B---3--:R-:W-:Y:S01]  /*6b00*/  FADD.FTZ R26, R25, R26 ;  /* 0x0000001a191a7221 */ /* 0x008fe20000010000 */
[----:B------:R-:W-:Y:S02]  /*6b10*/  MOV R25, 0xffff ;  /* 0x0000ffff00197802 */ /* 0x000fe40000000f00 */
[----:B------:R-:W3:Y:S01]  /*6b20*/  SHFL.BFLY PT, R36, R39, 0x1, 0x101f ;  /* 0x0c301f0027247f89 */ /* 0x000ee200000e0000 */
[----:B----4-:R-:W-:Y:S01]  /*6b30*/  FADD.FTZ R22, R43, R28 ;  /* 0x0000001c2b167221 */ /* 0x010fe20000010000 */
[----:B------:R-:W-:Y:S01]  /*6b40*/  MOV R28, 0xffff ;  /* 0x0000ffff001c7802 */ /* 0x000fe20000000f00 */
[----:B------:R-:W-:Y:S01]  /*6b50*/  FADD.FTZ R43, R21, R18 ;  /* 0x00000012152b7221 */ /* 0x000fe20000010000 */
[----:B------:R-:W4:Y:S01]  /*6b60*/  SHFL.BFLY PT, R25, R26, 0x1, 0x101f ;  /* 0x0c301f001a197f89 */ /* 0x000f2200000e0000 */
[----:B-----5:R-:W-:Y:S01]  /*6b70*/  FADD.FTZ R37, R23, R38 ;  /* 0x0000002617257221 */ /* 0x020fe20000010000 */
[----:B------:R-:W5:Y:S02]  /*6b80*/  LDC.64 R20, c[0x0][0x220] ;  /* 0x00008800ff147b82 */ /* 0x000f640000000a00 */
[----:B------:R-:W5:Y:S01]  /*6b90*/  SHFL.BFLY PT, R31, R22, 0x1, 0x101f ;  /* 0x0c301f00161f7f89 */ /* 0x000f6200000e0000 */
[----:B0-----:R-:W-:Y:S01]  /*6ba0*/  FADD.FTZ R23, R42, R19 ;  /* 0x000000132a177221 */ /* 0x001fe20000010000 */
[----:B------:R-:W-:-:S02]  /*6bb0*/  MOV R42, 0xffff ;  /* 0x0000ffff002a7802 */ /* 0x000fc40000000f00 */
[----:B------:R-:W0:Y:S01]  /*6bc0*/  SHFL.BFLY PT, R34, R37, 0x1, 0x101f ;  /* 0x0c301f0025227f89 */ /* 0x000e2200000e0000 */
[----:B-1----:R-:W-:Y:S01]  /*6bd0*/  FADD.FTZ R41, R40, R41 ;  /* 0x0000002928297221 */ /* 0x002fe20000010000 */
[----:B------:R-:W-:Y:S01]  /*6be0*/  MOV R40, 0xffff ;  /* 0x0000ffff00287802 */ /* 0x000fe20000000f00 */
[----:B------:R-:W1:Y:S01]  /*6bf0*/  LDC.64 R18, c[0x0][0x218] ;  /* 0x00008600ff127b82 */ /* 0x000e620000000a00 */
[----:B------:R-:W1:Y:S01]  /*6c00*/  SHFL.BFLY PT, R28, R23, 0x1, 0x101f ;  /* 0x0c301f00171c7f89 */ /* 0x000e6200000e0000 */
[----:B--2---:R-:W-:Y:S01]  /*6c10*/  FADD.FTZ R24, R27, R24 ;  /* 0x000000181b187221 */ /* 0x004fe20000010000 */
[----:B------:R-:W-:Y:S02]  /*6c20*/  MOV R27, 0xffff ;  /* 0x0000ffff001b7802 */ /* 0x000fe40000000f00 */
[----:B------:R-:W2:Y:S01]  /*6c30*/  SHFL.BFLY PT, R42, R43, 0x2, 0x101f ;  /* 0x0c501f002b2a7f89 */ /* 0x000ea200000e0000 */
[----:B---3--:R-:W-:-:S03]  /*6c40*/  FADD.FTZ R36, R39, R36 ;  /* 0x0000002427247221 */ /* 0x008fc60000010000 */
[----:B------:R-:W3:Y:S01]  /*6c50*/  SHFL.BFLY PT, R40, R41, 0x2, 0x101f ;  /* 0x0c501f0029287f89 */ /* 0x000ee200000e0000 */
[----:B----4-:R-:W-:Y:S01]  /*6c60*/  FADD.FTZ R25, R26, R25 ;  /* 0x000000191a197221 */ /* 0x010fe20000010000 */
[----:B-----5:R-:W-:-:S04]  /*6c70*/  IMAD.WIDE R20, R29, 0x2, R20 ;  /* 0x000000021d147825 */ /* 0x020fc800078e0214 */
[----:B------:R-:W-:Y:S01]  /*6c80*/  FADD.FTZ R31, R22, R31 ;  /* 0x0000001f161f7221 */ /* 0x000fe20000010000 */
[----:B------:R-:W-:Y:S01]  /*6c90*/  @!P0 F2FP.F16.F32.PACK_AB R22, RZ, R25 ;  /* 0x00000019ff16823e */ /* 0x000fe200000000ff */
[----:B0-----:R-:W-:Y:S01]  /*6ca0*/  FADD.FTZ R37, R37, R34 ;  /* 0x0000002225257221 */ /* 0x001fe20000010000 */
[----:B------:R-:W-:Y:S01]  /*6cb0*/  @!P0 F2FP.F16.F32.PACK_AB R34, RZ, R36 ;  /* 0x00000024ff22823e */ /* 0x000fe200000000ff */
[----:B-1----:R-:W-:-:S04]  /*6cc0*/  IMAD.WIDE R18, R29, 0x2, R18 ;  /* 0x000000021d127825 */ /* 0x002fc800078e0212 */
[----:B------:R-:W-:Y:S01]  /*6cd0*/  FADD.FTZ R28, R23, R28 ;  /* 0x0000001c171c7221 */ /* 0x000fe20000010000 */
[----:B------:R-:W-:Y:S02]  /*6ce0*/  @!P0 F2FP.F16.F32.PACK_AB R23, RZ, R24 ;  /* 0x00000018ff17823e */ /* 0x000fe400000000ff */
[----:B------:R-:W-:Y:S01]  /*6cf0*/  @!P0 F2FP.F16.F32.PACK_AB R36, RZ, R37 ;  /* 0x00000025ff24823e */ /* 0x000fe200000000ff */
[----:B--2---:R-:W-:Y:S01]  /*6d00*/  FADD.FTZ R42, R43, R42 ;  /* 0x0000002a2b2a7221 */ /* 0x004fe20000010000 */
[----:B------:R-:W-:Y:S01]  /*6d10*/  @!P0 F2FP.F16.F32.PACK_AB R24, RZ, R28 ;  /* 0x0000001cff18823e */ /* 0x000fe200000000ff */
[----:B------:R-:W-:Y:S01]  /*6d20*/  @!P0 STG.E.U16 desc[UR12][R18.64], R34 ;  /* 0x0000002212008986 */ /* 0x000fe2000c10150c */
[----:B------:R-:W-:Y:S01]  /*6d30*/  PRMT R26, R22, 0x7610, R26 ;  /* 0x00007610161a7816 */ /* 0x000fe2000000001a */
[----:B---3--:R-:W-:Y:S01]  /*6d40*/  FADD.FTZ R40, R41, R40 ;  /* 0x0000002829287221 */ /* 0x008fe20000010000 */
[----:B------:R-:W-:Y:S01]  /*6d50*/  PRMT R28, R23, 0x7610, R28 ;  /* 0x00007610171c7816 */ /* 0x000fe2000000001c */
[----:B------:R-:W-:Y:S01]  /*6d60*/  @!P0 STG.E.U16 desc[UR12][R20.64], R36 ;  /* 0x0000002414008986 */ /* 0x000fe2000c10150c */
[----:B------:R-:W-:-:S02]  /*6d70*/  @!P0 F2FP.F16.F32.PACK_AB R25, RZ, R31 ;  /* 0x0000001fff19823e */ /* 0x000fc400000000ff */
        /* <DEDUP_REMOVED lines=8> */
.L_x_2192:
[----:B--2---:R-:W-:Y:S01]  /*6e00*/  FADD.FTZ R23, R40, R38 ;  /* 0x0000002628177221 */ /* 0x004fe20000010000 */
[----:B------:R-:W-:-:S04]  /*6e10*/  @!P0 F2FP.F16.F32.PACK_AB R22, RZ, R22 ;  /* 0x00000016ff16823e */ /* 0x000fc800000000ff */
[----:B------:R-:W-:Y:S01]  /*6e20*/  @!P0 F2FP.F16.F32.PACK_AB R23, RZ, R23 ;  /* 0x00000017ff17823e */ /* 0x000fe200000000ff */
[----:B------:R0:W-:Y:S04]  /*6e30*/  @!P0 STG.E.U16 desc[UR12][R18.64+0xb4], R22 ;  /* 0x0000b41612008986 */ /* 0x0001e8000c10150c */
[----:B------:R0:W-:Y:S02]  /*6e40*/  @!P0 STG.E.U16 desc[UR12][R20.64+0xb4], R23 ;  /* 0x0000b41714008986 */ /* 0x0001e4000c10150c */
.L_x_2122:
[----:B------:R-:W-:Y:S05]  /*6e50*/  WARPSYNC.ALL ;  /* 0x0000000000007948 */ /* 0x000fea0003800000 */
[----:B------:R-:W-:Y:S01]  /*6e60*/  BAR.SYNC.DEFER_BLOCKING 0x0 ;  /* 0x0000000000007b1d */ /* 0x000fe20000010000 */
[C---:B------:R-:W-:Y:S01]  /*6e70*/  ISETP.GE.AND P0, PT, R8.reuse, -0x1440, PT ;  /* 0xffffebc00800780c */ /* 0x040fe20003f06270 */
[----:B------:R-:W-:-:S12]  /*6e80*/  VIADD R8, R8, 0x1800 ;  /* 0x0000180008087836 */ /* 0x000fd80000000000 */
[----:B------:R-:W-:Y:S05]  /*6e90*/  @!P0 BRA `(.L_x_2129) ;  /* 0xffffffe000e88947 */ /* 0x000fea000383ffff */
[----:B------:R-:W-:Y:S05]  /*6ea0*/  EXIT ;  /* 0x000000000000794d */ /* 0x000fea0003800000 */
.L_x_2125:
[----:B------:R-:W-:Y:S01]  /*6eb0*/  HFMA2.MMA R32, -RZ, RZ, 0, 4.76837158203125e-07 ;  /* 0x00000008ff207435 */ /* 0x000fe200000001ff */
[----:B--2---:R-:W-:Y:S02]  /*6ec0*/  MOV R35, R18 ;  /* 0x0000001200237202 */ /* 0x004fe40000000f00 */
[----:B------:R-:W-:Y:S02]  /*6ed0*/  MOV R33, 0x101f ;  /* 0x0000101f00217802 */ /* 0x000fe40000000f00 */
[----:B------:R-:W-:-:S07]  /*6ee0*/  MOV R30, 0xffff ;  /* 0x0000ffff001e7802 */ /* 0x000fce0000000f00 */
[----:B01-3--:R-:W-:Y:S05]  /*6ef0*/  WARPSYNC.COLLECTIVE R30, `(.L_x_2130) ;  /* 0x000000001e087348 */ /* 0x00bfea0003c00000 */
[----:B------:R2:W4:Y:S02]  /*6f00*/  SHFL.BFLY P2, R38, R35, R32, R33 ;  /* 0x0c00002023267389 */ /* 0x0005240000040021 */
[----:B01234-:R-:W-:Y:S01]  /*6f10*/  ENDCOLLECTIVE ;  /* 0x000000000000791b */ /* 0x01ffe20003800000 */
.L_x_2130:
[----:B------:R-:W-:Y:S02]  /*6f20*/  MOV R35, R19 ;  /* 0x0000001300237202 */ /* 0x000fe40000000f00 */
[----:B------:R-:W-:-:S07]  /*6f30*/  MOV R21, R38 ;  /* 0x0000002600157202 */ /* 0x000fce0000000f00 */
[----:B------:R-:W-:Y:S05]  /*6f40*/  WARPSYNC.COLLECTIVE R30, `(.L_x_2131) ;  /* 0x000000001e087348 */ /* 0x000fea0003c00000 */
[----:B------:R0:W1:Y:S02]  /*6f50*/  SHFL.BFLY P2, R38, R35, R32, R33 ;  /* 0x0c00002023267389 */ /* 0x0000640000040021 */
[----:B01----:R-:W-:Y:S01]  /*6f60*/  ENDCOLLECTIVE ;  /* 0x000000000000791b */ /* 0x003fe20003800000 */
.L_x_2131:
[----:B------:R-:W-:Y:S01]  /*6f70*/  FADD.FTZ R21, R21, R18 ;  /* 0x0000001215157221 */ /* 0x000fe20000010000 */
[----:B------:R-:W-:-:S04]  /*6f80*/  HFMA2.MMA R32, -RZ, RZ, 0, 2.384185791015625e-07 ;  /* 0x00000004ff207435 */ /* 0x000fc800000001ff */
[----:B------:R-:W-:Y:S02]  /*6f90*/  MOV R35, R21 ;  /* 0x0000001500237202 */ /* 0x000fe40000000f00 */
[----:B------:R-:W-:-:S07]  /*6fa0*/  MOV R20, R38 ;  /* 0x0000002600147202 */ /* 0x000fce0000000f00 */
[----:B------:R-:W-:Y:S05]  /*6fb0*/  WARPSYNC.COLLECTIVE R30, `(.L_x_2132) ;  /* 0x000000001e087348 */ /* 0x000fea0003c00000 */
[----:B------:R0:W1:Y:S02]  /*6fc0*/  SHFL.BFLY P2, R38, R35, R32, R33 ;  /* 0x0c00002023267389 */ /* 0x0000640000040021 */
[----:B01----:R-:W-:Y:S01]  /*6fd0*/  ENDCOLLECTIVE ;  /* 0x000000000000791b */ /* 0x003fe20003800000 */
.L_x_2132:
[----:B------:R-:W-:-:S05]  /*6fe0*/  FADD.FTZ R20, R20, R19 ;  /* 0x0000001314147221 */ /* 0x000fca0000010000 */
[----:B------:R-:W-:Y:S02]  /*6ff0*/  MOV R35, R20 ;  /* 0x0000001400237202 */ /* 0x000fe40000000f00 */
[----:B------:R-:W-:-:S07]  /*7000*/  MOV R22, R38 ;  /* 0x0000002600167202 */ /* 0x000fce0000000f00 */
[----:B------:R-:W-:Y:S05]  /*7010*/  WARPSYNC.COLLECTIVE R30, `(.L_x_2133) ;  /* 0x000000001e087348 */ /* 0x000fea0003c00000 */
[----:B------:R0:W1:Y:S02]  /*7020*/  SHFL.BFLY P2, R38, R35, R32, R33 ;  /* 0x0c00002023267389 */ /* 0x0000640000040021 */
[----:B01----:R-:W-:Y:S01]  /*7030*/  ENDCOLLECTIVE ;  /* 0x000000000000791b */ /* 0x003fe20003800000 */
.L_x_2133:
[----:B------:R-:W-:-:S05]  /*7040*/  FADD.FTZ R22, R21, R22 ;  /* 0x0000001615167221 */ /* 0x000fca0000010000 */
[----:B------:R-:W-:Y:S01]  /*7050*/  MOV R35, R22 ;  /* 0x0000001600237202 */ /* 0x000fe20000000f00 */
[----:B------:R-:W-:Y:S01]  /*7060*/  IMAD.MOV.U32 R32, RZ, RZ, 0x2 ;  /* 0x00000002ff207424 */ /* 0x000fe200078e00ff */
[----:B------:R-:W-:-:S07]  /*7070*/  MOV R23, R38 ;  /* 0x0000002600177202 */ /* 0x000fce0000000f00 */
[----:B------:R-:W-:Y:S05]  /*7080*/  WARPSYNC.COLLECTIVE R30, `(.L_x_2134) ;  /* 0x000000001e087348 */ /* 0x000fea0003c00000 */
[----:B------:R0:W1:Y:S02]  /*7090*/  SHFL.BFLY P2, R38, R35, R32, R33 ;  /* 0x0c00002023267389 */ /* 0x0000640000040021 */
[----:B01----:R-:W-:Y:S01]  /*70a0*/  ENDCOLLECTIVE ;  /* 0x000000000000791b */ /* 0x003fe20003800000 */
.L_x_2134:
[----:B------:R-:W-:-:S05]  /*70b0*/  FADD.FTZ R23, R20, R23 ;  /* 0x0000001714177221 */ /* 0x000fca0000010000 */
[----:B------:R-:W-:Y:S02]  /*70c0*/  MOV R35, R23 ;  /* 0x0000001700237202 */ /* 0x000fe40000000f00 */
[----:B------:R-:W-:-:S07]  /*70d0*/  MOV R25, R38 ;  /* 0x0000002600197202 */ /* 0x000fce0000000f00 */
[----:B------:R-:W-:Y:S05]  /*70e0*/  WARPSYNC.COLLECTIVE R30, `(.L_x_2135) ;  /* 0x000000001e087348 */ /* 0x000fea0003c00000 */
[----:B------:R0:W1:Y:S02]  /*70f0*/  SHFL.BFLY P2, R38, R35, R32, R33 ;  /* 0x0c00002023267389 */ /* 0x0000640000040021 */
[----:B01----:R-:W-:Y:S01]  /*7100*/  ENDCOLLECTIVE ;  /* 0x000000000000791b */ /* 0x003fe20003800000 */
.L_x_2135:
[----:B------:R-:W-:Y:S01]  /*7110*/  FADD.FTZ R25, R22, R25 ;  /* 0x0000001916197221 */ /* 0x000fe20000010000 */
[----:B------:R-:W-:-:S04]  /*7120*/  HFMA2.MMA R32, -RZ, RZ, 0, 5.9604644775390625e-08 ;  /* 0x00000001ff207435 */ /* 0x000fc800000001ff */
[----:B------:R-:W-:Y:S02]  /*7130*/  MOV R35, R25 ;  /* 0x0000001900237202 */ /* 0x000fe40000000f00 */
[----:B------:R-:W-:-:S07]  /*7140*/  MOV R18, R38 ;  /* 0x0000002600127202 */ /* 0x000fce0000000f00 */
[----:B------:R-:W-:Y:S05]  /*7150*/  WARPSYNC.COLLECTIVE R30, `(.L_x_2136) ;  /* 0x000000001e087348 */ /* 0x000fea0003c00000 */
[----:B------:R0:W1:Y:S02]  /*7160*/  SHFL.BFLY P2, R38, R35, R32, R33 ;  /* 0x0c00002023267389 */ /* 0x0000640000040021 */
[----:B01----:R-:W-:Y:S01]  /*7170*/  ENDCOLLECTIVE ;  /* 0x000000000000791b */ /* 0x003fe20003800000 */
.L_x_2136:
[----:B------:R-:W-:-:S05]  /*7180*/  FADD.FTZ R24, R23, R18 ;  /* 0x0000001217187221 */ /* 0x000fca0000010000 */
[----:B------:R-:W-:Y:S02]  /*7190*/  MOV R35, R24 ;  /* 0x0000001800237202 */ /* 0x000fe40000000f00 */
[----:B------:R-:W-:-:S07]  /*71a0*/  MOV R26, R38 ;  /* 0x00000026001a7202 */ /* 0x000fce0000000f00 */
[----:B------:R-:W-:Y:S05]  /*71b0*/  WARPSYNC.COLLECTIVE R30, `(.L_x_2137) ;  /* 0x000000001e087348 */ /* 0x000fea0003c00000 */
[----:B------:R0:W1:Y:S02]  /*71c0*/  SHFL.BFLY P2, R38, R35, R32, R33 ;  /* 0x0c00002023267389 */ /* 0x0000640000040021 */
[----:B01----:R-:W-:Y:S01]  /*71d0*/  ENDCOLLECTIVE ;  /* 0x000000000000791b */ /* 0x003fe20003800000 */
.L_x_2137:
[----:B------:R-:W-:Y:S01]  /*71e0*/  FADD.FTZ R26, R25, R26 ;  /* 0x0000001a191a7221 */ /* 0x000fe20000010000 */
[----:B------:R-:W-:Y:S06]  /*71f0*/  BRA `(.L_x_2138) ;  /* 0xffffffec00507947 */ /* 0x000fec000383ffff */
.L_x_2126:
        /* <DEDUP_REMOVED lines=8> */
.L_x_2140:
[----:B------:R-:W-:Y:S05]  /*7280*/  BSYNC B1 ;  /* 0x0000000000017941 */ /* 0x000fea0003800000 */
.L_x_2139:
        /* <DEDUP_REMOVED lines=8> */
.L_x_2141:
[----:B------:R-:W-:Y:S01]  /*7310*/  FADD.FTZ R25, R25, R22 ;  /* 0x0000001619197221 */ /* 0x000fe20000010000 */
[----:B------:R-:W-:-:S04]  /*7320*/  HFMA2.MMA R32, -RZ, RZ, 0, 2.384185791015625e-07 ;  /* 0x00000004ff207435 */ /* 0x000fc800000001ff */
[----:B------:R-:W-:Y:S02]  /*7330*/  MOV R35, R25 ;  /* 0x0000001900237202 */ /* 0x000fe40000000f00 */
[----:B------:R-:W-:-:S07]  /*7340*/  MOV R24, R38 ;  /* 0x0000002600187202 */ /* 0x000fce0000000f00 */
[----:B------:R-:W-:Y:S05]  /*7350*/  WARPSYNC.COLLECTIVE R30, `(.L_x_2142) ;  /* 0x000000001e087348 */ /* 0x000fea0003c00000 */
[----:B------:R0:W1:Y:S02]  /*7360*/  SHFL.BFLY P2, R38, R35, R32, R33 ;  /* 0x0c00002023267389 */ /* 0x0000640000040021 */
[----:B01----:R-:W-:Y:S01]  /*7370*/  ENDCOLLECTIVE ;  /* 0x000000000000791b */ /* 0x003fe20003800000 */
.L_x_2142:
[----:B------:R-:W-:-:S05]  /*7380*/  FADD.FTZ R24, R24, R23 ;  /* 0x0000001718187221 */ /* 0x000fca0000010000 */
[----:B------:R-:W-:Y:S02]  /*7390*/  MOV R35, R24 ;  /* 0x0000001800237202 */ /* 0x000fe40000000f00 */
[----:B------:R-:W-:-:S07]  /*73a0*/  MOV R26, R38 ;  /* 0x00000026001a7202 */ /* 0x000fce0000000f00 */
[----:B------:R-:W-:Y:S05]  /*73b0*/  WARPSYNC.COLLECTIVE R30, `(.L_x_2143) ;  /* 0x000000001e087348 */ /* 0x000fea0003c00000 */
[----:B------:R0:W1:Y:S02]  /*73c0*/  SHFL.BFLY P2, R38, R35, R32, R33 ;  /* 0x0c00002023267389 */ /* 0x0000640000040021 */
[----:B01----:R-:W-:Y:S01]  /*73d0*/  ENDCOLLECTIVE ;  /* 0x000000000000791b */ /* 0x003fe20003800000 */
.L_x_2143:
[----:B------:R-:W-:Y:S01]  /*73e0*/  FADD.FTZ R26, R25, R26 ;  /* 0x0000001a191a7221 */ /* 0x000fe20000010000 */
[----:B------:R-:W-:-:S04]  /*73f0*/  HFMA2.MMA R32, -RZ, RZ, 0, 1.1920928955078125e-07 ;  /* 0x00000002ff207435 */ /* 0x000fc800000001ff */
[----:B------:R-:W-:Y:S02]  /*7400*/  MOV R35, R26 ;  /* 0x0000001a00237202 */ /* 0x000fe40000000f00 */
[----:B------:R-:W-:-:S07]  /*7410*/  MOV R27, R38 ;  /* 0x00000026001b7202 */ /* 0x000fce0000000f00 */
[----:B------:R-:W-:Y:S05]  /*7420*/  WARPSYNC.COLLECTIVE R30, `(.L_x_2144) ;  /* 0x000000001e087348 */ /* 0x000fea0003c00000 */
[----:B------:R0:W1:Y:S02]  /*7430*/  SHFL.BFLY P2, R38, R35, R32, R33 ;  /* 0x0c00002023267389 */ /* 0x0000640000040021 */
[----:B01----:R-:W-:Y:S01]  /*7440*/  ENDCOLLECTIVE ;  /* 0x000000000000791b */ /* 0x003fe20003800000 */
.L_x_2144:
[----:B------:R-:W-:-:S05]  /*7450*/  FADD.FTZ R27, R24, R27 ;  /* 0x0000001b181b7221 */ /* 0x000fca0000010000 */
[----:B------:R-:W-:Y:S02]  /*7460*/  MOV R35, R27 ;  /* 0x0000001b00237202 */ /* 0x000fe40000000f00 */
[----:B------:R-:W-:-:S07]  /*7470*/  MOV R29, R38 ;  /* 0x00000026001d7202 */ /* 0x000fce0000000f00 */
[----:B------:R-:W-:Y:S05]  /*7480*/  WARPSYNC.COLLECTIVE R30, `(.L_x_2145) ;  /* 0x000000001e087348 */ /* 0x000fea0003c00000 */
[----:B------:R0:W1:Y:S02]  /*7490*/  SHFL.BFLY P2, R38, R35, R32, R33 ;  /* 0x0c00002023267389 */ /* 0x0000640000040021 */
[----:B01----:R-:W-:Y:S01]  /*74a0*/  ENDCOLLECTIVE ;  /* 0x000000000000791b */ /* 0x003fe20003800000 */
.L_x_2145:
[----:B------:R-:W-:Y:S01]  /*74b0*/  FADD.FTZ R29, R26, R29 ;  /* 0x0000001d1a1d7221 */ /* 0x000fe20000010000 */
[----:B------:R-:W-:-:S03]  /*74c0*/  HFMA2.MMA R32, -RZ, RZ, 0, 5.9604644775390625e-08 ;  /* 0x00000001ff207435 */ /* 0x000fc600000001ff */
[----:B------:R-:W-:Y:S01]  /*74d0*/  IMAD.MOV.U32 R35, RZ, RZ, R29 ;  /* 0x000000ffff237224 */ /* 0x000fe200078e001d */
[----:B------:R-:W-:-:S07]  /*74e0*/  MOV R22, R38 ;  /* 0x0000002600167202 */ /* 0x000fce0000000f00 */
[----:B------:R-:W-:Y:S05]  /*74f0*/  WARPSYNC.COLLECTIVE R30, `(.L_x_2146) ;  /* 0x000000001e087348 */ /* 0x000fea0003c00000 */
[----:B------:R0:W1:Y:S02]  /*7500*/  SHFL.BFLY P2, R38, R35, R32, R33 ;  /* 0x0c00002023267389 */ /* 0x0000640000040021 */
[----:B01----:R-:W-:Y:S01]  /*7510*/  ENDCOLLECTIVE ;  /* 0x000000000000791b */ /* 0x003fe20003800000 */
.L_x_2146:
[----:B------:R-:W-:-:S05]  /*7520*/  FADD.FTZ R22, R27, R22 ;  /* 0x000000161b167221 */ /* 0x000fca0000010000 */
[----:B------:R-:W-:Y:S02]  /*7530*/  MOV R35, R22 ;  /* 0x0000001600237202 */ /* 0x000fe40000000f00 */
[----:B------:R-:W-:-:S07]  /*7540*/  MOV R28, R38 ;  /* 0x00000026001c7202 */ /* 0x000fce0000000f00 */
[----:B------:R-:W-:Y:S05]  /*7550*/  WARPSYNC.COLLECTIVE R30, `(.L_x_2147) ;  /* 0x000000001e087348 */ /* 0x000fea0003c00000 */
[----:B------:R0:W1:Y:S02]  /*7560*/  SHFL.BFLY P2, R38, R35, R32, R33 ;  /* 0x0c00002023267389 */ /* 0x0000640000040021 */
[----:B01----:R-:W-:Y:S01]  /*7570*/  ENDCOLLECTIVE ;  /* 0x000000000000791b */ /* 0x003fe20003800000 */
.L_x_2147:
[----:B------:R-:W-:Y:S01]  /*7580*/  FADD.FTZ R28, R29, R28 ;  /* 0x0000001c1d1c7221 */ /* 0x000fe20000010000 */
[----:B------:R-:W-:Y:S06]  /*7590*/  BRA `(.L_x_2148) ;  /* 0xffffffec00107947 */ /* 0x000fec000383ffff */
.L_x_2127:
        /* <DEDUP_REMOVED lines=8> */
.L_x_2150:
[----:B------:R-:W-:Y:S05]  /*7620*/  BSYNC B1 ;  /* 0x0000000000017941 */ /* 0x000fea0003800000 */
.L_x_2149:
        /* <DEDUP_REMOVED lines=8> */
.L_x_2151:
[----:B------:R-:W-:Y:S01]  /*76b0*/  FADD.FTZ R25, R25, R22 ;  /* 0x0000001619197221 */ /* 0x000fe20000010000 */
[----:B------:R-:W-:-:S03]  /*76c0*/  HFMA2.MMA R32, -RZ, RZ, 0, 2.384185791015625e-07 ;  /* 0x00000004ff207435 */ /* 0x000fc600000001ff */
[----:B------:R-:W-:Y:S01]  /*76d0*/  IMAD.MOV.U32 R35, RZ, RZ, R25 ;  /* 0x000000ffff237224 */ /* 0x000fe200078e0019 */
[----:B------:R-:W-:-:S07]  /*76e0*/  MOV R24, R38 ;  /* 0x0000002600187202 */ /* 0x000fce0000000f00 */
[----:B------:R-:W-:Y:S05]  /*76f0*/  WARPSYNC.COLLECTIVE R30, `(.L_x_2152) ;  /* 0x000000001e087348 */ /* 0x000fea0003c00000 */
[----:B------:R0:W1:Y:S02]  /*7700*/  SHFL.BFLY P2, R38, R35, R32, R33 ;  /* 0x0c00002023267389 */ /* 0x0000640000040021 */
[----:B01----:R-:W-:Y:S01]  /*7710*/  ENDCOLLECTIVE ;  /* 0x000000000000791b */ /* 0x003fe20003800000 */
.L_x_2152:
[----:B------:R-:W-:-:S05]  /*7720*/  FADD.FTZ R24, R24, R23 ;  /* 0x0000001718187221 */ /* 0x000fca0000010000 */
[----:B------:R-:W-:Y:S02]  /*7730*/  MOV R35, R24 ;  /* 0x0000001800237202 */ /* 0x000fe40000000f00 */
[----:B------:R-:W-:-:S07]  /*7740*/  MOV R26, R38 ;  /* 0x00000026001a7202 */ /* 0x000fce0000000f00 */
[----:B------:R-:W-:Y:S05]  /*7750*/  WARPSYNC.COLLECTIVE R30, `(.L_x_2153) ;  /* 0x000000001e087348 */ /* 0x000fea0003c00000 */
[----:B------:R0:W1:Y:S02]  /*7760*/  SHFL.BFLY P2, R38, R35, R32, R33 ;  /* 0x0c00002023267389 */ /* 0x0000640000040021 */
[----:B01----:R-:W-:Y:S01]  /*7770*/  ENDCOLLECTIVE ;  /* 0x000000000000791b */ /* 0x003fe20003800000 */
.L_x_2153:
[----:B------:R-:W-:Y:S01]  /*7780*/  FADD.FTZ R26, R25, R26 ;  /* 0x0000001a191a7221 */ /* 0x000fe20000010000 */
[----:B------:R-:W-:-:S04]  /*7790*/  HFMA2.MMA R32, -RZ, RZ, 0, 1.1920928955078125e-07 ;  /* 0x00000002ff207435 */ /* 0x000fc800000001ff */
[----:B------:R-:W-:Y:S02]  /*77a0*/  MOV R35, R26 ;  /* 0x0000001a00237202 */ /* 0x000fe40000000f00 */
[----:B------:R-:W-:-:S07]  /*77b0*/  MOV R27, R38 ;  /* 0x00000026001b7202 */ /* 0x000fce0000000f00 */
[----:B------:R-:W-:Y:S05]  /*77c0*/  WARPSYNC.COLLECTIVE R30, `(.L_x_2154) ;  /* 0x000000001e087348 */ /* 0x000fea0003c00000 */
[----:B------:R0:W1:Y:S02]  /*77d0*/  SHFL.BFLY P2, R38, R35, R32, R33 ;  /* 0x0c00002023267389 */ /* 0x0000640000040021 */
[----:B01----:R-:W-:Y:S01]  /*77e0*/  ENDCOLLECTIVE ;  /* 0x000000000000791b */ /* 0x003fe20003800000 */
.L_x_2154:
[----:B------:R-:W-:-:S05]  /*77f0*/  FADD.FTZ R27, R24, R27 ;  /* 0x0000001b181b7221 */ /* 0x000fca0000010000 */
[----:B------:R-:W-:Y:S02]  /*7800*/  MOV R35, R27 ;  /* 0x0000001b00237202 */ /* 0x000fe40000000f00 */
[----:B------:R-:W-:-:S07]  /*7810*/  MOV R29, R38 ;  /* 0x00000026001d7202 */ /* 0x000fce0000000f00 */
[----:B------:R-:W-:Y:S05]  /*7820*/  WARPSYNC.COLLECTIVE R30, `(.L_x_2155) ;  /* 0x000000001e087348 */ /* 0x000fea0003c00000 */
[----:B------:R0:W1:Y:S02]  /*7830*/  SHFL.BFLY P2, R38, R35, R32, R33 ;  /* 0x0c00002023267389 */ /* 0x0000640000040021 */
[----:B01----:R-:W-:Y:S01]  /*7840*/  ENDCOLLECTIVE ;  /* 0x000000000000791b */ /* 0x003fe20003800000 */
.L_x_2155:
[----:B------:R-:W-:Y:S01]  /*7850*/  FADD.FTZ R29, R26, R29 ;  /* 0x0000001d1a1d7221 */ /* 0x000fe20000010000 */
[----:B------:R-:W-:-:S04]  /*7860*/  HFMA2.MMA R32, -RZ, RZ, 0, 5.9604644775390625e-08 ;  /* 0x00000001ff207435 */ /* 0x000fc800000001ff */
[----:B------:R-:W-:Y:S02]  /*7870*/  MOV R35, R29 ;  /* 0x0000001d00237202 */ /* 0x000fe40000000f00 */
[----:B------:R-:W-:-:S07]  /*7880*/  MOV R22, R38 ;  /* 0x0000002600167202 */ /* 0x000fce0000000f00 */
[----:B------:R-:W-:Y:S05]  /*7890*/  WARPSYNC.COLLECTIVE R30, `(.L_x_2156) ;  /* 0x000000001e087348 */ /* 0x000fea0003c00000 */
[----:B------:R0:W1:Y:S02]  /*78a0*/  SHFL.BFLY P2, R38, R35, R32, R33 ;  /* 0x0c00002023267389 */ /* 0x0000640000040021 */
[----:B01----:R-:W-:Y:S01]  /*78b0*/  ENDCOLLECTIVE ;  /* 0x000000000000791b */ /* 0x003fe20003800000 */
.L_x_2156:
[----:B------:R-:W-:-:S05]  /*78c0*/  FADD.FTZ R22, R27, R22 ;  /* 0x000000161b167221 */ /* 0x000fca0000010000 */
[----:B------:R-:W-:Y:S02]  /*78d0*/  MOV R35, R22 ;  /* 0x0000001600237202 */ /* 0x000fe40000000f00 */
[----:B------:R-:W-:-:S07]  /*78e0*/  MOV R28, R38 ;  /* 0x00000026001c7202 */ /* 0x000fce0000000f00 */
[----:B------:R-:W-:Y:S05]  /*78f0*/  WARPSYNC.COLLECTIVE R30, `(.L_x_2157) ;  /* 0x000000001e087348 */ /* 0x000fea0003c00000 */
[----:B------:R0:W1:Y:S02]  /*7900*/  SHFL.BFLY P2, R38, R35, R32, R33 ;  /* 0x0c00002023267389 */ /* 0x0000640000040021 */
[----:B01----:R-:W-:Y:S01]  /*7910*/  ENDCOLLECTIVE ;  /* 0x000000000000791b */ /* 0x003fe20003800000 */
.L_x_2157:
[----:B------:R-:W-:Y:S01]  /*7920*/  FADD.FTZ R28, R29, R28 ;  /* 0x0000001c1d1c7221 */ /* 0x000fe20000010000 */
[----:B------:R-:W-:Y:S06]  /*7930*/  BRA `(.L_x_2158) ;  /* 0xffffffe800b87947 */ /* 0x000fec000383ffff */
.L_x_2128:
[----:B------:R-:W-:Y:S01]  /*7940*/  BSSY B0, `(.L_x_2159) ;  /* 0x0000008000007945 */ /* 0x000fe20003800000 */
[----:B---3--:R-:W-:Y:S01]  /*7950*/  IMAD.MOV.U32 R35, RZ, RZ, R19 ;  /* 0x000000ffff237224 */ /* 0x008fe200078e0013 */
[----:B------:R-:W-:Y:S02]  /*7960*/  MOV R32, 0x8 ;  /* 0x0000000800207802 */ /* 0x000fe40000000f00 */
[----:B------:R-:W-:Y:S02]  /*7970*/  MOV R33, 0x101f ;  /* 0x0000101f00217802 */ /* 0x000fe40000000f00 */
[----:B------:R-:W-:-:S07]  /*7980*/  MOV R30, 0xffff ;  /* 0x0000ffff001e7802 */ /* 0x000fce0000000f00 */
[----:B012-4-:R-:W-:Y:S05]  /*7990*/  WARPSYNC.COLLECTIVE R30, `(.L_x_2160) ;  /* 0x000000001e087348 */ /* 0x017fea0003c00000 */
[----:B------:R3:W0:Y:S02]  /*79a0*/  SHFL.BFLY P2, R38, R35, R32, R33 ;  /* 0x0c00002023267389 */ /* 0x0006240000040021 */
[----:B01234-:R-:W-:Y:S01]  /*79b0*/  ENDCOLLECTIVE ;  /* 0x000000000000791b */ /* 0x01ffe20003800000 */
.L_x_2160:
[----:B------:R-:W-:Y:S05]  /*79c0*/  BSYNC B0 ;  /* 0x0000000000007941 */ /* 0x000fea0003800000 */
.L_x_2159:
[----:B------:R-:W-:Y:S01]  /*79d0*/  HFMA2.MMA R32, -RZ, RZ, 0, 4.76837158203125e-07 ;  /* 0x00000008ff207435 */ /* 0x000fe200000001ff */
[----:B------:R-:W-:Y:S01]  /*79e0*/  MOV R35, R25 ;  /* 0x0000001900237202 */ /* 0x000fe20000000f00 */
[----:B------:R-:W-:Y:S01]  /*79f0*/  @P0 VIADD R21, R29, 0x1e ;  /* 0x0000001e1d150836 */ /* 0x000fe20000000000 */
[----:B------:R-:W-:Y:S01]  /*7a00*/  MOV R33, 0x101f ;  /* 0x0000101f00217802 */ /* 0x000fe20000000f00 */
[----:B------:R-:W-:Y:S01]  /*7a10*/  HFMA2.MMA R31, -RZ, RZ, 0, 0 ;  /* 0x00000000ff1f7435 */ /* 0x000fe200000001ff */
[----:B------:R-:W-:Y:S02]  /*7a20*/  MOV R30, 0xffff ;  /* 0x0000ffff001e7802 */ /* 0x000fe40000000f00 */
[----:B------:R-:W-:Y:S02]  /*7a30*/  MOV R24, R38 ;  /* 0x0000002600187202 */ /* 0x000fe40000000f00 */
[----:B------:R-:W-:-:S07]  /*7a40*/  @P0 LEA R18, R9, UR8, 0x7 ;  /* 0x0000000809120c11 */ /* 0x000fce000f8e38ff */
[----:B------:R-:W-:Y:S05]  /*7a50*/  WARPSYNC.COLLECTIVE R30, `(.L_x_2161) ;  /* 0x000000001e087348 */ /* 0x000fea0003c00000 */
[----:B------:R0:W1:Y:S02]  /*7a60*/  SHFL.BFLY P2, R38, R35, R32, R33 ;  /* 0x0c00002023267389 */ /* 0x0000640000040021 */
[----:B01----:R-:W-:Y:S01]  /*7a70*/  ENDCOLLECTIVE ;  /* 0x000000000000791b */ /* 0x003fe20003800000 */
.L_x_2161:
[----:B------:R-:W-:Y:S01]  /*7a80*/  @P0 LOP3.LUT R21, R21, R48, RZ, 0x3c, !PT ;  /* 0x0000003015150212 */ /* 0x000fe200078e3cff */
[----:B------:R-:W-:Y:S01]  /*7a90*/  FADD.FTZ R24, R24, R19 ;  /* 0x0000001318187221 */ /* 0x000fe20000010000 */
        /* <DEDUP_REMOVED lines=12> */
.L_x_2162:
[----:B------:R-:W-:Y:S02]  /*7b60*/  MOV R35, R34 ;  /* 0x0000002200237202 */ /* 0x000fe40000000f00 */
[----:B------:R-:W-:-:S07]  /*7b70*/  MOV R23, R38 ;  /* 0x0000002600177202 */ /* 0x000fce0000000f00 */
[----:B------:R-:W-:Y:S05]  /*7b80*/  WARPSYNC.COLLECTIVE R30, `(.L_x_2163) ;  /* 0x000000001e087348 */ /* 0x000fea0003c00000 */
[----:B------:R0:W1:Y:S02]  /*7b90*/  SHFL.BFLY P2, R38, R35, R32, R33 ;  /* 0x0c00002023267389 */ /* 0x0000640000040021 */
[----:B01----:R-:W-:Y:S01]  /*7ba0*/  ENDCOLLECTIVE ;  /* 0x000000000000791b */ /* 0x003fe20003800000 */
.L_x_2163:
        /* <DEDUP_REMOVED lines=10> */
.L_x_2164:
[----:B------:R-:W-:-:S05]  /*7c50*/  FADD.FTZ R23, R34, R37 ;  /* 0x0000002522177221 */ /* 0x000fca0000010000 */
[----:B------:R-:W-:Y:S02]  /*7c60*/  MOV R35, R23 ;  /* 0x0000001700237202 */ /* 0x000fe40000000f00 */
[----:B------:R-:W-:-:S07]  /*7c70*/  MOV R39, R38 ;  /* 0x0000002600277202 */ /* 0x000fce0000000f00 */
[----:B------:R-:W-:Y:S05]  /*7c80*/  WARPSYNC.COLLECTIVE R30, `(.L_x_2165) ;  /* 0x000000001e087348 */ /* 0x000fea0003c00000 */
[----:B------:R0:W1:Y:S02]  /*7c90*/  SHFL.BFLY P2, R38, R35, R32, R33 ;  /* 0x0c00002023267389 */ /* 0x0000640000040021 */
[----:B01----:R-:W-:Y:S01]  /*7ca0*/  ENDCOLLECTIVE ;  /* 0x000000000000791b */ /* 0x003fe20003800000 */
.L_x_2165:
        /* <DEDUP_REMOVED lines=8> */
.L_x_2166:
        /* <DEDUP_REMOVED lines=10> */
.L_x_2167:
[----:B------:R-:W-:Y:S01]  /*7dd0*/  FADD.FTZ R36, R39, R36 ;  /* 0x0000002427247221 */ /* 0x000fe20000010000 */
[----:B------:R-:W-:Y:S01]  /*7de0*/  HFMA2.MMA R32, -RZ, RZ, 0, 4.76837158203125e-07 ;  /* 0x00000008ff207435 */ /* 0x000fe200000001ff */
[----:B------:R-:W-:Y:S01]  /*7df0*/  MOV R35, R31 ;  /* 0x0000001f00237202 */ /* 0x000fe20000000f00 */
[----:B------:R-:W-:-:S09]  /*7e00*/  IMAD.MOV.U32 R34, RZ, RZ, R38 ;  /* 0x000000ffff227224 */ /* 0x000fd200078e0026 */
[----:B------:R-:W-:Y:S05]  /*7e10*/  WARPSYNC.COLLECTIVE R30, `(.L_x_2168) ;  /* 0x000000001e087348 */ /* 0x000fea0003c00000 */
[----:B------:R0:W1:Y:S02]  /*7e20*/  SHFL.BFLY P2, R38, R35, R32, R33 ;  /* 0x0c00002023267389 */ /* 0x0000640000040021 */
[----:B01----:R-:W-:Y:S01]  /*7e30*/  ENDCOLLECTIVE ;  /* 0x000000000000791b */ /* 0x003fe20003800000 */
.L_x_2168:
        /* <DEDUP_REMOVED lines=8> */
.L_x_2169:
[----:B------:R-:W-:Y:S01]  /*7ec0*/  FADD.FTZ R26, R26, R31 ;  /* 0x0000001f1a1a7221 */ /* 0x000fe20000010000 */
[----:B------:R-:W-:-:S04]  /*7ed0*/  HFMA2.MMA R32, -RZ, RZ, 0, 2.384185791015625e-07 ;  /* 0x00000004ff207435 */ /* 0x000fc800000001ff */
[----:B------:R-:W-:Y:S02]  /*7ee0*/  MOV R35, R26 ;  /* 0x0000001a00237202 */ /* 0x000fe40000000f00 */
[----:B------:R-:W-:-:S07]  /*7ef0*/  MOV R27, R38 ;  /* 0x00000026001b7202 */ /* 0x000fce0000000f00 */
[----:B------:R-:W-:Y:S05]  /*7f00*/  WARPSYNC.COLLECTIVE R30, `(.L_x_2170) ;  /* 0x000000001e087348 */ /* 0x000fea0003c00000 */
[----:B------:R0:W1:Y:S02]  /*7f10*/  SHFL.BFLY P2, R38, R35, R32, R33 ;  /* 0x0c00002023267389 */ /* 0x0000640000040021 */
[----:B01----:R-:W-:Y:S01]  /*7f20*/  ENDCOLLECTIVE ;  /* 0x000000000000791b */ /* 0x003fe20003800000 */
.L_x_2170:
[----:B------:R-:W-:-:S05]  /*7f30*/  FADD.FTZ R27, R27, R40 ;  /* 0x000000281b1b7221 */ /* 0x000fca0000010000 */
[----:B------:R-:W-:Y:S02]  /*7f40*/  MOV R35, R27 ;  /* 0x0000001b00237202 */ /* 0x000fe40000000f00 */
[----:B------:R-:W-:-:S07]  /*7f50*/  MOV R25, R38 ;  /* 0x0000002600197202 */ /* 0x000fce0000000f00 */
[----:B------:R-:W-:Y:S05]  /*7f60*/  WARPSYNC.COLLECTIVE R30, `(.L_x_2171) ;  /* 0x000000001e087348 */ /* 0x000fea0003c00000 */
[----:B------:R0:W1:Y:S02]  /*7f70*/  SHFL.BFLY P2, R38, R35, R32, R33 ;  /* 0x0c00002023267389 */ /* 0x0000640000040021 */
[----:B01----:R-:W-:Y:S01]  /*7f80*/  ENDCOLLECTIVE ;  /* 0x000000000000791b */ /* 0x003fe20003800000 */
.L_x_2171:
[----:B------:R-:W-:-:S05]  /*7f90*/  FADD.FTZ R25, R26, R25 ;  /* 0x000000191a197221 */ /* 0x000fca0000010000 */
[----:B------:R-:W-:Y:S01]  /*7fa0*/  MOV R35, R25 ;  /* 0x0000001900237202 */ /* 0x000fe20000000f00 */
[----:B------:R-:W-:Y:S01]  /*7fb0*/  IMAD.MOV.U32 R32, RZ, RZ, 0x2 ;  /* 0x00000002ff207424 */ /* 0x000fe200078e00ff */
[----:B------:R-:W-:-:S07]  /*7fc0*/  MOV R40, R38 ;  /* 0x0000002600287202 */ /* 0x000fce0000000f00 */
[----:B------:R-:W-:Y:S05]  /*7fd0*/  WARPSYNC.COLLECTIVE R30, `(.L_x_2172) ;  /* 0x000000001e087348 */ /* 0x000fea0003c00000 */
[----:B------:R0:W1:Y:S02]  /*7fe0*/  SHFL.BFLY P2, R38, R35, R32, R33 ;  /* 0x0c00002023267389 */ /* 0x0000640000040021 */
[----:B01----:R-:W-:Y:S01]  /*7ff0*/  ENDCOLLECTIVE ;  /* 0x000000000000791b */ /* 0x003fe20003800000 */
.L_x_2172:
[----:B------:R-:W-:-:S05]  /*8000*/  FADD.FTZ R24, R27, R40 ;  /* 0x000000281b187221 */ /* 0x000fca0000010000 */
[----:B------:R-:W-:Y:S02]  /*8010*/  MOV R35, R24 ;  /* 0x0000001800237202 */ /* 0x000fe40000000f00 */
[----:B------:R-:W-:-:S07]  /*8020*/  MOV R26, R38 ;  /* 0x00000026001a7202 */ /* 0x000fce0000000f00 */
[----:B------:R-:W-:Y:S05]  /*8030*/  WARPSYNC.COLLECTIVE R30, `(.L_x_2173) ;  /* 0x000000001e087348 */ /* 0x000fea0003c00000 */
[----:B------:R0:W1:Y:S02]  /*8040*/  SHFL.BFLY P2, R38, R35, R32, R33 ;  /* 0x0c00002023267389 */ /* 0x0000640000040021 */
[----:B01----:R-:W-:Y:S01]  /*8050*/  ENDCOLLECTIVE ;  /* 0x000000000000791b */ /* 0x003fe20003800000 */
.L_x_2173:
[----:B------:R-:W-:Y:S01]  /*8060*/  FADD.FTZ R26, R25, R26 ;  /* 0x0000001a191a7221 */ /* 0x000fe20000010000 */
[----:B------:R-:W-:-:S04]  /*8070*/  HFMA2.MMA R32, -RZ, RZ, 0, 5.9604644775390625e-08 ;  /* 0x00000001ff207435 */ /* 0x000fc800000001ff */
[----:B------:R-:W-:Y:S02]  /*8080*/  MOV R35, R26 ;  /* 0x0000001a00237202 */ /* 0x000fe40000000f00 */
[----:B------:R-:W-:-:S07]  /*8090*/  MOV R27, R38 ;  /* 0x00000026001b7202 */ /* 0x000fce0000000f00 */
[----:B------:R-:W-:Y:S05]  /*80a0*/  WARPSYNC.COLLECTIVE R30, `(.L_x_2174) ;  /* 0x000000001e087348 */ /* 0x000fea0003c00000 */
[----:B------:R0:W1:Y:S02]  /*80b0*/  SHFL.BFLY P2, R38, R35, R32, R33 ;  /* 0x0c00002023267389 */ /* 0x0000640000040021 */
[----:B01----:R-:W-:Y:S01]  /*80c0*/  ENDCOLLECTIVE ;  /* 0x000000000000791b */ /* 0x003fe20003800000 */
.L_x_2174:
[----:B------:R-:W-:-:S05]  /*80d0*/  FADD.FTZ R27, R24, R27 ;  /* 0x0000001b181b7221 */ /* 0x000fca0000010000 */
[----:B------:R-:W-:Y:S02]  /*80e0*/  MOV R35, R27 ;  /* 0x0000001b00237202 */ /* 0x000fe40000000f00 */
[----:B------:R-:W-:-:S07]  /*80f0*/  MOV R25, R38 ;  /* 0x0000002600197202 */ /* 0x000fce0000000f00 */
[----:B------:R-:W-:Y:S05]  /*8100*/  WARPSYNC.COLLECTIVE R30, `(.L_x_2175) ;  /* 0x000000001e087348 */ /* 0x000fea0003c00000 */
[----:B------:R0:W1:Y:S02]  /*8110*/  SHFL.BFLY P2, R38, R35, R32, R33 ;  /* 0x0c00002023267389 */ /* 0x0000640000040021 */
[----:B01----:R-:W-:Y:S01]  /*8120*/  ENDCOLLECTIVE ;  /* 0x000000000000791b */ /* 0x003fe20003800000 */
.L_x_2175:
[----:B------:R-:W-:Y:S01]  /*8130*/  FADD.FTZ R25, R26, R25 ;  /* 0x000000191a197221 */ /* 0x000fe20000010000 */
[----:B------:R-:W-:Y:S01]  /*8140*/  HFMA2.MMA R32, -RZ, RZ, 0, 4.76837158203125e-07 ;  /* 0x00000008ff207435 */ /* 0x000fe200000001ff */
[----:B------:R-:W-:Y:S02]  /*8150*/  MOV R35, R23 ;  /* 0x0000001700237202 */ /* 0x000fe40000000f00 */
[----:B------:R-:W-:-:S08]  /*8160*/  MOV R24, R38 ;  /* 0x0000002600187202 */ /* 0x000fd00000000f00 */
[----:B------:R-:W-:Y:S05]  /*8170*/  WARPSYNC.COLLECTIVE R30, `(.L_x_2176) ;  /* 0x000000001e087348 */ /* 0x000fea0003c00000 */
[----:B------:R0:W1:Y:S02]  /*8180*/  SHFL.BFLY P2, R38, R35, R32, R33 ;  /* 0x0c00002023267389 */ /* 0x0000640000040021 */
[----:B01----:R-:W-:Y:S01]  /*8190*/  ENDCOLLECTIVE ;  /* 0x000000000000791b */ /* 0x003fe20003800000 */
.L_x_2176:
[----:B------:R-:W-:Y:S01]  /*81a0*/  FADD.FTZ R24, R27, R24 ;  /* 0x000000181b187221 */ /* 0x000fe20000010000 */
[----:B------:R-:W-:Y:S01]  /*81b0*/  IMAD.MOV.U32 R35, RZ, RZ, R22 ;  /* 0x000000ffff237224 */ /* 0x000fe200078e0016 */
[----:B------:R-:W-:-:S07]  /*81c0*/  MOV R28, R38 ;  /* 0x00000026001c7202 */ /* 0x000fce0000000f00 */
[----:B------:R-:W-:Y:S05]  /*81d0*/  WARPSYNC.COLLECTIVE R30, `(.L_x_2177) ;  /* 0x000000001e087348 */ /* 0x000fea0003c00000 */
[----:B------:R0:W1:Y:S02]  /*81e0*/  SHFL.BFLY P2, R38, R35, R32, R33 ;  /* 0x0c00002023267389 */ /* 0x0000640000040021 */
[----:B01----:R-:W-:Y:S01]  /*81f0*/  ENDCOLLECTIVE ;  /* 0x000000000000791b */ /* 0x003fe20003800000 */
.L_x_2177:
        /* <DEDUP_REMOVED lines=13> */
.L_x_2178:
[----:B------:R-:W-:-:S05]  /*82d0*/  FADD.FTZ R31, R41, R22 ;  /* 0x00000016291f7221 */ /* 0x000fca0000010000 */
[----:B------:R-:W-:Y:S02]  /*82e0*/  MOV R35, R31 ;  /* 0x0000001f00237202 */ /* 0x000fe40000000f00 */
[----:B------:R-:W-:-:S07]  /*82f0*/  MOV R41, R38 ;  /* 0x0000002600297202 */ /* 0x000fce0000000f00 */
[----:B------:R-:W-:Y:S05]  /*8300*/  WARPSYNC.COLLECTIVE R30, `(.L_x_2179) ;  /* 0x000000001e087348 */ /* 0x000fea0003c00000 */
[----:B------:R0:W1:Y:S02]  /*8310*/  SHFL.BFLY P2, R38, R35, R32, R33 ;  /* 0x0c00002023267389 */ /* 0x0000640000040021 */
[----:B01----:R-:W-:Y:S01]  /*8320*/  ENDCOLLECTIVE ;  /* 0x000000000000791b */ /* 0x003fe20003800000 */
.L_x_2179:
        /* <DEDUP_REMOVED lines=8> */
.L_x_2180:
[----:B------:R-:W-:Y:S02]  /*83b0*/  MOV R35, R43 ;  /* 0x0000002b00237202 */ /* 0x000fe40000000f00 */
[----:B------:R-:W-:-:S07]  /*83c0*/  MOV R19, R38 ;  /* 0x0000002600137202 */ /* 0x000fce0000000f00 */
[----:B------:R-:W-:Y:S05]  /*83d0*/  WARPSYNC.COLLECTIVE R30, `(.L_x_2181) ;  /* 0x000000001e087348 */ /* 0x000fea0003c00000 */
[----:B------:R0:W1:Y:S02]  /*83e0*/  SHFL.BFLY P2, R38, R35, R32, R33 ;  /* 0x0c00002023267389 */ /* 0x0000640000040021 */
[----:B01----:R-:W-:Y:S01]  /*83f0*/  ENDCOLLECTIVE ;  /* 0x000000000000791b */ /* 0x003fe20003800000 */
.L_x_2181:
        /* <DEDUP_REMOVED lines=10> */
.L_x_2182:
[----:B------:R-:W-:Y:S01]  /*84a0*/  @!P0 F2FP.F16.F32.PACK_AB R34, RZ, R36 ;  /* 0x00000024ff22823e */ /* 0x000fe200000000ff */
[----:B------:R-:W-:Y:S01]  /*84b0*/  FADD.FTZ R22, R43, R28 ;  /* 0x0000001c2b167221 */ /* 0x000fe20000010000 */
[----:B------:R-:W-:-:S04]  /*84c0*/  @!P0 F2FP.F16.F32.PACK_AB R36, RZ, R37 ;  /* 0x00000025ff24823e */ /* 0x000fc800000000ff */
[----:B------:R-:W-:Y:S02]  /*84d0*/  MOV R35, R22 ;  /* 0x0000001600237202 */ /* 0x000fe40000000f00 */
[----:B------:R-:W-:-:S07]  /*84e0*/  MOV R28, R38 ;  /* 0x00000026001c7202 */ /* 0x000fce0000000f00 */
[----:B------:R-:W-:Y:S05]  /*84f0*/  WARPSYNC.COLLECTIVE R30, `(.L_x_2183) ;  /* 0x000000001e087348 */ /* 0x000fea0003c00000 */
[----:B------:R0:W1:Y:S02]  /*8500*/  SHFL.BFLY P2, R38, R35, R32, R33 ;  /* 0x0c00002023267389 */ /* 0x0000640000040021 */
[----:B01----:R-:W-:Y:S01]  /*8510*/  ENDCOLLECTIVE ;  /* 0x000000000000791b */ /* 0x003fe20003800000 */
.L_x_2183:
[----:B------:R-:W-:Y:S01]  /*8520*/  FADD.FTZ R28, R23, R28 ;  /* 0x0000001c171c7221 */ /* 0x000fe20000010000 */
[----:B------:R-:W-:-:S04]  /*8530*/  @!P0 F2FP.F16.F32.PACK_AB R23, RZ, R24 ;  /* 0x00000018ff17823e */ /* 0x000fc800000000ff */
[----:B------:R-:W-:Y:S01]  /*8540*/  @!P0 F2FP.F16.F32.PACK_AB R24, RZ, R28 ;  /* 0x0000001cff18823e */ /* 0x000fe200000000ff */
[----:B------:R-:W-:Y:S01]  /*8550*/  HFMA2.MMA R32, -RZ, RZ, 0, 4.76837158203125e-07 ;  /* 0x00000008ff207435 */ /* 0x000fe200000001ff */
[----:B------:R-:W-:Y:S02]  /*8560*/  MOV R35, R18 ;  /* 0x0000001200237202 */ /* 0x000fe40000000f00 */
[----:B------:R-:W-:-:S08]  /*8570*/  MOV R31, R38 ;  /* 0x00000026001f7202 */ /* 0x000fd00000000f00 */
[----:B------:R-:W-:Y:S05]  /*8580*/  WARPSYNC.COLLECTIVE R30, `(.L_x_2184) ;  /* 0x000000001e087348 */ /* 0x000fea0003c00000 */
[----:B------:R0:W1:Y:S02]  /*8590*/  SHFL.BFLY P2, R38, R35, R32, R33 ;  /* 0x0c00002023267389 */ /* 0x0000640000040021 */
[----:B01----:R-:W-:Y:S01]  /*85a0*/  ENDCOLLECTIVE ;  /* 0x000000000000791b */ /* 0x003fe20003800000 */
.L_x_2184:
[----:B------:R-:W-:Y:S01]  /*85b0*/  FADD.FTZ R31, R22, R31 ;  /* 0x0000001f161f7221 */ /* 0x000fe20000010000 */
[----:B------:R-:W-:-:S04]  /*85c0*/  @!P0 F2FP.F16.F32.PACK_AB R22, RZ, R25 ;  /* 0x00000019ff16823e */ /* 0x000fc800000000ff */
[----:B------:R-:W-:Y:S02]  /*85d0*/  PRMT R26, R22, 0x7610, R26 ;  /* 0x00007610161a7816 */ /* 0x000fe4000000001a */
[----:B------:R-:W-:Y:S02]  /*85e0*/  @!P0 F2FP.F16.F32.PACK_AB R25, RZ, R31 ;  /* 0x0000001fff19823e */ /* 0x000fe400000000ff */
[----:B------:R-:W-:Y:S02]  /*85f0*/  MOV R35, R19 ;  /* 0x0000001300237202 */ /* 0x000fe40000000f00 */
[----:B------:R-:W-:-:S07]  /*8600*/  MOV R21, R38 ;  /* 0x0000002600157202 */ /* 0x000fce0000000f00 */
[----:B------:R-:W-:Y:S05]  /*8610*/  WARPSYNC.COLLECTIVE R30, `(.L_x_2185) ;  /* 0x000000001e087348 */ /* 0x000fea0003c00000 */
[----:B------:R0:W1:Y:S02]  /*8620*/  SHFL.BFLY P2, R38, R35, R32, R33 ;  /* 0x0c00002023267389 */ /* 0x0000640000040021 */
[----:B01----:R-:W-:Y:S01]  /*8630*/  ENDCOLLECTIVE ;  /* 0x000000000000791b */ /* 0x003fe20003800000 */
.L_x_2185:
[----:B------:R-:W-:-:S05]  /*8640*/  FADD.FTZ R21, R21, R18 ;  /* 0x0000001215157221 */ /* 0x000fca0000010000 */
[----:B------:R-:W-:Y:S01]  /*8650*/  MOV R35, R21 ;  /* 0x0000001500237202 */ /* 0x000fe20000000f00 */
[----:B------:R-:W-:Y:S01]  /*8660*/  IMAD.MOV.U32 R32, RZ, RZ, 0x4 ;  /* 0x00000004ff207424 */ /* 0x000fe200078e00ff */
[----:B------:R-:W-:-:S07]  /*8670*/  MOV R20, R38 ;  /* 0x0000002600147202 */ /* 0x000fce0000000f00 */
[----:B------:R-:W-:Y:S05]  /*8680*/  WARPSYNC.COLLECTIVE R30, `(.L_x_2186) ;  /* 0x000000001e087348 */ /* 0x000fea0003c00000 */
[----:B------:R0:W1:Y:S02]  /*8690*/  SHFL.BFLY P2, R38, R35, R32, R33 ;  /* 0x0c00002023267389 */ /* 0x0000640000040021 */
[----:B01----:R-:W-:Y:S01]  /*86a0*/  ENDCOLLECTIVE ;  /* 0x000000000000791b */ /* 0x003fe20003800000 */
.L_x_2186:
[----:B------:R-:W-:-:S05]  /*86b0*/  FADD.FTZ R40, R20, R19 ;  /* 0x0000001314287221 */ /* 0x000fca0000010000 */
[----:B------:R-:W-:Y:S02]  /*86c0*/  MOV R35, R40 ;  /* 0x0000002800237202 */ /* 0x000fe40000000f00 */
[----:B------:R-:W-:-:S07]  /*86d0*/  MOV R18, R38 ;  /* 0x0000002600127202 */ /* 0x000fce0000000f00 */
[----:B------:R-:W-:Y:S05]  /*86e0*/  WARPSYNC.COLLECTIVE R30, `(.L_x_2187) ;  /* 0x000000001e087348 */ /* 0x000fea0003c00000 */
[----:B------:R0:W1:Y:S02]  /*86f0*/  SHFL.BFLY P2, R38, R35, R32, R33 ;  /* 0x0c00002023267389 */ /* 0x0000640000040021 */
[----:B01----:R-:W-:Y:S01]  /*8700*/  ENDCOLLECTIVE ;  /* 0x000000000000791b */ /* 0x003fe20003800000 */
.L_x_2187:
        /* <DEDUP_REMOVED lines=9> */
.L_x_2188:
        /* <DEDUP_REMOVED lines=12> */
.L_x_2189:
        /* <DEDUP_REMOVED lines=9> */
.L_x_2190:
[----:B------:R-:W-:-:S05]  /*88f0*/  FADD.FTZ R40, R41, R40 ;  /* 0x0000002829287221 */ /* 0x000fca0000010000 */
[----:B------:R-:W-:Y:S02]  /*8900*/  MOV R35, R40 ;  /* 0x0000002800237202 */ /* 0x000fe40000000f00 */
[----:B------:R-:W-:-:S07]  /*8910*/  MOV R27, R38 ;  /* 0x00000026001b7202 */ /* 0x000fce0000000f00 */
[----:B------:R-:W-:Y:S05]  /*8920*/  WARPSYNC.COLLECTIVE R30, `(.L_x_2191) ;  /* 0x000000001e087348 */ /* 0x000fea0003c00000 */
[----:B------:R0:W1:Y:S02]  /*8930*/  SHFL.BFLY P2, R38, R35, R32, R33 ;  /* 0x0c00002023267389 */ /* 0x0000640000040021 */
[----:B01----:R-:W-:Y:S01]  /*8940*/  ENDCOLLECTIVE ;  /* 0x000000000000791b */ /* 0x003fe20003800000 */
.L_x_2191:
[----:B------:R-:W-:Y:S01]  /*8950*/  FADD.FTZ R22, R42, R27 ;  /* 0x0000001b2a167221 */ /* 0x000fe20000010000 */
[----:B------:R-:W-:Y:S06]  /*8960*/  BRA `(.L_x_2192) ;  /* 0xffffffe400247947 */ /* 0x000fec000383ffff */
.L_x_2193:
        /* <DEDUP_REMOVED lines=9> */
.L_x_3221:


//--------------------- .text._ZN13group_norm_v218gn_bwd_cuda_kernelI6__halfLi480ELi2ELi32ELi30ELi1024ELb0ELb1ELi16ELi960ELi960ELi4ELb1ELi4ELb0ELb0ELNS_15WgradSyncMethodE3ENS_16CompileConditionILi900EEEEEvPT_S6_S6_PKS5_S8_S8_S8_PKfflPfPj --------------------------
	.section	.text._ZN13group_norm_v218gn_bwd_cuda_kernelI6__halfLi480ELi2ELi32ELi30ELi1024ELb0ELb1ELi16ELi960ELi960ELi4ELb1ELi4ELb0ELb0ELNS_15WgradSyncMethodE3ENS_16CompileConditionILi900EEEEEvPT_S6_S6_PKS5_S8_S8_S8_PKfflPfPj,"ax",@progbits
	.align	128
        .global         _ZN13group_norm_v218gn_bwd_cuda_kernelI6__halfLi480ELi2ELi32ELi30ELi1024ELb0ELb1ELi16ELi960ELi960ELi4ELb1ELi4ELb0ELb0ELNS_15WgradSyncMethodE3ENS_16CompileConditionILi900EEEEEvPT_S6_S6_PKS5_S8_S8_S8_PKfflPfPj
        .type           _ZN13group_norm_v218gn_bwd_cuda_kernelI6__halfLi480ELi2ELi32ELi30ELi1024ELb0ELb1ELi16ELi960ELi960ELi4ELb1ELi4ELb0ELb0ELNS_15WgradSyncMethodE3ENS_16CompileConditionILi900EEEEEvPT_S6_S6_PKS5_S8_S8_S8_PKfflPfPj,@function
        .size           _ZN13group_norm_v218gn_bwd_cuda_kernelI6__halfLi480ELi2ELi32ELi30ELi1024ELb0ELb1ELi16ELi960ELi960ELi4ELb1ELi4ELb0ELb0ELNS_15WgradSyncMethodE3ENS_16CompileConditionILi900EEEEEvPT_S6_S6_PKS5_S8_S8_S8_PKfflPfPj,(.L_x_3222 - _ZN13group_norm_v218gn_bwd_cuda_kernelI6__halfLi480ELi2ELi32ELi30ELi1024ELb0ELb1ELi16ELi960ELi960ELi4ELb1ELi4ELb0ELb0ELNS_15WgradSyncMethodE3ENS_16CompileConditionILi900EEEEEvPT_S6_S6_PKS5_S8_S8_S8_PKfflPfPj)
        .other          _ZN13group_norm_v218gn_bwd_cuda_kernelI6__halfLi480ELi2ELi32ELi30ELi1024ELb0ELb1ELi16ELi960ELi960ELi4ELb1ELi4ELb0ELb0ELNS_15WgradSyncMethodE3ENS_16CompileConditionILi900EEEEEvPT_S6_S6_PKS5_S8_S8_S8_PKfflPfPj,@"STO_CUDA_ENTRY STV_DEFAULT"
_ZN13group_norm_v218gn_bwd_cuda_kernelI6__halfLi480ELi2ELi32ELi30ELi1024ELb0ELb1ELi16ELi960ELi960ELi4ELb1ELi4ELb0ELb0ELNS_15WgradSyncMethodE3ENS_16CompileConditionILi900EEEEEvPT_S6_S6_PKS5_S8_S8_S8_PKfflPfPj:
.text._ZN13group_norm_v218gn_bwd_cuda_kernelI6__halfLi480ELi2ELi32ELi30ELi1024ELb0ELb1ELi16ELi960ELi960ELi4ELb1ELi4ELb0ELb0ELNS_15WgradSyncMethodE3ENS_16CompileConditionILi900EEEEEvPT_S6_S6_PKS5_S8_S8_S8_PKfflPfPj:
        /* <DEDUP_REMOVED lines=29> */
.L_x_2196:
[----:B------:R-:W2:Y:S04]  /*01d0*/  LD.E.STRONG.GPU R0, desc[UR12][R2.64] ;  /* 0x0000000c02007980 */ /* 0x000ea8000c10f900 */
[----:B--2---:R-:W-:Y:S01]  /*01e0*/  CCTL.IVALL ;  /* 0x00000000ff00798f */ /* 0x004fe20002000000 */
[----:B------:R-:W-:Y:S05]  /*01f0*/  YIELD ;  /* 0x0000000000007946 */ /* 0x000fea0003800000 */
[----:B-----5:R-:W-:-:S04]  /*0200*/  LOP3.LUT R0, R0, R5, RZ, 0x3c, !PT ;  /* 0x0000000500007212 */ /* 0x020fc800078e3cff */
[----:B------:R-:W-:-:S13]  /*0210*/  ISETP.GT.AND P0, PT, R0, -0x1, PT ;  /* 0xffffffff0000780c */ /* 0x000fda0003f04270 */
[----:B------:R-:W-:Y:S05]  /*0220*/  @P0 BRA `(.L_x_2196) ;  /* 0xfffffffc00e80947 */ /* 0x000fea000383ffff */
.L_x_2195:
[----:B------:R-:W-:Y:S05]  /*0230*/  WARPSYNC.ALL ;  /* 0x0000000000007948 */ /* 0x000fea0003800000 */
[----:B------:R-:W-:Y:S06]  /*0240*/  BAR.SYNC.DEFER_BLOCKING 0x0 ;  /* 0x0000000000007b1d */ /* 0x000fec0000010000 */
[----:B------:R-:W-:Y:S05]  /*0250*/  BRA `(.L_x_2197) ;  /* 0x0000004800d07947 */ /* 0x000fea0003800000 */
.L_x_2194:
        /* <DEDUP_REMOVED lines=60> */
.L_x_2213:
        /* <DEDUP_REMOVED lines=565> */
.L_x_2198:
        /* <DEDUP_REMOVED lines=171> */
.L_x_2200:
[----:B------:R-:W-:Y:S05]  /*3420*/  BSYNC B0 ;  /* 0x0000000000007941 */ /* 0x000fea0003800000 */
.L_x_2199:
        /* <DEDUP_REMOVED lines=19> */
.L_x_2202:
[----:B------:R-:W-:Y:S05]  /*3560*/  BSYNC B0 ;  /* 0x0000000000007941 */ /* 0x000fea0003800000 */
.L_x_2201:
        /* <DEDUP_REMOVED lines=17> */
.L_x_2205:
[----:B------:R-:W2:Y:S04]  /*3680*/  LD.E.STRONG.GPU R33, desc[UR12][R30.64] ;  /* 0x0000000c1e217980 */ /* 0x000ea8000c10f900 */
[----:B--2---:R-:W-:Y:S01]  /*3690*/  CCTL.IVALL ;  /* 0x00000000ff00798f */ /* 0x004fe20002000000 */
[----:B------:R-:W-:Y:S05]  /*36a0*/  YIELD ;  /* 0x0000000000007946 */ /* 0x000fea0003800000 */
[----:B-----5:R-:W-:-:S04]  /*36b0*/  LOP3.LUT R33, R33, R32, RZ, 0x3c, !PT ;  /* 0x0000002021217212 */ /* 0x020fc800078e3cff */
[----:B------:R-:W-:-:S13]  /*36c0*/  ISETP.GT.AND P1, PT, R33, -0x1, PT ;  /* 0xffffffff2100780c */ /* 0x000fda0003f24270 */
[----:B------:R-:W-:Y:S05]  /*36d0*/  @P1 BRA `(.L_x_2205) ;  /* 0xfffffffc00e81947 */ /* 0x000fea000383ffff */
.L_x_2204:
[----:B------:R-:W-:Y:S05]  /*36e0*/  WARPSYNC.ALL ;  /* 0x0000000000007948 */ /* 0x000fea0003800000 */
[----:B------:R-:W-:Y:S06]  /*36f0*/  BAR.SYNC.DEFER_BLOCKING 0x0 ;  /* 0x0000000000007b1d */ /* 0x000fec0000010000 */
[----:B------:R-:W-:Y:S05]  /*3700*/  BRA `(.L_x_2206) ;  /* 0x0000000000647947 */ /* 0x000fea0003800000 */
.L_x_2203:
        /* <DEDUP_REMOVED lines=17> */
.L_x_2208:
[----:B------:R-:W2:Y:S04]  /*3820*/  LD.E.STRONG.GPU R33, desc[UR12][R30.64] ;  /* 0x0000000c1e217980 */ /* 0x000ea8000c10f900 */
[----:B--2---:R-:W-:Y:S01]  /*3830*/  CCTL.IVALL ;  /* 0x00000000ff00798f */ /* 0x004fe20002000000 */
[----:B------:R-:W-:Y:S05]  /*3840*/  YIELD ;  /* 0x0000000000007946 */ /* 0x000fea0003800000 */
[----:B-----5:R-:W-:-:S04]  /*3850*/  LOP3.LUT R33, R33, R32, RZ, 0x3c, !PT ;  /* 0x0000002021217212 */ /* 0x020fc800078e3cff */
[----:B------:R-:W-:-:S13]  /*3860*/  ISETP.GT.AND P1, PT, R33, -0x1, PT ;  /* 0xffffffff2100780c */ /* 0x000fda0003f24270 */
[----:B------:R-:W-:Y:S05]  /*3870*/  @P1 BRA `(.L_x_2208) ;  /* 0xfffffffc00e81947 */ /* 0x000fea000383ffff */
.L_x_2207:
[----:B------:R-:W-:Y:S05]  /*3880*/  WARPSYNC.ALL ;  /* 0x0000000000007948 */ /* 0x000fea0003800000 */
[----:B------:R-:W-:Y:S06]  /*3890*/  BAR.SYNC.DEFER_BLOCKING 0x0 ;  /* 0x0000000000007b1d */ /* 0x000fec0000010000 */
.L_x_2206:
        /* <DEDUP_REMOVED lines=58> */
.L_x_2210:
[----:B------:R-:W-:Y:S05]  /*3c40*/  BSYNC B0 ;  /* 0x0000000000007941 */ /* 0x000fea0003800000 */
.L_x_2209:
        /* <DEDUP_REMOVED lines=24> */
.L_x_2212:
[----:B------:R-:W-:Y:S05]  /*3dd0*/  BSYNC B0 ;  /* 0x0000000000007941 */ /* 0x000fea0003800000 */
.L_x_2211:
        /* <DEDUP_REMOVED lines=252> */
.L_x_2197:
        /* <DEDUP_REMOVED lines=74> */
.L_x_2230:
        /* <DEDUP_REMOVED lines=41> */
.L_x_2217:
[----:B------:R-:W-:Y:S05]  /*54d0*/  BSYNC B1 ;  /* 0x0000000000017941 */ /* 0x000fea0003800000 */
.L_x_2216:
        /* <DEDUP_REMOVED lines=20> */
.L_x_2220:
        /* <DEDUP_REMOVED lines=55> */
.L_x_2219:
[----:B------:R-:W-:Y:S05]  /*5990*/  BSYNC B1 ;  /* 0x0000000000017941 */ /* 0x000fea0003800000 */
.L_x_2218:
        /* <DEDUP_REMOVED lines=35> */
.L_x_2222:
[----:B------:R-:W-:Y:S05]  /*5bd0*/  BSYNC B1 ;  /* 0x0000000000017941 */ /* 0x000fea0003800000 */
.L_x_2221:
        /* <DEDUP_REMOVED lines=15> */
.L_x_2215:
[----:B------:R-:W-:Y:S05]  /*5cd0*/  BSYNC B0 ;  /* 0x0000000000007941 */ /* 0x000fea0003800000 */
.L_x_2214:
        /* <DEDUP_REMOVED lines=38> */
.L_x_2239:
        /* <DEDUP_REMOVED lines=42> */
.L_x_2249:
        /* <DEDUP_REMOVED lines=36> */
.L_x_2259:
[----:B0-----:R-:W-:Y:S01]  /*6420*/  FADD.FTZ R23, R22, R38 ;  /* 0x0000002616177221 */ /* 0x001fe20000010000 */
[----:B------:R-:W-:Y:S02]  /*6430*/  @!P1 F2FP.F16.F32.PACK_AB R22, RZ, R28 ;  /* 0x0000001cff16923e */ /* 0x000fe400000000ff */
[----:B------:R-:W-:Y:S02]  /*6440*/  MOV R29, R55 ;  /* 0x00000037001d7202 */ /* 0x000fe40000000f00 */
[----:B------:R-:W-:Y:S01]  /*6450*/  @!P1 F2FP.F16.F32.PACK_AB R23, RZ, R23 ;  /* 0x00000017ff17923e */ /* 0x000fe200000000ff */
[----:B------:R4:W-:Y:S04]  /*6460*/  @!P1 STG.E.U16 desc[UR12][R18.64+0x78], R22 ;  /* 0x0000781612009986 */ /* 0x0009e8000c10150c */
[----:B------:R4:W-:Y:S02]  /*6470*/  @!P1 STG.E.U16 desc[UR12][R20.64+0x78], R23 ;  /* 0x0000781714009986 */ /* 0x0009e4000c10150c */
.L_x_2225:
[----:B------:R-:W-:Y:S05]  /*6480*/  BSYNC B0 ;  /* 0x0000000000007941 */ /* 0x000fea0003800000 */
.L_x_2224:
        /* <DEDUP_REMOVED lines=151> */
.L_x_2293:
[----:B--2---:R-:W-:Y:S01]  /*6e00*/  FADD.FTZ R23, R40, R38 ;  /* 0x0000002628177221 */ /* 0x004fe20000010000 */
[----:B------:R-:W-:-:S04]  /*6e10*/  @!P0 F2FP.F16.F32.PACK_AB R22, RZ, R22 ;  /* 0x00000016ff16823e */ /* 0x000fc800000000ff */
[----:B------:R-:W-:Y:S01]  /*6e20*/  @!P0 F2FP.F16.F32.PACK_AB R23, RZ, R23 ;  /* 0x00000017ff17823e */ /* 0x000fe200000000ff */
[----:B------:R0:W-:Y:S04]  /*6e30*/  @!P0 STG.E.U16 desc[UR12][R18.64+0xb4], R22 ;  /* 0x0000b41612008986 */ /* 0x0001e8000c10150c */
[----:B------:R0:W-:Y:S02]  /*6e40*/  @!P0 STG.E.U16 desc[UR12][R20.64+0xb4], R23 ;  /* 0x0000b41714008986 */ /* 0x0001e4000c10150c */
.L_x_2223:
[----:B------:R-:W-:Y:S05]  /*6e50*/  WARPSYNC.ALL ;  /* 0x0000000000007948 */ /* 0x000fea0003800000 */
[----:B------:R-:W-:Y:S01]  /*6e60*/  BAR.SYNC.DEFER_BLOCKING 0x0 ;  /* 0x0000000000007b1d */ /* 0x000fe20000010000 */
[C---:B------:R-:W-:Y:S01]  /*6e70*/  ISETP.GE.AND P0, PT, R8.reuse, -0x1c40, PT ;  /* 0xffffe3c00800780c */ /* 0x040fe20003f06270 */
[----:B------:R-:W-:-:S12]  /*6e80*/  VIADD R8, R8, 0x2000 ;  /* 0x0000200008087836 */ /* 0x000fd80000000000 */
[----:B------:R-:W-:Y:S05]  /*6e90*/  @!P0 BRA `(.L_x_2230) ;  /* 0xffffffe000e88947 */ /* 0x000fea000383ffff */
[----:B------:R-:W-:Y:S05]  /*6ea0*/  EXIT ;  /* 0x000000000000794d */ /* 0x000fea0003800000 */
.L_x_2226:
[----:B------:R-:W-:Y:S01]  /*6eb0*/  HFMA2.MMA R32, -RZ, RZ, 0, 4.76837158203125e-07 ;  /* 0x00000008ff207435 */ /* 0x000fe200000001ff */
[----:B--2---:R-:W-:Y:S02]  /*6ec0*/  MOV R35, R18 ;  /* 0x0000001200237202 */ /* 0x004fe40000000f00 */
[----:B------:R-:W-:Y:S02]  /*6ed0*/  MOV R33, 0x101f ;  /* 0x0000101f00217802 */ /* 0x000fe40000000f00 */
[----:B------:R-:W-:-:S07]  /*6ee0*/  MOV R30, 0xffff ;  /* 0x0000ffff001e7802 */ /* 0x000fce0000000f00 */
[----:B01-3--:R-:W-:Y:S05]  /*6ef0*/  WARPSYNC.COLLECTIVE R30, `(.L_x_2231) ;  /* 0x000000001e087348 */ /* 0x00bfea0003c00000 */
[----:B------:R2:W4:Y:S02]  /*6f00*/  SHFL.BFLY P2, R38, R35, R32, R33 ;  /* 0x0c00002023267389 */ /* 0x0005240000040021 */
[----:B01234-:R-:W-:Y:S01]  /*6f10*/  ENDCOLLECTIVE ;  /* 0x000000000000791b */ /* 0x01ffe20003800000 */
.L_x_2231:
[----:B------:R-:W-:Y:S02]  /*6f20*/  MOV R35, R19 ;  /* 0x0000001300237202 */ /* 0x000fe40000000f00 */
[----:B------:R-:W-:-:S07]  /*6f30*/  MOV R21, R38 ;  /* 0x0000002600157202 */ /* 0x000fce0000000f00 */
[----:B------:R-:W-:Y:S05]  /*6f40*/  WARPSYNC.COLLECTIVE R30, `(.L_x_2232) ;  /* 0x000000001e087348 */ /* 0x000fea0003c00000 */
[----:B------:R0:W1:Y:S02]  /*6f50*/  SHFL.BFLY P2, R38, R35, R32, R33 ;  /* 0x0c00002023267389 */ /* 0x0000640000040021 */
[----:B01----:R-:W-:Y:S01]  /*6f60*/  ENDCOLLECTIVE ;  /* 0x000000000000791b */ /* 0x003fe20003800000 */
.L_x_2232:
[----:B------:R-:W-:Y:S01]  /*6f70*/  FADD.FTZ R21, R21, R18 ;  /* 0x0000001215157221 */ /* 0x000fe20000010000 */
[----:B------:R-:W-:-:S04]  /*6f80*/  HFMA2.MMA R32, -RZ, RZ, 0, 2.384185791015625e-07 ;  /* 0x00000004ff207435 */ /* 0x000fc800000001ff */
[----:B------:R-:W-:Y:S02]  /*6f90*/  MOV R35, R21 ;  /* 0x0000001500237202 */ /* 0x000fe40000000f00 */
[----:B------:R-:W-:-:S07]  /*6fa0*/  MOV R20, R38 ;  /* 0x0000002600147202 */ /* 0x000fce0000000f00 */
[----:B------:R-:W-:Y:S05]  /*6fb0*/  WARPSYNC.COLLECTIVE R30, `(.L_x_2233) ;  /* 0x000000001e087348 */ /* 0x000fea0003c00000 */
[----:B------:R0:W1:Y:S02]  /*6fc0*/  SHFL.BFLY P2, R38, R35, R32, R33 ;  /* 0x0c00002023267389 */ /* 0x0000640000040021 */
[----:B01----:R-:W-:Y:S01]  /*6fd0*/  ENDCOLLECTIVE ;  /* 0x000000000000791b */ /* 0x003fe20003800000 */
.L_x_2233:
[----:B------:R-:W-:-:S05]  /*6fe0*/  FADD.FTZ R20, R20, R19 ;  /* 0x0000001314147221 */ /* 0x000fca0000010000 */
[----:B------:R-:W-:Y:S02]  /*6ff0*/  MOV R35, R20 ;  /* 0x0000001400237202 */ /* 0x000fe40000000f00 */
[----:B------:R-:W-:-:S07]  /*7000*/  MOV R22, R38 ;  /* 0x0000002600167202 */ /* 0x000fce0000000f00 */
[----:B------:R-:W-:Y:S05]  /*7010*/  WARPSYNC.COLLECTIVE R30, `(.L_x_2234) ;  /* 0x000000001e087348 */ /* 0x000fea0003c00000 */
[----:B------:R0:W1:Y:S02]  /*7020*/  SHFL.BFLY P2, R38, R35, R32, R33 ;  /* 0x0c00002023267389 */ /* 0x0000640000040021 */
[----:B01----:R-:W-:Y:S01]  /*7030*/  ENDCOLLECTIVE ;  /* 0x000000000000791b */ /* 0x003fe20003800000 */
.L_x_2234:
[----:B------:R-:W-:-:S05]  /*7040*/  FADD.FTZ R22, R21, R22 ;  /* 0x0000001615167221 */ /* 0x000fca0000010000 */
[----:B------:R-:W-:Y:S01]  /*7050*/  MOV R35, R22 ;  /* 0x0000001600237202 */ /* 0x000fe20000000f00 */
[----:B------:R-:W-:Y:S01]  /*7060*/  IMAD.MOV.U32 R32, RZ, RZ, 0x2 ;  /* 0x00000002ff207424 */ /* 0x000fe200078e00ff */
[----:B------:R-:W-:-:S07]  /*7070*/  MOV R23, R38 ;  /* 0x0000002600177202 */ /* 0x000fce0000000f00 */
[----:B------:R-:W-:Y:S05]  /*7080*/  WARPSYNC.COLLECTIVE R30, `(.L_x_2235) ;  /* 0x000000001e087348 */ /* 0x000fea0003c00000 */
[----:B------:R0:W1:Y:S02]  /*7090*/  SHFL.BFLY P2, R38, R35, R32, R33 ;  /* 0x0c00002023267389 */ /* 0x0000640000040021 */
[----:B01----:R-:W-:Y:S01]  /*70a0*/  ENDCOLLECTIVE ;  /* 0x000000000000791b */ /* 0x003fe20003800000 */
.L_x_2235:
[----:B------:R-:W-:-:S05]  /*70b0*/  FADD.FTZ R23, R20, R23 ;  /* 0x0000001714177221 */ /* 0x000fca0000010000 */
[----:B------:R-:W-:Y:S02]  /*70c0*/  MOV R35, R23 ;  /* 0x0000001700237202 */ /* 0x000fe40000000f00 */
[----:B------:R-:W-:-:S07]  /*70d0*/  MOV R25, R38 ;  /* 0x0000002600197202 */ /* 0x000fce0000000f00 */
[----:B------:R-:W-:Y:S05]  /*70e0*/  WARPSYNC.COLLECTIVE R30, `(.L_x_2236) ;  /* 0x000000001e087348 */ /* 0x000fea0003c00000 */
[----:B------:R0:W1:Y:S02]  /*70f0*/  SHFL.BFLY P2, R38, R35, R32, R33 ;  /* 0x0c00002023267389 */ /* 0x0000640000040021 */
[----:B01----:R-:W-:Y:S01]  /*7100*/  ENDCOLLECTIVE ;  /* 0x000000000000791b */ /* 0x003fe20003800000 */
.L_x_2236:
[----:B------:R-:W-:Y:S01]  /*7110*/  FADD.FTZ R25, R22, R25 ;  /* 0x0000001916197221 */ /* 0x000fe20000010000 */
[----:B------:R-:W-:-:S04]  /*7120*/  HFMA2.MMA R32, -RZ, RZ, 0, 5.9604644775390625e-08 ;  /* 0x00000001ff207435 */ /* 0x000fc800000001ff */
[----:B------:R-:W-:Y:S02]  /*7130*/  MOV R35, R25 ;  /* 0x0000001900237202 */ /* 0x000fe40000000f00 */
[----:B------:R-:W-:-:S07]  /*7140*/  MOV R18, R38 ;  /* 0x0000002600127202 */ /* 0x000fce0000000f00 */
[----:B------:R-:W-:Y:S05]  /*7150*/  WARPSYNC.COLLECTIVE R30, `(.L_x_2237) ;  /* 0x000000001e087348 */ /* 0x000fea0003c00000 */
[----:B------:R0:W1:Y:S02]  /*7160*/  SHFL.BFLY P2, R38, R35, R32, R33 ;  /* 0x0c00002023267389 */ /* 0x0000640000040021 */
[----:B01----:R-:W-:Y:S01]  /*7170*/  ENDCOLLECTIVE ;  /* 0x000000000000791b */ /* 0x003fe20003800000 */
.L_x_2237:
[----:B------:R-:W-:-:S05]  /*7180*/  FADD.FTZ R24, R23, R18 ;  /* 0x0000001217187221 */ /* 0x000fca0000010000 */
[----:B------:R-:W-:Y:S02]  /*7190*/  MOV R35, R24 ;  /* 0x0000001800237202 */ /* 0x000fe40000000f00 */
[----:B------:R-:W-:-:S07]  /*71a0*/  MOV R26, R38 ;  /* 0x00000026001a7202 */ /* 0x000fce0000000f00 */
[----:B------:R-:W-:Y:S05]  /*71b0*/  WARPSYNC.COLLECTIVE R30, `(.L_x_2238) ;  /* 0x000000001e087348 */ /* 0x000fea0003c00000 */
[----:B------:R0:W1:Y:S02]  /*71c0*/  SHFL.BFLY P2, R38, R35, R32, R33 ;  /* 0x0c00002023267389 */ /* 0x0000640000040021 */
[----:B01----:R-:W-:Y:S01]  /*71d0*/  ENDCOLLECTIVE ;  /* 0x000000000000791b */ /* 0x003fe20003800000 */
.L_x_2238:
[----:B------:R-:W-:Y:S01]  /*71e0*/  FADD.FTZ R26, R25, R26 ;  /* 0x0000001a191a7221 */ /* 0x000fe20000010000 */
[----:B------:R-:W-:Y:S06]  /*71f0*/  BRA `(.L_x_2239) ;  /* 0xffffffec00507947 */ /* 0x000fec000383ffff */
.L_x_2227:
        /* <DEDUP_REMOVED lines=8> */
.L_x_2241:
[----:B------:R-:W-:Y:S05]  /*7280*/  BSYNC B1 ;  /* 0x0000000000017941 */ /* 0x000fea0003800000 */
.L_x_2240:
        /* <DEDUP_REMOVED lines=8> */
.L_x_2242:
[----:B------:R-:W-:Y:S01]  /*7310*/  FADD.FTZ R25, R25, R22 ;  /* 0x0000001619197221 */ /* 0x000fe20000010000 */
[----:B------:R-:W-:-:S04]  /*7320*/  HFMA2.MMA R32, -RZ, RZ, 0, 2.384185791015625e-07 ;  /* 0x00000004ff207435 */ /* 0x000fc800000001ff */
[----:B------:R-:W-:Y:S02]  /*7330*/  MOV R35, R25 ;  /* 0x0000001900237202 */ /* 0x000fe40000000f00 */
[----:B------:R-:W-:-:S07]  /*7340*/  MOV R24, R38 ;  /* 0x0000002600187202 */ /* 0x000fce0000000f00 */
[----:B------:R-:W-:Y:S05]  /*7350*/  WARPSYNC.COLLECTIVE R30, `(.L_x_2243) ;  /* 0x000000001e087348 */ /* 0x000fea0003c00000 */
[----:B------:R0:W1:Y:S02]  /*7360*/  SHFL.BFLY P2, R38, R35, R32, R33 ;  /* 0x0c00002023267389 */ /* 0x0000640000040021 */
[----:B01----:R-:W-:Y:S01]  /*7370*/  ENDCOLLECTIVE ;  /* 0x000000000000791b */ /* 0x003fe20003800000 */
.L_x_2243:
[----:B------:R-:W-:-:S05]  /*7380*/  FADD.FTZ R24, R24, R23 ;  /* 0x0000001718187221 */ /* 0x000fca0000010000 */
[----:B------:R-:W-:Y:S02]  /*7390*/  MOV R35, R24 ;  /* 0x0000001800237202 */ /* 0x000fe40000000f00 */
[----:B------:R-:W-:-:S07]  /*73a0*/  MOV R26, R38 ;  /* 0x00000026001a7202 */ /* 0x000fce0000000f00 */
[----:B------:R-:W-:Y:S05]  /*73b0*/  WARPSYNC.COLLECTIVE R30, `(.L_x_2244) ;  /* 0x000000001e087348 */ /* 0x000fea0003c00000 */
[----:B------:R0:W1:Y:S02]  /*73c0*/  SHFL.BFLY P2, R38, R35, R32, R33 ;  /* 0x0c00002023267389 */ /* 0x0000640000040021 */
[----:B01----:R-:W-:Y:S01]  /*73d0*/  ENDCOLLECTIVE ;  /* 0x000000000000791b */ /* 0x003fe20003800000 */
.L_x_2244:
[----:B------:R-:W-:Y:S01]  /*73e0*/  FADD.FTZ R26, R25, R26 ;  /* 0x0000001a191a7221 */ /* 0x000fe20000010000 */
[----:B------:R-:W-:-:S04]  /*73f0*/  HFMA2.MMA R32, -RZ, RZ, 0, 1.1920928955078125e-07 ;  /* 0x00000002ff207435 */ /* 0x000fc800000001ff */
[----:B------:R-:W-:Y:S02]  /*7400*/  MOV R35, R26 ;  /* 0x0000001a00237202 */ /* 0x000fe40000000f00 */
[----:B------:R-:W-:-:S07]  /*7410*/  MOV R27, R38 ;  /* 0x00000026001b7202 */ /* 0x000fce0000000f00 */
[----:B------:R-:W-:Y:S05]  /*7420*/  WARPSYNC.COLLECTIVE R30, `(.L_x_2245) ;  /* 0x000000001e087348 */ /* 0x000fea0003c00000 */
[----:B------:R0:W1:Y:S02]  /*7430*/  SHFL.BFLY P2, R38, R35, R32, R33 ;  /* 0x0c00002023267389 */ /* 0x0000640000040021 */
[----:B01----:R-:W-:Y:S01]  /*7440*/  ENDCOLLECTIVE ;  /* 0x000000000000791b */ /* 0x003fe20003800000 */
.L_x_2245:
[----:B------:R-:W-:-:S05]  /*7450*/  FADD.FTZ R27, R24, R27 ;  /* 0x0000001b181b7221 */ /* 0x000fca0000010000 */
[----:B------:R-:W-:Y:S02]  /*7460*/  MOV R35, R27 ;  /* 0x0000001b00237202 */ /* 0x000fe40000000f00 */
[----:B------:R-:W-:-:S07]  /*7470*/  MOV R29, R38 ;  /* 0x00000026001d7202 */ /* 0x000fce0000000f00 */
[----:B------:R-:W-:Y:S05]  /*7480*/  WARPSYNC.COLLECTIVE R30, `(.L_x_2246) ;  /* 0x000000001e087348 */ /* 0x000fea0003c00000 */
[----:B------:R0:W1:Y:S02]  /*7490*/  SHFL.BFLY P2, R38, R35, R32, R33 ;  /* 0x0c00002023267389 */ /* 0x0000640000040021 */
[----:B01----:R-:W-:Y:S01]  /*74a0*/  ENDCOLLECTIVE ;  /* 0x000000000000791b */ /* 0x003fe20003800000 */
.L_x_2246:
[----:B------:R-:W-:Y:S01]  /*74b0*/  FADD.FTZ R29, R26, R29 ;  /* 0x0000001d1a1d7221 */ /* 0x000fe20000010000 */
[----:B------:R-:W-:-:S03]  /*74c0*/  HFMA2.MMA R32, -RZ, RZ, 0, 5.9604644775390625e-08 ;  /* 0x00000001ff207435 */ /* 0x000fc600000001ff */
[----:B------:R-:W-:Y:S01]  /*74d0*/  IMAD.MOV.U32 R35, RZ, RZ, R29 ;  /* 0x000000ffff237224 */ /* 0x000fe200078e001d */
[----:B------:R-:W-:-:S07]  /*74e0*/  MOV R22, R38 ;  /* 0x0000002600167202 */ /* 0x000fce0000000f00 */
[----:B------:R-:W-:Y:S05]  /*74f0*/  WARPSYNC.COLLECTIVE R30, `(.L_x_2247) ;  /* 0x000000001e087348 */ /* 0x000fea0003c00000 */
[----:B------:R0:W1:Y:S02]  /*7500*/  SHFL.BFLY P2, R38, R35, R32, R33 ;  /* 0x0c00002023267389 */ /* 0x0000640000040021 */
[----:B01----:R-:W-:Y:S01]  /*7510*/  ENDCOLLECTIVE ;  /* 0x000000000000791b */ /* 0x003fe20003800000 */
.L_x_2247:
[----:B------:R-:W-:-:S05]  /*7520*/  FADD.FTZ R22, R27, R22 ;  /* 0x000000161b167221 */ /* 0x000fca0000010000 */
[----:B------:R-:W-:Y:S02]  /*7530*/  MOV R35, R22 ;  /* 0x0000001600237202 */ /* 0x000fe40000000f00 */
[----:B------:R-:W-:-:S07]  /*7540*/  MOV R28, R38 ;  /* 0x00000026001c7202 */ /* 0x000fce0000000f00 */
[----:B------:R-:W-:Y:S05]  /*7550*/  WARPSYNC.COLLECTIVE R30, `(.L_x_2248) ;  /* 0x000000001e087348 */ /* 0x000fea0003c00000 */
[----:B------:R0:W1:Y:S02]  /*7560*/  SHFL.BFLY P2, R38, R35, R32, R33 ;  /* 0x0c00002023267389 */ /* 0x0000640000040021 */
[----:B01----:R-:W-:Y:S01]  /*7570*/  ENDCOLLECTIVE ;  /* 0x000000000000791b */ /* 0x003fe20003800000 */
.L_x_2248:
[----:B------:R-:W-:Y:S01]  /*7580*/  FADD.FTZ R28, R29, R28 ;  /* 0x0000001c1d1c7221 */ /* 0x000fe20000010000 */
[----:B------:R-:W-:Y:S06]  /*7590*/  BRA `(.L_x_2249) ;  /* 0xffffffec00107947 */ /* 0x000fec000383ffff */
.L_x_2228:
        /* <DEDUP_REMOVED lines=8> */
.L_x_2251:
[----:B------:R-:W-:Y:S05]  /*7620*/  BSYNC B1 ;  /* 0x0000000000017941 */ /* 0x000fea0003800000 */
.L_x_2250:
        /* <DEDUP_REMOVED lines=8> */
.L_x_2252:
[----:B------:R-:W-:Y:S01]  /*76b0*/  FADD.FTZ R25, R25, R22 ;  /* 0x0000001619197221 */ /* 0x000fe20000010000 */
[----:B------:R-:W-:-:S03]  /*76c0*/  HFMA2.MMA R32, -RZ, RZ, 0, 2.384185791015625e-07 ;  /* 0x00000004ff207435 */ /* 0x000fc600000001ff */
[----:B------:R-:W-:Y:S01]  /*76d0*/  IMAD.MOV.U32 R35, RZ, RZ, R25 ;  /* 0x000000ffff237224 */ /* 0x000fe200078e0019 */
[----:B------:R-:W-:-:S07]  /*76e0*/  MOV R24, R38 ;  /* 0x0000002600187202 */ /* 0x000fce0000000f00 */
[----:B------:R-:W-:Y:S05]  /*76f0*/  WARPSYNC.COLLECTIVE R30, `(.L_x_2253) ;  /* 0x000000001e087348 */ /* 0x000fea0003c00000 */
[----:B------:R0:W1:Y:S02]  /*7700*/  SHFL.BFLY P2, R38, R35, R32, R33 ;  /* 0x0c00002023267389 */ /* 0x0000640000040021 */
[----:B01----:R-:W-:Y:S01]  /*7710*/  ENDCOLLECTIVE ;  /* 0x000000000000791b */ /* 0x003fe20003800000 */
.L_x_2253:
[----:B------:R-:W-:-:S05]  /*7720*/  FADD.FTZ R24, R24, R23 ;  /* 0x0000001718187221 */ /* 0x000fca0000010000 */
[----:B------:R-:W-:Y:S02]  /*7730*/  MOV R35, R24 ;  /* 0x0000001800237202 */ /* 0x000fe40000000f00 */
[----:B------:R-:W-:-:S07]  /*7740*/  MOV R26, R38 ;  /* 0x00000026001a7202 */ /* 0x000fce0000000f00 */
[----:B------:R-:W-:Y:S05]  /*7750*/  WARPSYNC.COLLECTIVE R30, `(.L_x_2254) ;  /* 0x000000001e087348 */ /* 0x000fea0003c00000 */
[----:B------:R0:W1:Y:S02]  /*7760*/  SHFL.BFLY P2, R38, R35, R32, R33 ;  /* 0x0c00002023267389 */ /* 0x0000640000040021 */
[----:B01----:R-:W-:Y:S01]  /*7770*/  ENDCOLLECTIVE ;  /* 0x000000000000791b */ /* 0x003fe20003800000 */
.L_x_2254:
[----:B------:R-:W-:Y:S01]  /*7780*/  FADD.FTZ R26, R25, R26 ;  /* 0x0000001a191a7221 */ /* 0x000fe20000010000 */
[----:B------:R-:W-:-:S04]  /*7790*/  HFMA2.MMA R32, -RZ, RZ, 0, 1.1920928955078125e-07 ;  /* 0x00000002ff207435 */ /* 0x000fc800000001ff */
[----:B------:R-:W-:Y:S02]  /*77a0*/  MOV R35, R26 ;  /* 0x0000001a00237202 */ /* 0x000fe40000000f00 */
[----:B------:R-:W-:-:S07]  /*77b0*/  MOV R27, R38 ;  /* 0x00000026001b7202 */ /* 0x000fce0000000f00 */
[----:B------:R-:W-:Y:S05]  /*77c0*/  WARPSYNC.COLLECTIVE R30, `(.L_x_2255) ;  /* 0x000000001e087348 */ /* 0x000fea0003c00000 */
[----:B------:R0:W1:Y:S02]  /*77d0*/  SHFL.BFLY P2, R38, R35, R32, R33 ;  /* 0x0c00002023267389 */ /* 0x0000640000040021 */
[----:B01----:R-:W-:Y:S01]  /*77e0*/  ENDCOLLECTIVE ;  /* 0x000000000000791b */ /* 0x003fe20003800000 */
.L_x_2255:
[----:B------:R-:W-:-:S05]  /*77f0*/  FADD.FTZ R27, R24, R27 ;  /* 0x0000001b181b7221 */ /* 0x000fca0000010000 */
[----:B------:R-:W-:Y:S02]  /*7800*/  MOV R35, R27 ;  /* 0x0000001b00237202 */ /* 0x000fe40000000f00 */
[----:B------:R-:W-:-:S07]  /*7810*/  MOV R29, R38 ;  /* 0x00000026001d7202 */ /* 0x000fce0000000f00 */
[----:B------:R-:W-:Y:S05]  /*7820*/  WARPSYNC.COLLECTIVE R30, `(.L_x_2256) ;  /* 0x000000001e087348 */ /* 0x000fea0003c00000 */
[----:B------:R0:W1:Y:S02]  /*7830*/  SHFL.BFLY P2, R38, R35, R32, R33 ;  /* 0x0c00002023267389 */ /* 0x0000640000040021 */
[----:B01----:R-:W-:Y:S01]  /*7840*/  ENDCOLLECTIVE ;  /* 0x000000000000791b */ /* 0x003fe20003800000 */
.L_x_2256:
[----:B------:R-:W-:Y:S01]  /*7850*/  FADD.FTZ R29, R26, R29 ;  /* 0x0000001d1a1d7221 */ /* 0x000fe20000010000 */
[----:B------:R-:W-:-:S04]  /*7860*/  HFMA2.MMA R32, -RZ, RZ, 0, 5.9604644775390625e-08 ;  /* 0x00000001ff207435 */ /* 0x000fc800000001ff */
[----:B------:R-:W-:Y:S02]  /*7870*/  MOV R35, R29 ;  /* 0x0000001d00237202 */ /* 0x000fe40000000f00 */
[----:B------:R-:W-:-:S07]  /*7880*/  MOV R22, R38 ;  /* 0x0000002600167202 */ /* 0x000fce0000000f00 */
[----:B------:R-:W-:Y:S05]  /*7890*/  WARPSYNC.COLLECTIVE R30, `(.L_x_2257) ;  /* 0x000000001e087348 */ /* 0x000fea0003c00000 */
[----:B------:R0:W1:Y:S02]  /*78a0*/  SHFL.BFLY P2, R38, R35, R32, R33 ;  /* 0x0c00002023267389 */ /* 0x0000640000040021 */
[----:B01----:R-:W-:Y:S01]  /*78b0*/  ENDCOLLECTIVE ;  /* 0x000000000000791b */ /* 0x003fe20003800000 */
.L_x_2257:
[----:B------:R-:W-:-:S05]  /*78c0*/  FADD.FTZ R22, R27, R22 ;  /* 0x000000161b167221 */ /* 0x000fca0000010000 */
[----:B------:R-:W-:Y:S02]  /*78d0*/  MOV R35, R22 ;  /* 0x0000001600237202 */ /* 0x000fe40000000f00 */
[----:B------:R-:W-:-:S07]  /*78e0*/  MOV R28, R38 ;  /* 0x00000026001c7202 */ /* 0x000fce0000000f00 */
[----:B------:R-:W-:Y:S05]  /*78f0*/  WARPSYNC.COLLECTIVE R30, `(.L_x_2258) ;  /* 0x000000001e087348 */ /* 0x000fea0003c00000 */
[----:B------:R0:W1:Y:S02]  /*7900*/  SHFL.BFLY P2, R38, R35, R32, R33 ;  /* 0x0c00002023267389 */ /* 0x0000640000040021 */
[----:B01----:R-:W-:Y:S01]  /*7910*/  ENDCOLLECTIVE ;  /* 0x000000000000791b */ /* 0x003fe20003800000 */
.L_x_2258:
[----:B------:R-:W-:Y:S01]  /*7920*/  FADD.FTZ R28, R29, R28 ;  /* 0x0000001c1d1c7221 */ /* 0x000fe20000010000 */
[----:B------:R-:W-:Y:S06]  /*7930*/  BRA `(.L_x_2259) ;  /* 0xffffffe800b87947 */ /* 0x000fec000383ffff */
.L_x_2229:
        /* <DEDUP_REMOVED lines=8> */
.L_x_2261:
[----:B------:R-:W-:Y:S05]  /*79c0*/  BSYNC B0 ;  /* 0x0000000000007941 */ /* 0x000fea0003800000 */
.L_x_2260:
        /* <DEDUP_REMOVED lines=11> */
.L_x_2262:
        /* <DEDUP_REMOVED lines=14> */
.L_x_2263:
[----:B------:R-:W-:Y:S02]  /*7b60*/  MOV R35, R34 ;  /* 0x0000002200237202 */ /* 0x000fe40000000f00 */
[----:B------:R-:W-:-:S07]  /*7b70*/  MOV R23, R38 ;  /* 0x0000002600177202 */ /* 0x000fce0000000f00 */
[----:B------:R-:W-:Y:S05]  /*7b80*/  WARPSYNC.COLLECTIVE R30, `(.L_x_2264) ;  /* 0x000000001e087348 */ /* 0x000fea0003c00000 */
[----:B------:R0:W1:Y:S02]  /*7b90*/  SHFL.BFLY P2, R38, R35, R32, R33 ;  /* 0x0c00002023267389 */ /* 0x0000640000040021 */
[----:B01----:R-:W-:Y:S01]  /*7ba0*/  ENDCOLLECTIVE ;  /* 0x000000000000791b */ /* 0x003fe20003800000 */
.L_x_2264:
        /* <DEDUP_REMOVED lines=10> */
.L_x_2265:
[----:B------:R-:W-:-:S05]  /*7c50*/  FADD.FTZ R23, R34, R37 ;  /* 0x0000002522177221 */ /* 0x000fca0000010000 */
[----:B------:R-:W-:Y:S02]  /*7c60*/  MOV R35, R23 ;  /* 0x0000001700237202 */ /* 0x000fe40000000f00 */
[----:B------:R-:W-:-:S07]  /*7c70*/  MOV R39, R38 ;  /* 0x0000002600277202 */ /* 0x000fce0000000f00 */
[----:B------:R-:W-:Y:S05]  /*7c80*/  WARPSYNC.COLLECTIVE R30, `(.L_x_2266) ;  /* 0x000000001e087348 */ /* 0x000fea0003c00000 */
[----:B------:R0:W1:Y:S02]  /*7c90*/  SHFL.BFLY P2, R38, R35, R32, R33 ;  /* 0x0c00002023267389 */ /* 0x0000640000040021 */
[----:B01----:R-:W-:Y:S01]  /*7ca0*/  ENDCOLLECTIVE ;  /* 0x000000000000791b */ /* 0x003fe20003800000 */
.L_x_2266:
        /* <DEDUP_REMOVED lines=8> */
.L_x_2267:
        /* <DEDUP_REMOVED lines=10> */
.L_x_2268:
[----:B------:R-:W-:Y:S01]  /*7dd0*/  FADD.FTZ R36, R39, R36 ;  /* 0x0000002427247221 */ /* 0x000fe20000010000 */
[----:B------:R-:W-:Y:S01]  /*7de0*/  HFMA2.MMA R32, -RZ, RZ, 0, 4.76837158203125e-07 ;  /* 0x00000008ff207435 */ /* 0x000fe200000001ff */
[----:B------:R-:W-:Y:S01]  /*7df0*/  MOV R35, R31 ;  /* 0x0000001f00237202 */ /* 0x000fe20000000f00 */
[----:B------:R-:W-:-:S09]  /*7e00*/  IMAD.MOV.U32 R34, RZ, RZ, R38 ;  /* 0x000000ffff227224 */ /* 0x000fd200078e0026 */
[----:B------:R-:W-:Y:S05]  /*7e10*/  WARPSYNC.COLLECTIVE R30, `(.L_x_2269) ;  /* 0x000000001e087348 */ /* 0x000fea0003c00000 */
[----:B------:R0:W1:Y:S02]  /*7e20*/  SHFL.BFLY P2, R38, R35, R32, R33 ;  /* 0x0c00002023267389 */ /* 0x0000640000040021 */
[----:B01----:R-:W-:Y:S01]  /*7e30*/  ENDCOLLECTIVE ;  /* 0x000000000000791b */ /* 0x003fe20003800000 */
.L_x_2269:
        /* <DEDUP_REMOVED lines=8> */
.L_x_2270:
[----:B------:R-:W-:Y:S01]  /*7ec0*/  FADD.FTZ R26, R26, R31 ;  /* 0x0000001f1a1a7221 */ /* 0x000fe20000010000 */
[----:B------:R-:W-:-:S04]  /*7ed0*/  HFMA2.MMA R32, -RZ, RZ, 0, 2.384185791015625e-07 ;  /* 0x00000004ff207435 */ /* 0x000fc800000001ff */
[----:B------:R-:W-:Y:S02]  /*7ee0*/  MOV R35, R26 ;  /* 0x0000001a00237202 */ /* 0x000fe40000000f00 */
[----:B------:R-:W-:-:S07]  /*7ef0*/  MOV R27, R38 ;  /* 0x00000026001b7202 */ /* 0x000fce0000000f00 */
[----:B------:R-:W-:Y:S05]  /*7f00*/  WARPSYNC.COLLECTIVE R30, `(.L_x_2271) ;  /* 0x000000001e087348 */ /* 0x000fea0003c00000 */
[----:B------:R0:W1:Y:S02]  /*7f10*/  SHFL.BFLY P2, R38, R35, R32, R33 ;  /* 0x0c00002023267389 */ /* 0x0000640000040021 */
[----:B01----:R-:W-:Y:S01]  /*7f20*/  ENDCOLLECTIVE ;  /* 0x000000000000791b */ /* 0x003fe20003800000 */
.L_x_2271:
[----:B------:R-:W-:-:S05]  /*7f30*/  FADD.FTZ R27, R27, R40 ;  /* 0x000000281b1b7221 */ /* 0x000fca0000010000 */
[----:B------:R-:W-:Y:S02]  /*7f40*/  MOV R35, R27 ;  /* 0x0000001b00237202 */ /* 0x000fe40000000f00 */
[----:B------:R-:W-:-:S07]  /*7f50*/  MOV R25, R38 ;  /* 0x0000002600197202 */ /* 0x000fce0000000f00 */
[----:B------:R-:W-:Y:S05]  /*7f60*/  WARPSYNC.COLLECTIVE R30, `(.L_x_2272) ;  /* 0x000000001e087348 */ /* 0x000fea0003c00000 */
[----:B------:R0:W1:Y:S02]  /*7f70*/  SHFL.BFLY P2, R38, R35, R32, R33 ;  /* 0x0c00002023267389 */ /* 0x0000640000040021 */
[----:B01----:R-:W-:Y:S01]  /*7f80*/  ENDCOLLECTIVE ;  /* 0x000000000000791b */ /* 0x003fe20003800000 */
.L_x_2272:
[----:B------:R-:W-:-:S05]  /*7f90*/  FADD.FTZ R25, R26, R25 ;  /* 0x000000191a197221 */ /* 0x000fca0000010000 */
[----:B------:R-:W-:Y:S01]  /*7fa0*/  MOV R35, R25 ;  /* 0x0000001900237202 */ /* 0x000fe20000000f00 */
[----:B------:R-:W-:Y:S01]  /*7fb0*/  IMAD.MOV.U32 R32, RZ, RZ, 0x2 ;  /* 0x00000002ff207424 */ /* 0x000fe200078e00ff */
[----:B------:R-:W-:-:S07]  /*7fc0*/  MOV R40, R38 ;  /* 0x0000002600287202 */ /* 0x000fce0000000f00 */
[----:B------:R-:W-:Y:S05]  /*7fd0*/  WARPSYNC.COLLECTIVE R30, `(.L_x_2273) ;  /* 0x000000001e087348 */ /* 0x000fea0003c00000 */
[----:B------:R0:W1:Y:S02]  /*7fe0*/  SHFL.BFLY P2, R38, R35, R32, R33 ;  /* 0x0c00002023267389 */ /* 0x0000640000040021 */
[----:B01----:R-:W-:Y:S01]  /*7ff0*/  ENDCOLLECTIVE ;  /* 0x000000000000791b */ /* 0x003fe20003800000 */
.L_x_2273:
[----:B------:R-:W-:-:S05]  /*8000*/  FADD.FTZ R24, R27, R40 ;  /* 0x000000281b187221 */ /* 0x000fca0000010000 */
[----:B------:R-:W-:Y:S02]  /*8010*/  MOV R35, R24 ;  /* 0x0000001800237202 */ /* 0x000fe40000000f00 */
[----:B------:R-:W-:-:S07]  /*8020*/  MOV R26, R38 ;  /* 0x00000026001a7202 */ /* 0x000fce0000000f00 */
[----:B------:R-:W-:Y:S05]  /*8030*/  WARPSYNC.COLLECTIVE R30, `(.L_x_2274) ;  /* 0x000000001e087348 */ /* 0x000fea0003c00000 */
[----:B------:R0:W1:Y:S02]  /*8040*/  SHFL.BFLY P2, R38, R35, R32, R33 ;  /* 0x0c00002023267389 */ /* 0x0000640000040021 */
[----:B01----:R-:W-:Y:S01]  /*8050*/  ENDCOLLECTIVE ;  /* 0x000000000000791b */ /* 0x003fe20003800000 */
.L_x_2274:
[----:B------:R-:W-:Y:S01]  /*8060*/  FADD.FTZ R26, R25, R26 ;  /* 0x0000001a191a7221 */ /* 0x000fe20000010000 */
[----:B------:R-:W-:-:S04]  /*8070*/  HFMA2.MMA R32, -RZ, RZ, 0, 5.9604644775390625e-08 ;  /* 0x00000001ff207435 */ /* 0x000fc800000001ff */
[----:B------:R-:W-:Y:S02]  /*8080*/  MOV R35, R26 ;  /* 0x0000001a00237202 */ /* 0x000fe40000000f00 */
[----:B------:R-:W-:-:S07]  /*8090*/  MOV R27, R38 ;  /* 0x00000026001b7202 */ /* 0x000fce0000000f00 */
[----:B------:R-:W-:Y:S05]  /*80a0*/  WARPSYNC.COLLECTIVE R30, `(.L_x_2275) ;  /* 0x000000001e087348 */ /* 0x000fea0003c00000 */
[----:B------:R0:W1:Y:S02]  /*80b0*/  SHFL.BFLY P2, R38, R35, R32, R33 ;  /* 0x0c00002023267389 */ /* 0x0000640000040021 */
[----:B01----:R-:W-:Y:S01]  /*80c0*/  ENDCOLLECTIVE ;  /* 0x000000000000791b */ /* 0x003fe20003800000 */
.L_x_2275:
[----:B------:R-:W-:-:S05]  /*80d0*/  FADD.FTZ R27, R24, R27 ;  /* 0x0000001b181b7221 */ /* 0x000fca0000010000 */
[----:B------:R-:W-:Y:S02]  /*80e0*/  MOV R35, R27 ;  /* 0x0000001b00237202 */ /* 0x000fe40000000f00 */
[----:B------:R-:W-:-:S07]  /*80f0*/  MOV R25, R38 ;  /* 0x0000002600197202 */ /* 0x000fce0000000f00 */
[----:B------:R-:W-:Y:S05]  /*8100*/  WARPSYNC.COLLECTIVE R30, `(.L_x_2276) ;  /* 0x000000001e087348 */ /* 0x000fea0003c00000 */
[----:B------:R0:W1:Y:S02]  /*8110*/  SHFL.BFLY P2, R38, R35, R32, R33 ;  /* 0x0c00002023267389 */ /* 0x0000640000040021 */
[----:B01----:R-:W-:Y:S01]  /*8120*/  ENDCOLLECTIVE ;  /* 0x000000000000791b */ /* 0x003fe20003800000 */
.L_x_2276:
[----:B------:R-:W-:Y:S01]  /*8130*/  FADD.FTZ R25, R26, R25 ;  /* 0x000000191a197221 */ /* 0x000fe20000010000 */
[----:B------:R-:W-:Y:S01]  /*8140*/  HFMA2.MMA R32, -RZ, RZ, 0, 4.76837158203125e-07 ;  /* 0x00000008ff207435 */ /* 0x000fe200000001ff */
[----:B------:R-:W-:Y:S02]  /*8150*/  MOV R35, R23 ;  /* 0x0000001700237202 */ /* 0x000fe40000000f00 */
[----:B------:R-:W-:-:S08]  /*8160*/  MOV R24, R38 ;  /* 0x0000002600187202 */ /* 0x000fd00000000f00 */
[----:B------:R-:W-:Y:S05]  /*8170*/  WARPSYNC.COLLECTIVE R30, `(.L_x_2277) ;  /* 0x000000001e087348 */ /* 0x000fea0003c00000 */
[----:B------:R0:W1:Y:S02]  /*8180*/  SHFL.BFLY P2, R38, R35, R32, R33 ;  /* 0x0c00002023267389 */ /* 0x0000640000040021 */
[----:B01----:R-:W-:Y:S01]  /*8190*/  ENDCOLLECTIVE ;  /* 0x000000000000791b */ /* 0x003fe20003800000 */
.L_x_2277:
[----:B------:R-:W-:Y:S01]  /*81a0*/  FADD.FTZ R24, R27, R24 ;  /* 0x000000181b187221 */ /* 0x000fe20000010000 */
[----:B------:R-:W-:Y:S01]  /*81b0*/  IMAD.MOV.U32 R35, RZ, RZ, R22 ;  /* 0x000000ffff237224 */ /* 0x000fe200078e0016 */
[----:B------:R-:W-:-:S07]  /*81c0*/  MOV R28, R38 ;  /* 0x00000026001c7202 */ /* 0x000fce0000000f00 */
[----:B------:R-:W-:Y:S05]  /*81d0*/  WARPSYNC.COLLECTIVE R30, `(.L_x_2278) ;  /* 0x000000001e087348 */ /* 0x000fea0003c00000 */
[----:B------:R0:W1:Y:S02]  /*81e0*/  SHFL.BFLY P2, R38, R35, R32, R33 ;  /* 0x0c00002023267389 */ /* 0x0000640000040021 */
[----:B01----:R-:W-:Y:S01]  /*81f0*/  ENDCOLLECTIVE ;  /* 0x000000000000791b */ /* 0x003fe20003800000 */
.L_x_2278:
        /* <DEDUP_REMOVED lines=13> */
.L_x_2279:
[----:B------:R-:W-:-:S05]  /*82d0*/  FADD.FTZ R31, R41, R22 ;  /* 0x00000016291f7221 */ /* 0x000fca0000010000 */
[----:B------:R-:W-:Y:S02]  /*82e0*/  MOV R35, R31 ;  /* 0x0000001f00237202 */ /* 0x000fe40000000f00 */
[----:B------:R-:W-:-:S07]  /*82f0*/  MOV R41, R38 ;  /* 0x0000002600297202 */ /* 0x000fce0000000f00 */
[----:B------:R-:W-:Y:S05]  /*8300*/  WARPSYNC.COLLECTIVE R30, `(.L_x_2280) ;  /* 0x000000001e087348 */ /* 0x000fea0003c00000 */
[----:B------:R0:W1:Y:S02]  /*8310*/  SHFL.BFLY P2, R38, R35, R32, R33 ;  /* 0x0c00002023267389 */ /* 0x0000640000040021 */
[----:B01----:R-:W-:Y:S01]  /*8320*/  ENDCOLLECTIVE ;  /* 0x000000000000791b */ /* 0x003fe20003800000 */
.L_x_2280:
        /* <DEDUP_REMOVED lines=8> */
.L_x_2281:
[----:B------:R-:W-:Y:S02]  /*83b0*/  MOV R35, R43 ;  /* 0x0000002b00237202 */ /* 0x000fe40000000f00 */
[----:B------:R-:W-:-:S07]  /*83c0*/  MOV R19, R38 ;  /* 0x0000002600137202 */ /* 0x000fce0000000f00 */
[----:B------:R-:W-:Y:S05]  /*83d0*/  WARPSYNC.COLLECTIVE R30, `(.L_x_2282) ;  /* 0x000000001e087348 */ /* 0x000fea0003c00000 */
[----:B------:R0:W1:Y:S02]  /*83e0*/  SHFL.BFLY P2, R38, R35, R32, R33 ;  /* 0x0c00002023267389 */ /* 0x0000640000040021 */
[----:B01----:R-:W-:Y:S01]  /*83f0*/  ENDCOLLECTIVE ;  /* 0x000000000000791b */ /* 0x003fe20003800000 */
.L_x_2282:
        /* <DEDUP_REMOVED lines=10> */
.L_x_2283:
        /* <DEDUP_REMOVED lines=8> */
.L_x_2284:
        /* <DEDUP_REMOVED lines=9> */
.L_x_2285:
        /* <DEDUP_REMOVED lines=9> */
.L_x_2286:
[----:B------:R-:W-:-:S05]  /*8640*/  FADD.FTZ R21, R21, R18 ;  /* 0x0000001215157221 */ /* 0x000fca0000010000 */
[----:B------:R-:W-:Y:S01]  /*8650*/  MOV R35, R21 ;  /* 0x0000001500237202 */ /* 0x000fe20000000f00 */
[----:B------:R-:W-:Y:S01]  /*8660*/  IMAD.MOV.U32 R32, RZ, RZ, 0x4 ;  /* 0x00000004ff207424 */ /* 0x000fe200078e00ff */
[----:B------:R-:W-:-:S07]  /*8670*/  MOV R20, R38 ;  /* 0x0000002600147202 */ /* 0x000fce0000000f00 */
[----:B------:R-:W-:Y:S05]  /*8680*/  WARPSYNC.COLLECTIVE R30, `(.L_x_2287) ;  /* 0x000000001e087348 */ /* 0x000fea0003c00000 */
[----:B------:R0:W1:Y:S02]  /*8690*/  SHFL.BFLY P2, R38, R35, R32, R33 ;  /* 0x0c00002023267389 */ /* 0x0000640000040021 */
[----:B01----:R-:W-:Y:S01]  /*86a0*/  ENDCOLLECTIVE ;  /* 0x000000000000791b */ /* 0x003fe20003800000 */
.L_x_2287:
[----:B------:R-:W-:-:S05]  /*86b0*/  FADD.FTZ R40, R20, R19 ;  /* 0x0000001314287221 */ /* 0x000fca0000010000 */
[----:B------:R-:W-:Y:S02]  /*86c0*/  MOV R35, R40 ;  /* 0x0000002800237202 */ /* 0x000fe40000000f00 */
[----:B------:R-:W-:-:S07]  /*86d0*/  MOV R18, R38 ;  /* 0x0000002600127202 */ /* 0x000fce0000000f00 */
[----:B------:R-:W-:Y:S05]  /*86e0*/  WARPSYNC.COLLECTIVE R30, `(.L_x_2288) ;  /* 0x000000001e087348 */ /* 0x000fea0003c00000 */
[----:B------:R0:W1:Y:S02]  /*86f0*/  SHFL.BFLY P2, R38, R35, R32, R33 ;  /* 0x0c00002023267389 */ /* 0x0000640000040021 */
[----:B01----:R-:W-:Y:S01]  /*8700*/  ENDCOLLECTIVE ;  /* 0x000000000000791b */ /* 0x003fe20003800000 */
.L_x_2288:
        /* <DEDUP_REMOVED lines=9> */
.L_x_2289:
        /* <DEDUP_REMOVED lines=12> */
.L_x_2290:
        /* <DEDUP_REMOVED lines=9> */
.L_x_2291:
[----:B------:R-:W-:-:S05]  /*88f0*/  FADD.FTZ R40, R41, R40 ;  /* 0x0000002829287221 */ /* 0x000fca0000010000 */
[----:B------:R-:W-:Y:S02]  /*8900*/  MOV R35, R40 ;  /* 0x0000002800237202 */ /* 0x000fe40000000f00 */
[----:B------:R-:W-:-:S07]  /*8910*/  MOV R27, R38 ;  /* 0x00000026001b7202 */ /* 0x000fce0000000f00 */
[----:B------:R-:W-:Y:S05]  /*8920*/  WARPSYNC.COLLECTIVE R30, `(.L_x_2292) ;  /* 0x000000001e087348 */ /* 0x000fea0003c00000 */
[----:B------:R0:W1:Y:S02]  /*8930*/  SHFL.BFLY P2, R38, R35, R32, R33 ;  /* 0x0c00002023267389 */ /* 0x0000640000040021 */
[----:B01----:R-:W-:Y:S01]  /*8940*/  ENDCOLLECTIVE ;  /* 0x000000000000791b */ /* 0x003fe20003800000 */
.L_x_2292:
[----:B------:R-:W-:Y:S01]  /*8950*/  FADD.FTZ R22, R42, R27 ;  /* 0x0000001b2a167221 */ /* 0x000fe20000010000 */
[----:B------:R-:W-:Y:S06]  /*8960*/  BRA `(.L_x_2293) ;  /* 0xffffffe400247947 */ /* 0x000fec000383ffff */
.L_x_2294:
        /* <DEDUP_REMOVED lines=9> */
.L_x_3222:


//--------------------- .text._ZN13group_norm_v218gn_bwd_cuda_kernelI6__halfLi480ELi3ELi16ELi60ELi1024ELb1ELb1ELi4ELi960ELi960ELi4ELb1ELi1ELb0ELb0ELNS_15WgradSyncMethodE3ENS_16CompileConditionILi900EEEEEvPT_S6_S6_PKS5_S8_S8_S8_PKfflPfPj --------------------------
	.section	.text._ZN13group_norm_v218gn_bwd_cuda_kernelI6__halfLi480ELi3ELi16ELi60ELi1024ELb1ELb1ELi4ELi960ELi960ELi4ELb1ELi1ELb0ELb0ELNS_15WgradSyncMethodE3ENS_16CompileConditionILi900EEEEEvPT_S6_S6_PKS5_S8_S8_S8_PKfflPfPj,"ax",@progbits
	.align	128
        .global         _ZN13group_norm_v218gn_bwd_cuda_kernelI6__halfLi480ELi3ELi16ELi60ELi1024ELb1ELb1ELi4ELi960ELi960ELi4ELb1ELi1ELb0ELb0ELNS_15WgradSyncMethodE3ENS_16CompileConditionILi900EEEEEvPT_S6_S6_PKS5_S8_S8_S8_PKfflPfPj
        .type           _ZN13group_norm_v218gn_bwd_cuda_kernelI6__halfLi480ELi3ELi16ELi60ELi1024ELb1ELb1ELi4ELi960ELi960ELi4ELb1ELi1ELb0ELb0ELNS_15WgradSyncMethodE3ENS_16CompileConditionILi900EEEEEvPT_S6_S6_PKS5_S8_S8_S8_PKfflPfPj,@function
        .size           _ZN13group_norm_v218gn_bwd_cuda_kernelI6__halfLi480ELi3ELi16ELi60ELi1024ELb1ELb1ELi4ELi960ELi960ELi4ELb1ELi1ELb0ELb0ELNS_15WgradSyncMethodE3ENS_16CompileConditionILi900EEEEEvPT_S6_S6_PKS5_S8_S8_S8_PKfflPfPj,(.L_x_3223 - _ZN13group_norm_v218gn_bwd_cuda_kernelI6__halfLi480ELi3ELi16ELi60ELi1024ELb1ELb1ELi4ELi960ELi960ELi4ELb1ELi1ELb0ELb0ELNS_15WgradSyncMethodE3ENS_16CompileConditionILi900EEEEEvPT_S6_S6_PKS5_S8_S8_S8_PKfflPfPj)
        .other          _ZN13group_norm_v218gn_bwd_cuda_kernelI6__halfLi480ELi3ELi16ELi60ELi1024ELb1ELb1ELi4ELi960ELi960ELi4ELb1ELi1ELb0ELb0ELNS_15WgradSyncMethodE3ENS_16CompileConditionILi900EEEEEvPT_S6_S6_PKS5_S8_S8_S8_PKfflPfPj,@"STO_CUDA_ENTRY STV_DEFAULT"
_ZN13group_norm_v218gn_bwd_cuda_kernelI6__halfLi480ELi3ELi16ELi60ELi1024ELb1ELb1ELi4ELi960ELi960ELi4ELb1ELi1ELb0ELb0ELNS_15WgradSyncMethodE3ENS_16CompileConditionILi900EEEEEvPT_S6_S6_PKS5_S8_S8_S8_PKfflPfPj:
.text._ZN13group_norm_v218gn_bwd_cuda_kernelI6__halfLi480ELi3ELi16ELi60ELi1024ELb1ELb1ELi4ELi960ELi960ELi4ELb1ELi1ELb0ELb0ELNS_15WgradSyncMethodE3ENS_16CompileConditionILi900EEEEEvPT_S6_S6_PKS5_S8_S8_S8_PKfflPfPj:
        /* <DEDUP_REMOVED lines=29> */
.L_x_2297:
[----:B------:R-:W2:Y:S04]  /*01d0*/  LD.E.STRONG.GPU R0, desc[UR12][R2.64] ;  /* 0x0000000c02007980 */ /* 0x000ea8000c10f900 */
[----:B--2---:R-:W-:Y:S01]  /*01e0*/  CCTL.IVALL ;  /* 0x00000000ff00798f */ /* 0x004fe20002000000 */
[----:B------:R-:W-:Y:S05]  /*01f0*/  YIELD ;  /* 0x0000000000007946 */ /* 0x000fea0003800000 */
[----:B-----5:R-:W-:-:S04]  /*0200*/  LOP3.LUT R0, R0, R5, RZ, 0x3c, !PT ;  /* 0x0000000500007212 */ /* 0x020fc800078e3cff */
[----:B------:R-:W-:-:S13]  /*0210*/  ISETP.GT.AND P0, PT, R0, -0x1, PT ;  /* 0xffffffff0000780c */ /* 0x000fda0003f04270 */
[----:B------:R-:W-:Y:S05]  /*0220*/  @P0 BRA `(.L_x_2297) ;  /* 0xfffffffc00e80947 */ /* 0x000fea000383ffff */
.L_x_2296:
[----:B------:R-:W-:Y:S05]  /*0230*/  WARPSYNC.ALL ;  /* 0x0000000000007948 */ /* 0x000fea0003800000 */
[----:B------:R-:W-:Y:S06]  /*0240*/  BAR.SYNC.DEFER_BLOCKING 0x0 ;  /* 0x0000000000007b1d */ /* 0x000fec0000010000 */
[----:B------:R-:W-:Y:S05]  /*0250*/  BRA `(.L_x_2298) ;  /* 0x0000002c00a07947 */ /* 0x000fea0003800000 */
.L_x_2295:
        /* <DEDUP_REMOVED lines=18> */
[----:B------:R-:W-:Y:S02]  /*0380*/  CS2R R16, SRZ ;  /* 0x0000000000107805 */ /* 0x000fe4000001ff00 */
[----:B------:R-:W-:Y:S02]  /*0390*/  LEA.HI R3, R11, R10, RZ, 0x2 ;  /* 0x0000000a0b037211 */ /* 0x000fe400078f10ff */
[----:B------:R-:W-:Y:S02]  /*03a0*/  SHF.R.S32.HI R9, RZ, 0x2, R8 ;  /* 0x00000002ff097819 */ /* 0x000fe40000011408 */
[----:B------:R-:W-:Y:S02]  /*03b0*/  SHF.R.S32.HI R12, RZ, 0x2, R3 ;  /* 0x00000002ff0c7819 */ /* 0x000fe40000011403 */
[----:B------:R-:W-:Y:S01]  /*03c0*/  LOP3.LUT R13, R3, 0xfffffffc, RZ, 0xc0, !PT ;  /* 0xfffffffc030d7812 */ /* 0x000fe200078ec0ff */
[----:B------:R-:W-:Y:S01]  /*03d0*/  IMAD.WIDE.U32 R2, R2, -0x77777777, RZ ;  /* 0x8888888902027825 */ /* 0x000fe200078e00ff */
[----:B------:R-:W-:-:S02]  /*03e0*/  IADD3 R12, R12, 0xf0, RZ ;  /* 0x000000f00c0c7810 */ /* 0x000fc40007ffe0ff */
[----:B------:R-:W-:Y:S01]  /*03f0*/  LEA.HI R11, R11, R10, RZ, 0x4 ;  /* 0x0000000a0b0b7211 */ /* 0x000fe200078f20ff */
[----:B------:R-:W-:Y:S01]  /*0400*/  VIADD R9, R9, 0xf0 ;  /* 0x000000f009097836 */ /* 0x000fe20000000000 */
[----:B------:R-:W-:Y:S02]  /*0410*/  IADD3 R13, R10, -R13, RZ ;  /* 0x8000000d0a0d7210 */ /* 0x000fe40007ffe0ff */
[----:B------:R-:W-:Y:S02]  /*0420*/  SHF.R.U32.HI R10, RZ, 0x3, R3 ;  /* 0x00000003ff0a7819 */ /* 0x000fe40000011603 */
[----:B------:R-:W-:Y:S01]  /*0430*/  SHF.R.S32.HI R3, RZ, 0x1f, R12 ;  /* 0x0000001fff037819 */ /* 0x000fe2000001140c */
[----:B0-----:R-:W-:Y:S01]  /*0440*/  ULEA UR6, UR6, UR4, 0x18 ;  /* 0x0000000406067291 */ /* 0x001fe2000f8ec03f */
[----:B------:R-:W-:Y:S01]  /*0450*/  SHF.R.S32.HI R2, RZ, 0x1f, R9 ;  /* 0x0000001fff027819 */ /* 0x000fe20000011409 */
[----:B------:R0:W-:Y:S01]  /*0460*/  STL [R1+0x28], R10 ;  /* 0x0000280a01007387 */ /* 0x0001e20000100800 */
[----:B------:R-:W-:Y:S01]  /*0470*/  LEA.HI R0, R0, R14, RZ, 0x4 ;  /* 0x0000000e00007211 */ /* 0x000fe200078f20ff */
[----:B------:R-:W-:Y:S01]  /*0480*/  UMOV UR4, URZ ;  /* 0x0000003f00047c82 */ /* 0x000fe20008000000 */
[----:B------:R-:W-:-:S02]  /*0490*/  LOP3.LUT R8, R8, 0xfffffffc, RZ, 0xc0, !PT ;  /* 0xfffffffc08087812 */ /* 0x000fc400078ec0ff */
[----:B------:R-:W-:Y:S02]  /*04a0*/  LEA.HI R12, R3, R12, RZ, 0x2 ;  /* 0x0000000c030c7211 */ /* 0x000fe400078f10ff */
[----:B------:R-:W-:Y:S02]  /*04b0*/  LEA.HI R2, R2, R9, RZ, 0x2 ;  /* 0x0000000902027211 */ /* 0x000fe400078f10ff */
[----:B------:R-:W-:Y:S02]  /*04c0*/  SHF.R.U32.HI R3, RZ, 0x4, R0 ;  /* 0x00000004ff037819 */ /* 0x000fe40000011600 */
[----:B------:R-:W-:Y:S02]  /*04d0*/  IADD3 R8, -R8, R14, RZ ;  /* 0x0000000e08087210 */ /* 0x000fe40007ffe1ff */
[----:B------:R-:W-:Y:S02]  /*04e0*/  CS2R R14, SRZ ;  /* 0x00000000000e7805 */ /* 0x000fe4000001ff00 */
[----:B------:R-:W-:-:S02]  /*04f0*/  SHF.R.U32.HI R9, RZ, 0x2, R2 ;  /* 0x00000002ff097819 */ /* 0x000fc40000011602 */
[C---:B------:R-:W-:Y:S02]  /*0500*/  LOP3.LUT R3, R8.reuse, 0x3, R3, 0x78, !PT ;  /* 0x0000000308037812 */ /* 0x040fe400078e7803 */
[----:B------:R-:W-:Y:S02]  /*0510*/  SHF.R.U32.HI R0, RZ, 0x4, R11 ;  /* 0x00000004ff007819 */ /* 0x000fe4000001160b */
[----:B0-----:R-:W-:Y:S02]  /*0520*/  CS2R R10, SRZ ;  /* 0x00000000000a7805 */ /* 0x001fe4000001ff00 */
[----:B------:R-:W-:Y:S01]  /*0530*/  SHF.R.U32.HI R12, RZ, 0x2, R12 ;  /* 0x00000002ff0c7819 */ /* 0x000fe2000001160c */
[----:B------:R0:W-:Y:S01]  /*0540*/  STL [R1+0x48], R3 ;  /* 0x0000480301007387 */ /* 0x0001e20000100800 */
[----:B------:R-:W-:Y:S02]  /*0550*/  LOP3.LUT R8, R8, 0x3, R9, 0x78, !PT ;  /* 0x0000000308087812 */ /* 0x000fe400078e7809 */
[----:B------:R-:W-:-:S03]  /*0560*/  LOP3.LUT R2, R13, 0x3, R0, 0x78, !PT ;  /* 0x000000030d027812 */ /* 0x000fc600078e7800 */
[----:B------:R-:W-:Y:S01]  /*0570*/  STL [R1+0x44], R8 ;  /* 0x0000440801007387 */ /* 0x000fe20000100800 */
[----:B0-----:R-:W-:-:S03]  /*0580*/  LOP3.LUT R3, R13, 0x3, R12, 0x78, !PT ;  /* 0x000000030d037812 */ /* 0x001fc600078e780c */
[----:B------:R0:W-:Y:S01]  /*0590*/  STL [R1+0x40], R2 ;  /* 0x0000400201007387 */ /* 0x0001e20000100800 */
[----:B------:R-:W-:-:S03]  /*05a0*/  CS2R R12, SRZ ;  /* 0x00000000000c7805 */ /* 0x000fc6000001ff00 */
[----:B------:R1:W-:Y:S01]  /*05b0*/  STL [R1+0x3c], R3 ;  /* 0x00003c0301007387 */ /* 0x0003e20000100800 */
[--C-:B--2---:R-:W-:Y:S02]  /*05c0*/  HADD2.F32 R0, -RZ, R4.reuse.H0_H0 ;  /* 0x20000004ff007230 */ /* 0x104fe40000004100 */
[----:B0-----:R-:W-:Y:S02]  /*05d0*/  HADD2.F32 R2, -RZ, R4.H1_H1 ;  /* 0x30000004ff027230 */ /* 0x001fe40000004100 */
[--C-:B-1----:R-:W-:Y:S02]  /*05e0*/  HADD2.F32 R3, -RZ, R5.reuse.H0_H0 ;  /* 0x20000005ff037230 */ /* 0x102fe40000004100 */
[----:B------:R-:W-:Y:S02]  /*05f0*/  HADD2.F32 R4, -RZ, R5.H1_H1 ;  /* 0x30000005ff047230 */ /* 0x000fe40000004100 */
[--C-:B---3--:R-:W-:Y:S02]  /*0600*/  HADD2.F32 R5, -RZ, R6.reuse.H0_H0 ;  /* 0x20000006ff057230 */ /* 0x108fe40000004100 */
[----:B------:R-:W-:-:S02]  /*0610*/  HADD2.F32 R8, -RZ, R6.H1_H1 ;  /* 0x30000006ff087230 */ /* 0x000fc40000004100 */
[--C-:B------:R-:W-:Y:S01]  /*0620*/  HADD2.F32 R6, -RZ, R7.reuse.H0_H0 ;  /* 0x20000007ff067230 */ /* 0x100fe20000004100 */
[----:B------:R0:W-:Y:S04]  /*0630*/  STL [R1+0x38], R5 ;  /* 0x0000380501007387 */ /* 0x0001e80000100800 */
[----:B------:R1:W-:Y:S04]  /*0640*/  STL [R1+0x34], R8 ;  /* 0x0000340801007387 */ /* 0x0003e80000100800 */
[----:B------:R1:W-:Y:S01]  /*0650*/  STL [R1+0x30], R6 ;  /* 0x0000300601007387 */ /* 0x0003e20000100800 */
[----:B0-----:R-:W-:-:S05]  /*0660*/  HADD2.F32 R5, -RZ, R7.H1_H1 ;  /* 0x30000007ff057230 */ /* 0x001fca0000004100 */
[----:B------:R1:W-:Y:S02]  /*0670*/  STL [R1+0x2c], R5 ;  /* 0x00002c0501007387 */ /* 0x0003e40000100800 */
.L_x_2314:
[----:B-12---:R-:W2:Y:S01]  /*0680*/  LDL R8, [R1+0x28] ;  /* 0x0000280001087983 */ /* 0x006ea20000100800 */
[----:B------:R-:W-:Y:S01]  /*0690*/  USHF.L.U32 UR7, UR11, 0x2, URZ ;  /* 0x000000020b077899 */ /* 0x000fe2000800063f */
[----:B------:R-:W-:Y:S01]  /*06a0*/  IMAD.U32 R19, RZ, RZ, UR9 ;  /* 0x00000009ff137e24 */ /* 0x000fe2000f8e00ff */
[----:B------:R-:W-:Y:S01]  /*06b0*/  MOV R20, UR5 ;  /* 0x0000000500147c02 */ /* 0x000fe20008000f00 */
[----:B------:R-:W0:Y:S01]  /*06c0*/  S2R R32, SR_TID.X ;  /* 0x0000000000207919 */ /* 0x000e220000002100 */
[----:B------:R-:W-:Y:S01]  /*06d0*/  ULOP3.LUT UR7, UR7, 0x3fc, URZ, 0xc0, !UPT ;  /* 0x000003fc07077892 */ /* 0x000fe2000f8ec03f */
[----:B------:R-:W-:Y:S01]  /*06e0*/  ULDC.64 UR14, c[0x0][0x248] ;  /* 0x00009200000e7ab9 */ /* 0x000fe20000000a00 */
[----:B------:R-:W-:Y:S01]  /*06f0*/  UIMAD UR10, UR5, 0xf0000, URZ ;  /* 0x000f0000050a78a4 */ /* 0x000fe2000f8e023f */
[----:B------:R-:W-:Y:S04]  /*0700*/  STL [R1+0x54], R10 ;  /* 0x0000540a01007387 */ /* 0x000fe80000100800 */
[----:B------:R1:W-:Y:S01]  /*0710*/  STL [R1+0x50], R11 ;  /* 0x0000500b01007387 */ /* 0x0003e20000100800 */
[----:B0-----:R-:W-:-:S05]  /*0720*/  IMAD.WIDE.U32 R6, R32, -0x77777777, RZ ;  /* 0x8888888920067825 */ /* 0x001fca00078e00ff */
[----:B------:R-:W-:Y:S01]  /*0730*/  SHF.R.U32.HI R25, RZ, 0x7, R7 ;  /* 0x00000007ff197819 */ /* 0x000fe20000011607 */
[----:B------:R-:W-:-:S03]  /*0740*/  IMAD.MOV.U32 R7, RZ, RZ, RZ ;  /* 0x000000ffff077224 */ /* 0x000fc600078e00ff */
[C---:B------:R-:W-:Y:S01]  /*0750*/  IADD3 R5, R25.reuse, UR7, RZ ;  /* 0x0000000719057c10 */ /* 0x040fe2000fffe0ff */
[----:B------:R-:W-:Y:S01]  /*0760*/  IMAD R24, R25, -0xf0, R32 ;  /* 0xffffff1019187824 */ /* 0x000fe200078e0220 */
[----:B------:R-:W-:-:S03]  /*0770*/  ULDC UR7, c[0x0][0x250] ;  /* 0x0000940000077ab9 */ /* 0x000fc60000000800 */
[----:B------:R-:W-:Y:S01]  /*0780*/  IMAD R5, R5, 0x3c0, RZ ;  /* 0x000003c005057824 */ /* 0x000fe200078e02ff */
[----:B------:R-:W-:-:S05]  /*0790*/  SHF.L.U32 R6, R24, 0x2, RZ ;  /* 0x0000000218067819 */ /* 0x000fca00000006ff */
[----:B------:R-:W-:-:S05]  /*07a0*/  IMAD.WIDE.U32 R6, R19, 0xf0000, R6 ;  /* 0x000f000013067825 */ /* 0x000fca00078e0006 */
[----:B------:R-:W-:Y:S02]  /*07b0*/  IADD3 R7, R7, UR10, RZ ;  /* 0x0000000a07077c10 */ /* 0x000fe4000fffe0ff */
[----:B------:R-:W-:-:S04]  /*07c0*/  IADD3 R18, P1, R5, R6, RZ ;  /* 0x0000000605127210 */ /* 0x000fc80007f3e0ff */
[----:B------:R-:W-:Y:S01]  /*07d0*/  SHF.L.U32 R21, R18, 0x1, RZ ;  /* 0x0000000112157819 */ /* 0x000fe200000006ff */
[----:B------:R-:W-:-:S04]  /*07e0*/  VIADD R5, R5, 0x780 ;  /* 0x0000078005057836 */ /* 0x000fc80000000000 */
[----:B------:R0:W-:Y:S01]  /*07f0*/  STL [R1+0x20], R21 ;  /* 0x0000201501007387 */ /* 0x0001e20000100800 */
[----:B--2---:R-:W-:-:S04]  /*0800*/  LEA R9, P0, R19, R8, 0x4 ;  /* 0x0000000813097211 */ /* 0x004fc800078020ff */
[----:B------:R-:W-:Y:S02]  /*0810*/  LEA.HI.X R20, R19, RZ, R20, 0x4, P0 ;  /* 0x000000ff13147211 */ /* 0x000fe400000f2414 */
[C---:B------:R-:W-:Y:S02]  /*0820*/  LEA R8, P0, R9.reuse, UR14, 0x3 ;  /* 0x0000000e09087c11 */ /* 0x040fe4000f8018ff */
[----:B------:R-:W-:Y:S02]  /*0830*/  IADD3.X R19, RZ, R7, RZ, P1, !PT ;  /* 0x00000007ff137210 */ /* 0x000fe40000ffe4ff */
[----:B------:R-:W-:Y:S01]  /*0840*/  LEA.HI.X R9, R9, UR15, R20, 0x3, P0 ;  /* 0x0000000f09097c11 */ /* 0x000fe200080f1c14 */
[----:B------:R-:W-:Y:S01]  /*0850*/  ULDC.64 UR14, c[0x0][0x230] ;  /* 0x00008c00000e7ab9 */ /* 0x000fe20000000a00 */
[----:B------:R-:W-:-:S04]  /*0860*/  SHF.L.U64.HI R26, R18, 0x1, R19 ;  /* 0x00000001121a7819 */ /* 0x000fc80000010213 */
[----:B------:R-:W2:Y:S01]  /*0870*/  LDG.E.64.CONSTANT R8, desc[UR12][R8.64] ;  /* 0x0000000c08087981 */ /* 0x000ea2000c1e9b00 */
[----:B------:R-:W-:-:S03]  /*0880*/  IADD3 R22, P0, R21, UR14, RZ ;  /* 0x0000000e15167c10 */ /* 0x000fc6000ff1e0ff */
[----:B------:R-:W-:Y:S01]  /*0890*/  STL [R1+0x24], R26 ;  /* 0x0000241a01007387 */ /* 0x000fe20000100800 */
[----:B------:R-:W-:Y:S02]  /*08a0*/  IADD3.X R23, R26, UR15, RZ, P0, !PT ;  /* 0x0000000f1a177c10 */ /* 0x000fe400087fe4ff */
[----:B------:R-:W-:-:S04]  /*08b0*/  IADD3 R5, P0, R5, R6, RZ ;  /* 0x0000000605057210 */ /* 0x000fc80007f1e0ff */
[----:B------:R-:W3:Y:S01]  /*08c0*/  LDG.E.64.CONSTANT R22, desc[UR12][R22.64] ;  /* 0x0000000c16167981 */ /* 0x000ee2000c1e9b00 */
[----:B------:R-:W-:Y:S02]  /*08d0*/  IADD3.X R6, RZ, R7, RZ, P0, !PT ;  /* 0x00000007ff067210 */ /* 0x000fe400007fe4ff */
[C---:B-1----:R-:W-:Y:S02]  /*08e0*/  SHF.L.U32 R11, R5.reuse, 0x1, RZ ;  /* 0x00000001050b7819 */ /* 0x042fe400000006ff */
[----:B------:R-:W-:Y:S02]  /*08f0*/  SHF.L.U64.HI R10, R5, 0x1, R6 ;  /* 0x00000001050a7819 */ /* 0x000fe40000010206 */
[----:B------:R-:W-:Y:S01]  /*0900*/  IADD3 R6, P0, R11, UR14, RZ ;  /* 0x0000000e0b067c10 */ /* 0x000fe2000ff1e0ff */
[----:B------:R-:W-:Y:S03]  /*0910*/  STL [R1+0x18], R11 ;  /* 0x0000180b01007387 */ /* 0x000fe60000100800 */
[----:B------:R-:W-:Y:S01]  /*0920*/  IADD3.X R7, R10, UR15, RZ, P0, !PT ;  /* 0x0000000f0a077c10 */ /* 0x000fe200087fe4ff */
[----:B------:R1:W-:Y:S01]  /*0930*/  STL [R1+0x1c], R10 ;  /* 0x00001c0a01007387 */ /* 0x0003e20000100800 */
[----:B------:R-:W-:-:S03]  /*0940*/  ULDC.64 UR14, c[0x0][0x228] ;  /* 0x00008a00000e7ab9 */ /* 0x000fc60000000a00 */
[----:B------:R-:W4:Y:S01]  /*0950*/  LDL R37, [R1+0x38] ;  /* 0x0000380001257983 */ /* 0x000f220000100800 */
[----:B------:R-:W-:-:S03]  /*0960*/  IADD3 R20, P0, R21, UR14, RZ ;  /* 0x0000000e15147c10 */ /* 0x000fc6000ff1e0ff */
[----:B------:R-:W5:Y:S01]  /*0970*/  LDL R36, [R1+0x34] ;  /* 0x0000340001247983 */ /* 0x000f620000100800 */
[----:B0-----:R-:W-:Y:S02]  /*0980*/  IADD3.X R21, R26, UR15, RZ, P0, !PT ;  /* 0x0000000f1a157c10 */ /* 0x001fe400087fe4ff */
[----:B------:R-:W-:Y:S01]  /*0990*/  IADD3 R18, P0, R11, UR14, RZ ;  /* 0x0000000e0b127c10 */ /* 0x000fe2000ff1e0ff */
[----:B------:R-:W5:Y:S03]  /*09a0*/  LDG.E.64.CONSTANT R6, desc[UR12][R6.64] ;  /* 0x0000000c06067981 */ /* 0x000f66000c1e9b00 */
[----:B------:R-:W-:Y:S01]  /*09b0*/  IADD3.X R19, R10, UR15, RZ, P0, !PT ;  /* 0x0000000f0a137c10 */ /* 0x000fe200087fe4ff */
[----:B------:R-:W5:Y:S01]  /*09c0*/  LDG.E.64.CONSTANT R20, desc[UR12][R20.64] ;  /* 0x0000000c14147981 */ /* 0x000f62000c1e9b00 */
[----:B------:R-:W-:Y:S01]  /*09d0*/  HFMA2.MMA R31, -RZ, RZ, 0, 1.430511474609375e-06 ;  /* 0x00000018ff1f7435 */ /* 0x000fe200000001ff */
[----:B------:R-:W-:-:S02]  /*09e0*/  UIADD3 UR9, UP0, UR9, 0x1, URZ ;  /* 0x0000000109097890 */ /* 0x000fc4000ff1e03f */
[----:B-1----:R-:W5:Y:S01]  /*09f0*/  LDL R10, [R1+0x30] ;  /* 0x00003000010a7983 */ /* 0x002f620000100800 */
[----:B------:R-:W-:-:S03]  /*0a00*/  ULDC.64 UR14, c[0x0][0x258] ;  /* 0x00009600000e7ab9 */ /* 0x000fc60000000a00 */
[----:B------:R-:W5:Y:S01]  /*0a10*/  LDG.E.64.CONSTANT R18, desc[UR12][R18.64] ;  /* 0x0000000c12127981 */ /* 0x000f62000c1e9b00 */
[----:B--2---:R-:W-:-:S06]  /*0a20*/  FADD.FTZ R5, R9, UR7 ;  /* 0x0000000709057e21 */ /* 0x004fcc0008010000 */
[----:B------:R-:W0:Y:S01]  /*0a30*/  MUFU.RSQ R5, R5 ;  /* 0x0000000500057308 */ /* 0x000e220000001400 */
[----:B---3--:R-:W-:-:S05]  /*0a40*/  HADD2.F32 R9, -RZ, R22.H0_H0 ;  /* 0x20000016ff097230 */ /* 0x008fca0000004100 */
[----:B------:R-:W-:-:S04]  /*0a50*/  FADD.FTZ R9, -R8, R9 ;  /* 0x0000000908097221 */ /* 0x000fc80000010100 */
[----:B0-----:R-:W-:-:S04]  /*0a60*/  FMUL.FTZ R11, R5, R9 ;  /* 0x00000009050b7220 */ /* 0x001fc80000410000 */
[----:B----4-:R-:W-:Y:S01]  /*0a70*/  FFMA.FTZ R27, R0, R11, R37 ;  /* 0x0000000b001b7223 */ /* 0x010fe20000010025 */
[----:B------:R0:W-:Y:S04]  /*0a80*/  STL [R1+0x14], R11 ;  /* 0x0000140b01007387 */ /* 0x0001e80000100800 */
[----:B0-----:R-:W2:Y:S01]  /*0a90*/  LDL R11, [R1+0x2c] ;  /* 0x00002c00010b7983 */ /* 0x001ea20000100800 */
[----:B------:R-:W-:-:S05]  /*0aa0*/  HADD2.F32 R22, -RZ, R22.H1_H1 ;  /* 0x30000016ff167230 */ /* 0x000fca0000004100 */
[----:B------:R-:W-:Y:S01]  /*0ab0*/  FADD.FTZ R9, -R8, R22 ;  /* 0x0000001608097221 */ /* 0x000fe20000010100 */
[----:B------:R-:W-:-:S03]  /*0ac0*/  HADD2.F32 R22, -RZ, R23.H0_H0 ;  /* 0x20000017ff167230 */ /* 0x000fc60000004100 */
[C---:B------:R-:W-:Y:S02]  /*0ad0*/  FMUL.FTZ R9, R5.reuse, R9 ;  /* 0x0000000905097220 */ /* 0x040fe40000410000 */
[----:B------:R-:W-:Y:S02]  /*0ae0*/  FADD.FTZ R22, -R8, R22 ;  /* 0x0000001608167221 */ /* 0x000fe40000010100 */
[----:B-----5:R-:W-:Y:S02]  /*0af0*/  FFMA.FTZ R26, R2, R9, R36 ;  /* 0x00000009021a7223 */ /* 0x020fe40000010024 */
[----:B------:R-:W-:Y:S01]  /*0b00*/  FMUL.FTZ R22, R5, R22 ;  /* 0x0000001605167220 */ /* 0x000fe20000410000 */
[----:B------:R0:W-:Y:S01]  /*0b10*/  STL [R1+0x10], R9 ;  /* 0x0000100901007387 */ /* 0x0001e20000100800 */
[----:B------:R-:W-:-:S03]  /*0b20*/  FMUL.FTZ R30, R26, -1.4426950216293334961 ;  /* 0xbfb8aa3b1a1e7820 */ /* 0x000fc60000410000 */
[----:B------:R1:W-:Y:S01]  /*0b30*/  STL [R1+0xc], R22 ;  /* 0x00000c1601007387 */ /* 0x0003e20000100800 */
[----:B0-----:R-:W-:Y:S02]  /*0b40*/  HADD2.F32 R9, -RZ, R23.H1_H1 ;  /* 0x30000017ff097230 */ /* 0x001fe40000004100 */
[----:B------:R-:W-:Y:S01]  /*0b50*/  FFMA.FTZ R23, R3, R22, R10 ;  /* 0x0000001603177223 */ /* 0x000fe2000001000a */
[----:B------:R-:W0:Y:S03]  /*0b60*/  MUFU.EX2 R30, R30 ;  /* 0x0000001e001e7308 */ /* 0x000e260000000800 */
[----:B-1----:R-:W-:Y:S01]  /*0b70*/  FMUL.FTZ R22, R23, -1.4426950216293334961 ;  /* 0xbfb8aa3b17167820 */ /* 0x002fe20000410000 */
[----:B------:R-:W-:-:S04]  /*0b80*/  FADD.FTZ R9, -R8, R9 ;  /* 0x0000000908097221 */ /* 0x000fc80000010100 */
[----:B------:R-:W-:Y:S01]  /*0b90*/  FMUL.FTZ R29, R5, R9 ;  /* 0x00000009051d7220 */ /* 0x000fe20000410000 */
[----:B------:R-:W1:Y:S04]  /*0ba0*/  MUFU.EX2 R22, R22 ;  /* 0x0000001600167308 */ /* 0x000e680000000800 */
[----:B------:R3:W-:Y:S01]  /*0bb0*/  STL [R1+0x8], R29 ;  /* 0x0000081d01007387 */ /* 0x0007e20000100800 */
[----:B------:R-:W-:Y:S01]  /*0bc0*/  FMUL.FTZ R28, R27, -1.4426950216293334961 ;  /* 0xbfb8aa3b1b1c7820 */ /* 0x000fe20000410000 */
[----:B0-----:R-:W-:-:S05]  /*0bd0*/  FADD.FTZ R30, R30, 1 ;  /* 0x3f8000001e1e7421 */ /* 0x001fca0000010000 */
[----:B------:R-:W0:Y:S01]  /*0be0*/  MUFU.EX2 R28, R28 ;  /* 0x0000001c001c7308 */ /* 0x000e220000000800 */
[----:B-1----:R-:W-:-:S07]  /*0bf0*/  FADD.FTZ R34, R22, 1 ;  /* 0x3f80000016227421 */ /* 0x002fce0000010000 */
[----:B------:R-:W1:Y:S01]  /*0c00*/  MUFU.RCP R35, R30 ;  /* 0x0000001e00237308 */ /* 0x000e620000001000 */
[----:B------:R-:W-:-:S07]  /*0c10*/  IMAD R24, R24, R31, UR6 ;  /* 0x0000000618187e24 */ /* 0x000fce000f8e021f */
[----:B------:R-:W4:Y:S01]  /*0c20*/  MUFU.RCP R34, R34 ;  /* 0x0000002200227308 */ /* 0x000f220000001000 */
[----:B0-----:R-:W-:Y:S01]  /*0c30*/  FADD.FTZ R28, R28, 1 ;  /* 0x3f8000001c1c7421 */ /* 0x001fe20000010000 */
[----:B------:R-:W-:Y:S02]  /*0c40*/  IMAD R22, R25, 0x8, R24 ;  /* 0x0000000819167824 */ /* 0x000fe400078e0218 */
[----:B-1----:R-:W-:-:S04]  /*0c50*/  FADD.FTZ R24, -R35, 1 ;  /* 0x3f80000023187421 */ /* 0x002fc80000010100 */
[----:B------:R-:W0:Y:S01]  /*0c60*/  MUFU.RCP R28, R28 ;  /* 0x0000001c001c7308 */ /* 0x000e220000001000 */
[----:B------:R-:W-:Y:S01]  /*0c70*/  FFMA.FTZ R26, R26, R24, 1 ;  /* 0x3f8000001a1a7423 */ /* 0x000fe20000010018 */
[----:B----4-:R-:W-:-:S04]  /*0c80*/  FADD.FTZ R24, -R34, 1 ;  /* 0x3f80000022187421 */ /* 0x010fc80000010100 */
[----:B------:R-:W-:Y:S01]  /*0c90*/  FFMA.FTZ R24, R23, R24, 1 ;  /* 0x3f80000017187423 */ /* 0x000fe20000010018 */
[--C-:B------:R-:W-:Y:S02]  /*0ca0*/  HADD2.F32 R23, -RZ, R6.reuse.H0_H0 ;  /* 0x20000006ff177230 */ /* 0x100fe40000004100 */
[----:B------:R-:W-:Y:S02]  /*0cb0*/  HADD2.F32 R6, -RZ, R6.H1_H1 ;  /* 0x30000006ff067230 */ /* 0x000fe40000004100 */
[----:B------:R-:W-:Y:S01]  /*0cc0*/  FMUL.FTZ R34, R34, R24 ;  /* 0x0000001822227220 */ /* 0x000fe20000410000 */
[----:B------:R-:W-:Y:S01]  /*0cd0*/  FADD.FTZ R23, -R8, R23 ;  /* 0x0000001708177221 */ /* 0x000fe20000010100 */
[----:B0-----:R-:W-:-:S03]  /*0ce0*/  FADD.FTZ R25, -R28, 1 ;  /* 0x3f8000001c197421 */ /* 0x001fc60000010100 */
[----:B------:R-:W-:Y:S01]  /*0cf0*/  FMUL.FTZ R33, R5, R23 ;  /* 0x0000001705217220 */ /* 0x000fe20000410000 */
[----:B------:R-:W-:Y:S01]  /*0d00*/  FADD.FTZ R6, -R8, R6 ;  /* 0x0000000608067221 */ /* 0x000fe20000010100 */
[----:B------:R-:W-:-:S03]  /*0d10*/  FFMA.FTZ R25, R27, R25, 1 ;  /* 0x3f8000001b197423 */ /* 0x000fc60000010019 */
[----:B------:R-:W-:Y:S01]  /*0d20*/  FMUL.FTZ R27, R5, R6 ;  /* 0x00000006051b7220 */ /* 0x000fe20000410000 */
[----:B------:R-:W-:Y:S01]  /*0d30*/  FMUL.FTZ R35, R35, R26 ;  /* 0x0000001a23237220 */ /* 0x000fe20000410000 */
[----:B------:R-:W-:Y:S01]  /*0d40*/  FMUL.FTZ R25, R28, R25 ;  /* 0x000000191c197220 */ /* 0x000fe20000410000 */
[----:B------:R0:W-:Y:S04]  /*0d50*/  STL [R1+0x4], R33 ;  /* 0x0000042101007387 */ /* 0x0001e80000100800 */
[----:B------:R0:W-:Y:S01]  /*0d60*/  STL [R1], R27 ;  /* 0x0000001b01007387 */ /* 0x0001e20000100800 */
[----:B--2---:R-:W-:-:S04]  /*0d70*/  FFMA.FTZ R9, R4, R29, R11 ;  /* 0x0000001d04097223 */ /* 0x004fc8000001000b */
[----:B---3--:R-:W-:-:S06]  /*0d80*/  FMUL.FTZ R29, R9, -1.4426950216293334961 ;  /* 0xbfb8aa3b091d7820 */ /* 0x008fcc0000410000 */
[----:B------:R-:W1:Y:S02]  /*0d90*/  MUFU.EX2 R29, R29 ;  /* 0x0000001d001d7308 */ /* 0x000e640000000800 */
[----:B-1----:R-:W-:-:S06]  /*0da0*/  FADD.FTZ R29, R29, 1 ;  /* 0x3f8000001d1d7421 */ /* 0x002fcc0000010000 */
[----:B------:R-:W1:Y:S02]  /*0db0*/  MUFU.RCP R29, R29 ;  /* 0x0000001d001d7308 */ /* 0x000e640000001000 */
[----:B-1----:R-:W-:-:S04]  /*0dc0*/  FADD.FTZ R24, -R29, 1 ;  /* 0x3f8000001d187421 */ /* 0x002fc80000010100 */
[----:B------:R-:W-:Y:S01]  /*0dd0*/  FFMA.FTZ R23, R9, R24, 1 ;  /* 0x3f80000009177423 */ /* 0x000fe20000010018 */
[----:B------:R-:W-:-:S04]  /*0de0*/  FFMA.FTZ R24, R0, R33, R37 ;  /* 0x0000002100187223 */ /* 0x000fc80000010025 */
[----:B------:R-:W-:Y:S01]  /*0df0*/  FMUL.FTZ R6, R24, -1.4426950216293334961 ;  /* 0xbfb8aa3b18067820 */ /* 0x000fe20000410000 */
[----:B------:R-:W-:-:S05]  /*0e00*/  FFMA.FTZ R9, R2, R27, R36 ;  /* 0x0000001b02097223 */ /* 0x000fca0000010024 */
[----:B------:R-:W1:Y:S01]  /*0e10*/  MUFU.EX2 R6, R6 ;  /* 0x0000000600067308 */ /* 0x000e620000000800 */
[----:B------:R-:W-:Y:S01]  /*0e20*/  FMUL.FTZ R26, R9, -1.4426950216293334961 ;  /* 0xbfb8aa3b091a7820 */ /* 0x000fe20000410000 */
[----:B------:R-:W-:-:S06]  /*0e30*/  FMUL.FTZ R29, R29, R23 ;  /* 0x000000171d1d7220 */ /* 0x000fcc0000410000 */
[----:B------:R-:W2:Y:S01]  /*0e40*/  MUFU.EX2 R26, R26 ;  /* 0x0000001a001a7308 */ /* 0x000ea20000000800 */
[----:B-1----:R-:W-:Y:S01]  /*0e50*/  FADD.FTZ R23, R6, 1 ;  /* 0x3f80000006177421 */ /* 0x002fe20000010000 */
[--C-:B------:R-:W-:Y:S02]  /*0e60*/  HADD2.F32 R6, -RZ, R20.reuse.H0_H0 ;  /* 0x20000014ff067230 */ /* 0x100fe40000004100 */
[----:B------:R-:W-:-:S04]  /*0e70*/  HADD2.F32 R20, -RZ, R20.H1_H1 ;  /* 0x30000014ff147230 */ /* 0x000fc80000004100 */
[----:B------:R-:W1:Y:S01]  /*0e80*/  MUFU.RCP R23, R23 ;  /* 0x0000001700177308 */ /* 0x000e620000001000 */
[----:B--2---:R-:W-:Y:S01]  /*0e90*/  FADD.FTZ R26, R26, 1 ;  /* 0x3f8000001a1a7421 */ /* 0x004fe20000010000 */
[----:B------:R-:W-:Y:S01]  /*0ea0*/  FMUL.FTZ R35, R20, R35 ;  /* 0x0000002314237220 */ /* 0x000fe20000410000 */
[----:B------:R-:W-:Y:S01]  /*0eb0*/  FMUL.FTZ R6, R6, R25 ;  /* 0x0000001906067220 */ /* 0x000fe20000410000 */
[----:B------:R-:W-:-:S04]  /*0ec0*/  HADD2.F32 R25, -RZ, R21.H0_H0 ;  /* 0x20000015ff197230 */ /* 0x000fc80000004100 */
[----:B------:R1:W2:Y:S01]  /*0ed0*/  MUFU.RCP R20, R26 ;  /* 0x0000001a00147308 */ /* 0x0002a20000001000 */
[----:B------:R-:W-:Y:S01]  /*0ee0*/  FMUL.FTZ R34, R25, R34 ;  /* 0x0000002219227220 */ /* 0x000fe20000410000 */
[----:B------:R-:W-:Y:S02]  /*0ef0*/  HADD2.F32 R25, -RZ, R21.H1_H1 ;  /* 0x30000015ff197230 */ /* 0x000fe40000004100 */
[--C-:B------:R-:W-:Y:S02]  /*0f00*/  HADD2.F32 R21, -RZ, R7.reuse.H0_H0 ;  /* 0x20000007ff157230 */ /* 0x100fe40000004100 */
[----:B------:R-:W-:Y:S02]  /*0f10*/  HADD2.F32 R7, -RZ, R7.H1_H1 ;  /* 0x30000007ff077230 */ /* 0x000fe40000004100 */
[----:B-1----:R-:W-:Y:S01]  /*0f20*/  FADD.FTZ R26, -R23, 1 ;  /* 0x3f800000171a7421 */ /* 0x002fe20000010100 */
[----:B------:R-:W-:-:S03]  /*0f30*/  FADD.FTZ R21, -R8, R21 ;  /* 0x0000001508157221 */ /* 0x000fc60000010100 */
[----:B------:R-:W-:Y:S01]  /*0f40*/  FFMA.FTZ R26, R24, R26, 1 ;  /* 0x3f800000181a7423 */ /* 0x000fe2000001001a */
[----:B------:R-:W-:Y:S01]  /*0f50*/  FADD.FTZ R36, -R8, R7 ;  /* 0x0000000708247221 */ /* 0x000fe20000010100 */
[----:B------:R-:W-:Y:S02]  /*0f60*/  FMUL.FTZ R37, R5, R21 ;  /* 0x0000001505257220 */ /* 0x000fe40000410000 */
[----:B------:R-:W-:Y:S01]  /*0f70*/  FMUL.FTZ R7, R23, R26 ;  /* 0x0000001a17077220 */ /* 0x000fe20000410000 */
[----:B--2---:R-:W-:Y:S01]  /*0f80*/  FADD.FTZ R23, -R20, 1 ;  /* 0x3f80000014177421 */ /* 0x004fe20000010100 */
[----:B------:R-:W2:Y:S01]  /*0f90*/  LDL R26, [R1+0x14] ;  /* 0x00001400011a7983 */ /* 0x000ea20000100800 */
[----:B------:R-:W-:Y:S02]  /*0fa0*/  FMUL.FTZ R29, R25, R29 ;  /* 0x0000001d191d7220 */ /* 0x000fe40000410000 */
[----:B------:R-:W-:Y:S01]  /*0fb0*/  FFMA.FTZ R23, R9, R23, 1 ;  /* 0x3f80000009177423 */ /* 0x000fe20000010017 */
[----:B------:R-:W-:-:S02]  /*0fc0*/  FFMA.FTZ R9, R3, R37, R10 ;  /* 0x0000002503097223 */ /* 0x000fc4000001000a */
[----:B------:R-:W3:Y:S04]  /*0fd0*/  LDL.LU R10, [R1+0x54] ;  /* 0x00005400010a7983 */ /* 0x000ee80000300800 */
[----:B------:R-:W4:Y:S01]  /*0fe0*/  LDL R25, [R1+0x10] ;  /* 0x0000100001197983 */ /* 0x000f220000100800 */
[----:B------:R-:W-:-:S03]  /*0ff0*/  FMUL.FTZ R36, R5, R36 ;  /* 0x0000002405247220 */ /* 0x000fc60000410000 */
[----:B------:R-:W5:Y:S01]  /*1000*/  LDL R31, [R1+0xc] ;  /* 0x00000c00011f7983 */ /* 0x000f620000100800 */
[----:B------:R-:W-:-:S03]  /*1010*/  FFMA.FTZ R8, R4, R36, R11 ;  /* 0x0000002404087223 */ /* 0x000fc6000001000b */
[----:B------:R-:W3:Y:S04]  /*1020*/  LDL.LU R11, [R1+0x50] ;  /* 0x00005000010b7983 */ /* 0x000ee80000300800 */
[----:B------:R-:W3:Y:S01]  /*1030*/  LDL R30, [R1+0x8] ;  /* 0x00000800011e7983 */ /* 0x000ee20000100800 */
[----:B------:R-:W-:Y:S01]  /*1040*/  FMUL.FTZ R21, R9, -1.4426950216293334961 ;  /* 0xbfb8aa3b09157820 */ /* 0x000fe20000410000 */
[----:B------:R-:W-:-:S05]  /*1050*/  FMUL.FTZ R24, R8, -1.4426950216293334961 ;  /* 0xbfb8aa3b08187820 */ /* 0x000fca0000410000 */
[----:B------:R-:W1:Y:S08]  /*1060*/  MUFU.EX2 R21, R21 ;  /* 0x0000001500157308 */ /* 0x000e700000000800 */
[----:B------:R-:W0:Y:S01]  /*1070*/  MUFU.EX2 R24, R24 ;  /* 0x0000001800187308 */ /* 0x000e220000000800 */
[----:B-1----:R-:W-:-:S07]  /*1080*/  FADD.FTZ R21, R21, 1 ;  /* 0x3f80000015157421 */ /* 0x002fce0000010000 */
[----:B------:R-:W1:Y:S01]  /*1090*/  MUFU.RCP R21, R21 ;  /* 0x0000001500157308 */ /* 0x000e620000001000 */
[----:B0-----:R-:W-:-:S07]  /*10a0*/  FADD.FTZ R24, R24, 1 ;  /* 0x3f80000018187421 */ /* 0x001fce0000010000 */
[----:B------:R-:W0:Y:S01]  /*10b0*/  MUFU.RCP R24, R24 ;  /* 0x0000001800187308 */ /* 0x000e220000001000 */
[----:B------:R-:W-:Y:S01]  /*10c0*/  FMUL.FTZ R23, R20, R23 ;  /* 0x0000001714177220 */ /* 0x000fe20000410000 */
[----:B-1----:R-:W-:-:S04]  /*10d0*/  FADD.FTZ R20, -R21, 1 ;  /* 0x3f80000015147421 */ /* 0x002fc80000010100 */
[----:B------:R-:W-:Y:S01]  /*10e0*/  FFMA.FTZ R20, R9, R20, 1 ;  /* 0x3f80000009147423 */ /* 0x000fe20000010014 */
[----:B0-----:R-:W-:-:S04]  /*10f0*/  FADD.FTZ R9, -R24, 1 ;  /* 0x3f80000018097421 */ /* 0x001fc80000010100 */
[----:B------:R-:W-:-:S04]  /*1100*/  FFMA.FTZ R8, R8, R9, 1 ;  /* 0x3f80000008087423 */ /* 0x000fc80000010009 */
[----:B------:R-:W-:Y:S01]  /*1110*/  FMUL.FTZ R28, R24, R8 ;  /* 0x00000008181c7220 */ /* 0x000fe20000410000 */
[----:B------:R-:W-:Y:S02]  /*1120*/  HADD2.F32 R8, -RZ, R18.H0_H0 ;  /* 0x20000012ff087230 */ /* 0x000fe40000004100 */
[----:B------:R-:W-:-:S03]  /*1130*/  FMUL.FTZ R9, R21, R20 ;  /* 0x0000001415097220 */ /* 0x000fc60000410000 */
[----:B------:R-:W-:Y:S01]  /*1140*/  FMUL.FTZ R7, R8, R7 ;  /* 0x0000000708077220 */ /* 0x000fe20000410000 */
[----:B------:R-:W-:Y:S02]  /*1150*/  HADD2.F32 R8, -RZ, R18.H1_H1 ;  /* 0x30000012ff087230 */ /* 0x000fe40000004100 */
[----:B------:R-:W-:-:S05]  /*1160*/  HADD2.F32 R18, -RZ, R19.H0_H0 ;  /* 0x20000013ff127230 */ /* 0x000fca0000004100 */
[----:B------:R-:W-:Y:S01]  /*1170*/  FMUL.FTZ R9, R18, R9 ;  /* 0x0000000912097220 */ /* 0x000fe20000410000 */
[----:B------:R-:W-:Y:S02]  /*1180*/  HADD2.F32 R18, -RZ, R19.H1_H1 ;  /* 0x30000013ff127230 */ /* 0x000fe40000004100 */
[----:B------:R-:W-:Y:S01]  /*1190*/  FMUL.FTZ R19, R0, R6 ;  /* 0x0000000600137220 */ /* 0x000fe20000410000 */
[----:B------:R-:W-:Y:S02]  /*11a0*/  FMUL.FTZ R20, R2, R35 ;  /* 0x0000002302147220 */ /* 0x000fe40000410000 */
[----:B------:R-:W-:Y:S01]  /*11b0*/  FMUL.FTZ R28, R18, R28 ;  /* 0x0000001c121c7220 */ /* 0x000fe20000410000 */
[----:B------:R-:W-:-:S04]  /*11c0*/  FFMA.FTZ R18, R0, R6, RZ ;  /* 0x0000000600127223 */ /* 0x000fc800000100ff */
[----:B------:R-:W-:Y:S01]  /*11d0*/  FFMA.FTZ R18, R2, R35, R18 ;  /* 0x0000002302127223 */ /* 0x000fe20000010012 */
[----:B------:R-:W-:-:S03]  /*11e0*/  FMUL.FTZ R8, R8, R23 ;  /* 0x0000001708087220 */ /* 0x000fc60000410000 */
[----:B------:R-:W-:Y:S01]  /*11f0*/  FFMA.FTZ R18, R3, R34, R18 ;  /* 0x0000002203127223 */ /* 0x000fe20000010012 */
[----:B------:R-:W-:Y:S02]  /*1200*/  UIADD3.X UR10, URZ, UR5, URZ, UP0, !UPT ;  /* 0x000000053f0a7290 */ /* 0x000fe400087fe43f */
[----:B------:R-:W-:Y:S01]  /*1210*/  UISETP.GE.U32.AND UP0, UPT, UR9, UR14, UPT ;  /* 0x0000000e0900728c */ /* 0x000fe2000bf06070 */
[----:B------:R-:W-:-:S03]  /*1220*/  FFMA.FTZ R18, R4, R29, R18 ;  /* 0x0000001d04127223 */ /* 0x000fc60000010012 */
[----:B------:R-:W-:Y:S01]  /*1230*/  UISETP.GE.AND.EX UP0, UPT, UR10, UR15, UPT, UP0 ;  /* 0x0000000f0a00728c */ /* 0x000fe2000bf06300 */
[----:B------:R-:W-:-:S04]  /*1240*/  FFMA.FTZ R18, R0, R7, R18 ;  /* 0x0000000700127223 */ /* 0x000fc80000010012 */
[----:B------:R-:W-:Y:S01]  /*1250*/  FFMA.FTZ R18, R2, R8, R18 ;  /* 0x0000000802127223 */ /* 0x000fe20000010012 */
[----:B------:R-:W-:-:S03]  /*1260*/  PLOP3.LUT P0, PT, PT, PT, UP0, 0x80, 0x0 ;  /* 0x000000000000781c */ /* 0x000fc60003f0f008 */
[----:B------:R-:W-:-:S04]  /*1270*/  FFMA.FTZ R18, R3, R9, R18 ;  /* 0x0000000903127223 */ /* 0x000fc80000010012 */
[----:B------:R-:W-:Y:S01]  /*1280*/  FFMA.FTZ R18, R4, R28, R18 ;  /* 0x0000001c04127223 */ /* 0x000fe20000010012 */
[----:B------:R-:W-:Y:S01]  /*1290*/  FADD.FTZ R17, R6, R17 ;  /* 0x0000001106117221 */ /* 0x000fe20000010000 */
[----:B------:R-:W-:Y:S01]  /*12a0*/  FADD.FTZ R15, R35, R15 ;  /* 0x0000000f230f7221 */ /* 0x000fe20000010000 */
[----:B------:R-:W-:Y:S01]  /*12b0*/  FADD.FTZ R13, R34, R13 ;  /* 0x0000000d220d7221 */ /* 0x000fe20000010000 */
[----:B------:R-:W-:Y:S01]  /*12c0*/  ISETP.GT.U32.AND P1, PT, R32, 0x1f, PT ;  /* 0x0000001f2000780c */ /* 0x000fe20003f24070 */
[----:B------:R-:W-:Y:S01]  /*12d0*/  FADD.FTZ R17, R17, R7 ;  /* 0x0000000711117221 */ /* 0x000fe20000010000 */
[----:B------:R-:W-:Y:S01]  /*12e0*/  FADD.FTZ R15, R15, R8 ;  /* 0x000000080f0f7221 */ /* 0x000fe20000010000 */
[----:B------:R-:W-:Y:S01]  /*12f0*/  FADD.FTZ R13, R13, R9 ;  /* 0x000000090d0d7221 */ /* 0x000fe20000010000 */
[----:B--2---:R-:W-:-:S04]  /*1300*/  FFMA.FTZ R19, R26, R19, RZ ;  /* 0x000000131a137223 */ /* 0x004fc800000100ff */
[----:B----4-:R-:W-:Y:S01]  /*1310*/  FFMA.FTZ R19, R25, R20, R19 ;  /* 0x0000001419137223 */ /* 0x010fe20000010013 */
[----:B------:R-:W-:-:S04]  /*1320*/  FMUL.FTZ R20, R3, R34 ;  /* 0x0000002203147220 */ /* 0x000fc80000410000 */
[----:B-----5:R-:W-:Y:S01]  /*1330*/  FFMA.FTZ R19, R31, R20, R19 ;  /* 0x000000141f137223 */ /* 0x020fe20000010013 */
[----:B------:R-:W-:-:S04]  /*1340*/  FMUL.FTZ R20, R4, R29 ;  /* 0x0000001d04147220 */ /* 0x000fc80000410000 */
[----:B---3--:R-:W-:Y:S01]  /*1350*/  FFMA.FTZ R19, R30, R20, R19 ;  /* 0x000000141e137223 */ /* 0x008fe20000010013 */
[----:B------:R-:W-:-:S04]  /*1360*/  FMUL.FTZ R20, R0, R7 ;  /* 0x0000000700147220 */ /* 0x000fc80000410000 */
[----:B------:R-:W-:Y:S01]  /*1370*/  FFMA.FTZ R19, R33, R20, R19 ;  /* 0x0000001421137223 */ /* 0x000fe20000010013 */
[----:B------:R-:W-:-:S04]  /*1380*/  FMUL.FTZ R20, R2, R8 ;  /* 0x0000000802147220 */ /* 0x000fc80000410000 */
[----:B------:R-:W-:Y:S01]  /*1390*/  FFMA.FTZ R19, R27, R20, R19 ;  /* 0x000000141b137223 */ /* 0x000fe20000010013 */
[----:B------:R-:W-:-:S04]  /*13a0*/  FMUL.FTZ R20, R3, R9 ;  /* 0x0000000903147220 */ /* 0x000fc80000410000 */
[----:B------:R-:W-:Y:S01]  /*13b0*/  FFMA.FTZ R19, R37, R20, R19 ;  /* 0x0000001425137223 */ /* 0x000fe20000010013 */
[----:B------:R-:W-:-:S04]  /*13c0*/  FMUL.FTZ R20, R4, R28 ;  /* 0x0000001c04147220 */ /* 0x000fc80000410000 */
[----:B------:R-:W-:Y:S01]  /*13d0*/  FFMA.FTZ R19, R36, R20, R19 ;  /* 0x0000001424137223 */ /* 0x000fe20000010013 */
[----:B------:R-:W-:Y:S01]  /*13e0*/  FFMA.FTZ R16, R26, R6, R16 ;  /* 0x000000061a107223 */ /* 0x000fe20000010010 */
[----:B------:R-:W-:Y:S01]  /*13f0*/  FFMA.FTZ R14, R25, R35, R14 ;  /* 0x00000023190e7223 */ /* 0x000fe2000001000e */
[----:B------:R-:W-:Y:S01]  /*1400*/  FFMA.FTZ R12, R31, R34, R12 ;  /* 0x000000221f0c7223 */ /* 0x000fe2000001000c */
[----:B------:R-:W-:Y:S01]  /*1410*/  FFMA.FTZ R10, R30, R29, R10 ;  /* 0x0000001d1e0a7223 */ /* 0x000fe2000001000a */
[----:B------:R0:W-:Y:S01]  /*1420*/  STS.64 [R22], R18 ;  /* 0x0000001216007388 */ /* 0x0001e20000000a00 */
[----:B------:R-:W-:Y:S01]  /*1430*/  FADD.FTZ R11, R29, R11 ;  /* 0x0000000b1d0b7221 */ /* 0x000fe20000010000 */
[----:B------:R-:W-:Y:S01]  /*1440*/  FFMA.FTZ R16, R33, R7, R16 ;  /* 0x0000000721107223 */ /* 0x000fe20000010010 */
[----:B------:R-:W-:Y:S01]  /*1450*/  FFMA.FTZ R14, R27, R8, R14 ;  /* 0x000000081b0e7223 */ /* 0x000fe2000001000e */
[----:B------:R-:W-:Y:S01]  /*1460*/  FFMA.FTZ R12, R37, R9, R12 ;  /* 0x00000009250c7223 */ /* 0x000fe2000001000c */
[----:B------:R-:W-:Y:S01]  /*1470*/  FFMA.FTZ R10, R36, R28, R10 ;  /* 0x0000001c240a7223 */ /* 0x000fe2000001000a */
[----:B------:R-:W-:Y:S01]  /*1480*/  FADD.FTZ R11, R11, R28 ;  /* 0x0000001c0b0b7221 */ /* 0x000fe20000010000 */
[----:B------:R-:W-:Y:S06]  /*1490*/  BAR.SYNC.DEFER_BLOCKING 0x0 ;  /* 0x0000000000007b1d */ /* 0x000fec0000010000 */
[----:B------:R-:W-:Y:S05]  /*14a0*/  @!P0 BRA `(.L_x_2299) ;  /* 0x0000000000f08947 */ /* 0x000fea0003800000 */
[----:B------:R-:W2:Y:S04]  /*14b0*/  LDL R24, [R1+0x48] ;  /* 0x0000480001187983 */ /* 0x000ea80000100800 */
[----:B0-----:R-:W3:Y:S04]  /*14c0*/  LDL R22, [R1+0x44] ;  /* 0x0000440001167983 */ /* 0x001ee80000100800 */
[----:B------:R-:W4:Y:S04]  /*14d0*/  LDL R26, [R1+0x40] ;  /* 0x00004000011a7983 */ /* 0x000f280000100800 */
[----:B------:R-:W5:Y:S01]  /*14e0*/  LDL R23, [R1+0x3c] ;  /* 0x00003c0001177983 */ /* 0x000f620000100800 */
[----:B------:R-:W0:Y:S01]  /*14f0*/  S2UR UR7, SR_CgaCtaId ;  /* 0x00000000000779c3 */ /* 0x000e220000008800 */
[----:B------:R-:W-:Y:S01]  /*1500*/  UMOV UR5, 0x400 ;  /* 0x0000040000057882 */ /* 0x000fe20000000000 */
[----:B------:R-:W-:Y:S01]  /*1510*/  SHF.L.U32 R18, R32, 0x1, RZ ;  /* 0x0000000120127819 */ /* 0x000fe200000006ff */
[----:B------:R-:W1:Y:S03]  /*1520*/  S2R R33, SR_TID.X ;  /* 0x0000000000217919 */ /* 0x000e660000002100 */
[----:B------:R-:W-:-:S04]  /*1530*/  LOP3.LUT R18, R18, 0x18, RZ, 0xc0, !PT ;  /* 0x0000001812127812 */ /* 0x000fc800078ec0ff */
[----:B------:R-:W-:Y:S01]  /*1540*/  LOP3.LUT R21, R18, 0x8, RZ, 0x3c, !PT ;  /* 0x0000000812157812 */ /* 0x000fe200078e3cff */
[----:B0-----:R-:W-:Y:S02]  /*1550*/  ULEA UR5, UR7, UR5, 0x18 ;  /* 0x0000000507057291 */ /* 0x001fe4000f8ec03f */
[----:B------:R-:W-:-:S04]  /*1560*/  ULOP3.LUT UR7, UR11, 0xff, URZ, 0xc0, !UPT ;  /* 0x000000ff0b077892 */ /* 0x000fc8000f8ec03f */
[----:B------:R-:W-:Y:S01]  /*1570*/  LEA R19, R32, UR5, 0x5 ;  /* 0x0000000520137c11 */ /* 0x000fe2000f8e28ff */
[----:B------:R-:W-:-:S03]  /*1580*/  UPRMT UR7, UR8, 0x2104, UR7 ;  /* 0x0000210408077896 */ /* 0x000fc60008000007 */
[C---:B------:R-:W-:Y:S02]  /*1590*/  IADD3 R20, R19.reuse, R18, RZ ;  /* 0x0000001213147210 */ /* 0x040fe40007ffe0ff */
[----:B------:R-:W-:Y:S02]  /*15a0*/  IADD3 R21, R19, R21, RZ ;  /* 0x0000001513157210 */ /* 0x000fe40007ffe0ff */
[----:B-1----:R-:W-:Y:S01]  /*15b0*/  SHF.R.S32.HI R25, RZ, 0x1f, R33 ;  /* 0x0000001fff197819 */ /* 0x002fe20000011421 */
[----:B------:R0:W-:Y:S01]  /*15c0*/  STS.64 [R20], R16 ;  /* 0x0000001014007388 */ /* 0x0001e20000000a00 */
[----:B------:R-:W-:Y:S02]  /*15d0*/  IADD3 R27, R33, 0x1e0, RZ ;  /* 0x000001e0211b7810 */ /* 0x000fe40007ffe0ff */
[----:B------:R-:W-:Y:S01]  /*15e0*/  LEA.HI R25, R25, R33, RZ, 0x2 ;  /* 0x0000002119197211 */ /* 0x000fe200078f10ff */
[----:B------:R-:W-:Y:S01]  /*15f0*/  STS.64 [R21], R14 ;  /* 0x0000000e15007388 */ /* 0x000fe20000000a00 */
[----:B------:R-:W-:-:S02]  /*1600*/  IADD3 R30, R33, 0x1e0, RZ ;  /* 0x000001e0211e7810 */ /* 0x000fc40007ffe0ff */
[----:B------:R-:W-:Y:S02]  /*1610*/  SHF.R.S32.HI R25, RZ, 0x2, R25 ;  /* 0x00000002ff197819 */ /* 0x000fe40000011419 */
[----:B------:R-:W-:Y:S02]  /*1620*/  SHF.R.S32.HI R27, RZ, 0x1f, R27 ;  /* 0x0000001fff1b7819 */ /* 0x000fe4000001141b */
[C---:B0-----:R-:W-:Y:S02]  /*1630*/  LOP3.LUT R20, R18.reuse, 0x10, RZ, 0x3c, !PT ;  /* 0x0000001012147812 */ /* 0x041fe400078e3cff */
[----:B------:R-:W-:Y:S02]  /*1640*/  LOP3.LUT R18, R18, 0x18, RZ, 0x3c, !PT ;  /* 0x0000001812127812 */ /* 0x000fe400078e3cff */
[----:B------:R-:W-:Y:S01]  /*1650*/  LEA.HI R27, R27, R30, RZ, 0x2 ;  /* 0x0000001e1b1b7211 */ /* 0x000fe200078f10ff */
[C---:B------:R-:W-:Y:S01]  /*1660*/  IMAD.IADD R20, R19.reuse, 0x1, R20 ;  /* 0x0000000113147824 */ /* 0x040fe200078e0214 */
[----:B------:R-:W-:-:S02]  /*1670*/  IADD3 R18, R19, R18, RZ ;  /* 0x0000001213127210 */ /* 0x000fc40007ffe0ff */
[----:B------:R-:W-:Y:S02]  /*1680*/  SHF.R.S32.HI R27, RZ, 0x2, R27 ;  /* 0x00000002ff1b7819 */ /* 0x000fe4000001141b */
[----:B------:R0:W-:Y:S04]  /*1690*/  STS.64 [R20], R12 ;  /* 0x0000000c14007388 */ /* 0x0001e80000000a00 */
[----:B------:R2:W-:Y:S01]  /*16a0*/  STS.64 [R18], R10 ;  /* 0x0000000a12007388 */ /* 0x0005e20000000a00 */
[----:B0-----:R-:W-:Y:S01]  /*16b0*/  LEA R20, R25, UR5, 0x5 ;  /* 0x0000000519147c11 */ /* 0x001fe2000f8e28ff */
[----:B------:R-:W-:Y:S03]  /*16c0*/  BAR.SYNC.DEFER_BLOCKING 0x0 ;  /* 0x0000000000007b1d */ /* 0x000fe60000010000 */
[----:B--2---:R-:W-:-:S05]  /*16d0*/  LEA R18, R24, R20, 0x3 ;  /* 0x0000001418127211 */ /* 0x004fca00078e18ff */
[----:B------:R-:W0:Y:S01]  /*16e0*/  LDC.64 R24, c[0x0][0x260] ;  /* 0x00009800ff187b82 */ /* 0x000e220000000a00 */
[----:B---3--:R-:W-:Y:S01]  /*16f0*/  LEA R20, R22, R20, 0x3 ;  /* 0x0000001416147211 */ /* 0x008fe200078e18ff */
[----:B------:R-:W1:Y:S05]  /*1700*/  LDS.64 R18, [R18] ;  /* 0x0000000012127984 */ /* 0x000e6a0000000a00 */
[----:B------:R-:W2:Y:S01]  /*1710*/  LDS.64 R20, [R20+0x1e00] ;  /* 0x001e000014147984 */ /* 0x000ea20000000a00 */
[----:B-1----:R-:W-:Y:S01]  /*1720*/  FADD.FTZ R18, RZ, R18 ;  /* 0x00000012ff127221 */ /* 0x002fe20000010000 */
[----:B------:R-:W-:-:S03]  /*1730*/  FADD.FTZ R19, RZ, R19 ;  /* 0x00000013ff137221 */ /* 0x000fc60000010000 */
[----:B--2---:R-:W-:Y:S01]  /*1740*/  FADD.FTZ R20, R18, R20 ;  /* 0x0000001412147221 */ /* 0x004fe20000010000 */
[----:B------:R-:W-:Y:S02]  /*1750*/  IMAD.U32 R18, RZ, RZ, UR7 ;  /* 0x00000007ff127e24 */ /* 0x000fe4000f8e00ff */
[----:B------:R-:W-:Y:S02]  /*1760*/  FADD.FTZ R21, R19, R21 ;  /* 0x0000001513157221 */ /* 0x000fe40000010000 */
[----:B------:R-:W-:-:S05]  /*1770*/  IMAD R18, R18, 0x3c0, R32 ;  /* 0x000003c012127824 */ /* 0x000fca00078e0220 */
[----:B------:R-:W-:-:S05]  /*1780*/  SHF.L.U32 R22, R18, 0x1, RZ ;  /* 0x0000000112167819 */ /* 0x000fca00000006ff */
[----:B0-----:R-:W-:-:S05]  /*1790*/  IMAD.WIDE.U32 R18, R22, 0x4, R24 ;  /* 0x0000000416127825 */ /* 0x001fca00078e0018 */
[----:B------:R0:W-:Y:S02]  /*17a0*/  STG.E.64 desc[UR12][R18.64+0x10000], R20 ;  /* 0x0100001412007986 */ /* 0x0001e4000c101b0c */
[----:B0-----:R-:W-:Y:S01]  /*17b0*/  VIADD R18, R22, 0x3c0 ;  /* 0x000003c016127836 */ /* 0x001fe20000000000 */
[----:B------:R-:W-:-:S03]  /*17c0*/  LEA R22, R27, UR5, 0x5 ;  /* 0x000000051b167c11 */ /* 0x000fc6000f8e28ff */
[----:B------:R-:W-:Y:S01]  /*17d0*/  IMAD.WIDE.U32 R18, R18, 0x4, R24 ;  /* 0x0000000412127825 */ /* 0x000fe200078e0018 */
        /* <DEDUP_REMOVED lines=9> */
.L_x_2299:
[----:B------:R-:W-:Y:S01]  /*1870*/  BSSY B0, `(.L_x_2300) ;  /* 0x000007e000007945 */ /* 0x000fe20003800000 */
[----:B01----:R-:W-:-:S03]  /*1880*/  CS2R R18, SRZ ;  /* 0x0000000000127805 */ /* 0x003fc6000001ff00 */
[----:B------:R-:W-:Y:S05]  /*1890*/  @P1 BRA `(.L_x_2301) ;  /* 0x0000000400ec1947 */ /* 0x000fea0003800000 */
[----:B------:R-:W-:Y:S01]  /*18a0*/  SHF.R.U32.HI R22, RZ, 0x1, R32 ;  /* 0x00000001ff167819 */ /* 0x000fe20000011620 */
[----:B------:R-:W-:Y:S01]  /*18b0*/  IMAD.MOV.U32 R20, RZ, RZ, 0x18 ;  /* 0x00000018ff147424 */ /* 0x000fe200078e00ff */
        /* <DEDUP_REMOVED lines=106> */
[C---:B------:R-:W-:Y:S02]  /*1f60*/  IADD3 R18, R22.reuse, 0x34, RZ ;  /* 0x0000003416127810 */ /* 0x040fe40007ffe0ff */
[----:B------:R-:W-:Y:S02]  /*1f70*/  IADD3 R22, R22, 0x38, RZ ;  /* 0x0000003816167810 */ /* 0x000fe40007ffe0ff */
[----:B------:R-:W-:Y:S02]  /*1f80*/  SHF.R.U32.HI R18, RZ, 0x2, R18 ;  /* 0x00000002ff127819 */ /* 0x000fe40000011612 */
[----:B------:R-:W-:-:S03]  /*1f90*/  SHF.R.U32.HI R22, RZ, 0x2, R22 ;  /* 0x00000002ff167819 */ /* 0x000fc60000011616 */
[----:B------:R-:W-:-:S04]  /*1fa0*/  IMAD R18, R18, R19, UR6 ;  /* 0x0000000612127e24 */ /* 0x000fc8000f8e0213 */
[----:B------:R-:W-:-:S06]  /*1fb0*/  IMAD.IADD R18, R23, 0x1, R18 ;  /* 0x0000000117127824 */ /* 0x000fcc00078e0212 */
        /* <DEDUP_REMOVED lines=9> */
.L_x_2301:
[----:B------:R-:W-:Y:S05]  /*2050*/  BSYNC B0 ;  /* 0x0000000000007941 */ /* 0x000fea0003800000 */
.L_x_2300:
        /* <DEDUP_REMOVED lines=8> */
[----:B------:R-:W0:Y:S01]  /*20e0*/  LDC.64 R22, c[0x0][0x260] ;  /* 0x00009800ff167b82 */ /* 0x000e220000000a00 */
[----:B------:R-:W-:Y:S01]  /*20f0*/  ULDC UR5, c[0x0][0x10] ;  /* 0x0000040000057ab9 */ /* 0x000fe20000000800 */
[----:B------:R-:W-:Y:S01]  /*2100*/  SHF.R.U32.HI R21, RZ, 0x1, R32 ;  /* 0x00000001ff157819 */ /* 0x000fe20000011620 */
[----:B------:R-:W-:Y:S02]  /*2110*/  UIMAD UR5, UR5, UR4, UR8 ;  /* 0x00000004050572a4 */ /* 0x000fe4000f8e0208 */
[----:B------:R-:W-:-:S05]  /*2120*/  IMAD.U32 R20, RZ, RZ, UR7 ;  /* 0x00000007ff147e24 */ /* 0x000fca000f8e00ff */
[----:B------:R-:W-:Y:S02]  /*2130*/  PRMT R20, R21, 0x2104, R20 ;  /* 0x0000210415147816 */ /* 0x000fe40000000014 */
[----:B------:R-:W-:-:S04]  /*2140*/  MOV R21, UR5 ;  /* 0x0000000500157c02 */ /* 0x000fc80008000f00 */
[----:B------:R-:W-:-:S04]  /*2150*/  LEA R20, R21, R20, 0xc ;  /* 0x0000001415147211 */ /* 0x000fc800078e60ff */
[----:B------:R-:W-:-:S05]  /*2160*/  SHF.L.U32 R20, R20, 0x1, RZ ;  /* 0x0000000114147819 */ /* 0x000fca00000006ff */
[----:B0-----:R-:W-:-:S05]  /*2170*/  IMAD.WIDE.U32 R20, R20, 0x4, R22 ;  /* 0x0000000414147825 */ /* 0x001fca00078e0016 */
[----:B------:R0:W-:Y:S02]  /*2180*/  STG.E.64 desc[UR12][R20.64], R18 ;  /* 0x0000001214007986 */ /* 0x0001e4000c101b0c */
.L_x_2303:
[----:B------:R-:W-:Y:S05]  /*2190*/  BSYNC B0 ;  /* 0x0000000000007941 */ /* 0x000fea0003800000 */
.L_x_2302:
        /* <DEDUP_REMOVED lines=8> */
[----:B------:R-:W-:Y:S01]  /*2220*/  IMAD.U32 R18, RZ, RZ, UR8 ;  /* 0x00000008ff127e24 */ /* 0x000fe2000f8e00ff */
        /* <DEDUP_REMOVED lines=8> */
.L_x_2306:
[----:B------:R-:W2:Y:S04]  /*22b0*/  LD.E.STRONG.GPU R21, desc[UR12][R18.64] ;  /* 0x0000000c12157980 */ /* 0x000ea8000c10f900 */
[----:B--2---:R-:W-:Y:S01]  /*22c0*/  CCTL.IVALL ;  /* 0x00000000ff00798f */ /* 0x004fe20002000000 */
[----:B------:R-:W-:Y:S05]  /*22d0*/  YIELD ;  /* 0x0000000000007946 */ /* 0x000fea0003800000 */
[----:B-----5:R-:W-:-:S04]  /*22e0*/  LOP3.LUT R21, R21, R20, RZ, 0x3c, !PT ;  /* 0x0000001415157212 */ /* 0x020fc800078e3cff */
[----:B------:R-:W-:-:S13]  /*22f0*/  ISETP.GT.AND P1, PT, R21, -0x1, PT ;  /* 0xffffffff1500780c */ /* 0x000fda0003f24270 */
[----:B------:R-:W-:Y:S05]  /*2300*/  @P1 BRA `(.L_x_2306) ;  /* 0xfffffffc00e81947 */ /* 0x000fea000383ffff */
.L_x_2305:
[----:B------:R-:W-:Y:S05]  /*2310*/  WARPSYNC.ALL ;  /* 0x0000000000007948 */ /* 0x000fea0003800000 */
[----:B------:R-:W-:Y:S06]  /*2320*/  BAR.SYNC.DEFER_BLOCKING 0x0 ;  /* 0x0000000000007b1d */ /* 0x000fec0000010000 */
[----:B------:R-:W-:Y:S05]  /*2330*/  BRA `(.L_x_2307) ;  /* 0x0000000000647947 */ /* 0x000fea0003800000 */
.L_x_2304:
        /* <DEDUP_REMOVED lines=17> */
.L_x_2309:
[----:B------:R-:W2:Y:S04]  /*2450*/  LD.E.STRONG.GPU R21, desc[UR12][R18.64] ;  /* 0x0000000c12157980 */ /* 0x000ea8000c10f900 */
[----:B--2---:R-:W-:Y:S01]  /*2460*/  CCTL.IVALL ;  /* 0x00000000ff00798f */ /* 0x004fe20002000000 */
[----:B------:R-:W-:Y:S05]  /*2470*/  YIELD ;  /* 0x0000000000007946 */ /* 0x000fea0003800000 */
[----:B-----5:R-:W-:-:S04]  /*2480*/  LOP3.LUT R21, R21, R20, RZ, 0x3c, !PT ;  /* 0x0000001415157212 */ /* 0x020fc800078e3cff */
[----:B------:R-:W-:-:S13]  /*2490*/  ISETP.GT.AND P1, PT, R21, -0x1, PT ;  /* 0xffffffff1500780c */ /* 0x000fda0003f24270 */
[----:B------:R-:W-:Y:S05]  /*24a0*/  @P1 BRA `(.L_x_2309) ;  /* 0xfffffffc00e81947 */ /* 0x000fea000383ffff */
.L_x_2308:
[----:B------:R-:W-:Y:S05]  /*24b0*/  WARPSYNC.ALL ;  /* 0x0000000000007948 */ /* 0x000fea0003800000 */
[----:B------:R-:W-:Y:S06]  /*24c0*/  BAR.SYNC.DEFER_BLOCKING 0x0 ;  /* 0x0000000000007b1d */ /* 0x000fec0000010000 */
.L_x_2307:
        /* <DEDUP_REMOVED lines=24> */
[----:B--2---:R-:W-:Y:S01]  /*2650*/  FADD.FTZ R20, RZ, R20 ;  /* 0x00000014ff147221 */ /* 0x004fe20000010000 */
[----:B------:R-:W-:-:S03]  /*2660*/  FADD.FTZ R21, RZ, R21 ;  /* 0x00000015ff157221 */ /* 0x000fc60000010000 */
[----:B---3--:R-:W-:Y:S01]  /*2670*/  FADD.FTZ R24, R22, R20 ;  /* 0x0000001416187221 */ /* 0x008fe20000010000 */
[C---:B------:R-:W-:Y:S01]  /*2680*/  IADD3 R20, R26.reuse, 0x60, RZ ;  /* 0x000000601a147810 */ /* 0x040fe20007ffe0ff */
[----:B------:R-:W-:Y:S01]  /*2690*/  FADD.FTZ R27, R23, R21 ;  /* 0x00000015171b7221 */ /* 0x000fe20000010000 */
[----:B------:R-:W-:Y:S01]  /*26a0*/  IADD3 R22, R26, 0x80, RZ ;  /* 0x000000801a167810 */ /* 0x000fe20007ffe0ff */
[----:B----4-:R-:W-:Y:S01]  /*26b0*/  FADD.FTZ R18, R18, R24 ;  /* 0x0000001812127221 */ /* 0x010fe20000010000 */
[----:B------:R-:W-:Y:S01]  /*26c0*/  IADD3 R24, R26, 0xa0, RZ ;  /* 0x000000a01a187810 */ /* 0x000fe20007ffe0ff */
[----:B------:R-:W-:-:S04]  /*26d0*/  IMAD.WIDE.U32 R20, R20, 0x4, R2 ;  /* 0x0000000414147825 */ /* 0x000fc800078e0002 */
[--C-:B------:R-:W-:Y:S02]  /*26e0*/  IMAD.WIDE.U32 R22, R22, 0x4, R2.reuse ;  /* 0x0000000416167825 */ /* 0x100fe400078e0002 */
[----:B------:R-:W2:Y:S02]  /*26f0*/  LDG.E.64 R20, desc[UR12][R20.64] ;  /* 0x0000000c14147981 */ /* 0x000ea4000c1e1b00 */
[----:B------:R-:W-:Y:S02]  /*2700*/  IMAD.WIDE.U32 R24, R24, 0x4, R2 ;  /* 0x0000000418187825 */ /* 0x000fe400078e0002 */
[----:B------:R-:W3:Y:S02]  /*2710*/  LDG.E.64 R22, desc[UR12][R22.64] ;  /* 0x0000000c16167981 */ /* 0x000ee4000c1e1b00 */
[----:B------:R-:W-:Y:S02]  /*2720*/  VIADD R30, R26, 0xc0 ;  /* 0x000000c01a1e7836 */ /* 0x000fe40000000000 */
[----:B------:R-:W4:Y:S01]  /*2730*/  LDG.E.64 R24, desc[UR12][R24.64] ;  /* 0x0000000c18187981 */ /* 0x000f22000c1e1b00 */
[----:B------:R-:W-:Y:S01]  /*2740*/  FADD.FTZ R19, R19, R27 ;  /* 0x0000001b13137221 */ /* 0x000fe20000010000 */
[----:B------:R-:W-:-:S06]  /*2750*/  IMAD.WIDE.U32 R30, R30, 0x4, R2 ;  /* 0x000000041e1e7825 */ /* 0x000fcc00078e0002 */
[----:B------:R-:W4:Y:S01]  /*2760*/  LDG.E.64 R30, desc[UR12][R30.64] ;  /* 0x0000000c1e1e7981 */ /* 0x000f22000c1e1b00 */
[----:B------:R-:W-:-:S04]  /*2770*/  VIADD R32, R26, 0x140 ;  /* 0x000001401a207836 */ /* 0x000fc80000000000 */
[----:B------:R-:W-:-:S06]  /*2780*/  IMAD.WIDE.U32 R32, R32, 0x4, R2 ;  /* 0x0000000420207825 */ /* 0x000fcc00078e0002 */
[----:B------:R-:W4:Y:S01]  /*2790*/  LDG.E.64 R32, desc[UR12][R32.64] ;  /* 0x0000000c20207981 */ /* 0x000f22000c1e1b00 */
[----:B--2---:R-:W-:Y:S01]  /*27a0*/  FADD.FTZ R18, R20, R18 ;  /* 0x0000001214127221 */ /* 0x004fe20000010000 */
[----:B------:R-:W-:Y:S01]  /*27b0*/  FADD.FTZ R19, R21, R19 ;  /* 0x0000001315137221 */ /* 0x000fe20000010000 */
[----:B------:R-:W-:Y:S02]  /*27c0*/  IADD3 R20, R26, 0x100, RZ ;  /* 0x000001001a147810 */ /* 0x000fe40007ffe0ff */
[----:B---3--:R-:W-:Y:S01]  /*27d0*/  FADD.FTZ R22, R22, R18 ;  /* 0x0000001216167221 */ /* 0x008fe20000010000 */
[----:B------:R-:W-:Y:S01]  /*27e0*/  FADD.FTZ R19, R23, R19 ;  /* 0x0000001317137221 */ /* 0x000fe20000010000 */
[----:B------:R-:W-:Y:S01]  /*27f0*/  IADD3 R18, R26, 0xe0, RZ ;  /* 0x000000e01a127810 */ /* 0x000fe20007ffe0ff */
[----:B------:R-:W-:-:S04]  /*2800*/  IMAD.WIDE.U32 R20, R20, 0x4, R2 ;  /* 0x0000000414147825 */ /* 0x000fc800078e0002 */
[----:B----4-:R-:W-:Y:S01]  /*2810*/  FADD.FTZ R24, R24, R22 ;  /* 0x0000001618187221 */ /* 0x010fe20000010000 */
[----:B------:R-:W-:Y:S01]  /*2820*/  FADD.FTZ R25, R25, R19 ;  /* 0x0000001319197221 */ /* 0x000fe20000010000 */
[----:B------:R-:W-:Y:S01]  /*2830*/  IADD3 R22, R26, 0x120, RZ ;  /* 0x000001201a167810 */ /* 0x000fe20007ffe0ff */
[----:B------:R-:W-:Y:S01]  /*2840*/  IMAD.WIDE.U32 R18, R18, 0x4, R2 ;  /* 0x0000000412127825 */ /* 0x000fe200078e0002 */
[----:B------:R-:W2:Y:S03]  /*2850*/  LDG.E.64 R20, desc[UR12][R20.64] ;  /* 0x0000000c14147981 */ /* 0x000ea6000c1e1b00 */
[----:B------:R-:W-:Y:S02]  /*2860*/  FADD.FTZ R30, R30, R24 ;  /* 0x000000181e1e7221 */ /* 0x000fe40000010000 */
[----:B------:R-:W3:Y:S01]  /*2870*/  LDG.E.64 R18, desc[UR12][R18.64] ;  /* 0x0000000c12127981 */ /* 0x000ee2000c1e1b00 */
[----:B------:R-:W-:-:S06]  /*2880*/  IMAD.WIDE.U32 R22, R22, 0x4, R2 ;  /* 0x0000000416167825 */ /* 0x000fcc00078e0002 */
[----:B------:R-:W4:Y:S01]  /*2890*/  LDG.E.64 R22, desc[UR12][R22.64] ;  /* 0x0000000c16167981 */ /* 0x000f22000c1e1b00 */
[----:B------:R-:W-:Y:S01]  /*28a0*/  FADD.FTZ R25, R31, R25 ;  /* 0x000000191f197221 */ /* 0x000fe20000010000 */
[----:B------:R-:W-:Y:S02]  /*28b0*/  VIADD R24, R26, 0x1c0 ;  /* 0x000001c01a187836 */ /* 0x000fe40000000000 */
        /* <DEDUP_REMOVED lines=8> */
[----:B------:R-:W-:Y:S01]  /*2940*/  IMAD.WIDE.U32 R18, R18, 0x4, R2 ;  /* 0x0000000412127825 */ /* 0x000fe200078e0002 */
[----:B------:R-:W-:-:S03]  /*2950*/  IADD3 R22, R26, 0x1a0, RZ ;  /* 0x000001a01a167810 */ /* 0x000fc60007ffe0ff */
[----:B------:R-:W-:Y:S01]  /*2960*/  FADD.FTZ R32, R32, R20 ;  /* 0x0000001420207221 */ /* 0x000fe20000010000 */
[--C-:B------:R-:W-:Y:S01]  /*2970*/  IMAD.WIDE.U32 R20, R21, 0x4, R2.reuse ;  /* 0x0000000415147825 */ /* 0x100fe200078e0002 */
[----:B------:R-:W2:Y:S03]  /*2980*/  LDG.E.64 R18, desc[UR12][R18.64] ;  /* 0x0000000c12127981 */ /* 0x000ea6000c1e1b00 */
[--C-:B------:R-:W-:Y:S01]  /*2990*/  IMAD.WIDE.U32 R22, R22, 0x4, R2.reuse ;  /* 0x0000000416167825 */ /* 0x100fe200078e0002 */
[----:B------:R-:W-:Y:S01]  /*29a0*/  IADD3 R26, R26, 0x1e0, RZ ;  /* 0x000001e01a1a7810 */ /* 0x000fe20007ffe0ff */
[----:B------:R-:W3:Y:S02]  /*29b0*/  LDG.E.64 R20, desc[UR12][R20.64] ;  /* 0x0000000c14147981 */ /* 0x000ee4000c1e1b00 */
[--C-:B------:R-:W-:Y:S02]  /*29c0*/  IMAD.WIDE.U32 R24, R24, 0x4, R2.reuse ;  /* 0x0000000418187825 */ /* 0x100fe400078e0002 */
[----:B------:R-:W4:Y:S02]  /*29d0*/  LDG.E.64 R22, desc[UR12][R22.64] ;  /* 0x0000000c16167981 */ /* 0x000f24000c1e1b00 */
[----:B------:R-:W-:-:S02]  /*29e0*/  IMAD.WIDE.U32 R26, R26, 0x4, R2 ;  /* 0x000000041a1a7825 */ /* 0x000fc400078e0002 */
        /* <DEDUP_REMOVED lines=14> */
.L_x_2311:
[----:B------:R-:W-:Y:S05]  /*2ad0*/  BSYNC B0 ;  /* 0x0000000000007941 */ /* 0x000fea0003800000 */
.L_x_2310:
        /* <DEDUP_REMOVED lines=29> */
.L_x_2313:
[----:B------:R-:W-:Y:S05]  /*2cb0*/  BSYNC B0 ;  /* 0x0000000000007941 */ /* 0x000fea0003800000 */
.L_x_2312:
        /* <DEDUP_REMOVED lines=8> */
[----:B------:R-:W4:Y:S04]  /*2d40*/  LDL.LU R27, [R1+0x8] ;  /* 0x00000800011b7983 */ /* 0x000f280000300800 */
[----:B------:R-:W4:Y:S04]  /*2d50*/  LDL.LU R21, [R1+0x4] ;  /* 0x0000040001157983 */ /* 0x000f280000300800 */
[----:B------:R-:W4:Y:S01]  /*2d60*/  LDL.LU R26, [R1] ;  /* 0x00000000011a7983 */ /* 0x000f220000300800 */
[----:B0-----:R-:W-:-:S03]  /*2d70*/  ULEA UR5, UR7, UR5, 0x18 ;  /* 0x0000000507057291 */ /* 0x001fc6000f8ec03f */
[----:B------:R-:W4:Y:S04]  /*2d80*/  LDL.LU R25, [R1+0x20] ;  /* 0x0000200001197983 */ /* 0x000f280000300800 */
[----:B------:R-:W4:Y:S04]  /*2d90*/  LDL.LU R22, [R1+0x24] ;  /* 0x0000240001167983 */ /* 0x000f280000300800 */
[----:B------:R-:W4:Y:S01]  /*2da0*/  LDL.LU R24, [R1+0x18] ;  /* 0x0000180001187983 */ /* 0x000f220000300800 */
[----:B------:R-:W-:Y:S01]  /*2db0*/  BAR.SYNC.DEFER_BLOCKING 0x0 ;  /* 0x0000000000007b1d */ /* 0x000fe20000010000 */
[----:B--2---:R-:W-:-:S06]  /*2dc0*/  LEA R18, R18, UR5, 0x3 ;  /* 0x0000000512127c11 */ /* 0x004fcc000f8e18ff */
[----:B------:R-:W0:Y:S02]  /*2dd0*/  LDS.64 R18, [R18] ;  /* 0x0000000012127984 */ /* 0x000e240000000a00 */
[----:B0-----:R-:W-:-:S04]  /*2de0*/  FFMA.FTZ R6, R0, R6, -R18 ;  /* 0x0000000600067223 */ /* 0x001fc80000010812 */
[----:B---3--:R-:W-:Y:S02]  /*2df0*/  FFMA.FTZ R6, R23, -R19, R6 ;  /* 0x8000001317067223 */ /* 0x008fe40000010006 */
[----:B------:R-:W2:Y:S01]  /*2e00*/  LDL.LU R23, [R1+0x1c] ;  /* 0x00001c0001177983 */ /* 0x000ea20000300800 */
[--C-:B-----5:R-:W-:Y:S01]  /*2e10*/  FFMA.FTZ R35, R2, R35, -R18.reuse ;  /* 0x0000002302237223 */ /* 0x120fe20000010812 */
[--C-:B------:R-:W-:Y:S01]  /*2e20*/  FFMA.FTZ R34, R3, R34, -R18.reuse ;  /* 0x0000002203227223 */ /* 0x100fe20000010812 */
[--C-:B------:R-:W-:Y:S01]  /*2e30*/  FFMA.FTZ R29, R4, R29, -R18.reuse ;  /* 0x0000001d041d7223 */ /* 0x100fe20000010812 */
[----:B------:R-:W-:Y:S01]  /*2e40*/  FFMA.FTZ R7, R0, R7, -R18 ;  /* 0x0000000700077223 */ /* 0x000fe20000010812 */
[-C--:B----4-:R-:W-:Y:S01]  /*2e50*/  FFMA.FTZ R35, R20, -R19.reuse, R35 ;  /* 0x8000001314237223 */ /* 0x090fe20000010023 */
[-C--:B------:R-:W-:Y:S01]  /*2e60*/  FFMA.FTZ R34, R30, -R19.reuse, R34 ;  /* 0x800000131e227223 */ /* 0x080fe20000010022 */
[----:B------:R-:W-:Y:S01]  /*2e70*/  FFMA.FTZ R29, R27, -R19, R29 ;  /* 0x800000131b1d7223 */ /* 0x000fe2000001001d */
[--C-:B------:R-:W-:Y:S01]  /*2e80*/  FFMA.FTZ R8, R2, R8, -R18.reuse ;  /* 0x0000000802087223 */ /* 0x100fe20000010812 */
[--C-:B------:R-:W-:Y:S01]  /*2e90*/  FFMA.FTZ R9, R3, R9, -R18.reuse ;  /* 0x0000000903097223 */ /* 0x100fe20000010812 */
[----:B------:R-:W-:Y:S01]  /*2ea0*/  FFMA.FTZ R18, R4, R28, -R18 ;  /* 0x0000001c04127223 */ /* 0x000fe20000010812 */
[C---:B------:R-:W-:Y:S01]  /*2eb0*/  FMUL.FTZ R20, R5.reuse, R6 ;  /* 0x0000000605147220 */ /* 0x040fe20000410000 */
[C---:B------:R-:W-:Y:S01]  /*2ec0*/  FMUL.FTZ R35, R5.reuse, R35 ;  /* 0x0000002305237220 */ /* 0x040fe20000410000 */
[C---:B------:R-:W-:Y:S01]  /*2ed0*/  FMUL.FTZ R34, R5.reuse, R34 ;  /* 0x0000002205227220 */ /* 0x040fe20000410000 */
[----:B------:R-:W-:Y:S01]  /*2ee0*/  FMUL.FTZ R29, R5, R29 ;  /* 0x0000001d051d7220 */ /* 0x000fe20000410000 */
[----:B------:R-:W-:Y:S01]  /*2ef0*/  IADD3 R6, P1, R25, UR16, RZ ;  /* 0x0000001019067c10 */ /* 0x000fe2000ff3e0ff */
[-C--:B------:R-:W-:Y:S01]  /*2f00*/  FFMA.FTZ R21, R21, -R19.reuse, R7 ;  /* 0x8000001315157223 */ /* 0x080fe20000010007 */
[-C--:B------:R-:W-:Y:S01]  /*2f10*/  FFMA.FTZ R8, R26, -R19.reuse, R8 ;  /* 0x800000131a087223 */ /* 0x080fe20000010008 */
[-C--:B------:R-:W-:Y:S01]  /*2f20*/  FFMA.FTZ R9, R37, -R19.reuse, R9 ;  /* 0x8000001325097223 */ /* 0x080fe20000010009 */
[----:B------:R-:W-:Y:S01]  /*2f30*/  FFMA.FTZ R18, R36, -R19, R18 ;  /* 0x8000001324127223 */ /* 0x000fe20000010012 */
[----:B------:R-:W-:Y:S01]  /*2f40*/  F2FP.F16.F32.PACK_AB R20, R35, R20 ;  /* 0x000000142314723e */ /* 0x000fe200000000ff */
[----:B------:R-:W-:Y:S01]  /*2f50*/  FMUL.FTZ R21, R5, R21 ;  /* 0x0000001505157220 */ /* 0x000fe20000410000 */
[----:B------:R-:W-:Y:S01]  /*2f60*/  F2FP.F16.F32.PACK_AB R29, R29, R34 ;  /* 0x000000221d1d723e */ /* 0x000fe200000000ff */
[C---:B------:R-:W-:Y:S01]  /*2f70*/  FMUL.FTZ R9, R5.reuse, R9 ;  /* 0x0000000905097220 */ /* 0x040fe20000410000 */
[----:B------:R-:W-:Y:S01]  /*2f80*/  IADD3.X R7, R22, UR17, RZ, P1, !PT ;  /* 0x0000001116077c10 */ /* 0x000fe20008ffe4ff */
[C---:B------:R-:W-:Y:S01]  /*2f90*/  FMUL.FTZ R22, R5.reuse, R8 ;  /* 0x0000000805167220 */ /* 0x040fe20000410000 */
[----:B------:R-:W-:Y:S01]  /*2fa0*/  FMUL.FTZ R18, R5, R18 ;  /* 0x0000001205127220 */ /* 0x000fe20000410000 */
[----:B------:R-:W-:-:S02]  /*2fb0*/  PRMT R19, R20, 0x7632, R19 ;  /* 0x0000763214137816 */ /* 0x000fc40000000013 */
[----:B------:R-:W-:Y:S02]  /*2fc0*/  PRMT R5, R29, 0x7632, R5 ;  /* 0x000076321d057816 */ /* 0x000fe40000000005 */
[----:B------:R-:W-:Y:S02]  /*2fd0*/  IADD3 R8, P1, R24, UR16, RZ ;  /* 0x0000001018087c10 */ /* 0x000fe4000ff3e0ff */
[----:B------:R-:W-:Y:S02]  /*2fe0*/  F2FP.F16.F32.PACK_AB R21, R22, R21 ;  /* 0x000000151615723e */ /* 0x000fe400000000ff */
[----:B------:R-:W-:Y:S01]  /*2ff0*/  F2FP.F16.F32.PACK_AB R18, R18, R9 ;  /* 0x000000091212723e */ /* 0x000fe200000000ff */
        /* <DEDUP_REMOVED lines=14> */
.L_x_2298:
[----:B------:R-:W-:-:S04]  /*30e0*/  ULEA UR7, UR8, UR11, 0x8 ;  /* 0x0000000b08077291 */ /* 0x000fc8000f8e403f */
[----:B------:R-:W-:-:S04]  /*30f0*/  USHF.L.U32 UR7, UR7, 0x5, URZ ;  /* 0x0000000507077899 */ /* 0x000fc8000800063f */
[----:B------:R-:W-:-:S06]  /*3100*/  UISETP.GT.AND UP0, UPT, UR7, 0x3bf, UPT ;  /* 0x000003bf0700788c */ /* 0x000fcc000bf04270 */
[----:B------:R-:W-:-:S13]  /*3110*/  PLOP3.LUT P0, PT, PT, PT, UP0, 0x80, 0x0 ;  /* 0x000000000000781c */ /* 0x000fda0003f0f008 */
[----:B------:R-:W-:Y:S05]  /*3120*/  @P0 EXIT ;  /* 0x000000000000094d */ /* 0x000fea0003800000 */
[----:B------:R-:W1:Y:S01]  /*3130*/  S2R R36, SR_TID.X ;  /* 0x0000000000247919 */ /* 0x000e620000002100 */
        /* <DEDUP_REMOVED lines=16> */
[----:B-1----:R-:W-:-:S02]  /*3240*/  SHF.R.U32.HI R35, RZ, 0x5, R36 ;  /* 0x00000005ff237819 */ /* 0x002fc40000011624 */
[----:B------:R-:W-:Y:S02]  /*3250*/  SHF.R.U32.HI R4, RZ, 0x4, R36 ;  /* 0x00000004ff047819 */ /* 0x000fe40000011624 */
[----:B------:R-:W-:Y:S02]  /*3260*/  IADD3 R11, P0, P1, -R2, -0x101, -R35 ;  /* 0xfffffeff020b7810 */ /* 0x000fe4000791e923 */
[----:B------:R-:W-:Y:S02]  /*3270*/  VIADDMNMX.U32 R5, R4, R5, 0x20, !PT ;  /* 0x0000002004057446 */ /* 0x000fe40007800005 */
[----:B------:R-:W-:Y:S02]  /*3280*/  IADD3.X R13, ~R3, -0x1, R0, P0, P1 ;  /* 0xffffffff030d7810 */ /* 0x000fe400007e2500 */
[----:B------:R-:W-:Y:S02]  /*3290*/  LOP3.LUT R0, RZ, R4, RZ, 0x33, !PT ;  /* 0x00000004ff007212 */ /* 0x000fe400078e33ff */
[----:B------:R-:W-:Y:S01]  /*32a0*/  IADD3 R33, P2, R35, 0x2d, RZ ;  /* 0x0000002d23217810 */ /* 0x000fe20007f5e0ff */
[----:B--2---:R-:W-:Y:S01]  /*32b0*/  IMAD.WIDE.U32 R6, R13, -0x77777777, RZ ;  /* 0x888888890d067825 */ /* 0x004fe200078e00ff */
        /* <DEDUP_REMOVED lines=20> */
.L_x_2331:
        /* <DEDUP_REMOVED lines=47> */
.L_x_2318:
[----:B------:R-:W-:Y:S05]  /*36f0*/  BSYNC B1 ;  /* 0x0000000000017941 */ /* 0x000fea0003800000 */
.L_x_2317:
        /* <DEDUP_REMOVED lines=23> */
.L_x_2321:
        /* <DEDUP_REMOVED lines=55> */
.L_x_2320:
[----:B------:R-:W-:Y:S05]  /*3be0*/  BSYNC B1 ;  /* 0x0000000000017941 */ /* 0x000fea0003800000 */
.L_x_2319:
        /* <DEDUP_REMOVED lines=35> */
.L_x_2323:
[----:B------:R-:W-:Y:S05]  /*3e20*/  BSYNC B1 ;  /* 0x0000000000017941 */ /* 0x000fea0003800000 */
.L_x_2322:
        /* <DEDUP_REMOVED lines=15> */
.L_x_2316:
[----:B------:R-:W-:Y:S05]  /*3f20*/  BSYNC B0 ;  /* 0x0000000000007941 */ /* 0x000fea0003800000 */
.L_x_2315:
        /* <DEDUP_REMOVED lines=50> */
.L_x_2340:
        /* <DEDUP_REMOVED lines=47> */
.L_x_2350:
        /* <DEDUP_REMOVED lines=41> */
.L_x_2360:
[----:B--2---:R-:W-:Y:S01]  /*47d0*/  FADD.FTZ R12, R29, R27 ;  /* 0x0000001b1d0c7221 */ /* 0x004fe20000010000 */
[----:B------:R-:W-:-:S04]  /*47e0*/  @!P1 F2FP.F16.F32.PACK_AB R0, RZ, R0 ;  /* 0x00000000ff00923e */ /* 0x000fc800000000ff */
[----:B------:R-:W-:Y:S01]  /*47f0*/  @!P1 F2FP.F16.F32.PACK_AB R12, RZ, R12 ;  /* 0x0000000cff0c923e */ /* 0x000fe200000000ff */
[----:B------:R3:W-:Y:S03]  /*4800*/  @!P1 STG.E.U16 desc[UR12][R10.64+0x78], R0 ;  /* 0x000078000a009986 */ /* 0x0007e6000c10150c */
[----:B------:R-:W-:Y:S02]  /*4810*/  PRMT R16, R12, 0x7610, R16 ;  /* 0x000076100c107816 */ /* 0x000fe40000000010 */
[----:B------:R-:W-:-:S03]  /*4820*/  LEA.HI R12, R36, 0x5a, RZ, 0x1c ;  /* 0x0000005a240c7811 */ /* 0x000fc600078fe0ff */
[----:B------:R3:W-:Y:S04]  /*4830*/  @!P1 STG.E.U16 desc[UR12][R14.64+0x78], R16 ;  /* 0x000078100e009986 */ /* 0x0007e8000c10150c */
.L_x_2326:
[----:B------:R-:W-:Y:S05]  /*4840*/  BSYNC B0 ;  /* 0x0000000000007941 */ /* 0x000fea0003800000 */
.L_x_2325:
        /* <DEDUP_REMOVED lines=23> */
[----:B------:R-:W-:Y:S02]  /*49c0*/  @P0 LEA R34, R7, UR6, 0x7 ;  /* 0x0000000607220c11 */ /* 0x000fe4000f8e38ff */
[----:B------:R-:W-:Y:S02]  /*49d0*/  @P0 LEA R19, R14, R19, 0x2 ;  /* 0x000000130e130211 */ /* 0x000fe400078e10ff */
[----:B------:R-:W-:Y:S01]  /*49e0*/  MOV R23, 0xffff ;  /* 0x0000ffff00177802 */ /* 0x000fe20000000f00 */
[----:B------:R-:W-:Y:S01]  /*49f0*/  @P0 IMAD R34, R17, 0x4, R34 ;  /* 0x0000000411220824 */ /* 0x000fe200078e0222 */
[----:B------:R-:W-:Y:S01]  /*4a00*/  MOV R17, 0xffff ;  /* 0x0000ffff00117802 */ /* 0x000fe20000000f00 */
[----:B------:R-:W-:Y:S01]  /*4a10*/  @P0 LDS R15, [R19] ;  /* 0x00000000130f0984 */ /* 0x000fe20000000800 */
[----:B------:R-:W-:-:S02]  /*4a20*/  @P0 SHF.L.U32 R20, R7, 0x1, RZ ;  /* 0x0000000107140819 */ /* 0x000fc400000006ff */
[----:B------:R-:W-:Y:S01]  /*4a30*/  MOV R25, 0xffff ;  /* 0x0000ffff00197802 */ /* 0x000fe20000000f00 */
[----:B------:R1:W-:Y:S01]  /*4a40*/  @P0 LDS R14, [R19+0x780] ;  /* 0x00078000130e0984 */ /* 0x0003e20000000800 */
[----:B------:R-:W-:Y:S01]  /*4a50*/  MOV R31, RZ ;  /* 0x000000ff001f7202 */ /* 0x000fe20000000f00 */
[----:B0-----:R-:W-:Y:S01]  /*4a60*/  FADD.FTZ R11, R11, R10 ;  /* 0x0000000a0b0b7221 */ /* 0x001fe20000010000 */
[----:B------:R-:W-:Y:S01]  /*4a70*/  MOV R22, RZ ;  /* 0x000000ff00167202 */ /* 0x000fe20000000f00 */
[----:B------:R-:W-:Y:S01]  /*4a80*/  @P0 LDS R10, [R34] ;  /* 0x00000000220a0984 */ /* 0x000fe20000000800 */
[----:B------:R-:W-:Y:S02]  /*4a90*/  ISETP.NE.AND P1, PT, R7, RZ, PT ;  /* 0x000000ff0700720c */ /* 0x000fe40003f25270 */
[----:B------:R-:W-:Y:S01]  /*4aa0*/  MOV R27, 0xffff ;  /* 0x0000ffff001b7802 */ /* 0x000fe20000000f00 */
[----:B------:R-:W0:Y:S01]  /*4ab0*/  SHFL.BFLY PT, R0, R11, 0x4, 0x101f ;  /* 0x0c901f000b007f89 */ /* 0x000e2200000e0000 */
[----:B-1----:R-:W-:-:S03]  /*4ac0*/  MOV R19, RZ ;  /* 0x000000ff00137202 */ /* 0x002fc60000000f00 */
[----:B--2---:R-:W1:Y:S04]  /*4ad0*/  SHFL.BFLY PT, R29, R18, 0x8, 0x101f ;  /* 0x0d101f00121d7f89 */ /* 0x004e6800000e0000 */
[----:B------:R2:W3:Y:S02]  /*4ae0*/  @P0 LDS R21, [R34+0x780] ;  /* 0x0007800022150984 */ /* 0x0004e40000000800 */
[----:B--2---:R-:W-:Y:S01]  /*4af0*/  MOV R34, 0xffff ;  /* 0x0000ffff00227802 */ /* 0x004fe20000000f00 */
[----:B0-----:R-:W-:Y:S01]  /*4b00*/  FADD.FTZ R0, R11, R0 ;  /* 0x000000000b007221 */ /* 0x001fe20000010000 */
[----:B------:R-:W-:Y:S01]  /*4b10*/  @P0 IADD3 R11, R12, 0x5a, RZ ;  /* 0x0000005a0c0b0810 */ /* 0x000fe20007ffe0ff */
[----:B-1----:R-:W-:-:S03]  /*4b20*/  FADD.FTZ R29, R29, R18 ;  /* 0x000000121d1d7221 */ /* 0x002fc60000010000 */
[----:B------:R-:W0:Y:S01]  /*4b30*/  SHFL.BFLY PT, R17, R0, 0x2, 0x101f ;  /* 0x0c501f0000117f89 */ /* 0x000e2200000e0000 */
[----:B------:R-:W-:Y:S02]  /*4b40*/  @P0 LOP3.LUT R11, R11, R20, RZ, 0x3c, !PT ;  /* 0x000000140b0b0212 */ /* 0x000fe400078e3cff */
[----:B------:R-:W-:Y:S01]  /*4b50*/  @P0 LEA R20, R7, UR6, 0x7 ;  /* 0x0000000607140c11 */ /* 0x000fe2000f8e38ff */
[----:B------:R-:W1:Y:S01]  /*4b60*/  SHFL.BFLY PT, R34, R29, 0x4, 0x101f ;  /* 0x0c901f001d227f89 */ /* 0x000e6200000e0000 */
[----:B------:R-:W-:Y:S01]  /*4b70*/  @P0 MOV R31, R15 ;  /* 0x0000000f001f0202 */ /* 0x000fe20000000f00 */
[----:B------:R-:W-:Y:S01]  /*4b80*/  IMAD.MOV.U32 R15, RZ, RZ, 0xffff ;  /* 0x0000ffffff0f7424 */ /* 0x000fe200078e00ff */
[----:B------:R-:W-:Y:S01]  /*4b90*/  @P0 MOV R22, R10 ;  /* 0x0000000a00160202 */ /* 0x000fe20000000f00 */
[----:B------:R-:W-:Y:S01]  /*4ba0*/  @P0 IMAD R11, R11, 0x4, R20 ;  /* 0x000000040b0b0824 */ /* 0x000fe200078e0214 */
[----:B------:R-:W-:Y:S01]  /*4bb0*/  MOV R20, 0xffff ;  /* 0x0000ffff00147802 */ /* 0x000fe20000000f00 */
[----:B------:R-:W-:Y:S01]  /*4bc0*/  @P0 IMAD.MOV.U32 R19, RZ, RZ, R14 ;  /* 0x000000ffff130224 */ /* 0x000fe200078e000e */
[----:B------:R-:W2:Y:S01]  /*4bd0*/  SHFL.BFLY PT, R23, R31, 0x8, 0x101f ;  /* 0x0d101f001f177f89 */ /* 0x000ea200000e0000 */
[----:B------:R-:W-:-:S03]  /*4be0*/  MOV R14, RZ ;  /* 0x000000ff000e7202 */ /* 0x000fc60000000f00 */
[----:B------:R-:W4:Y:S04]  /*4bf0*/  SHFL.BFLY PT, R15, R22, 0x8, 0x101f ;  /* 0x0d101f00160f7f89 */ /* 0x000f2800000e0000 */
[----:B------:R-:W5:Y:S01]  /*4c00*/  SHFL.BFLY PT, R20, R19, 0x8, 0x101f ;  /* 0x0d101f0013147f89 */ /* 0x000f6200000e0000 */
[----:B---3--:R-:W-:-:S03]  /*4c10*/  @P0 MOV R14, R21 ;  /* 0x00000015000e0202 */ /* 0x008fc60000000f00 */
[----:B------:R-:W-:Y:S01]  /*4c20*/  @P0 LDS R18, [R11] ;  /* 0x000000000b120984 */ /* 0x000fe20000000800 */
[----:B0-----:R-:W-:-:S03]  /*4c30*/  FADD.FTZ R0, R0, R17 ;  /* 0x0000001100007221 */ /* 0x001fc60000010000 */
[----:B------:R0:W-:Y:S01]  /*4c40*/  @P0 LDS R17, [R11+0x780] ;  /* 0x000780000b110984 */ /* 0x0001e20000000800 */
[----:B-1----:R-:W-:Y:S01]  /*4c50*/  FADD.FTZ R21, R29, R34 ;  /* 0x000000221d157221 */ /* 0x002fe20000010000 */
[----:B------:R-:W-:Y:S02]  /*4c60*/  MOV R34, 0xffff ;  /* 0x0000ffff00227802 */ /* 0x000fe40000000f00 */
[----:B------:R-:W1:Y:S01]  /*4c70*/  SHFL.BFLY PT, R24, R0, 0x1, 0x101f ;  /* 0x0c301f0000187f89 */ /* 0x000e6200000e0000 */
[----:B0-----:R-:W0:Y:S03]  /*4c80*/  @!P1 LDC.64 R10, c[0x0][0x218] ;  /* 0x00008600ff0a9b82 */ /* 0x001e260000000a00 */
[----:B------:R-:W-:Y:S01]  /*4c90*/  SHFL.BFLY PT, R16, R14, 0x8, 0x101f ;  /* 0x0d101f000e107f89 */ /* 0x000fe200000e0000 */
[----:B--2---:R-:W-:Y:S01]  /*4ca0*/  FADD.FTZ R31, R23, R31 ;  /* 0x0000001f171f7221 */ /* 0x004fe20000010000 */
[----:B----4-:R-:W-:-:S04]  /*4cb0*/  FADD.FTZ R22, R15, R22 ;  /* 0x000000160f167221 */ /* 0x010fc80000010000 */
[----:B------:R-:W2:Y:S01]  /*4cc0*/  SHFL.BFLY PT, R23, R31, 0x4, 0x101f ;  /* 0x0c901f001f177f89 */ /* 0x000ea200000e0000 */
[----:B-----5:R-:W-:Y:S01]  /*4cd0*/  FADD.FTZ R20, R20, R19 ;  /* 0x0000001314147221 */ /* 0x020fe20000010000 */
[----:B------:R-:W-:-:S06]  /*4ce0*/  MOV R19, 0xffff ;  /* 0x0000ffff00137802 */ /* 0x000fcc0000000f00 */
[----:B------:R-:W3:Y:S01]  /*4cf0*/  SHFL.BFLY PT, R19, R20, 0x4, 0x101f ;  /* 0x0c901f0014137f89 */ /* 0x000ee200000e0000 */
[----:B-1----:R-:W-:Y:S01]  /*4d00*/  FADD.FTZ R29, R0, R24 ;  /* 0x00000018001d7221 */ /* 0x002fe20000010000 */
[----:B------:R-:W-:Y:S01]  /*4d10*/  IMAD.MOV.U32 R24, RZ, RZ, 0xffff ;  /* 0x0000ffffff187424 */ /* 0x000fe200078e00ff */
[----:B------:R-:W-:Y:S01]  /*4d20*/  IADD3 R0, R12, R6, RZ ;  /* 0x000000060c007210 */ /* 0x000fe20007ffe0ff */
[----:B------:R-:W-:Y:S02]  /*4d30*/  IMAD.MOV.U32 R12, RZ, RZ, RZ ;  /* 0x000000ffff0c7224 */ /* 0x000fe400078e00ff */
[----:B------:R-:W-:Y:S02]  /*4d40*/  @!P1 F2FP.F16.F32.PACK_AB R15, RZ, R29 ;  /* 0x0000001dff0f923e */ /* 0x000fe400000000ff */
[----:B------:R-:W1:Y:S01]  /*4d50*/  SHFL.BFLY PT, R29, R21, 0x2, 0x101f ;  /* 0x0c501f00151d7f89 */ /* 0x000e6200000e0000 */
[----:B0-----:R-:W-:Y:S01]  /*4d60*/  @!P1 IMAD.WIDE R10, R0, 0x2, R10 ;  /* 0x00000002000a9825 */ /* 0x001fe200078e020a */
[----:B------:R-:W-:-:S02]  /*4d70*/  PRMT R37, R15, 0x7610, R37 ;  /* 0x000076100f257816 */ /* 0x000fc40000000025 */
[----:B------:R-:W-:Y:S01]  /*4d80*/  MOV R15, 0xffff ;  /* 0x0000ffff000f7802 */ /* 0x000fe20000000f00 */
[----:B--2---:R-:W-:Y:S01]  /*4d90*/  FADD.FTZ R31, R31, R23 ;  /* 0x000000171f1f7221 */ /* 0x004fe20000010000 */
[----:B------:R-:W-:Y:S01]  /*4da0*/  @P0 MOV R12, R17 ;  /* 0x00000011000c0202 */ /* 0x000fe20000000f00 */
[----:B------:R0:W-:Y:S01]  /*4db0*/  @!P1 STG.E.U16 desc[UR12][R10.64], R37 ;  /* 0x000000250a009986 */ /* 0x0001e2000c10150c */
[----:B------:R-:W-:-:S03]  /*4dc0*/  MOV R17, 0xffff ;  /* 0x0000ffff00117802 */ /* 0x000fc60000000f00 */
[----:B------:R-:W2:Y:S01]  /*4dd0*/  SHFL.BFLY PT, R15, R22, 0x4, 0x101f ;  /* 0x0c901f00160f7f89 */ /* 0x000ea200000e0000 */
[----:B---3--:R-:W-:Y:S01]  /*4de0*/  FADD.FTZ R20, R20, R19 ;  /* 0x0000001314147221 */ /* 0x008fe20000010000 */
[----:B------:R-:W-:Y:S02]  /*4df0*/  IMAD.MOV.U32 R19, RZ, RZ, 0xffff ;  /* 0x0000ffffff137424 */ /* 0x000fe400078e00ff */
[----:B------:R-:W-:Y:S01]  /*4e00*/  SHFL.BFLY PT, R23, R31, 0x2, 0x101f ;  /* 0x0c501f001f177f89 */ /* 0x000fe200000e0000 */
[----:B0-----:R-:W-:Y:S01]  /*4e10*/  FADD.FTZ R10, R16, R14 ;  /* 0x0000000e100a7221 */ /* 0x001fe20000010000 */
[----:B------:R-:W-:Y:S02]  /*4e20*/  MOV R11, RZ ;  /* 0x000000ff000b7202 */ /* 0x000fe40000000f00 */
[----:B------:R-:W0:Y:S01]  /*4e30*/  SHFL.BFLY PT, R14, R12, 0x8, 0x101f ;  /* 0x0d101f000c0e7f89 */ /* 0x000e2200000e0000 */
[----:B------:R-:W-:Y:S02]  /*4e40*/  MOV R16, 0xffff ;  /* 0x0000ffff00107802 */ /* 0x000fe40000000f00 */
[----:B------:R-:W-:Y:S01]  /*4e50*/  @P0 MOV R11, R18 ;  /* 0x00000012000b0202 */ /* 0x000fe20000000f00 */
[----:B------:R-:W3:Y:S01]  /*4e60*/  SHFL.BFLY PT, R24, R10, 0x4, 0x101f ;  /* 0x0c901f000a187f89 */ /* 0x000ee200000e0000 */
[----:B-1----:R-:W-:Y:S01]  /*4e70*/  FADD.FTZ R18, R21, R29 ;  /* 0x0000001d15127221 */ /* 0x002fe20000010000 */
[----:B------:R-:W-:-:S02]  /*4e80*/  MOV R21, 0xffff ;  /* 0x0000ffff00157802 */ /* 0x000fc40000000f00 */
[----:B------:R-:W1:Y:S01]  /*4e90*/  SHFL.BFLY PT, R16, R11, 0x8, 0x101f ;  /* 0x0d101f000b107f89 */ /* 0x000e6200000e0000 */
[----:B------:R-:W-:-:S03]  /*4ea0*/  MOV R29, 0xffff ;  /* 0x0000ffff001d7802 */ /* 0x000fc60000000f00 */
[----:B------:R-:W4:Y:S01]  /*4eb0*/  SHFL.BFLY PT, R17, R18, 0x1, 0x101f ;  /* 0x0c301f0012117f89 */ /* 0x000f2200000e0000 */
[----:B--2---:R-:W-:-:S03]  /*4ec0*/  FADD.FTZ R22, R22, R15 ;  /* 0x0000000f16167221 */ /* 0x004fc60000010000 */
[----:B------:R-:W2:Y:S04]  /*4ed0*/  SHFL.BFLY PT, R19, R20, 0x2, 0x101f ;  /* 0x0c501f0014137f89 */ /* 0x000ea800000e0000 */
[----:B------:R-:W5:Y:S01]  /*4ee0*/  SHFL.BFLY PT, R21, R22, 0x2, 0x101f ;  /* 0x0c501f0016157f89 */ /* 0x000f6200000e0000 */
[----:B0-----:R-:W-:Y:S02]  /*4ef0*/  FADD.FTZ R12, R14, R12 ;  /* 0x0000000c0e0c7221 */ /* 0x001fe40000010000 */
[----:B------:R-:W0:Y:S01]  /*4f00*/  @!P1 LDC.64 R14, c[0x0][0x220] ;  /* 0x00008800ff0e9b82 */ /* 0x000e220000000a00 */
[----:B---3--:R-:W-:Y:S01]  /*4f10*/  FADD.FTZ R10, R10, R24 ;  /* 0x000000180a0a7221 */ /* 0x008fe20000010000 */
[----:B------:R-:W-:Y:S01]  /*4f20*/  MOV R24, 0xffff ;  /* 0x0000ffff00187802 */ /* 0x000fe20000000f00 */
[----:B------:R-:W3:Y:S01]  /*4f30*/  SHFL.BFLY PT, R29, R12, 0x4, 0x101f ;  /* 0x0c901f000c1d7f89 */ /* 0x000ee200000e0000 */
[----:B-1----:R-:W-:-:S03]  /*4f40*/  FADD.FTZ R11, R16, R11 ;  /* 0x0000000b100b7221 */ /* 0x002fc60000010000 */
[----:B------:R-:W1:Y:S01]  /*4f50*/  SHFL.BFLY PT, R16, R10, 0x2, 0x101f ;  /* 0x0c501f000a107f89 */ /* 0x000e6200000e0000 */
[----:B----4-:R-:W-:Y:S01]  /*4f60*/  FADD.FTZ R25, R18, R17 ;  /* 0x0000001112197221 */ /* 0x010fe20000010000 */
[----:B------:R-:W-:Y:S02]  /*4f70*/  FADD.FTZ R18, R31, R23 ;  /* 0x000000171f127221 */ /* 0x000fe40000010000 */
[----:B------:R-:W4:Y:S01]  /*4f80*/  SHFL.BFLY PT, R24, R11, 0x4, 0x101f ;  /* 0x0c901f000b187f89 */ /* 0x000f2200000e0000 */
[----:B------:R-:W-:Y:S01]  /*4f90*/  MOV R23, 0xffff ;  /* 0x0000ffff00177802 */ /* 0x000fe20000000f00 */
[----:B--2---:R-:W-:Y:S01]  /*4fa0*/  FADD.FTZ R19, R20, R19 ;  /* 0x0000001314137221 */ /* 0x004fe20000010000 */
[----:B------:R-:W-:Y:S02]  /*4fb0*/  @!P1 F2FP.F16.F32.PACK_AB R25, RZ, R25 ;  /* 0x00000019ff19923e */ /* 0x000fe400000000ff */
[----:B------:R-:W-:Y:S01]  /*4fc0*/  MOV R31, 0xffff ;  /* 0x0000ffff001f7802 */ /* 0x000fe20000000f00 */
[----:B-----5:R-:W-:Y:S01]  /*4fd0*/  FADD.FTZ R20, R22, R21 ;  /* 0x0000001516147221 */ /* 0x020fe20000010000 */
[----:B------:R-:W-:Y:S01]  /*4fe0*/  IMAD.MOV.U32 R21, RZ, RZ, 0xffff ;  /* 0x0000ffffff157424 */ /* 0x000fe200078e00ff */
[----:B------:R-:W2:Y:S04]  /*4ff0*/  SHFL.BFLY PT, R17, R19, 0x1, 0x101f ;  /* 0x0c301f0013117f89 */ /* 0x000ea800000e0000 */
[----:B------:R-:W5:Y:S01]  /*5000*/  SHFL.BFLY PT, R23, R18, 0x1, 0x101f ;  /* 0x0c301f0012177f89 */ /* 0x000f6200000e0000 */
[----:B0-----:R-:W-:-:S03]  /*5010*/  @!P1 IMAD.WIDE R14, R0, 0x2, R14 ;  /* 0x00000002000e9825 */ /* 0x001fc600078e020e */
[----:B------:R-:W0:Y:S01]  /*5020*/  SHFL.BFLY PT, R21, R20, 0x1, 0x101f ;  /* 0x0c301f0014157f89 */ /* 0x000e2200000e0000 */
[----:B---3--:R-:W-:Y:S01]  /*5030*/  FADD.FTZ R12, R12, R29 ;  /* 0x0000001d0c0c7221 */ /* 0x008fe20000010000 */
[----:B------:R-:W-:Y:S01]  /*5040*/  PRMT R34, R25, 0x7610, R34 ;  /* 0x0000761019227816 */ /* 0x000fe20000000022 */
[----:B-1----:R-:W-:-:S03]  /*5050*/  FADD.FTZ R10, R10, R16 ;  /* 0x000000100a0a7221 */ /* 0x002fc60000010000 */
[----:B------:R-:W1:Y:S01]  /*5060*/  SHFL.BFLY PT, R27, R12, 0x2, 0x101f ;  /* 0x0c501f000c1b7f89 */ /* 0x000e6200000e0000 */
[----:B----4-:R-:W-:Y:S01]  /*5070*/  FADD.FTZ R11, R11, R24 ;  /* 0x000000180b0b7221 */ /* 0x010fe20000010000 */
[----:B------:R-:W-:Y:S02]  /*5080*/  MOV R24, 0xffff ;  /* 0x0000ffff00187802 */ /* 0x000fe40000000f00 */
[----:B------:R-:W3:Y:S04]  /*5090*/  SHFL.BFLY PT, R22, R10, 0x1, 0x101f ;  /* 0x0c301f000a167f89 */ /* 0x000ee800000e0000 */
[----:B------:R4:W-:Y:S01]  /*50a0*/  @!P1 STG.E.U16 desc[UR12][R14.64], R34 ;  /* 0x000000220e009986 */ /* 0x0009e2000c10150c */
[----:B--2---:R-:W-:-:S03]  /*50b0*/  FADD.FTZ R25, R19, R17 ;  /* 0x0000001113197221 */ /* 0x004fc60000010000 */
[----:B------:R-:W2:Y:S01]  /*50c0*/  SHFL.BFLY PT, R24, R11, 0x2, 0x101f ;  /* 0x0c501f000b187f89 */ /* 0x000ea200000e0000 */
[----:B------:R-:W2:Y:S01]  /*50d0*/  @!P1 LDC.64 R16, c[0x0][0x218] ;  /* 0x00008600ff109b82 */ /* 0x000ea20000000a00 */
[----:B-----5:R-:W-:Y:S01]  /*50e0*/  FADD.FTZ R23, R18, R23 ;  /* 0x0000001712177221 */ /* 0x020fe20000010000 */
[----:B0-----:R-:W-:-:S04]  /*50f0*/  FADD.FTZ R29, R20, R21 ;  /* 0x00000015141d7221 */ /* 0x001fc80000010000 */
[----:B------:R-:W-:Y:S02]  /*5100*/  @!P1 F2FP.F16.F32.PACK_AB R23, RZ, R23 ;  /* 0x00000017ff17923e */ /* 0x000fe400000000ff */
[----:B----4-:R-:W0:Y:S01]  /*5110*/  @!P1 LDC.64 R14, c[0x0][0x220] ;  /* 0x00008800ff0e9b82 */ /* 0x010e220000000a00 */
[----:B------:R-:W-:Y:S01]  /*5120*/  @!P1 F2FP.F16.F32.PACK_AB R29, RZ, R29 ;  /* 0x0000001dff1d923e */ /* 0x000fe200000000ff */
[----:B-1----:R-:W-:Y:S01]  /*5130*/  FADD.FTZ R12, R12, R27 ;  /* 0x0000001b0c0c7221 */ /* 0x002fe20000010000 */
[----:B---3--:R-:W-:-:S05]  /*5140*/  FADD.FTZ R10, R10, R22 ;  /* 0x000000160a0a7221 */ /* 0x008fca0000010000 */
[----:B------:R-:W1:Y:S01]  /*5150*/  @!P1 LDC.64 R18, c[0x0][0x218] ;  /* 0x00008600ff129b82 */ /* 0x000e620000000a00 */
[----:B------:R-:W-:Y:S02]  /*5160*/  @!P1 F2FP.F16.F32.PACK_AB R22, RZ, R25 ;  /* 0x00000019ff16923e */ /* 0x000fe400000000ff */
[----:B------:R-:W-:Y:S01]  /*5170*/  @!P1 F2FP.F16.F32.PACK_AB R10, RZ, R10 ;  /* 0x0000000aff0a923e */ /* 0x000fe200000000ff */
[----:B--2---:R-:W-:-:S04]  /*5180*/  FADD.FTZ R11, R11, R24 ;  /* 0x000000180b0b7221 */ /* 0x004fc80000010000 */
[----:B------:R-:W2:Y:S01]  /*5190*/  @!P1 LDC.64 R20, c[0x0][0x220] ;  /* 0x00008800ff149b82 */ /* 0x000ea20000000a00 */
[C---:B------:R-:W-:Y:S01]  /*51a0*/  @!P1 IMAD.WIDE R16, R0.reuse, 0x2, R16 ;  /* 0x0000000200109825 */ /* 0x040fe200078e0210 */
[----:B------:R-:W-:Y:S01]  /*51b0*/  MOV R24, 0xffff ;  /* 0x0000ffff00187802 */ /* 0x000fe20000000f00 */
[----:B------:R-:W3:Y:S02]  /*51c0*/  SHFL.BFLY PT, R31, R11, 0x1, 0x101f ;  /* 0x0c301f000b1f7f89 */ /* 0x000ee400000e0000 */
[C---:B0-----:R-:W-:Y:S02]  /*51d0*/  @!P1 IMAD.WIDE R14, R0.reuse, 0x2, R14 ;  /* 0x00000002000e9825 */ /* 0x041fe400078e020e */
[----:B------:R0:W-:Y:S04]  /*51e0*/  @!P1 STG.E.U16 desc[UR12][R16.64+0x3c], R23 ;  /* 0x00003c1710009986 */ /* 0x0001e8000c10150c */
[----:B------:R0:W-:Y:S01]  /*51f0*/  @!P1 STG.E.U16 desc[UR12][R14.64+0x3c], R22 ;  /* 0x00003c160e009986 */ /* 0x0001e2000c10150c */
[----:B-1----:R-:W-:-:S03]  /*5200*/  @!P1 IMAD.WIDE R18, R0, 0x2, R18 ;  /* 0x0000000200129825 */ /* 0x002fc600078e0212 */
[----:B------:R0:W1:Y:S04]  /*5210*/  SHFL.BFLY PT, R27, R12, 0x1, 0x101f ;  /* 0x0c301f000c1b7f89 */ /* 0x00006800000e0000 */
[----:B------:R0:W-:Y:S01]  /*5220*/  @!P1 STG.E.U16 desc[UR12][R18.64+0x78], R29 ;  /* 0x0000781d12009986 */ /* 0x0001e2000c10150c */
[----:B--2---:R-:W-:-:S04]  /*5230*/  @!P1 IMAD.WIDE R20, R0, 0x2, R20 ;  /* 0x0000000200149825 */ /* 0x004fc800078e0214 */
[----:B---3--:R-:W-:Y:S01]  /*5240*/  FADD.FTZ R31, R11, R31 ;  /* 0x0000001f0b1f7221 */ /* 0x008fe20000010000 */
[----:B------:R0:W-:Y:S06]  /*5250*/  @!P1 STG.E.U16 desc[UR12][R20.64+0x78], R10 ;  /* 0x0000780a14009986 */ /* 0x0001ec000c10150c */
.L_x_2394:
[----:B0-----:R-:W0:Y:S01]  /*5260*/  @!P1 LDC.64 R10, c[0x0][0x218] ;  /* 0x00008600ff0a9b82 */ /* 0x001e220000000a00 */
[----:B-1----:R-:W-:Y:S01]  /*5270*/  FADD.FTZ R16, R12, R27 ;  /* 0x0000001b0c107221 */ /* 0x002fe20000010000 */
[----:B------:R-:W-:-:S04]  /*5280*/  @!P1 F2FP.F16.F32.PACK_AB R12, RZ, R31 ;  /* 0x0000001fff0c923e */ /* 0x000fc800000000ff */
[----:B------:R-:W-:Y:S02]  /*5290*/  @!P1 F2FP.F16.F32.PACK_AB R16, RZ, R16 ;  /* 0x00000010ff10923e */ /* 0x000fe400000000ff */
[----:B------:R-:W1:Y:S01]  /*52a0*/  @!P1 LDC.64 R14, c[0x0][0x220] ;  /* 0x00008800ff0e9b82 */ /* 0x000e620000000a00 */
[----:B0-----:R-:W-:-:S05]  /*52b0*/  @!P1 IMAD.WIDE R10, R0, 0x2, R10 ;  /* 0x00000002000a9825 */ /* 0x001fca00078e020a */
[----:B------:R4:W-:Y:S01]  /*52c0*/  @!P1 STG.E.U16 desc[UR12][R10.64+0xb4], R12 ;  /* 0x0000b40c0a009986 */ /* 0x0009e2000c10150c */
[----:B-1----:R-:W-:-:S05]  /*52d0*/  @!P1 IMAD.WIDE R14, R0, 0x2, R14 ;  /* 0x00000002000e9825 */ /* 0x002fca00078e020e */
[----:B------:R4:W-:Y:S02]  /*52e0*/  @!P1 STG.E.U16 desc[UR12][R14.64+0xb4], R16 ;  /* 0x0000b4100e009986 */ /* 0x0009e4000c10150c */
.L_x_2324:
[----:B------:R-:W-:Y:S05]  /*52f0*/  WARPSYNC.ALL ;  /* 0x0000000000007948 */ /* 0x000fea0003800000 */
[----:B------:R-:W-:Y:S01]  /*5300*/  BAR.SYNC.DEFER_BLOCKING 0x0 ;  /* 0x0000000000007b1d */ /* 0x000fe20000010000 */
[C---:B------:R-:W-:Y:S02]  /*5310*/  ISETP.GE.AND P0, PT, R6.reuse, -0x1c40, PT ;  /* 0xffffe3c00600780c */ /* 0x040fe40003f06270 */
[----:B------:R-:W-:-:S11]  /*5320*/  IADD3 R6, R6, 0x2000, RZ ;  /* 0x0000200006067810 */ /* 0x000fd60007ffe0ff */
[----:B------:R-:W-:Y:S05]  /*5330*/  @!P0 BRA `(.L_x_2331) ;  /* 0xffffffe000308947 */ /* 0x000fea000383ffff */
[----:B------:R-:W-:Y:S05]  /*5340*/  EXIT ;  /* 0x000000000000794d */ /* 0x000fea0003800000 */
.L_x_2327:
[----:B-1----:R-:W-:Y:S01]  /*5350*/  IMAD.MOV.U32 R25, RZ, RZ, R0 ;  /* 0x000000ffff197224 */ /* 0x002fe200078e0000 */
[----:B------:R-:W-:Y:S02]  /*5360*/  MOV R24, 0x8 ;  /* 0x0000000800187802 */ /* 0x000fe40000000f00 */
[----:B------:R-:W-:Y:S02]  /*5370*/  MOV R23, 0x101f ;  /* 0x0000101f00177802 */ /* 0x000fe40000000f00 */
[----:B------:R-:W-:-:S07]  /*5380*/  MOV R16, 0xffff ;  /* 0x0000ffff00107802 */ /* 0x000fce0000000f00 */
[----:B0-2---:R-:W-:Y:S05]  /*5390*/  WARPSYNC.COLLECTIVE R16, `(.L_x_2332) ;  /* 0x0000000010087348 */ /* 0x005fea0003c00000 */
[----:B------:R1:W3:Y:S02]  /*53a0*/  SHFL.BFLY P2, R27, R25, R24, R23 ;  /* 0x0c000018191b7389 */ /* 0x0002e40000040017 */
[----:B0123--:R-:W-:Y:S01]  /*53b0*/  ENDCOLLECTIVE ;  /* 0x000000000000791b */ /* 0x00ffe20003800000 */
.L_x_2332:
[----:B------:R-:W-:Y:S01]  /*53c0*/  IMAD.MOV.U32 R25, RZ, RZ, R10 ;  /* 0x000000ffff197224 */ /* 0x000fe200078e000a */
[----:B------:R-:W-:-:S07]  /*53d0*/  MOV R11, R27 ;  /* 0x0000001b000b7202 */ /* 0x000fce0000000f00 */
[----:B------:R-:W-:Y:S05]  /*53e0*/  WARPSYNC.COLLECTIVE R16, `(.L_x_2333) ;  /* 0x0000000010087348 */ /* 0x000fea0003c00000 */
[----:B------:R0:W1:Y:S02]  /*53f0*/  SHFL.BFLY P2, R27, R25, R24, R23 ;  /* 0x0c000018191b7389 */ /* 0x0000640000040017 */
[----:B01----:R-:W-:Y:S01]  /*5400*/  ENDCOLLECTIVE ;  /* 0x000000000000791b */ /* 0x003fe20003800000 */
.L_x_2333:
[----:B------:R-:W-:-:S05]  /*5410*/  FADD.FTZ R11, R11, R0 ;  /* 0x000000000b0b7221 */ /* 0x000fca0000010000 */
[----:B------:R-:W-:Y:S02]  /*5420*/  MOV R25, R11 ;  /* 0x0000000b00197202 */ /* 0x000fe40000000f00 */
[----:B------:R-:W-:Y:S02]  /*5430*/  MOV R24, 0x4 ;  /* 0x0000000400187802 */ /* 0x000fe40000000f00 */
[----:B------:R-:W-:-:S07]  /*5440*/  MOV R15, R27 ;  /* 0x0000001b000f7202 */ /* 0x000fce0000000f00 */
[----:B------:R-:W-:Y:S05]  /*5450*/  WARPSYNC.COLLECTIVE R16, `(.L_x_2334) ;  /* 0x0000000010087348 */ /* 0x000fea0003c00000 */
[----:B------:R0:W1:Y:S02]  /*5460*/  SHFL.BFLY P2, R27, R25, R24, R23 ;  /* 0x0c000018191b7389 */ /* 0x0000640000040017 */
[----:B01----:R-:W-:Y:S01]  /*5470*/  ENDCOLLECTIVE ;  /* 0x000000000000791b */ /* 0x003fe20003800000 */
.L_x_2334:
[----:B------:R-:W-:-:S04]  /*5480*/  FADD.FTZ R15, R15, R10 ;  /* 0x0000000a0f0f7221 */ /* 0x000fc80000010000 */
[----:B------:R-:W-:Y:S01]  /*5490*/  IMAD.MOV.U32 R25, RZ, RZ, R15 ;  /* 0x000000ffff197224 */ /* 0x000fe200078e000f */
[----:B------:R-:W-:-:S07]  /*54a0*/  MOV R12, R27 ;  /* 0x0000001b000c7202 */ /* 0x000fce0000000f00 */
[----:B------:R-:W-:Y:S05]  /*54b0*/  WARPSYNC.COLLECTIVE R16, `(.L_x_2335) ;  /* 0x0000000010087348 */ /* 0x000fea0003c00000 */
[----:B------:R0:W1:Y:S02]  /*54c0*/  SHFL.BFLY P2, R27, R25, R24, R23 ;  /* 0x0c000018191b7389 */ /* 0x0000640000040017 */
[----:B01----:R-:W-:Y:S01]  /*54d0*/  ENDCOLLECTIVE ;  /* 0x000000000000791b */ /* 0x003fe20003800000 */
.L_x_2335:
[----:B------:R-:W-:-:S05]  /*54e0*/  FADD.FTZ R12, R11, R12 ;  /* 0x0000000c0b0c7221 */ /* 0x000fca0000010000 */
[----:B------:R-:W-:Y:S02]  /*54f0*/  MOV R25, R12 ;  /* 0x0000000c00197202 */ /* 0x000fe40000000f00 */
[----:B------:R-:W-:Y:S02]  /*5500*/  MOV R24, 0x2 ;  /* 0x0000000200187802 */ /* 0x000fe40000000f00 */
[----:B------:R-:W-:-:S07]  /*5510*/  MOV R14, R27 ;  /* 0x0000001b000e7202 */ /* 0x000fce0000000f00 */
[----:B------:R-:W-:Y:S05]  /*5520*/  WARPSYNC.COLLECTIVE R16, `(.L_x_2336) ;  /* 0x0000000010087348 */ /* 0x000fea0003c00000 */
[----:B------:R0:W1:Y:S02]  /*5530*/  SHFL.BFLY P2, R27, R25, R24, R23 ;  /* 0x0c000018191b7389 */ /* 0x0000640000040017 */
[----:B01----:R-:W-:Y:S01]  /*5540*/  ENDCOLLECTIVE ;  /* 0x000000000000791b */ /* 0x003fe20003800000 */
.L_x_2336:
[----:B------:R-:W-:-:S04]  /*5550*/  FADD.FTZ R14, R15, R14 ;  /* 0x0000000e0f0e7221 */ /* 0x000fc80000010000 */
[----:B------:R-:W-:Y:S01]  /*5560*/  IMAD.MOV.U32 R25, RZ, RZ, R14 ;  /* 0x000000ffff197224 */ /* 0x000fe200078e000e */
[----:B------:R-:W-:-:S07]  /*5570*/  MOV R17, R27 ;  /* 0x0000001b00117202 */ /* 0x000fce0000000f00 */
[----:B------:R-:W-:Y:S05]  /*5580*/  WARPSYNC.COLLECTIVE R16, `(.L_x_2337) ;  /* 0x0000000010087348 */ /* 0x000fea0003c00000 */
[----:B------:R0:W1:Y:S02]  /*5590*/  SHFL.BFLY P2, R27, R25, R24, R23 ;  /* 0x0c000018191b7389 */ /* 0x0000640000040017 */
[----:B01----:R-:W-:Y:S01]  /*55a0*/  ENDCOLLECTIVE ;  /* 0x000000000000791b */ /* 0x003fe20003800000 */
.L_x_2337:
[----:B------:R-:W-:-:S05]  /*55b0*/  FADD.FTZ R17, R12, R17 ;  /* 0x000000110c117221 */ /* 0x000fca0000010000 */
[----:B------:R-:W-:Y:S02]  /*55c0*/  MOV R25, R17 ;  /* 0x0000001100197202 */ /* 0x000fe40000000f00 */
[----:B------:R-:W-:Y:S02]  /*55d0*/  MOV R24, 0x1 ;  /* 0x0000000100187802 */ /* 0x000fe40000000f00 */
[----:B------:R-:W-:-:S07]  /*55e0*/  MOV R19, R27 ;  /* 0x0000001b00137202 */ /* 0x000fce0000000f00 */
[----:B------:R-:W-:Y:S05]  /*55f0*/  WARPSYNC.COLLECTIVE R16, `(.L_x_2338) ;  /* 0x0000000010087348 */ /* 0x000fea0003c00000 */
[----:B------:R0:W1:Y:S02]  /*5600*/  SHFL.BFLY P2, R27, R25, R24, R23 ;  /* 0x0c000018191b7389 */ /* 0x0000640000040017 */
[----:B01----:R-:W-:Y:S01]  /*5610*/  ENDCOLLECTIVE ;  /* 0x000000000000791b */ /* 0x003fe20003800000 */
.L_x_2338:
[----:B------:R-:W-:-:S04]  /*5620*/  FADD.FTZ R19, R14, R19 ;  /* 0x000000130e137221 */ /* 0x000fc80000010000 */
[----:B------:R-:W-:Y:S01]  /*5630*/  IMAD.MOV.U32 R25, RZ, RZ, R19 ;  /* 0x000000ffff197224 */ /* 0x000fe200078e0013 */
[----:B------:R-:W-:-:S07]  /*5640*/  MOV R0, R27 ;  /* 0x0000001b00007202 */ /* 0x000fce0000000f00 */
[----:B------:R-:W-:Y:S05]  /*5650*/  WARPSYNC.COLLECTIVE R16, `(.L_x_2339) ;  /* 0x0000000010087348 */ /* 0x000fea0003c00000 */
[----:B------:R0:W1:Y:S02]  /*5660*/  SHFL.BFLY P2, R27, R25, R24, R23 ;  /* 0x0c000018191b7389 */ /* 0x0000640000040017 */
[----:B01----:R-:W-:Y:S01]  /*5670*/  ENDCOLLECTIVE ;  /* 0x000000000000791b */ /* 0x003fe20003800000 */
.L_x_2339:
[----:B------:R-:W-:Y:S01]  /*5680*/  FADD.FTZ R0, R17, R0 ;  /* 0x0000000011007221 */ /* 0x000fe20000010000 */
[----:B------:R-:W-:Y:S06]  /*5690*/  BRA `(.L_x_2340) ;  /* 0xffffffe800ec7947 */ /* 0x000fec000383ffff */
.L_x_2328:
[----:B------:R-:W-:Y:S01]  /*56a0*/  BSSY B1, `(.L_x_2341) ;  /* 0x0000008000017945 */ /* 0x000fe20003800000 */
[----:B-1----:R-:W-:Y:S02]  /*56b0*/  MOV R25, R0 ;  /* 0x0000000000197202 */ /* 0x002fe40000000f00 */
[----:B------:R-:W-:Y:S02]  /*56c0*/  MOV R24, 0x8 ;  /* 0x0000000800187802 */ /* 0x000fe40000000f00 */
[----:B------:R-:W-:Y:S02]  /*56d0*/  MOV R23, 0x101f ;  /* 0x0000101f00177802 */ /* 0x000fe40000000f00 */
[----:B0-----:R-:W-:-:S07]  /*56e0*/  MOV R16, 0xffff ;  /* 0x0000ffff00107802 */ /* 0x001fce0000000f00 */
[----:B--2---:R-:W-:Y:S05]  /*56f0*/  WARPSYNC.COLLECTIVE R16, `(.L_x_2342) ;  /* 0x0000000010087348 */ /* 0x004fea0003c00000 */
[----:B------:R0:W1:Y:S02]  /*5700*/  SHFL.BFLY P2, R27, R25, R24, R23 ;  /* 0x0c000018191b7389 */ /* 0x0000640000040017 */
[----:B012---:R-:W-:Y:S01]  /*5710*/  ENDCOLLECTIVE ;  /* 0x000000000000791b */ /* 0x007fe20003800000 */
.L_x_2342:
[----:B------:R-:W-:Y:S05]  /*5720*/  BSYNC B1 ;  /* 0x0000000000017941 */ /* 0x000fea0003800000 */
.L_x_2341:
        /* <DEDUP_REMOVED lines=9> */
.L_x_2343:
[----:B------:R-:W-:Y:S01]  /*57c0*/  HFMA2.MMA R24, -RZ, RZ, 0, 2.384185791015625e-07 ;  /* 0x00000004ff187435 */ /* 0x000fe200000001ff */
[----:B------:R-:W-:Y:S01]  /*57d0*/  MOV R25, R17 ;  /* 0x0000001100197202 */ /* 0x000fe20000000f00 */
[----:B------:R-:W-:-:S09]  /*57e0*/  IMAD.MOV.U32 R19, RZ, RZ, R27 ;  /* 0x000000ffff137224 */ /* 0x000fd200078e001b */
[----:B------:R-:W-:Y:S05]  /*57f0*/  WARPSYNC.COLLECTIVE R16, `(.L_x_2344) ;  /* 0x0000000010087348 */ /* 0x000fea0003c00000 */
[----:B------:R0:W1:Y:S02]  /*5800*/  SHFL.BFLY P2, R27, R25, R24, R23 ;  /* 0x0c000018191b7389 */ /* 0x0000640000040017 */
[----:B01----:R-:W-:Y:S01]  /*5810*/  ENDCOLLECTIVE ;  /* 0x000000000000791b */ /* 0x003fe20003800000 */
.L_x_2344:
[----:B------:R-:W-:-:S05]  /*5820*/  FADD.FTZ R19, R19, R12 ;  /* 0x0000000c13137221 */ /* 0x000fca0000010000 */
[----:B------:R-:W-:Y:S02]  /*5830*/  MOV R25, R19 ;  /* 0x0000001300197202 */ /* 0x000fe40000000f00 */
[----:B------:R-:W-:-:S07]  /*5840*/  MOV R18, R27 ;  /* 0x0000001b00127202 */ /* 0x000fce0000000f00 */
[----:B------:R-:W-:Y:S05]  /*5850*/  WARPSYNC.COLLECTIVE R16, `(.L_x_2345) ;  /* 0x0000000010087348 */ /* 0x000fea0003c00000 */
[----:B------:R0:W1:Y:S02]  /*5860*/  SHFL.BFLY P2, R27, R25, R24, R23 ;  /* 0x0c000018191b7389 */ /* 0x0000640000040017 */
[----:B01----:R-:W-:Y:S01]  /*5870*/  ENDCOLLECTIVE ;  /* 0x000000000000791b */ /* 0x003fe20003800000 */
.L_x_2345:
[----:B------:R-:W-:Y:S01]  /*5880*/  FADD.FTZ R18, R17, R18 ;  /* 0x0000001211127221 */ /* 0x000fe20000010000 */
[----:B------:R-:W-:-:S04]  /*5890*/  HFMA2.MMA R24, -RZ, RZ, 0, 1.1920928955078125e-07 ;  /* 0x00000002ff187435 */ /* 0x000fc800000001ff */
[----:B------:R-:W-:Y:S01]  /*58a0*/  MOV R25, R18 ;  /* 0x0000001200197202 */ /* 0x000fe20000000f00 */
[----:B------:R-:W-:-:S07]  /*58b0*/  IMAD.MOV.U32 R20, RZ, RZ, R27 ;  /* 0x000000ffff147224 */ /* 0x000fce00078e001b */
[----:B------:R-:W-:Y:S05]  /*58c0*/  WARPSYNC.COLLECTIVE R16, `(.L_x_2346) ;  /* 0x0000000010087348 */ /* 0x000fea0003c00000 */
[----:B------:R0:W1:Y:S02]  /*58d0*/  SHFL.BFLY P2, R27, R25, R24, R23 ;  /* 0x0c000018191b7389 */ /* 0x0000640000040017 */
[----:B01----:R-:W-:Y:S01]  /*58e0*/  ENDCOLLECTIVE ;  /* 0x000000000000791b */ /* 0x003fe20003800000 */
.L_x_2346:
[----:B------:R-:W-:-:S05]  /*58f0*/  FADD.FTZ R20, R19, R20 ;  /* 0x0000001413147221 */ /* 0x000fca0000010000 */
[----:B------:R-:W-:Y:S02]  /*5900*/  MOV R25, R20 ;  /* 0x0000001400197202 */ /* 0x000fe40000000f00 */
[----:B------:R-:W-:-:S07]  /*5910*/  MOV R21, R27 ;  /* 0x0000001b00157202 */ /* 0x000fce0000000f00 */
[----:B------:R-:W-:Y:S05]  /*5920*/  WARPSYNC.COLLECTIVE R16, `(.L_x_2347) ;  /* 0x0000000010087348 */ /* 0x000fea0003c00000 */
[----:B------:R0:W1:Y:S02]  /*5930*/  SHFL.BFLY P2, R27, R25, R24, R23 ;  /* 0x0c000018191b7389 */ /* 0x0000640000040017 */
[----:B01----:R-:W-:Y:S01]  /*5940*/  ENDCOLLECTIVE ;  /* 0x000000000000791b */ /* 0x003fe20003800000 */
.L_x_2347:
[----:B------:R-:W-:Y:S01]  /*5950*/  FADD.FTZ R21, R18, R21 ;  /* 0x0000001512157221 */ /* 0x000fe20000010000 */
[----:B------:R-:W-:-:S04]  /*5960*/  HFMA2.MMA R24, -RZ, RZ, 0, 5.9604644775390625e-08 ;  /* 0x00000001ff187435 */ /* 0x000fc800000001ff */
[----:B------:R-:W-:Y:S01]  /*5970*/  MOV R25, R21 ;  /* 0x0000001500197202 */ /* 0x000fe20000000f00 */
[----:B------:R-:W-:-:S07]  /*5980*/  IMAD.MOV.U32 R29, RZ, RZ, R27 ;  /* 0x000000ffff1d7224 */ /* 0x000fce00078e001b */
[----:B------:R-:W-:Y:S05]  /*5990*/  WARPSYNC.COLLECTIVE R16, `(.L_x_2348) ;  /* 0x0000000010087348 */ /* 0x000fea0003c00000 */
[----:B------:R0:W1:Y:S02]  /*59a0*/  SHFL.BFLY P2, R27, R25, R24, R23 ;  /* 0x0c000018191b7389 */ /* 0x0000640000040017 */
[----:B01----:R-:W-:Y:S01]  /*59b0*/  ENDCOLLECTIVE ;  /* 0x000000000000791b */ /* 0x003fe20003800000 */
.L_x_2348:
[----:B------:R-:W-:-:S05]  /*59c0*/  FADD.FTZ R29, R20, R29 ;  /* 0x0000001d141d7221 */ /* 0x000fca0000010000 */
[----:B------:R-:W-:Y:S02]  /*59d0*/  MOV R25, R29 ;  /* 0x0000001d00197202 */ /* 0x000fe40000000f00 */
[----:B------:R-:W-:-:S07]  /*59e0*/  MOV R0, R27 ;  /* 0x0000001b00007202 */ /* 0x000fce0000000f00 */
[----:B------:R-:W-:Y:S05]  /*59f0*/  WARPSYNC.COLLECTIVE R16, `(.L_x_2349) ;  /* 0x0000000010087348 */ /* 0x000fea0003c00000 */
[----:B------:R0:W1:Y:S02]  /*5a00*/  SHFL.BFLY P2, R27, R25, R24, R23 ;  /* 0x0c000018191b7389 */ /* 0x0000640000040017 */
[----:B01----:R-:W-:Y:S01]  /*5a10*/  ENDCOLLECTIVE ;  /* 0x000000000000791b */ /* 0x003fe20003800000 */
.L_x_2349:
[----:B------:R-:W-:Y:S01]  /*5a20*/  FADD.FTZ R0, R21, R0 ;  /* 0x0000000015007221 */ /* 0x000fe20000010000 */
[----:B------:R-:W-:Y:S06]  /*5a30*/  BRA `(.L_x_2350) ;  /* 0xffffffe800c07947 */ /* 0x000fec000383ffff */
.L_x_2329:
        /* <DEDUP_REMOVED lines=8> */
.L_x_2352:
[----:B------:R-:W-:Y:S05]  /*5ac0*/  BSYNC B1 ;  /* 0x0000000000017941 */ /* 0x000fea0003800000 */
.L_x_2351:
        /* <DEDUP_REMOVED lines=8> */
.L_x_2353:
[----:B------:R-:W-:Y:S01]  /*5b50*/  FADD.FTZ R17, R17, R0 ;  /* 0x0000000011117221 */ /* 0x000fe20000010000 */
[----:B------:R-:W-:-:S03]  /*5b60*/  HFMA2.MMA R24, -RZ, RZ, 0, 2.384185791015625e-07 ;  /* 0x00000004ff187435 */ /* 0x000fc600000001ff */
[----:B------:R-:W-:Y:S01]  /*5b70*/  IMAD.MOV.U32 R25, RZ, RZ, R17 ;  /* 0x000000ffff197224 */ /* 0x000fe200078e0011 */
[----:B------:R-:W-:-:S07]  /*5b80*/  MOV R19, R27 ;  /* 0x0000001b00137202 */ /* 0x000fce0000000f00 */
[----:B------:R-:W-:Y:S05]  /*5b90*/  WARPSYNC.COLLECTIVE R16, `(.L_x_2354) ;  /* 0x0000000010087348 */ /* 0x000fea0003c00000 */
[----:B------:R0:W1:Y:S02]  /*5ba0*/  SHFL.BFLY P2, R27, R25, R24, R23 ;  /* 0x0c000018191b7389 */ /* 0x0000640000040017 */
[----:B01----:R-:W-:Y:S01]  /*5bb0*/  ENDCOLLECTIVE ;  /* 0x000000000000791b */ /* 0x003fe20003800000 */
.L_x_2354:
[----:B------:R-:W-:-:S05]  /*5bc0*/  FADD.FTZ R19, R19, R12 ;  /* 0x0000000c13137221 */ /* 0x000fca0000010000 */
[----:B------:R-:W-:Y:S02]  /*5bd0*/  MOV R25, R19 ;  /* 0x0000001300197202 */ /* 0x000fe40000000f00 */
[----:B------:R-:W-:-:S07]  /*5be0*/  MOV R18, R27 ;  /* 0x0000001b00127202 */ /* 0x000fce0000000f00 */
[----:B------:R-:W-:Y:S05]  /*5bf0*/  WARPSYNC.COLLECTIVE R16, `(.L_x_2355) ;  /* 0x0000000010087348 */ /* 0x000fea0003c00000 */
[----:B------:R0:W1:Y:S02]  /*5c00*/  SHFL.BFLY P2, R27, R25, R24, R23 ;  /* 0x0c000018191b7389 */ /* 0x0000640000040017 */
[----:B01----:R-:W-:Y:S01]  /*5c10*/  ENDCOLLECTIVE ;  /* 0x000000000000791b */ /* 0x003fe20003800000 */
.L_x_2355:
[----:B------:R-:W-:Y:S01]  /*5c20*/  FADD.FTZ R18, R17, R18 ;  /* 0x0000001211127221 */ /* 0x000fe20000010000 */
[----:B------:R-:W-:-:S03]  /*5c30*/  HFMA2.MMA R24, -RZ, RZ, 0, 1.1920928955078125e-07 ;  /* 0x00000002ff187435 */ /* 0x000fc600000001ff */
[----:B------:R-:W-:Y:S01]  /*5c40*/  IMAD.MOV.U32 R25, RZ, RZ, R18 ;  /* 0x000000ffff197224 */ /* 0x000fe200078e0012 */
[----:B------:R-:W-:-:S07]  /*5c50*/  MOV R20, R27 ;  /* 0x0000001b00147202 */ /* 0x000fce0000000f00 */
[----:B------:R-:W-:Y:S05]  /*5c60*/  WARPSYNC.COLLECTIVE R16, `(.L_x_2356) ;  /* 0x0000000010087348 */ /* 0x000fea0003c00000 */
[----:B------:R0:W1:Y:S02]  /*5c70*/  SHFL.BFLY P2, R27, R25, R24, R23 ;  /* 0x0c000018191b7389 */ /* 0x0000640000040017 */
[----:B01----:R-:W-:Y:S01]  /*5c80*/  ENDCOLLECTIVE ;  /* 0x000000000000791b */ /* 0x003fe20003800000 */
.L_x_2356:
[----:B------:R-:W-:-:S05]  /*5c90*/  FADD.FTZ R20, R19, R20 ;  /* 0x0000001413147221 */ /* 0x000fca0000010000 */
[----:B------:R-:W-:Y:S02]  /*5ca0*/  MOV R25, R20 ;  /* 0x0000001400197202 */ /* 0x000fe40000000f00 */
[----:B------:R-:W-:-:S07]  /*5cb0*/  MOV R21, R27 ;  /* 0x0000001b00157202 */ /* 0x000fce0000000f00 */
[----:B------:R-:W-:Y:S05]  /*5cc0*/  WARPSYNC.COLLECTIVE R16, `(.L_x_2357) ;  /* 0x0000000010087348 */ /* 0x000fea0003c00000 */
[----:B------:R0:W1:Y:S02]  /*5cd0*/  SHFL.BFLY P2, R27, R25, R24, R23 ;  /* 0x0c000018191b7389 */ /* 0x0000640000040017 */
[----:B01----:R-:W-:Y:S01]  /*5ce0*/  ENDCOLLECTIVE ;  /* 0x000000000000791b */ /* 0x003fe20003800000 */
.L_x_2357:
[----:B------:R-:W-:Y:S01]  /*5cf0*/  FADD.FTZ R21, R18, R21 ;  /* 0x0000001512157221 */ /* 0x000fe20000010000 */
[----:B------:R-:W-:-:S03]  /*5d00*/  HFMA2.MMA R24, -RZ, RZ, 0, 5.9604644775390625e-08 ;  /* 0x00000001ff187435 */ /* 0x000fc600000001ff */
[----:B------:R-:W-:Y:S01]  /*5d10*/  IMAD.MOV.U32 R25, RZ, RZ, R21 ;  /* 0x000000ffff197224 */ /* 0x000fe200078e0015 */
[----:B------:R-:W-:-:S07]  /*5d20*/  MOV R29, R27 ;  /* 0x0000001b001d7202 */ /* 0x000fce0000000f00 */
[----:B------:R-:W-:Y:S05]  /*5d30*/  WARPSYNC.COLLECTIVE R16, `(.L_x_2358) ;  /* 0x0000000010087348 */ /* 0x000fea0003c00000 */
[----:B------:R0:W1:Y:S02]  /*5d40*/  SHFL.BFLY P2, R27, R25, R24, R23 ;  /* 0x0c000018191b7389 */ /* 0x0000640000040017 */
[----:B01----:R-:W-:Y:S01]  /*5d50*/  ENDCOLLECTIVE ;  /* 0x000000000000791b */ /* 0x003fe20003800000 */
.L_x_2358:
[----:B------:R-:W-:-:S05]  /*5d60*/  FADD.FTZ R29, R20, R29 ;  /* 0x0000001d141d7221 */ /* 0x000fca0000010000 */
[----:B------:R-:W-:Y:S02]  /*5d70*/  MOV R25, R29 ;  /* 0x0000001d00197202 */ /* 0x000fe40000000f00 */
[----:B------:R-:W-:-:S07]  /*5d80*/  MOV R0, R27 ;  /* 0x0000001b00007202 */ /* 0x000fce0000000f00 */
[----:B------:R-:W-:Y:S05]  /*5d90*/  WARPSYNC.COLLECTIVE R16, `(.L_x_2359) ;  /* 0x0000000010087348 */ /* 0x000fea0003c00000 */
[----:B------:R0:W1:Y:S02]  /*5da0*/  SHFL.BFLY P2, R27, R25, R24, R23 ;  /* 0x0c000018191b7389 */ /* 0x0000640000040017 */
[----:B01----:R-:W-:Y:S01]  /*5db0*/  ENDCOLLECTIVE ;  /* 0x000000000000791b */ /* 0x003fe20003800000 */
.L_x_2359:
[----:B------:R-:W-:Y:S01]  /*5dc0*/  FADD.FTZ R0, R21, R0 ;  /* 0x0000000015007221 */ /* 0x000fe20000010000 */
[----:B------:R-:W-:Y:S06]  /*5dd0*/  BRA `(.L_x_2360) ;  /* 0xffffffe8007c7947 */ /* 0x000fec000383ffff */
.L_x_2330:
        /* <DEDUP_REMOVED lines=8> */
.L_x_2362:
[----:B------:R-:W-:Y:S05]  /*5e60*/  BSYNC B0 ;  /* 0x0000000000007941 */ /* 0x000fea0003800000 */
.L_x_2361:
        /* <DEDUP_REMOVED lines=11> */
.L_x_2363:
        /* <DEDUP_REMOVED lines=15> */
.L_x_2364:
[----:B------:R-:W-:-:S05]  /*6010*/  FADD.FTZ R29, R29, R18 ;  /* 0x000000121d1d7221 */ /* 0x000fca0000010000 */
[----:B------:R-:W-:Y:S02]  /*6020*/  MOV R25, R29 ;  /* 0x0000001d00197202 */ /* 0x000fe40000000f00 */
[----:B------:R-:W-:-:S07]  /*6030*/  MOV R0, R27 ;  /* 0x0000001b00007202 */ /* 0x000fce0000000f00 */
[----:B------:R-:W-:Y:S05]  /*6040*/  WARPSYNC.COLLECTIVE R16, `(.L_x_2365) ;  /* 0x0000000010087348 */ /* 0x000fea0003c00000 */
[----:B------:R0:W1:Y:S02]  /*6050*/  SHFL.BFLY P2, R27, R25, R24, R23 ;  /* 0x0c000018191b7389 */ /* 0x0000640000040017 */
[----:B01----:R-:W-:Y:S01]  /*6060*/  ENDCOLLECTIVE ;  /* 0x000000000000791b */ /* 0x003fe20003800000 */
.L_x_2365:
        /* <DEDUP_REMOVED lines=10> */
.L_x_2366:
[----:B------:R-:W-:Y:S01]  /*6110*/  FADD.FTZ R21, R29, R34 ;  /* 0x000000221d157221 */ /* 0x000fe20000010000 */
[----:B------:R-:W-:-:S03]  /*6120*/  @P0 LEA R34, R7, UR6, 0x7 ;  /* 0x0000000607220c11 */ /* 0x000fc6000f8e38ff */
[----:B------:R-:W-:Y:S01]  /*6130*/  IMAD.MOV.U32 R25, RZ, RZ, R21 ;  /* 0x000000ffff197224 */ /* 0x000fe200078e0015 */
[----:B------:R-:W-:-:S07]  /*6140*/  MOV R17, R27 ;  /* 0x0000001b00117202 */ /* 0x000fce0000000f00 */
[----:B------:R-:W-:Y:S05]  /*6150*/  WARPSYNC.COLLECTIVE R16, `(.L_x_2367) ;  /* 0x0000000010087348 */ /* 0x000fea0003c00000 */
[----:B------:R0:W1:Y:S02]  /*6160*/  SHFL.BFLY P2, R27, R25, R24, R23 ;  /* 0x0c000018191b7389 */ /* 0x0000640000040017 */
[----:B01----:R-:W-:Y:S01]  /*6170*/  ENDCOLLECTIVE ;  /* 0x000000000000791b */ /* 0x003fe20003800000 */
.L_x_2367:
[----:B------:R-:W-:Y:S01]  /*6180*/  FADD.FTZ R0, R0, R17 ;  /* 0x0000001100007221 */ /* 0x000fe20000010000 */
[----:B------:R-:W-:-:S04]  /*6190*/  HFMA2.MMA R24, -RZ, RZ, 0, 5.9604644775390625e-08 ;  /* 0x00000001ff187435 */ /* 0x000fc800000001ff */
[----:B------:R-:W-:Y:S02]  /*61a0*/  MOV R25, R0 ;  /* 0x0000000000197202 */ /* 0x000fe40000000f00 */
[----:B------:R-:W-:-:S07]  /*61b0*/  MOV R29, R27 ;  /* 0x0000001b001d7202 */ /* 0x000fce0000000f00 */
[----:B------:R-:W-:Y:S05]  /*61c0*/  WARPSYNC.COLLECTIVE R16, `(.L_x_2368) ;  /* 0x0000000010087348 */ /* 0x000fea0003c00000 */
[----:B------:R0:W1:Y:S02]  /*61d0*/  SHFL.BFLY P2, R27, R25, R24, R23 ;  /* 0x0c000018191b7389 */ /* 0x0000640000040017 */
[----:B01----:R-:W-:Y:S01]  /*61e0*/  ENDCOLLECTIVE ;  /* 0x000000000000791b */ /* 0x003fe20003800000 */
.L_x_2368:
        /* <DEDUP_REMOVED lines=11> */
.L_x_2369:
        /* <DEDUP_REMOVED lines=8> */
.L_x_2370:
        /* <DEDUP_REMOVED lines=9> */
.L_x_2371:
[----:B------:R-:W-:Y:S01]  /*63b0*/  MOV R25, R31 ;  /* 0x0000001f00197202 */ /* 0x000fe20000000f00 */
[----:B------:R-:W-:Y:S01]  /*63c0*/  IMAD.MOV.U32 R24, RZ, RZ, 0x4 ;  /* 0x00000004ff187424 */ /* 0x000fe200078e00ff */
[----:B------:R-:W-:-:S07]  /*63d0*/  MOV R20, R27 ;  /* 0x0000001b00147202 */ /* 0x000fce0000000f00 */
[----:B------:R-:W-:Y:S05]  /*63e0*/  WARPSYNC.COLLECTIVE R16, `(.L_x_2372) ;  /* 0x0000000010087348 */ /* 0x000fea0003c00000 */
[----:B------:R0:W1:Y:S02]  /*63f0*/  SHFL.BFLY P2, R27, R25, R24, R23 ;  /* 0x0c000018191b7389 */ /* 0x0000640000040017 */
[----:B01----:R-:W-:Y:S01]  /*6400*/  ENDCOLLECTIVE ;  /* 0x000000000000791b */ /* 0x003fe20003800000 */
.L_x_2372:
        /* <DEDUP_REMOVED lines=8> */
.L_x_2373:
[----:B------:R-:W-:Y:S01]  /*6490*/  HFMA2.MMA R24, -RZ, RZ, 0, 1.1920928955078125e-07 ;  /* 0x00000002ff187435 */ /* 0x000fe200000001ff */
[----:B------:R-:W-:Y:S01]  /*64a0*/  IMAD.MOV.U32 R25, RZ, RZ, R31 ;  /* 0x000000ffff197224 */ /* 0x000fe200078e001f */
[----:B------:R-:W-:-:S09]  /*64b0*/  MOV R19, R27 ;  /* 0x0000001b00137202 */ /* 0x000fd20000000f00 */
[----:B------:R-:W-:Y:S05]  /*64c0*/  WARPSYNC.COLLECTIVE R16, `(.L_x_2374) ;  /* 0x0000000010087348 */ /* 0x000fea0003c00000 */
[----:B------:R0:W1:Y:S02]  /*64d0*/  SHFL.BFLY P2, R27, R25, R24, R23 ;  /* 0x0c000018191b7389 */ /* 0x0000640000040017 */
[----:B01----:R-:W-:Y:S01]  /*64e0*/  ENDCOLLECTIVE ;  /* 0x000000000000791b */ /* 0x003fe20003800000 */
.L_x_2374:
        /* <DEDUP_REMOVED lines=18> */
.L_x_2375:
[----:B------:R-:W-:Y:S01]  /*6610*/  MOV R25, R18 ;  /* 0x0000001200197202 */ /* 0x000fe20000000f00 */
[----:B------:R-:W-:Y:S01]  /*6620*/  IMAD.MOV.U32 R24, RZ, RZ, 0x1 ;  /* 0x00000001ff187424 */ /* 0x000fe200078e00ff */
[----:B------:R-:W-:-:S07]  /*6630*/  MOV R19, R27 ;  /* 0x0000001b00137202 */ /* 0x000fce0000000f00 */
[----:B------:R-:W-:Y:S05]  /*6640*/  WARPSYNC.COLLECTIVE R16, `(.L_x_2376) ;  /* 0x0000000010087348 */ /* 0x000fea0003c00000 */
[----:B------:R0:W1:Y:S02]  /*6650*/  SHFL.BFLY P2, R27, R25, R24, R23 ;  /* 0x0c000018191b7389 */ /* 0x0000640000040017 */
[----:B01----:R-:W-:Y:S01]  /*6660*/  ENDCOLLECTIVE ;  /* 0x000000000000791b */ /* 0x003fe20003800000 */
.L_x_2376:
        /* <DEDUP_REMOVED lines=19> */
.L_x_2377:
        /* <DEDUP_REMOVED lines=10> */
.L_x_2378:
        /* <DEDUP_REMOVED lines=8> */
.L_x_2379:
        /* <DEDUP_REMOVED lines=11> */
.L_x_2380:
[----:B------:R-:W-:Y:S02]  /*6970*/  MOV R25, R10 ;  /* 0x0000000a00197202 */ /* 0x000fe40000000f00 */
[----:B------:R-:W-:-:S07]  /*6980*/  MOV R15, R27 ;  /* 0x0000001b000f7202 */ /* 0x000fce0000000f00 */
[----:B------:R-:W-:Y:S05]  /*6990*/  WARPSYNC.COLLECTIVE R16, `(.L_x_2381) ;  /* 0x0000000010087348 */ /* 0x000fea0003c00000 */
[----:B------:R0:W1:Y:S02]  /*69a0*/  SHFL.BFLY P2, R27, R25, R24, R23 ;  /* 0x0c000018191b7389 */ /* 0x0000640000040017 */
[----:B01----:R-:W-:Y:S01]  /*69b0*/  ENDCOLLECTIVE ;  /* 0x000000000000791b */ /* 0x003fe20003800000 */
.L_x_2381:
        /* <DEDUP_REMOVED lines=10> */
.L_x_2382:
[----:B------:R-:W-:Y:S02]  /*6a60*/  MOV R25, R10 ;  /* 0x0000000a00197202 */ /* 0x000fe40000000f00 */
[----:B------:R-:W-:-:S07]  /*6a70*/  MOV R21, R27 ;  /* 0x0000001b00157202 */ /* 0x000fce0000000f00 */
[----:B------:R-:W-:Y:S05]  /*6a80*/  WARPSYNC.COLLECTIVE R16, `(.L_x_2383) ;  /* 0x0000000010087348 */ /* 0x000fea0003c00000 */
[----:B------:R0:W1:Y:S02]  /*6a90*/  SHFL.BFLY P2, R27, R25, R24, R23 ;  /* 0x0c000018191b7389 */ /* 0x0000640000040017 */
[----:B01----:R-:W-:Y:S01]  /*6aa0*/  ENDCOLLECTIVE ;  /* 0x000000000000791b */ /* 0x003fe20003800000 */
.L_x_2383:
        /* <DEDUP_REMOVED lines=13> */
.L_x_2384:
[----:B------:R-:W-:Y:S01]  /*6b80*/  IMAD.MOV.U32 R25, RZ, RZ, R10 ;  /* 0x000000ffff197224 */ /* 0x000fe200078e000a */
[----:B------:R-:W-:-:S07]  /*6b90*/  MOV R21, R27 ;  /* 0x0000001b00157202 */ /* 0x000fce0000000f00 */
[----:B------:R-:W-:Y:S05]  /*6ba0*/  WARPSYNC.COLLECTIVE R16, `(.L_x_2385) ;  /* 0x0000000010087348 */ /* 0x000fea0003c00000 */
[----:B------:R0:W1:Y:S02]  /*6bb0*/  SHFL.BFLY P2, R27, R25, R24, R23 ;  /* 0x0c000018191b7389 */ /* 0x0000640000040017 */
[----:B01----:R-:W-:Y:S01]  /*6bc0*/  ENDCOLLECTIVE ;  /* 0x000000000000791b */ /* 0x003fe20003800000 */
.L_x_2385:
[----:B------:R-:W-:Y:S01]  /*6bd0*/  HFMA2.MMA R24, -RZ, RZ, 0, 4.76837158203125e-07 ;  /* 0x00000008ff187435 */ /* 0x000fe200000001ff */
[----:B------:R-:W-:Y:S02]  /*6be0*/  MOV R25, R11 ;  /* 0x0000000b00197202 */ /* 0x000fe40000000f00 */
[----:B------:R-:W-:-:S08]  /*6bf0*/  MOV R22, R27 ;  /* 0x0000001b00167202 */ /* 0x000fd00000000f00 */
[----:B------:R-:W-:Y:S05]  /*6c00*/  WARPSYNC.COLLECTIVE R16, `(.L_x_2386) ;  /* 0x0000000010087348 */ /* 0x000fea0003c00000 */
[----:B------:R0:W1:Y:S02]  /*6c10*/  SHFL.BFLY P2, R27, R25, R24, R23 ;  /* 0x0c000018191b7389 */ /* 0x0000640000040017 */
[----:B01----:R-:W-:Y:S01]  /*6c20*/  ENDCOLLECTIVE ;  /* 0x000000000000791b */ /* 0x003fe20003800000 */
.L_x_2386:
        /* <DEDUP_REMOVED lines=9> */
.L_x_2387:
[----:B------:R-:W-:Y:S01]  /*6cc0*/  HFMA2.MMA R24, -RZ, RZ, 0, 2.384185791015625e-07 ;  /* 0x00000004ff187435 */ /* 0x000fe200000001ff */
[----:B------:R-:W-:Y:S01]  /*6cd0*/  IMAD.MOV.U32 R25, RZ, RZ, R11 ;  /* 0x000000ffff197224 */ /* 0x000fe200078e000b */
[----:B------:R-:W-:-:S09]  /*6ce0*/  MOV R14, R27 ;  /* 0x0000001b000e7202 */ /* 0x000fd20000000f00 */
[----:B------:R-:W-:Y:S05]  /*6cf0*/  WARPSYNC.COLLECTIVE R16, `(.L_x_2388) ;  /* 0x0000000010087348 */ /* 0x000fea0003c00000 */
[----:B------:R0:W1:Y:S02]  /*6d00*/  SHFL.BFLY P2, R27, R25, R24, R23 ;  /* 0x0c000018191b7389 */ /* 0x0000640000040017 */
[----:B01----:R-:W-:Y:S01]  /*6d10*/  ENDCOLLECTIVE ;  /* 0x000000000000791b */ /* 0x003fe20003800000 */
.L_x_2388:
        /* <DEDUP_REMOVED lines=8> */
.L_x_2389:
[----:B------:R-:W-:Y:S01]  /*6da0*/  HFMA2.MMA R24, -RZ, RZ, 0, 1.1920928955078125e-07 ;  /* 0x00000002ff187435 */ /* 0x000fe200000001ff */
[----:B------:R-:W-:Y:S01]  /*6db0*/  MOV R25, R11 ;  /* 0x0000000b00197202 */ /* 0x000fe20000000f00 */
[----:B------:R-:W-:-:S09]  /*6dc0*/  IMAD.MOV.U32 R29, RZ, RZ, R27 ;  /* 0x000000ffff1d7224 */ /* 0x000fd200078e001b */
[----:B------:R-:W-:Y:S05]  /*6dd0*/  WARPSYNC.COLLECTIVE R16, `(.L_x_2390) ;  /* 0x0000000010087348 */ /* 0x000fea0003c00000 */
[----:B------:R0:W1:Y:S02]  /*6de0*/  SHFL.BFLY P2, R27, R25, R24, R23 ;  /* 0x0c000018191b7389 */ /* 0x0000640000040017 */
[----:B01----:R-:W-:Y:S01]  /*6df0*/  ENDCOLLECTIVE ;  /* 0x000000000000791b */ /* 0x003fe20003800000 */
.L_x_2390:
        /* <DEDUP_REMOVED lines=13> */
.L_x_2391:
[----:B------:R0:W-:Y:S01]  /*6ed0*/  @!P1 STG.E.U16 desc[UR12][R20.64+0x78], R10 ;  /* 0x0000780a14009986 */ /* 0x0001e2000c10150c */
[----:B------:R-:W-:Y:S01]  /*6ee0*/  HFMA2.MMA R24, -RZ, RZ, 0, 5.9604644775390625e-08 ;  /* 0x00000001ff187435 */ /* 0x000fe200000001ff */
[----:B------:R-:W-:Y:S01]  /*6ef0*/  MOV R25, R11 ;  /* 0x0000000b00197202 */ /* 0x000fe20000000f00 */
[----:B------:R-:W-:-:S09]  /*6f00*/  FADD.FTZ R12, R12, R27 ;  /* 0x0000001b0c0c7221 */ /* 0x000fd20000010000 */
[----:B0-----:R-:W-:Y:S05]  /*6f10*/  WARPSYNC.COLLECTIVE R16, `(.L_x_2392) ;  /* 0x0000000010087348 */ /* 0x001fea0003c00000 */
[----:B------:R1:W2:Y:S02]  /*6f20*/  SHFL.BFLY P2, R27, R25, R24, R23 ;  /* 0x0c000018191b7389 */ /* 0x0002a40000040017 */
[----:B012---:R-:W-:Y:S01]  /*6f30*/  ENDCOLLECTIVE ;  /* 0x000000000000791b */ /* 0x007fe20003800000 */
.L_x_2392:
[----:B------:R-:W-:Y:S02]  /*6f40*/  MOV R25, R12 ;  /* 0x0000000c00197202 */ /* 0x000fe40000000f00 */
[----:B------:R-:W-:-:S07]  /*6f50*/  MOV R31, R27 ;  /* 0x0000001b001f7202 */ /* 0x000fce0000000f00 */
[----:B------:R-:W-:Y:S05]  /*6f60*/  WARPSYNC.COLLECTIVE R16, `(.L_x_2393) ;  /* 0x0000000010087348 */ /* 0x000fea0003c00000 */
[----:B------:R0:W1:Y:S02]  /*6f70*/  SHFL.BFLY P2, R27, R25, R24, R23 ;  /* 0x0c000018191b7389 */ /* 0x0000640000040017 */
[----:B01----:R-:W-:Y:S01]  /*6f80*/  ENDCOLLECTIVE ;  /* 0x000000000000791b */ /* 0x003fe20003800000 */
.L_x_2393:
[----:B------:R-:W-:Y:S01]  /*6f90*/  FADD.FTZ R31, R11, R31 ;  /* 0x0000001f0b1f7221 */ /* 0x000fe20000010000 */
[----:B------:R-:W-:Y:S06]  /*6fa0*/  BRA `(.L_x_2394) ;  /* 0xffffffe000ac7947 */ /* 0x000fec000383ffff */
.L_x_2395:
        /* <DEDUP_REMOVED lines=13> */
.L_x_3223:


//--------------------- .text._ZN13group_norm_v218gn_bwd_cuda_kernelI6__halfLi480ELi1ELi16ELi60ELi1024ELb1ELb1ELi8ELi960ELi960ELi4ELb1ELi1ELb0ELb0ELNS_15WgradSyncMethodE3ENS_16CompileConditionILi900EEEEEvPT_S6_S6_PKS5_S8_S8_S8_PKfflPfPj --------------------------
	.section	.text._ZN13group_norm_v218gn_bwd_cuda_kernelI6__halfLi480ELi1ELi16ELi60ELi1024ELb1ELb1ELi8ELi960ELi960ELi4ELb1ELi1ELb0ELb0ELNS_15WgradSyncMethodE3ENS_16CompileConditionILi900EEEEEvPT_S6_S6_PKS5_S8_S8_S8_PKfflPfPj,"ax",@progbits
	.align	128
        .global         _ZN13group_norm_v218gn_bwd_cuda_kernelI6__halfLi480ELi1ELi16ELi60ELi1024ELb1ELb1ELi8ELi960ELi960ELi4ELb1ELi1ELb0ELb0ELNS_15WgradSyncMethodE3ENS_16CompileConditionILi900EEEEEvPT_S6_S6_PKS5_S8_S8_S8_PKfflPfPj
        .type           _ZN13group_norm_v218gn_bwd_cuda_kernelI6__halfLi480ELi1ELi16ELi60ELi1024ELb1ELb1ELi8ELi960ELi960ELi4ELb1ELi1ELb0ELb0ELNS_15WgradSyncMethodE3ENS_16CompileConditionILi900EEEEEvPT_S6_S6_PKS5_S8_S8_S8_PKfflPfPj,@function
        .size           _ZN13group_norm_v218gn_bwd_cuda_kernelI6__halfLi480ELi1ELi16ELi60ELi1024ELb1ELb1ELi8ELi960ELi960ELi4ELb1ELi1ELb0ELb0ELNS_15WgradSyncMethodE3ENS_16CompileConditionILi900EEEEEvPT_S6_S6_PKS5_S8_S8_S8_PKfflPfPj,(.L_x_3224 - _ZN13group_norm_v218gn_bwd_cuda_kernelI6__halfLi480ELi1ELi16ELi60ELi1024ELb1ELb1ELi8ELi960ELi960ELi4ELb1ELi1ELb0ELb0ELNS_15WgradSyncMethodE3ENS_16CompileConditionILi900EEEEEvPT_S6_S6_PKS5_S8_S8_S8_PKfflPfPj)
        .other          _ZN13group_norm_v218gn_bwd_cuda_kernelI6__halfLi480ELi1ELi16ELi60ELi1024ELb1ELb1ELi8ELi960ELi960ELi4ELb1ELi1ELb0ELb0ELNS_15WgradSyncMethodE3ENS_16CompileConditionILi900EEEEEvPT_S6_S6_PKS5_S8_S8_S8_PKfflPfPj,@"STO_CUDA_ENTRY STV_DEFAULT"
_ZN13group_norm_v218gn_bwd_cuda_kernelI6__halfLi480ELi1ELi16ELi60ELi1024ELb1ELb1ELi8ELi960ELi960ELi4ELb1ELi1ELb0ELb0ELNS_15WgradSyncMethodE3ENS_16CompileConditionILi900EEEEEvPT_S6_S6_PKS5_S8_S8_S8_PKfflPfPj:
.text._ZN13group_norm_v218gn_bwd_cuda_kernelI6__halfLi480ELi1ELi16ELi60ELi1024ELb1ELb1ELi8ELi960ELi960ELi4ELb1ELi1ELb0ELb0ELNS_15WgradSyncMethodE3ENS_16CompileConditionILi900EEEEEvPT_S6_S6_PKS5_S8_S8_S8_PKfflPfPj:
        /* <DEDUP_REMOVED lines=29> */
.L_x_2398:
[----:B------:R-:W2:Y:S04]  /*01d0*/  LD.E.STRONG.GPU R0, desc[UR8][R2.64] ;  /* 0x0000000802007980 */ /* 0x000ea8000c10f900 */
[----:B--2---:R-:W-:Y:S01]  /*01e0*/  CCTL.IVALL ;  /* 0x00000000ff00798f */ /* 0x004fe20002000000 */
[----:B------:R-:W-:Y:S05]  /*01f0*/  YIELD ;  /* 0x0000000000007946 */ /* 0x000fea0003800000 */
[----:B-----5:R-:W-:-:S04]  /*0200*/  LOP3.LUT R0, R0, R5, RZ, 0x3c, !PT ;  /* 0x0000000500007212 */ /* 0x020fc800078e3cff */
[----:B------:R-:W-:-:S13]  /*0210*/  ISETP.GT.AND P0, PT, R0, -0x1, PT ;  /* 0xffffffff0000780c */ /* 0x000fda0003f04270 */
[----:B------:R-:W-:Y:S05]  /*0220*/  @P0 BRA `(.L_x_2398) ;  /* 0xfffffffc00e80947 */ /* 0x000fea000383ffff */
.L_x_2397:
[----:B------:R-:W-:Y:S05]  /*0230*/  WARPSYNC.ALL ;  /* 0x0000000000007948 */ /* 0x000fea0003800000 */
[----:B------:R-:W-:Y:S06]  /*0240*/  BAR.SYNC.DEFER_BLOCKING 0x0 ;  /* 0x0000000000007b1d */ /* 0x000fec0000010000 */
[----:B------:R-:W-:Y:S05]  /*0250*/  BRA `(.L_x_2399) ;  /* 0x0000003000dc7947 */ /* 0x000fea0003800000 */
.L_x_2396:
        /* <DEDUP_REMOVED lines=11> */
[----:B------:R-:W-:Y:S02]  /*0310*/  IADD3 R7, R85, 0x1e0, RZ ;  /* 0x000001e055077810 */ /* 0x000fe40007ffe0ff */
[----:B------:R-:W-:Y:S02]  /*0320*/  CS2R R52, SRZ ;  /* 0x0000000000347805 */ /* 0x000fe4000001ff00 */
[----:B------:R-:W-:Y:S01]  /*0330*/  SHF.R.S32.HI R6, RZ, 0x1f, R85 ;  /* 0x0000001fff067819 */ /* 0x000fe20000011455 */
[----:B------:R-:W4:Y:S01]  /*0340*/  S2R R11, SR_CgaCtaId ;  /* 0x00000000000b7919 */ /* 0x000f220000008800 */
[----:B------:R-:W-:Y:S01]  /*0350*/  SHF.R.S32.HI R8, RZ, 0x1f, R7 ;  /* 0x0000001fff087819 */ /* 0x000fe20000011407 */
[----:B0-----:R-:W-:Y:S01]  /*0360*/  IMAD.WIDE.U32 R2, R9, -0x77777777, RZ ;  /* 0x8888888909027825 */ /* 0x001fe200078e00ff */
[----:B------:R-:W-:-:S02]  /*0370*/  MOV R0, 0x400 ;  /* 0x0000040000007802 */ /* 0x000fc40000000f00 */
[----:B------:R-:W-:Y:S02]  /*0380*/  CS2R R54, SRZ ;  /* 0x0000000000367805 */ /* 0x000fe4000001ff00 */
[----:B------:R-:W-:Y:S02]  /*0390*/  LEA.HI R82, R8, R7, RZ, 0x2 ;  /* 0x0000000708527211 */ /* 0x000fe400078f10ff */
[----:B------:R-:W-:Y:S02]  /*03a0*/  CS2R R56, SRZ ;  /* 0x0000000000387805 */ /* 0x000fe4000001ff00 */
[----:B-1----:R-:W-:Y:S02]  /*03b0*/  LEA.HI R4, R6, R85, RZ, 0x2 ;  /* 0x0000005506047211 */ /* 0x002fe400078f10ff */
[----:B------:R-:W-:Y:S02]  /*03c0*/  CS2R R58, SRZ ;  /* 0x00000000003a7805 */ /* 0x000fe4000001ff00 */
[----:B------:R-:W-:Y:S01]  /*03d0*/  LOP3.LUT R10, R82, 0xfffffffc, RZ, 0xc0, !PT ;  /* 0xfffffffc520a7812 */ /* 0x000fe200078ec0ff */
[----:B------:R-:W-:Y:S01]  /*03e0*/  UMOV UR4, URZ ;  /* 0x0000003f00047c82 */ /* 0x000fe20008000000 */
[----:B------:R-:W-:-:S02]  /*03f0*/  SHF.R.S32.HI R83, RZ, 0x2, R4 ;  /* 0x00000002ff537819 */ /* 0x000fc40000011404 */
[----:B------:R-:W-:Y:S02]  /*0400*/  SHF.R.S32.HI R82, RZ, 0x2, R82 ;  /* 0x00000002ff527819 */ /* 0x000fe40000011452 */
[----:B------:R-:W-:Y:S02]  /*0410*/  IADD3 R0, R0, 0x3c00, RZ ;  /* 0x00003c0000007810 */ /* 0x000fe40007ffe0ff */
[----:B------:R-:W-:Y:S02]  /*0420*/  IADD3 R2, R83, 0xf0, RZ ;  /* 0x000000f053027810 */ /* 0x000fe40007ffe0ff */
[----:B------:R-:W-:Y:S02]  /*0430*/  IADD3 R5, R82, 0xf0, RZ ;  /* 0x000000f052057810 */ /* 0x000fe40007ffe0ff */
[----:B------:R-:W-:Y:S02]  /*0440*/  SHF.R.U32.HI R81, RZ, 0x3, R3 ;  /* 0x00000003ff517819 */ /* 0x000fe40000011603 */
[----:B------:R-:W-:-:S02]  /*0450*/  SHF.R.S32.HI R3, RZ, 0x1f, R2 ;  /* 0x0000001fff037819 */ /* 0x000fc40000011402 */
[----:B------:R-:W-:Y:S02]  /*0460*/  SHF.R.S32.HI R12, RZ, 0x1f, R5 ;  /* 0x0000001fff0c7819 */ /* 0x000fe40000011405 */
[----:B------:R-:W-:Y:S02]  /*0470*/  LEA.HI R8, R8, R7, RZ, 0x4 ;  /* 0x0000000708087211 */ /* 0x000fe400078f20ff */
[----:B------:R-:W-:Y:S02]  /*0480*/  LEA.HI R6, R6, R85, RZ, 0x4 ;  /* 0x0000005506067211 */ /* 0x000fe400078f20ff */
[----:B------:R-:W-:Y:S02]  /*0490*/  LOP3.LUT R4, R4, 0xfffffffc, RZ, 0xc0, !PT ;  /* 0xfffffffc04047812 */ /* 0x000fe400078ec0ff */
[----:B----4-:R-:W-:Y:S02]  /*04a0*/  LEA R84, R11, R0, 0x18 ;  /* 0x000000000b547211 */ /* 0x010fe400078ec0ff */
[----:B------:R-:W-:-:S02]  /*04b0*/  SHF.L.U32 R0, R87, 0x3, RZ ;  /* 0x0000000357007819 */ /* 0x000fc400000006ff */
[----:B------:R-:W-:Y:S01]  /*04c0*/  LEA.HI R3, R3, R2, RZ, 0x2 ;  /* 0x0000000203037211 */ /* 0x000fe200078f10ff */
[----:B------:R-:W-:Y:S01]  /*04d0*/  IMAD R80, R9, 0x18, R84 ;  /* 0x0000001809507824 */ /* 0x000fe200078e0254 */
[----:B------:R-:W-:Y:S02]  /*04e0*/  LOP3.LUT R0, R0, 0x3f8, RZ, 0xc0, !PT ;  /* 0x000003f800007812 */ /* 0x000fe400078ec0ff */
[----:B------:R-:W-:Y:S01]  /*04f0*/  LEA.HI R12, R12, R5, RZ, 0x2 ;  /* 0x000000050c0c7211 */ /* 0x000fe200078f10ff */
[----:B------:R-:W-:Y:S01]  /*0500*/  IMAD R80, R13, 0x8, R80 ;  /* 0x000000080d507824 */ /* 0x000fe200078e0250 */
[----:B------:R-:W-:Y:S02]  /*0510*/  IADD3 R0, R0, R13, RZ ;  /* 0x0000000d00007210 */ /* 0x000fe40007ffe0ff */
[----:B------:R-:W-:Y:S02]  /*0520*/  IADD3 R10, R7, -R10, RZ ;  /* 0x8000000a070a7210 */ /* 0x000fe40007ffe0ff */
[----:B------:R-:W-:-:S02]  /*0530*/  SHF.R.U32.HI R47, RZ, 0x4, R6 ;  /* 0x00000004ff2f7819 */ /* 0x000fc40000011606 */
[----:B------:R-:W-:Y:S02]  /*0540*/  IADD3 R4, -R4, R85, RZ ;  /* 0x0000005504047210 */ /* 0x000fe40007ffe1ff */
[----:B------:R-:W-:Y:S02]  /*0550*/  SHF.R.U32.HI R3, RZ, 0x2, R3 ;  /* 0x00000002ff037819 */ /* 0x000fe40000011603 */
[----:B------:R-:W-:Y:S02]  /*0560*/  SHF.R.U32.HI R45, RZ, 0x4, R8 ;  /* 0x00000004ff2d7819 */ /* 0x000fe40000011608 */
[----:B------:R-:W-:Y:S02]  /*0570*/  SHF.R.U32.HI R43, RZ, 0x2, R12 ;  /* 0x00000002ff2b7819 */ /* 0x000fe4000001160c */
[C---:B------:R-:W-:Y:S02]  /*0580*/  LOP3.LUT R47, R4.reuse, 0x3, R47, 0x78, !PT ;  /* 0x00000003042f7812 */ /* 0x040fe400078e782f */
[----:B------:R-:W-:-:S02]  /*0590*/  LOP3.LUT R46, R4, 0x3, R3, 0x78, !PT ;  /* 0x00000003042e7812 */ /* 0x000fc400078e7803 */
[C---:B------:R-:W-:Y:S02]  /*05a0*/  LOP3.LUT R45, R10.reuse, 0x3, R45, 0x78, !PT ;  /* 0x000000030a2d7812 */ /* 0x040fe400078e782d */
[----:B------:R-:W-:Y:S01]  /*05b0*/  LOP3.LUT R43, R10, 0x3, R43, 0x78, !PT ;  /* 0x000000030a2b7812 */ /* 0x000fe200078e782b */
[--C-:B--2---:R-:W-:Y:S02]  /*05c0*/  HADD2.F32 R5, -RZ, R14.reuse.H0_H0 ;  /* 0x2000000eff057230 */ /* 0x104fe40000004100 */
[----:B------:R-:W-:Y:S02]  /*05d0*/  HADD2.F32 R44, -RZ, R14.H1_H1 ;  /* 0x3000000eff2c7230 */ /* 0x000fe40000004100 */
[--C-:B---3--:R-:W-:Y:S02]  /*05e0*/  HADD2.F32 R38, -RZ, R36.reuse.H0_H0 ;  /* 0x20000024ff267230 */ /* 0x108fe40000004100 */
[----:B------:R-:W-:Y:S02]  /*05f0*/  HADD2.F32 R41, -RZ, R36.H1_H1 ;  /* 0x30000024ff297230 */ /* 0x000fe40000004100 */
[----:B------:R-:W-:-:S02]  /*0600*/  HADD2.F32 R39, -RZ, R37.H0_H0 ;  /* 0x20000025ff277230 */ /* 0x000fc40000004100 */
[--C-:B------:R-:W-:Y:S02]  /*0610*/  HADD2.F32 R42, -RZ, R15.reuse.H0_H0 ;  /* 0x2000000fff2a7230 */ /* 0x100fe40000004100 */
[----:B------:R-:W-:Y:S02]  /*0620*/  HADD2.F32 R40, -RZ, R15.H1_H1 ;  /* 0x3000000fff287230 */ /* 0x000fe40000004100 */
[----:B------:R-:W-:Y:S02]  /*0630*/  HADD2.F32 R37, -RZ, R37.H1_H1 ;  /* 0x30000025ff257230 */ /* 0x000fe40000004100 */
[----:B------:R-:W-:-:S07]  /*0640*/  IMAD R36, R0, 0x3c0, RZ ;  /* 0x000003c000247824 */ /* 0x000fce00078e02ff */
.L_x_2415:
[----:B-1----:R-:W-:Y:S01]  /*0650*/  HFMA2.MMA R3, -RZ, RZ, 0, 0 ;  /* 0x00000000ff037435 */ /* 0x002fe200000001ff */
[C---:B------:R-:W-:Y:S01]  /*0660*/  LEA R0, P0, R99.reuse, R81, 0x4 ;  /* 0x0000005163007211 */ /* 0x040fe200078020ff */
[----:B------:R-:W-:Y:S01]  /*0670*/  ULDC.64 UR6, c[0x0][0x248] ;  /* 0x0000920000067ab9 */ /* 0x000fe20000000a00 */
[----:B------:R-:W-:Y:S01]  /*0680*/  MOV R2, R86 ;  /* 0x0000005600027202 */ /* 0x000fe20000000f00 */
[----:B------:R-:W-:Y:S01]  /*0690*/  IMAD R9, R94, 0xf0000, RZ ;  /* 0x000f00005e097824 */ /* 0x000fe200078e02ff */
[C---:B------:R-:W-:Y:S01]  /*06a0*/  LEA.HI.X R7, R99.reuse, RZ, R94, 0x4, P0 ;  /* 0x000000ff63077211 */ /* 0x040fe200000f245e */
[----:B------:R-:W-:Y:S01]  /*06b0*/  ULDC.64 UR10, c[0x0][0x228] ;  /* 0x00008a00000a7ab9 */ /* 0x000fe20000000a00 */
[C---:B------:R-:W-:Y:S01]  /*06c0*/  LEA R62, P0, R0.reuse, UR6, 0x3 ;  /* 0x00000006003e7c11 */ /* 0x040fe2000f8018ff */
[----:B------:R-:W-:Y:S01]  /*06d0*/  ULDC UR5, c[0x0][0x250] ;  /* 0x0000940000057ab9 */ /* 0x000fe20000000800 */
[----:B------:R-:W-:Y:S02]  /*06e0*/  IMAD.WIDE.U32 R2, R99, 0xf0000, R2 ;  /* 0x000f000063027825 */ /* 0x000fe400078e0002 */
[----:B------:R-:W-:Y:S01]  /*06f0*/  LEA.HI.X R63, R0, UR7, R7, 0x3, P0 ;  /* 0x00000007003f7c11 */ /* 0x000fe200080f1c07 */
[----:B------:R-:W-:-:S02]  /*0700*/  ULDC.64 UR6, c[0x0][0x230] ;  /* 0x00008c0000067ab9 */ /* 0x000fc40000000a00 */
[----:B------:R-:W-:Y:S02]  /*0710*/  IADD3 R28, R3, R9, RZ ;  /* 0x00000009031c7210 */ /* 0x000fe40007ffe0ff */
[----:B------:R-:W-:Y:S01]  /*0720*/  IADD3 R34, P1, R36, R2, RZ ;  /* 0x0000000224227210 */ /* 0x000fe20007f3e0ff */
[----:B------:R-:W2:Y:S03]  /*0730*/  LDG.E.64.CONSTANT R62, desc[UR8][R62.64] ;  /* 0x000000083e3e7981 */ /* 0x000ea6000c1e9b00 */
[----:B------:R-:W-:Y:S02]  /*0740*/  IADD3.X R3, RZ, R28, RZ, P1, !PT ;  /* 0x0000001cff037210 */ /* 0x000fe40000ffe4ff */
[C---:B------:R-:W-:Y:S02]  /*0750*/  SHF.L.U32 R35, R34.reuse, 0x1, RZ ;  /* 0x0000000122237819 */ /* 0x040fe400000006ff */
[----:B------:R-:W-:-:S02]  /*0760*/  SHF.L.U64.HI R34, R34, 0x1, R3 ;  /* 0x0000000122227819 */ /* 0x000fc40000010203 */
        /* <DEDUP_REMOVED lines=19> */
[----:B------:R-:W-:Y:S02]  /*08a0*/  IADD3 R8, P0, R35, UR10, RZ ;  /* 0x0000000a23087c10 */ /* 0x000fe4000ff1e0ff */
[----:B------:R-:W-:Y:S02]  /*08b0*/  IADD3 R3, R36, 0x1680, RZ ;  /* 0x0000168024037810 */ /* 0x000fe40007ffe0ff */
[----:B------:R-:W-:Y:S02]  /*08c0*/  IADD3.X R9, R34, UR11, RZ, P0, !PT ;  /* 0x0000000b22097c10 */ /* 0x000fe400087fe4ff */
[----:B------:R-:W-:-:S04]  /*08d0*/  IADD3 R3, P1, R3, R2, RZ ;  /* 0x0000000203037210 */ /* 0x000fc80007f3e0ff */
[----:B------:R-:W5:Y:S01]  /*08e0*/  LDG.E.64.CONSTANT R8, desc[UR8][R8.64] ;  /* 0x0000000808087981 */ /* 0x000f62000c1e9b00 */
        /* <DEDUP_REMOVED lines=17> */
[--C-:B---3--:R-:W-:Y:S02]  /*0a00*/  HADD2.F32 R3, -RZ, R14.reuse.H0_H0 ;  /* 0x2000000eff037230 */ /* 0x108fe40000004100 */
[----:B------:R-:W-:-:S03]  /*0a10*/  HADD2.F32 R17, -RZ, R14.H1_H1 ;  /* 0x3000000eff117230 */ /* 0x000fc60000004100 */
[----:B------:R-:W-:-:S04]  /*0a20*/  FADD.FTZ R0, -R62, R3 ;  /* 0x000000033e007221 */ /* 0x000fc80000010100 */
[----:B0-----:R-:W-:Y:S01]  /*0a30*/  FMUL.FTZ R3, R27, R0 ;  /* 0x000000001b037220 */ /* 0x001fe20000410000 */
[C---:B------:R-:W-:Y:S01]  /*0a40*/  FADD.FTZ R0, -R62.reuse, R17 ;  /* 0x000000113e007221 */ /* 0x040fe20000010100 */
[--C-:B------:R-:W-:Y:S02]  /*0a50*/  HADD2.F32 R17, -RZ, R15.reuse.H0_H0 ;  /* 0x2000000fff117230 */ /* 0x100fe40000004100 */
[----:B------:R-:W-:Y:S01]  /*0a60*/  FFMA.FTZ R19, R5, R3, R38 ;  /* 0x0000000305137223 */ /* 0x000fe20000010026 */
[----:B------:R-:W-:Y:S02]  /*0a70*/  HADD2.F32 R21, -RZ, R15.H1_H1 ;  /* 0x3000000fff157230 */ /* 0x000fe40000004100 */
[C---:B------:R-:W-:Y:S01]  /*0a80*/  FADD.FTZ R2, -R62.reuse, R17 ;  /* 0x000000113e027221 */ /* 0x040fe20000010100 */
[----:B------:R-:W-:Y:S01]  /*0a90*/  FMUL.FTZ R25, R27, R0 ;  /* 0x000000001b197220 */ /* 0x000fe20000410000 */
[----:B------:R-:W-:Y:S02]  /*0aa0*/  FMUL.FTZ R0, R19, -1.4426950216293334961 ;  /* 0xbfb8aa3b13007820 */ /* 0x000fe40000410000 */
[C---:B------:R-:W-:Y:S01]  /*0ab0*/  FMUL.FTZ R23, R27.reuse, R2 ;  /* 0x000000021b177220 */ /* 0x040fe20000410000 */
[----:B------:R-:W-:Y:S01]  /*0ac0*/  FADD.FTZ R4, -R62, R21 ;  /* 0x000000153e047221 */ /* 0x000fe20000010100 */
[----:B------:R-:W-:Y:S01]  /*0ad0*/  FFMA.FTZ R15, R44, R25, R41 ;  /* 0x000000192c0f7223 */ /* 0x000fe20000010029 */
[----:B------:R-:W0:Y:S01]  /*0ae0*/  MUFU.EX2 R14, R0 ;  /* 0x00000000000e7308 */ /* 0x000e220000000800 */
[----:B------:R-:W-:Y:S01]  /*0af0*/  FFMA.FTZ R17, R42, R23, R39 ;  /* 0x000000172a117223 */ /* 0x000fe20000010027 */
[----:B------:R-:W-:Y:S01]  /*0b00*/  FMUL.FTZ R21, R27, R4 ;  /* 0x000000041b157220 */ /* 0x000fe20000410000 */
[----:B------:R-:W-:Y:S01]  /*0b10*/  FMUL.FTZ R2, R15, -1.4426950216293334961 ;  /* 0xbfb8aa3b0f027820 */ /* 0x000fe20000410000 */
[----:B----4-:R-:W-:-:S02]  /*0b20*/  HADD2.F32 R63, -RZ, R12.H0_H0 ;  /* 0x2000000cff3f7230 */ /* 0x010fc40000004100 */
[----:B------:R-:W-:Y:S01]  /*0b30*/  FMUL.FTZ R4, R17, -1.4426950216293334961 ;  /* 0xbfb8aa3b11047820 */ /* 0x000fe20000410000 */
[----:B------:R-:W-:Y:S01]  /*0b40*/  HADD2.F32 R67, -RZ, R12.H1_H1 ;  /* 0x3000000cff437230 */ /* 0x000fe20000004100 */
[----:B------:R-:W1:Y:S01]  /*0b50*/  MUFU.EX2 R65, R2 ;  /* 0x0000000200417308 */ /* 0x000e620000000800 */
[C---:B------:R-:W-:Y:S01]  /*0b60*/  FADD.FTZ R26, -R62.reuse, R63 ;  /* 0x0000003f3e1a7221 */ /* 0x040fe20000010100 */
[--C-:B------:R-:W-:Y:S02]  /*0b70*/  HADD2.F32 R63, -RZ, R13.reuse.H0_H0 ;  /* 0x2000000dff3f7230 */ /* 0x100fe40000004100 */
[----:B------:R-:W-:Y:S01]  /*0b80*/  FADD.FTZ R24, -R62, R67 ;  /* 0x000000433e187221 */ /* 0x000fe20000010100 */
[----:B------:R-:W-:-:S03]  /*0b90*/  HADD2.F32 R67, -RZ, R13.H1_H1 ;  /* 0x3000000dff437230 */ /* 0x000fc60000004100 */
[----:B------:R2:W3:Y:S01]  /*0ba0*/  MUFU.EX2 R12, R4 ;  /* 0x00000004000c7308 */ /* 0x0004e20000000800 */
[C---:B------:R-:W-:Y:S01]  /*0bb0*/  FADD.FTZ R22, -R62.reuse, R63 ;  /* 0x0000003f3e167221 */ /* 0x040fe20000010100 */
[----:B------:R-:W-:Y:S01]  /*0bc0*/  FADD.FTZ R20, -R62, R67 ;  /* 0x000000433e147221 */ /* 0x000fe20000010100 */
[----:B------:R-:W-:Y:S01]  /*0bd0*/  FFMA.FTZ R71, R40, R21, R37 ;  /* 0x0000001528477223 */ /* 0x000fe20000010025 */
[--C-:B-----5:R-:W-:Y:S02]  /*0be0*/  HADD2.F32 R63, -RZ, R10.reuse.H0_H0 ;  /* 0x2000000aff3f7230 */ /* 0x120fe40000004100 */
[----:B------:R-:W-:Y:S02]  /*0bf0*/  HADD2.F32 R67, -RZ, R10.H1_H1 ;  /* 0x3000000aff437230 */ /* 0x000fe40000004100 */
[----:B0-----:R-:W-:Y:S01]  /*0c00*/  FADD.FTZ R10, R14, 1 ;  /* 0x3f8000000e0a7421 */ /* 0x001fe20000010000 */
[----:B------:R-:W-:Y:S01]  /*0c10*/  FMUL.FTZ R24, R27, R24 ;  /* 0x000000181b187220 */ /* 0x000fe20000410000 */
[----:B------:R-:W-:Y:S01]  /*0c20*/  FMUL.FTZ R16, R71, -1.4426950216293334961 ;  /* 0xbfb8aa3b47107820 */ /* 0x000fe20000410000 */
[----:B------:R-:W-:Y:S01]  /*0c30*/  FMUL.FTZ R26, R27, R26 ;  /* 0x0000001a1b1a7220 */ /* 0x000fe20000410000 */
[----:B------:R-:W-:-:S02]  /*0c40*/  HADD2.F32 R77, -RZ, R11.H0_H0 ;  /* 0x2000000bff4d7230 */ /* 0x000fc40000004100 */
[----:B--2---:R-:W-:Y:S01]  /*0c50*/  FFMA.FTZ R4, R44, R24, R41 ;  /* 0x000000182c047223 */ /* 0x004fe20000010029 */
[----:B------:R-:W0:Y:S01]  /*0c60*/  MUFU.RCP R10, R10 ;  /* 0x0000000a000a7308 */ /* 0x000e220000001000 */
[----:B-1----:R-:W-:Y:S01]  /*0c70*/  FADD.FTZ R65, R65, 1 ;  /* 0x3f80000041417421 */ /* 0x002fe20000010000 */
[----:B------:R-:W-:Y:S01]  /*0c80*/  FFMA.FTZ R0, R5, R26, R38 ;  /* 0x0000001a05007223 */ /* 0x000fe20000010026 */
[----:B------:R-:W-:Y:S01]  /*0c90*/  FMUL.FTZ R20, R27, R20 ;  /* 0x000000141b147220 */ /* 0x000fe20000410000 */
[----:B---3--:R-:W-:Y:S01]  /*0ca0*/  FADD.FTZ R69, R12, 1 ;  /* 0x3f8000000c457421 */ /* 0x008fe20000010000 */
[----:B------:R-:W-:-:S03]  /*0cb0*/  FMUL.FTZ R74, R4, -1.4426950216293334961 ;  /* 0xbfb8aa3b044a7820 */ /* 0x000fc60000410000 */
[----:B------:R-:W1:Y:S01]  /*0cc0*/  MUFU.EX2 R66, R16 ;  /* 0x0000001000427308 */ /* 0x000e620000000800 */
[----:B------:R-:W-:Y:S01]  /*0cd0*/  FADD.FTZ R14, -R62, R77 ;  /* 0x0000004d3e0e7221 */ /* 0x000fe20000010100 */
[----:B------:R-:W-:Y:S01]  /*0ce0*/  FMUL.FTZ R13, R0, -1.4426950216293334961 ;  /* 0xbfb8aa3b000d7820 */ /* 0x000fe20000410000 */
[----:B------:R-:W-:Y:S01]  /*0cf0*/  FFMA.FTZ R68, R40, R20, R37 ;  /* 0x0000001428447223 */ /* 0x000fe20000010025 */
[----:B------:R-:W-:-:S04]  /*0d00*/  FMUL.FTZ R22, R27, R22 ;  /* 0x000000161b167220 */ /* 0x000fc80000410000 */
[----:B------:R-:W2:Y:S01]  /*0d10*/  MUFU.RCP R75, R65 ;  /* 0x00000041004b7308 */ /* 0x000ea20000001000 */
[----:B------:R-:W-:-:S07]  /*0d20*/  FMUL.FTZ R70, R68, -1.4426950216293334961 ;  /* 0xbfb8aa3b44467820 */ /* 0x000fce0000410000 */
[----:B------:R-:W3:Y:S01]  /*0d30*/  MUFU.RCP R77, R69 ;  /* 0x00000045004d7308 */ /* 0x000ee20000001000 */
[----:B------:R-:W-:-:S07]  /*0d40*/  FFMA.FTZ R2, R42, R22, R39 ;  /* 0x000000162a027223 */ /* 0x000fce0000010027 */
[----:B------:R-:W-:Y:S01]  /*0d50*/  MUFU.EX2 R89, R13 ;  /* 0x0000000d00597308 */ /* 0x000fe20000000800 */
[----:B------:R-:W-:-:S07]  /*0d60*/  FMUL.FTZ R73, R2, -1.4426950216293334961 ;  /* 0xbfb8aa3b02497820 */ /* 0x000fce0000410000 */
[----:B------:R-:W4:Y:S01]  /*0d70*/  MUFU.EX2 R74, R74 ;  /* 0x0000004a004a7308 */ /* 0x000f220000000800 */
[----:B0-----:R-:W-:Y:S01]  /*0d80*/  FADD.FTZ R72, -R10, 1 ;  /* 0x3f8000000a487421 */ /* 0x001fe20000010100 */
[----:B-1----:R-:W-:-:S06]  /*0d90*/  FADD.FTZ R76, R66, 1 ;  /* 0x3f800000424c7421 */ /* 0x002fcc0000010000 */
[----:B------:R-:W0:Y:S01]  /*0da0*/  MUFU.EX2 R70, R70 ;  /* 0x0000004600467308 */ /* 0x000e220000000800 */
[----:B------:R-:W-:Y:S01]  /*0db0*/  FFMA.FTZ R19, R19, R72, 1 ;  /* 0x3f80000013137423 */ /* 0x000fe20000010048 */
[----:B--2---:R-:W-:Y:S01]  /*0dc0*/  FADD.FTZ R72, -R75, 1 ;  /* 0x3f8000004b487421 */ /* 0x004fe20000010100 */
[----:B---3--:R-:W-:Y:S01]  /*0dd0*/  FADD.FTZ R78, -R77, 1 ;  /* 0x3f8000004d4e7421 */ /* 0x008fe20000010100 */
[C---:B------:R-:W-:Y:S01]  /*0de0*/  FADD.FTZ R18, -R62.reuse, R63 ;  /* 0x0000003f3e127221 */ /* 0x040fe20000010100 */
[----:B------:R-:W-:-:S03]  /*0df0*/  FADD.FTZ R16, -R62, R67 ;  /* 0x000000433e107221 */ /* 0x000fc60000010100 */
[----:B------:R-:W-:Y:S01]  /*0e00*/  MUFU.EX2 R73, R73 ;  /* 0x0000004900497308 */ /* 0x000fe20000000800 */
[----:B------:R-:W-:Y:S01]  /*0e10*/  FFMA.FTZ R78, R17, R78, 1 ;  /* 0x3f800000114e7423 */ /* 0x000fe2000001004e */
[----:B------:R-:W-:Y:S01]  /*0e20*/  FMUL.FTZ R18, R27, R18 ;  /* 0x000000121b127220 */ /* 0x000fe20000410000 */
[----:B----4-:R-:W-:-:S05]  /*0e30*/  FADD.FTZ R74, R74, 1 ;  /* 0x3f8000004a4a7421 */ /* 0x010fca0000010000 */
[----:B------:R1:W2:Y:S01]  /*0e40*/  MUFU.RCP R79, R76 ;  /* 0x0000004c004f7308 */ /* 0x0002a20000001000 */
[----:B------:R-:W-:Y:S01]  /*0e50*/  FMUL.FTZ R16, R27, R16 ;  /* 0x000000101b107220 */ /* 0x000fe20000410000 */
[----:B------:R-:W-:Y:S01]  /*0e60*/  FMUL.FTZ R19, R10, R19 ;  /* 0x000000130a137220 */ /* 0x000fe20000410000 */
[----:B------:R-:W-:Y:S01]  /*0e70*/  FMUL.FTZ R78, R77, R78 ;  /* 0x0000004e4d4e7220 */ /* 0x000fe20000410000 */
[----:B------:R-:W-:Y:S01]  /*0e80*/  FFMA.FTZ R64, R5, R18, R38 ;  /* 0x0000001205407223 */ /* 0x000fe20000010026 */
[----:B-1----:R-:W-:Y:S01]  /*0e90*/  FFMA.FTZ R76, R15, R72, 1 ;  /* 0x3f8000000f4c7423 */ /* 0x002fe20000010048 */
[----:B------:R-:W-:Y:S01]  /*0ea0*/  FADD.FTZ R72, R89, 1 ;  /* 0x3f80000059487421 */ /* 0x000fe20000010000 */
[----:B------:R-:W-:Y:S01]  /*0eb0*/  HADD2.F32 R11, -RZ, R11.H1_H1 ;  /* 0x3000000bff0b7230 */ /* 0x000fe20000004100 */
[----:B------:R-:W1:Y:S01]  /*0ec0*/  MUFU.RCP R77, R74 ;  /* 0x0000004a004d7308 */ /* 0x000e620000001000 */
[----:B------:R-:W-:Y:S02]  /*0ed0*/  HADD2.F32 R10, -RZ, R8.H0_H0 ;  /* 0x20000008ff0a7230 */ /* 0x000fe40000004100 */
[----:B------:R-:W-:Y:S01]  /*0ee0*/  FFMA.FTZ R63, R44, R16, R41 ;  /* 0x000000102c3f7223 */ /* 0x000fe20000010029 */
[----:B------:R-:W-:-:S02]  /*0ef0*/  HADD2.F32 R17, -RZ, R9.H0_H0 ;  /* 0x20000009ff117230 */ /* 0x000fc40000004100 */
[----:B------:R-:W-:Y:S01]  /*0f00*/  FMUL.FTZ R76, R75, R76 ;  /* 0x0000004c4b4c7220 */ /* 0x000fe20000410000 */
[----:B0-----:R-:W-:Y:S01]  /*0f10*/  FADD.FTZ R75, R70, 1 ;  /* 0x3f800000464b7421 */ /* 0x001fe20000010000 */
[----:B------:R-:W-:Y:S01]  /*0f20*/  FMUL.FTZ R14, R27, R14 ;  /* 0x0000000e1b0e7220 */ /* 0x000fe20000410000 */
[----:B------:R-:W0:Y:S01]  /*0f30*/  MUFU.RCP R72, R72 ;  /* 0x0000004800487308 */ /* 0x000e220000001000 */
[----:B------:R-:W-:Y:S01]  /*0f40*/  FMUL.FTZ R67, R64, -1.4426950216293334961 ;  /* 0xbfb8aa3b40437820 */ /* 0x000fe20000410000 */
[----:B------:R-:W-:Y:S01]  /*0f50*/  FMUL.FTZ R13, R63, -1.4426950216293334961 ;  /* 0xbfb8aa3b3f0d7820 */ /* 0x000fe20000410000 */
[----:B------:R-:W-:Y:S01]  /*0f60*/  FADD.FTZ R12, -R62, R11 ;  /* 0x0000000b3e0c7221 */ /* 0x000fe20000010100 */
[----:B------:R-:W-:Y:S01]  /*0f70*/  FMUL.FTZ R10, R10, R19 ;  /* 0x000000130a0a7220 */ /* 0x000fe20000410000 */
[----:B------:R-:W-:Y:S01]  /*0f80*/  FMUL.FTZ R17, R17, R78 ;  /* 0x0000004e11117220 */ /* 0x000fe20000410000 */
[----:B------:R-:W-:Y:S02]  /*0f90*/  HADD2.F32 R19, -RZ, R8.H1_H1 ;  /* 0x30000008ff137230 */ /* 0x000fe40000004100 */
[----:B------:R-:W-:Y:S01]  /*0fa0*/  FFMA.FTZ R66, R42, R14, R39 ;  /* 0x0000000e2a427223 */ /* 0x000fe20000010027 */
[----:B------:R0:W3:Y:S01]  /*0fb0*/  MUFU.RCP R78, R75 ;  /* 0x0000004b004e7308 */ /* 0x0000e20000001000 */
[----:B--2---:R-:W-:Y:S01]  /*0fc0*/  FADD.FTZ R90, -R79, 1 ;  /* 0x3f8000004f5a7421 */ /* 0x004fe20000010100 */
[----:B------:R-:W-:Y:S01]  /*0fd0*/  FADD.FTZ R73, R73, 1 ;  /* 0x3f80000049497421 */ /* 0x000fe20000010000 */
[----:B------:R-:W-:Y:S01]  /*0fe0*/  FMUL.FTZ R12, R27, R12 ;  /* 0x0000000c1b0c7220 */ /* 0x000fe20000410000 */
[----:B------:R-:W-:Y:S01]  /*0ff0*/  FMUL.FTZ R11, R66, -1.4426950216293334961 ;  /* 0xbfb8aa3b420b7820 */ /* 0x000fe20000410000 */
[----:B------:R-:W-:Y:S01]  /*1000*/  FMUL.FTZ R19, R19, R76 ;  /* 0x0000004c13137220 */ /* 0x000fe20000410000 */
[----:B------:R-:W-:-:S02]  /*1010*/  FFMA.FTZ R90, R71, R90, 1 ;  /* 0x3f800000475a7423 */ /* 0x000fc4000001005a */
[----:B------:R-:W2:Y:S01]  /*1020*/  MUFU.EX2 R67, R67 ;  /* 0x0000004300437308 */ /* 0x000ea20000000800 */
[----:B------:R-:W-:Y:S01]  /*1030*/  FFMA.FTZ R65, R40, R12, R37 ;  /* 0x0000000c28417223 */ /* 0x000fe20000010025 */
[----:B------:R-:W-:Y:S01]  /*1040*/  FMUL.FTZ R90, R79, R90 ;  /* 0x0000005a4f5a7220 */ /* 0x000fe20000410000 */
[----:B------:R-:W-:-:S05]  /*1050*/  HADD2.F32 R15, -RZ, R6.H0_H0 ;  /* 0x20000006ff0f7230 */ /* 0x000fca0000004100 */
[----:B------:R-:W4:Y:S01]  /*1060*/  MUFU.EX2 R13, R13 ;  /* 0x0000000d000d7308 */ /* 0x000f220000000800 */
[----:B------:R-:W-:Y:S02]  /*1070*/  HADD2.F32 R71, -RZ, R6.H1_H1 ;  /* 0x30000006ff477230 */ /* 0x000fe40000004100 */
[----:B------:R-:W-:Y:S01]  /*1080*/  FMUL.FTZ R69, R65, -1.4426950216293334961 ;  /* 0xbfb8aa3b41457820 */ /* 0x000fe20000410000 */
[----:B-1----:R-:W-:-:S04]  /*1090*/  FADD.FTZ R79, -R77, 1 ;  /* 0x3f8000004d4f7421 */ /* 0x002fc80000010100 */
[----:B------:R-:W1:Y:S01]  /*10a0*/  MUFU.RCP R76, R73 ;  /* 0x00000049004c7308 */ /* 0x000e620000001000 */
[----:B------:R-:W-:Y:S01]  /*10b0*/  FMUL.FTZ R6, R5, R10 ;  /* 0x0000000a05067220 */ /* 0x000fe20000410000 */
[----:B0-----:R-:W-:Y:S01]  /*10c0*/  FADD.FTZ R75, -R72, 1 ;  /* 0x3f800000484b7421 */ /* 0x001fe20000010100 */
[C---:B------:R-:W-:Y:S01]  /*10d0*/  FADD.FTZ R8, -R62.reuse, R15 ;  /* 0x0000000f3e087221 */ /* 0x040fe20000010100 */
[----:B------:R-:W-:-:S04]  /*10e0*/  FADD.FTZ R92, -R62, R71 ;  /* 0x000000473e5c7221 */ /* 0x000fc80000010100 */
[----:B------:R-:W0:Y:S01]  /*10f0*/  MUFU.EX2 R11, R11 ;  /* 0x0000000b000b7308 */ /* 0x000e220000000800 */
[----:B------:R-:W-:Y:S01]  /*1100*/  FFMA.FTZ R4, R4, R79, 1 ;  /* 0x3f80000004047423 */ /* 0x000fe2000001004f */
[----:B------:R-:W-:Y:S01]  /*1110*/  FMUL.FTZ R15, R44, R19 ;  /* 0x000000132c0f7220 */ /* 0x000fe20000410000 */
[----:B------:R-:W-:Y:S01]  /*1120*/  FFMA.FTZ R6, R3, R6, RZ ;  /* 0x0000000603067223 */ /* 0x000fe200000100ff */
[----:B------:R-:W-:Y:S02]  /*1130*/  HADD2.F32 R71, -RZ, R9.H1_H1 ;  /* 0x30000009ff477230 */ /* 0x000fe40000004100 */
[----:B------:R-:W-:Y:S01]  /*1140*/  FFMA.FTZ R75, R0, R75, 1 ;  /* 0x3f800000004b7423 */ /* 0x000fe2000001004b */
[----:B---3--:R-:W-:Y:S01]  /*1150*/  FADD.FTZ R91, -R78, 1 ;  /* 0x3f8000004e5b7421 */ /* 0x008fe20000010100 */
[----:B------:R-:W3:Y:S01]  /*1160*/  MUFU.EX2 R69, R69 ;  /* 0x0000004500457308 */ /* 0x000ee20000000800 */
[----:B------:R-:W-:Y:S01]  /*1170*/  FMUL.FTZ R0, R77, R4 ;  /* 0x000000044d007220 */ /* 0x000fe20000410000 */
[----:B------:R-:W-:Y:S01]  /*1180*/  FFMA.FTZ R74, R25, R15, R6 ;  /* 0x0000000f194a7223 */ /* 0x000fe20000010006 */
[----:B------:R-:W-:Y:S01]  /*1190*/  FMUL.FTZ R9, R42, R17 ;  /* 0x000000112a097220 */ /* 0x000fe20000410000 */
[----:B------:R-:W-:-:S02]  /*11a0*/  HADD2.F32 R4, -RZ, R60.H0_H0 ;  /* 0x2000003cff047230 */ /* 0x000fc40000004100 */
[----:B------:R-:W-:Y:S01]  /*11b0*/  FMUL.FTZ R15, R71, R90 ;  /* 0x0000005a470f7220 */ /* 0x000fe20000410000 */
[----:B--2---:R-:W-:Y:S01]  /*11c0*/  FADD.FTZ R67, R67, 1 ;  /* 0x3f80000043437421 */ /* 0x004fe20000010000 */
[----:B------:R-:W-:Y:S01]  /*11d0*/  FFMA.FTZ R91, R68, R91, 1 ;  /* 0x3f800000445b7423 */ /* 0x000fe2000001005b */
[----:B------:R-:W-:Y:S01]  /*11e0*/  FMUL.FTZ R75, R72, R75 ;  /* 0x0000004b484b7220 */ /* 0x000fe20000410000 */
[----:B----4-:R-:W-:Y:S01]  /*11f0*/  FADD.FTZ R68, R13, 1 ;  /* 0x3f8000000d447421 */ /* 0x010fe20000010000 */
[----:B------:R-:W-:Y:S01]  /*1200*/  FMUL.FTZ R8, R27, R8 ;  /* 0x000000081b087220 */ /* 0x000fe20000410000 */
[----:B-1----:R-:W-:Y:S01]  /*1210*/  FADD.FTZ R89, -R76, 1 ;  /* 0x3f8000004c597421 */ /* 0x002fe20000010100 */
[----:B------:R-:W-:Y:S02]  /*1220*/  HADD2.F32 R13, -RZ, R60.H1_H1 ;  /* 0x3000003cff0d7230 */ /* 0x000fe40000004100 */
[----:B------:R-:W-:Y:S01]  /*1230*/  FFMA.FTZ R74, R23, R9, R74 ;  /* 0x00000009174a7223 */ /* 0x000fe2000001004a */
[----:B------:R-:W-:Y:S01]  /*1240*/  FMUL.FTZ R9, R40, R15 ;  /* 0x0000000f28097220 */ /* 0x000fe20000410000 */
[----:B------:R-:W-:Y:S01]  /*1250*/  FMUL.FTZ R4, R4, R75 ;  /* 0x0000004b04047220 */ /* 0x000fe20000410000 */
[----:B------:R-:W-:Y:S01]  /*1260*/  FMUL.FTZ R6, R27, R92 ;  /* 0x0000005c1b067220 */ /* 0x000fe20000410000 */
[----:B------:R-:W-:Y:S01]  /*1270*/  FFMA.FTZ R70, R5, R8, R38 ;  /* 0x0000000805467223 */ /* 0x000fe20000010026 */
[----:B------:R-:W-:Y:S01]  /*1280*/  FFMA.FTZ R89, R2, R89, 1 ;  /* 0x3f80000002597423 */ /* 0x000fe20000010059 */
[----:B------:R-:W-:Y:S01]  /*1290*/  MUFU.RCP R67, R67 ;  /* 0x0000004300437308 */ /* 0x000fe20000001000 */
[----:B------:R-:W-:-:S02]  /*12a0*/  HADD2.F32 R75, -RZ, R7.H0_H0 ;  /* 0x20000007ff4b7230 */ /* 0x000fc40000004100 */
[----:B------:R-:W-:Y:S01]  /*12b0*/  FMUL.FTZ R13, R13, R0 ;  /* 0x000000000d0d7220 */ /* 0x000fe20000410000 */
[----:B0-----:R-:W-:Y:S01]  /*12c0*/  FADD.FTZ R72, R11, 1 ;  /* 0x3f8000000b487421 */ /* 0x001fe20000010000 */
[----:B------:R-:W-:Y:S01]  /*12d0*/  FFMA.FTZ R9, R21, R9, R74 ;  /* 0x0000000915097223 */ /* 0x000fe2000001004a */
[----:B------:R-:W-:Y:S02]  /*12e0*/  HADD2.F32 R7, -RZ, R7.H1_H1 ;  /* 0x30000007ff077230 */ /* 0x000fe40000004100 */
[----:B------:R-:W-:Y:S01]  /*12f0*/  FMUL.FTZ R0, R5, R4 ;  /* 0x0000000405007220 */ /* 0x000fe20000410000 */
[----:B------:R-:W-:Y:S01]  /*1300*/  FFMA.FTZ R71, R44, R6, R41 ;  /* 0x000000062c477223 */ /* 0x000fe20000010029 */
[--C-:B------:R-:W-:Y:S02]  /*1310*/  HADD2.F32 R11, -RZ, R61.reuse.H0_H0 ;  /* 0x2000003dff0b7230 */ /* 0x100fe40000004100 */
[----:B------:R-:W-:Y:S01]  /*1320*/  FMUL.FTZ R73, R70, -1.4426950216293334961 ;  /* 0xbfb8aa3b46497820 */ /* 0x000fe20000410000 */
[----:B------:R-:W-:Y:S01]  /*1330*/  FMUL.FTZ R76, R76, R89 ;  /* 0x000000594c4c7220 */ /* 0x000fe20000410000 */
[----:B------:R-:W0:Y:S01]  /*1340*/  MUFU.RCP R68, R68 ;  /* 0x0000004400447308 */ /* 0x000e220000001000 */
[----:B------:R-:W-:Y:S01]  /*1350*/  FADD.FTZ R2, -R62, R75 ;  /* 0x0000004b3e027221 */ /* 0x000fe20000010100 */
[----:B------:R-:W-:Y:S01]  /*1360*/  FFMA.FTZ R9, R26, R0, R9 ;  /* 0x000000001a097223 */ /* 0x000fe20000010009 */
[----:B------:R-:W-:Y:S01]  /*1370*/  FMUL.FTZ R90, R71, -1.4426950216293334961 ;  /* 0xbfb8aa3b475a7820 */ /* 0x000fe20000410000 */
[----:B---3--:R-:W-:Y:S01]  /*1380*/  FADD.FTZ R75, R69, 1 ;  /* 0x3f800000454b7421 */ /* 0x008fe20000010000 */
[----:B------:R-:W-:Y:S01]  /*1390*/  FADD.FTZ R0, -R62, R7 ;  /* 0x000000073e007221 */ /* 0x000fe20000010100 */
[----:B------:R-:W-:Y:S01]  /*13a0*/  FMUL.FTZ R11, R11, R76 ;  /* 0x0000004c0b0b7220 */ /* 0x000fe20000410000 */
[----:B------:R-:W-:Y:S01]  /*13b0*/  FMUL.FTZ R7, R44, R13 ;  /* 0x0000000d2c077220 */ /* 0x000fe20000410000 */
[----:B------:R-:W1:Y:S01]  /*13c0*/  MUFU.RCP R72, R72 ;  /* 0x0000004800487308 */ /* 0x000e620000001000 */
[----:B------:R-:W-:-:S02]  /*13d0*/  HADD2.F32 R69, -RZ, R61.H1_H1 ;  /* 0x3000003dff457230 */ /* 0x000fc40000004100 */
[----:B------:R-:W-:Y:S01]  /*13e0*/  FMUL.FTZ R78, R78, R91 ;  /* 0x0000005b4e4e7220 */ /* 0x000fe20000410000 */
[----:B------:R-:W-:Y:S01]  /*13f0*/  FFMA.FTZ R7, R24, R7, R9 ;  /* 0x0000000718077223 */ /* 0x000fe20000010009 */
[----:B------:R-:W-:-:S03]  /*1400*/  FMUL.FTZ R62, R42, R11 ;  /* 0x0000000b2a3e7220 */ /* 0x000fc60000410000 */
[----:B------:R-:W2:Y:S01]  /*1410*/  MUFU.EX2 R73, R73 ;  /* 0x0000004900497308 */ /* 0x000ea20000000800 */
[----:B------:R-:W-:Y:S01]  /*1420*/  FMUL.FTZ R9, R69, R78 ;  /* 0x0000004e45097220 */ /* 0x000fe20000410000 */
[----:B------:R-:W-:-:S06]  /*1430*/  FFMA.FTZ R7, R22, R62, R7 ;  /* 0x0000003e16077223 */ /* 0x000fcc0000010007 */
[----:B------:R-:W3:Y:S01]  /*1440*/  MUFU.EX2 R74, R90 ;  /* 0x0000005a004a7308 */ /* 0x000ee20000000800 */
[----:B------:R-:W-:Y:S01]  /*1450*/  FMUL.FTZ R62, R40, R9 ;  /* 0x00000009283e7220 */ /* 0x000fe20000410000 */
[----:B------:R-:W-:-:S06]  /*1460*/  FMUL.FTZ R2, R27, R2 ;  /* 0x000000021b027220 */ /* 0x000fcc0000410000 */
[----:B------:R4:W5:Y:S01]  /*1470*/  MUFU.RCP R76, R75 ;  /* 0x0000004b004c7308 */ /* 0x0009620000001000 */
[----:B------:R-:W-:Y:S01]  /*1480*/  FFMA.FTZ R69, R20, R62, R7 ;  /* 0x0000003e14457223 */ /* 0x000fe20000010007 */
[----:B0-----:R-:W-:Y:S01]  /*1490*/  FADD.FTZ R62, -R68, 1 ;  /* 0x3f800000443e7421 */ /* 0x001fe20000010100 */
[----:B----4-:R-:W-:Y:S01]  /*14a0*/  FADD.FTZ R75, -R67, 1 ;  /* 0x3f800000434b7421 */ /* 0x010fe20000010100 */
[----:B-1----:R-:W-:-:S03]  /*14b0*/  FADD.FTZ R7, -R72, 1 ;  /* 0x3f80000048077421 */ /* 0x002fc60000010100 */
[----:B------:R-:W-:Y:S01]  /*14c0*/  FFMA.FTZ R64, R64, R75, 1 ;  /* 0x3f80000040407423 */ /* 0x000fe2000001004b */
[--C-:B------:R-:W-:Y:S02]  /*14d0*/  HADD2.F32 R90, -RZ, R48.reuse.H0_H0 ;  /* 0x20000030ff5a7230 */ /* 0x100fe40000004100 */
[----:B------:R-:W-:Y:S01]  /*14e0*/  FFMA.FTZ R60, R42, R2, R39 ;  /* 0x000000022a3c7223 */ /* 0x000fe20000010027 */
[----:B------:R-:W-:Y:S01]  /*14f0*/  FMUL.FTZ R0, R27, R0 ;  /* 0x000000001b007220 */ /* 0x000fe20000410000 */
[----:B------:R-:W-:Y:S01]  /*1500*/  FMUL.FTZ R67, R67, R64 ;  /* 0x0000004043437220 */ /* 0x000fe20000410000 */
[----:B------:R-:W-:Y:S01]  /*1510*/  FFMA.FTZ R63, R63, R62, 1 ;  /* 0x3f8000003f3f7423 */ /* 0x000fe2000001003e */
[----:B--2---:R-:W-:Y:S01]  /*1520*/  FADD.FTZ R73, R73, 1 ;  /* 0x3f80000049497421 */ /* 0x004fe20000010000 */
[----:B------:R-:W-:Y:S01]  /*1530*/  FFMA.FTZ R7, R66, R7, 1 ;  /* 0x3f80000042077423 */ /* 0x000fe20000010007 */
[----:B---3--:R-:W-:Y:S01]  /*1540*/  FADD.FTZ R74, R74, 1 ;  /* 0x3f8000004a4a7421 */ /* 0x008fe20000010000 */
[----:B------:R-:W-:-:S02]  /*1550*/  HADD2.F32 R89, -RZ, R48.H1_H1 ;  /* 0x30000030ff597230 */ /* 0x000fc40000004100 */
[----:B------:R-:W-:Y:S01]  /*1560*/  FMUL.FTZ R90, R90, R67 ;  /* 0x000000435a5a7220 */ /* 0x000fe20000410000 */
[----:B------:R-:W-:Y:S01]  /*1570*/  FMUL.FTZ R77, R60, -1.4426950216293334961 ;  /* 0xbfb8aa3b3c4d7820 */ /* 0x000fe20000410000 */
[----:B------:R-:W-:Y:S01]  /*1580*/  FFMA.FTZ R61, R40, R0, R37 ;  /* 0x00000000283d7223 */ /* 0x000fe20000010025 */
[----:B------:R-:W-:Y:S01]  /*1590*/  FMUL.FTZ R68, R68, R63 ;  /* 0x0000003f44447220 */ /* 0x000fe20000410000 */
[----:B------:R-:W0:Y:S01]  /*15a0*/  MUFU.RCP R62, R73 ;  /* 0x00000049003e7308 */ /* 0x000e220000001000 */
[C---:B------:R-:W-:Y:S01]  /*15b0*/  FFMA.FTZ R63, R5.reuse, R10, RZ ;  /* 0x0000000a053f7223 */ /* 0x040fe200000100ff */
[----:B------:R-:W-:Y:S01]  /*15c0*/  FMUL.FTZ R72, R72, R7 ;  /* 0x0000000748487220 */ /* 0x000fe20000410000 */
[----:B------:R-:W-:Y:S02]  /*15d0*/  HADD2.F32 R7, -RZ, R49.H0_H0 ;  /* 0x20000031ff077230 */ /* 0x000fe40000004100 */
[----:B------:R-:W-:Y:S01]  /*15e0*/  FMUL.FTZ R48, R5, R90 ;  /* 0x0000005a05307220 */ /* 0x000fe20000410000 */
[----:B------:R-:W-:Y:S01]  /*15f0*/  FMUL.FTZ R79, R61, -1.4426950216293334961 ;  /* 0xbfb8aa3b3d4f7820 */ /* 0x000fe20000410000 */
[----:B------:R-:W-:Y:S01]  /*1600*/  FMUL.FTZ R89, R89, R68 ;  /* 0x0000004459597220 */ /* 0x000fe20000410000 */
[----:B------:R-:W-:Y:S01]  /*1610*/  FFMA.FTZ R63, R44, R19, R63 ;  /* 0x000000132c3f7223 */ /* 0x000fe2000001003f */
[----:B------:R-:W1:Y:S01]  /*1620*/  MUFU.RCP R74, R74 ;  /* 0x0000004a004a7308 */ /* 0x000e620000001000 */
[----:B------:R-:W-:Y:S01]  /*1630*/  FFMA.FTZ R69, R18, R48, R69 ;  /* 0x0000003012457223 */ /* 0x000fe20000010045 */
[----:B------:R-:W-:Y:S01]  /*1640*/  FMUL.FTZ R7, R7, R72 ;  /* 0x0000004807077220 */ /* 0x000fe20000410000 */
[----:B------:R-:W-:Y:S01]  /*1650*/  FMUL.FTZ R48, R44, R89 ;  /* 0x000000592c307220 */ /* 0x000fe20000410000 */
[----:B-----5:R-:W-:Y:S01]  /*1660*/  FADD.FTZ R78, -R76, 1 ;  /* 0x3f8000004c4e7421 */ /* 0x020fe20000010100 */
[----:B------:R-:W-:-:S03]  /*1670*/  FFMA.FTZ R63, R42, R17, R63 ;  /* 0x000000112a3f7223 */ /* 0x000fc6000001003f */
[----:B------:R-:W2:Y:S01]  /*1680*/  MUFU.EX2 R77, R77 ;  /* 0x0000004d004d7308 */ /* 0x000ea20000000800 */
[----:B------:R-:W-:Y:S02]  /*1690*/  HADD2.F32 R91, -RZ, R49.H1_H1 ;  /* 0x30000031ff5b7230 */ /* 0x000fe40000004100 */
[----:B------:R-:W-:Y:S01]  /*16a0*/  FFMA.FTZ R69, R16, R48, R69 ;  /* 0x0000003010457223 */ /* 0x000fe20000010045 */
[----:B------:R-:W-:Y:S01]  /*16b0*/  FMUL.FTZ R49, R42, R7 ;  /* 0x000000072a317220 */ /* 0x000fe20000410000 */
[----:B------:R-:W-:Y:S01]  /*16c0*/  FFMA.FTZ R65, R65, R78, 1 ;  /* 0x3f80000041417423 */ /* 0x000fe2000001004e */
[----:B------:R-:W-:Y:S02]  /*16d0*/  FFMA.FTZ R48, R40, R15, R63 ;  /* 0x0000000f28307223 */ /* 0x000fe4000001003f */
[----:B------:R-:W3:Y:S01]  /*16e0*/  MUFU.EX2 R79, R79 ;  /* 0x0000004f004f7308 */ /* 0x000ee20000000800 */
[----:B------:R-:W-:Y:S01]  /*16f0*/  FFMA.FTZ R69, R14, R49, R69 ;  /* 0x000000310e457223 */ /* 0x000fe20000010045 */
[----:B------:R-:W-:Y:S01]  /*1700*/  FMUL.FTZ R76, R76, R65 ;  /* 0x000000414c4c7220 */ /* 0x000fe20000410000 */
[----:B------:R-:W-:Y:S01]  /*1710*/  FFMA.FTZ R49, R5, R4, R48 ;  /* 0x0000000405317223 */ /* 0x000fe20000010030 */
[----:B0-----:R-:W-:Y:S01]  /*1720*/  FADD.FTZ R65, -R62, 1 ;  /* 0x3f8000003e417421 */ /* 0x001fe20000010100 */
[----:B-1----:R-:W-:-:S02]  /*1730*/  FADD.FTZ R48, -R74, 1 ;  /* 0x3f8000004a307421 */ /* 0x002fc40000010100 */
[----:B------:R-:W-:Y:S01]  /*1740*/  FFMA.FTZ R49, R44, R13, R49 ;  /* 0x0000000d2c317223 */ /* 0x000fe20000010031 */
[----:B------:R-:W-:Y:S01]  /*1750*/  FFMA.FTZ R65, R70, R65, 1 ;  /* 0x3f80000046417423 */ /* 0x000fe20000010041 */
[----:B--2---:R-:W-:Y:S01]  /*1760*/  FADD.FTZ R77, R77, 1 ;  /* 0x3f8000004d4d7421 */ /* 0x004fe20000010000 */
[----:B------:R-:W-:Y:S01]  /*1770*/  FFMA.FTZ R71, R71, R48, 1 ;  /* 0x3f80000047477423 */ /* 0x000fe20000010030 */
[----:B------:R-:W-:Y:S01]  /*1780*/  FFMA.FTZ R49, R42, R11, R49 ;  /* 0x0000000b2a317223 */ /* 0x000fe20000010031 */
[--C-:B------:R-:W-:Y:S02]  /*1790*/  HADD2.F32 R92, -RZ, R50.reuse.H0_H0 ;  /* 0x20000032ff5c7230 */ /* 0x100fe40000004100 */
[----:B------:R-:W-:Y:S01]  /*17a0*/  FMUL.FTZ R91, R91, R76 ;  /* 0x0000004c5b5b7220 */ /* 0x000fe20000410000 */
[----:B------:R-:W-:Y:S01]  /*17b0*/  FMUL.FTZ R65, R62, R65 ;  /* 0x000000413e417220 */ /* 0x000fe20000410000 */
[----:B------:R-:W-:Y:S02]  /*17c0*/  HADD2.F32 R95, -RZ, R50.H1_H1 ;  /* 0x30000032ff5f7230 */ /* 0x000fe40000004100 */
[----:B---3--:R-:W-:Y:S01]  /*17d0*/  FADD.FTZ R79, R79, 1 ;  /* 0x3f8000004f4f7421 */ /* 0x008fe20000010000 */
[----:B------:R-:W0:Y:S01]  /*17e0*/  MUFU.RCP R77, R77 ;  /* 0x0000004d004d7308 */ /* 0x000e220000001000 */
[----:B------:R-:W-:Y:S01]  /*17f0*/  FFMA.FTZ R48, R40, R9, R49 ;  /* 0x0000000928307223 */ /* 0x000fe20000010031 */
[----:B------:R-:W-:Y:S01]  /*1800*/  FMUL.FTZ R74, R74, R71 ;  /* 0x000000474a4a7220 */ /* 0x000fe20000410000 */
[----:B------:R-:W-:Y:S01]  /*1810*/  FMUL.FTZ R63, R40, R91 ;  /* 0x0000005b283f7220 */ /* 0x000fe20000410000 */
[----:B------:R-:W-:Y:S01]  /*1820*/  FMUL.FTZ R92, R92, R65 ;  /* 0x000000415c5c7220 */ /* 0x000fe20000410000 */
[----:B------:R-:W-:Y:S01]  /*1830*/  FFMA.FTZ R49, R5, R90, R48 ;  /* 0x0000005a05317223 */ /* 0x000fe20000010030 */
[----:B------:R-:W-:Y:S01]  /*1840*/  FMUL.FTZ R95, R95, R74 ;  /* 0x0000004a5f5f7220 */ /* 0x000fe20000410000 */
[----:B------:R-:W-:Y:S01]  /*1850*/  FFMA.FTZ R63, R12, R63, R69 ;  /* 0x0000003f0c3f7223 */ /* 0x000fe20000010045 */
[----:B------:R-:W1:Y:S01]  /*1860*/  MUFU.RCP R79, R79 ;  /* 0x0000004f004f7308 */ /* 0x000e620000001000 */
[----:B------:R-:W-:Y:S01]  /*1870*/  FMUL.FTZ R48, R5, R92 ;  /* 0x0000005c05307220 */ /* 0x000fe20000410000 */
[----:B------:R-:W-:-:S03]  /*1880*/  FMUL.FTZ R50, R44, R95 ;  /* 0x0000005f2c327220 */ /* 0x000fc60000410000 */
[----:B------:R-:W-:Y:S01]  /*1890*/  FFMA.FTZ R63, R8, R48, R63 ;  /* 0x00000030083f7223 */ /* 0x000fe2000001003f */
[--C-:B------:R-:W-:Y:S02]  /*18a0*/  HADD2.F32 R93, -RZ, R51.reuse.H0_H0 ;  /* 0x20000033ff5d7230 */ /* 0x100fe40000004100 */
[----:B------:R-:W-:Y:S02]  /*18b0*/  HADD2.F32 R97, -RZ, R51.H1_H1 ;  /* 0x30000033ff617230 */ /* 0x000fe40000004100 */
[----:B------:R-:W-:Y:S02]  /*18c0*/  FFMA.FTZ R63, R6, R50, R63 ;  /* 0x00000032063f7223 */ /* 0x000fe4000001003f */
[----:B------:R-:W2:Y:S01]  /*18d0*/  LDC.64 R50, c[0x0][0x258] ;  /* 0x00009600ff327b82 */ /* 0x000ea20000000a00 */
[----:B------:R-:W-:Y:S01]  /*18e0*/  FFMA.FTZ R49, R44, R89, R49 ;  /* 0x000000592c317223 */ /* 0x000fe20000010031 */
[----:B0-----:R-:W-:-:S03]  /*18f0*/  FADD.FTZ R67, -R77, 1 ;  /* 0x3f8000004d437421 */ /* 0x001fc60000010100 */
[----:B------:R-:W-:Y:S01]  /*1900*/  FFMA.FTZ R49, R42, R7, R49 ;  /* 0x000000072a317223 */ /* 0x000fe20000010031 */
[----:B-1----:R-:W-:Y:S01]  /*1910*/  FADD.FTZ R64, -R79, 1 ;  /* 0x3f8000004f407421 */ /* 0x002fe20000010100 */
[----:B------:R-:W-:Y:S02]  /*1920*/  FFMA.FTZ R60, R60, R67, 1 ;  /* 0x3f8000003c3c7423 */ /* 0x000fe40000010043 */
[----:B------:R-:W-:Y:S01]  /*1930*/  FFMA.FTZ R48, R40, R91, R49 ;  /* 0x0000005b28307223 */ /* 0x000fe20000010031 */
[----:B------:R-:W-:Y:S01]  /*1940*/  FFMA.FTZ R64, R61, R64, 1 ;  /* 0x3f8000003d407423 */ /* 0x000fe20000010040 */
[----:B------:R-:W-:Y:S02]  /*1950*/  FMUL.FTZ R60, R77, R60 ;  /* 0x0000003c4d3c7220 */ /* 0x000fe40000410000 */
[----:B------:R-:W-:Y:S01]  /*1960*/  FFMA.FTZ R49, R5, R92, R48 ;  /* 0x0000005c05317223 */ /* 0x000fe20000010030 */
[----:B------:R-:W-:Y:S01]  /*1970*/  FMUL.FTZ R64, R79, R64 ;  /* 0x000000404f407220 */ /* 0x000fe20000410000 */
[----:B------:R-:W-:Y:S01]  /*1980*/  FMUL.FTZ R93, R93, R60 ;  /* 0x0000003c5d5d7220 */ /* 0x000fe20000410000 */
[----:B------:R-:W-:Y:S01]  /*1990*/  IADD3 R99, P0, R99, 0x1, RZ ;  /* 0x0000000163637810 */ /* 0x000fe20007f1e0ff */
[----:B------:R-:W-:Y:S01]  /*19a0*/  FFMA.FTZ R49, R44, R95, R49 ;  /* 0x0000005f2c317223 */ /* 0x000fe20000010031 */
[----:B------:R-:W-:Y:S01]  /*19b0*/  FMUL.FTZ R97, R97, R64 ;  /* 0x0000004061617220 */ /* 0x000fe20000410000 */
[----:B------:R-:W-:-:S02]  /*19c0*/  FMUL.FTZ R48, R42, R93 ;  /* 0x0000005d2a307220 */ /* 0x000fc40000410000 */
[----:B------:R-:W-:Y:S01]  /*19d0*/  FFMA.FTZ R49, R42, R93, R49 ;  /* 0x0000005d2a317223 */ /* 0x000fe20000010031 */
[-C--:B------:R-:W-:Y:S01]  /*19e0*/  FMUL.FTZ R60, R40, R97.reuse ;  /* 0x00000061283c7220 */ /* 0x080fe20000410000 */
[----:B------:R-:W-:Y:S01]  /*19f0*/  FFMA.FTZ R63, R2, R48, R63 ;  /* 0x00000030023f7223 */ /* 0x000fe2000001003f */
[----:B------:R-:W-:Y:S01]  /*1a00*/  IMAD.X R94, RZ, RZ, R94, P0 ;  /* 0x000000ffff5e7224 */ /* 0x000fe200000e065e */
[----:B--2---:R-:W-:Y:S01]  /*1a10*/  ISETP.GE.U32.AND P0, PT, R99, R50, PT ;  /* 0x000000326300720c */ /* 0x004fe20003f06070 */
[----:B------:R-:W-:Y:S01]  /*1a20*/  FFMA.FTZ R48, R40, R97, R49 ;  /* 0x0000006128307223 */ /* 0x000fe20000010031 */
[----:B------:R-:W-:Y:S01]  /*1a30*/  FFMA.FTZ R49, R0, R60, R63 ;  /* 0x0000003c00317223 */ /* 0x000fe2000001003f */
[----:B------:R-:W-:Y:S01]  /*1a40*/  FFMA.FTZ R61, R3, R10, R52 ;  /* 0x0000000a033d7223 */ /* 0x000fe20000010034 */
[----:B------:R-:W-:Y:S01]  /*1a50*/  FFMA.FTZ R63, R25, R19, R54 ;  /* 0x00000013193f7223 */ /* 0x000fe20000010036 */
[----:B------:R-:W-:Y:S01]  /*1a60*/  ISETP.GE.AND.EX P0, PT, R94, R51, PT, P0 ;  /* 0x000000335e00720c */ /* 0x000fe20003f06300 */
[----:B------:R-:W-:Y:S01]  /*1a70*/  FADD.FTZ R52, R19, R55 ;  /* 0x0000003713347221 */ /* 0x000fe20000010000 */
[----:B------:R-:W-:Y:S01]  /*1a80*/  FADD.FTZ R54, R17, R57 ;  /* 0x0000003911367221 */ /* 0x000fe20000010000 */
[----:B------:R-:W-:Y:S01]  /*1a90*/  FFMA.FTZ R55, R23, R17, R56 ;  /* 0x0000001117377223 */ /* 0x000fe20000010038 */
        /* <DEDUP_REMOVED lines=12> */
[----:B------:R0:W-:Y:S01]  /*1b60*/  STS.64 [R80], R48 ;  /* 0x0000003050007388 */ /* 0x0001e20000000a00 */
[----:B------:R-:W-:Y:S01]  /*1b70*/  FFMA.FTZ R59, R12, R91, R57 ;  /* 0x0000005b0c3b7223 */ /* 0x000fe20000010039 */
[----:B------:R-:W-:Y:S01]  /*1b80*/  FFMA.FTZ R61, R18, R90, R61 ;  /* 0x0000005a123d7223 */ /* 0x000fe2000001003d */
[----:B------:R-:W-:Y:S01]  /*1b90*/  FADD.FTZ R53, R53, R90 ;  /* 0x0000005a35357221 */ /* 0x000fe20000010000 */
[----:B------:R-:W-:Y:S01]  /*1ba0*/  FFMA.FTZ R63, R16, R89, R63 ;  /* 0x00000059103f7223 */ /* 0x000fe2000001003f */
[----:B------:R-:W-:Y:S01]  /*1bb0*/  FADD.FTZ R60, R56, R91 ;  /* 0x0000005b383c7221 */ /* 0x000fe20000010000 */
[----:B------:R-:W-:Y:S01]  /*1bc0*/  FADD.FTZ R57, R58, R93 ;  /* 0x0000005d3a397221 */ /* 0x000fe20000010000 */
[----:B------:R-:W-:Y:S01]  /*1bd0*/  FFMA.FTZ R58, R0, R97, R59 ;  /* 0x00000061003a7223 */ /* 0x000fe2000001003b */
[----:B------:R-:W-:Y:S01]  /*1be0*/  BAR.SYNC.DEFER_BLOCKING 0x0 ;  /* 0x0000000000007b1d */ /* 0x000fe20000010000 */
[----:B0-----:R-:W-:Y:S01]  /*1bf0*/  FADD.FTZ R48, R52, R89 ;  /* 0x0000005934307221 */ /* 0x001fe20000010000 */
[----:B------:R-:W-:Y:S01]  /*1c00*/  FFMA.FTZ R49, R14, R7, R55 ;  /* 0x000000070e317223 */ /* 0x000fe20000010037 */
[----:B------:R-:W-:-:S02]  /*1c10*/  ISETP.GT.U32.AND P1, PT, R85, 0x1f, PT ;  /* 0x0000001f5500780c */ /* 0x000fc40003f24070 */
[----:B------:R-:W-:Y:S01]  /*1c20*/  CS2R R68, SRZ ;  /* 0x0000000000447805 */ /* 0x000fe2000001ff00 */
[----:B------:R-:W-:Y:S01]  /*1c30*/  FFMA.FTZ R52, R8, R92, R61 ;  /* 0x0000005c08347223 */ /* 0x000fe2000001003d */
[----:B------:R-:W-:Y:S01]  /*1c40*/  FADD.FTZ R53, R53, R92 ;  /* 0x0000005c35357221 */ /* 0x000fe20000010000 */
        /* <DEDUP_REMOVED lines=9> */
[----:B------:R-:W-:-:S04]  /*1ce0*/  LOP3.LUT R49, R48, 0x18, RZ, 0xc0, !PT ;  /* 0x0000001830317812 */ /* 0x000fc800078ec0ff */
[C---:B------:R-:W-:Y:S02]  /*1cf0*/  LOP3.LUT R61, R49.reuse, 0x8, RZ, 0x3c, !PT ;  /* 0x00000008313d7812 */ /* 0x040fe400078e3cff */
[C---:B------:R-:W-:Y:S02]  /*1d00*/  LOP3.LUT R65, R49.reuse, 0x10, RZ, 0x3c, !PT ;  /* 0x0000001031417812 */ /* 0x040fe400078e3cff */
[----:B------:R-:W-:Y:S01]  /*1d10*/  LOP3.LUT R67, R49, 0x18, RZ, 0x3c, !PT ;  /* 0x0000001831437812 */ /* 0x000fe200078e3cff */
        /* <DEDUP_REMOVED lines=11> */
[-C--:B------:R-:W-:Y:S01]  /*1dd0*/  LEA R48, R47, R49.reuse, 0x3 ;  /* 0x000000312f307211 */ /* 0x080fe200078e18ff */
[----:B------:R0:W-:Y:S01]  /*1de0*/  STS.64 [R66], R56 ;  /* 0x0000003842007388 */ /* 0x0001e20000000a00 */
[----:B------:R-:W-:Y:S02]  /*1df0*/  LEA R60, R46, R49, 0x3 ;  /* 0x000000312e3c7211 */ /* 0x000fe400078e18ff */
[----:B------:R-:W-:Y:S01]  /*1e00*/  LEA R64, R43, R64, 0x3 ;  /* 0x000000402b407211 */ /* 0x000fe200078e18ff */
[----:B------:R1:W-:Y:S01]  /*1e10*/  STS.64 [R70], R58 ;  /* 0x0000003a46007388 */ /* 0x0003e20000000a00 */
[----:B------:R-:W-:Y:S08]  /*1e20*/  BAR.SYNC.DEFER_BLOCKING 0x0 ;  /* 0x0000000000007b1d */ /* 0x000ff00000010000 */
[----:B0-----:R-:W0:Y:S01]  /*1e30*/  LDC.64 R66, c[0x0][0x260] ;  /* 0x00009800ff427b82 */ /* 0x001e220000000a00 */
[----:B-1----:R-:W-:-:S05]  /*1e40*/  LOP3.LUT R70, R74, 0xffffff80, R87, 0xe2, !PT ;  /* 0xffffff804a467812 */ /* 0x002fca00078ee257 */
[----:B------:R-:W-:-:S05]  /*1e50*/  IMAD R71, R70, 0x3c0, R85 ;  /* 0x000003c046477824 */ /* 0x000fca00078e0255 */
[----:B------:R-:W-:-:S04]  /*1e60*/  SHF.L.U32 R71, R71, 0x1, RZ ;  /* 0x0000000147477819 */ /* 0x000fc800000006ff */
[----:B------:R-:W-:Y:S01]  /*1e70*/  IADD3 R73, R71, 0x3c0, RZ ;  /* 0x000003c047497810 */ /* 0x000fe20007ffe0ff */
        /* <DEDUP_REMOVED lines=16> */
.L_x_2400:
[----:B------:R-:W-:Y:S04]  /*1f80*/  BSSY B0, `(.L_x_2401) ;  /* 0x000006e000007945 */ /* 0x000fe80003800000 */
[----:B------:R-:W-:Y:S05]  /*1f90*/  @P1 BRA `(.L_x_2402) ;  /* 0x0000000400b01947 */ /* 0x000fea0003800000 */
[----:B0-----:R-:W-:Y:S02]  /*1fa0*/  SHF.R.U32.HI R48, RZ, 0x1, R85 ;  /* 0x00000001ff307819 */ /* 0x001fe40000011655 */
[----:B------:R-:W-:-:S03]  /*1fb0*/  SHF.L.U32 R96, R85, 0x3, RZ ;  /* 0x0000000355607819 */ /* 0x000fc600000006ff */
[----:B------:R-:W-:Y:S01]  /*1fc0*/  IMAD R74, R48, 0x3c, RZ ;  /* 0x0000003c304a7824 */ /* 0x000fe200078e02ff */
[----:B------:R-:W-:-:S04]  /*1fd0*/  LOP3.LUT R96, R96, 0x8, RZ, 0xc0, !PT ;  /* 0x0000000860607812 */ /* 0x000fc800078ec0ff */
[----:B------:R-:W-:Y:S02]  /*1fe0*/  SHF.R.U32.HI R49, RZ, 0x2, R74 ;  /* 0x00000002ff317819 */ /* 0x000fe4000001164a */
[C---:B------:R-:W-:Y:S02]  /*1ff0*/  IADD3 R48, R74.reuse, 0x4, RZ ;  /* 0x000000044a307810 */ /* 0x040fe40007ffe0ff */
[C---:B------:R-:W-:Y:S01]  /*2000*/  IADD3 R62, R74.reuse, 0xc, RZ ;  /* 0x0000000c4a3e7810 */ /* 0x040fe20007ffe0ff */
[----:B------:R-:W-:Y:S01]  /*2010*/  IMAD R49, R49, 0x18, R84 ;  /* 0x0000001831317824 */ /* 0x000fe200078e0254 */
[----:B------:R-:W-:Y:S02]  /*2020*/  SHF.R.U32.HI R61, RZ, 0x2, R48 ;  /* 0x00000002ff3d7819 */ /* 0x000fe40000011630 */
[----:B------:R-:W-:Y:S02]  /*2030*/  SHF.R.U32.HI R63, RZ, 0x2, R62 ;  /* 0x00000002ff3f7819 */ /* 0x000fe4000001163e */
[----:B------:R-:W-:Y:S01]  /*2040*/  IADD3 R60, R49, R96, RZ ;  /* 0x00000060313c7210 */ /* 0x000fe20007ffe0ff */
[--C-:B------:R-:W-:Y:S01]  /*2050*/  IMAD R61, R61, 0x18, R84.reuse ;  /* 0x000000183d3d7824 */ /* 0x100fe200078e0254 */
[C---:B------:R-:W-:Y:S01]  /*2060*/  IADD3 R64, R74.reuse, 0x10, RZ ;  /* 0x000000104a407810 */ /* 0x040fe20007ffe0ff */
[----:B------:R-:W-:Y:S01]  /*2070*/  IMAD R63, R63, 0x18, R84 ;  /* 0x000000183f3f7824 */ /* 0x000fe200078e0254 */
[----:B------:R-:W-:Y:S01]  /*2080*/  IADD3 R66, R74, 0x14, RZ ;  /* 0x000000144a427810 */ /* 0x000fe20007ffe0ff */
[----:B------:R-:W-:Y:S01]  /*2090*/  IMAD.IADD R48, R96, 0x1, R61 ;  /* 0x0000000160307824 */ /* 0x000fe200078e023d */
[----:B------:R-:W-:Y:S01]  /*20a0*/  SHF.R.U32.HI R65, RZ, 0x2, R64 ;  /* 0x00000002ff417819 */ /* 0x000fe20000011640 */
[----:B------:R-:W0:Y:S01]  /*20b0*/  LDS.64 R60, [R60] ;  /* 0x000000003c3c7984 */ /* 0x000e220000000a00 */
[----:B------:R-:W-:-:S02]  /*20c0*/  IADD3 R67, R74, 0x18, RZ ;  /* 0x000000184a437810 */ /* 0x000fc40007ffe0ff */
[C---:B------:R-:W-:Y:S01]  /*20d0*/  IADD3 R68, R74.reuse, 0x1c, RZ ;  /* 0x0000001c4a447810 */ /* 0x040fe20007ffe0ff */
[----:B------:R-:W1:Y:S01]  /*20e0*/  LDS.64 R48, [R48] ;  /* 0x0000000030307984 */ /* 0x000e620000000a00 */
[----:B------:R-:W-:Y:S01]  /*20f0*/  IMAD R65, R65, 0x18, R84 ;  /* 0x0000001841417824 */ /* 0x000fe200078e0254 */
[----:B------:R-:W-:Y:S02]  /*2100*/  SHF.R.U32.HI R67, RZ, 0x2, R67 ;  /* 0x00000002ff437819 */ /* 0x000fe40000011643 */
[----:B------:R-:W-:Y:S01]  /*2110*/  IADD3 R69, R74, 0x20, RZ ;  /* 0x000000204a457810 */ /* 0x000fe20007ffe0ff */
[----:B------:R-:W-:Y:S01]  /*2120*/  IMAD.IADD R62, R96, 0x1, R65 ;  /* 0x00000001603e7824 */ /* 0x000fe200078e0241 */
[----:B------:R-:W-:Y:S01]  /*2130*/  SHF.R.U32.HI R65, RZ, 0x2, R68 ;  /* 0x00000002ff417819 */ /* 0x000fe20000011644 */
[--C-:B------:R-:W-:Y:S01]  /*2140*/  IMAD R67, R67, 0x18, R84.reuse ;  /* 0x0000001843437824 */ /* 0x100fe200078e0254 */
[----:B------:R-:W-:Y:S02]  /*2150*/  IADD3 R72, R74, 0x24, RZ ;  /* 0x000000244a487810 */ /* 0x000fe40007ffe0ff */
[----:B------:R-:W-:Y:S01]  /*2160*/  SHF.R.U32.HI R71, RZ, 0x2, R69 ;  /* 0x00000002ff477819 */ /* 0x000fe20000011645 */
[----:B------:R-:W-:Y:S01]  /*2170*/  IMAD R69, R65, 0x18, R84 ;  /* 0x0000001841457824 */ /* 0x000fe200078e0254 */
[----:B------:R-:W-:-:S02]  /*2180*/  IADD3 R67, R96, R67, RZ ;  /* 0x0000004360437210 */ /* 0x000fc40007ffe0ff */
[----:B------:R-:W-:Y:S01]  /*2190*/  IADD3 R75, R74, 0x28, RZ ;  /* 0x000000284a4b7810 */ /* 0x000fe20007ffe0ff */
[----:B------:R-:W-:Y:S01]  /*21a0*/  IMAD R71, R71, 0x18, R84 ;  /* 0x0000001847477824 */ /* 0x000fe200078e0254 */
[----:B------:R-:W-:Y:S02]  /*21b0*/  SHF.R.U32.HI R73, RZ, 0x2, R72 ;  /* 0x00000002ff497819 */ /* 0x000fe40000011648 */
[----:B------:R-:W-:Y:S02]  /*21c0*/  IADD3 R69, R96, R69, RZ ;  /* 0x0000004560457210 */ /* 0x000fe40007ffe0ff */
[C---:B------:R-:W-:Y:S01]  /*21d0*/  IADD3 R77, R74.reuse, 0x2c, RZ ;  /* 0x0000002c4a4d7810 */ /* 0x040fe20007ffe0ff */
[--C-:B------:R-:W-:Y:S01]  /*21e0*/  IMAD R73, R73, 0x18, R84.reuse ;  /* 0x0000001849497824 */ /* 0x100fe200078e0254 */
[----:B------:R-:W-:Y:S02]  /*21f0*/  SHF.R.U32.HI R75, RZ, 0x2, R75 ;  /* 0x00000002ff4b7819 */ /* 0x000fe4000001164b */
[----:B------:R-:W-:Y:S01]  /*2200*/  IADD3 R70, R74, 0x30, RZ ;  /* 0x000000304a467810 */ /* 0x000fe20007ffe0ff */
[----:B------:R-:W-:Y:S01]  /*2210*/  LDS.64 R68, [R69] ;  /* 0x0000000045447984 */ /* 0x000fe20000000a00 */
[----:B------:R-:W-:Y:S01]  /*2220*/  IADD3 R71, R96, R71, RZ ;  /* 0x0000004760477210 */ /* 0x000fe20007ffe0ff */
[----:B------:R-:W-:Y:S01]  /*2230*/  IMAD R75, R75, 0x18, R84 ;  /* 0x000000184b4b7824 */ /* 0x000fe200078e0254 */
[----:B------:R-:W-:-:S02]  /*2240*/  SHF.R.U32.HI R77, RZ, 0x2, R77 ;  /* 0x00000002ff4d7819 */ /* 0x000fc4000001164d */
[C---:B------:R-:W-:Y:S02]  /*2250*/  IADD3 R73, R96.reuse, R73, RZ ;  /* 0x0000004960497210 */ /* 0x040fe40007ffe0ff */
[----:B------:R-:W-:Y:S01]  /*2260*/  SHF.R.U32.HI R103, RZ, 0x2, R70 ;  /* 0x00000002ff677819 */ /* 0x000fe20000011646 */
[----:B------:R-:W-:Y:S01]  /*2270*/  IMAD R77, R77, 0x18, R84 ;  /* 0x000000184d4d7824 */ /* 0x000fe200078e0254 */
[----:B------:R-:W-:Y:S01]  /*2280*/  LDS.64 R70, [R71] ;  /* 0x0000000047467984 */ /* 0x000fe20000000a00 */
[----:B------:R-:W-:Y:S01]  /*2290*/  IADD3 R75, R96, R75, RZ ;  /* 0x0000004b604b7210 */ /* 0x000fe20007ffe0ff */
[----:B0-----:R-:W-:Y:S01]  /*22a0*/  FADD.FTZ R76, RZ, R61 ;  /* 0x0000003dff4c7221 */ /* 0x001fe20000010000 */
[----:B------:R-:W-:Y:S01]  /*22b0*/  IADD3 R61, R74, 0x8, RZ ;  /* 0x000000084a3d7810 */ /* 0x000fe20007ffe0ff */
[----:B------:R-:W-:Y:S01]  /*22c0*/  FADD.FTZ R101, RZ, R60 ;  /* 0x0000003cff657221 */ /* 0x000fe20000010000 */
[----:B------:R-:W-:Y:S01]  /*22d0*/  IADD3 R60, R96, R63, RZ ;  /* 0x0000003f603c7210 */ /* 0x000fe20007ffe0ff */
[----:B------:R-:W-:Y:S01]  /*22e0*/  LDS.64 R72, [R73] ;  /* 0x0000000049487984 */ /* 0x000fe20000000a00 */
[----:B------:R-:W-:Y:S01]  /*22f0*/  SHF.R.U32.HI R61, RZ, 0x2, R61 ;  /* 0x00000002ff3d7819 */ /* 0x000fe2000001163d */
[----:B-1----:R-:W-:Y:S01]  /*2300*/  FADD.FTZ R101, R101, R48 ;  /* 0x0000003065657221 */ /* 0x002fe20000010000 */
[C---:B------:R-:W-:Y:S01]  /*2310*/  IADD3 R48, R74.reuse, 0x34, RZ ;  /* 0x000000344a307810 */ /* 0x040fe20007ffe0ff */
[--C-:B------:R-:W-:Y:S01]  /*2320*/  IMAD R103, R103, 0x18, R84.reuse ;  /* 0x0000001867677824 */ /* 0x100fe200078e0254 */
[----:B------:R-:W-:Y:S01]  /*2330*/  IADD3 R74, R74, 0x38, RZ ;  /* 0x000000384a4a7810 */ /* 0x000fe20007ffe0ff */
[----:B------:R-:W-:Y:S01]  /*2340*/  IMAD R61, R61, 0x18, R84 ;  /* 0x000000183d3d7824 */ /* 0x000fe200078e0254 */
[----:B------:R-:W-:Y:S01]  /*2350*/  SHF.R.U32.HI R105, RZ, 0x2, R48 ;  /* 0x00000002ff697819 */ /* 0x000fe20000011630 */
[----:B------:R-:W-:Y:S01]  /*2360*/  FADD.FTZ R98, R76, R49 ;  /* 0x000000314c627221 */ /* 0x000fe20000010000 */
[----:B------:R-:W-:-:S02]  /*2370*/  IADD3 R77, R96, R77, RZ ;  /* 0x0000004d604d7210 */ /* 0x000fc40007ffe0ff */
[C---:B------:R-:W-:Y:S01]  /*2380*/  IADD3 R78, R96.reuse, R61, RZ ;  /* 0x0000003d604e7210 */ /* 0x040fe20007ffe0ff */
[----:B------:R-:W-:Y:S01]  /*2390*/  IMAD R105, R105, 0x18, R84 ;  /* 0x0000001869697824 */ /* 0x000fe200078e0254 */
[----:B------:R-:W-:Y:S02]  /*23a0*/  SHF.R.U32.HI R61, RZ, 0x2, R66 ;  /* 0x00000002ff3d7819 */ /* 0x000fe40000011642 */
[----:B------:R-:W-:Y:S01]  /*23b0*/  LDS.64 R66, [R67] ;  /* 0x0000000043427984 */ /* 0x000fe20000000a00 */
[----:B------:R-:W-:Y:S02]  /*23c0*/  SHF.R.U32.HI R107, RZ, 0x2, R74 ;  /* 0x00000002ff6b7819 */ /* 0x000fe4000001164a */
[--C-:B------:R-:W-:Y:S01]  /*23d0*/  IMAD R63, R61, 0x18, R84.reuse ;  /* 0x000000183d3f7824 */ /* 0x100fe200078e0254 */
[----:B------:R-:W0:Y:S01]  /*23e0*/  LDS.64 R78, [R78] ;  /* 0x000000004e4e7984 */ /* 0x000e220000000a00 */
[----:B------:R-:W-:Y:S01]  /*23f0*/  IADD3 R48, R96, R103, RZ ;  /* 0x0000006760307210 */ /* 0x000fe20007ffe0ff */
[----:B------:R-:W-:-:S02]  /*2400*/  IMAD R107, R107, 0x18, R84 ;  /* 0x000000186b6b7824 */ /* 0x000fc400078e0254 */
[----:B------:R-:W1:Y:S01]  /*2410*/  LDS.64 R60, [R60] ;  /* 0x000000003c3c7984 */ /* 0x000e620000000a00 */
[C---:B------:R-:W-:Y:S02]  /*2420*/  IADD3 R64, R96.reuse, R63, RZ ;  /* 0x0000003f60407210 */ /* 0x040fe40007ffe0ff */
[C---:B------:R-:W-:Y:S01]  /*2430*/  IADD3 R107, R96.reuse, R107, RZ ;  /* 0x0000006b606b7210 */ /* 0x040fe20007ffe0ff */
[----:B------:R-:W2:Y:S04]  /*2440*/  LDS.64 R62, [R62] ;  /* 0x000000003e3e7984 */ /* 0x000ea80000000a00 */
[----:B------:R-:W3:Y:S04]  /*2450*/  LDS.64 R64, [R64] ;  /* 0x0000000040407984 */ /* 0x000ee80000000a00 */
[----:B------:R-:W4:Y:S04]  /*2460*/  LDS.64 R74, [R75] ;  /* 0x000000004b4a7984 */ /* 0x000f280000000a00 */
[----:B------:R-:W5:Y:S04]  /*2470*/  LDS.64 R76, [R77] ;  /* 0x000000004d4c7984 */ /* 0x000f680000000a00 */
[----:B------:R-:W5:Y:S01]  /*2480*/  LDS.64 R48, [R48] ;  /* 0x0000000030307984 */ /* 0x000f620000000a00 */
[----:B0-----:R-:W-:Y:S01]  /*2490*/  FADD.FTZ R101, R101, R78 ;  /* 0x0000004e65657221 */ /* 0x001fe20000010000 */
[----:B------:R-:W-:Y:S01]  /*24a0*/  IADD3 R78, R96, R105, RZ ;  /* 0x00000069604e7210 */ /* 0x000fe20007ffe0ff */
[----:B------:R-:W-:-:S02]  /*24b0*/  FADD.FTZ R98, R98, R79 ;  /* 0x0000004f62627221 */ /* 0x000fc40000010000 */
[----:B-1----:R-:W-:Y:S02]  /*24c0*/  FADD.FTZ R101, R101, R60 ;  /* 0x0000003c65657221 */ /* 0x002fe40000010000 */
[----:B------:R-:W-:Y:S01]  /*24d0*/  FADD.FTZ R98, R98, R61 ;  /* 0x0000003d62627221 */ /* 0x000fe20000010000 */
[----:B------:R-:W0:Y:S01]  /*24e0*/  LDS.64 R78, [R78] ;  /* 0x000000004e4e7984 */ /* 0x000e220000000a00 */
[----:B--2---:R-:W-:Y:S02]  /*24f0*/  FADD.FTZ R101, R101, R62 ;  /* 0x0000003e65657221 */ /* 0x004fe40000010000 */
[----:B------:R-:W-:Y:S01]  /*2500*/  FADD.FTZ R98, R98, R63 ;  /* 0x0000003f62627221 */ /* 0x000fe20000010000 */
[----:B------:R-:W1:Y:S01]  /*2510*/  LDS.64 R60, [R107] ;  /* 0x000000006b3c7984 */ /* 0x000e620000000a00 */
[----:B---3--:R-:W-:Y:S02]  /*2520*/  FADD.FTZ R101, R101, R64 ;  /* 0x0000004065657221 */ /* 0x008fe40000010000 */
[----:B------:R-:W-:-:S02]  /*2530*/  FADD.FTZ R98, R98, R65 ;  /* 0x0000004162627221 */ /* 0x000fc40000010000 */
[----:B------:R-:W-:Y:S02]  /*2540*/  FADD.FTZ R101, R101, R66 ;  /* 0x0000004265657221 */ /* 0x000fe40000010000 */
[----:B------:R-:W-:Y:S02]  /*2550*/  FADD.FTZ R98, R98, R67 ;  /* 0x0000004362627221 */ /* 0x000fe40000010000 */
[----:B------:R-:W-:Y:S02]  /*2560*/  FADD.FTZ R101, R101, R68 ;  /* 0x0000004465657221 */ /* 0x000fe40000010000 */
[----:B------:R-:W-:Y:S02]  /*2570*/  FADD.FTZ R98, R98, R69 ;  /* 0x0000004562627221 */ /* 0x000fe40000010000 */
[----:B------:R-:W-:Y:S02]  /*2580*/  FADD.FTZ R101, R101, R70 ;  /* 0x0000004665657221 */ /* 0x000fe40000010000 */
[----:B------:R-:W-:-:S02]  /*2590*/  FADD.FTZ R98, R98, R71 ;  /* 0x0000004762627221 */ /* 0x000fc40000010000 */
[----:B------:R-:W-:Y:S02]  /*25a0*/  FADD.FTZ R101, R101, R72 ;  /* 0x0000004865657221 */ /* 0x000fe40000010000 */
[----:B------:R-:W-:Y:S02]  /*25b0*/  FADD.FTZ R98, R98, R73 ;  /* 0x0000004962627221 */ /* 0x000fe40000010000 */
[----:B----4-:R-:W-:Y:S02]  /*25c0*/  FADD.FTZ R101, R101, R74 ;  /* 0x0000004a65657221 */ /* 0x010fe40000010000 */
[----:B------:R-:W-:Y:S02]  /*25d0*/  FADD.FTZ R98, R98, R75 ;  /* 0x0000004b62627221 */ /* 0x000fe40000010000 */
[----:B-----5:R-:W-:Y:S02]  /*25e0*/  FADD.FTZ R101, R101, R76 ;  /* 0x0000004c65657221 */ /* 0x020fe40000010000 */
[----:B------:R-:W-:-:S02]  /*25f0*/  FADD.FTZ R98, R98, R77 ;  /* 0x0000004d62627221 */ /* 0x000fc40000010000 */
[----:B------:R-:W-:Y:S02]  /*2600*/  FADD.FTZ R101, R101, R48 ;  /* 0x0000003065657221 */ /* 0x000fe40000010000 */
[----:B------:R-:W-:Y:S02]  /*2610*/  FADD.FTZ R98, R98, R49 ;  /* 0x0000003162627221 */ /* 0x000fe40000010000 */
[----:B0-----:R-:W-:Y:S02]  /*2620*/  FADD.FTZ R101, R101, R78 ;  /* 0x0000004e65657221 */ /* 0x001fe40000010000 */
[----:B------:R-:W-:Y:S02]  /*2630*/  FADD.FTZ R98, R98, R79 ;  /* 0x0000004f62627221 */ /* 0x000fe40000010000 */
[----:B-1----:R-:W-:Y:S02]  /*2640*/  FADD.FTZ R68, R101, R60 ;  /* 0x0000003c65447221 */ /* 0x002fe40000010000 */
[----:B------:R-:W-:-:S07]  /*2650*/  FADD.FTZ R69, R98, R61 ;  /* 0x0000003d62457221 */ /* 0x000fce0000010000 */
.L_x_2402:
[----:B------:R-:W-:Y:S05]  /*2660*/  BSYNC B0 ;  /* 0x0000000000007941 */ /* 0x000fea0003800000 */
.L_x_2401:
        /* <DEDUP_REMOVED lines=13> */
[----:B0-----:R-:W-:Y:S01]  /*2740*/  IMAD R62, R63, UR4, R88 ;  /* 0x000000043f3e7c24 */ /* 0x001fe2000f8e0258 */
[----:B------:R-:W-:-:S04]  /*2750*/  LOP3.LUT R63, R64, 0xffffff80, R87, 0xe2, !PT ;  /* 0xffffff80403f7812 */ /* 0x000fc800078ee257 */
[----:B------:R-:W-:-:S04]  /*2760*/  LEA R62, R62, R63, 0xb ;  /* 0x0000003f3e3e7211 */ /* 0x000fc800078e58ff */
[----:B------:R-:W-:-:S05]  /*2770*/  SHF.L.U32 R63, R62, 0x1, RZ ;  /* 0x000000013e3f7819 */ /* 0x000fca00000006ff */
[----:B-1----:R-:W-:-:S05]  /*2780*/  IMAD.WIDE.U32 R60, R63, 0x4, R60 ;  /* 0x000000043f3c7825 */ /* 0x002fca00078e003c */
[----:B------:R0:W-:Y:S02]  /*2790*/  STG.E.64 desc[UR8][R60.64], R48 ;  /* 0x000000303c007986 */ /* 0x0001e4000c101b08 */
.L_x_2404:
[----:B------:R-:W-:Y:S05]  /*27a0*/  BSYNC B0 ;  /* 0x0000000000007941 */ /* 0x000fea0003800000 */
.L_x_2403:
        /* <DEDUP_REMOVED lines=13> */
.L_x_2407:
[----:B------:R-:W2:Y:S04]  /*2880*/  LD.E.STRONG.GPU R60, desc[UR8][R48.64] ;  /* 0x00000008303c7980 */ /* 0x000ea8000c10f900 */
[----:B--2---:R-:W-:Y:S01]  /*2890*/  CCTL.IVALL ;  /* 0x00000000ff00798f */ /* 0x004fe20002000000 */
[----:B------:R-:W-:Y:S05]  /*28a0*/  YIELD ;  /* 0x0000000000007946 */ /* 0x000fea0003800000 */
[----:B-----5:R-:W-:-:S04]  /*28b0*/  LOP3.LUT R60, R60, R61, RZ, 0x3c, !PT ;  /* 0x0000003d3c3c7212 */ /* 0x020fc800078e3cff */
[----:B------:R-:W-:-:S13]  /*28c0*/  ISETP.GT.AND P1, PT, R60, -0x1, PT ;  /* 0xffffffff3c00780c */ /* 0x000fda0003f24270 */
[----:B------:R-:W-:Y:S05]  /*28d0*/  @P1 BRA `(.L_x_2407) ;  /* 0xfffffffc00e81947 */ /* 0x000fea000383ffff */
.L_x_2406:
[----:B------:R-:W-:Y:S05]  /*28e0*/  WARPSYNC.ALL ;  /* 0x0000000000007948 */ /* 0x000fea0003800000 */
[----:B------:R-:W-:Y:S06]  /*28f0*/  BAR.SYNC.DEFER_BLOCKING 0x0 ;  /* 0x0000000000007b1d */ /* 0x000fec0000010000 */
[----:B------:R-:W-:Y:S05]  /*2900*/  BRA `(.L_x_2408) ;  /* 0x0000000000607947 */ /* 0x000fea0003800000 */
.L_x_2405:
        /* <DEDUP_REMOVED lines=16> */
.L_x_2410:
[----:B------:R-:W2:Y:S04]  /*2a10*/  LD.E.STRONG.GPU R60, desc[UR8][R48.64] ;  /* 0x00000008303c7980 */ /* 0x000ea8000c10f900 */
[----:B--2---:R-:W-:Y:S01]  /*2a20*/  CCTL.IVALL ;  /* 0x00000000ff00798f */ /* 0x004fe20002000000 */
[----:B------:R-:W-:Y:S05]  /*2a30*/  YIELD ;  /* 0x0000000000007946 */ /* 0x000fea0003800000 */
[----:B-----5:R-:W-:-:S04]  /*2a40*/  LOP3.LUT R60, R60, R61, RZ, 0x3c, !PT ;  /* 0x0000003d3c3c7212 */ /* 0x020fc800078e3cff */
[----:B------:R-:W-:-:S13]  /*2a50*/  ISETP.GT.AND P1, PT, R60, -0x1, PT ;  /* 0xffffffff3c00780c */ /* 0x000fda0003f24270 */
[----:B------:R-:W-:Y:S05]  /*2a60*/  @P1 BRA `(.L_x_2410) ;  /* 0xfffffffc00e81947 */ /* 0x000fea000383ffff */
.L_x_2409:
[----:B------:R-:W-:Y:S05]  /*2a70*/  WARPSYNC.ALL ;  /* 0x0000000000007948 */ /* 0x000fea0003800000 */
[----:B------:R-:W-:Y:S06]  /*2a80*/  BAR.SYNC.DEFER_BLOCKING 0x0 ;  /* 0x0000000000007b1d */ /* 0x000fec0000010000 */
.L_x_2408:
[----:B------:R-:W-:Y:S01]  /*2a90*/  ISETP.GT.U32.AND P1, PT, R85, 0xff, PT ;  /* 0x000000ff5500780c */ /* 0x000fe20003f24070 */
[----:B------:R-:W-:Y:S01]  /*2aa0*/  BSSY B0, `(.L_x_2411) ;  /* 0x0000033000007945 */ /* 0x000fe20003800000 */
[----:B------:R-:W-:-:S11]  /*2ab0*/  CS2R R72, SRZ ;  /* 0x0000000000487805 */ /* 0x000fd6000001ff00 */
[----:B------:R-:W-:Y:S05]  /*2ac0*/  @P1 BRA `(.L_x_2412) ;  /* 0x0000000000c01947 */ /* 0x000fea0003800000 */
[----:B0-----:R-:W0:Y:S01]  /*2ad0*/  LDC R49, c[0x0][0x10] ;  /* 0x00000400ff317b82 */ /* 0x001e220000000800 */
[C---:B------:R-:W-:Y:S02]  /*2ae0*/  SHF.L.U32 R60, R85.reuse, 0x3, RZ ;  /* 0x00000003553c7819 */ /* 0x040fe400000006ff */
[----:B------:R-:W-:-:S05]  /*2af0*/  LOP3.LUT R61, R85, 0xf, RZ, 0xc0, !PT ;  /* 0x0000000f553d7812 */ /* 0x000fca00078ec0ff */
        /* <DEDUP_REMOVED lines=45> */
.L_x_2412:
[----:B------:R-:W-:Y:S05]  /*2dd0*/  BSYNC B0 ;  /* 0x0000000000007941 */ /* 0x000fea0003800000 */
.L_x_2411:
        /* <DEDUP_REMOVED lines=28> */
.L_x_2414:
[----:B------:R-:W-:Y:S05]  /*2fa0*/  BSYNC B0 ;  /* 0x0000000000007941 */ /* 0x000fea0003800000 */
.L_x_2413:
[----:B------:R-:W1:Y:S08]  /*2fb0*/  S2UR UR6, SR_CgaCtaId ;  /* 0x00000000000679c3 */ /* 0x000e700000008800 */
[----:B------:R-:W-:Y:S01]  /*2fc0*/  BAR.SYNC.DEFER_BLOCKING 0x0 ;  /* 0x0000000000007b1d */ /* 0x000fe20000010000 */
[----:B------:R-:W-:-:S05]  /*2fd0*/  ULOP3.LUT UR4, UR4, 0x1, URZ, 0x3c, !UPT ;  /* 0x0000000104047892 */ /* 0x000fca000f8e3c3f */
[----:B------:R-:W-:Y:S02]  /*2fe0*/  UMOV UR5, 0x400 ;  /* 0x0000040000057882 */ /* 0x000fe40000000000 */
[----:B------:R-:W-:-:S04]  /*2ff0*/  UIADD3 UR5, UR5, 0x5280, URZ ;  /* 0x0000528005057890 */ /* 0x000fc8000fffe03f */
[----:B-1----:R-:W-:-:S03]  /*3000*/  ULEA UR5, UR6, UR5, 0x18 ;  /* 0x0000000506057291 */ /* 0x002fc6000f8ec03f */
[----:B------:R-:W-:-:S03]  /*3010*/  ULDC.64 UR6, c[0x0][0x210] ;  /* 0x0000840000067ab9 */ /* 0x000fc60000000a00 */
[----:B0-----:R-:W-:-:S06]  /*3020*/  LEA R48, R81, UR5, 0x3 ;  /* 0x0000000551307c11 */ /* 0x001fcc000f8e18ff */
[----:B------:R-:W0:Y:S02]  /*3030*/  LDS.64 R48, [R48] ;  /* 0x0000000030307984 */ /* 0x000e240000000a00 */
[--C-:B0-----:R-:W-:Y:S01]  /*3040*/  FFMA.FTZ R10, R5, R10, -R48.reuse ;  /* 0x0000000a050a7223 */ /* 0x101fe20000010830 */
[--C-:B------:R-:W-:Y:S01]  /*3050*/  FFMA.FTZ R60, R44, R19, -R48.reuse ;  /* 0x000000132c3c7223 */ /* 0x100fe20000010830 */
[--C-:B------:R-:W-:Y:S01]  /*3060*/  FFMA.FTZ R62, R42, R17, -R48.reuse ;  /* 0x000000112a3e7223 */ /* 0x100fe20000010830 */
[--C-:B------:R-:W-:Y:S01]  /*3070*/  FFMA.FTZ R64, R40, R15, -R48.reuse ;  /* 0x0000000f28407223 */ /* 0x100fe20000010830 */
[----:B------:R-:W-:Y:S01]  /*3080*/  FFMA.FTZ R7, R42, R7, -R48 ;  /* 0x000000072a077223 */ /* 0x000fe20000010830 */
[-C--:B------:R-:W-:Y:S01]  /*3090*/  FFMA.FTZ R10, R3, -R49.reuse, R10 ;  /* 0x80000031030a7223 */ /* 0x080fe2000001000a */
[-C--:B------:R-:W-:Y:S01]  /*30a0*/  FFMA.FTZ R60, R25, -R49.reuse, R60 ;  /* 0x80000031193c7223 */ /* 0x080fe2000001003c */
[-C--:B------:R-:W-:Y:S01]  /*30b0*/  FFMA.FTZ R62, R23, -R49.reuse, R62 ;  /* 0x80000031173e7223 */ /* 0x080fe2000001003e */
[----:B------:R-:W-:Y:S01]  /*30c0*/  FFMA.FTZ R64, R21, -R49, R64 ;  /* 0x8000003115407223 */ /* 0x000fe20000010040 */
[C-C-:B------:R-:W-:Y:S01]  /*30d0*/  FFMA.FTZ R15, R5.reuse, R4, -R48.reuse ;  /* 0x00000004050f7223 */ /* 0x140fe20000010830 */
[--C-:B------:R-:W-:Y:S01]  /*30e0*/  FFMA.FTZ R13, R44, R13, -R48.reuse ;  /* 0x0000000d2c0d7223 */ /* 0x100fe20000010830 */
[--C-:B------:R-:W-:Y:S01]  /*30f0*/  FFMA.FTZ R11, R42, R11, -R48.reuse ;  /* 0x0000000b2a0b7223 */ /* 0x100fe20000010830 */
[--C-:B------:R-:W-:Y:S01]  /*3100*/  FFMA.FTZ R9, R40, R9, -R48.reuse ;  /* 0x0000000928097223 */ /* 0x100fe20000010830 */
[----:B------:R-:W-:Y:S01]  /*3110*/  FFMA.FTZ R14, R14, -R49, R7 ;  /* 0x800000310e0e7223 */ /* 0x000fe20000010007 */
[--C-:B------:R-:W-:Y:S01]  /*3120*/  FFMA.FTZ R91, R40, R91, -R48.reuse ;  /* 0x0000005b285b7223 */ /* 0x100fe20000010830 */
[--C-:B------:R-:W-:Y:S01]  /*3130*/  FFMA.FTZ R19, R5, R92, -R48.reuse ;  /* 0x0000005c05137223 */ /* 0x100fe20000010830 */
[--C-:B------:R-:W-:Y:S01]  /*3140*/  FFMA.FTZ R93, R42, R93, -R48.reuse ;  /* 0x0000005d2a5d7223 */ /* 0x100fe20000010830 */
[C---:B------:R-:W-:Y:S01]  /*3150*/  FMUL.FTZ R10, R27.reuse, R10 ;  /* 0x0000000a1b0a7220 */ /* 0x040fe20000410000 */
[C---:B------:R-:W-:Y:S01]  /*3160*/  FMUL.FTZ R3, R27.reuse, R60 ;  /* 0x0000003c1b037220 */ /* 0x040fe20000410000 */
[C---:B------:R-:W-:Y:S01]  /*3170*/  FMUL.FTZ R62, R27.reuse, R62 ;  /* 0x0000003e1b3e7220 */ /* 0x040fe20000410000 */
[----:B------:R-:W-:Y:S01]  /*3180*/  FMUL.FTZ R7, R27, R64 ;  /* 0x000000401b077220 */ /* 0x000fe20000410000 */
[--C-:B------:R-:W-:Y:S01]  /*3190*/  FFMA.FTZ R95, R44, R95, -R48.reuse ;  /* 0x0000005f2c5f7223 */ /* 0x100fe20000010830 */
[-C--:B------:R-:W-:Y:S01]  /*31a0*/  FFMA.FTZ R26, R26, -R49.reuse, R15 ;  /* 0x800000311a1a7223 */ /* 0x080fe2000001000f */
[-C--:B------:R-:W-:Y:S01]  /*31b0*/  FFMA.FTZ R24, R24, -R49.reuse, R13 ;  /* 0x8000003118187223 */ /* 0x080fe2000001000d */
[-C--:B------:R-:W-:Y:S01]  /*31c0*/  FFMA.FTZ R22, R22, -R49.reuse, R11 ;  /* 0x8000003116167223 */ /* 0x080fe2000001000b */
[----:B------:R-:W-:Y:S01]  /*31d0*/  FFMA.FTZ R20, R20, -R49, R9 ;  /* 0x8000003114147223 */ /* 0x000fe20000010009 */
[--C-:B------:R-:W-:Y:S01]  /*31e0*/  FFMA.FTZ R97, R40, R97, -R48.reuse ;  /* 0x0000006128617223 */ /* 0x100fe20000010830 */
[--C-:B------:R-:W-:Y:S01]  /*31f0*/  FFMA.FTZ R17, R5, R90, -R48.reuse ;  /* 0x0000005a05117223 */ /* 0x100fe20000010830 */
[----:B------:R-:W-:Y:S01]  /*3200*/  FFMA.FTZ R89, R44, R89, -R48 ;  /* 0x000000592c597223 */ /* 0x000fe20000010830 */
[-C--:B------:R-:W-:Y:S01]  /*3210*/  FFMA.FTZ R12, R12, -R49.reuse, R91 ;  /* 0x800000310c0c7223 */ /* 0x080fe2000001005b */
[-C--:B------:R-:W-:Y:S01]  /*3220*/  FFMA.FTZ R8, R8, -R49.reuse, R19 ;  /* 0x8000003108087223 */ /* 0x080fe20000010013 */
[-C--:B------:R-:W-:Y:S01]  /*3230*/  FFMA.FTZ R4, R2, -R49.reuse, R93 ;  /* 0x8000003102047223 */ /* 0x080fe2000001005d */
[----:B------:R-:W-:Y:S01]  /*3240*/  IADD3 R2, P1, R35, UR6, RZ ;  /* 0x0000000623027c10 */ /* 0x000fe2000ff3e0ff */
[-C--:B------:R-:W-:Y:S01]  /*3250*/  FFMA.FTZ R6, R6, -R49.reuse, R95 ;  /* 0x8000003106067223 */ /* 0x080fe2000001005f */
[----:B------:R-:W-:Y:S01]  /*3260*/  F2FP.F16.F32.PACK_AB R10, R3, R10 ;  /* 0x0000000a030a723e */ /* 0x000fe200000000ff */
[----:B------:R-:W-:Y:S01]  /*3270*/  FMUL.FTZ R26, R27, R26 ;  /* 0x0000001a1b1a7220 */ /* 0x000fe20000410000 */
[----:B------:R-:W-:Y:S01]  /*3280*/  F2FP.F16.F32.PACK_AB R62, R7, R62 ;  /* 0x0000003e073e723e */ /* 0x000fe200000000ff */
[C---:B------:R-:W-:Y:S01]  /*3290*/  FMUL.FTZ R7, R27.reuse, R24 ;  /* 0x000000181b077220 */ /* 0x040fe20000410000 */
[C---:B------:R-:W-:Y:S01]  /*32a0*/  FMUL.FTZ R22, R27.reuse, R22 ;  /* 0x000000161b167220 */ /* 0x040fe20000410000 */
[C---:B------:R-:W-:Y:S01]  /*32b0*/  FMUL.FTZ R9, R27.reuse, R20 ;  /* 0x000000141b097220 */ /* 0x040fe20000410000 */
[-C--:B------:R-:W-:Y:S01]  /*32c0*/  FFMA.FTZ R48, R0, -R49.reuse, R97 ;  /* 0x8000003100307223 */ /* 0x080fe20000010061 */
[-C--:B------:R-:W-:Y:S01]  /*32d0*/  FFMA.FTZ R18, R18, -R49.reuse, R17 ;  /* 0x8000003112127223 */ /* 0x080fe20000010011 */
[----:B------:R-:W-:Y:S01]  /*32e0*/  FFMA.FTZ R16, R16, -R49, R89 ;  /* 0x8000003110107223 */ /* 0x000fe20000010059 */
[C---:B------:R-:W-:Y:S01]  /*32f0*/  FMUL.FTZ R13, R27.reuse, R12 ;  /* 0x0000000c1b0d7220 */ /* 0x040fe20000410000 */
[C---:B------:R-:W-:Y:S01]  /*3300*/  FMUL.FTZ R0, R27.reuse, R8 ;  /* 0x000000081b007220 */ /* 0x040fe20000410000 */
[----:B------:R-:W-:Y:S01]  /*3310*/  IADD3.X R3, R34, UR7, RZ, P1, !PT ;  /* 0x0000000722037c10 */ /* 0x000fe20008ffe4ff */
[C---:B------:R-:W-:Y:S01]  /*3320*/  FMUL.FTZ R15, R27.reuse, R6 ;  /* 0x000000061b0f7220 */ /* 0x040fe20000410000 */
[----:B------:R-:W-:Y:S01]  /*3330*/  PRMT R8, R10, 0x7632, R8 ;  /* 0x000076320a087816 */ /* 0x000fe20000000008 */
[C---:B------:R-:W-:Y:S01]  /*3340*/  FMUL.FTZ R18, R27.reuse, R18 ;  /* 0x000000121b127220 */ /* 0x040fe20000410000 */
[----:B------:R-:W-:Y:S01]  /*3350*/  PRMT R12, R62, 0x7632, R12 ;  /* 0x000076323e0c7816 */ /* 0x000fe2000000000c */
[----:B------:R-:W-:Y:S01]  /*3360*/  FMUL.FTZ R11, R27, R16 ;  /* 0x000000101b0b7220 */ /* 0x000fe20000410000 */
[----:B------:R-:W-:Y:S01]  /*3370*/  IADD3 R6, P1, R33, UR6, RZ ;  /* 0x0000000621067c10 */ /* 0x000fe2000ff3e0ff */
[----:B------:R-:W-:Y:S01]  /*3380*/  FMUL.FTZ R14, R27, R14 ;  /* 0x0000000e1b0e7220 */ /* 0x000fe20000410000 */
[----:B------:R-:W-:Y:S01]  /*3390*/  F2FP.F16.F32.PACK_AB R26, R7, R26 ;  /* 0x0000001a071a723e */ /* 0x000fe200000000ff */
[----:B------:R0:W-:Y:S01]  /*33a0*/  STG.E.U16 desc[UR8][R2.64], R10 ;  /* 0x0000000a02007986 */ /* 0x0001e2000c101508 */
[----:B------:R-:W-:Y:S01]  /*33b0*/  F2FP.F16.F32.PACK_AB R22, R9, R22 ;  /* 0x000000160916723e */ /* 0x000fe200000000ff */
[C---:B------:R-:W-:Y:S01]  /*33c0*/  FMUL.FTZ R4, R27.reuse, R4 ;  /* 0x000000041b047220 */ /* 0x040fe20000410000 */
[----:B------:R-:W-:Y:S01]  /*33d0*/  IADD3.X R7, R32, UR7, RZ, P1, !PT ;  /* 0x0000000720077c10 */ /* 0x000fe20008ffe4ff */
[----:B------:R1:W-:Y:S01]  /*33e0*/  STG.E.U16 desc[UR8][R2.64+0x2], R8 ;  /* 0x0000020802007986 */ /* 0x0003e2000c101508 */
[----:B------:R-:W-:Y:S01]  /*33f0*/  PRMT R9, R26, 0x7632, R9 ;  /* 0x000076321a097816 */ /* 0x000fe20000000009 */
[----:B------:R-:W-:Y:S01]  /*3400*/  FMUL.FTZ R27, R27, R48 ;  /* 0x000000301b1b7220 */ /* 0x000fe20000410000 */
[----:B------:R-:W-:Y:S01]  /*3410*/  F2FP.F16.F32.PACK_AB R18, R11, R18 ;  /* 0x000000120b12723e */ /* 0x000fe200000000ff */
[----:B------:R-:W-:Y:S01]  /*3420*/  STG.E.U16 desc[UR8][R2.64+0x4], R62 ;  /* 0x0000043e02007986 */ /* 0x000fe2000c101508 */
[----:B------:R-:W-:-:S02]  /*3430*/  F2FP.F16.F32.PACK_AB R14, R13, R14 ;  /* 0x0000000e0d0e723e */ /* 0x000fc400000000ff */
[----:B------:R-:W-:Y:S01]  /*3440*/  F2FP.F16.F32.PACK_AB R0, R15, R0 ;  /* 0x000000000f00723e */ /* 0x000fe200000000ff */
[----:B------:R2:W-:Y:S01]  /*3450*/  STG.E.U16 desc[UR8][R2.64+0x6], R12 ;  /* 0x0000060c02007986 */ /* 0x0005e2000c101508 */
[----:B0-----:R-:W-:Y:S02]  /*3460*/  PRMT R10, R14, 0x7632, R10 ;  /* 0x000076320e0a7816 */ /* 0x001fe4000000000a */
[----:B------:R-:W-:Y:S01]  /*3470*/  F2FP.F16.F32.PACK_AB R4, R27, R4 ;  /* 0x000000041b04723e */ /* 0x000fe200000000ff */
[----:B------:R-:W-:Y:S01]  /*3480*/  STG.E.U16 desc[UR8][R6.64], R26 ;  /* 0x0000001a06007986 */ /* 0x000fe2000c101508 */
[----:B-1----:R-:W-:-:S03]  /*3490*/  IADD3 R8, P1, R31, UR6, RZ ;  /* 0x000000061f087c10 */ /* 0x002fc6000ff3e0ff */
[----:B------:R0:W-:Y:S01]  /*34a0*/  STG.E.U16 desc[UR8][R6.64+0x2], R9 ;  /* 0x0000020906007986 */ /* 0x0001e2000c101508 */
[----:B--2---:R-:W-:-:S03]  /*34b0*/  PRMT R3, R22, 0x7632, R3 ;  /* 0x0000763216037816 */ /* 0x004fc60000000003 */
[----:B------:R-:W-:Y:S04]  /*34c0*/  STG.E.U16 desc[UR8][R6.64+0x4], R22 ;  /* 0x0000041606007986 */ /* 0x000fe8000c101508 */
[----:B------:R1:W-:Y:S01]  /*34d0*/  STG.E.U16 desc[UR8][R6.64+0x6], R3 ;  /* 0x0000060306007986 */ /* 0x0003e2000c101508 */
[----:B0-----:R-:W-:Y:S02]  /*34e0*/  IADD3.X R9, R30, UR7, RZ, P1, !PT ;  /* 0x000000071e097c10 */ /* 0x001fe40008ffe4ff */
[----:B------:R-:W-:-:S03]  /*34f0*/  IADD3 R2, P1, R29, UR6, RZ ;  /* 0x000000061d027c10 */ /* 0x000fc6000ff3e0ff */
[----:B------:R-:W-:Y:S01]  /*3500*/  STG.E.U16 desc[UR8][R8.64], R18 ;  /* 0x0000001208007986 */ /* 0x000fe2000c101508 */
[----:B-1----:R-:W-:-:S03]  /*3510*/  PRMT R7, R18, 0x7632, R7 ;  /* 0x0000763212077816 */ /* 0x002fc60000000007 */
[----:B------:R-:W-:Y:S01]  /*3520*/  STG.E.U16 desc[UR8][R8.64+0x4], R14 ;  /* 0x0000040e08007986 */ /* 0x000fe2000c101508 */
[----:B------:R-:W-:Y:S02]  /*3530*/  IADD3.X R3, R28, UR7, RZ, P1, !PT ;  /* 0x000000071c037c10 */ /* 0x000fe40008ffe4ff */
[----:B------:R-:W-:Y:S01]  /*3540*/  PRMT R6, R0, 0x7632, R6 ;  /* 0x0000763200067816 */ /* 0x000fe20000000006 */
[----:B------:R-:W-:Y:S04]  /*3550*/  STG.E.U16 desc[UR8][R8.64+0x2], R7 ;  /* 0x0000020708007986 */ /* 0x000fe8000c101508 */
[----:B------:R0:W-:Y:S04]  /*3560*/  STG.E.U16 desc[UR8][R8.64+0x6], R10 ;  /* 0x0000060a08007986 */ /* 0x0001e8000c101508 */
[----:B------:R1:W-:Y:S04]  /*3570*/  STG.E.U16 desc[UR8][R2.64], R0 ;  /* 0x0000000002007986 */ /* 0x0003e8000c101508 */
[----:B------:R1:W-:Y:S01]  /*3580*/  STG.E.U16 desc[UR8][R2.64+0x2], R6 ;  /* 0x0000020602007986 */ /* 0x0003e2000c101508 */
[----:B0-----:R-:W-:-:S03]  /*3590*/  PRMT R9, R4, 0x7632, R9 ;  /* 0x0000763204097816 */ /* 0x001fc60000000009 */
[----:B------:R1:W-:Y:S04]  /*35a0*/  STG.E.U16 desc[UR8][R2.64+0x4], R4 ;  /* 0x0000040402007986 */ /* 0x0003e8000c101508 */
[----:B------:R1:W-:Y:S01]  /*35b0*/  STG.E.U16 desc[UR8][R2.64+0x6], R9 ;  /* 0x0000060902007986 */ /* 0x0003e2000c101508 */
[----:B------:R-:W-:Y:S05]  /*35c0*/  @!P0 BRA `(.L_x_2415) ;  /* 0xffffffd000208947 */ /* 0x000fea000383ffff */
.L_x_2399:
[----:B------:R-:W-:-:S04]  /*35d0*/  LEA R87, R88, R87, 0x7 ;  /* 0x0000005758577211 */ /* 0x000fc800078e38ff */
[----:B------:R-:W-:-:S04]  /*35e0*/  SHF.L.U32 R87, R87, 0x5, RZ ;  /* 0x0000000557577819 */ /* 0x000fc800000006ff */
[----:B------:R-:W-:-:S13]  /*35f0*/  ISETP.GT.AND P0, PT, R87, 0x3bf, PT ;  /* 0x000003bf5700780c */ /* 0x000fda0003f04270 */
[----:B------:R-:W-:Y:S05]  /*3600*/  @P0 EXIT ;  /* 0x000000000000094d */ /* 0x000fea0003800000 */
[----:B-1----:R-:W1:Y:S01]  /*3610*/  S2R R0, SR_TID.X ;  /* 0x0000000000007919 */ /* 0x002e620000002100 */
[----:B------:R-:W-:Y:S01]  /*3620*/  LOP3.LUT R4, RZ, R50, RZ, 0x33, !PT ;  /* 0x00000032ff047212 */ /* 0x000fe200078e33ff */
[----:B------:R-:W2:Y:S01]  /*3630*/  S2UR UR5, SR_CgaCtaId ;  /* 0x00000000000579c3 */ /* 0x000ea20000008800 */
        /* <DEDUP_REMOVED lines=9> */
[----:B--2---:R-:W-:Y:S01]  /*36d0*/  ULEA UR4, UR5, UR4, 0x18 ;  /* 0x0000000405047291 */ /* 0x004fe2000f8ec03f */
[----:B-1----:R-:W-:Y:S02]  /*36e0*/  SHF.R.U32.HI R2, RZ, 0x5, R0 ;  /* 0x00000005ff027819 */ /* 0x002fe40000011600 */
[----:B------:R-:W-:Y:S02]  /*36f0*/  LOP3.LUT R47, R0, 0xf, RZ, 0xc0, !PT ;  /* 0x0000000f002f7812 */ /* 0x000fe400078ec0ff */
[----:B------:R-:W-:Y:S02]  /*3700*/  IADD3 R3, P0, P1, -R3, -0x81, -R2 ;  /* 0xffffff7f03037810 */ /* 0x000fe4000791e902 */
[----:B------:R-:W-:-:S02]  /*3710*/  SHF.L.U32 R7, R2, 0x1, RZ ;  /* 0x0000000102077819 */ /* 0x000fc400000006ff */
[----:B------:R-:W-:Y:S02]  /*3720*/  IADD3.X R4, ~R4, -0x1, R5, P0, P1 ;  /* 0xffffffff04047810 */ /* 0x000fe400007e2505 */
[----:B------:R-:W-:Y:S02]  /*3730*/  SHF.R.U32.HI R5, RZ, 0x4, R0 ;  /* 0x00000004ff057819 */ /* 0x000fe40000011600 */
[----:B------:R-:W-:Y:S01]  /*3740*/  LEA R12, R2, UR4, 0x7 ;  /* 0x00000004020c7c11 */ /* 0x000fe2000f8e38ff */
[----:B------:R-:W-:Y:S01]  /*3750*/  IMAD.WIDE.U32 R8, R4, -0x77777777, RZ ;  /* 0x8888888904087825 */ /* 0x000fe200078e00ff */
[----:B------:R-:W-:Y:S02]  /*3760*/  IADD3 R6, R5, 0x1e, RZ ;  /* 0x0000001e05067810 */ /* 0x000fe40007ffe0ff */
[----:B------:R-:W-:Y:S02]  /*3770*/  LOP3.LUT R14, RZ, R5, RZ, 0x33, !PT ;  /* 0x00000005ff0e7212 */ /* 0x000fe400078e33ff */
[----:B------:R-:W-:Y:S01]  /*3780*/  VIMNMX.U32 R13, R6, 0x20, !PT ;  /* 0x00000020060d7848 */ /* 0x000fe20007fe0000 */
[----:B------:R-:W-:Y:S01]  /*3790*/  IMAD.WIDE.U32 R10, P0, R3, -0x77777778, R8 ;  /* 0x88888888030a7825 */ /* 0x000fe20007800008 */
[----:B------:R-:W-:-:S02]  /*37a0*/  LOP3.LUT R7, R7, 0x1f, R0, 0x78, !PT ;  /* 0x0000001f07077812 */ /* 0x000fc400078e7800 */
[----:B------:R-:W-:Y:S01]  /*37b0*/  IADD3 R49, P2, R2, 0x2d, RZ ;  /* 0x0000002d02317810 */ /* 0x000fe20007f5e0ff */
[----:B------:R-:W-:Y:S01]  /*37c0*/  IMAD.WIDE.U32 R8, R3, -0x77777777, RZ ;  /* 0x8888888903087825 */ /* 0x000fe200078e00ff */
[----:B------:R-:W-:Y:S02]  /*37d0*/  IADD3.X R17, RZ, RZ, RZ, P0, !PT ;  /* 0x000000ffff117210 */ /* 0x000fe400007fe4ff */
[----:B------:R-:W-:Y:S02]  /*37e0*/  MOV R16, R11 ;  /* 0x0000000b00107202 */ /* 0x000fe40000000f00 */
[----:B------:R-:W-:Y:S02]  /*37f0*/  IADD3 RZ, P1, R9, R10, RZ ;  /* 0x0000000a09ff7210 */ /* 0x000fe40007f3e0ff */
[C---:B------:R-:W-:Y:S02]  /*3800*/  SHF.L.U32 R9, R0.reuse, 0x7, RZ ;  /* 0x0000000700097819 */ /* 0x040fe400000006ff */
[----:B------:R-:W-:Y:S01]  /*3810*/  SHF.L.U32 R10, R0, 0x1, RZ ;  /* 0x00000001000a7819 */ /* 0x000fe200000006ff */
[----:B------:R-:W-:Y:S01]  /*3820*/  IMAD.WIDE.U32.X R16, R4, -0x77777778, R16, P1 ;  /* 0x8888888804107825 */ /* 0x000fe200008e0410 */
[----:B------:R-:W-:-:S02]  /*3830*/  IADD3 R8, R13, R14, RZ ;  /* 0x0000000e0d087210 */ /* 0x000fc40007ffe0ff */
[----:B------:R-:W-:Y:S02]  /*3840*/  ISETP.LT.U32.AND P0, PT, R50, 0x1, PT ;  /* 0x000000013200780c */ /* 0x000fe40003f01070 */
[----:B------:R-:W-:Y:S01]  /*3850*/  LOP3.LUT R11, R9, 0x780, RZ, 0xc0, !PT ;  /* 0x00000780090b7812 */ /* 0x000fe200078ec0ff */
[----:B------:R-:W-:Y:S01]  /*3860*/  IMAD.WIDE.U32 R14, R8, -0x77777777, RZ ;  /* 0x88888889080e7825 */ /* 0x000fe200078e00ff */
[----:B------:R-:W-:Y:S02]  /*3870*/  LOP3.LUT R10, R10, 0x1e, RZ, 0xc0, !PT ;  /* 0x0000001e0a0a7812 */ /* 0x000fe400078ec0ff */
[----:B------:R-:W-:Y:S02]  /*3880*/  IADD3 R9, R5, 0x3c, RZ ;  /* 0x0000003c05097810 */ /* 0x000fe40007ffe0ff */
[----:B------:R-:W-:Y:S02]  /*3890*/  ISETP.LT.AND.EX P0, PT, R51, RZ, PT, P0 ;  /* 0x000000ff3300720c */ /* 0x000fe40003f01300 */
[----:B------:R-:W-:-:S02]  /*38a0*/  SHF.R.U64 R24, R16, 0x3, R17 ;  /* 0x0000000310187819 */ /* 0x000fc40000001211 */
[----:B------:R-:W-:Y:S02]  /*38b0*/  IADD3 R18, R11, UR4, RZ ;  /* 0x000000040b127c10 */ /* 0x000fe4000fffe0ff */
[-C--:B------:R-:W-:Y:S02]  /*38c0*/  LOP3.LUT R13, R6, R10.reuse, RZ, 0x3c, !PT ;  /* 0x0000000a060d7212 */ /* 0x080fe400078e3cff */
[-C--:B------:R-:W-:Y:S02]  /*38d0*/  LOP3.LUT R19, R9, R10.reuse, RZ, 0x3c, !PT ;  /* 0x0000000a09137212 */ /* 0x080fe400078e3cff */
[----:B------:R-:W-:Y:S02]  /*38e0*/  LOP3.LUT R11, R5, R10, RZ, 0x3c, !PT ;  /* 0x0000000a050b7212 */ /* 0x000fe400078e3cff */
[----:B------:R-:W-:Y:S02]  /*38f0*/  SEL R21, R50, 0x1, P0 ;  /* 0x0000000132157807 */ /* 0x000fe40000000000 */
[----:B------:R-:W-:-:S02]  /*3900*/  SEL R20, R51, RZ, P0 ;  /* 0x000000ff33147207 */ /* 0x000fc40000000000 */
[----:B------:R-:W-:Y:S02]  /*3910*/  LEA R7, R7, R12, 0x2 ;  /* 0x0000000c07077211 */ /* 0x000fe400078e10ff */
[----:B------:R-:W-:Y:S02]  /*3920*/  LEA.HI R23, R15, 0x1, RZ, 0x1c ;  /* 0x000000010f177811 */ /* 0x000fe400078fe0ff */
[C---:B------:R-:W-:Y:S02]  /*3930*/  IADD3 R16, P0, R2.reuse, 0xf, RZ ;  /* 0x0000000f02107810 */ /* 0x040fe40007f1e0ff */
[----:B------:R-:W-:Y:S02]  /*3940*/  IADD3 R17, P1, R2, 0x1e, RZ ;  /* 0x0000001e02117810 */ /* 0x000fe40007f3e0ff */
[----:B------:R-:W-:Y:S02]  /*3950*/  IADD3 R24, R24, 0x1, RZ ;  /* 0x0000000118187810 */ /* 0x000fe40007ffe0ff */
[----:B------:R-:W-:-:S02]  /*3960*/  LEA R12, R13, R18, 0x2 ;  /* 0x000000120d0c7211 */ /* 0x000fc400078e10ff */
[-C--:B------:R-:W-:Y:S02]  /*3970*/  LEA R13, R19, R18.reuse, 0x2 ;  /* 0x00000012130d7211 */ /* 0x080fe400078e10ff */
[----:B------:R-:W-:Y:S01]  /*3980*/  LEA R11, R11, R18, 0x2 ;  /* 0x000000120b0b7211 */ /* 0x000fe200078e10ff */
[----:B------:R-:W-:Y:S01]  /*3990*/  VIADD R18, R5, 0x5a ;  /* 0x0000005a05127836 */ /* 0x000fe20000000000 */
[C---:B------:R-:W-:Y:S02]  /*39a0*/  SHF.L.U64.HI R19, R21.reuse, 0x7, R20 ;  /* 0x0000000715137819 */ /* 0x040fe40000010214 */
[----:B------:R-:W-:Y:S02]  /*39b0*/  MOV R14, R87 ;  /* 0x00000057000e7202 */ /* 0x000fe40000000f00 */
[----:B------:R-:W-:Y:S02]  /*39c0*/  LOP3.LUT R15, R0, 0x1f, RZ, 0xc0, !PT ;  /* 0x0000001f000f7812 */ /* 0x000fe400078ec0ff */
[----:B------:R-:W-:-:S02]  /*39d0*/  SHF.L.U32 R21, R21, 0x7, RZ ;  /* 0x0000000715157819 */ /* 0x000fc400000006ff */
[----:B------:R-:W-:Y:S02]  /*39e0*/  IADD3.X R20, RZ, RZ, RZ, P0, !PT ;  /* 0x000000ffff147210 */ /* 0x000fe400007fe4ff */
[----:B------:R-:W-:Y:S02]  /*39f0*/  IADD3.X R22, RZ, RZ, RZ, P1, !PT ;  /* 0x000000ffff167210 */ /* 0x000fe40000ffe4ff */
[----:B------:R-:W-:Y:S02]  /*3a00*/  IADD3.X R53, RZ, RZ, RZ, P2, !PT ;  /* 0x000000ffff357210 */ /* 0x000fe400017fe4ff */
[----:B------:R-:W-:Y:S02]  /*3a10*/  LOP3.LUT R23, R23, 0x3, RZ, 0xc0, !PT ;  /* 0x0000000317177812 */ /* 0x000fe400078ec0ff */
[----:B------:R-:W-:-:S07]  /*3a20*/  LOP3.LUT R24, R24, 0x3, RZ, 0xc0, !PT ;  /* 0x0000000318187812 */ /* 0x000fce00078ec0ff */
.L_x_2432:
        /* <DEDUP_REMOVED lines=42> */
.L_x_2419:
[----:B------:R-:W-:Y:S05]  /*3cd0*/  BSYNC B1 ;  /* 0x0000000000017941 */ /* 0x000fea0003800000 */
.L_x_2418:
        /* <DEDUP_REMOVED lines=21> */
.L_x_2422:
        /* <DEDUP_REMOVED lines=55> */
.L_x_2421:
[----:B------:R-:W-:Y:S05]  /*41a0*/  BSYNC B1 ;  /* 0x0000000000017941 */ /* 0x000fea0003800000 */
.L_x_2420:
        /* <DEDUP_REMOVED lines=35> */
.L_x_2424:
[----:B------:R-:W-:Y:S05]  /*43e0*/  BSYNC B1 ;  /* 0x0000000000017941 */ /* 0x000fea0003800000 */
.L_x_2423:
        /* <DEDUP_REMOVED lines=15> */
.L_x_2417:
[----:B------:R-:W-:Y:S05]  /*44e0*/  BSYNC B0 ;  /* 0x0000000000007941 */ /* 0x000fea0003800000 */
.L_x_2416:
        /* <DEDUP_REMOVED lines=36> */
.L_x_2441:
        /* <DEDUP_REMOVED lines=20> */
[----:B---3--:R-:W-:Y:S02]  /*4870*/  MOV R30, 0xffff ;  /* 0x0000ffff001e7802 */ /* 0x008fe40000000f00 */
        /* <DEDUP_REMOVED lines=20> */
.L_x_2451:
        /* <DEDUP_REMOVED lines=35> */
.L_x_2461:
[----:B----4-:R-:W-:Y:S01]  /*4bf0*/  FADD.FTZ R30, R42, R32 ;  /* 0x000000202a1e7221 */ /* 0x010fe20000010000 */
[----:B------:R-:W-:Y:S02]  /*4c00*/  @!P1 F2FP.F16.F32.PACK_AB R25, RZ, R33 ;  /* 0x00000021ff19923e */ /* 0x000fe400000000ff */
[----:B------:R-:W-:Y:S02]  /*4c10*/  MOV R33, R18 ;  /* 0x0000001200217202 */ /* 0x000fe40000000f00 */
[----:B------:R-:W-:Y:S01]  /*4c20*/  @!P1 F2FP.F16.F32.PACK_AB R30, RZ, R30 ;  /* 0x0000001eff1e923e */ /* 0x000fe200000000ff */
[----:B------:R4:W-:Y:S04]  /*4c30*/  @!P1 STG.E.U16 desc[UR8][R26.64+0x78], R25 ;  /* 0x000078191a009986 */ /* 0x0009e8000c101508 */
[----:B------:R4:W-:Y:S02]  /*4c40*/  @!P1 STG.E.U16 desc[UR8][R28.64+0x78], R30 ;  /* 0x0000781e1c009986 */ /* 0x0009e4000c101508 */
.L_x_2427:
[----:B------:R-:W-:Y:S05]  /*4c50*/  BSYNC B0 ;  /* 0x0000000000007941 */ /* 0x000fea0003800000 */
.L_x_2426:
        /* <DEDUP_REMOVED lines=11> */
[----:B------:R-:W-:Y:S02]  /*4d10*/  @P0 IADD3 R35, R33, 0x1e, RZ ;  /* 0x0000001e21230810 */ /* 0x000fe40007ffe0ff */
[----:B------:R-:W-:Y:S02]  /*4d20*/  CS2R R44, SRZ ;  /* 0x00000000002c7805 */ /* 0x000fe4000001ff00 */
[----:B------:R-:W-:Y:S02]  /*4d30*/  @P0 LEA R36, R47, UR4, 0x7 ;  /* 0x000000042f240c11 */ /* 0x000fe4000f8e38ff */
[----:B------:R-:W-:Y:S02]  /*4d40*/  @P0 LOP3.LUT R35, R35, R10, RZ, 0x3c, !PT ;  /* 0x0000000a23230212 */ /* 0x000fe400078e3cff */
        /* <DEDUP_REMOVED lines=15> */
[----:B------:R-:W-:-:S02]  /*4e40*/  MOV R40, RZ ;  /* 0x000000ff00287202 */ /* 0x000fc40000000f00 */
[----:B------:R-:W-:Y:S01]  /*4e50*/  MOV R31, 0xffff ;  /* 0x0000ffff001f7802 */ /* 0x000fe20000000f00 */
[----:B------:R-:W-:Y:S01]  /*4e60*/  @P0 LDS R52, [R28] ;  /* 0x000000001c340984 */ /* 0x000fe20000000800 */
[----:B------:R-:W-:Y:S02]  /*4e70*/  MOV R30, 0xffff ;  /* 0x0000ffff001e7802 */ /* 0x000fe40000000f00 */
[----:B------:R-:W-:Y:S01]  /*4e80*/  MOV R34, 0xffff ;  /* 0x0000ffff00227802 */ /* 0x000fe20000000f00 */
[----:B---3--:R-:W0:Y:S01]  /*4e90*/  SHFL.BFLY PT, R32, R27, 0x8, 0x101f ;  /* 0x0d101f001b207f89 */ /* 0x008e2200000e0000 */
[----:B-----5:R-:W-:Y:S02]  /*4ea0*/  MOV R35, 0xffff ;  /* 0x0000ffff00237802 */ /* 0x020fe40000000f00 */
[----:B------:R-:W-:Y:S01]  /*4eb0*/  MOV R36, 0xffff ;  /* 0x0000ffff00247802 */ /* 0x000fe20000000f00 */
[----:B------:R0:W-:Y:S01]  /*4ec0*/  @P0 LDS R54, [R28+0x780] ;  /* 0x000780001c360984 */ /* 0x0001e20000000800 */
[----:B------:R-:W-:-:S02]  /*4ed0*/  MOV R50, RZ ;  /* 0x000000ff00327202 */ /* 0x000fc40000000f00 */
[----:B------:R-:W-:Y:S01]  /*4ee0*/  MOV R43, 0xffff ;  /* 0x0000ffff002b7802 */ /* 0x000fe20000000f00 */
[----:B--2---:R-:W2:Y:S01]  /*4ef0*/  SHFL.BFLY PT, R29, R26, 0x8, 0x101f ;  /* 0x0d101f001a1d7f89 */ /* 0x004ea200000e0000 */
[----:B----4-:R-:W-:Y:S01]  /*4f00*/  @P0 IMAD.MOV.U32 R40, RZ, RZ, R38 ;  /* 0x000000ffff280224 */ /* 0x010fe200078e0026 */
[----:B------:R-:W-:Y:S02]  /*4f10*/  MOV R38, 0xffff ;  /* 0x0000ffff00267802 */ /* 0x000fe40000000f00 */
[----:B-1----:R-:W-:Y:S02]  /*4f20*/  @P0 MOV R39, R37 ;  /* 0x0000002500270202 */ /* 0x002fe40000000f00 */
[----:B------:R-:W1:Y:S01]  /*4f30*/  SHFL.BFLY PT, R41, R40, 0x8, 0x101f ;  /* 0x0d101f0028297f89 */ /* 0x000e6200000e0000 */
[----:B0-----:R-:W-:Y:S01]  /*4f40*/  FADD.FTZ R28, R32, R27 ;  /* 0x0000001b201c7221 */ /* 0x001fe20000010000 */
[----:B------:R-:W-:Y:S02]  /*4f50*/  MOV R37, 0xffff ;  /* 0x0000ffff00257802 */ /* 0x000fe40000000f00 */
        /* <DEDUP_REMOVED lines=25> */
[----:B------:R-:W-:Y:S01]  /*50f0*/  IMAD.MOV.U32 R29, RZ, RZ, 0xffff ;  /* 0x0000ffffff1d7424 */ /* 0x000fe200078e00ff */
[----:B------:R-:W-:Y:S01]  /*5100*/  MOV R28, 0xffff ;  /* 0x0000ffff001c7802 */ /* 0x000fe20000000f00 */
[----:B-1----:R-:W-:Y:S01]  /*5110*/  FADD.FTZ R55, R55, R48 ;  /* 0x0000003037377221 */ /* 0x002fe20000010000 */
        /* <DEDUP_REMOVED lines=70> */
.L_x_2495:
[----:B01----:R-:W-:Y:S01]  /*5580*/  FADD.FTZ R30, R50, R32 ;  /* 0x00000020321e7221 */ /* 0x003fe20000010000 */
[----:B------:R-:W-:-:S04]  /*5590*/  @!P0 F2FP.F16.F32.PACK_AB R25, RZ, R36 ;  /* 0x00000024ff19823e */ /* 0x000fc800000000ff */
[----:B------:R-:W-:Y:S01]  /*55a0*/  @!P0 F2FP.F16.F32.PACK_AB R30, RZ, R30 ;  /* 0x0000001eff1e823e */ /* 0x000fe200000000ff */
[----:B------:R0:W-:Y:S04]  /*55b0*/  @!P0 STG.E.U16 desc[UR8][R26.64+0xb4], R25 ;  /* 0x0000b4191a008986 */ /* 0x0001e8000c101508 */
[----:B------:R0:W-:Y:S02]  /*55c0*/  @!P0 STG.E.U16 desc[UR8][R28.64+0xb4], R30 ;  /* 0x0000b41e1c008986 */ /* 0x0001e4000c101508 */
.L_x_2425:
[----:B------:R-:W-:Y:S05]  /*55d0*/  WARPSYNC.ALL ;  /* 0x0000000000007948 */ /* 0x000fea0003800000 */
[----:B------:R-:W-:Y:S01]  /*55e0*/  BAR.SYNC.DEFER_BLOCKING 0x0 ;  /* 0x0000000000007b1d */ /* 0x000fe20000010000 */
[C---:B------:R-:W-:Y:S01]  /*55f0*/  ISETP.GE.AND P0, PT, R14.reuse, -0xc40, PT ;  /* 0xfffff3c00e00780c */ /* 0x040fe20003f06270 */
[----:B------:R-:W-:-:S12]  /*5600*/  VIADD R14, R14, 0x1000 ;  /* 0x000010000e0e7836 */ /* 0x000fd80000000000 */
[----:B------:R-:W-:Y:S05]  /*5610*/  @!P0 BRA `(.L_x_2432) ;  /* 0xffffffe400048947 */ /* 0x000fea000383ffff */
[----:B------:R-:W-:Y:S05]  /*5620*/  EXIT ;  /* 0x000000000000794d */ /* 0x000fea0003800000 */
.L_x_2428:
[----:B------:R-:W-:Y:S01]  /*5630*/  HFMA2.MMA R31, -RZ, RZ, 0, 4.76837158203125e-07 ;  /* 0x00000008ff1f7435 */ /* 0x000fe200000001ff */
[----:B--2---:R-:W-:Y:S02]  /*5640*/  MOV R34, R26 ;  /* 0x0000001a00227202 */ /* 0x004fe40000000f00 */
[----:B------:R-:W-:Y:S02]  /*5650*/  MOV R30, 0x101f ;  /* 0x0000101f001e7802 */ /* 0x000fe40000000f00 */
[----:B0-----:R-:W-:-:S07]  /*5660*/  MOV R25, 0xffff ;  /* 0x0000ffff00197802 */ /* 0x001fce0000000f00 */
[----:B-1-3--:R-:W-:Y:S05]  /*5670*/  WARPSYNC.COLLECTIVE R25, `(.L_x_2433) ;  /* 0x0000000019087348 */ /* 0x00afea0003c00000 */
[----:B------:R0:W2:Y:S02]  /*5680*/  SHFL.BFLY P2, R32, R34, R31, R30 ;  /* 0x0c00001f22207389 */ /* 0x0000a4000004001e */
[----:B0123--:R-:W-:Y:S01]  /*5690*/  ENDCOLLECTIVE ;  /* 0x000000000000791b */ /* 0x00ffe20003800000 */
.L_x_2433:
[----:B------:R-:W-:Y:S02]  /*56a0*/  MOV R34, R27 ;  /* 0x0000001b00227202 */ /* 0x000fe40000000f00 */
[----:B------:R-:W-:-:S07]  /*56b0*/  MOV R29, R32 ;  /* 0x00000020001d7202 */ /* 0x000fce0000000f00 */
[----:B------:R-:W-:Y:S05]  /*56c0*/  WARPSYNC.COLLECTIVE R25, `(.L_x_2434) ;  /* 0x0000000019087348 */ /* 0x000fea0003c00000 */
[----:B------:R0:W1:Y:S02]  /*56d0*/  SHFL.BFLY P2, R32, R34, R31, R30 ;  /* 0x0c00001f22207389 */ /* 0x000064000004001e */
[----:B01----:R-:W-:Y:S01]  /*56e0*/  ENDCOLLECTIVE ;  /* 0x000000000000791b */ /* 0x003fe20003800000 */
.L_x_2434:
[----:B------:R-:W-:Y:S01]  /*56f0*/  FADD.FTZ R29, R29, R26 ;  /* 0x0000001a1d1d7221 */ /* 0x000fe20000010000 */
[----:B------:R-:W-:-:S04]  /*5700*/  HFMA2.MMA R31, -RZ, RZ, 0, 2.384185791015625e-07 ;  /* 0x00000004ff1f7435 */ /* 0x000fc800000001ff */
[----:B------:R-:W-:Y:S02]  /*5710*/  MOV R34, R29 ;  /* 0x0000001d00227202 */ /* 0x000fe40000000f00 */
[----:B------:R-:W-:-:S07]  /*5720*/  MOV R28, R32 ;  /* 0x00000020001c7202 */ /* 0x000fce0000000f00 */
[----:B------:R-:W-:Y:S05]  /*5730*/  WARPSYNC.COLLECTIVE R25, `(.L_x_2435) ;  /* 0x0000000019087348 */ /* 0x000fea0003c00000 */
[----:B------:R0:W1:Y:S02]  /*5740*/  SHFL.BFLY P2, R32, R34, R31, R30 ;  /* 0x0c00001f22207389 */ /* 0x000064000004001e */
[----:B01----:R-:W-:Y:S01]  /*5750*/  ENDCOLLECTIVE ;  /* 0x000000000000791b */ /* 0x003fe20003800000 */
.L_x_2435:
[----:B------:R-:W-:-:S05]  /*5760*/  FADD.FTZ R28, R28, R27 ;  /* 0x0000001b1c1c7221 */ /* 0x000fca0000010000 */
[----:B------:R-:W-:Y:S02]  /*5770*/  MOV R34, R28 ;  /* 0x0000001c00227202 */ /* 0x000fe40000000f00 */
[----:B------:R-:W-:-:S07]  /*5780*/  MOV R36, R32 ;  /* 0x0000002000247202 */ /* 0x000fce0000000f00 */
[----:B------:R-:W-:Y:S05]  /*5790*/  WARPSYNC.COLLECTIVE R25, `(.L_x_2436) ;  /* 0x0000000019087348 */ /* 0x000fea0003c00000 */
[----:B------:R0:W1:Y:S02]  /*57a0*/  SHFL.BFLY P2, R32, R34, R31, R30 ;  /* 0x0c00001f22207389 */ /* 0x000064000004001e */
[----:B01----:R-:W-:Y:S01]  /*57b0*/  ENDCOLLECTIVE ;  /* 0x000000000000791b */ /* 0x003fe20003800000 */
.L_x_2436:
[----:B------:R-:W-:Y:S01]  /*57c0*/  FADD.FTZ R36, R29, R36 ;  /* 0x000000241d247221 */ /* 0x000fe20000010000 */
[----:B------:R-:W-:-:S04]  /*57d0*/  HFMA2.MMA R31, -RZ, RZ, 0, 1.1920928955078125e-07 ;  /* 0x00000002ff1f7435 */ /* 0x000fc800000001ff */
[----:B------:R-:W-:Y:S02]  /*57e0*/  MOV R34, R36 ;  /* 0x0000002400227202 */ /* 0x000fe40000000f00 */
[----:B------:R-:W-:-:S07]  /*57f0*/  MOV R33, R32 ;  /* 0x0000002000217202 */ /* 0x000fce0000000f00 */
[----:B------:R-:W-:Y:S05]  /*5800*/  WARPSYNC.COLLECTIVE R25, `(.L_x_2437) ;  /* 0x0000000019087348 */ /* 0x000fea0003c00000 */
[----:B------:R0:W1:Y:S02]  /*5810*/  SHFL.BFLY P2, R32, R34, R31, R30 ;  /* 0x0c00001f22207389 */ /* 0x000064000004001e */
[----:B01----:R-:W-:Y:S01]  /*5820*/  ENDCOLLECTIVE ;  /* 0x000000000000791b */ /* 0x003fe20003800000 */
.L_x_2437:
[----:B------:R-:W-:-:S05]  /*5830*/  FADD.FTZ R33, R28, R33 ;  /* 0x000000211c217221 */ /* 0x000fca0000010000 */
[----:B------:R-:W-:Y:S02]  /*5840*/  MOV R34, R33 ;  /* 0x0000002100227202 */ /* 0x000fe40000000f00 */
[----:B------:R-:W-:-:S07]  /*5850*/  MOV R35, R32 ;  /* 0x0000002000237202 */ /* 0x000fce0000000f00 */
[----:B------:R-:W-:Y:S05]  /*5860*/  WARPSYNC.COLLECTIVE R25, `(.L_x_2438) ;  /* 0x0000000019087348 */ /* 0x000fea0003c00000 */
[----:B------:R0:W1:Y:S02]  /*5870*/  SHFL.BFLY P2, R32, R34, R31, R30 ;  /* 0x0c00001f22207389 */ /* 0x000064000004001e */
[----:B01----:R-:W-:Y:S01]  /*5880*/  ENDCOLLECTIVE ;  /* 0x000000000000791b */ /* 0x003fe20003800000 */
.L_x_2438:
[----:B------:R-:W-:Y:S01]  /*5890*/  FADD.FTZ R35, R36, R35 ;  /* 0x0000002324237221 */ /* 0x000fe20000010000 */
[----:B------:R-:W-:-:S04]  /*58a0*/  HFMA2.MMA R31, -RZ, RZ, 0, 5.9604644775390625e-08 ;  /* 0x00000001ff1f7435 */ /* 0x000fc800000001ff */
[----:B------:R-:W-:Y:S01]  /*58b0*/  MOV R34, R35 ;  /* 0x0000002300227202 */ /* 0x000fe20000000f00 */
[----:B------:R-:W-:-:S07]  /*58c0*/  IMAD.MOV.U32 R26, RZ, RZ, R32 ;  /* 0x000000ffff1a7224 */ /* 0x000fce00078e0020 */
[----:B------:R-:W-:Y:S05]  /*58d0*/  WARPSYNC.COLLECTIVE R25, `(.L_x_2439) ;  /* 0x0000000019087348 */ /* 0x000fea0003c00000 */
[----:B------:R0:W1:Y:S02]  /*58e0*/  SHFL.BFLY P2, R32, R34, R31, R30 ;  /* 0x0c00001f22207389 */ /* 0x000064000004001e */
[----:B01----:R-:W-:Y:S01]  /*58f0*/  ENDCOLLECTIVE ;  /* 0x000000000000791b */ /* 0x003fe20003800000 */
.L_x_2439:
[----:B------:R-:W-:-:S05]  /*5900*/  FADD.FTZ R37, R33, R26 ;  /* 0x0000001a21257221 */ /* 0x000fca0000010000 */
[----:B------:R-:W-:Y:S02]  /*5910*/  MOV R34, R37 ;  /* 0x0000002500227202 */ /* 0x000fe40000000f00 */
[----:B------:R-:W-:-:S07]  /*5920*/  MOV R38, R32 ;  /* 0x0000002000267202 */ /* 0x000fce0000000f00 */
[----:B------:R-:W-:Y:S05]  /*5930*/  WARPSYNC.COLLECTIVE R25, `(.L_x_2440) ;  /* 0x0000000019087348 */ /* 0x000fea0003c00000 */
[----:B------:R0:W1:Y:S02]  /*5940*/  SHFL.BFLY P2, R32, R34, R31, R30 ;  /* 0x0c00001f22207389 */ /* 0x000064000004001e */
[----:B01----:R-:W-:Y:S01]  /*5950*/  ENDCOLLECTIVE ;  /* 0x000000000000791b */ /* 0x003fe20003800000 */
.L_x_2440:
[----:B------:R-:W-:Y:S01]  /*5960*/  FADD.FTZ R38, R35, R38 ;  /* 0x0000002623267221 */ /* 0x000fe20000010000 */
[----:B------:R-:W-:Y:S06]  /*5970*/  BRA `(.L_x_2441) ;  /* 0xffffffec006c7947 */ /* 0x000fec000383ffff */
.L_x_2429:
[----:B------:R-:W-:Y:S01]  /*5980*/  BSSY B1, `(.L_x_2442) ;  /* 0x0000008000017945 */ /* 0x000fe20003800000 */
[----:B----4-:R-:W-:Y:S02]  /*5990*/  MOV R34, R33 ;  /* 0x0000002100227202 */ /* 0x010fe40000000f00 */
[----:B---3--:R-:W-:Y:S02]  /*59a0*/  MOV R31, 0x8 ;  /* 0x00000008001f7802 */ /* 0x008fe40000000f00 */
[----:B------:R-:W-:Y:S02]  /*59b0*/  MOV R30, 0x101f ;  /* 0x0000101f001e7802 */ /* 0x000fe40000000f00 */
[----:B------:R-:W-:-:S07]  /*59c0*/  MOV R25, 0xffff ;  /* 0x0000ffff00197802 */ /* 0x000fce0000000f00 */
[----:B012---:R-:W-:Y:S05]  /*59d0*/  WARPSYNC.COLLECTIVE R25, `(.L_x_2443) ;  /* 0x0000000019087348 */ /* 0x007fea0003c00000 */
[----:B------:R3:W4:Y:S02]  /*59e0*/  SHFL.BFLY P2, R32, R34, R31, R30 ;  /* 0x0c00001f22207389 */ /* 0x000724000004001e */
[----:B01234-:R-:W-:Y:S01]  /*59f0*/  ENDCOLLECTIVE ;  /* 0x000000000000791b */ /* 0x01ffe20003800000 */
.L_x_2443:
[----:B------:R-:W-:Y:S05]  /*5a00*/  BSYNC B1 ;  /* 0x0000000000017941 */ /* 0x000fea0003800000 */
.L_x_2442:
        /* <DEDUP_REMOVED lines=8> */
.L_x_2444:
[----:B------:R-:W-:Y:S01]  /*5a90*/  FADD.FTZ R36, R36, R33 ;  /* 0x0000002124247221 */ /* 0x000fe20000010000 */
[----:B------:R-:W-:-:S04]  /*5aa0*/  HFMA2.MMA R31, -RZ, RZ, 0, 2.384185791015625e-07 ;  /* 0x00000004ff1f7435 */ /* 0x000fc800000001ff */
[----:B------:R-:W-:Y:S02]  /*5ab0*/  MOV R34, R36 ;  /* 0x0000002400227202 */ /* 0x000fe40000000f00 */
[----:B------:R-:W-:-:S07]  /*5ac0*/  MOV R38, R32 ;  /* 0x0000002000267202 */ /* 0x000fce0000000f00 */
[----:B------:R-:W-:Y:S05]  /*5ad0*/  WARPSYNC.COLLECTIVE R25, `(.L_x_2445) ;  /* 0x0000000019087348 */ /* 0x000fea0003c00000 */
[----:B------:R0:W1:Y:S02]  /*5ae0*/  SHFL.BFLY P2, R32, R34, R31, R30 ;  /* 0x0c00001f22207389 */ /* 0x000064000004001e */
[----:B01----:R-:W-:Y:S01]  /*5af0*/  ENDCOLLECTIVE ;  /* 0x000000000000791b */ /* 0x003fe20003800000 */
.L_x_2445:
[----:B------:R-:W-:-:S05]  /*5b00*/  FADD.FTZ R38, R38, R35 ;  /* 0x0000002326267221 */ /* 0x000fca0000010000 */
[----:B------:R-:W-:Y:S01]  /*5b10*/  MOV R34, R38 ;  /* 0x0000002600227202 */ /* 0x000fe20000000f00 */
[----:B------:R-:W-:-:S07]  /*5b20*/  IMAD.MOV.U32 R37, RZ, RZ, R32 ;  /* 0x000000ffff257224 */ /* 0x000fce00078e0020 */
[----:B------:R-:W-:Y:S05]  /*5b30*/  WARPSYNC.COLLECTIVE R25, `(.L_x_2446) ;  /* 0x0000000019087348 */ /* 0x000fea0003c00000 */
[----:B------:R0:W1:Y:S02]  /*5b40*/  SHFL.BFLY P2, R32, R34, R31, R30 ;  /* 0x0c00001f22207389 */ /* 0x000064000004001e */
[----:B01----:R-:W-:Y:S01]  /*5b50*/  ENDCOLLECTIVE ;  /* 0x000000000000791b */ /* 0x003fe20003800000 */
.L_x_2446:
[----:B------:R-:W-:Y:S01]  /*5b60*/  FADD.FTZ R37, R36, R37 ;  /* 0x0000002524257221 */ /* 0x000fe20000010000 */
[----:B------:R-:W-:-:S04]  /*5b70*/  HFMA2.MMA R31, -RZ, RZ, 0, 1.1920928955078125e-07 ;  /* 0x00000002ff1f7435 */ /* 0x000fc800000001ff */
[----:B------:R-:W-:Y:S02]  /*5b80*/  MOV R34, R37 ;  /* 0x0000002500227202 */ /* 0x000fe40000000f00 */
[----:B------:R-:W-:-:S07]  /*5b90*/  MOV R39, R32 ;  /* 0x0000002000277202 */ /* 0x000fce0000000f00 */
[----:B------:R-:W-:Y:S05]  /*5ba0*/  WARPSYNC.COLLECTIVE R25, `(.L_x_2447) ;  /* 0x0000000019087348 */ /* 0x000fea0003c00000 */
[----:B------:R0:W1:Y:S02]  /*5bb0*/  SHFL.BFLY P2, R32, R34, R31, R30 ;  /* 0x0c00001f22207389 */ /* 0x000064000004001e */
[----:B01----:R-:W-:Y:S01]  /*5bc0*/  ENDCOLLECTIVE ;  /* 0x000000000000791b */ /* 0x003fe20003800000 */
.L_x_2447:
[----:B------:R-:W-:-:S05]  /*5bd0*/  FADD.FTZ R39, R38, R39 ;  /* 0x0000002726277221 */ /* 0x000fca0000010000 */
[----:B------:R-:W-:Y:S02]  /*5be0*/  MOV R34, R39 ;  /* 0x0000002700227202 */ /* 0x000fe40000000f00 */
[----:B------:R-:W-:-:S07]  /*5bf0*/  MOV R40, R32 ;  /* 0x0000002000287202 */ /* 0x000fce0000000f00 */
[----:B------:R-:W-:Y:S05]  /*5c00*/  WARPSYNC.COLLECTIVE R25, `(.L_x_2448) ;  /* 0x0000000019087348 */ /* 0x000fea0003c00000 */
[----:B------:R0:W1:Y:S02]  /*5c10*/  SHFL.BFLY P2, R32, R34, R31, R30 ;  /* 0x0c00001f22207389 */ /* 0x000064000004001e */
[----:B01----:R-:W-:Y:S01]  /*5c20*/  ENDCOLLECTIVE ;  /* 0x000000000000791b */ /* 0x003fe20003800000 */
.L_x_2448:
[----:B------:R-:W-:Y:S01]  /*5c30*/  FADD.FTZ R40, R37, R40 ;  /* 0x0000002825287221 */ /* 0x000fe20000010000 */
[----:B------:R-:W-:-:S04]  /*5c40*/  HFMA2.MMA R31, -RZ, RZ, 0, 5.9604644775390625e-08 ;  /* 0x00000001ff1f7435 */ /* 0x000fc800000001ff */
[----:B------:R-:W-:Y:S02]  /*5c50*/  MOV R34, R40 ;  /* 0x0000002800227202 */ /* 0x000fe40000000f00 */
[----:B------:R-:W-:-:S07]  /*5c60*/  MOV R42, R32 ;  /* 0x00000020002a7202 */ /* 0x000fce0000000f00 */
[----:B------:R-:W-:Y:S05]  /*5c70*/  WARPSYNC.COLLECTIVE R25, `(.L_x_2449) ;  /* 0x0000000019087348 */ /* 0x000fea0003c00000 */
[----:B------:R0:W1:Y:S02]  /*5c80*/  SHFL.BFLY P2, R32, R34, R31, R30 ;  /* 0x0c00001f22207389 */ /* 0x000064000004001e */
[----:B01----:R-:W-:Y:S01]  /*5c90*/  ENDCOLLECTIVE ;  /* 0x000000000000791b */ /* 0x003fe20003800000 */
.L_x_2449:
[----:B------:R-:W-:-:S05]  /*5ca0*/  FADD.FTZ R42, R39, R42 ;  /* 0x0000002a272a7221 */ /* 0x000fca0000010000 */
[----:B------:R-:W-:Y:S02]  /*5cb0*/  MOV R34, R42 ;  /* 0x0000002a00227202 */ /* 0x000fe40000000f00 */
[----:B------:R-:W-:-:S07]  /*5cc0*/  MOV R33, R32 ;  /* 0x0000002000217202 */ /* 0x000fce0000000f00 */
[----:B------:R-:W-:Y:S05]  /*5cd0*/  WARPSYNC.COLLECTIVE R25, `(.L_x_2450) ;  /* 0x0000000019087348 */ /* 0x000fea0003c00000 */
[----:B------:R0:W1:Y:S02]  /*5ce0*/  SHFL.BFLY P2, R32, R34, R31, R30 ;  /* 0x0c00001f22207389 */ /* 0x000064000004001e */
[----:B01----:R-:W-:Y:S01]  /*5cf0*/  ENDCOLLECTIVE ;  /* 0x000000000000791b */ /* 0x003fe20003800000 */
.L_x_2450:
[----:B------:R-:W-:Y:S01]  /*5d00*/  FADD.FTZ R33, R40, R33 ;  /* 0x0000002128217221 */ /* 0x000fe20000010000 */
[----:B------:R-:W-:Y:S06]  /*5d10*/  BRA `(.L_x_2451) ;  /* 0xffffffec00287947 */ /* 0x000fec000383ffff */
.L_x_2430:
        /* <DEDUP_REMOVED lines=8> */
.L_x_2453:
[----:B------:R-:W-:Y:S05]  /*5da0*/  BSYNC B1 ;  /* 0x0000000000017941 */ /* 0x000fea0003800000 */
.L_x_2452:
        /* <DEDUP_REMOVED lines=8> */
.L_x_2454:
[----:B------:R-:W-:Y:S01]  /*5e30*/  FADD.FTZ R36, R36, R33 ;  /* 0x0000002124247221 */ /* 0x000fe20000010000 */
[----:B------:R-:W-:-:S04]  /*5e40*/  HFMA2.MMA R31, -RZ, RZ, 0, 2.384185791015625e-07 ;  /* 0x00000004ff1f7435 */ /* 0x000fc800000001ff */
[----:B------:R-:W-:Y:S02]  /*5e50*/  MOV R34, R36 ;  /* 0x0000002400227202 */ /* 0x000fe40000000f00 */
[----:B------:R-:W-:-:S07]  /*5e60*/  MOV R38, R32 ;  /* 0x0000002000267202 */ /* 0x000fce0000000f00 */
[----:B------:R-:W-:Y:S05]  /*5e70*/  WARPSYNC.COLLECTIVE R25, `(.L_x_2455) ;  /* 0x0000000019087348 */ /* 0x000fea0003c00000 */
[----:B------:R0:W1:Y:S02]  /*5e80*/  SHFL.BFLY P2, R32, R34, R31, R30 ;  /* 0x0c00001f22207389 */ /* 0x000064000004001e */
[----:B01----:R-:W-:Y:S01]  /*5e90*/  ENDCOLLECTIVE ;  /* 0x000000000000791b */ /* 0x003fe20003800000 */
.L_x_2455:
[----:B------:R-:W-:-:S05]  /*5ea0*/  FADD.FTZ R38, R38, R35 ;  /* 0x0000002326267221 */ /* 0x000fca0000010000 */
[----:B------:R-:W-:Y:S02]  /*5eb0*/  MOV R34, R38 ;  /* 0x0000002600227202 */ /* 0x000fe40000000f00 */
[----:B------:R-:W-:-:S07]  /*5ec0*/  MOV R37, R32 ;  /* 0x0000002000257202 */ /* 0x000fce0000000f00 */
[----:B------:R-:W-:Y:S05]  /*5ed0*/  WARPSYNC.COLLECTIVE R25, `(.L_x_2456) ;  /* 0x0000000019087348 */ /* 0x000fea0003c00000 */
[----:B------:R0:W1:Y:S02]  /*5ee0*/  SHFL.BFLY P2, R32, R34, R31, R30 ;  /* 0x0c00001f22207389 */ /* 0x000064000004001e */
[----:B01----:R-:W-:Y:S01]  /*5ef0*/  ENDCOLLECTIVE ;  /* 0x000000000000791b */ /* 0x003fe20003800000 */
.L_x_2456:
[----:B------:R-:W-:Y:S01]  /*5f00*/  FADD.FTZ R37, R36, R37 ;  /* 0x0000002524257221 */ /* 0x000fe20000010000 */
[----:B------:R-:W-:-:S04]  /*5f10*/  HFMA2.MMA R31, -RZ, RZ, 0, 1.1920928955078125e-07 ;  /* 0x00000002ff1f7435 */ /* 0x000fc800000001ff */
[----:B------:R-:W-:Y:S02]  /*5f20*/  MOV R34, R37 ;  /* 0x0000002500227202 */ /* 0x000fe40000000f00 */
[----:B------:R-:W-:-:S07]  /*5f30*/  MOV R39, R32 ;  /* 0x0000002000277202 */ /* 0x000fce0000000f00 */
[----:B------:R-:W-:Y:S05]  /*5f40*/  WARPSYNC.COLLECTIVE R25, `(.L_x_2457) ;  /* 0x0000000019087348 */ /* 0x000fea0003c00000 */
[----:B------:R0:W1:Y:S02]  /*5f50*/  SHFL.BFLY P2, R32, R34, R31, R30 ;  /* 0x0c00001f22207389 */ /* 0x000064000004001e */
[----:B01----:R-:W-:Y:S01]  /*5f60*/  ENDCOLLECTIVE ;  /* 0x000000000000791b */ /* 0x003fe20003800000 */
.L_x_2457:
[----:B------:R-:W-:-:S05]  /*5f70*/  FADD.FTZ R39, R38, R39 ;  /* 0x0000002726277221 */ /* 0x000fca0000010000 */
[----:B------:R-:W-:Y:S02]  /*5f80*/  MOV R34, R39 ;  /* 0x0000002700227202 */ /* 0x000fe40000000f00 */
[----:B------:R-:W-:-:S07]  /*5f90*/  MOV R40, R32 ;  /* 0x0000002000287202 */ /* 0x000fce0000000f00 */
[----:B------:R-:W-:Y:S05]  /*5fa0*/  WARPSYNC.COLLECTIVE R25, `(.L_x_2458) ;  /* 0x0000000019087348 */ /* 0x000fea0003c00000 */
[----:B------:R0:W1:Y:S02]  /*5fb0*/  SHFL.BFLY P2, R32, R34, R31, R30 ;  /* 0x0c00001f22207389 */ /* 0x000064000004001e */
[----:B01----:R-:W-:Y:S01]  /*5fc0*/  ENDCOLLECTIVE ;  /* 0x000000000000791b */ /* 0x003fe20003800000 */
.L_x_2458:
[----:B------:R-:W-:Y:S01]  /*5fd0*/  FADD.FTZ R40, R37, R40 ;  /* 0x0000002825287221 */ /* 0x000fe20000010000 */
[----:B------:R-:W-:-:S04]  /*5fe0*/  HFMA2.MMA R31, -RZ, RZ, 0, 5.9604644775390625e-08 ;  /* 0x00000001ff1f7435 */ /* 0x000fc800000001ff */
[----:B------:R-:W-:Y:S02]  /*5ff0*/  MOV R34, R40 ;  /* 0x0000002800227202 */ /* 0x000fe40000000f00 */
[----:B------:R-:W-:-:S07]  /*6000*/  MOV R42, R32 ;  /* 0x00000020002a7202 */ /* 0x000fce0000000f00 */
[----:B------:R-:W-:Y:S05]  /*6010*/  WARPSYNC.COLLECTIVE R25, `(.L_x_2459) ;  /* 0x0000000019087348 */ /* 0x000fea0003c00000 */
[----:B------:R0:W1:Y:S02]  /*6020*/  SHFL.BFLY P2, R32, R34, R31, R30 ;  /* 0x0c00001f22207389 */ /* 0x000064000004001e */
[----:B01----:R-:W-:Y:S01]  /*6030*/  ENDCOLLECTIVE ;  /* 0x000000000000791b */ /* 0x003fe20003800000 */
.L_x_2459:
[----:B------:R-:W-:-:S05]  /*6040*/  FADD.FTZ R42, R39, R42 ;  /* 0x0000002a272a7221 */ /* 0x000fca0000010000 */
[----:B------:R-:W-:Y:S01]  /*6050*/  MOV R34, R42 ;  /* 0x0000002a00227202 */ /* 0x000fe20000000f00 */
[----:B------:R-:W-:-:S07]  /*6060*/  IMAD.MOV.U32 R33, RZ, RZ, R32 ;  /* 0x000000ffff217224 */ /* 0x000fce00078e0020 */
[----:B------:R-:W-:Y:S05]  /*6070*/  WARPSYNC.COLLECTIVE R25, `(.L_x_2460) ;  /* 0x0000000019087348 */ /* 0x000fea0003c00000 */
[----:B------:R0:W1:Y:S02]  /*6080*/  SHFL.BFLY P2, R32, R34, R31, R30 ;  /* 0x0c00001f22207389 */ /* 0x000064000004001e */
[----:B01----:R-:W-:Y:S01]  /*6090*/  ENDCOLLECTIVE ;  /* 0x000000000000791b */ /* 0x003fe20003800000 */
.L_x_2460:
[----:B------:R-:W-:Y:S01]  /*60a0*/  FADD.FTZ R33, R40, R33 ;  /* 0x0000002128217221 */ /* 0x000fe20000010000 */
[----:B------:R-:W-:Y:S06]  /*60b0*/  BRA `(.L_x_2461) ;  /* 0xffffffe800cc7947 */ /* 0x000fec000383ffff */
.L_x_2431:
[----:B------:R-:W-:Y:S01]  /*60c0*/  HFMA2.MMA R31, -RZ, RZ, 0, 4.76837158203125e-07 ;  /* 0x00000008ff1f7435 */ /* 0x000fe200000001ff */
[----:B------:R-:W-:Y:S01]  /*60d0*/  BSSY B0, `(.L_x_2462) ;  /* 0x0000007000007945 */ /* 0x000fe20003800000 */
[----:B--2---:R-:W-:Y:S02]  /*60e0*/  MOV R34, R26 ;  /* 0x0000001a00227202 */ /* 0x004fe40000000f00 */
[----:B------:R-:W-:Y:S02]  /*60f0*/  MOV R30, 0x101f ;  /* 0x0000101f001e7802 */ /* 0x000fe40000000f00 */
[----:B0-----:R-:W-:-:S07]  /*6100*/  MOV R25, 0xffff ;  /* 0x0000ffff00197802 */ /* 0x001fce0000000f00 */
[----:B-1-3--:R-:W-:Y:S05]  /*6110*/  WARPSYNC.COLLECTIVE R25, `(.L_x_2463) ;  /* 0x0000000019087348 */ /* 0x00afea0003c00000 */
[----:B------:R0:W2:Y:S02]  /*6120*/  SHFL.BFLY P2, R32, R34, R31, R30 ;  /* 0x0c00001f22207389 */ /* 0x0000a4000004001e */
[----:B0123--:R-:W-:Y:S01]  /*6130*/  ENDCOLLECTIVE ;  /* 0x000000000000791b */ /* 0x00ffe20003800000 */
.L_x_2463:
[----:B------:R-:W-:Y:S05]  /*6140*/  BSYNC B0 ;  /* 0x0000000000007941 */ /* 0x000fea0003800000 */
.L_x_2462:
[----:B------:R-:W-:Y:S01]  /*6150*/  HFMA2.MMA R31, -RZ, RZ, 0, 4.76837158203125e-07 ;  /* 0x00000008ff1f7435 */ /* 0x000fe200000001ff */
[----:B------:R-:W-:Y:S01]  /*6160*/  MOV R34, R27 ;  /* 0x0000001b00227202 */ /* 0x000fe20000000f00 */
[----:B------:R-:W-:Y:S01]  /*6170*/  HFMA2.MMA R39, -RZ, RZ, 0, 0 ;  /* 0x00000000ff277435 */ /* 0x000fe200000001ff */
[----:B------:R-:W-:Y:S02]  /*6180*/  MOV R30, 0x101f ;  /* 0x0000101f001e7802 */ /* 0x000fe40000000f00 */
[----:B------:R-:W-:Y:S02]  /*6190*/  CS2R R44, SRZ ;  /* 0x00000000002c7805 */ /* 0x000fe4000001ff00 */
[----:B------:R-:W-:Y:S01]  /*61a0*/  MOV R25, 0xffff ;  /* 0x0000ffff00197802 */ /* 0x000fe20000000f00 */
[----:B------:R-:W-:Y:S01]  /*61b0*/  HFMA2.MMA R50, -RZ, RZ, 0, 0 ;  /* 0x00000000ff327435 */ /* 0x000fe200000001ff */
[----:B------:R-:W-:Y:S02]  /*61c0*/  MOV R29, R32 ;  /* 0x00000020001d7202 */ /* 0x000fe40000000f00 */
[----:B------:R-:W-:-:S08]  /*61d0*/  @P0 IADD3 R35, R33, 0x1e, RZ ;  /* 0x0000001e21230810 */ /* 0x000fd00007ffe0ff */
[----:B------:R-:W-:Y:S05]  /*61e0*/  WARPSYNC.COLLECTIVE R25, `(.L_x_2464) ;  /* 0x0000000019087348 */ /* 0x000fea0003c00000 */
[----:B------:R0:W1:Y:S02]  /*61f0*/  SHFL.BFLY P2, R32, R34, R31, R30 ;  /* 0x0c00001f22207389 */ /* 0x000064000004001e */
[----:B01----:R-:W-:Y:S01]  /*6200*/  ENDCOLLECTIVE ;  /* 0x000000000000791b */ /* 0x003fe20003800000 */
.L_x_2464:
        /* <DEDUP_REMOVED lines=13> */
.L_x_2465:
[----:B------:R-:W-:Y:S02]  /*62e0*/  MOV R34, R28 ;  /* 0x0000001c00227202 */ /* 0x000fe40000000f00 */
[----:B------:R-:W-:-:S07]  /*62f0*/  MOV R26, R32 ;  /* 0x00000020001a7202 */ /* 0x000fce0000000f00 */
[----:B------:R-:W-:Y:S05]  /*6300*/  WARPSYNC.COLLECTIVE R25, `(.L_x_2466) ;  /* 0x0000000019087348 */ /* 0x000fea0003c00000 */
[----:B------:R0:W1:Y:S02]  /*6310*/  SHFL.BFLY P2, R32, R34, R31, R30 ;  /* 0x0c00001f22207389 */ /* 0x000064000004001e */
[----:B01----:R-:W-:Y:S01]  /*6320*/  ENDCOLLECTIVE ;  /* 0x000000000000791b */ /* 0x003fe20003800000 */
.L_x_2466:
        /* <DEDUP_REMOVED lines=10> */
.L_x_2467:
[----:B------:R-:W-:Y:S02]  /*63d0*/  MOV R34, R27 ;  /* 0x0000001b00227202 */ /* 0x000fe40000000f00 */
[----:B------:R-:W-:-:S07]  /*63e0*/  MOV R29, R32 ;  /* 0x00000020001d7202 */ /* 0x000fce0000000f00 */
[----:B------:R-:W-:Y:S05]  /*63f0*/  WARPSYNC.COLLECTIVE R25, `(.L_x_2468) ;  /* 0x0000000019087348 */ /* 0x000fea0003c00000 */
[----:B------:R0:W1:Y:S02]  /*6400*/  SHFL.BFLY P2, R32, R34, R31, R30 ;  /* 0x0c00001f22207389 */ /* 0x000064000004001e */
[----:B01----:R-:W-:Y:S01]  /*6410*/  ENDCOLLECTIVE ;  /* 0x000000000000791b */ /* 0x003fe20003800000 */
.L_x_2468:
        /* <DEDUP_REMOVED lines=12> */
.L_x_2469:
[----:B------:R-:W0:Y:S01]  /*64e0*/  LDC.64 R26, c[0x0][0x218] ;  /* 0x00008600ff1a7b82 */ /* 0x000e220000000a00 */
[----:B------:R-:W-:Y:S02]  /*64f0*/  MOV R34, R36 ;  /* 0x0000002400227202 */ /* 0x000fe40000000f00 */
[----:B------:R-:W-:-:S07]  /*6500*/  MOV R38, R32 ;  /* 0x0000002000267202 */ /* 0x000fce0000000f00 */
[----:B0-----:R-:W-:Y:S05]  /*6510*/  WARPSYNC.COLLECTIVE R25, `(.L_x_2470) ;  /* 0x0000000019087348 */ /* 0x001fea0003c00000 */
[----:B------:R1:W2:Y:S02]  /*6520*/  SHFL.BFLY P2, R32, R34, R31, R30 ;  /* 0x0c00001f22207389 */ /* 0x0002a4000004001e */
[----:B012---:R-:W-:Y:S01]  /*6530*/  ENDCOLLECTIVE ;  /* 0x000000000000791b */ /* 0x007fe20003800000 */
.L_x_2470:
        /* <DEDUP_REMOVED lines=10> */
.L_x_2471:
        /* <DEDUP_REMOVED lines=8> */
.L_x_2472:
[----:B------:R-:W-:Y:S01]  /*6660*/  FADD.FTZ R42, R42, R39 ;  /* 0x000000272a2a7221 */ /* 0x000fe20000010000 */
[----:B------:R-:W-:-:S04]  /*6670*/  HFMA2.MMA R31, -RZ, RZ, 0, 2.384185791015625e-07 ;  /* 0x00000004ff1f7435 */ /* 0x000fc800000001ff */
[----:B------:R-:W-:Y:S01]  /*6680*/  MOV R34, R42 ;  /* 0x0000002a00227202 */ /* 0x000fe20000000f00 */
[----:B------:R-:W-:-:S07]  /*6690*/  IMAD.MOV.U32 R41, RZ, RZ, R32 ;  /* 0x000000ffff297224 */ /* 0x000fce00078e0020 */
[----:B------:R-:W-:Y:S05]  /*66a0*/  WARPSYNC.COLLECTIVE R25, `(.L_x_2473) ;  /* 0x0000000019087348 */ /* 0x000fea0003c00000 */
[----:B------:R0:W1:Y:S02]  /*66b0*/  SHFL.BFLY P2, R32, R34, R31, R30 ;  /* 0x0c00001f22207389 */ /* 0x000064000004001e */
[----:B01----:R-:W-:Y:S01]  /*66c0*/  ENDCOLLECTIVE ;  /* 0x000000000000791b */ /* 0x003fe20003800000 */
.L_x_2473:
[----:B------:R-:W-:-:S05]  /*66d0*/  FADD.FTZ R41, R41, R40 ;  /* 0x0000002829297221 */ /* 0x000fca0000010000 */
[----:B------:R-:W-:Y:S02]  /*66e0*/  MOV R34, R41 ;  /* 0x0000002900227202 */ /* 0x000fe40000000f00 */
[----:B------:R-:W-:-:S07]  /*66f0*/  MOV R39, R32 ;  /* 0x0000002000277202 */ /* 0x000fce0000000f00 */
[----:B------:R-:W-:Y:S05]  /*6700*/  WARPSYNC.COLLECTIVE R25, `(.L_x_2474) ;  /* 0x0000000019087348 */ /* 0x000fea0003c00000 */
[----:B------:R0:W1:Y:S02]  /*6710*/  SHFL.BFLY P2, R32, R34, R31, R30 ;  /* 0x0c00001f22207389 */ /* 0x000064000004001e */
[----:B01----:R-:W-:Y:S01]  /*6720*/  ENDCOLLECTIVE ;  /* 0x000000000000791b */ /* 0x003fe20003800000 */
.L_x_2474:
[----:B------:R-:W-:Y:S01]  /*6730*/  FADD.FTZ R39, R42, R39 ;  /* 0x000000272a277221 */ /* 0x000fe20000010000 */
[----:B------:R-:W-:-:S04]  /*6740*/  HFMA2.MMA R31, -RZ, RZ, 0, 1.1920928955078125e-07 ;  /* 0x00000002ff1f7435 */ /* 0x000fc800000001ff */
[----:B------:R-:W-:Y:S02]  /*6750*/  MOV R34, R39 ;  /* 0x0000002700227202 */ /* 0x000fe40000000f00 */
[----:B------:R-:W-:-:S07]  /*6760*/  MOV R40, R32 ;  /* 0x0000002000287202 */ /* 0x000fce0000000f00 */
[----:B------:R-:W-:Y:S05]  /*6770*/  WARPSYNC.COLLECTIVE R25, `(.L_x_2475) ;  /* 0x0000000019087348 */ /* 0x000fea0003c00000 */
[----:B------:R0:W1:Y:S02]  /*6780*/  SHFL.BFLY P2, R32, R34, R31, R30 ;  /* 0x0c00001f22207389 */ /* 0x000064000004001e */
[----:B01----:R-:W-:Y:S01]  /*6790*/  ENDCOLLECTIVE ;  /* 0x000000000000791b */ /* 0x003fe20003800000 */
.L_x_2475:
[----:B------:R-:W-:-:S05]  /*67a0*/  FADD.FTZ R40, R41, R40 ;  /* 0x0000002829287221 */ /* 0x000fca0000010000 */
[----:B------:R-:W-:Y:S02]  /*67b0*/  MOV R34, R40 ;  /* 0x0000002800227202 */ /* 0x000fe40000000f00 */
[----:B------:R-:W-:-:S07]  /*67c0*/  MOV R28, R32 ;  /* 0x00000020001c7202 */ /* 0x000fce0000000f00 */
[----:B------:R-:W-:Y:S05]  /*67d0*/  WARPSYNC.COLLECTIVE R25, `(.L_x_2476) ;  /* 0x0000000019087348 */ /* 0x000fea0003c00000 */
[----:B------:R0:W1:Y:S02]  /*67e0*/  SHFL.BFLY P2, R32, R34, R31, R30 ;  /* 0x0c00001f22207389 */ /* 0x000064000004001e */
[----:B01----:R-:W-:Y:S01]  /*67f0*/  ENDCOLLECTIVE ;  /* 0x000000000000791b */ /* 0x003fe20003800000 */
.L_x_2476:
        /* <DEDUP_REMOVED lines=13> */
.L_x_2477:
[----:B------:R-:W-:Y:S01]  /*68d0*/  FADD.FTZ R43, R40, R43 ;  /* 0x0000002b282b7221 */ /* 0x000fe20000010000 */
[----:B------:R-:W0:Y:S04]  /*68e0*/  LDC.64 R28, c[0x0][0x220] ;  /* 0x00008800ff1c7b82 */ /* 0x000e280000000a00 */
[----:B------:R-:W-:Y:S01]  /*68f0*/  MOV R34, R43 ;  /* 0x0000002b00227202 */ /* 0x000fe20000000f00 */
[----:B------:R-:W-:-:S07]  /*6900*/  IMAD.MOV.U32 R40, RZ, RZ, R32 ;  /* 0x000000ffff287224 */ /* 0x000fce00078e0020 */
[----:B0-----:R-:W-:Y:S05]  /*6910*/  WARPSYNC.COLLECTIVE R25, `(.L_x_2478) ;  /* 0x0000000019087348 */ /* 0x001fea0003c00000 */
[----:B------:R1:W2:Y:S02]  /*6920*/  SHFL.BFLY P2, R32, R34, R31, R30 ;  /* 0x0c00001f22207389 */ /* 0x0002a4000004001e */
[----:B012---:R-:W-:Y:S01]  /*6930*/  ENDCOLLECTIVE ;  /* 0x000000000000791b */ /* 0x007fe20003800000 */
.L_x_2478:
[----:B------:R-:W-:Y:S01]  /*6940*/  FADD.FTZ R40, R41, R40 ;  /* 0x0000002829287221 */ /* 0x000fe20000010000 */
[----:B------:R-:W-:Y:S01]  /*6950*/  IMAD.WIDE R28, R37, 0x2, R28 ;  /* 0x00000002251c7825 */ /* 0x000fe200078e021c */
        /* <DEDUP_REMOVED lines=9> */
.L_x_2479:
[----:B------:R-:W-:Y:S01]  /*69f0*/  @!P0 F2FP.F16.F32.PACK_AB R33, RZ, R36 ;  /* 0x00000024ff21823e */ /* 0x000fe200000000ff */
[----:B------:R-:W-:Y:S01]  /*6a00*/  FADD.FTZ R42, R43, R42 ;  /* 0x0000002a2b2a7221 */ /* 0x000fe20000010000 */
[----:B------:R-:W-:Y:S02]  /*6a10*/  MOV R34, R45 ;  /* 0x0000002d00227202 */ /* 0x000fe40000000f00 */
[----:B------:R-:W-:-:S07]  /*6a20*/  MOV R51, R32 ;  /* 0x0000002000337202 */ /* 0x000fce0000000f00 */
[----:B------:R-:W-:Y:S05]  /*6a30*/  WARPSYNC.COLLECTIVE R25, `(.L_x_2480) ;  /* 0x0000000019087348 */ /* 0x000fea0003c00000 */
[----:B------:R0:W1:Y:S02]  /*6a40*/  SHFL.BFLY P2, R32, R34, R31, R30 ;  /* 0x0c00001f22207389 */ /* 0x000064000004001e */
[----:B01----:R-:W-:Y:S01]  /*6a50*/  ENDCOLLECTIVE ;  /* 0x000000000000791b */ /* 0x003fe20003800000 */
.L_x_2480:
[----:B------:R-:W-:Y:S01]  /*6a60*/  FADD.FTZ R51, R51, R44 ;  /* 0x0000002c33337221 */ /* 0x000fe20000010000 */
[----:B------:R-:W-:-:S04]  /*6a70*/  HFMA2.MMA R31, -RZ, RZ, 0, 2.384185791015625e-07 ;  /* 0x00000004ff1f7435 */ /* 0x000fc800000001ff */
[----:B------:R-:W-:Y:S02]  /*6a80*/  MOV R34, R51 ;  /* 0x0000003300227202 */ /* 0x000fe40000000f00 */
[----:B------:R-:W-:-:S07]  /*6a90*/  MOV R46, R32 ;  /* 0x00000020002e7202 */ /* 0x000fce0000000f00 */
[----:B------:R-:W-:Y:S05]  /*6aa0*/  WARPSYNC.COLLECTIVE R25, `(.L_x_2481) ;  /* 0x0000000019087348 */ /* 0x000fea0003c00000 */
[----:B------:R0:W1:Y:S02]  /*6ab0*/  SHFL.BFLY P2, R32, R34, R31, R30 ;  /* 0x0c00001f22207389 */ /* 0x000064000004001e */
[----:B01----:R-:W-:Y:S01]  /*6ac0*/  ENDCOLLECTIVE ;  /* 0x000000000000791b */ /* 0x003fe20003800000 */
.L_x_2481:
[----:B------:R-:W-:-:S05]  /*6ad0*/  FADD.FTZ R46, R46, R45 ;  /* 0x0000002d2e2e7221 */ /* 0x000fca0000010000 */
[----:B------:R-:W-:Y:S02]  /*6ae0*/  MOV R34, R46 ;  /* 0x0000002e00227202 */ /* 0x000fe40000000f00 */
[----:B------:R-:W-:-:S07]  /*6af0*/  MOV R44, R32 ;  /* 0x00000020002c7202 */ /* 0x000fce0000000f00 */
[----:B------:R-:W-:Y:S05]  /*6b00*/  WARPSYNC.COLLECTIVE R25, `(.L_x_2482) ;  /* 0x0000000019087348 */ /* 0x000fea0003c00000 */
[----:B------:R0:W1:Y:S02]  /*6b10*/  SHFL.BFLY P2, R32, R34, R31, R30 ;  /* 0x0c00001f22207389 */ /* 0x000064000004001e */
[----:B01----:R-:W-:Y:S01]  /*6b20*/  ENDCOLLECTIVE ;  /* 0x000000000000791b */ /* 0x003fe20003800000 */
.L_x_2482:
[----:B------:R-:W-:Y:S01]  /*6b30*/  FADD.FTZ R44, R51, R44 ;  /* 0x0000002c332c7221 */ /* 0x000fe20000010000 */
[----:B------:R-:W-:-:S04]  /*6b40*/  HFMA2.MMA R31, -RZ, RZ, 0, 1.1920928955078125e-07 ;  /* 0x00000002ff1f7435 */ /* 0x000fc800000001ff */
[----:B------:R-:W-:Y:S02]  /*6b50*/  MOV R34, R44 ;  /* 0x0000002c00227202 */ /* 0x000fe40000000f00 */
[----:B------:R-:W-:-:S07]  /*6b60*/  MOV R45, R32 ;  /* 0x00000020002d7202 */ /* 0x000fce0000000f00 */
[----:B------:R-:W-:Y:S05]  /*6b70*/  WARPSYNC.COLLECTIVE R25, `(.L_x_2483) ;  /* 0x0000000019087348 */ /* 0x000fea0003c00000 */
[----:B------:R0:W1:Y:S02]  /*6b80*/  SHFL.BFLY P2, R32, R34, R31, R30 ;  /* 0x0c00001f22207389 */ /* 0x000064000004001e */
[----:B01----:R-:W-:Y:S01]  /*6b90*/  ENDCOLLECTIVE ;  /* 0x000000000000791b */ /* 0x003fe20003800000 */
.L_x_2483:
[----:B------:R-:W-:-:S05]  /*6ba0*/  FADD.FTZ R45, R46, R45 ;  /* 0x0000002d2e2d7221 */ /* 0x000fca0000010000 */
[----:B------:R-:W-:Y:S01]  /*6bb0*/  MOV R34, R45 ;  /* 0x0000002d00227202 */ /* 0x000fe20000000f00 */
[----:B------:R-:W-:-:S07]  /*6bc0*/  IMAD.MOV.U32 R51, RZ, RZ, R32 ;  /* 0x000000ffff337224 */ /* 0x000fce00078e0020 */
[----:B------:R-:W-:Y:S05]  /*6bd0*/  WARPSYNC.COLLECTIVE R25, `(.L_x_2484) ;  /* 0x0000000019087348 */ /* 0x000fea0003c00000 */
[----:B------:R0:W1:Y:S02]  /*6be0*/  SHFL.BFLY P2, R32, R34, R31, R30 ;  /* 0x0c00001f22207389 */ /* 0x000064000004001e */
[----:B01----:R-:W-:Y:S01]  /*6bf0*/  ENDCOLLECTIVE ;  /* 0x000000000000791b */ /* 0x003fe20003800000 */
.L_x_2484:
[----:B------:R-:W-:Y:S01]  /*6c00*/  FADD.FTZ R51, R44, R51 ;  /* 0x000000332c337221 */ /* 0x000fe20000010000 */
[----:B------:R-:W-:-:S04]  /*6c10*/  HFMA2.MMA R31, -RZ, RZ, 0, 5.9604644775390625e-08 ;  /* 0x00000001ff1f7435 */ /* 0x000fc800000001ff */
[----:B------:R-:W-:Y:S02]  /*6c20*/  MOV R34, R51 ;  /* 0x0000003300227202 */ /* 0x000fe40000000f00 */
[----:B------:R-:W-:-:S07]  /*6c30*/  MOV R46, R32 ;  /* 0x00000020002e7202 */ /* 0x000fce0000000f00 */
[----:B------:R-:W-:Y:S05]  /*6c40*/  WARPSYNC.COLLECTIVE R25, `(.L_x_2485) ;  /* 0x0000000019087348 */ /* 0x000fea0003c00000 */
[----:B------:R0:W1:Y:S02]  /*6c50*/  SHFL.BFLY P2, R32, R34, R31, R30 ;  /* 0x0c00001f22207389 */ /* 0x000064000004001e */
[----:B01----:R-:W-:Y:S01]  /*6c60*/  ENDCOLLECTIVE ;  /* 0x000000000000791b */ /* 0x003fe20003800000 */
.L_x_2485:
[----:B------:R-:W-:-:S05]  /*6c70*/  FADD.FTZ R45, R45, R46 ;  /* 0x0000002e2d2d7221 */ /* 0x000fca0000010000 */
[----:B------:R-:W-:Y:S02]  /*6c80*/  MOV R34, R45 ;  /* 0x0000002d00227202 */ /* 0x000fe40000000f00 */
[----:B------:R-:W-:-:S07]  /*6c90*/  MOV R44, R32 ;  /* 0x00000020002c7202 */ /* 0x000fce0000000f00 */
[----:B------:R-:W-:Y:S05]  /*6ca0*/  WARPSYNC.COLLECTIVE R25, `(.L_x_2486) ;  /* 0x0000000019087348 */ /* 0x000fea0003c00000 */
[----:B------:R0:W1:Y:S02]  /*6cb0*/  SHFL.BFLY P2, R32, R34, R31, R30 ;  /* 0x0c00001f22207389 */ /* 0x000064000004001e */
[----:B01----:R-:W-:Y:S01]  /*6cc0*/  ENDCOLLECTIVE ;  /* 0x000000000000791b */ /* 0x003fe20003800000 */
.L_x_2486:
[----:B------:R-:W-:Y:S01]  /*6cd0*/  HFMA2.MMA R31, -RZ, RZ, 0, 4.76837158203125e-07 ;  /* 0x00000008ff1f7435 */ /* 0x000fe200000001ff */
[----:B------:R-:W-:Y:S02]  /*6ce0*/  MOV R34, R48 ;  /* 0x0000003000227202 */ /* 0x000fe40000000f00 */
[----:B------:R-:W-:-:S08]  /*6cf0*/  MOV R46, R32 ;  /* 0x00000020002e7202 */ /* 0x000fd00000000f00 */
[----:B------:R-:W-:Y:S05]  /*6d00*/  WARPSYNC.COLLECTIVE R25, `(.L_x_2487) ;  /* 0x0000000019087348 */ /* 0x000fea0003c00000 */
[----:B------:R0:W1:Y:S02]  /*6d10*/  SHFL.BFLY P2, R32, R34, R31, R30 ;  /* 0x0c00001f22207389 */ /* 0x000064000004001e */
[----:B01----:R-:W-:Y:S01]  /*6d20*/  ENDCOLLECTIVE ;  /* 0x000000000000791b */ /* 0x003fe20003800000 */
.L_x_2487:
[----:B------:R-:W-:Y:S02]  /*6d30*/  MOV R34, R50 ;  /* 0x0000003200227202 */ /* 0x000fe40000000f00 */
[----:B------:R-:W-:-:S07]  /*6d40*/  MOV R55, R32 ;  /* 0x0000002000377202 */ /* 0x000fce0000000f00 */
[----:B------:R-:W-:Y:S05]  /*6d50*/  WARPSYNC.COLLECTIVE R25, `(.L_x_2488) ;  /* 0x0000000019087348 */ /* 0x000fea0003c00000 */
[----:B------:R0:W1:Y:S02]  /*6d60*/  SHFL.BFLY P2, R32, R34, R31, R30 ;  /* 0x0c00001f22207389 */ /* 0x000064000004001e */
[----:B01----:R-:W-:Y:S01]  /*6d70*/  ENDCOLLECTIVE ;  /* 0x000000000000791b */ /* 0x003fe20003800000 */
.L_x_2488:
[----:B------:R-:W-:Y:S01]  /*6d80*/  FADD.FTZ R55, R55, R48 ;  /* 0x0000003037377221 */ /* 0x000fe20000010000 */
[----:B------:R-:W-:-:S03]  /*6d90*/  HFMA2.MMA R31, -RZ, RZ, 0, 2.384185791015625e-07 ;  /* 0x00000004ff1f7435 */ /* 0x000fc600000001ff */
[----:B------:R-:W-:Y:S01]  /*6da0*/  IMAD.MOV.U32 R34, RZ, RZ, R55 ;  /* 0x000000ffff227224 */ /* 0x000fe200078e0037 */
[----:B------:R-:W-:-:S07]  /*6db0*/  MOV R57, R32 ;  /* 0x0000002000397202 */ /* 0x000fce0000000f00 */
[----:B------:R-:W-:Y:S05]  /*6dc0*/  WARPSYNC.COLLECTIVE R25, `(.L_x_2489) ;  /* 0x0000000019087348 */ /* 0x000fea0003c00000 */
[----:B------:R0:W1:Y:S02]  /*6dd0*/  SHFL.BFLY P2, R32, R34, R31, R30 ;  /* 0x0c00001f22207389 */ /* 0x000064000004001e */
[----:B01----:R-:W-:Y:S01]  /*6de0*/  ENDCOLLECTIVE ;  /* 0x000000000000791b */ /* 0x003fe20003800000 */
.L_x_2489:
[----:B------:R-:W-:-:S05]  /*6df0*/  FADD.FTZ R57, R57, R50 ;  /* 0x0000003239397221 */ /* 0x000fca0000010000 */
[----:B------:R-:W-:Y:S02]  /*6e00*/  MOV R34, R57 ;  /* 0x0000003900227202 */ /* 0x000fe40000000f00 */
[----:B------:R-:W-:-:S07]  /*6e10*/  MOV R48, R32 ;  /* 0x0000002000307202 */ /* 0x000fce0000000f00 */
[----:B------:R-:W-:Y:S05]  /*6e20*/  WARPSYNC.COLLECTIVE R25, `(.L_x_2490) ;  /* 0x0000000019087348 */ /* 0x000fea0003c00000 */
[----:B------:R0:W1:Y:S02]  /*6e30*/  SHFL.BFLY P2, R32, R34, R31, R30 ;  /* 0x0c00001f22207389 */ /* 0x000064000004001e */
[----:B01----:R-:W-:Y:S01]  /*6e40*/  ENDCOLLECTIVE ;  /* 0x000000000000791b */ /* 0x003fe20003800000 */
.L_x_2490:
[----:B------:R-:W-:Y:S01]  /*6e50*/  FADD.FTZ R48, R55, R48 ;  /* 0x0000003037307221 */ /* 0x000fe20000010000 */
[----:B------:R-:W-:-:S04]  /*6e60*/  HFMA2.MMA R31, -RZ, RZ, 0, 1.1920928955078125e-07 ;  /* 0x00000002ff1f7435 */ /* 0x000fc800000001ff */
[----:B------:R-:W-:Y:S02]  /*6e70*/  MOV R34, R48 ;  /* 0x0000003000227202 */ /* 0x000fe40000000f00 */
[----:B------:R-:W-:-:S07]  /*6e80*/  MOV R50, R32 ;  /* 0x0000002000327202 */ /* 0x000fce0000000f00 */
[----:B------:R-:W-:Y:S05]  /*6e90*/  WARPSYNC.COLLECTIVE R25, `(.L_x_2491) ;  /* 0x0000000019087348 */ /* 0x000fea0003c00000 */
[----:B------:R0:W1:Y:S02]  /*6ea0*/  SHFL.BFLY P2, R32, R34, R31, R30 ;  /* 0x0c00001f22207389 */ /* 0x000064000004001e */
[----:B01----:R-:W-:Y:S01]  /*6eb0*/  ENDCOLLECTIVE ;  /* 0x000000000000791b */ /* 0x003fe20003800000 */
.L_x_2491:
[----:B------:R-:W-:-:S05]  /*6ec0*/  FADD.FTZ R50, R57, R50 ;  /* 0x0000003239327221 */ /* 0x000fca0000010000 */
[----:B------:R-:W-:Y:S02]  /*6ed0*/  MOV R34, R50 ;  /* 0x0000003200227202 */ /* 0x000fe40000000f00 */
[----:B------:R-:W-:-:S07]  /*6ee0*/  MOV R39, R32 ;  /* 0x0000002000277202 */ /* 0x000fce0000000f00 */
[----:B------:R-:W-:Y:S05]  /*6ef0*/  WARPSYNC.COLLECTIVE R25, `(.L_x_2492) ;  /* 0x0000000019087348 */ /* 0x000fea0003c00000 */
[----:B------:R0:W1:Y:S02]  /*6f00*/  SHFL.BFLY P2, R32, R34, R31, R30 ;  /* 0x0c00001f22207389 */ /* 0x000064000004001e */
[----:B01----:R-:W-:Y:S01]  /*6f10*/  ENDCOLLECTIVE ;  /* 0x000000000000791b */ /* 0x003fe20003800000 */
.L_x_2492:
        /* <DEDUP_REMOVED lines=21> */
.L_x_2493:
        /* <DEDUP_REMOVED lines=11> */
.L_x_2494:
[----:B------:R-:W-:Y:S01]  /*7120*/  FADD.FTZ R36, R39, R36 ;  /* 0x0000002427247221 */ /* 0x000fe20000010000 */
[----:B------:R-:W-:Y:S06]  /*7130*/  BRA `(.L_x_2495) ;  /* 0xffffffe400107947 */ /* 0x000fec000383ffff */
.L_x_2496:
        /* <DEDUP_REMOVED lines=12> */
.L_x_3224:


//--------------------- .text._ZN13group_norm_v218gn_bwd_cuda_kernelI6__halfLi480ELi3ELi16ELi60ELi1024ELb1ELb1ELi8ELi960ELi960ELi4ELb1ELi2ELb0ELb0ELNS_15WgradSyncMethodE3ENS_16CompileConditionILi900EEEEEvPT_S6_S6_PKS5_S8_S8_S8_PKfflPfPj --------------------------
	.section	.text._ZN13group_norm_v218gn_bwd_cuda_kernelI6__halfLi480ELi3ELi16ELi60ELi1024ELb1ELb1ELi8ELi960ELi960ELi4ELb1ELi2ELb0ELb0ELNS_15WgradSyncMethodE3ENS_16CompileConditionILi900EEEEEvPT_S6_S6_PKS5_S8_S8_S8_PKfflPfPj,"ax",@progbits
	.align	128
        .global         _ZN13group_norm_v218gn_bwd_cuda_kernelI6__halfLi480ELi3ELi16ELi60ELi1024ELb1ELb1ELi8ELi960ELi960ELi4ELb1ELi2ELb0ELb0ELNS_15WgradSyncMethodE3ENS_16CompileConditionILi900EEEEEvPT_S6_S6_PKS5_S8_S8_S8_PKfflPfPj
        .type           _ZN13group_norm_v218gn_bwd_cuda_kernelI6__halfLi480ELi3ELi16ELi60ELi1024ELb1ELb1ELi8ELi960ELi960ELi4ELb1ELi2ELb0ELb0ELNS_15WgradSyncMethodE3ENS_16CompileConditionILi900EEEEEvPT_S6_S6_PKS5_S8_S8_S8_PKfflPfPj,@function
        .size           _ZN13group_norm_v218gn_bwd_cuda_kernelI6__halfLi480ELi3ELi16ELi60ELi1024ELb1ELb1ELi8ELi960ELi960ELi4ELb1ELi2ELb0ELb0ELNS_15WgradSyncMethodE3ENS_16CompileConditionILi900EEEEEvPT_S6_S6_PKS5_S8_S8_S8_PKfflPfPj,(.L_x_3225 - _ZN13group_norm_v218gn_bwd_cuda_kernelI6__halfLi480ELi3ELi16ELi60ELi1024ELb1ELb1ELi8ELi960ELi960ELi4ELb1ELi2ELb0ELb0ELNS_15WgradSyncMethodE3ENS_16CompileConditionILi900EEEEEvPT_S6_S6_PKS5_S8_S8_S8_PKfflPfPj)
        .other          _ZN13group_norm_v218gn_bwd_cuda_kernelI6__halfLi480ELi3ELi16ELi60ELi1024ELb1ELb1ELi8ELi960ELi960ELi4ELb1ELi2ELb0ELb0ELNS_15WgradSyncMethodE3ENS_16CompileConditionILi900EEEEEvPT_S6_S6_PKS5_S8_S8_S8_PKfflPfPj,@"STO_CUDA_ENTRY STV_DEFAULT"
_ZN13group_norm_v218gn_bwd_cuda_kernelI6__halfLi480ELi3ELi16ELi60ELi1024ELb1ELb1ELi8ELi960ELi960ELi4ELb1ELi2ELb0ELb0ELNS_15WgradSyncMethodE3ENS_16CompileConditionILi900EEEEEvPT_S6_S6_PKS5_S8_S8_S8_PKfflPfPj:
.text._ZN13group_norm_v218gn_bwd_cuda_kernelI6__halfLi480ELi3ELi16ELi60ELi1024ELb1ELb1ELi8ELi960ELi960ELi4ELb1ELi2ELb0ELb0ELNS_15WgradSyncMethodE3ENS_16CompileConditionILi900EEEEEvPT_S6_S6_PKS5_S8_S8_S8_PKfflPfPj:
        /* <DEDUP_REMOVED lines=29> */
.L_x_2499:
[----:B------:R-:W2:Y:S04]  /*01d0*/  LD.E.STRONG.GPU R0, desc[UR12][R2.64] ;  /* 0x0000000c02007980 */ /* 0x000ea8000c10f900 */
[----:B--2---:R-:W-:Y:S01]  /*01e0*/  CCTL.IVALL ;  /* 0x00000000ff00798f */ /* 0x004fe20002000000 */
[----:B------:R-:W-:Y:S05]  /*01f0*/  YIELD ;  /* 0x0000000000007946 */ /* 0x000fea0003800000 */
[----:B-----5:R-:W-:-:S04]  /*0200*/  LOP3.LUT R0, R0, R5, RZ, 0x3c, !PT ;  /* 0x0000000500007212 */ /* 0x020fc800078e3cff */
[----:B------:R-:W-:-:S13]  /*0210*/  ISETP.GT.AND P0, PT, R0, -0x1, PT ;  /* 0xffffffff0000780c */ /* 0x000fda0003f04270 */
[----:B------:R-:W-:Y:S05]  /*0220*/  @P0 BRA `(.L_x_2499) ;  /* 0xfffffffc00e80947 */ /* 0x000fea000383ffff */
.L_x_2498:
[----:B------:R-:W-:Y:S05]  /*0230*/  WARPSYNC.ALL ;  /* 0x0000000000007948 */ /* 0x000fea0003800000 */
[----:B------:R-:W-:Y:S06]  /*0240*/  BAR.SYNC.DEFER_BLOCKING 0x0 ;  /* 0x0000000000007b1d */ /* 0x000fec0000010000 */
[----:B------:R-:W-:Y:S05]  /*0250*/  BRA `(.L_x_2500) ;  /* 0x0000003c00b87947 */ /* 0x000fea0003800000 */
.L_x_2497:
        /* <DEDUP_REMOVED lines=18> */
[-C--:B------:R-:W-:Y:S02]  /*0380*/  LEA.HI R3, R11, R10.reuse, RZ, 0x2 ;  /* 0x0000000a0b037211 */ /* 0x080fe400078f10ff */
[----:B------:R-:W-:Y:S02]  /*0390*/  SHF.R.S32.HI R9, RZ, 0x2, R8 ;  /* 0x00000002ff097819 */ /* 0x000fe40000011408 */
[----:B------:R-:W-:Y:S02]  /*03a0*/  SHF.R.S32.HI R12, RZ, 0x2, R3 ;  /* 0x00000002ff0c7819 */ /* 0x000fe40000011403 */
[----:B------:R-:W-:Y:S01]  /*03b0*/  LOP3.LUT R13, R3, 0xfffffffc, RZ, 0xc0, !PT ;  /* 0xfffffffc030d7812 */ /* 0x000fe200078ec0ff */
[----:B------:R-:W-:Y:S01]  /*03c0*/  IMAD.WIDE.U32 R2, R2, -0x77777777, RZ ;  /* 0x8888888902027825 */ /* 0x000fe200078e00ff */
[----:B------:R-:W-:Y:S01]  /*03d0*/  IADD3 R9, R9, 0xf0, RZ ;  /* 0x000000f009097810 */ /* 0x000fe20007ffe0ff */
[----:B------:R1:W-:Y:S01]  /*03e0*/  STL [R1+0x80], R12 ;  /* 0x0000800c01007387 */ /* 0x0003e20000100800 */
[----:B------:R-:W-:-:S02]  /*03f0*/  LEA.HI R11, R11, R10, RZ, 0x4 ;  /* 0x0000000a0b0b7211 */ /* 0x000fc400078f20ff */
[----:B------:R-:W-:Y:S02]  /*0400*/  IADD3 R13, R10, -R13, RZ ;  /* 0x8000000d0a0d7210 */ /* 0x000fe40007ffe0ff */
[----:B------:R-:W-:Y:S02]  /*0410*/  SHF.R.U32.HI R10, RZ, 0x3, R3 ;  /* 0x00000003ff0a7819 */ /* 0x000fe40000011603 */
[----:B------:R-:W-:Y:S01]  /*0420*/  LOP3.LUT R8, R8, 0xfffffffc, RZ, 0xc0, !PT ;  /* 0xfffffffc08087812 */ /* 0x000fe200078ec0ff */
[----:B0-----:R-:W-:Y:S01]  /*0430*/  ULEA UR6, UR6, UR4, 0x18 ;  /* 0x0000000406067291 */ /* 0x001fe2000f8ec03f */
[----:B------:R-:W-:Y:S01]  /*0440*/  SHF.R.S32.HI R2, RZ, 0x1f, R9 ;  /* 0x0000001fff027819 */ /* 0x000fe20000011409 */
[----:B------:R-:W-:Y:S01]  /*0450*/  STL [R1+0x7c], R10 ;  /* 0x00007c0a01007387 */ /* 0x000fe20000100800 */
[----:B-1----:R-:W-:Y:S01]  /*0460*/  IADD3 R12, R12, 0xf0, RZ ;  /* 0x000000f00c0c7810 */ /* 0x002fe20007ffe0ff */
[----:B------:R-:W-:Y:S01]  /*0470*/  IMAD.IADD R8, R14, 0x1, -R8 ;  /* 0x000000010e087824 */ /* 0x000fe200078e0a08 */
[----:B------:R-:W-:-:S02]  /*0480*/  LEA.HI R0, R0, R14, RZ, 0x4 ;  /* 0x0000000e00007211 */ /* 0x000fc400078f20ff */
[----:B------:R-:W-:Y:S02]  /*0490*/  CS2R R14, SRZ ;  /* 0x00000000000e7805 */ /* 0x000fe4000001ff00 */
[----:B------:R-:W-:Y:S01]  /*04a0*/  SHF.R.S32.HI R3, RZ, 0x1f, R12 ;  /* 0x0000001fff037819 */ /* 0x000fe2000001140c */
[----:B------:R-:W-:Y:S01]  /*04b0*/  UMOV UR4, URZ ;  /* 0x0000003f00047c82 */ /* 0x000fe20008000000 */
[----:B------:R-:W-:Y:S02]  /*04c0*/  LEA.HI R2, R2, R9, RZ, 0x2 ;  /* 0x0000000902027211 */ /* 0x000fe400078f10ff */
[----:B------:R-:W-:Y:S02]  /*04d0*/  LEA.HI R12, R3, R12, RZ, 0x2 ;  /* 0x0000000c030c7211 */ /* 0x000fe400078f10ff */
[----:B------:R-:W-:Y:S02]  /*04e0*/  SHF.R.U32.HI R3, RZ, 0x4, R0 ;  /* 0x00000004ff037819 */ /* 0x000fe40000011600 */
[----:B------:R-:W-:-:S02]  /*04f0*/  SHF.R.U32.HI R9, RZ, 0x2, R2 ;  /* 0x00000002ff097819 */ /* 0x000fc40000011602 */
[C---:B------:R-:W-:Y:S02]  /*0500*/  LOP3.LUT R3, R8.reuse, 0x3, R3, 0x78, !PT ;  /* 0x0000000308037812 */ /* 0x040fe400078e7803 */
[----:B------:R-:W-:Y:S02]  /*0510*/  SHF.R.U32.HI R0, RZ, 0x4, R11 ;  /* 0x00000004ff007819 */ /* 0x000fe4000001160b */
        /* <DEDUP_REMOVED lines=20> */
[----:B------:R1:W-:Y:S04]  /*0660*/  STL [R1+0x4c], R5 ;  /* 0x00004c0501007387 */ /* 0x0003e80000100800 */
[----:B------:R1:W-:Y:S04]  /*0670*/  STL [R1+0x44], RZ ;  /* 0x000044ff01007387 */ /* 0x0003e80000100800 */
[----:B------:R1:W-:Y:S04]  /*0680*/  STL [R1+0x24], RZ ;  /* 0x000024ff01007387 */ /* 0x0003e80000100800 */
[----:B------:R1:W-:Y:S04]  /*0690*/  STL [R1+0x40], RZ ;  /* 0x000040ff01007387 */ /* 0x0003e80000100800 */
[----:B------:R1:W-:Y:S02]  /*06a0*/  STL [R1+0x20], RZ ;  /* 0x000020ff01007387 */ /* 0x0003e40000100800 */
.L_x_2516:
[----:B-1----:R-:W2:Y:S01]  /*06b0*/  LDL R8, [R1+0x7c] ;  /* 0x00007c0001087983 */ /* 0x002ea20000100800 */
[----:B------:R-:W-:Y:S01]  /*06c0*/  USHF.L.U32 UR7, UR11, 0x3, URZ ;  /* 0x000000030b077899 */ /* 0x000fe2000800063f */
[----:B0-----:R-:W-:Y:S01]  /*06d0*/  HFMA2.MMA R11, -RZ, RZ, 0, 0 ;  /* 0x00000000ff0b7435 */ /* 0x001fe200000001ff */
[----:B------:R-:W-:Y:S01]  /*06e0*/  MOV R18, UR9 ;  /* 0x0000000900127c02 */ /* 0x000fe20008000f00 */
[----:B------:R-:W0:Y:S01]  /*06f0*/  S2R R5, SR_TID.X ;  /* 0x0000000000057919 */ /* 0x000e220000002100 */
[----:B------:R-:W-:Y:S01]  /*0700*/  ULOP3.LUT UR7, UR7, 0x3f8, URZ, 0xc0, !UPT ;  /* 0x000003f807077892 */ /* 0x000fe2000f8ec03f */
[----:B------:R-:W-:Y:S01]  /*0710*/  ULDC.64 UR14, c[0x0][0x248] ;  /* 0x00009200000e7ab9 */ /* 0x000fe20000000a00 */
[----:B-----5:R-:W-:Y:S01]  /*0720*/  STL [R1+0xb4], R14 ;  /* 0x0000b40e01007387 */ /* 0x020fe20000100800 */
[----:B------:R-:W-:-:S03]  /*0730*/  ULDC.64 UR16, c[0x0][0x228] ;  /* 0x00008a0000107ab9 */ /* 0x000fc60000000a00 */
[----:B------:R-:W-:Y:S04]  /*0740*/  STL [R1+0xb0], R15 ;  /* 0x0000b00f01007387 */ /* 0x000fe80000100800 */
[----:B------:R1:W-:Y:S04]  /*0750*/  STL [R1+0xac], R12 ;  /* 0x0000ac0c01007387 */ /* 0x0003e80000100800 */
[----:B------:R-:W-:Y:S01]  /*0760*/  STL [R1+0xa8], R13 ;  /* 0x0000a80d01007387 */ /* 0x000fe20000100800 */
[----:B0-----:R-:W-:-:S05]  /*0770*/  IMAD.WIDE.U32 R6, R5, -0x77777777, RZ ;  /* 0x8888888905067825 */ /* 0x001fca00078e00ff */
[----:B------:R-:W-:Y:S02]  /*0780*/  SHF.R.U32.HI R9, RZ, 0x7, R7 ;  /* 0x00000007ff097819 */ /* 0x000fe40000011607 */
[----:B------:R-:W-:Y:S02]  /*0790*/  MOV R7, UR9 ;  /* 0x0000000900077c02 */ /* 0x000fe40008000f00 */
[C---:B------:R-:W-:Y:S01]  /*07a0*/  IADD3 R16, R9.reuse, UR7, RZ ;  /* 0x0000000709107c10 */ /* 0x040fe2000fffe0ff */
[----:B-1----:R-:W-:Y:S01]  /*07b0*/  IMAD R12, R9, -0xf0, R5 ;  /* 0xffffff10090c7824 */ /* 0x002fe200078e0205 */
[----:B------:R-:W-:Y:S01]  /*07c0*/  MOV R5, UR9 ;  /* 0x0000000900057c02 */ /* 0x000fe20008000f00 */
[----:B------:R-:W-:Y:S01]  /*07d0*/  UIMAD UR7, UR5, 0xf0000, URZ ;  /* 0x000f0000050778a4 */ /* 0x000fe2000f8e023f */
[----:B------:R0:W-:Y:S01]  /*07e0*/  STL [R1+0x8], R9 ;  /* 0x0000080901007387 */ /* 0x0001e20000100800 */
[----:B------:R-:W-:Y:S01]  /*07f0*/  IMAD R16, R16, 0x3c0, RZ ;  /* 0x000003c010107824 */ /* 0x000fe200078e02ff */
[----:B------:R-:W-:-:S02]  /*0800*/  SHF.L.U32 R10, R12, 0x2, RZ ;  /* 0x000000020c0a7819 */ /* 0x000fc400000006ff */
[----:B------:R1:W-:Y:S03]  /*0810*/  STL [R1+0xbc], R12 ;  /* 0x0000bc0c01007387 */ /* 0x0003e60000100800 */
[----:B------:R-:W-:Y:S01]  /*0820*/  IMAD.WIDE.U32 R10, R5, 0xf0000, R10 ;  /* 0x000f0000050a7825 */ /* 0x000fe200078e000a */
[----:B------:R-:W-:Y:S02]  /*0830*/  MOV R5, UR5 ;  /* 0x0000000500057c02 */ /* 0x000fe40008000f00 */
[----:B------:R-:W-:-:S05]  /*0840*/  IADD3 R6, P1, R16, R10, RZ ;  /* 0x0000000a10067210 */ /* 0x000fca0007f3e0ff */
[----:B------:R-:W-:-:S05]  /*0850*/  IMAD.SHL.U32 R17, R6, 0x2, RZ ;  /* 0x0000000206117824 */ /* 0x000fca00078e00ff */
[----:B------:R-:W-:Y:S01]  /*0860*/  STL [R1+0x54], R17 ;  /* 0x0000541101007387 */ /* 0x000fe20000100800 */
[----:B--2---:R-:W-:-:S04]  /*0870*/  LEA R7, P0, R7, R8, 0x4 ;  /* 0x0000000807077211 */ /* 0x004fc800078020ff */
[----:B------:R-:W-:Y:S02]  /*0880*/  LEA.HI.X R18, R18, RZ, R5, 0x4, P0 ;  /* 0x000000ff12127211 */ /* 0x000fe400000f2405 */
[----:B------:R-:W-:Y:S02]  /*0890*/  LEA R8, P0, R7, UR14, 0x3 ;  /* 0x0000000e07087c11 */ /* 0x000fe4000f8018ff */
[----:B------:R-:W-:Y:S01]  /*08a0*/  IADD3 R5, R11, UR7, RZ ;  /* 0x000000070b057c10 */ /* 0x000fe2000fffe0ff */
[----:B------:R-:W-:Y:S01]  /*08b0*/  ULDC UR7, c[0x0][0x250] ;  /* 0x0000940000077ab9 */ /* 0x000fe20000000800 */
[----:B0-----:R-:W-:Y:S01]  /*08c0*/  LEA.HI.X R9, R7, UR15, R18, 0x3, P0 ;  /* 0x0000000f07097c11 */ /* 0x001fe200080f1c12 */
[----:B------:R-:W-:Y:S01]  /*08d0*/  ULDC.64 UR14, c[0x0][0x230] ;  /* 0x00008c00000e7ab9 */ /* 0x000fe20000000a00 */
[----:B------:R-:W-:-:S04]  /*08e0*/  IADD3.X R7, RZ, R5, RZ, P1, !PT ;  /* 0x00000005ff077210 */ /* 0x000fc80000ffe4ff */
[----:B------:R-:W2:Y:S01]  /*08f0*/  LDG.E.64.CONSTANT R8, desc[UR12][R8.64] ;  /* 0x0000000c08087981 */ /* 0x000ea2000c1e9b00 */
[----:B------:R-:W-:Y:S02]  /*0900*/  SHF.L.U64.HI R14, R6, 0x1, R7 ;  /* 0x00000001060e7819 */ /* 0x000fe40000010207 */
[----:B------:R-:W-:Y:S02]  /*0910*/  IADD3 R26, P0, R17, UR14, RZ ;  /* 0x0000000e111a7c10 */ /* 0x000fe4000ff1e0ff */
[----:B------:R-:W-:Y:S01]  /*0920*/  IADD3 R7, R16, 0x780, RZ ;  /* 0x0000078010077810 */ /* 0x000fe20007ffe0ff */
[----:B------:R-:W-:Y:S01]  /*0930*/  STL [R1+0x60], R14 ;  /* 0x0000600e01007387 */ /* 0x000fe20000100800 */
[----:B------:R-:W-:Y:S02]  /*0940*/  IADD3.X R27, R14, UR15, RZ, P0, !PT ;  /* 0x0000000f0e1b7c10 */ /* 0x000fe400087fe4ff */
[----:B------:R-:W-:-:S04]  /*0950*/  IADD3 R6, P0, R7, R10, RZ ;  /* 0x0000000a07067210 */ /* 0x000fc80007f1e0ff */
[----:B------:R-:W3:Y:S01]  /*0960*/  LDG.E.64.CONSTANT R26, desc[UR12][R26.64] ;  /* 0x0000000c1a1a7981 */ /* 0x000ee2000c1e9b00 */
[----:B------:R-:W-:Y:S02]  /*0970*/  IADD3.X R7, RZ, R5, RZ, P0, !PT ;  /* 0x00000005ff077210 */ /* 0x000fe400007fe4ff */
[C---:B------:R-:W-:Y:S02]  /*0980*/  SHF.L.U32 R13, R6.reuse, 0x1, RZ ;  /* 0x00000001060d7819 */ /* 0x040fe400000006ff */
[----:B-1----:R-:W-:Y:S02]  /*0990*/  SHF.L.U64.HI R12, R6, 0x1, R7 ;  /* 0x00000001060c7819 */ /* 0x002fe40000010207 */
[----:B------:R-:W-:Y:S01]  /*09a0*/  IADD3 R24, P0, R13, UR14, RZ ;  /* 0x0000000e0d187c10 */ /* 0x000fe2000ff1e0ff */
[----:B------:R0:W-:Y:S01]  /*09b0*/  STL [R1+0x70], R13 ;  /* 0x0000700d01007387 */ /* 0x0001e20000100800 */
[----:B------:R-:W-:Y:S02]  /*09c0*/  IADD3 R6, R16, 0xf00, RZ ;  /* 0x00000f0010067810 */ /* 0x000fe40007ffe0ff */
[----:B------:R-:W-:Y:S01]  /*09d0*/  IADD3.X R25, R12, UR15, RZ, P0, !PT ;  /* 0x0000000f0c197c10 */ /* 0x000fe200087fe4ff */
[----:B------:R1:W-:Y:S01]  /*09e0*/  STL [R1+0x78], R12 ;  /* 0x0000780c01007387 */ /* 0x0003e20000100800 */
[----:B------:R-:W-:-:S04]  /*09f0*/  IADD3 R6, P0, R6, R10, RZ ;  /* 0x0000000a06067210 */ /* 0x000fc80007f1e0ff */
[----:B------:R-:W-:Y:S01]  /*0a00*/  IADD3.X R7, RZ, R5, RZ, P0, !PT ;  /* 0x00000005ff077210 */ /* 0x000fe200007fe4ff */
[----:B------:R-:W4:Y:S01]  /*0a10*/  LDG.E.64.CONSTANT R24, desc[UR12][R24.64] ;  /* 0x0000000c18187981 */ /* 0x000f22000c1e9b00 */
[C---:B------:R-:W-:Y:S02]  /*0a20*/  SHF.L.U32 R28, R6.reuse, 0x1, RZ ;  /* 0x00000001061c7819 */ /* 0x040fe400000006ff */
[----:B------:R-:W-:Y:S02]  /*0a30*/  SHF.L.U64.HI R15, R6, 0x1, R7 ;  /* 0x00000001060f7819 */ /* 0x000fe40000010207 */
[----:B------:R-:W-:Y:S01]  /*0a40*/  IADD3 R6, P0, R17, UR16, RZ ;  /* 0x0000001011067c10 */ /* 0x000fe2000ff1e0ff */
[----:B------:R-:W-:Y:S01]  /*0a50*/  STL [R1+0x6c], R28 ;  /* 0x00006c1c01007387 */ /* 0x000fe20000100800 */
[----:B------:R-:W-:Y:S02]  /*0a60*/  IADD3 R16, R16, 0x1680, RZ ;  /* 0x0000168010107810 */ /* 0x000fe40007ffe0ff */
[----:B------:R-:W-:Y:S01]  /*0a70*/  IADD3.X R7, R14, UR17, RZ, P0, !PT ;  /* 0x000000110e077c10 */ /* 0x000fe200087fe4ff */
[----:B------:R3:W-:Y:S01]  /*0a80*/  STL [R1+0x74], R15 ;  /* 0x0000740f01007387 */ /* 0x0007e20000100800 */
[----:B------:R-:W-:-:S02]  /*0a90*/  IADD3 R20, P0, R13, UR16, RZ ;  /* 0x000000100d147c10 */ /* 0x000fc4000ff1e0ff */
[----:B------:R-:W-:Y:S01]  /*0aa0*/  IADD3 R22, P1, R28, UR14, RZ ;  /* 0x0000000e1c167c10 */ /* 0x000fe2000ff3e0ff */
[----:B0-----:R-:W4:Y:S01]  /*0ab0*/  LDL R13, [R1+0x64] ;  /* 0x00006400010d7983 */ /* 0x001f220000100800 */
[----:B------:R-:W-:Y:S02]  /*0ac0*/  IADD3.X R21, R12, UR17, RZ, P0, !PT ;  /* 0x000000110c157c10 */ /* 0x000fe400087fe4ff */
[----:B------:R-:W-:Y:S01]  /*0ad0*/  IADD3 R16, P0, R16, R10, RZ ;  /* 0x0000000a10107210 */ /* 0x000fe20007f1e0ff */
[----:B------:R-:W4:Y:S01]  /*0ae0*/  LDL R14, [R1+0x68] ;  /* 0x00006800010e7983 */ /* 0x000f220000100800 */
[----:B------:R-:W-:Y:S02]  /*0af0*/  IADD3.X R23, R15, UR15, RZ, P1, !PT ;  /* 0x0000000f0f177c10 */ /* 0x000fe40008ffe4ff */
[----:B------:R-:W-:Y:S01]  /*0b00*/  IADD3.X R5, RZ, R5, RZ, P0, !PT ;  /* 0x00000005ff057210 */ /* 0x000fe200007fe4ff */
[----:B------:R-:W4:Y:S01]  /*0b10*/  LDG.E.64.CONSTANT R6, desc[UR12][R6.64] ;  /* 0x0000000c06067981 */ /* 0x000f22000c1e9b00 */
[----:B------:R-:W-:-:S02]  /*0b20*/  SHF.L.U32 R17, R16, 0x1, RZ ;  /* 0x0000000110117819 */ /* 0x000fc400000006ff */
[----:B-1----:R-:W-:Y:S01]  /*0b30*/  SHF.L.U64.HI R12, R16, 0x1, R5 ;  /* 0x00000001100c7819 */ /* 0x002fe20000010205 */
[----:B------:R-:W4:Y:S01]  /*0b40*/  LDG.E.64.CONSTANT R22, desc[UR12][R22.64] ;  /* 0x0000000c16167981 */ /* 0x000f22000c1e9b00 */
[----:B------:R-:W-:-:S03]  /*0b50*/  IADD3 R18, P0, R17, UR14, RZ ;  /* 0x0000000e11127c10 */ /* 0x000fc6000ff1e0ff */
[----:B------:R-:W4:Y:S01]  /*0b60*/  LDG.E.64.CONSTANT R20, desc[UR12][R20.64] ;  /* 0x0000000c14147981 */ /* 0x000f22000c1e9b00 */
[----:B------:R-:W-:Y:S02]  /*0b70*/  IADD3.X R19, R12, UR15, RZ, P0, !PT ;  /* 0x0000000f0c137c10 */ /* 0x000fe400087fe4ff */
[----:B------:R-:W-:-:S04]  /*0b80*/  IADD3 R10, P0, R28, UR16, RZ ;  /* 0x000000101c0a7c10 */ /* 0x000fc8000ff1e0ff */
[----:B------:R-:W-:Y:S01]  /*0b90*/  IADD3.X R11, R15, UR17, RZ, P0, !PT ;  /* 0x000000110f0b7c10 */ /* 0x000fe200087fe4ff */
[----:B------:R0:W-:Y:S04]  /*0ba0*/  STL [R1+0x58], R17 ;  /* 0x0000581101007387 */ /* 0x0001e80000100800 */
[----:B------:R-:W4:Y:S04]  /*0bb0*/  LDG.E.64.CONSTANT R18, desc[UR12][R18.64] ;  /* 0x0000000c12127981 */ /* 0x000f28000c1e9b00 */
[----:B------:R-:W4:Y:S04]  /*0bc0*/  LDG.E.64.CONSTANT R10, desc[UR12][R10.64] ;  /* 0x0000000c0a0a7981 */ /* 0x000f28000c1e9b00 */
[----:B------:R-:W-:Y:S01]  /*0bd0*/  STL [R1+0x5c], R12 ;  /* 0x00005c0c01007387 */ /* 0x000fe20000100800 */
[----:B--2---:R-:W-:-:S06]  /*0be0*/  FADD.FTZ R5, R9, UR7 ;  /* 0x0000000709057e21 */ /* 0x004fcc0008010000 */
[----:B------:R-:W1:Y:S01]  /*0bf0*/  MUFU.RSQ R5, R5 ;  /* 0x0000000500057308 */ /* 0x000e620000001400 */
[----:B---3--:R-:W-:-:S05]  /*0c00*/  HADD2.F32 R16, -RZ, R26.H0_H0 ;  /* 0x2000001aff107230 */ /* 0x008fca0000004100 */
[----:B------:R-:W-:-:S04]  /*0c10*/  FADD.FTZ R16, -R8, R16 ;  /* 0x0000001008107221 */ /* 0x000fc80000010100 */
[----:B-1----:R-:W-:Y:S01]  /*0c20*/  FMUL.FTZ R15, R5, R16 ;  /* 0x00000010050f7220 */ /* 0x002fe20000410000 */
[----:B------:R-:W-:-:S04]  /*0c30*/  IADD3 R16, P0, R17, UR16, RZ ;  /* 0x0000001011107c10 */ /* 0x000fc8000ff1e0ff */
[----:B0-----:R-:W-:Y:S01]  /*0c40*/  IADD3.X R17, R12, UR17, RZ, P0, !PT ;  /* 0x000000110c117c10 */ /* 0x001fe200087fe4ff */
[----:B----4-:R0:W-:Y:S01]  /*0c50*/  STL [R1+0xc4], R11 ;  /* 0x0000c40b01007387 */ /* 0x0101e20000100800 */
[----:B------:R-:W-:Y:S02]  /*0c60*/  HADD2.F32 R9, -RZ, R26.H1_H1 ;  /* 0x3000001aff097230 */ /* 0x000fe40000004100 */
[----:B------:R-:W-:Y:S01]  /*0c70*/  FFMA.FTZ R35, R0, R15, R14 ;  /* 0x0000000f00237223 */ /* 0x000fe2000001000e */
[----:B------:R-:W-:Y:S01]  /*0c80*/  HADD2.F32 R30, -RZ, R25.H0_H0 ;  /* 0x20000019ff1e7230 */ /* 0x000fe20000004100 */
[----:B------:R-:W2:Y:S01]  /*0c90*/  LDG.E.64.CONSTANT R16, desc[UR12][R16.64] ;  /* 0x0000000c10107981 */ /* 0x000ea2000c1e9b00 */
[----:B------:R-:W-:Y:S01]  /*0ca0*/  UIADD3 UR9, UP0, UR9, 0x2, URZ ;  /* 0x0000000209097890 */ /* 0x000fe2000ff1e03f */
[----:B------:R-:W-:Y:S02]  /*0cb0*/  ULDC.64 UR16, c[0x0][0x258] ;  /* 0x0000960000107ab9 */ /* 0x000fe40000000a00 */
[----:B------:R-:W-:Y:S04]  /*0cc0*/  STL [R1+0x28], R15 ;  /* 0x0000280f01007387 */ /* 0x000fe80000100800 */
[----:B0-----:R-:W3:Y:S01]  /*0cd0*/  LDL R11, [R1+0x4c] ;  /* 0x00004c00010b7983 */ /* 0x001ee20000100800 */
[----:B------:R-:W-:-:S04]  /*0ce0*/  FADD.FTZ R9, -R8, R9 ;  /* 0x0000000908097221 */ /* 0x000fc80000010100 */
[----:B------:R-:W-:-:S05]  /*0cf0*/  FMUL.FTZ R12, R5, R9 ;  /* 0x00000009050c7220 */ /* 0x000fca0000410000 */
[----:B------:R0:W-:Y:S01]  /*0d00*/  STL [R1+0x2c], R12 ;  /* 0x00002c0c01007387 */ /* 0x0001e20000100800 */
[--C-:B------:R-:W-:Y:S02]  /*0d10*/  HADD2.F32 R26, -RZ, R27.reuse.H0_H0 ;  /* 0x2000001bff1a7230 */ /* 0x100fe40000004100 */
[----:B------:R-:W-:-:S03]  /*0d20*/  HADD2.F32 R27, -RZ, R27.H1_H1 ;  /* 0x3000001bff1b7230 */ /* 0x000fc60000004100 */
[C---:B------:R-:W-:Y:S02]  /*0d30*/  FADD.FTZ R26, -R8.reuse, R26 ;  /* 0x0000001a081a7221 */ /* 0x040fe40000010100 */
[----:B------:R-:W-:Y:S01]  /*0d40*/  FADD.FTZ R28, -R8, R27 ;  /* 0x0000001b081c7221 */ /* 0x000fe20000010100 */
[----:B------:R-:W-:Y:S01]  /*0d50*/  FFMA.FTZ R36, R2, R12, R13 ;  /* 0x0000000c02247223 */ /* 0x000fe2000001000d */
[C---:B0-----:R-:W-:Y:S02]  /*0d60*/  FMUL.FTZ R12, R5.reuse, R26 ;  /* 0x0000001a050c7220 */ /* 0x041fe40000410000 */
[----:B------:R-:W-:Y:S01]  /*0d70*/  FMUL.FTZ R13, R5, R28 ;  /* 0x0000001c050d7220 */ /* 0x000fe20000410000 */
[----:B--2---:R0:W-:Y:S04]  /*0d80*/  STL [R1+0xc8], R16 ;  /* 0x0000c81001007387 */ /* 0x0041e80000100800 */
[----:B0-----:R-:W2:Y:S01]  /*0d90*/  LDL R16, [R1+0x50] ;  /* 0x0000500001107983 */ /* 0x001ea20000100800 */
[----:B---3--:R-:W-:-:S03]  /*0da0*/  FFMA.FTZ R33, R4, R13, R11 ;  /* 0x0000000d04217223 */ /* 0x008fc6000001000b */
[----:B------:R-:W-:Y:S04]  /*0db0*/  STL [R1+0xc0], R17 ;  /* 0x0000c01101007387 */ /* 0x000fe80000100800 */
[----:B------:R-:W-:Y:S04]  /*0dc0*/  STL [R1+0x48], R12 ;  /* 0x0000480c01007387 */ /* 0x000fe80000100800 */
[----:B------:R-:W-:Y:S04]  /*0dd0*/  STL [R1+0x3c], R13 ;  /* 0x00003c0d01007387 */ /* 0x000fe80000100800 */
[----:B------:R0:W-:Y:S04]  /*0de0*/  STL [R1+0xcc], R13 ;  /* 0x0000cc0d01007387 */ /* 0x0001e80000100800 */
[----:B0-----:R-:W3:Y:S01]  /*0df0*/  LDL R13, [R1+0x64] ;  /* 0x00006400010d7983 */ /* 0x001ee20000100800 */
[----:B------:R-:W-:-:S06]  /*0e00*/  FMUL.FTZ R9, R35, -1.4426950216293334961 ;  /* 0xbfb8aa3b23097820 */ /* 0x000fcc0000410000 */
[----:B------:R-:W0:Y:S02]  /*0e10*/  MUFU.EX2 R9, R9 ;  /* 0x0000000900097308 */ /* 0x000e240000000800 */
[----:B0-----:R-:W-:-:S06]  /*0e20*/  FADD.FTZ R9, R9, 1 ;  /* 0x3f80000009097421 */ /* 0x001fcc0000010000 */
[----:B------:R0:W-:Y:S02]  /*0e30*/  MUFU.RCP R29, R9 ;  /* 0x00000009001d7308 */ /* 0x0001e40000001000 */
[--C-:B0-----:R-:W-:Y:S02]  /*0e40*/  HADD2.F32 R9, -RZ, R24.reuse.H0_H0 ;  /* 0x20000018ff097230 */ /* 0x101fe40000004100 */
[----:B------:R-:W-:-:S03]  /*0e50*/  HADD2.F32 R24, -RZ, R24.H1_H1 ;  /* 0x30000018ff187230 */ /* 0x000fc60000004100 */
[C---:B------:R-:W-:Y:S02]  /*0e60*/  FADD.FTZ R9, -R8.reuse, R9 ;  /* 0x0000000908097221 */ /* 0x040fe40000010100 */
[----:B------:R-:W-:-:S04]  /*0e70*/  FADD.FTZ R24, -R8, R24 ;  /* 0x0000001808187221 */ /* 0x000fc80000010100 */
[----:B------:R-:W-:Y:S01]  /*0e80*/  FMUL.FTZ R17, R5, R24 ;  /* 0x0000001805117220 */ /* 0x000fe20000410000 */
[----:B--2---:R-:W-:-:S04]  /*0e90*/  FFMA.FTZ R27, R3, R12, R16 ;  /* 0x0000000c031b7223 */ /* 0x004fc80000010010 */
[----:B------:R-:W-:-:S06]  /*0ea0*/  FMUL.FTZ R28, R27, -1.4426950216293334961 ;  /* 0xbfb8aa3b1b1c7820 */ /* 0x000fcc0000410000 */
[----:B------:R-:W0:Y:S01]  /*0eb0*/  MUFU.EX2 R28, R28 ;  /* 0x0000001c001c7308 */ /* 0x000e220000000800 */
[----:B------:R-:W-:-:S05]  /*0ec0*/  FMUL.FTZ R12, R5, R9 ;  /* 0x00000009050c7220 */ /* 0x000fca0000410000 */
[----:B------:R-:W-:Y:S01]  /*0ed0*/  STL [R1+0x38], R12 ;  /* 0x0000380c01007387 */ /* 0x000fe20000100800 */
[----:B0-----:R-:W-:-:S04]  /*0ee0*/  FADD.FTZ R28, R28, 1 ;  /* 0x3f8000001c1c7421 */ /* 0x001fc80000010000 */
[----:B------:R0:W-:Y:S01]  /*0ef0*/  MUFU.RCP R34, R28 ;  /* 0x0000001c00227308 */ /* 0x0001e20000001000 */
[----:B------:R-:W-:Y:S01]  /*0f00*/  STL [R1+0x34], R17 ;  /* 0x0000341101007387 */ /* 0x000fe20000100800 */
[----:B0-----:R-:W-:-:S03]  /*0f10*/  FADD.FTZ R28, -R29, 1 ;  /* 0x3f8000001d1c7421 */ /* 0x001fc60000010100 */
[----:B------:R0:W-:Y:S01]  /*0f20*/  STL [R1+0xd0], R17 ;  /* 0x0000d01101007387 */ /* 0x0001e20000100800 */
[----:B------:R-:W-:Y:S01]  /*0f30*/  FFMA.FTZ R35, R35, R28, 1 ;  /* 0x3f80000023237423 */ /* 0x000fe2000001001c */
[----:B---3--:R-:W-:Y:S02]  /*0f40*/  FFMA.FTZ R28, R2, R17, R13 ;  /* 0x00000011021c7223 */ /* 0x008fe4000001000d */
[----:B0-----:R-:W2:Y:S01]  /*0f50*/  LDL R17, [R1+0x68] ;  /* 0x0000680001117983 */ /* 0x001ea20000100800 */
[----:B------:R-:W-:Y:S01]  /*0f60*/  FMUL.FTZ R32, R33, -1.4426950216293334961 ;  /* 0xbfb8aa3b21207820 */ /* 0x000fe20000410000 */
[----:B------:R-:W-:-:S05]  /*0f70*/  FMUL.FTZ R26, R36, -1.4426950216293334961 ;  /* 0xbfb8aa3b241a7820 */ /* 0x000fca0000410000 */
[----:B------:R-:W0:Y:S08]  /*0f80*/  MUFU.EX2 R32, R32 ;  /* 0x0000002000207308 */ /* 0x000e300000000800 */
[----:B------:R-:W1:Y:S01]  /*0f90*/  MUFU.EX2 R26, R26 ;  /* 0x0000001a001a7308 */ /* 0x000e620000000800 */
[----:B------:R-:W-:Y:S01]  /*0fa0*/  FFMA.FTZ R9, R0, R12, R14 ;  /* 0x0000000c00097223 */ /* 0x000fe2000001000e */
[----:B0-----:R-:W-:-:S03]  /*0fb0*/  FADD.FTZ R32, R32, 1 ;  /* 0x3f80000020207421 */ /* 0x001fc60000010000 */
[----:B------:R-:W-:-:S03]  /*0fc0*/  FMUL.FTZ R31, R9, -1.4426950216293334961 ;  /* 0xbfb8aa3b091f7820 */ /* 0x000fc60000410000 */
[----:B------:R-:W0:Y:S01]  /*0fd0*/  MUFU.RCP R32, R32 ;  /* 0x0000002000207308 */ /* 0x000e220000001000 */
[----:B-1----:R-:W-:-:S07]  /*0fe0*/  FADD.FTZ R26, R26, 1 ;  /* 0x3f8000001a1a7421 */ /* 0x002fce0000010000 */
[----:B------:R-:W1:Y:S08]  /*0ff0*/  MUFU.RCP R26, R26 ;  /* 0x0000001a001a7308 */ /* 0x000e700000001000 */
[----:B------:R-:W3:Y:S01]  /*1000*/  MUFU.EX2 R31, R31 ;  /* 0x0000001f001f7308 */ /* 0x000ee20000000800 */
[----:B0-----:R-:W-:Y:S01]  /*1010*/  FADD.FTZ R37, -R32, 1 ;  /* 0x3f80000020257421 */ /* 0x001fe20000010100 */
[----:B------:R-:W-:-:S03]  /*1020*/  FADD.FTZ R30, -R8, R30 ;  /* 0x0000001e081e7221 */ /* 0x000fc60000010100 */
[----:B------:R-:W-:Y:S01]  /*1030*/  FFMA.FTZ R33, R33, R37, 1 ;  /* 0x3f80000021217423 */ /* 0x000fe20000010025 */
[----:B------:R-:W-:Y:S01]  /*1040*/  FMUL.FTZ R15, R5, R30 ;  /* 0x0000001e050f7220 */ /* 0x000fe20000410000 */
[----:B-1----:R-:W-:Y:S02]  /*1050*/  FADD.FTZ R24, -R26, 1 ;  /* 0x3f8000001a187421 */ /* 0x002fe40000010100 */
[----:B------:R-:W-:Y:S01]  /*1060*/  FMUL.FTZ R33, R32, R33 ;  /* 0x0000002120217220 */ /* 0x000fe20000410000 */
[----:B------:R-:W-:Y:S01]  /*1070*/  FMUL.FTZ R30, R28, -1.4426950216293334961 ;  /* 0xbfb8aa3b1c1e7820 */ /* 0x000fe20000410000 */
[----:B------:R-:W-:Y:S02]  /*1080*/  HADD2.F32 R25, -RZ, R25.H1_H1 ;  /* 0x30000019ff197230 */ /* 0x000fe40000004100 */
[----:B------:R-:W-:Y:S01]  /*1090*/  FFMA.FTZ R36, R36, R24, 1 ;  /* 0x3f80000024247423 */ /* 0x000fe20000010018 */
[----:B------:R-:W-:Y:S01]  /*10a0*/  FADD.FTZ R24, -R34, 1 ;  /* 0x3f80000022187421 */ /* 0x000fe20000010100 */
[----:B---3--:R-:W-:-:S02]  /*10b0*/  FADD.FTZ R32, R31, 1 ;  /* 0x3f8000001f207421 */ /* 0x008fc40000010000 */
[----:B------:R-:W-:Y:S01]  /*10c0*/  FMUL.FTZ R26, R26, R36 ;  /* 0x000000241a1a7220 */ /* 0x000fe20000410000 */
[----:B------:R-:W-:Y:S01]  /*10d0*/  FADD.FTZ R36, -R8, R25 ;  /* 0x0000001908247221 */ /* 0x000fe20000010100 */
[----:B------:R-:W-:Y:S01]  /*10e0*/  MUFU.EX2 R30, R30 ;  /* 0x0000001e001e7308 */ /* 0x000fe20000000800 */
[--C-:B------:R-:W-:Y:S02]  /*10f0*/  HADD2.F32 R25, -RZ, R22.reuse.H0_H0 ;  /* 0x20000016ff197230 */ /* 0x100fe40000004100 */
[----:B------:R-:W-:Y:S01]  /*1100*/  FFMA.FTZ R27, R27, R24, 1 ;  /* 0x3f8000001b1b7423 */ /* 0x000fe20000010018 */
[----:B------:R-:W-:Y:S01]  /*1110*/  FFMA.FTZ R24, R3, R15, R16 ;  /* 0x0000000f03187223 */ /* 0x000fe20000010010 */
[----:B------:R-:W-:-:S03]  /*1120*/  HADD2.F32 R22, -RZ, R22.H1_H1 ;  /* 0x30000016ff167230 */ /* 0x000fc60000004100 */
[----:B------:R-:W0:Y:S01]  /*1130*/  MUFU.RCP R32, R32 ;  /* 0x0000002000207308 */ /* 0x000e220000001000 */
[----:B------:R-:W-:Y:S01]  /*1140*/  FMUL.FTZ R29, R29, R35 ;  /* 0x000000231d1d7220 */ /* 0x000fe20000410000 */
[----:B------:R-:W-:Y:S01]  /*1150*/  FADD.FTZ R31, -R8, R25 ;  /* 0x00000019081f7221 */ /* 0x000fe20000010100 */
[----:B------:R-:W-:Y:S01]  /*1160*/  FMUL.FTZ R35, R24, -1.4426950216293334961 ;  /* 0xbfb8aa3b18237820 */ /* 0x000fe20000410000 */
[C---:B------:R-:W-:Y:S01]  /*1170*/  FMUL.FTZ R12, R5.reuse, R36 ;  /* 0x00000024050c7220 */ /* 0x040fe20000410000 */
[----:B------:R-:W-:Y:S01]  /*1180*/  FADD.FTZ R22, -R8, R22 ;  /* 0x0000001608167221 */ /* 0x000fe20000010100 */
[----:B------:R-:W-:Y:S02]  /*1190*/  HADD2.F32 R36, -RZ, R6.H0_H0 ;  /* 0x20000006ff247230 */ /* 0x000fe40000004100 */
[----:B------:R-:W-:Y:S01]  /*11a0*/  FMUL.FTZ R34, R34, R27 ;  /* 0x0000001b22227220 */ /* 0x000fe20000410000 */
[----:B------:R-:W-:Y:S01]  /*11b0*/  FMUL.FTZ R14, R5, R31 ;  /* 0x0000001f050e7220 */ /* 0x000fe20000410000 */
[----:B------:R1:W3:Y:S01]  /*11c0*/  MUFU.EX2 R27, R35 ;  /* 0x00000023001b7308 */ /* 0x0002e20000000800 */
[----:B------:R-:W-:Y:S01]  /*11d0*/  FFMA.FTZ R25, R4, R12, R11 ;  /* 0x0000000c04197223 */ /* 0x000fe2000001000b */
[----:B------:R-:W-:-:S02]  /*11e0*/  HADD2.F32 R31, -RZ, R7.H0_H0 ;  /* 0x20000007ff1f7230 */ /* 0x000fc40000004100 */
[----:B------:R-:W-:Y:S01]  /*11f0*/  FMUL.FTZ R37, R5, R22 ;  /* 0x0000001605257220 */ /* 0x000fe20000410000 */
[----:B------:R-:W-:Y:S02]  /*1200*/  HADD2.F32 R7, -RZ, R7.H1_H1 ;  /* 0x30000007ff077230 */ /* 0x000fe40000004100 */
[----:B------:R-:W-:Y:S02]  /*1210*/  HADD2.F32 R22, -RZ, R23.H0_H0 ;  /* 0x20000017ff167230 */ /* 0x000fe40000004100 */
[----:B-1----:R-:W-:Y:S02]  /*1220*/  HADD2.F32 R35, -RZ, R6.H1_H1 ;  /* 0x30000006ff237230 */ /* 0x002fe40000004100 */
[----:B------:R-:W-:Y:S01]  /*1230*/  FMUL.FTZ R6, R36, R29 ;  /* 0x0000001d24067220 */ /* 0x000fe20000410000 */
[----:B------:R-:W-:Y:S01]  /*1240*/  FMUL.FTZ R29, R25, -1.4426950216293334961 ;  /* 0xbfb8aa3b191d7820 */ /* 0x000fe20000410000 */
[----:B------:R-:W-:Y:S01]  /*1250*/  STL [R1+0x30], R15 ;  /* 0x0000300f01007387 */ /* 0x000fe20000100800 */
[----:B------:R-:W-:Y:S01]  /*1260*/  FMUL.FTZ R33, R7, R33 ;  /* 0x0000002107217220 */ /* 0x000fe20000410000 */
[----:B0-----:R-:W-:Y:S01]  /*1270*/  FADD.FTZ R7, -R32, 1 ;  /* 0x3f80000020077421 */ /* 0x001fe20000010100 */
[----:B------:R-:W-:Y:S01]  /*1280*/  FADD.FTZ R30, R30, 1 ;  /* 0x3f8000001e1e7421 */ /* 0x000fe20000010000 */
[----:B------:R0:W-:Y:S01]  /*1290*/  STL [R1+0x1c], R12 ;  /* 0x00001c0c01007387 */ /* 0x0001e20000100800 */
[----:B------:R-:W-:Y:S01]  /*12a0*/  FADD.FTZ R22, -R8, R22 ;  /* 0x0000001608167221 */ /* 0x000fe20000010100 */
[----:B------:R-:W1:Y:S01]  /*12b0*/  MUFU.EX2 R29, R29 ;  /* 0x0000001d001d7308 */ /* 0x000e620000000800 */
[----:B------:R-:W-:Y:S01]  /*12c0*/  FMUL.FTZ R34, R31, R34 ;  /* 0x000000221f227220 */ /* 0x000fe20000410000 */
[----:B------:R-:W-:Y:S01]  /*12d0*/  FFMA.FTZ R9, R9, R7, 1 ;  /* 0x3f80000009097423 */ /* 0x000fe20000010007 */
[----:B------:R-:W-:Y:S01]  /*12e0*/  FMUL.FTZ R36, R5, R22 ;  /* 0x0000001605247220 */ /* 0x000fe20000410000 */
[----:B0-----:R-:W-:-:S04]  /*12f0*/  FMUL.FTZ R12, R35, R26 ;  /* 0x0000001a230c7220 */ /* 0x001fc80000410000 */
[----:B------:R0:W4:Y:S01]  /*1300*/  MUFU.RCP R31, R30 ;  /* 0x0000001e001f7308 */ /* 0x0001220000001000 */
[----:B------:R-:W-:Y:S01]  /*1310*/  STL [R1+0x18], R14 ;  /* 0x0000180e01007387 */ /* 0x000fe20000100800 */
[----:B------:R-:W-:Y:S01]  /*1320*/  FMUL.FTZ R32, R32, R9 ;  /* 0x0000000920207220 */ /* 0x000fe20000410000 */
[----:B------:R-:W-:Y:S02]  /*1330*/  FFMA.FTZ R9, R3, R36, R16 ;  /* 0x0000002403097223 */ /* 0x000fe40000010010 */
[----:B------:R-:W-:Y:S01]  /*1340*/  STL [R1+0x4], R12 ;  /* 0x0000040c01007387 */ /* 0x000fe20000100800 */
[----:B------:R-:W-:-:S03]  /*1350*/  HADD2.F32 R22, -RZ, R23.H1_H1 ;  /* 0x30000017ff167230 */ /* 0x000fc60000004100 */
[----:B------:R-:W-:Y:S01]  /*1360*/  STL [R1+0x14], R37 ;  /* 0x0000142501007387 */ /* 0x000fe20000100800 */
[----:B------:R-:W-:-:S03]  /*1370*/  FFMA.FTZ R7, R2, R37, R13 ;  /* 0x0000002502077223 */ /* 0x000fc6000001000d */
[----:B------:R3:W-:Y:S01]  /*1380*/  STL [R1+0x10], R36 ;  /* 0x0000102401007387 */ /* 0x0007e20000100800 */
[----:B------:R-:W-:Y:S01]  /*1390*/  FADD.FTZ R22, -R8, R22 ;  /* 0x0000001608167221 */ /* 0x000fe20000010100 */
[----:B0-----:R-:W-:Y:S01]  /*13a0*/  FMUL.FTZ R30, R7, -1.4426950216293334961 ;  /* 0xbfb8aa3b071e7820 */ /* 0x001fe20000410000 */
[----:B---3--:R-:W-:Y:S02]  /*13b0*/  FADD.FTZ R36, R27, 1 ;  /* 0x3f8000001b247421 */ /* 0x008fe40000010000 */
[----:B------:R-:W-:Y:S01]  /*13c0*/  FMUL.FTZ R37, R5, R22 ;  /* 0x0000001605257220 */ /* 0x000fe20000410000 */
[----:B-1----:R-:W-:-:S03]  /*13d0*/  FADD.FTZ R29, R29, 1 ;  /* 0x3f8000001d1d7421 */ /* 0x002fc60000010000 */
[----:B------:R-:W-:Y:S01]  /*13e0*/  MUFU.RCP R36, R36 ;  /* 0x0000002400247308 */ /* 0x000fe20000001000 */
[----:B----4-:R-:W-:Y:S01]  /*13f0*/  FADD.FTZ R27, -R31, 1 ;  /* 0x3f8000001f1b7421 */ /* 0x010fe20000010100 */
[----:B------:R-:W-:-:S06]  /*1400*/  FFMA.FTZ R22, R4, R37, R11 ;  /* 0x0000002504167223 */ /* 0x000fcc000001000b */
[----:B------:R-:W-:Y:S01]  /*1410*/  MUFU.EX2 R30, R30 ;  /* 0x0000001e001e7308 */ /* 0x000fe20000000800 */
[----:B------:R-:W-:Y:S01]  /*1420*/  FFMA.FTZ R27, R28, R27, 1 ;  /* 0x3f8000001c1b7423 */ /* 0x000fe2000001001b */
[----:B------:R-:W-:-:S06]  /*1430*/  FMUL.FTZ R28, R22, -1.4426950216293334961 ;  /* 0xbfb8aa3b161c7820 */ /* 0x000fcc0000410000 */
[----:B------:R-:W-:Y:S01]  /*1440*/  MUFU.RCP R29, R29 ;  /* 0x0000001d001d7308 */ /* 0x000fe20000001000 */
[----:B------:R-:W-:Y:S01]  /*1450*/  FMUL.FTZ R31, R31, R27 ;  /* 0x0000001b1f1f7220 */ /* 0x000fe20000410000 */
[----:B------:R-:W-:-:S06]  /*1460*/  FMUL.FTZ R23, R9, -1.4426950216293334961 ;  /* 0xbfb8aa3b09177820 */ /* 0x000fcc0000410000 */
[----:B------:R-:W-:Y:S08]  /*1470*/  MUFU.EX2 R28, R28 ;  /* 0x0000001c001c7308 */ /* 0x000ff00000000800 */
[----:B------:R-:W0:Y:S02]  /*1480*/  MUFU.EX2 R23, R23 ;  /* 0x0000001700177308 */ /* 0x000e240000000800 */
[----:B0-----:R-:W-:-:S06]  /*1490*/  FADD.FTZ R23, R23, 1 ;  /* 0x3f80000017177421 */ /* 0x001fcc0000010000 */
[----:B------:R-:W-:Y:S01]  /*14a0*/  MUFU.RCP R23, R23 ;  /* 0x0000001700177308 */ /* 0x000fe20000001000 */
[----:B------:R0:W-:Y:S01]  /*14b0*/  STL [R1+0xc], R37 ;  /* 0x00000c2501007387 */ /* 0x0001e20000100800 */
[----:B--2---:R-:W-:-:S04]  /*14c0*/  FFMA.FTZ R26, R0, R14, R17 ;  /* 0x0000000e001a7223 */ /* 0x004fc80000010011 */
[----:B------:R-:W-:-:S06]  /*14d0*/  FMUL.FTZ R35, R26, -1.4426950216293334961 ;  /* 0xbfb8aa3b1a237820 */ /* 0x000fcc0000410000 */
[----:B------:R-:W1:Y:S02]  /*14e0*/  MUFU.EX2 R35, R35 ;  /* 0x0000002300237308 */ /* 0x000e640000000800 */
[----:B-1----:R-:W-:-:S06]  /*14f0*/  FADD.FTZ R35, R35, 1 ;  /* 0x3f80000023237421 */ /* 0x002fcc0000010000 */
[----:B------:R1:W-:Y:S02]  /*1500*/  MUFU.RCP R27, R35 ;  /* 0x00000023001b7308 */ /* 0x0003e40000001000 */
[----:B-1----:R-:W-:-:S04]  /*1510*/  FADD.FTZ R35, -R36, 1 ;  /* 0x3f80000024237421 */ /* 0x002fc80000010100 */
[----:B------:R-:W-:Y:S01]  /*1520*/  FFMA.FTZ R35, R24, R35, 1 ;  /* 0x3f80000018237423 */ /* 0x000fe20000010023 */
[----:B------:R-:W-:-:S03]  /*1530*/  FADD.FTZ R24, R30, 1 ;  /* 0x3f8000001e187421 */ /* 0x000fc60000010000 */
[----:B------:R-:W-:Y:S01]  /*1540*/  FMUL.FTZ R30, R36, R35 ;  /* 0x00000023241e7220 */ /* 0x000fe20000410000 */
[----:B------:R-:W-:Y:S02]  /*1550*/  FADD.FTZ R35, -R29, 1 ;  /* 0x3f8000001d237421 */ /* 0x000fe40000010100 */
[----:B------:R-:W1:Y:S02]  /*1560*/  MUFU.RCP R24, R24 ;  /* 0x0000001800187308 */ /* 0x000e640000001000 */
[----:B------:R-:W-:Y:S01]  /*1570*/  FFMA.FTZ R35, R25, R35, 1 ;  /* 0x3f80000019237423 */ /* 0x000fe20000010023 */
[----:B------:R-:W-:Y:S01]  /*1580*/  FADD.FTZ R25, R28, 1 ;  /* 0x3f8000001c197421 */ /* 0x000fe20000010000 */
[--C-:B------:R-:W-:Y:S02]  /*1590*/  HADD2.F32 R28, -RZ, R20.reuse.H1_H1 ;  /* 0x30000014ff1c7230 */ /* 0x100fe40000004100 */
[----:B------:R-:W-:Y:S01]  /*15a0*/  FMUL.FTZ R29, R29, R35 ;  /* 0x000000231d1d7220 */ /* 0x000fe20000410000 */
[----:B------:R-:W-:-:S02]  /*15b0*/  HADD2.F32 R35, -RZ, R20.H0_H0 ;  /* 0x20000014ff237230 */ /* 0x000fc40000004100 */
[----:B------:R2:W3:Y:S02]  /*15c0*/  MUFU.RCP R20, R25 ;  /* 0x0000001900147308 */ /* 0x0004e40000001000 */
[--C-:B--2---:R-:W-:Y:S02]  /*15d0*/  HADD2.F32 R25, -RZ, R21.reuse.H0_H0 ;  /* 0x20000015ff197230 */ /* 0x104fe40000004100 */
[----:B------:R-:W-:-:S05]  /*15e0*/  HADD2.F32 R21, -RZ, R21.H1_H1 ;  /* 0x30000015ff157230 */ /* 0x000fca0000004100 */
[----:B------:R-:W-:Y:S01]  /*15f0*/  FMUL.FTZ R29, R21, R29 ;  /* 0x0000001d151d7220 */ /* 0x000fe20000410000 */
[----:B-1----:R-:W-:-:S04]  /*1600*/  FADD.FTZ R21, -R24, 1 ;  /* 0x3f80000018157421 */ /* 0x002fc80000010100 */
[----:B------:R-:W-:Y:S01]  /*1610*/  FFMA.FTZ R7, R7, R21, 1 ;  /* 0x3f80000007077423 */ /* 0x000fe20000010015 */
[--C-:B------:R-:W-:Y:S02]  /*1620*/  HADD2.F32 R21, -RZ, R18.reuse.H0_H0 ;  /* 0x20000012ff157230 */ /* 0x100fe40000004100 */
[----:B------:R-:W-:-:S03]  /*1630*/  HADD2.F32 R18, -RZ, R18.H1_H1 ;  /* 0x30000012ff127230 */ /* 0x000fc60000004100 */
[----:B------:R-:W-:Y:S01]  /*1640*/  FADD.FTZ R21, -R8, R21 ;  /* 0x0000001508157221 */ /* 0x000fe20000010100 */
[----:B------:R-:W-:Y:S01]  /*1650*/  FMUL.FTZ R32, R35, R32 ;  /* 0x0000002023207220 */ /* 0x000fe20000410000 */
[----:B------:R-:W-:Y:S02]  /*1660*/  FADD.FTZ R35, -R27, 1 ;  /* 0x3f8000001b237421 */ /* 0x000fe40000010100 */
[----:B------:R-:W-:Y:S01]  /*1670*/  FMUL.FTZ R36, R5, R21 ;  /* 0x0000001505247220 */ /* 0x000fe20000410000 */
[----:B------:R-:W-:Y:S01]  /*1680*/  FMUL.FTZ R24, R24, R7 ;  /* 0x0000000718187220 */ /* 0x000fe20000410000 */
[----:B0-----:R-:W-:Y:S01]  /*1690*/  FADD.FTZ R37, -R8, R18 ;  /* 0x0000001208257221 */ /* 0x001fe20000010100 */
[--C-:B------:R-:W-:Y:S02]  /*16a0*/  HADD2.F32 R7, -RZ, R19.reuse.H0_H0 ;  /* 0x20000013ff077230 */ /* 0x100fe40000004100 */
[----:B------:R-:W-:Y:S01]  /*16b0*/  FFMA.FTZ R18, R0, R36, R17 ;  /* 0x0000002400127223 */ /* 0x000fe20000010011 */
[----:B------:R-:W-:Y:S01]  /*16c0*/  FFMA.FTZ R26, R26, R35, 1 ;  /* 0x3f8000001a1a7423 */ /* 0x000fe20000010023 */
[----:B------:R-:W-:-:S02]  /*16d0*/  HADD2.F32 R35, -RZ, R19.H1_H1 ;  /* 0x30000013ff237230 */ /* 0x000fc40000004100 */
[----:B------:R-:W-:Y:S01]  /*16e0*/  FMUL.FTZ R30, R25, R30 ;  /* 0x0000001e191e7220 */ /* 0x000fe20000410000 */
[----:B------:R-:W-:Y:S01]  /*16f0*/  FADD.FTZ R25, -R23, 1 ;  /* 0x3f80000017197421 */ /* 0x000fe20000010100 */
[----:B------:R-:W-:Y:S01]  /*1700*/  FMUL.FTZ R21, R18, -1.4426950216293334961 ;  /* 0xbfb8aa3b12157820 */ /* 0x000fe20000410000 */
[C---:B------:R-:W-:Y:S01]  /*1710*/  FADD.FTZ R7, -R8.reuse, R7 ;  /* 0x0000000708077221 */ /* 0x040fe20000010100 */
[----:B------:R-:W-:Y:S01]  /*1720*/  FADD.FTZ R35, -R8, R35 ;  /* 0x0000002308237221 */ /* 0x000fe20000010100 */
[----:B------:R-:W-:Y:S01]  /*1730*/  FFMA.FTZ R9, R9, R25, 1 ;  /* 0x3f80000009097423 */ /* 0x000fe20000010019 */
[----:B------:R0:W-:Y:S01]  /*1740*/  STL [R1], R36 ;  /* 0x0000002401007387 */ /* 0x0001e20000100800 */
[----:B------:R-:W-:Y:S01]  /*1750*/  FMUL.FTZ R37, R5, R37 ;  /* 0x0000002505257220 */ /* 0x000fe20000410000 */
[----:B------:R1:W2:Y:S01]  /*1760*/  MUFU.EX2 R8, R21 ;  /* 0x0000001500087308 */ /* 0x0002a20000000800 */
[----:B------:R-:W-:Y:S01]  /*1770*/  FMUL.FTZ R27, R27, R26 ;  /* 0x0000001a1b1b7220 */ /* 0x000fe20000410000 */
[----:B------:R-:W-:Y:S01]  /*1780*/  FMUL.FTZ R35, R5, R35 ;  /* 0x0000002305237220 */ /* 0x000fe20000410000 */
[----:B------:R-:W-:Y:S01]  /*1790*/  FMUL.FTZ R9, R23, R9 ;  /* 0x0000000917097220 */ /* 0x000fe20000410000 */
[----:B------:R-:W4:Y:S01]  /*17a0*/  LDL.LU R17, [R1+0xd0] ;  /* 0x0000d00001117983 */ /* 0x000f220000300800 */
[----:B------:R-:W-:Y:S01]  /*17b0*/  FFMA.FTZ R19, R2, R37, R13 ;  /* 0x0000002502137223 */ /* 0x000fe2000001000d */
[----:B0-----:R-:W-:Y:S01]  /*17c0*/  FMUL.FTZ R36, R5, R7 ;  /* 0x0000000705247220 */ /* 0x001fe20000410000 */
[----:B-1----:R-:W-:Y:S01]  /*17d0*/  HADD2.F32 R21, -RZ, R10.H0_H0 ;  /* 0x2000000aff157230 */ /* 0x002fe20000004100 */
[----:B------:R-:W4:Y:S02]  /*17e0*/  LDL.LU R13, [R1+0xcc] ;  /* 0x0000cc00010d7983 */ /* 0x000f240000300800 */
[----:B------:R-:W-:-:S02]  /*17f0*/  FFMA.FTZ R23, R3, R36, R16 ;  /* 0x0000002403177223 */ /* 0x000fc40000010010 */
[----:B------:R-:W-:Y:S01]  /*1800*/  FMUL.FTZ R7, R21, R27 ;  /* 0x0000001b15077220 */ /* 0x000fe20000410000 */
[----:B------:R-:W4:Y:S01]  /*1810*/  LDL.LU R16, [R1+0xc8] ;  /* 0x0000c80001107983 */ /* 0x000f220000300800 */
[----:B------:R-:W-:-:S03]  /*1820*/  FFMA.FTZ R21, R4, R35, R11 ;  /* 0x0000002304157223 */ /* 0x000fc6000001000b */
[----:B------:R0:W-:Y:S04]  /*1830*/  STL [R1+0x98], R5 ;  /* 0x0000980501007387 */ /* 0x0001e80000100800 */
[----:B------:R-:W4:Y:S01]  /*1840*/  LDL.LU R11, [R1+0xc4] ;  /* 0x0000c400010b7983 */ /* 0x000f220000300800 */
[----:B------:R-:W-:Y:S01]  /*1850*/  FMUL.FTZ R26, R19, -1.4426950216293334961 ;  /* 0xbfb8aa3b131a7820 */ /* 0x000fe20000410000 */
[----:B------:R-:W-:-:S05]  /*1860*/  FMUL.FTZ R27, R23, -1.4426950216293334961 ;  /* 0xbfb8aa3b171b7820 */ /* 0x000fca0000410000 */
[----:B------:R-:W1:Y:S01]  /*1870*/  MUFU.EX2 R26, R26 ;  /* 0x0000001a001a7308 */ /* 0x000e620000000800 */
[----:B---3--:R-:W-:Y:S01]  /*1880*/  FADD.FTZ R25, -R20, 1 ;  /* 0x3f80000014197421 */ /* 0x008fe20000010100 */
[----:B--2---:R-:W-:-:S03]  /*1890*/  FADD.FTZ R8, R8, 1 ;  /* 0x3f80000008087421 */ /* 0x004fc60000010000 */
[----:B------:R-:W-:-:S03]  /*18a0*/  FFMA.FTZ R22, R22, R25, 1 ;  /* 0x3f80000016167423 */ /* 0x000fc60000010019 */
[----:B------:R-:W2:Y:S01]  /*18b0*/  MUFU.EX2 R27, R27 ;  /* 0x0000001b001b7308 */ /* 0x000ea20000000800 */
[----:B------:R-:W-:-:S07]  /*18c0*/  FMUL.FTZ R20, R20, R22 ;  /* 0x0000001614147220 */ /* 0x000fce0000410000 */
[----:B------:R3:W4:Y:S01]  /*18d0*/  MUFU.RCP R22, R8 ;  /* 0x0000000800167308 */ /* 0x0007220000001000 */
[----:B-1----:R-:W-:-:S07]  /*18e0*/  FADD.FTZ R26, R26, 1 ;  /* 0x3f8000001a1a7421 */ /* 0x002fce0000010000 */
[----:B------:R-:W1:Y:S01]  /*18f0*/  MUFU.RCP R26, R26 ;  /* 0x0000001a001a7308 */ /* 0x000e620000001000 */
[----:B---3--:R-:W-:-:S05]  /*1900*/  HADD2.F32 R8, -RZ, R10.H1_H1 ;  /* 0x3000000aff087230 */ /* 0x008fca0000004100 */
[----:B------:R-:W-:Y:S01]  /*1910*/  FMUL.FTZ R8, R8, R24 ;  /* 0x0000001808087220 */ /* 0x000fe20000410000 */
[----:B--2---:R-:W-:-:S06]  /*1920*/  FADD.FTZ R24, R27, 1 ;  /* 0x3f8000001b187421 */ /* 0x004fcc0000010000 */
[----:B------:R-:W2:Y:S01]  /*1930*/  MUFU.RCP R24, R24 ;  /* 0x0000001800187308 */ /* 0x000ea20000001000 */
[----:B------:R3:W-:Y:S04]  /*1940*/  STL [R1+0xb8], R35 ;  /* 0x0000b82301007387 */ /* 0x0007e80000100800 */
[----:B0-----:R-:W2:Y:S04]  /*1950*/  LDL R5, [R1+0x1c] ;  /* 0x00001c0001057983 */ /* 0x001ea80000100800 */
[----:B---3--:R-:W3:Y:S01]  /*1960*/  LDL R35, [R1+0x38] ;  /* 0x0000380001237983 */ /* 0x008ee20000100800 */
[----:B----4-:R-:W-:-:S05]  /*1970*/  HADD2.F32 R10, -RZ, R11.H0_H0 ;  /* 0x2000000bff0a7230 */ /* 0x010fca0000004100 */
[----:B------:R-:W-:Y:S01]  /*1980*/  FMUL.FTZ R9, R10, R9 ;  /* 0x000000090a097220 */ /* 0x000fe20000410000 */
[----:B------:R-:W-:-:S04]  /*1990*/  FADD.FTZ R10, -R22, 1 ;  /* 0x3f800000160a7421 */ /* 0x000fc80000010100 */
[----:B------:R-:W-:Y:S01]  /*19a0*/  FFMA.FTZ R18, R18, R10, 1 ;  /* 0x3f80000012127423 */ /* 0x000fe2000001000a */
[----:B-1----:R-:W-:-:S04]  /*19b0*/  FADD.FTZ R10, -R26, 1 ;  /* 0x3f8000001a0a7421 */ /* 0x002fc80000010100 */
[----:B------:R-:W-:Y:S01]  /*19c0*/  FFMA.FTZ R19, R19, R10, 1 ;  /* 0x3f80000013137423 */ /* 0x000fe2000001000a */
[----:B------:R-:W-:Y:S02]  /*19d0*/  HADD2.F32 R10, -RZ, R11.H1_H1 ;  /* 0x3000000bff0a7230 */ /* 0x000fe40000004100 */
[----:B--2---:R-:W-:Y:S01]  /*19e0*/  FADD.FTZ R11, -R24, 1 ;  /* 0x3f800000180b7421 */ /* 0x004fe20000010100 */
[----:B------:R-:W-:Y:S02]  /*19f0*/  FMUL.FTZ R26, R26, R19 ;  /* 0x000000131a1a7220 */ /* 0x000fe40000410000 */
[----:B------:R-:W2:Y:S01]  /*1a00*/  LDL R19, [R1+0x28] ;  /* 0x0000280001137983 */ /* 0x000ea20000100800 */
[----:B------:R-:W-:Y:S01]  /*1a10*/  FMUL.FTZ R10, R10, R20 ;  /* 0x000000140a0a7220 */ /* 0x000fe20000410000 */
[----:B------:R-:W-:Y:S02]  /*1a20*/  FFMA.FTZ R11, R23, R11, 1 ;  /* 0x3f800000170b7423 */ /* 0x000fe4000001000b */
[----:B------:R-:W4:Y:S02]  /*1a30*/  LDL R20, [R1+0x2c] ;  /* 0x00002c0001147983 */ /* 0x000f240000100800 */
[----:B------:R-:W-:-:S02]  /*1a40*/  FMUL.FTZ R27, R24, R11 ;  /* 0x0000000b181b7220 */ /* 0x000fc40000410000 */
[----:B------:R-:W3:Y:S01]  /*1a50*/  LDL R24, [R1+0x48] ;  /* 0x0000480001187983 */ /* 0x000ee20000100800 */
[----:B------:R-:W-:Y:S01]  /*1a60*/  FMUL.FTZ R25, R21, -1.4426950216293334961 ;  /* 0xbfb8aa3b15197820 */ /* 0x000fe20000410000 */
[----:B------:R-:W-:Y:S01]  /*1a70*/  FMUL.FTZ R31, R28, R31 ;  /* 0x0000001f1c1f7220 */ /* 0x000fe20000410000 */
[----:B------:R-:W-:Y:S01]  /*1a80*/  FMUL.FTZ R18, R22, R18 ;  /* 0x0000001216127220 */ /* 0x000fe20000410000 */
[----:B------:R-:W3:Y:S03]  /*1a90*/  LDL R23, [R1] ;  /* 0x0000000001177983 */ /* 0x000ee60000100800 */
[----:B------:R-:W0:Y:S01]  /*1aa0*/  MUFU.EX2 R25, R25 ;  /* 0x0000001900197308 */ /* 0x000e220000000800 */
[----:B------:R-:W3:Y:S01]  /*1ab0*/  LDL R22, [R1+0xc] ;  /* 0x00000c0001167983 */ /* 0x000ee20000100800 */
[----:B0-----:R-:W-:-:S06]  /*1ac0*/  FADD.FTZ R25, R25, 1 ;  /* 0x3f80000019197421 */ /* 0x001fcc0000010000 */
[----:B------:R-:W0:Y:S02]  /*1ad0*/  MUFU.RCP R25, R25 ;  /* 0x0000001900197308 */ /* 0x000e240000001000 */
[----:B0-----:R-:W-:-:S04]  /*1ae0*/  FADD.FTZ R11, -R25, 1 ;  /* 0x3f800000190b7421 */ /* 0x001fc80000010100 */
[----:B------:R-:W-:Y:S01]  /*1af0*/  FFMA.FTZ R28, R21, R11, 1 ;  /* 0x3f800000151c7423 */ /* 0x000fe2000001000b */
[----:B------:R-:W-:Y:S01]  /*1b00*/  FMUL.FTZ R11, R0, R6 ;  /* 0x00000006000b7220 */ /* 0x000fe20000410000 */
[----:B------:R-:W3:Y:S02]  /*1b10*/  LDL R21, [R1+0x10] ;  /* 0x0000100001157983 */ /* 0x000ee40000100800 */
[----:B------:R-:W-:Y:S02]  /*1b20*/  FMUL.FTZ R28, R25, R28 ;  /* 0x0000001c191c7220 */ /* 0x000fe40000410000 */
[----:B------:R-:W3:Y:S01]  /*1b30*/  LDL R25, [R1+0x14] ;  /* 0x0000140001197983 */ /* 0x000ee20000100800 */
[----:B--2---:R-:W-:Y:S01]  /*1b40*/  FFMA.FTZ R11, R19, R11, RZ ;  /* 0x0000000b130b7223 */ /* 0x004fe200000100ff */
[----:B------:R-:W-:-:S04]  /*1b50*/  FMUL.FTZ R19, R2, R12 ;  /* 0x0000000c02137220 */ /* 0x000fc80000410000 */
[----:B----4-:R-:W-:Y:S01]  /*1b60*/  FFMA.FTZ R19, R20, R19, R11 ;  /* 0x0000001314137223 */ /* 0x010fe2000001000b */
[----:B------:R-:W-:Y:S01]  /*1b70*/  FMUL.FTZ R11, R3, R34 ;  /* 0x00000022030b7220 */ /* 0x000fe20000410000 */
[----:B------:R-:W-:-:S03]  /*1b80*/  FMUL.FTZ R20, R4, R33 ;  /* 0x0000002104147220 */ /* 0x000fc60000410000 */
[----:B---3--:R-:W-:Y:S01]  /*1b90*/  FFMA.FTZ R19, R24, R11, R19 ;  /* 0x0000000b18137223 */ /* 0x008fe20000010013 */
[--C-:B------:R-:W-:Y:S02]  /*1ba0*/  HADD2.F32 R11, -RZ, R16.reuse.H0_H0 ;  /* 0x20000010ff0b7230 */ /* 0x100fe40000004100 */
[----:B------:R-:W-:Y:S02]  /*1bb0*/  HADD2.F32 R16, -RZ, R16.H1_H1 ;  /* 0x30000010ff107230 */ /* 0x000fe40000004100 */
[----:B------:R-:W-:Y:S01]  /*1bc0*/  FFMA.FTZ R19, R13, R20, R19 ;  /* 0x000000140d137223 */ /* 0x000fe20000010013 */
[----:B------:R-:W-:Y:S01]  /*1bd0*/  FMUL.FTZ R11, R11, R18 ;  /* 0x000000120b0b7220 */ /* 0x000fe20000410000 */
[----:B------:R-:W-:Y:S01]  /*1be0*/  FMUL.FTZ R18, R0, R32 ;  /* 0x0000002000127220 */ /* 0x000fe20000410000 */
[----:B------:R-:W-:Y:S01]  /*1bf0*/  FMUL.FTZ R26, R16, R26 ;  /* 0x0000001a101a7220 */ /* 0x000fe20000410000 */
[----:B------:R-:W-:Y:S02]  /*1c00*/  FMUL.FTZ R16, R2, R31 ;  /* 0x0000001f02107220 */ /* 0x000fe40000410000 */
[----:B------:R-:W-:Y:S01]  /*1c10*/  FFMA.FTZ R18, R35, R18, R19 ;  /* 0x0000001223127223 */ /* 0x000fe20000010013 */
[----:B------:R-:W-:-:S03]  /*1c20*/  FFMA.FTZ R19, R0, R6, RZ ;  /* 0x0000000600137223 */ /* 0x000fc600000100ff */
[----:B------:R-:W-:Y:S01]  /*1c30*/  FFMA.FTZ R18, R17, R16, R18 ;  /* 0x0000001011127223 */ /* 0x000fe20000010012 */
[----:B------:R-:W-:Y:S01]  /*1c40*/  FMUL.FTZ R16, R3, R30 ;  /* 0x0000001e03107220 */ /* 0x000fe20000410000 */
[----:B------:R-:W-:Y:S01]  /*1c50*/  FFMA.FTZ R19, R2, R12, R19 ;  /* 0x0000000c02137223 */ /* 0x000fe20000010013 */
[----:B------:R-:W2:Y:S02]  /*1c60*/  LDL.LU R17, [R1+0xc0] ;  /* 0x0000c00001117983 */ /* 0x000ea40000300800 */
[----:B------:R-:W-:Y:S01]  /*1c70*/  FFMA.FTZ R16, R15, R16, R18 ;  /* 0x000000100f107223 */ /* 0x000fe20000010012 */
[----:B------:R-:W-:Y:S01]  /*1c80*/  FFMA.FTZ R18, R3, R34, R19 ;  /* 0x0000002203127223 */ /* 0x000fe20000010013 */
[C---:B------:R-:W-:Y:S01]  /*1c90*/  FMUL.FTZ R19, R4.reuse, R29 ;  /* 0x0000001d04137220 */ /* 0x040fe20000410000 */
[----:B------:R-:W3:Y:S03]  /*1ca0*/  LDL.LU R12, [R1+0xbc] ;  /* 0x0000bc00010c7983 */ /* 0x000ee60000300800 */
[----:B------:R-:W-:Y:S01]  /*1cb0*/  FFMA.FTZ R16, R5, R19, R16 ;  /* 0x0000001305107223 */ /* 0x000fe20000010010 */
[----:B------:R0:W-:Y:S04]  /*1cc0*/  STL [R1+0x9c], R5 ;  /* 0x00009c0501007387 */ /* 0x0001e80000100800 */
[----:B------:R-:W4:Y:S04]  /*1cd0*/  LDL.LU R35, [R1+0x8] ;  /* 0x0000080001237983 */ /* 0x000f280000300800 */
[----:B0-----:R-:W2:Y:S01]  /*1ce0*/  LDL R5, [R1+0x30] ;  /* 0x0000300001057983 */ /* 0x001ea20000100800 */
[----:B------:R-:W-:Y:S01]  /*1cf0*/  FFMA.FTZ R18, R4, R33, R18 ;  /* 0x0000002104127223 */ /* 0x000fe20000010012 */
[----:B------:R-:W-:-:S03]  /*1d00*/  FMUL.FTZ R19, R0, R7 ;  /* 0x0000000700137220 */ /* 0x000fc60000410000 */
[----:B------:R-:W-:Y:S01]  /*1d10*/  FFMA.FTZ R18, R0, R32, R18 ;  /* 0x0000002000127223 */ /* 0x000fe20000010012 */
[----:B------:R-:W-:-:S03]  /*1d20*/  FFMA.FTZ R16, R14, R19, R16 ;  /* 0x000000130e107223 */ /* 0x000fc60000010010 */
[C---:B------:R-:W-:Y:S01]  /*1d30*/  FFMA.FTZ R18, R2.reuse, R31, R18 ;  /* 0x0000001f02127223 */ /* 0x040fe20000010012 */
[----:B------:R-:W-:-:S03]  /*1d40*/  FMUL.FTZ R19, R2, R8 ;  /* 0x0000000802137220 */ /* 0x000fc60000410000 */
[C---:B------:R-:W-:Y:S01]  /*1d50*/  FFMA.FTZ R18, R3.reuse, R30, R18 ;  /* 0x0000001e03127223 */ /* 0x040fe20000010012 */
[----:B------:R-:W-:-:S03]  /*1d60*/  FMUL.FTZ R20, R3, R9 ;  /* 0x0000000903147220 */ /* 0x000fc60000410000 */
[----:B------:R-:W-:Y:S01]  /*1d70*/  FFMA.FTZ R18, R4, R29, R18 ;  /* 0x0000001d04127223 */ /* 0x000fe20000010012 */
[----:B------:R-:W-:Y:S01]  /*1d80*/  FFMA.FTZ R16, R25, R19, R16 ;  /* 0x0000001319107223 */ /* 0x000fe20000010010 */
[----:B--2---:R0:W-:Y:S04]  /*1d90*/  STL [R1+0xa0], R5 ;  /* 0x0000a00501007387 */ /* 0x0041e80000100800 */
[----:B0-----:R-:W2:Y:S01]  /*1da0*/  LDL R5, [R1+0x34] ;  /* 0x0000340001057983 */ /* 0x001ea20000100800 */
[--C-:B------:R-:W-:Y:S02]  /*1db0*/  HADD2.F32 R19, -RZ, R17.reuse.H0_H0 ;  /* 0x20000011ff137230 */ /* 0x100fe40000004100 */
[----:B------:R-:W-:Y:S01]  /*1dc0*/  FFMA.FTZ R18, R0, R7, R18 ;  /* 0x0000000700127223 */ /* 0x000fe20000010012 */
[----:B------:R-:W-:-:S02]  /*1dd0*/  HADD2.F32 R17, -RZ, R17.H1_H1 ;  /* 0x30000011ff117230 */ /* 0x000fc40000004100 */
[----:B------:R-:W-:Y:S01]  /*1de0*/  FFMA.FTZ R16, R21, R20, R16 ;  /* 0x0000001415107223 */ /* 0x000fe20000010010 */
[----:B------:R-:W-:Y:S01]  /*1df0*/  FMUL.FTZ R27, R19, R27 ;  /* 0x0000001b131b7220 */ /* 0x000fe20000410000 */
[----:B------:R-:W-:Y:S01]  /*1e00*/  FMUL.FTZ R19, R4, R10 ;  /* 0x0000000a04137220 */ /* 0x000fe20000410000 */
[----:B------:R-:W-:Y:S01]  /*1e10*/  FFMA.FTZ R18, R2, R8, R18 ;  /* 0x0000000802127223 */ /* 0x000fe20000010012 */
[----:B------:R-:W-:Y:S01]  /*1e20*/  FMUL.FTZ R28, R17, R28 ;  /* 0x0000001c111c7220 */ /* 0x000fe20000410000 */
[----:B------:R-:W-:Y:S01]  /*1e30*/  FMUL.FTZ R17, R0, R11 ;  /* 0x0000000b00117220 */ /* 0x000fe20000410000 */
[----:B------:R-:W-:Y:S01]  /*1e40*/  FFMA.FTZ R16, R22, R19, R16 ;  /* 0x0000001316107223 */ /* 0x000fe20000010010 */
[----:B------:R-:W-:-:S03]  /*1e50*/  FFMA.FTZ R18, R3, R9, R18 ;  /* 0x0000000903127223 */ /* 0x000fc60000010012 */
[----:B------:R-:W-:Y:S01]  /*1e60*/  FFMA.FTZ R17, R23, R17, R16 ;  /* 0x0000001117117223 */ /* 0x000fe20000010010 */
[----:B------:R-:W-:Y:S01]  /*1e70*/  FMUL.FTZ R16, R2, R26 ;  /* 0x0000001a02107220 */ /* 0x000fe20000410000 */
[----:B------:R-:W-:Y:S01]  /*1e80*/  FFMA.FTZ R18, R4, R10, R18 ;  /* 0x0000000a04127223 */ /* 0x000fe20000010012 */
[----:B------:R-:W-:Y:S02]  /*1e90*/  IMAD.MOV.U32 R20, RZ, RZ, 0x18 ;  /* 0x00000018ff147424 */ /* 0x000fe400078e00ff */
[----:B------:R-:W-:Y:S01]  /*1ea0*/  FFMA.FTZ R17, R37, R16, R17 ;  /* 0x0000001025117223 */ /* 0x000fe20000010011 */
[----:B------:R-:W-:Y:S01]  /*1eb0*/  FFMA.FTZ R16, R0, R11, R18 ;  /* 0x0000000b00107223 */ /* 0x000fe20000010012 */
[----:B---3--:R-:W-:-:S05]  /*1ec0*/  IMAD R18, R12, R20, UR6 ;  /* 0x000000060c127e24 */ /* 0x008fca000f8e0214 */
[----:B----4-:R-:W-:Y:S01]  /*1ed0*/  LEA R18, R35, R18, 0x3 ;  /* 0x0000001223127211 */ /* 0x010fe200078e18ff */
[----:B--2---:R0:W-:Y:S04]  /*1ee0*/  STL [R1+0xa4], R5 ;  /* 0x0000a40501007387 */ /* 0x0041e80000100800 */
[----:B0-----:R-:W2:Y:S04]  /*1ef0*/  LDL R5, [R1+0x38] ;  /* 0x0000380001057983 */ /* 0x001ea80000100800 */
[----:B------:R-:W3:Y:S04]  /*1f00*/  LDL.LU R14, [R1+0x40] ;  /* 0x00004000010e7983 */ /* 0x000ee80000300800 */
[----:B------:R-:W4:Y:S04]  /*1f10*/  LDL.LU R15, [R1+0x20] ;  /* 0x00002000010f7983 */ /* 0x000f280000300800 */
[----:B------:R-:W2:Y:S04]  /*1f20*/  LDL.LU R12, [R1+0x24] ;  /* 0x00002400010c7983 */ /* 0x000ea80000300800 */
[----:B------:R-:W2:Y:S04]  /*1f30*/  LDL R20, [R1+0x18] ;  /* 0x0000180001147983 */ /* 0x000ea80000100800 */
[----:B------:R-:W3:Y:S01]  /*1f40*/  LDL.LU R35, [R1+0xb8] ;  /* 0x0000b80001237983 */ /* 0x000ee20000300800 */
[----:B------:R-:W-:Y:S01]  /*1f50*/  FMUL.FTZ R19, R3, R27 ;  /* 0x0000001b03137220 */ /* 0x000fe20000410000 */
[----:B------:R-:W-:-:S03]  /*1f60*/  FFMA.FTZ R16, R2, R26, R16 ;  /* 0x0000001a02107223 */ /* 0x000fc60000010010 */
[----:B------:R-:W-:Y:S01]  /*1f70*/  FFMA.FTZ R17, R36, R19, R17 ;  /* 0x0000001324117223 */ /* 0x000fe20000010011 */
[----:B------:R-:W-:Y:S01]  /*1f80*/  FMUL.FTZ R19, R4, R28 ;  /* 0x0000001c04137220 */ /* 0x000fe20000410000 */
[----:B------:R-:W-:-:S04]  /*1f90*/  FFMA.FTZ R16, R3, R27, R16 ;  /* 0x0000001b03107223 */ /* 0x000fc80000010010 */
[----:B------:R-:W-:Y:S01]  /*1fa0*/  FFMA.FTZ R16, R4, R28, R16 ;  /* 0x0000001c04107223 */ /* 0x000fe20000010010 */
[----:B---3--:R-:W-:Y:S02]  /*1fb0*/  FFMA.FTZ R17, R35, R19, R17 ;  /* 0x0000001323117223 */ /* 0x008fe40000010011 */
[----:B------:R-:W3:Y:S04]  /*1fc0*/  LDL R19, [R1+0x28] ;  /* 0x0000280001137983 */ /* 0x000ee80000100800 */
[----:B------:R0:W-:Y:S04]  /*1fd0*/  STS.64 [R18], R16 ;  /* 0x0000001012007388 */ /* 0x0001e80000000a00 */
[----:B0-----:R-:W2:Y:S04]  /*1fe0*/  LDL.LU R16, [R1+0x44] ;  /* 0x0000440001107983 */ /* 0x001ea80000300800 */
[----:B------:R-:W4:Y:S04]  /*1ff0*/  LDL R18, [R1+0x2c] ;  /* 0x00002c0001127983 */ /* 0x000f280000100800 */
[----:B------:R-:W4:Y:S01]  /*2000*/  LDL R17, [R1+0x4] ;  /* 0x0000040001117983 */ /* 0x000f220000100800 */
[----:B------:R-:W-:Y:S01]  /*2010*/  UIADD3.X UR10, URZ, UR5, URZ, UP0, !UPT ;  /* 0x000000053f0a7290 */ /* 0x000fe200087fe43f */
[----:B------:R-:W-:Y:S01]  /*2020*/  BAR.SYNC.DEFER_BLOCKING 0x0 ;  /* 0x0000000000007b1d */ /* 0x000fe20000010000 */
[----:B---3--:R-:W-:-:S05]  /*2030*/  FFMA.FTZ R19, R19, R6, R14 ;  /* 0x0000000613137223 */ /* 0x008fca000001000e */
[----:B------:R-:W3:Y:S01]  /*2040*/  LDL.LU R14, [R1+0xb4] ;  /* 0x0000b400010e7983 */ /* 0x000ee20000300800 */
[----:B----4-:R-:W-:Y:S01]  /*2050*/  FFMA.FTZ R18, R18, R17, R15 ;  /* 0x0000001112127223 */ /* 0x010fe2000001000f */
[----:B--2---:R-:W-:Y:S02]  /*2060*/  FADD.FTZ R17, R17, R12 ;  /* 0x0000000c11117221 */ /* 0x004fe40000010000 */
[----:B------:R-:W2:Y:S04]  /*2070*/  LDL.LU R15, [R1+0xb0] ;  /* 0x0000b000010f7983 */ /* 0x000ea80000300800 */
[----:B------:R-:W4:Y:S01]  /*2080*/  LDL.LU R12, [R1+0xac] ;  /* 0x0000ac00010c7983 */ /* 0x000f220000300800 */
[----:B------:R-:W-:Y:S01]  /*2090*/  FFMA.FTZ R19, R5, R32, R19 ;  /* 0x0000002005137223 */ /* 0x000fe20000010013 */
[----:B----4-:R-:W-:-:S02]  /*20a0*/  FFMA.FTZ R12, R13, R33, R12 ;  /* 0x000000210d0c7223 */ /* 0x010fc4000001000c */
[----:B------:R-:W4:Y:S04]  /*20b0*/  LDL.LU R13, [R1+0xa8] ;  /* 0x0000a800010d7983 */ /* 0x000f280000300800 */
[----:B------:R-:W2:Y:S01]  /*20c0*/  LDL.LU R5, [R1+0xa4] ;  /* 0x0000a40001057983 */ /* 0x000ea20000300800 */
[----:B---3--:R-:W-:Y:S01]  /*20d0*/  FFMA.FTZ R14, R24, R34, R14 ;  /* 0x00000022180e7223 */ /* 0x008fe2000001000e */
[----:B--2---:R-:W-:Y:S02]  /*20e0*/  FFMA.FTZ R18, R5, R31, R18 ;  /* 0x0000001f05127223 */ /* 0x004fe40000010012 */
[----:B------:R-:W2:Y:S01]  /*20f0*/  LDL.LU R5, [R1+0xa0] ;  /* 0x0000a00001057983 */ /* 0x000ea20000300800 */
[----:B------:R-:W-:Y:S01]  /*2100*/  FADD.FTZ R16, R6, R16 ;  /* 0x0000001006107221 */ /* 0x000fe20000010000 */
[----:B--2---:R-:W-:-:S02]  /*2110*/  FFMA.FTZ R14, R5, R30, R14 ;  /* 0x0000001e050e7223 */ /* 0x004fc4000001000e */
[----:B------:R-:W2:Y:S01]  /*2120*/  LDL.LU R5, [R1+0x9c] ;  /* 0x00009c0001057983 */ /* 0x000ea20000300800 */
[----:B------:R-:W-:Y:S01]  /*2130*/  FADD.FTZ R16, R16, R32 ;  /* 0x0000002010107221 */ /* 0x000fe20000010000 */
[----:B------:R-:W-:Y:S01]  /*2140*/  FADD.FTZ R17, R17, R31 ;  /* 0x0000001f11117221 */ /* 0x000fe20000010000 */
[----:B------:R-:W-:Y:S01]  /*2150*/  FFMA.FTZ R19, R20, R7, R19 ;  /* 0x0000000714137223 */ /* 0x000fe20000010013 */
[----:B------:R-:W0:Y:S01]  /*2160*/  S2R R24, SR_TID.X ;  /* 0x0000000000187919 */ /* 0x000e220000002100 */
[----:B------:R-:W-:Y:S01]  /*2170*/  FFMA.FTZ R18, R25, R8, R18 ;  /* 0x0000000819127223 */ /* 0x000fe20000010012 */
[----:B------:R-:W-:Y:S01]  /*2180*/  FADD.FTZ R16, R16, R7 ;  /* 0x0000000710107221 */ /* 0x000fe20000010000 */
[----:B------:R-:W-:Y:S02]  /*2190*/  FADD.FTZ R17, R17, R8 ;  /* 0x0000000811117221 */ /* 0x000fe40000010000 */
[----:B------:R-:W-:Y:S01]  /*21a0*/  FFMA.FTZ R18, R37, R26, R18 ;  /* 0x0000001a25127223 */ /* 0x000fe20000010012 */
[----:B------:R-:W-:Y:S01]  /*21b0*/  UISETP.GE.U32.AND UP0, UPT, UR9, UR16, UPT ;  /* 0x000000100900728c */ /* 0x000fe2000bf06070 */
[----:B------:R-:W-:-:S03]  /*21c0*/  FADD.FTZ R17, R17, R26 ;  /* 0x0000001a11117221 */ /* 0x000fc60000010000 */
[----:B------:R-:W-:Y:S01]  /*21d0*/  UISETP.GE.AND.EX UP0, UPT, UR10, UR17, UPT, UP0 ;  /* 0x000000110a00728c */ /* 0x000fe2000bf06300 */
[----:B------:R-:W-:Y:S01]  /*21e0*/  FADD.FTZ R15, R34, R15 ;  /* 0x0000000f220f7221 */ /* 0x000fe20000010000 */
[----:B----4-:R-:W-:-:S04]  /*21f0*/  FADD.FTZ R13, R33, R13 ;  /* 0x0000000d210d7221 */ /* 0x010fc80000010000 */
[----:B------:R-:W-:Y:S01]  /*2200*/  PLOP3.LUT P0, PT, PT, PT, UP0, 0x80, 0x0 ;  /* 0x000000000000781c */ /* 0x000fe20003f0f008 */
[----:B------:R-:W-:Y:S01]  /*2210*/  FADD.FTZ R15, R15, R30 ;  /* 0x0000001e0f0f7221 */ /* 0x000fe20000010000 */
[----:B------:R-:W-:Y:S01]  /*2220*/  FADD.FTZ R13, R13, R29 ;  /* 0x0000001d0d0d7221 */ /* 0x000fe20000010000 */
[----:B------:R-:W-:Y:S02]  /*2230*/  FFMA.FTZ R14, R21, R9, R14 ;  /* 0x00000009150e7223 */ /* 0x000fe4000001000e */
[----:B------:R-:W-:Y:S01]  /*2240*/  FADD.FTZ R15, R15, R9 ;  /* 0x000000090f0f7221 */ /* 0x000fe20000010000 */
[----:B------:R-:W-:Y:S01]  /*2250*/  FADD.FTZ R13, R13, R10 ;  /* 0x0000000a0d0d7221 */ /* 0x000fe20000010000 */
[----:B------:R-:W-:Y:S02]  /*2260*/  FFMA.FTZ R14, R36, R27, R14 ;  /* 0x0000001b240e7223 */ /* 0x000fe4000001000e */
[----:B------:R-:W-:Y:S01]  /*2270*/  FADD.FTZ R15, R15, R27 ;  /* 0x0000001b0f0f7221 */ /* 0x000fe20000010000 */
[----:B------:R-:W-:Y:S01]  /*2280*/  FADD.FTZ R13, R13, R28 ;  /* 0x0000001c0d0d7221 */ /* 0x000fe20000010000 */
[----:B0-----:R-:W-:Y:S01]  /*2290*/  ISETP.GT.U32.AND P1, PT, R24, 0x1f, PT ;  /* 0x0000001f1800780c */ /* 0x001fe20003f24070 */
[----:B--2---:R-:W-:-:S02]  /*22a0*/  FFMA.FTZ R12, R5, R29, R12 ;  /* 0x0000001d050c7223 */ /* 0x004fc4000001000c */
[----:B------:R0:W5:Y:S02]  /*22b0*/  LDL.LU R5, [R1+0x98] ;  /* 0x0000980001057983 */ /* 0x0001640000300800 */
[----:B------:R-:W-:Y:S01]  /*22c0*/  FFMA.FTZ R12, R22, R10, R12 ;  /* 0x0000000a160c7223 */ /* 0x000fe2000001000c */
[----:B------:R-:W-:Y:S01]  /*22d0*/  FFMA.FTZ R22, R23, R11, R19 ;  /* 0x0000000b17167223 */ /* 0x000fe20000010013 */
[----:B------:R-:W-:-:S04]  /*22e0*/  FADD.FTZ R23, R16, R11 ;  /* 0x0000000b10177221 */ /* 0x000fc80000010000 */
[----:B------:R0:W-:Y:S04]  /*22f0*/  STL [R1+0x40], R22 ;  /* 0x0000401601007387 */ /* 0x0001e80000100800 */
[----:B------:R0:W-:Y:S04]  /*2300*/  STL [R1+0x20], R18 ;  /* 0x0000201201007387 */ /* 0x0001e80000100800 */
[----:B------:R0:W-:Y:S04]  /*2310*/  STL [R1+0x44], R23 ;  /* 0x0000441701007387 */ /* 0x0001e80000100800 */
[----:B------:R0:W-:Y:S01]  /*2320*/  STL [R1+0x24], R17 ;  /* 0x0000241101007387 */ /* 0x0001e20000100800 */
[----:B------:R-:W-:Y:S01]  /*2330*/  FFMA.FTZ R12, R35, R28, R12 ;  /* 0x0000001c230c7223 */ /* 0x000fe2000001000c */
[----:B------:R-:W-:Y:S06]  /*2340*/  @!P0 BRA `(.L_x_2501) ;  /* 0x0000000000f08947 */ /* 0x000fec0003800000 */
[----:B------:R1:W-:Y:S04]  /*2350*/  STL.64 [R1+0x98], R2 ;  /* 0x0000980201007387 */ /* 0x0003e80000100a00 */
[----:B------:R-:W2:Y:S04]  /*2360*/  LDL R21, [R1+0x90] ;  /* 0x0000900001157983 */ /* 0x000ea80000100800 */
[----:B------:R-:W3:Y:S01]  /*2370*/  LDL R20, [R1+0x8c] ;  /* 0x00008c0001147983 */ /* 0x000ee20000100800 */
[----:B------:R-:W4:Y:S01]  /*2380*/  S2UR UR7, SR_CgaCtaId ;  /* 0x00000000000779c3 */ /* 0x000f220000008800 */
[----:B------:R-:W-:Y:S01]  /*2390*/  UMOV UR5, 0x400 ;  /* 0x0000040000057882 */ /* 0x000fe20000000000 */
[----:B------:R-:W-:-:S02]  /*23a0*/  SHF.L.U32 R16, R24, 0x1, RZ ;  /* 0x0000000118107819 */ /* 0x000fc400000006ff */
[----:B-1----:R-:W-:Y:S02]  /*23b0*/  MOV R3, R17 ;  /* 0x0000001100037202 */ /* 0x002fe40000000f00 */
[----:B------:R-:W-:Y:S02]  /*23c0*/  LOP3.LUT R16, R16, 0x18, RZ, 0xc0, !PT ;  /* 0x0000001810107812 */ /* 0x000fe400078ec0ff */
[----:B------:R-:W-:Y:S01]  /*23d0*/  MOV R2, R18 ;  /* 0x0000001200027202 */ /* 0x000fe20000000f00 */
[----:B----4-:R-:W-:-:S06]  /*23e0*/  ULEA UR5, UR7, UR5, 0x18 ;  /* 0x0000000507057291 */ /* 0x010fcc000f8ec03f */
[----:B0-----:R-:W-:-:S04]  /*23f0*/  LEA R17, R24, UR5, 0x5 ;  /* 0x0000000518117c11 */ /* 0x001fc8000f8e28ff */
[----:B------:R-:W-:-:S05]  /*2400*/  IADD3 R18, R17, R16, RZ ;  /* 0x0000001011127210 */ /* 0x000fca0007ffe0ff */
[----:B------:R0:W-:Y:S02]  /*2410*/  STS.64 [R18], R22 ;  /* 0x0000001612007388 */ /* 0x0001e40000000a00 */
[----:B0-----:R-:W0:Y:S01]  /*2420*/  S2R R23, SR_TID.X ;  /* 0x0000000000177919 */ /* 0x001e220000002100 */
[C---:B------:R-:W-:Y:S02]  /*2430*/  LOP3.LUT R19, R16.reuse, 0x8, RZ, 0x3c, !PT ;  /* 0x0000000810137812 */ /* 0x040fe400078e3cff */
[C---:B------:R-:W-:Y:S02]  /*2440*/  LOP3.LUT R18, R16.reuse, 0x10, RZ, 0x3c, !PT ;  /* 0x0000001010127812 */ /* 0x040fe400078e3cff */
[----:B------:R-:W-:Y:S02]  /*2450*/  LOP3.LUT R16, R16, 0x18, RZ, 0x3c, !PT ;  /* 0x0000001810107812 */ /* 0x000fe400078e3cff */
[C---:B------:R-:W-:Y:S02]  /*2460*/  IADD3 R19, R17.reuse, R19, RZ ;  /* 0x0000001311137210 */ /* 0x040fe40007ffe0ff */
[----:B------:R-:W-:-:S02]  /*2470*/  IADD3 R18, R17, R18, RZ ;  /* 0x0000001211127210 */ /* 0x000fc40007ffe0ff */
[----:B------:R-:W-:Y:S01]  /*2480*/  IADD3 R16, R17, R16, RZ ;  /* 0x0000001011107210 */ /* 0x000fe20007ffe0ff */
[----:B------:R1:W-:Y:S04]  /*2490*/  STS.64 [R19], R2 ;  /* 0x0000000213007388 */ /* 0x0003e80000000a00 */
[----:B------:R4:W-:Y:S04]  /*24a0*/  STS.64 [R18], R14 ;  /* 0x0000000e12007388 */ /* 0x0009e80000000a00 */
[----:B------:R2:W-:Y:S01]  /*24b0*/  STS.64 [R16], R12 ;  /* 0x0000000c10007388 */ /* 0x0005e20000000a00 */
[----:B------:R-:W-:-:S03]  /*24c0*/  USHF.L.U32 UR7, UR8, 0x7, URZ ;  /* 0x0000000708077899 */ /* 0x000fc6000800063f */
[----:B-1----:R1:W5:Y:S01]  /*24d0*/  LDL.LU.64 R2, [R1+0x98] ;  /* 0x0000980001027983 */ /* 0x0023620000300a00 */
[----:B0-----:R-:W-:Y:S01]  /*24e0*/  SHF.R.S32.HI R22, RZ, 0x1f, R23 ;  /* 0x0000001fff167819 */ /* 0x001fe20000011417 */
[----:B------:R-:W-:Y:S02]  /*24f0*/  ULOP3.LUT UR7, UR7, 0xffffff80, UR11, 0xe2, !UPT ;  /* 0xffffff8007077892 */ /* 0x000fe4000f8ee20b */
[----:B------:R-:W3:Y:S01]  /*2500*/  LDL R25, [R1+0x84] ;  /* 0x0000840001197983 */ /* 0x000ee20000100800 */
[----:B------:R-:W-:-:S04]  /*2510*/  LEA.HI R22, R22, R23, RZ, 0x2 ;  /* 0x0000001716167211 */ /* 0x000fc800078f10ff */
[----:B------:R-:W-:-:S04]  /*2520*/  SHF.R.S32.HI R22, RZ, 0x2, R22 ;  /* 0x00000002ff167819 */ /* 0x000fc80000011416 */
[----:B----4-:R-:W-:Y:S02]  /*2530*/  LEA R18, R22, UR5, 0x5 ;  /* 0x0000000516127c11 */ /* 0x010fe4000f8e28ff */
[----:B------:R-:W0:Y:S08]  /*2540*/  LDC.64 R22, c[0x0][0x260] ;  /* 0x00009800ff167b82 */ /* 0x000e300000000a00 */
[----:B------:R-:W-:Y:S01]  /*2550*/  BAR.SYNC.DEFER_BLOCKING 0x0 ;  /* 0x0000000000007b1d */ /* 0x000fe20000010000 */
[----:B--2---:R-:W-:Y:S01]  /*2560*/  LEA R16, R21, R18, 0x3 ;  /* 0x0000001215107211 */ /* 0x004fe200078e18ff */
[----:B---3--:R-:W-:-:S05]  /*2570*/  IMAD R18, R20, 0x8, R18 ;  /* 0x0000000814127824 */ /* 0x008fca00078e0212 */
[----:B------:R-:W2:Y:S04]  /*2580*/  LDS.64 R16, [R16] ;  /* 0x0000000010107984 */ /* 0x000ea80000000a00 */
        /* <DEDUP_REMOVED lines=11> */
[----:B------:R-:W3:Y:S01]  /*2640*/  LDL R17, [R1+0x88] ;  /* 0x0000880001117983 */ /* 0x000ee20000100800 */
[----:B------:R-:W-:-:S05]  /*2650*/  IADD3 R20, R20, 0x3c0, RZ ;  /* 0x000003c014147810 */ /* 0x000fca0007ffe0ff */
[----:B------:R-:W-:Y:S01]  /*2660*/  IMAD.WIDE.U32 R20, R20, 0x4, R22 ;  /* 0x0000000414147825 */ /* 0x000fe200078e0016 */
[----:B--2---:R-:W-:-:S04]  /*2670*/  LEA R18, R16, UR5, 0x5 ;  /* 0x0000000510127c11 */ /* 0x004fc8000f8e28ff */
[-C--:B---3--:R-:W-:Y:S02]  /*2680*/  LEA R16, R17, R18.reuse, 0x3 ;  /* 0x0000001211107211 */ /* 0x088fe400078e18ff */
[----:B------:R-:W-:-:S04]  /*2690*/  LEA R18, R25, R18, 0x3 ;  /* 0x0000001219127211 */ /* 0x000fc800078e18ff */
[----:B------:R-:W0:Y:S04]  /*26a0*/  LDS.64 R16, [R16] ;  /* 0x0000000010107984 */ /* 0x000e280000000a00 */
[----:B------:R-:W2:Y:S01]  /*26b0*/  LDS.64 R18, [R18+0x1e00] ;  /* 0x001e000012127984 */ /* 0x000ea20000000a00 */
[----:B0-----:R-:W-:Y:S01]  /*26c0*/  FADD.FTZ R17, RZ, R17 ;  /* 0x00000011ff117221 */ /* 0x001fe20000010000 */
[----:B------:R-:W-:-:S03]  /*26d0*/  FADD.FTZ R16, RZ, R16 ;  /* 0x00000010ff107221 */ /* 0x000fc60000010000 */
[----:B--2---:R-:W-:Y:S01]  /*26e0*/  FADD.FTZ R19, R17, R19 ;  /* 0x0000001311137221 */ /* 0x004fe20000010000 */
[----:B------:R-:W-:-:S05]  /*26f0*/  FADD.FTZ R18, R16, R18 ;  /* 0x0000001210127221 */ /* 0x000fca0000010000 */
[----:B------:R1:W-:Y:S02]  /*2700*/  STG.E.64 desc[UR12][R20.64+0x10000], R18 ;  /* 0x0100001214007986 */ /* 0x0003e4000c101b0c */
.L_x_2501:
        /* <DEDUP_REMOVED lines=14> */
[----:B------:R-:W-:-:S04]  /*27f0*/  IMAD R16, R16, R17, UR6 ;  /* 0x0000000610107e24 */ /* 0x000fc8000f8e0211 */
[----:B------:R-:W-:Y:S01]  /*2800*/  IMAD.IADD R16, R16, 0x1, R21 ;  /* 0x0000000110107824 */ /* 0x000fe200078e0215 */
[----:B------:R-:W-:Y:S05]  /*2810*/  LDS.64 R18, [R18] ;  /* 0x0000000012127984 */ /* 0x000fea0000000a00 */
        /* <DEDUP_REMOVED lines=109> */
.L_x_2503:
[----:B------:R-:W-:Y:S05]  /*2ef0*/  BSYNC B0 ;  /* 0x0000000000007941 */ /* 0x000fea0003800000 */
.L_x_2502:
[----:B-1----:R-:W0:Y:S01]  /*2f00*/  SHFL.BFLY PT, R19, R16, 0x1, 0x1f ;  /* 0x0c201f0010137f89 */ /* 0x002e2200000e0000 */
        /* <DEDUP_REMOVED lines=9> */
[----:B------:R-:W-:Y:S01]  /*2fa0*/  IMAD.U32 R18, RZ, RZ, UR11 ;  /* 0x0000000bff127e24 */ /* 0x000fe2000f8e00ff */
        /* <DEDUP_REMOVED lines=8> */
.L_x_2505:
[----:B------:R-:W-:Y:S05]  /*3030*/  BSYNC B0 ;  /* 0x0000000000007941 */ /* 0x000fea0003800000 */
.L_x_2504:
        /* <DEDUP_REMOVED lines=17> */
.L_x_2508:
[----:B------:R-:W2:Y:S04]  /*3150*/  LD.E.STRONG.GPU R19, desc[UR12][R16.64] ;  /* 0x0000000c10137980 */ /* 0x000ea8000c10f900 */
[----:B--2---:R-:W-:Y:S01]  /*3160*/  CCTL.IVALL ;  /* 0x00000000ff00798f */ /* 0x004fe20002000000 */
[----:B------:R-:W-:Y:S05]  /*3170*/  YIELD ;  /* 0x0000000000007946 */ /* 0x000fea0003800000 */
[----:B-----5:R-:W-:-:S04]  /*3180*/  LOP3.LUT R19, R19, R18, RZ, 0x3c, !PT ;  /* 0x0000001213137212 */ /* 0x020fc800078e3cff */
[----:B------:R-:W-:-:S13]  /*3190*/  ISETP.GT.AND P1, PT, R19, -0x1, PT ;  /* 0xffffffff1300780c */ /* 0x000fda0003f24270 */
[----:B------:R-:W-:Y:S05]  /*31a0*/  @P1 BRA `(.L_x_2508) ;  /* 0xfffffffc00e81947 */ /* 0x000fea000383ffff */
.L_x_2507:
[----:B------:R-:W-:Y:S05]  /*31b0*/  WARPSYNC.ALL ;  /* 0x0000000000007948 */ /* 0x000fea0003800000 */
[----:B------:R-:W-:Y:S06]  /*31c0*/  BAR.SYNC.DEFER_BLOCKING 0x0 ;  /* 0x0000000000007b1d */ /* 0x000fec0000010000 */
[----:B------:R-:W-:Y:S05]  /*31d0*/  BRA `(.L_x_2509) ;  /* 0x0000000000647947 */ /* 0x000fea0003800000 */
.L_x_2506:
        /* <DEDUP_REMOVED lines=17> */
.L_x_2511:
[----:B------:R-:W2:Y:S04]  /*32f0*/  LD.E.STRONG.GPU R19, desc[UR12][R16.64] ;  /* 0x0000000c10137980 */ /* 0x000ea8000c10f900 */
[----:B--2---:R-:W-:Y:S01]  /*3300*/  CCTL.IVALL ;  /* 0x00000000ff00798f */ /* 0x004fe20002000000 */
[----:B------:R-:W-:Y:S05]  /*3310*/  YIELD ;  /* 0x0000000000007946 */ /* 0x000fea0003800000 */
[----:B-----5:R-:W-:-:S04]  /*3320*/  LOP3.LUT R19, R19, R18, RZ, 0x3c, !PT ;  /* 0x0000001213137212 */ /* 0x020fc800078e3cff */
[----:B------:R-:W-:-:S13]  /*3330*/  ISETP.GT.AND P1, PT, R19, -0x1, PT ;  /* 0xffffffff1300780c */ /* 0x000fda0003f24270 */
[----:B------:R-:W-:Y:S05]  /*3340*/  @P1 BRA `(.L_x_2511) ;  /* 0xfffffffc00e81947 */ /* 0x000fea000383ffff */
.L_x_2510:
[----:B------:R-:W-:Y:S05]  /*3350*/  WARPSYNC.ALL ;  /* 0x0000000000007948 */ /* 0x000fea0003800000 */
[----:B------:R-:W-:Y:S06]  /*3360*/  BAR.SYNC.DEFER_BLOCKING 0x0 ;  /* 0x0000000000007b1d */ /* 0x000fec0000010000 */
.L_x_2509:
[----:B0-----:R-:W0:Y:S01]  /*3370*/  S2R R19, SR_TID.X ;  /* 0x0000000000137919 */ /* 0x001e220000002100 */
[----:B------:R-:W-:Y:S01]  /*3380*/  BSSY B0, `(.L_x_2512) ;  /* 0x000003a000007945 */ /* 0x000fe20003800000 */
[----:B------:R-:W-:Y:S01]  /*3390*/  HFMA2.MMA R17, -RZ, RZ, 0, 0 ;  /* 0x00000000ff117435 */ /* 0x000fe200000001ff */
[----:B------:R-:W-:Y:S01]  /*33a0*/  IMAD.MOV.U32 R18, RZ, RZ, RZ ;  /* 0x000000ffff127224 */ /* 0x000fe200078e00ff */
[----:B0-----:R-:W-:-:S13]  /*33b0*/  ISETP.GT.U32.AND P1, PT, R19, 0xff, PT ;  /* 0x000000ff1300780c */ /* 0x001fda0003f24070 */
[----:B------:R-:W-:Y:S05]  /*33c0*/  @P1 BRA `(.L_x_2513) ;  /* 0x0000000000d41947 */ /* 0x000fea0003800000 */
[----:B-----5:R0:W-:Y:S01]  /*33d0*/  STL.64 [R1+0xa0], R2 ;  /* 0x0000a00201007387 */ /* 0x0201e20000100a00 */
[----:B------:R-:W-:Y:S01]  /*33e0*/  ULDC UR5, c[0x0][0x10] ;  /* 0x0000040000057ab9 */ /* 0x000fe20000000800 */
[C---:B------:R-:W-:Y:S01]  /*33f0*/  SHF.L.U32 R17, R19.reuse, 0x3, RZ ;  /* 0x0000000313117819 */ /* 0x040fe200000006ff */
[----:B------:R-:W-:Y:S01]  /*3400*/  UIMAD UR5, UR5, UR4, UR8 ;  /* 0x00000004050572a4 */ /* 0x000fe2000f8e0208 */
[----:B------:R-:W-:Y:S01]  /*3410*/  LOP3.LUT R18, R19, 0xf, RZ, 0xc0, !PT ;  /* 0x0000000f13127812 */ /* 0x000fe200078ec0ff */
[----:B------:R1:W-:Y:S01]  /*3420*/  STL [R1+0x98], R0 ;  /* 0x0000980001007387 */ /* 0x0003e20000100800 */
[----:B------:R-:W-:-:S03]  /*3430*/  LOP3.LUT R17, R17, 0x7fffff80, RZ, 0xc0, !PT ;  /* 0x7fffff8011117812 */ /* 0x000fc600078ec0ff */
[----:B------:R-:W-:Y:S01]  /*3440*/  MOV R16, UR5 ;  /* 0x0000000500107c02 */ /* 0x000fe20008000f00 */
[----:B0-----:R-:W0:Y:S03]  /*3450*/  LDC.64 R2, c[0x0][0x260] ;  /* 0x00009800ff027b82 */ /* 0x001e260000000a00 */
[----:B------:R-:W-:-:S04]  /*3460*/  LEA R16, R16, R17, 0xb ;  /* 0x0000001110107211 */ /* 0x000fc800078e58ff */
[----:B------:R-:W-:-:S04]  /*3470*/  IADD3 R16, R16, R18, RZ ;  /* 0x0000001210107210 */ /* 0x000fc80007ffe0ff */
[----:B------:R-:W-:-:S04]  /*3480*/  SHF.L.U32 R24, R16, 0x1, RZ ;  /* 0x0000000110187819 */ /* 0x000fc800000006ff */
[C---:B------:R-:W-:Y:S02]  /*3490*/  IADD3 R20, R24.reuse, 0x20, RZ ;  /* 0x0000002018147810 */ /* 0x040fe40007ffe0ff */
[C---:B------:R-:W-:Y:S02]  /*34a0*/  IADD3 R22, R24.reuse, 0x40, RZ ;  /* 0x0000004018167810 */ /* 0x040fe40007ffe0ff */
        /* <DEDUP_REMOVED lines=12> */
[----:B------:R-:W-:Y:S01]  /*3570*/  FADD.FTZ R19, R21, R19 ;  /* 0x0000001315137221 */ /* 0x000fe20000010000 */
[----:B------:R-:W-:Y:S02]  /*3580*/  IADD3 R20, R24, 0xa0, RZ ;  /* 0x000000a018147810 */ /* 0x000fe40007ffe0ff */
[----:B----4-:R-:W-:Y:S01]  /*3590*/  FADD.FTZ R18, R22, R18 ;  /* 0x0000001216127221 */ /* 0x010fe20000010000 */
[----:B-1----:R-:W-:Y:S01]  /*35a0*/  FADD.FTZ R0, R23, R19 ;  /* 0x0000001317007221 */ /* 0x002fe20000010000 */
[----:B------:R-:W-:Y:S02]  /*35b0*/  VIADD R22, R24, 0xc0 ;  /* 0x000000c018167836 */ /* 0x000fe40000000000 */
[----:B------:R-:W-:Y:S01]  /*35c0*/  FADD.FTZ R16, R16, R18 ;  /* 0x0000001210107221 */ /* 0x000fe20000010000 */
[----:B------:R-:W-:Y:S01]  /*35d0*/  IADD3 R18, R24, 0x80, RZ ;  /* 0x0000008018127810 */ /* 0x000fe20007ffe0ff */
[----:B------:R-:W-:-:S04]  /*35e0*/  IMAD.WIDE.U32 R20, R20, 0x4, R2 ;  /* 0x0000000414147825 */ /* 0x000fc800078e0002 */
[--C-:B------:R-:W-:Y:S01]  /*35f0*/  IMAD.WIDE.U32 R18, R18, 0x4, R2.reuse ;  /* 0x0000000412127825 */ /* 0x100fe200078e0002 */
[----:B------:R-:W-:Y:S01]  /*3600*/  IADD3 R24, R24, 0xe0, RZ ;  /* 0x000000e018187810 */ /* 0x000fe20007ffe0ff */
[----:B------:R-:W2:Y:S02]  /*3610*/  LDG.E.64 R20, desc[UR12][R20.64] ;  /* 0x0000000c14147981 */ /* 0x000ea4000c1e1b00 */
[--C-:B------:R-:W-:Y:S02]  /*3620*/  IMAD.WIDE.U32 R22, R22, 0x4, R2.reuse ;  /* 0x0000000416167825 */ /* 0x100fe400078e0002 */
[----:B------:R-:W3:Y:S02]  /*3630*/  LDG.E.64 R18, desc[UR12][R18.64] ;  /* 0x0000000c12127981 */ /* 0x000ee4000c1e1b00 */
[----:B------:R-:W-:Y:S02]  /*3640*/  IMAD.WIDE.U32 R24, R24, 0x4, R2 ;  /* 0x0000000418187825 */ /* 0x000fe400078e0002 */
[----:B------:R-:W4:Y:S02]  /*3650*/  LDG.E.64 R22, desc[UR12][R22.64] ;  /* 0x0000000c16167981 */ /* 0x000f24000c1e1b00 */
[----:B------:R-:W-:-:S02]  /*3660*/  FADD.FTZ R17, R17, R0 ;  /* 0x0000000011117221 */ /* 0x000fc40000010000 */
        /* <DEDUP_REMOVED lines=11> */
.L_x_2513:
[----:B------:R-:W-:Y:S05]  /*3720*/  BSYNC B0 ;  /* 0x0000000000007941 */ /* 0x000fea0003800000 */
.L_x_2512:
        /* <DEDUP_REMOVED lines=29> */
.L_x_2515:
[----:B------:R-:W-:Y:S05]  /*3900*/  BSYNC B0 ;  /* 0x0000000000007941 */ /* 0x000fea0003800000 */
.L_x_2514:
[----:B0-----:R-:W2:Y:S01]  /*3910*/  LDL R16, [R1+0x7c] ;  /* 0x00007c0001107983 */ /* 0x001ea20000100800 */
[----:B------:R-:W0:Y:S01]  /*3920*/  S2UR UR7, SR_CgaCtaId ;  /* 0x00000000000779c3 */ /* 0x000e220000008800 */
[----:B------:R-:W-:Y:S01]  /*3930*/  UMOV UR5, 0x400 ;  /* 0x0000040000057882 */ /* 0x000fe20000000000 */
[----:B------:R-:W-:Y:S01]  /*3940*/  ULDC.64 UR14, c[0x0][0x210] ;  /* 0x00008400000e7ab9 */ /* 0x000fe20000000a00 */
[----:B------:R-:W3:Y:S01]  /*3950*/  LDL.LU R21, [R1+0x28] ;  /* 0x0000280001157983 */ /* 0x000ee20000300800 */
[----:B------:R-:W-:-:S03]  /*3960*/  UIADD3 UR5, UR5, 0x5280, URZ ;  /* 0x0000528005057890 */ /* 0x000fc6000fffe03f */
[----:B------:R-:W4:Y:S04]  /*3970*/  LDL.LU R18, [R1+0x4] ;  /* 0x0000040001127983 */ /* 0x000f280000300800 */
[----:B------:R-:W3:Y:S04]  /*3980*/  LDL.LU R19, [R1+0x2c] ;  /* 0x00002c0001137983 */ /* 0x000ee80000300800 */
[----:B------:R1:W-:Y:S04]  /*3990*/  STL [R1+0xa4], R15 ;  /* 0x0000a40f01007387 */ /* 0x0003e80000100800 */
[----:B------:R1:W-:Y:S04]  /*39a0*/  STL [R1+0xa0], R14 ;  /* 0x0000a00e01007387 */ /* 0x0003e80000100800 */
[----:B------:R1:W-:Y:S01]  /*39b0*/  STL [R1+0x9c], R13 ;  /* 0x00009c0d01007387 */ /* 0x0003e20000100800 */
[----:B0-----:R-:W-:-:S03]  /*39c0*/  ULEA UR5, UR7, UR5, 0x18 ;  /* 0x0000000507057291 */ /* 0x001fc6000f8ec03f */
[----:B------:R0:W-:Y:S04]  /*39d0*/  STL [R1+0x98], R12 ;  /* 0x0000980c01007387 */ /* 0x0001e80000100800 */
[----:B-1----:R-:W3:Y:S04]  /*39e0*/  LDL.LU R15, [R1+0x48] ;  /* 0x00004800010f7983 */ /* 0x002ee80000300800 */
[----:B------:R-:W3:Y:S04]  /*39f0*/  LDL.LU R14, [R1+0x3c] ;  /* 0x00003c00010e7983 */ /* 0x000ee80000300800 */
[----:B------:R-:W3:Y:S04]  /*3a00*/  LDL.LU R13, [R1+0x38] ;  /* 0x00003800010d7983 */ /* 0x000ee80000300800 */
[----:B0-----:R-:W3:Y:S01]  /*3a10*/  LDL.LU R12, [R1+0x34] ;  /* 0x00003400010c7983 */ /* 0x001ee20000300800 */
[----:B------:R-:W-:Y:S01]  /*3a20*/  BAR.SYNC.DEFER_BLOCKING 0x0 ;  /* 0x0000000000007b1d */ /* 0x000fe20000010000 */
[----:B--2---:R-:W-:-:S06]  /*3a30*/  LEA R16, R16, UR5, 0x3 ;  /* 0x0000000510107c11 */ /* 0x004fcc000f8e18ff */
[----:B------:R-:W0:Y:S02]  /*3a40*/  LDS.64 R16, [R16] ;  /* 0x0000000010107984 */ /* 0x000e240000000a00 */
[--C-:B0----5:R-:W-:Y:S01]  /*3a50*/  FFMA.FTZ R6, R0, R6, -R16.reuse ;  /* 0x0000000600067223 */ /* 0x121fe20000010810 */
[----:B----4-:R-:W-:-:S03]  /*3a60*/  FFMA.FTZ R18, R2, R18, -R16 ;  /* 0x0000001202127223 */ /* 0x010fc60000010810 */
[-C--:B---3--:R-:W-:Y:S01]  /*3a70*/  FFMA.FTZ R6, R21, -R17.reuse, R6 ;  /* 0x8000001115067223 */ /* 0x088fe20000010006 */
[----:B------:R-:W-:Y:S01]  /*3a80*/  FFMA.FTZ R18, R19, -R17, R18 ;  /* 0x8000001113127223 */ /* 0x000fe20000010012 */
[----:B------:R-:W2:Y:S02]  /*3a90*/  LDL.LU R21, [R1+0x30] ;  /* 0x0000300001157983 */ /* 0x000ea40000300800 */
[C---:B------:R-:W-:Y:S01]  /*3aa0*/  FMUL.FTZ R6, R5.reuse, R6 ;  /* 0x0000000605067220 */ /* 0x040fe20000410000 */
[----:B------:R-:W-:Y:S01]  /*3ab0*/  FMUL.FTZ R18, R5, R18 ;  /* 0x0000001205127220 */ /* 0x000fe20000410000 */
[----:B------:R-:W3:Y:S01]  /*3ac0*/  LDL.LU R25, [R1+0x14] ;  /* 0x0000140001197983 */ /* 0x000ee20000300800 */
[----:B------:R-:W-:-:S03]  /*3ad0*/  FFMA.FTZ R34, R3, R34, -R16 ;  /* 0x0000002203227223 */ /* 0x000fc60000010810 */
[----:B------:R-:W4:Y:S01]  /*3ae0*/  LDL.LU R19, [R1+0x10] ;  /* 0x0000100001137983 */ /* 0x000f220000300800 */
[----:B------:R-:W-:Y:S01]  /*3af0*/  F2FP.F16.F32.PACK_AB R6, R18, R6 ;  /* 0x000000061206723e */ /* 0x000fe200000000ff */
[--C-:B------:R-:W-:Y:S02]  /*3b00*/  FFMA.FTZ R33, R4, R33, -R16.reuse ;  /* 0x0000002104217223 */ /* 0x100fe40000010810 */
[----:B------:R-:W3:Y:S01]  /*3b10*/  LDL.LU R24, [R1+0xc] ;  /* 0x00000c0001187983 */ /* 0x000ee20000300800 */
[--C-:B------:R-:W-:Y:S01]  /*3b20*/  FFMA.FTZ R32, R0, R32, -R16.reuse ;  /* 0x0000002000207223 */ /* 0x100fe20000010810 */
[--C-:B------:R-:W-:Y:S01]  /*3b30*/  FFMA.FTZ R31, R2, R31, -R16.reuse ;  /* 0x0000001f021f7223 */ /* 0x100fe20000010810 */
[C-C-:B------:R-:W-:Y:S01]  /*3b40*/  FFMA.FTZ R30, R3.reuse, R30, -R16.reuse ;  /* 0x0000001e031e7223 */ /* 0x140fe20000010810 */
[----:B------:R-:W4:Y:S01]  /*3b50*/  LDL.LU R23, [R1] ;  /* 0x0000000001177983 */ /* 0x000f220000300800 */
[--C-:B------:R-:W-:Y:S01]  /*3b60*/  FFMA.FTZ R29, R4, R29, -R16.reuse ;  /* 0x0000001d041d7223 */ /* 0x100fe20000010810 */
[--C-:B------:R-:W-:Y:S01]  /*3b70*/  FFMA.FTZ R7, R0, R7, -R16.reuse ;  /* 0x0000000700077223 */ /* 0x100fe20000010810 */
[--C-:B------:R-:W-:Y:S01]  /*3b80*/  FFMA.FTZ R8, R2, R8, -R16.reuse ;  /* 0x0000000802087223 */ /* 0x100fe20000010810 */
[----:B------:R-:W4:Y:S01]  /*3b90*/  LDL.LU R22, [R1+0x54] ;  /* 0x0000540001167983 */ /* 0x000f220000300800 */
[C-C-:B------:R-:W-:Y:S01]  /*3ba0*/  FFMA.FTZ R9, R3.reuse, R9, -R16.reuse ;  /* 0x0000000903097223 */ /* 0x140fe20000010810 */
[--C-:B------:R-:W-:Y:S01]  /*3bb0*/  FFMA.FTZ R10, R4, R10, -R16.reuse ;  /* 0x0000000a040a7223 */ /* 0x100fe20000010810 */
[--C-:B------:R-:W-:Y:S01]  /*3bc0*/  FFMA.FTZ R11, R0, R11, -R16.reuse ;  /* 0x0000000b000b7223 */ /* 0x100fe20000010810 */
[--C-:B------:R-:W-:Y:S01]  /*3bd0*/  FFMA.FTZ R26, R2, R26, -R16.reuse ;  /* 0x0000001a021a7223 */ /* 0x100fe20000010810 */
[--C-:B------:R-:W-:Y:S01]  /*3be0*/  FFMA.FTZ R27, R3, R27, -R16.reuse ;  /* 0x0000001b031b7223 */ /* 0x100fe20000010810 */
[----:B------:R-:W4:Y:S01]  /*3bf0*/  LDL.LU R18, [R1+0x18] ;  /* 0x0000180001127983 */ /* 0x000f220000300800 */
[----:B------:R-:W-:-:S03]  /*3c00*/  FFMA.FTZ R16, R4, R28, -R16 ;  /* 0x0000001c04107223 */ /* 0x000fc60000010810 */
[----:B------:R-:W4:Y:S01]  /*3c10*/  LDL.LU R28, [R1+0x1c] ;  /* 0x00001c00011c7983 */ /* 0x000f220000300800 */
[-C--:B------:R-:W-:Y:S01]  /*3c20*/  FFMA.FTZ R34, R15, -R17.reuse, R34 ;  /* 0x800000110f227223 */ /* 0x080fe20000010022 */
[-C--:B------:R-:W-:Y:S01]  /*3c30*/  FFMA.FTZ R33, R14, -R17.reuse, R33 ;  /* 0x800000110e217223 */ /* 0x080fe20000010021 */
[-C--:B------:R-:W-:Y:S01]  /*3c40*/  FFMA.FTZ R32, R13, -R17.reuse, R32 ;  /* 0x800000110d207223 */ /* 0x080fe20000010020 */
[----:B------:R0:W5:Y:S01]  /*3c50*/  LDL.LU R15, [R1+0xa4] ;  /* 0x0000a400010f7983 */ /* 0x0001620000300800 */
[----:B------:R-:W-:-:S03]  /*3c60*/  FFMA.FTZ R31, R12, -R17, R31 ;  /* 0x800000110c1f7223 */ /* 0x000fc6000001001f */
[----:B------:R0:W5:Y:S04]  /*3c70*/  LDL.LU R14, [R1+0xa0] ;  /* 0x0000a000010e7983 */ /* 0x0001680000300800 */
[----:B------:R0:W5:Y:S04]  /*3c80*/  LDL.LU R13, [R1+0x9c] ;  /* 0x00009c00010d7983 */ /* 0x0001680000300800 */
[----:B------:R0:W5:Y:S01]  /*3c90*/  LDL.LU R12, [R1+0x98] ;  /* 0x00009800010c7983 */ /* 0x0001620000300800 */
[----:B--2---:R-:W-:-:S03]  /*3ca0*/  FFMA.FTZ R30, R21, -R17, R30 ;  /* 0x80000011151e7223 */ /* 0x004fc6000001001e */
[----:B------:R-:W2:Y:S01]  /*3cb0*/  LDL.LU R21, [R1+0x60] ;  /* 0x0000600001157983 */ /* 0x000ea20000300800 */
[-C--:B---3--:R-:W-:Y:S01]  /*3cc0*/  FFMA.FTZ R10, R24, -R17.reuse, R10 ;  /* 0x80000011180a7223 */ /* 0x088fe2000001000a */
[-C--:B----4-:R-:W-:Y:S01]  /*3cd0*/  FFMA.FTZ R11, R23, -R17.reuse, R11 ;  /* 0x80000011170b7223 */ /* 0x090fe2000001000b */
[-C--:B------:R-:W-:Y:S01]  /*3ce0*/  FFMA.FTZ R7, R18, -R17.reuse, R7 ;  /* 0x8000001112077223 */ /* 0x080fe20000010007 */
[-C--:B------:R-:W-:Y:S02]  /*3cf0*/  FFMA.FTZ R29, R28, -R17.reuse, R29 ;  /* 0x800000111c1d7223 */ /* 0x080fe4000001001d */
[----:B------:R-:W3:Y:S01]  /*3d00*/  LDL.LU R28, [R1+0x70] ;  /* 0x00007000011c7983 */ /* 0x000ee20000300800 */
[----:B------:R-:W-:-:S03]  /*3d10*/  FFMA.FTZ R18, R25, -R17, R8 ;  /* 0x8000001119127223 */ /* 0x000fc60000010008 */
[----:B------:R-:W4:Y:S04]  /*3d20*/  LDL.LU R25, [R1+0x78] ;  /* 0x0000780001197983 */ /* 0x000f280000300800 */
[----:B------:R-:W4:Y:S01]  /*3d30*/  LDL.LU R24, [R1+0x6c] ;  /* 0x00006c0001187983 */ /* 0x000f220000300800 */
[----:B------:R-:W-:-:S03]  /*3d40*/  IADD3 R8, P1, R22, UR14, RZ ;  /* 0x0000000e16087c10 */ /* 0x000fc6000ff3e0ff */
[----:B------:R-:W4:Y:S01]  /*3d50*/  LDL.LU R23, [R1+0x74] ;  /* 0x0000740001177983 */ /* 0x000f220000300800 */
[----:B------:R-:W-:-:S03]  /*3d60*/  FFMA.FTZ R19, R19, -R17, R9 ;  /* 0x8000001113137223 */ /* 0x000fc60000010009 */
[----:B------:R-:W4:Y:S01]  /*3d70*/  LDL.LU R22, [R1+0x58] ;  /* 0x0000580001167983 */ /* 0x000f220000300800 */
[----:B--2---:R-:W-:-:S03]  /*3d80*/  IADD3.X R9, R21, UR15, RZ, P1, !PT ;  /* 0x0000000f15097c10 */ /* 0x004fc60008ffe4ff */
[----:B------:R-:W2:Y:S01]  /*3d90*/  LDL.LU R21, [R1+0x5c] ;  /* 0x00005c0001157983 */ /* 0x000ea20000300800 */
[C---:B------:R-:W-:Y:S01]  /*3da0*/  FMUL.FTZ R34, R5.reuse, R34 ;  /* 0x0000002205227220 */ /* 0x040fe20000410000 */
[----:B------:R-:W-:Y:S01]  /*3db0*/  FMUL.FTZ R33, R5, R33 ;  /* 0x0000002105217220 */ /* 0x000fe20000410000 */
[-C--:B------:R-:W-:Y:S01]  /*3dc0*/  FFMA.FTZ R26, R37, -R17.reuse, R26 ;  /* 0x80000011251a7223 */ /* 0x080fe2000001001a */
[-C--:B------:R-:W-:Y:S01]  /*3dd0*/  FFMA.FTZ R27, R36, -R17.reuse, R27 ;  /* 0x80000011241b7223 */ /* 0x080fe2000001001b */
[----:B------:R-:W-:Y:S01]  /*3de0*/  FFMA.FTZ R16, R35, -R17, R16 ;  /* 0x8000001123107223 */ /* 0x000fe20000010010 */
[C---:B------:R-:W-:Y:S01]  /*3df0*/  FMUL.FTZ R17, R5.reuse, R7 ;  /* 0x0000000705117220 */ /* 0x040fe20000410000 */
[C---:B------:R-:W-:Y:S01]  /*3e00*/  PRMT R7, R6.reuse, 0x7610, R7 ;  /* 0x0000761006077816 */ /* 0x040fe20000000007 */
[----:B------:R-:W-:Y:S01]  /*3e10*/  FMUL.FTZ R32, R5, R32 ;  /* 0x0000002005207220 */ /* 0x000fe20000410000 */
[----:B------:R-:W-:Y:S01]  /*3e20*/  F2FP.F16.F32.PACK_AB R33, R33, R34 ;  /* 0x000000222121723e */ /* 0x000fe200000000ff */
[C---:B------:R-:W-:Y:S01]  /*3e30*/  FMUL.FTZ R31, R5.reuse, R31 ;  /* 0x0000001f051f7220 */ /* 0x040fe20000410000 */
        /* <DEDUP_REMOVED lines=12> */
[----:B------:R-:W-:-:S02]  /*3f00*/  F2FP.F16.F32.PACK_AB R31, R31, R32 ;  /* 0x000000201f1f723e */ /* 0x000fc400000000ff */
[----:B------:R-:W-:Y:S01]  /*3f10*/  F2FP.F16.F32.PACK_AB R29, R29, R30 ;  /* 0x0000001e1d1d723e */ /* 0x000fe200000000ff */
[----:B------:R4:W-:Y:S01]  /*3f20*/  STG.E.U16 desc[UR12][R8.64], R7 ;  /* 0x0000000708007986 */ /* 0x0009e2000c10150c */
[----:B------:R-:W-:-:S03]  /*3f30*/  PRMT R20, R31, 0x7632, R20 ;  /* 0x000076321f147816 */ /* 0x000fc60000000014 */
[----:B------:R1:W-:Y:S01]  /*3f40*/  STG.E.U16 desc[UR12][R8.64+0x6], R5 ;  /* 0x0000060508007986 */ /* 0x0003e2000c10150c */
[----:B---3--:R-:W-:-:S03]  /*3f50*/  IADD3 R6, P1, R28, UR14, RZ ;  /* 0x0000000e1c067c10 */ /* 0x008fc6000ff3e0ff */
[----:B------:R3:W-:Y:S01]  /*3f60*/  STG.E.U16 desc[UR12][R8.64+0x4], R33 ;  /* 0x0000042108007986 */ /* 0x0007e2000c10150c */
[----:B------:R-:W-:Y:S02]  /*3f70*/  F2FP.F16.F32.PACK_AB R17, R18, R17 ;  /* 0x000000111211723e */ /* 0x000fe400000000ff */
[----:B----4-:R-:W-:Y:S02]  /*3f80*/  IADD3.X R7, R25, UR15, RZ, P1, !PT ;  /* 0x0000000f19077c10 */ /* 0x010fe40008ffe4ff */
[----:B------:R-:W-:Y:S02]  /*3f90*/  F2FP.F16.F32.PACK_AB R10, R10, R19 ;  /* 0x000000130a0a723e */ /* 0x000fe400000000ff */
[----:B-1----:R-:W-:Y:S01]  /*3fa0*/  PRMT R5, R29, 0x7632, R5 ;  /* 0x000076321d057816 */ /* 0x002fe20000000005 */
[----:B------:R-:W-:Y:S01]  /*3fb0*/  STG.E.U16 desc[UR12][R6.64], R31 ;  /* 0x0000001f06007986 */ /* 0x000fe2000c10150c */
[----:B---3--:R-:W-:-:S03]  /*3fc0*/  IADD3 R8, P1, R24, UR14, RZ ;  /* 0x0000000e18087c10 */ /* 0x008fc6000ff3e0ff */
[----:B------:R-:W-:Y:S01]  /*3fd0*/  STG.E.U16 desc[UR12][R6.64+0x2], R20 ;  /* 0x0000021406007986 */ /* 0x000fe2000c10150c */
[----:B------:R-:W-:Y:S02]  /*3fe0*/  PRMT R18, R17, 0x7632, R18 ;  /* 0x0000763211127816 */ /* 0x000fe40000000012 */
[----:B------:R-:W-:Y:S01]  /*3ff0*/  IADD3.X R9, R23, UR15, RZ, P1, !PT ;  /* 0x0000000f17097c10 */ /* 0x000fe20008ffe4ff */
[----:B------:R-:W-:Y:S01]  /*4000*/  STG.E.U16 desc[UR12][R6.64+0x4], R29 ;  /* 0x0000041d06007986 */ /* 0x000fe2000c10150c */
[----:B------:R-:W-:-:S03]  /*4010*/  F2FP.F16.F32.PACK_AB R11, R26, R11 ;  /* 0x0000000b1a0b723e */ /* 0x000fc600000000ff */
[----:B------:R1:W-:Y:S01]  /*4020*/  STG.E.U16 desc[UR12][R6.64+0x6], R5 ;  /* 0x0000060506007986 */ /* 0x0003e2000c10150c */
[----:B------:R-:W-:-:S03]  /*4030*/  F2FP.F16.F32.PACK_AB R16, R16, R27 ;  /* 0x0000001b1010723e */ /* 0x000fc600000000ff */
[----:B------:R-:W-:Y:S01]  /*4040*/  STG.E.U16 desc[UR12][R8.64], R17 ;  /* 0x0000001108007986 */ /* 0x000fe2000c10150c */
[----:B-1----:R-:W-:Y:S02]  /*4050*/  PRMT R7, R10, 0x7632, R7 ;  /* 0x000076320a077816 */ /* 0x002fe40000000007 */
[----:B------:R-:W-:Y:S01]  /*4060*/  IADD3 R6, P1, R22, UR14, RZ ;  /* 0x0000000e16067c10 */ /* 0x000fe2000ff3e0ff */
[----:B------:R-:W-:Y:S01]  /*4070*/  STG.E.U16 desc[UR12][R8.64+0x2], R18 ;  /* 0x0000021208007986 */ /* 0x000fe2000c10150c */
[----:B------:R-:W-:-:S03]  /*4080*/  PRMT R5, R11, 0x7632, R5 ;  /* 0x000076320b057816 */ /* 0x000fc60000000005 */
[----:B------:R-:W-:Y:S04]  /*4090*/  STG.E.U16 desc[UR12][R8.64+0x4], R10 ;  /* 0x0000040a08007986 */ /* 0x000fe8000c10150c */
[----:B------:R1:W-:Y:S02]  /*40a0*/  STG.E.U16 desc[UR12][R8.64+0x6], R7 ;  /* 0x0000060708007986 */ /* 0x0003e4000c10150c */
        /* <DEDUP_REMOVED lines=9> */
.L_x_2500:
[----:B------:R-:W-:-:S04]  /*4140*/  ULEA UR7, UR8, UR11, 0x7 ;  /* 0x0000000b08077291 */ /* 0x000fc8000f8e383f */
[----:B------:R-:W-:-:S04]  /*4150*/  USHF.L.U32 UR7, UR7, 0x5, URZ ;  /* 0x0000000507077899 */ /* 0x000fc8000800063f */
[----:B------:R-:W-:-:S06]  /*4160*/  UISETP.GT.AND UP0, UPT, UR7, 0x3bf, UPT ;  /* 0x000003bf0700788c */ /* 0x000fcc000bf04270 */
[----:B------:R-:W-:-:S13]  /*4170*/  PLOP3.LUT P0, PT, PT, PT, UP0, 0x80, 0x0 ;  /* 0x000000000000781c */ /* 0x000fda0003f0f008 */
[----:B------:R-:W-:Y:S05]  /*4180*/  @P0 EXIT ;  /* 0x000000000000094d */ /* 0x000fea0003800000 */
[----:B------:R-:W1:Y:S01]  /*4190*/  S2R R36, SR_TID.X ;  /* 0x0000000000247919 */ /* 0x000e620000002100 */
[----:B0-----:R-:W-:Y:S01]  /*41a0*/  LOP3.LUT R3, RZ, UR16, RZ, 0x33, !PT ;  /* 0x00000010ff037c12 */ /* 0x001fe2000f8e33ff */
        /* <DEDUP_REMOVED lines=19> */
[----:B-----5:R-:W-:Y:S02]  /*42e0*/  IADD3.X R13, ~R3, -0x1, R0, P0, P1 ;  /* 0xffffffff030d7810 */ /* 0x020fe400007e2500 */
        /* <DEDUP_REMOVED lines=23> */
.L_x_2533:
[----:B------:R-:W-:Y:S01]  /*4460*/  ISETP.LT.U32.AND P0, PT, R35, UR4, PT ;  /* 0x0000000423007c0c */ /* 0x000fe2000bf01070 */
[----:B------:R-:W-:Y:S01]  /*4470*/  BSSY B0, `(.L_x_2517) ;  /* 0x00000b1000007945 */ /* 0x000fe20003800000 */
[----:B0123--:R-:W-:Y:S02]  /*4480*/  MOV R0, UR5 ;  /* 0x0000000500007c02 */ /* 0x00ffe40008000f00 */
[----:B------:R-:W-:Y:S02]  /*4490*/  MOV R27, RZ ;  /* 0x000000ff001b7202 */ /* 0x000fe40000000f00 */
[----:B------:R-:W-:Y:S02]  /*44a0*/  ISETP.GT.AND.EX P0, PT, R0, RZ, PT, P0 ;  /* 0x000000ff0000720c */ /* 0x000fe40003f04300 */
[----:B------:R-:W-:-:S11]  /*44b0*/  MOV R29, RZ ;  /* 0x000000ff001d7202 */ /* 0x000fd60000000f00 */
        /* <DEDUP_REMOVED lines=41> */
.L_x_2520:
[----:B------:R-:W-:Y:S05]  /*4750*/  BSYNC B1 ;  /* 0x0000000000017941 */ /* 0x000fea0003800000 */
.L_x_2519:
        /* <DEDUP_REMOVED lines=23> */
.L_x_2523:
        /* <DEDUP_REMOVED lines=55> */
.L_x_2522:
[----:B------:R-:W-:Y:S05]  /*4c40*/  BSYNC B1 ;  /* 0x0000000000017941 */ /* 0x000fea0003800000 */
.L_x_2521:
        /* <DEDUP_REMOVED lines=35> */
.L_x_2525:
[----:B------:R-:W-:Y:S05]  /*4e80*/  BSYNC B1 ;  /* 0x0000000000017941 */ /* 0x000fea0003800000 */
.L_x_2524:
        /* <DEDUP_REMOVED lines=15> */
.L_x_2518:
[----:B------:R-:W-:Y:S05]  /*4f80*/  BSYNC B0 ;  /* 0x0000000000007941 */ /* 0x000fea0003800000 */
.L_x_2517:
        /* <DEDUP_REMOVED lines=23> */
[----:B------:R-:W-:Y:S02]  /*5100*/  @P0 LEA R11, R11, R10, 0x2 ;  /* 0x0000000a0b0b0211 */ /* 0x000fe400078e10ff */
[----:B------:R-:W-:-:S03]  /*5110*/  MOV R10, RZ ;  /* 0x000000ff000a7202 */ /* 0x000fc60000000f00 */
        /* <DEDUP_REMOVED lines=25> */
.L_x_2542:
        /* <DEDUP_REMOVED lines=27> */
[----:B0-----:R-:W-:Y:S02]  /*5460*/  MOV R16, 0xffff ;  /* 0x0000ffff00107802 */ /* 0x001fe40000000f00 */
        /* <DEDUP_REMOVED lines=19> */
.L_x_2552:
        /* <DEDUP_REMOVED lines=41> */
.L_x_2562:
[----:B--2---:R-:W-:Y:S01]  /*5830*/  FADD.FTZ R12, R29, R27 ;  /* 0x0000001b1d0c7221 */ /* 0x004fe20000010000 */
[----:B------:R-:W-:-:S04]  /*5840*/  @!P1 F2FP.F16.F32.PACK_AB R0, RZ, R0 ;  /* 0x00000000ff00923e */ /* 0x000fc800000000ff */
[----:B------:R-:W-:Y:S01]  /*5850*/  @!P1 F2FP.F16.F32.PACK_AB R12, RZ, R12 ;  /* 0x0000000cff0c923e */ /* 0x000fe200000000ff */
[----:B------:R3:W-:Y:S03]  /*5860*/  @!P1 STG.E.U16 desc[UR12][R10.64+0x78], R0 ;  /* 0x000078000a009986 */ /* 0x0007e6000c10150c */
[----:B------:R-:W-:Y:S02]  /*5870*/  PRMT R16, R12, 0x7610, R16 ;  /* 0x000076100c107816 */ /* 0x000fe40000000010 */
[----:B------:R-:W-:-:S03]  /*5880*/  LEA.HI R12, R36, 0x5a, RZ, 0x1c ;  /* 0x0000005a240c7811 */ /* 0x000fc600078fe0ff */
[----:B------:R3:W-:Y:S04]  /*5890*/  @!P1 STG.E.U16 desc[UR12][R14.64+0x78], R16 ;  /* 0x000078100e009986 */ /* 0x0007e8000c10150c */
.L_x_2528:
[----:B------:R-:W-:Y:S05]  /*58a0*/  BSYNC B0 ;  /* 0x0000000000007941 */ /* 0x000fea0003800000 */
.L_x_2527:
        /* <DEDUP_REMOVED lines=15> */
[C---:B------:R-:W-:Y:S02]  /*59a0*/  @P0 SHF.L.U32 R15, R7.reuse, 0x1, RZ ;  /* 0x00000001070f0819 */ /* 0x040fe400000006ff */
        /* <DEDUP_REMOVED lines=12> */
[----:B------:R-:W-:-:S02]  /*5a70*/  MOV R17, 0xffff ;  /* 0x0000ffff00117802 */ /* 0x000fc40000000f00 */
[----:B------:R-:W-:Y:S01]  /*5a80*/  @P0 SHF.L.U32 R20, R7, 0x1, RZ ;  /* 0x0000000107140819 */ /* 0x000fe200000006ff */
[----:B------:R1:W-:Y:S01]  /*5a90*/  @P0 LDS R14, [R19+0x780] ;  /* 0x00078000130e0984 */ /* 0x0003e20000000800 */
[----:B------:R-:W-:Y:S01]  /*5aa0*/  MOV R25, 0xffff ;  /* 0x0000ffff00197802 */ /* 0x000fe20000000f00 */
[----:B0-----:R-:W-:Y:S01]  /*5ab0*/  FADD.FTZ R11, R11, R10 ;  /* 0x0000000a0b0b7221 */ /* 0x001fe20000010000 */
[----:B------:R-:W-:Y:S01]  /*5ac0*/  MOV R31, RZ ;  /* 0x000000ff001f7202 */ /* 0x000fe20000000f00 */
[----:B------:R-:W-:Y:S01]  /*5ad0*/  @P0 LDS R10, [R34] ;  /* 0x00000000220a0984 */ /* 0x000fe20000000800 */
[----:B------:R-:W-:Y:S02]  /*5ae0*/  MOV R22, RZ ;  /* 0x000000ff00167202 */ /* 0x000fe40000000f00 */
[----:B------:R-:W-:Y:S01]  /*5af0*/  ISETP.NE.AND P1, PT, R7, RZ, PT ;  /* 0x000000ff0700720c */ /* 0x000fe20003f25270 */
[----:B------:R-:W0:Y:S01]  /*5b00*/  SHFL.BFLY PT, R0, R11, 0x4, 0x101f ;  /* 0x0c901f000b007f89 */ /* 0x000e2200000e0000 */
[----:B-1----:R-:W-:-:S02]  /*5b10*/  MOV R19, RZ ;  /* 0x000000ff00137202 */ /* 0x002fc40000000f00 */
[----:B------:R-:W-:Y:S01]  /*5b20*/  MOV R27, 0xffff ;  /* 0x0000ffff001b7802 */ /* 0x000fe20000000f00 */
        /* <DEDUP_REMOVED lines=10> */
[----:B------:R-:W-:Y:S02]  /*5bd0*/  @P0 MOV R31, R15 ;  /* 0x0000000f001f0202 */ /* 0x000fe40000000f00 */
[----:B------:R-:W-:Y:S01]  /*5be0*/  MOV R15, 0xffff ;  /* 0x0000ffff000f7802 */ /* 0x000fe20000000f00 */
[----:B------:R-:W-:Y:S01]  /*5bf0*/  @P0 IMAD R11, R11, 0x4, R20 ;  /* 0x000000040b0b0824 */ /* 0x000fe200078e0214 */
[----:B------:R-:W-:Y:S01]  /*5c00*/  @P0 MOV R22, R10 ;  /* 0x0000000a00160202 */ /* 0x000fe20000000f00 */
[----:B------:R-:W2:Y:S01]  /*5c10*/  SHFL.BFLY PT, R23, R31, 0x8, 0x101f ;  /* 0x0d101f001f177f89 */ /* 0x000ea200000e0000 */
[----:B------:R-:W-:-:S02]  /*5c20*/  MOV R20, 0xffff ;  /* 0x0000ffff00147802 */ /* 0x000fc40000000f00 */
[----:B------:R-:W-:Y:S01]  /*5c30*/  @P0 MOV R19, R14 ;  /* 0x0000000e00130202 */ /* 0x000fe20000000f00 */
[----:B------:R-:W4:Y:S01]  /*5c40*/  SHFL.BFLY PT, R15, R22, 0x8, 0x101f ;  /* 0x0d101f00160f7f89 */ /* 0x000f2200000e0000 */
[----:B------:R-:W-:-:S03]  /*5c50*/  IMAD.MOV.U32 R14, RZ, RZ, RZ ;  /* 0x000000ffff0e7224 */ /* 0x000fc600078e00ff */
        /* <DEDUP_REMOVED lines=17> */
[----:B------:R-:W-:Y:S02]  /*5d70*/  MOV R24, 0xffff ;  /* 0x0000ffff00187802 */ /* 0x000fe40000000f00 */
[----:B------:R-:W-:Y:S02]  /*5d80*/  IADD3 R0, R12, R6, RZ ;  /* 0x000000060c007210 */ /* 0x000fe40007ffe0ff */
[----:B------:R-:W-:Y:S02]  /*5d90*/  @!P1 F2FP.F16.F32.PACK_AB R15, RZ, R29 ;  /* 0x0000001dff0f923e */ /* 0x000fe400000000ff */
[----:B------:R-:W1:Y:S01]  /*5da0*/  SHFL.BFLY PT, R29, R21, 0x2, 0x101f ;  /* 0x0c501f00151d7f89 */ /* 0x000e6200000e0000 */
[----:B0-----:R-:W-:Y:S01]  /*5db0*/  @!P1 IMAD.WIDE R10, R0, 0x2, R10 ;  /* 0x00000002000a9825 */ /* 0x001fe200078e020a */
[----:B------:R-:W-:-:S02]  /*5dc0*/  PRMT R37, R15, 0x7610, R37 ;  /* 0x000076100f257816 */ /* 0x000fc40000000025 */
[----:B------:R-:W-:Y:S01]  /*5dd0*/  MOV R15, 0xffff ;  /* 0x0000ffff000f7802 */ /* 0x000fe20000000f00 */
[----:B--2---:R-:W-:Y:S01]  /*5de0*/  FADD.FTZ R31, R31, R23 ;  /* 0x000000171f1f7221 */ /* 0x004fe20000010000 */
[----:B------:R-:W-:Y:S01]  /*5df0*/  MOV R12, RZ ;  /* 0x000000ff000c7202 */ /* 0x000fe20000000f00 */
[----:B------:R0:W-:Y:S01]  /*5e00*/  @!P1 STG.E.U16 desc[UR12][R10.64], R37 ;  /* 0x000000250a009986 */ /* 0x0001e2000c10150c */
[----:B------:R-:W-:Y:S02]  /*5e10*/  @P0 MOV R12, R17 ;  /* 0x00000011000c0202 */ /* 0x000fe40000000f00 */
[----:B------:R-:W-:Y:S01]  /*5e20*/  MOV R17, 0xffff ;  /* 0x0000ffff00117802 */ /* 0x000fe20000000f00 */
[----:B------:R-:W2:Y:S01]  /*5e30*/  SHFL.BFLY PT, R15, R22, 0x4, 0x101f ;  /* 0x0c901f00160f7f89 */ /* 0x000ea200000e0000 */
[----:B---3--:R-:W-:Y:S01]  /*5e40*/  FADD.FTZ R20, R20, R19 ;  /* 0x0000001314147221 */ /* 0x008fe20000010000 */
[----:B------:R-:W-:Y:S02]  /*5e50*/  MOV R19, 0xffff ;  /* 0x0000ffff00137802 */ /* 0x000fe40000000f00 */
[----:B------:R-:W-:Y:S01]  /*5e60*/  SHFL.BFLY PT, R23, R31, 0x2, 0x101f ;  /* 0x0c501f001f177f89 */ /* 0x000fe200000e0000 */
[----:B0-----:R-:W-:Y:S01]  /*5e70*/  FADD.FTZ R10, R16, R14 ;  /* 0x0000000e100a7221 */ /* 0x001fe20000010000 */
[----:B------:R-:W-:Y:S01]  /*5e80*/  MOV R11, RZ ;  /* 0x000000ff000b7202 */ /* 0x000fe20000000f00 */
[----:B------:R-:W-:Y:S01]  /*5e90*/  IMAD.MOV.U32 R16, RZ, RZ, 0xffff ;  /* 0x0000ffffff107424 */ /* 0x000fe200078e00ff */
[----:B------:R-:W-:Y:S01]  /*5ea0*/  @P0 MOV R11, R18 ;  /* 0x00000012000b0202 */ /* 0x000fe20000000f00 */
[----:B------:R-:W0:Y:S01]  /*5eb0*/  SHFL.BFLY PT, R14, R12, 0x8, 0x101f ;  /* 0x0d101f000c0e7f89 */ /* 0x000e2200000e0000 */
[----:B-1----:R-:W-:Y:S01]  /*5ec0*/  FADD.FTZ R18, R21, R29 ;  /* 0x0000001d15127221 */ /* 0x002fe20000010000 */
[----:B------:R-:W-:-:S02]  /*5ed0*/  MOV R21, 0xffff ;  /* 0x0000ffff00157802 */ /* 0x000fc40000000f00 */
[----:B------:R-:W1:Y:S01]  /*5ee0*/  SHFL.BFLY PT, R24, R10, 0x4, 0x101f ;  /* 0x0c901f000a187f89 */ /* 0x000e6200000e0000 */
[----:B------:R-:W-:-:S03]  /*5ef0*/  MOV R29, 0xffff ;  /* 0x0000ffff001d7802 */ /* 0x000fc60000000f00 */
[----:B------:R-:W3:Y:S01]  /*5f00*/  SHFL.BFLY PT, R16, R11, 0x8, 0x101f ;  /* 0x0d101f000b107f89 */ /* 0x000ee200000e0000 */
[----:B--2---:R-:W-:-:S03]  /*5f10*/  FADD.FTZ R22, R22, R15 ;  /* 0x0000000f16167221 */ /* 0x004fc60000010000 */
[----:B------:R-:W2:Y:S04]  /*5f20*/  SHFL.BFLY PT, R17, R18, 0x1, 0x101f ;  /* 0x0c301f0012117f89 */ /* 0x000ea800000e0000 */
[----:B------:R-:W4:Y:S04]  /*5f30*/  SHFL.BFLY PT, R19, R20, 0x2, 0x101f ;  /* 0x0c501f0014137f89 */ /* 0x000f2800000e0000 */
[----:B------:R-:W5:Y:S01]  /*5f40*/  SHFL.BFLY PT, R21, R22, 0x2, 0x101f ;  /* 0x0c501f0016157f89 */ /* 0x000f6200000e0000 */
[----:B0-----:R-:W-:Y:S02]  /*5f50*/  FADD.FTZ R12, R14, R12 ;  /* 0x0000000c0e0c7221 */ /* 0x001fe40000010000 */
[----:B------:R-:W0:Y:S01]  /*5f60*/  @!P1 LDC.64 R14, c[0x0][0x220] ;  /* 0x00008800ff0e9b82 */ /* 0x000e220000000a00 */
[----:B-1----:R-:W-:Y:S01]  /*5f70*/  FADD.FTZ R10, R10, R24 ;  /* 0x000000180a0a7221 */ /* 0x002fe20000010000 */
[----:B------:R-:W-:Y:S01]  /*5f80*/  MOV R24, 0xffff ;  /* 0x0000ffff00187802 */ /* 0x000fe20000000f00 */
[----:B------:R-:W1:Y:S01]  /*5f90*/  SHFL.BFLY PT, R29, R12, 0x4, 0x101f ;  /* 0x0c901f000c1d7f89 */ /* 0x000e6200000e0000 */
[----:B---3--:R-:W-:-:S03]  /*5fa0*/  FADD.FTZ R11, R16, R11 ;  /* 0x0000000b100b7221 */ /* 0x008fc60000010000 */
[----:B------:R-:W3:Y:S01]  /*5fb0*/  SHFL.BFLY PT, R16, R10, 0x2, 0x101f ;  /* 0x0c501f000a107f89 */ /* 0x000ee200000e0000 */
[----:B--2---:R-:W-:-:S03]  /*5fc0*/  FADD.FTZ R25, R18, R17 ;  /* 0x0000001112197221 */ /* 0x004fc60000010000 */
[----:B------:R-:W2:Y:S01]  /*5fd0*/  SHFL.BFLY PT, R24, R11, 0x4, 0x101f ;  /* 0x0c901f000b187f89 */ /* 0x000ea200000e0000 */
[----:B------:R-:W-:Y:S01]  /*5fe0*/  FADD.FTZ R18, R31, R23 ;  /* 0x000000171f127221 */ /* 0x000fe20000010000 */
[----:B------:R-:W-:Y:S01]  /*5ff0*/  MOV R23, 0xffff ;  /* 0x0000ffff00177802 */ /* 0x000fe20000000f00 */
[----:B----4-:R-:W-:Y:S01]  /*6000*/  FADD.FTZ R19, R20, R19 ;  /* 0x0000001314137221 */ /* 0x010fe20000010000 */
[----:B------:R-:W-:Y:S02]  /*6010*/  @!P1 F2FP.F16.F32.PACK_AB R25, RZ, R25 ;  /* 0x00000019ff19923e */ /* 0x000fe400000000ff */
[----:B------:R-:W-:Y:S01]  /*6020*/  MOV R31, 0xffff ;  /* 0x0000ffff001f7802 */ /* 0x000fe20000000f00 */
[----:B-----5:R-:W-:Y:S01]  /*6030*/  FADD.FTZ R20, R22, R21 ;  /* 0x0000001516147221 */ /* 0x020fe20000010000 */
[----:B------:R-:W-:Y:S01]  /*6040*/  MOV R21, 0xffff ;  /* 0x0000ffff00157802 */ /* 0x000fe20000000f00 */
[----:B------:R-:W4:Y:S01]  /*6050*/  SHFL.BFLY PT, R17, R19, 0x1, 0x101f ;  /* 0x0c301f0013117f89 */ /* 0x000f2200000e0000 */
[----:B0-----:R-:W-:-:S03]  /*6060*/  @!P1 IMAD.WIDE R14, R0, 0x2, R14 ;  /* 0x00000002000e9825 */ /* 0x001fc600078e020e */
[----:B------:R-:W0:Y:S01]  /*6070*/  SHFL.BFLY PT, R23, R18, 0x1, 0x101f ;  /* 0x0c301f0012177f89 */ /* 0x000e2200000e0000 */
[----:B-1----:R-:W-:-:S03]  /*6080*/  FADD.FTZ R12, R12, R29 ;  /* 0x0000001d0c0c7221 */ /* 0x002fc60000010000 */
[----:B------:R-:W1:Y:S01]  /*6090*/  SHFL.BFLY PT, R21, R20, 0x1, 0x101f ;  /* 0x0c301f0014157f89 */ /* 0x000e6200000e0000 */
[----:B------:R-:W-:Y:S01]  /*60a0*/  PRMT R34, R25, 0x7610, R34 ;  /* 0x0000761019227816 */ /* 0x000fe20000000022 */
[----:B---3--:R-:W-:Y:S02]  /*60b0*/  FADD.FTZ R10, R10, R16 ;  /* 0x000000100a0a7221 */ /* 0x008fe40000010000 */
[----:B------:R-:W3:Y:S01]  /*60c0*/  SHFL.BFLY PT, R27, R12, 0x2, 0x101f ;  /* 0x0c501f000c1b7f89 */ /* 0x000ee200000e0000 */
[----:B--2---:R-:W-:Y:S01]  /*60d0*/  FADD.FTZ R11, R11, R24 ;  /* 0x000000180b0b7221 */ /* 0x004fe20000010000 */
[----:B------:R-:W-:Y:S02]  /*60e0*/  MOV R24, 0xffff ;  /* 0x0000ffff00187802 */ /* 0x000fe40000000f00 */
[----:B------:R-:W2:Y:S04]  /*60f0*/  SHFL.BFLY PT, R22, R10, 0x1, 0x101f ;  /* 0x0c301f000a167f89 */ /* 0x000ea800000e0000 */
[----:B------:R5:W-:Y:S01]  /*6100*/  @!P1 STG.E.U16 desc[UR12][R14.64], R34 ;  /* 0x000000220e009986 */ /* 0x000be2000c10150c */
[----:B----4-:R-:W-:-:S03]  /*6110*/  FADD.FTZ R25, R19, R17 ;  /* 0x0000001113197221 */ /* 0x010fc60000010000 */
[----:B------:R-:W4:Y:S01]  /*6120*/  SHFL.BFLY PT, R24, R11, 0x2, 0x101f ;  /* 0x0c501f000b187f89 */ /* 0x000f2200000e0000 */
[----:B------:R-:W4:Y:S01]  /*6130*/  @!P1 LDC.64 R16, c[0x0][0x218] ;  /* 0x00008600ff109b82 */ /* 0x000f220000000a00 */
[----:B0-----:R-:W-:Y:S01]  /*6140*/  FADD.FTZ R23, R18, R23 ;  /* 0x0000001712177221 */ /* 0x001fe20000010000 */
[----:B-1----:R-:W-:-:S04]  /*6150*/  FADD.FTZ R29, R20, R21 ;  /* 0x00000015141d7221 */ /* 0x002fc80000010000 */
[----:B------:R-:W-:Y:S02]  /*6160*/  @!P1 F2FP.F16.F32.PACK_AB R23, RZ, R23 ;  /* 0x00000017ff17923e */ /* 0x000fe400000000ff */
[----:B-----5:R-:W0:Y:S01]  /*6170*/  @!P1 LDC.64 R14, c[0x0][0x220] ;  /* 0x00008800ff0e9b82 */ /* 0x020e220000000a00 */
[----:B---3--:R-:W-:Y:S01]  /*6180*/  FADD.FTZ R12, R12, R27 ;  /* 0x0000001b0c0c7221 */ /* 0x008fe20000010000 */
[----:B------:R-:W-:Y:S01]  /*6190*/  @!P1 F2FP.F16.F32.PACK_AB R29, RZ, R29 ;  /* 0x0000001dff1d923e */ /* 0x000fe200000000ff */
[----:B--2---:R-:W-:-:S05]  /*61a0*/  FADD.FTZ R10, R10, R22 ;  /* 0x000000160a0a7221 */ /* 0x004fca0000010000 */
[----:B------:R-:W1:Y:S01]  /*61b0*/  @!P1 LDC.64 R18, c[0x0][0x218] ;  /* 0x00008600ff129b82 */ /* 0x000e620000000a00 */
[----:B------:R-:W-:Y:S02]  /*61c0*/  @!P1 F2FP.F16.F32.PACK_AB R22, RZ, R25 ;  /* 0x00000019ff16923e */ /* 0x000fe400000000ff */
[----:B------:R-:W-:Y:S01]  /*61d0*/  @!P1 F2FP.F16.F32.PACK_AB R10, RZ, R10 ;  /* 0x0000000aff0a923e */ /* 0x000fe200000000ff */
[----:B----4-:R-:W-:-:S04]  /*61e0*/  FADD.FTZ R11, R11, R24 ;  /* 0x000000180b0b7221 */ /* 0x010fc80000010000 */
[----:B------:R-:W2:Y:S01]  /*61f0*/  @!P1 LDC.64 R20, c[0x0][0x220] ;  /* 0x00008800ff149b82 */ /* 0x000ea20000000a00 */
[C---:B------:R-:W-:Y:S01]  /*6200*/  @!P1 IMAD.WIDE R16, R0.reuse, 0x2, R16 ;  /* 0x0000000200109825 */ /* 0x040fe200078e0210 */
[----:B------:R-:W3:Y:S03]  /*6210*/  SHFL.BFLY PT, R31, R11, 0x1, 0x101f ;  /* 0x0c301f000b1f7f89 */ /* 0x000ee600000e0000 */
[----:B------:R-:W-:Y:S02]  /*6220*/  IMAD.MOV.U32 R24, RZ, RZ, 0xffff ;  /* 0x0000ffffff187424 */ /* 0x000fe400078e00ff */
[C---:B0-----:R-:W-:Y:S01]  /*6230*/  @!P1 IMAD.WIDE R14, R0.reuse, 0x2, R14 ;  /* 0x00000002000e9825 */ /* 0x041fe200078e020e */
        /* <DEDUP_REMOVED lines=8> */
.L_x_2596:
        /* <DEDUP_REMOVED lines=9> */
.L_x_2526:
[----:B------:R-:W-:Y:S05]  /*6350*/  WARPSYNC.ALL ;  /* 0x0000000000007948 */ /* 0x000fea0003800000 */
[----:B------:R-:W-:Y:S01]  /*6360*/  BAR.SYNC.DEFER_BLOCKING 0x0 ;  /* 0x0000000000007b1d */ /* 0x000fe20000010000 */
[C---:B------:R-:W-:Y:S02]  /*6370*/  ISETP.GE.AND P0, PT, R6.reuse, -0x1c40, PT ;  /* 0xffffe3c00600780c */ /* 0x040fe40003f06270 */
[----:B------:R-:W-:-:S11]  /*6380*/  IADD3 R6, R6, 0x2000, RZ ;  /* 0x0000200006067810 */ /* 0x000fd60007ffe0ff */
[----:B------:R-:W-:Y:S05]  /*6390*/  @!P0 BRA `(.L_x_2533) ;  /* 0xffffffe000308947 */ /* 0x000fea000383ffff */
[----:B------:R-:W-:Y:S05]  /*63a0*/  EXIT ;  /* 0x000000000000794d */ /* 0x000fea0003800000 */
.L_x_2529:
[----:B-1----:R-:W-:Y:S02]  /*63b0*/  MOV R25, R0 ;  /* 0x0000000000197202 */ /* 0x002fe40000000f00 */
[----:B------:R-:W-:Y:S02]  /*63c0*/  MOV R24, 0x8 ;  /* 0x0000000800187802 */ /* 0x000fe40000000f00 */
[----:B------:R-:W-:Y:S02]  /*63d0*/  MOV R23, 0x101f ;  /* 0x0000101f00177802 */ /* 0x000fe40000000f00 */
[----:B------:R-:W-:-:S07]  /*63e0*/  MOV R16, 0xffff ;  /* 0x0000ffff00107802 */ /* 0x000fce0000000f00 */
[----:B0-2---:R-:W-:Y:S05]  /*63f0*/  WARPSYNC.COLLECTIVE R16, `(.L_x_2534) ;  /* 0x0000000010087348 */ /* 0x005fea0003c00000 */
[----:B------:R1:W3:Y:S02]  /*6400*/  SHFL.BFLY P2, R27, R25, R24, R23 ;  /* 0x0c000018191b7389 */ /* 0x0002e40000040017 */
[----:B0123--:R-:W-:Y:S01]  /*6410*/  ENDCOLLECTIVE ;  /* 0x000000000000791b */ /* 0x00ffe20003800000 */
.L_x_2534:
[----:B------:R-:W-:Y:S02]  /*6420*/  MOV R25, R10 ;  /* 0x0000000a00197202 */ /* 0x000fe40000000f00 */
[----:B------:R-:W-:-:S07]  /*6430*/  MOV R11, R27 ;  /* 0x0000001b000b7202 */ /* 0x000fce0000000f00 */
[----:B------:R-:W-:Y:S05]  /*6440*/  WARPSYNC.COLLECTIVE R16, `(.L_x_2535) ;  /* 0x0000000010087348 */ /* 0x000fea0003c00000 */
[----:B------:R0:W1:Y:S02]  /*6450*/  SHFL.BFLY P2, R27, R25, R24, R23 ;  /* 0x0c000018191b7389 */ /* 0x0000640000040017 */
[----:B01----:R-:W-:Y:S01]  /*6460*/  ENDCOLLECTIVE ;  /* 0x000000000000791b */ /* 0x003fe20003800000 */
.L_x_2535:
[----:B------:R-:W-:-:S05]  /*6470*/  FADD.FTZ R11, R11, R0 ;  /* 0x000000000b0b7221 */ /* 0x000fca0000010000 */
[----:B------:R-:W-:Y:S02]  /*6480*/  MOV R25, R11 ;  /* 0x0000000b00197202 */ /* 0x000fe40000000f00 */
[----:B------:R-:W-:Y:S02]  /*6490*/  MOV R24, 0x4 ;  /* 0x0000000400187802 */ /* 0x000fe40000000f00 */
[----:B------:R-:W-:-:S07]  /*64a0*/  MOV R15, R27 ;  /* 0x0000001b000f7202 */ /* 0x000fce0000000f00 */
[----:B------:R-:W-:Y:S05]  /*64b0*/  WARPSYNC.COLLECTIVE R16, `(.L_x_2536) ;  /* 0x0000000010087348 */ /* 0x000fea0003c00000 */
[----:B------:R0:W1:Y:S02]  /*64c0*/  SHFL.BFLY P2, R27, R25, R24, R23 ;  /* 0x0c000018191b7389 */ /* 0x0000640000040017 */
[----:B01----:R-:W-:Y:S01]  /*64d0*/  ENDCOLLECTIVE ;  /* 0x000000000000791b */ /* 0x003fe20003800000 */
.L_x_2536:
[----:B------:R-:W-:-:S05]  /*64e0*/  FADD.FTZ R15, R15, R10 ;  /* 0x0000000a0f0f7221 */ /* 0x000fca0000010000 */
[----:B------:R-:W-:Y:S01]  /*64f0*/  MOV R25, R15 ;  /* 0x0000000f00197202 */ /* 0x000fe20000000f00 */
[----:B------:R-:W-:-:S07]  /*6500*/  IMAD.MOV.U32 R12, RZ, RZ, R27 ;  /* 0x000000ffff0c7224 */ /* 0x000fce00078e001b */
[----:B------:R-:W-:Y:S05]  /*6510*/  WARPSYNC.COLLECTIVE R16, `(.L_x_2537) ;  /* 0x0000000010087348 */ /* 0x000fea0003c00000 */
[----:B------:R0:W1:Y:S02]  /*6520*/  SHFL.BFLY P2, R27, R25, R24, R23 ;  /* 0x0c000018191b7389 */ /* 0x0000640000040017 */
[----:B01----:R-:W-:Y:S01]  /*6530*/  ENDCOLLECTIVE ;  /* 0x000000000000791b */ /* 0x003fe20003800000 */
.L_x_2537:
[----:B------:R-:W-:-:S05]  /*6540*/  FADD.FTZ R12, R11, R12 ;  /* 0x0000000c0b0c7221 */ /* 0x000fca0000010000 */
[----:B------:R-:W-:Y:S02]  /*6550*/  MOV R25, R12 ;  /* 0x0000000c00197202 */ /* 0x000fe40000000f00 */
[----:B------:R-:W-:Y:S02]  /*6560*/  MOV R24, 0x2 ;  /* 0x0000000200187802 */ /* 0x000fe40000000f00 */
[----:B------:R-:W-:-:S07]  /*6570*/  MOV R14, R27 ;  /* 0x0000001b000e7202 */ /* 0x000fce0000000f00 */
[----:B------:R-:W-:Y:S05]  /*6580*/  WARPSYNC.COLLECTIVE R16, `(.L_x_2538) ;  /* 0x0000000010087348 */ /* 0x000fea0003c00000 */
[----:B------:R0:W1:Y:S02]  /*6590*/  SHFL.BFLY P2, R27, R25, R24, R23 ;  /* 0x0c000018191b7389 */ /* 0x0000640000040017 */
[----:B01----:R-:W-:Y:S01]  /*65a0*/  ENDCOLLECTIVE ;  /* 0x000000000000791b */ /* 0x003fe20003800000 */
.L_x_2538:
[----:B------:R-:W-:-:S05]  /*65b0*/  FADD.FTZ R14, R15, R14 ;  /* 0x0000000e0f0e7221 */ /* 0x000fca0000010000 */
[----:B------:R-:W-:Y:S02]  /*65c0*/  MOV R25, R14 ;  /* 0x0000000e00197202 */ /* 0x000fe40000000f00 */
[----:B------:R-:W-:-:S07]  /*65d0*/  MOV R17, R27 ;  /* 0x0000001b00117202 */ /* 0x000fce0000000f00 */
[----:B------:R-:W-:Y:S05]  /*65e0*/  WARPSYNC.COLLECTIVE R16, `(.L_x_2539) ;  /* 0x0000000010087348 */ /* 0x000fea0003c00000 */
[----:B------:R0:W1:Y:S02]  /*65f0*/  SHFL.BFLY P2, R27, R25, R24, R23 ;  /* 0x0c000018191b7389 */ /* 0x0000640000040017 */
[----:B01----:R-:W-:Y:S01]  /*6600*/  ENDCOLLECTIVE ;  /* 0x000000000000791b */ /* 0x003fe20003800000 */
.L_x_2539:
[----:B------:R-:W-:-:S05]  /*6610*/  FADD.FTZ R17, R12, R17 ;  /* 0x000000110c117221 */ /* 0x000fca0000010000 */
[----:B------:R-:W-:Y:S02]  /*6620*/  MOV R25, R17 ;  /* 0x0000001100197202 */ /* 0x000fe40000000f00 */
[----:B------:R-:W-:Y:S02]  /*6630*/  MOV R24, 0x1 ;  /* 0x0000000100187802 */ /* 0x000fe40000000f00 */
[----:B------:R-:W-:-:S07]  /*6640*/  MOV R19, R27 ;  /* 0x0000001b00137202 */ /* 0x000fce0000000f00 */
[----:B------:R-:W-:Y:S05]  /*6650*/  WARPSYNC.COLLECTIVE R16, `(.L_x_2540) ;  /* 0x0000000010087348 */ /* 0x000fea0003c00000 */
[----:B------:R0:W1:Y:S02]  /*6660*/  SHFL.BFLY P2, R27, R25, R24, R23 ;  /* 0x0c000018191b7389 */ /* 0x0000640000040017 */
[----:B01----:R-:W-:Y:S01]  /*6670*/  ENDCOLLECTIVE ;  /* 0x000000000000791b */ /* 0x003fe20003800000 */
.L_x_2540:
[----:B------:R-:W-:-:S04]  /*6680*/  FADD.FTZ R19, R14, R19 ;  /* 0x000000130e137221 */ /* 0x000fc80000010000 */
[----:B------:R-:W-:Y:S01]  /*6690*/  IMAD.MOV.U32 R25, RZ, RZ, R19 ;  /* 0x000000ffff197224 */ /* 0x000fe200078e0013 */
[----:B------:R-:W-:-:S07]  /*66a0*/  MOV R0, R27 ;  /* 0x0000001b00007202 */ /* 0x000fce0000000f00 */
[----:B------:R-:W-:Y:S05]  /*66b0*/  WARPSYNC.COLLECTIVE R16, `(.L_x_2541) ;  /* 0x0000000010087348 */ /* 0x000fea0003c00000 */
[----:B------:R0:W1:Y:S02]  /*66c0*/  SHFL.BFLY P2, R27, R25, R24, R23 ;  /* 0x0c000018191b7389 */ /* 0x0000640000040017 */
[----:B01----:R-:W-:Y:S01]  /*66d0*/  ENDCOLLECTIVE ;  /* 0x000000000000791b */ /* 0x003fe20003800000 */
.L_x_2541:
[----:B------:R-:W-:Y:S01]  /*66e0*/  FADD.FTZ R0, R17, R0 ;  /* 0x0000000011007221 */ /* 0x000fe20000010000 */
[----:B------:R-:W-:Y:S06]  /*66f0*/  BRA `(.L_x_2542) ;  /* 0xffffffe800ec7947 */ /* 0x000fec000383ffff */
.L_x_2530:
        /* <DEDUP_REMOVED lines=8> */
.L_x_2544:
[----:B------:R-:W-:Y:S05]  /*6780*/  BSYNC B1 ;  /* 0x0000000000017941 */ /* 0x000fea0003800000 */
.L_x_2543:
        /* <DEDUP_REMOVED lines=8> */
.L_x_2545:
[----:B------:R-:W-:Y:S01]  /*6810*/  FADD.FTZ R17, R17, R0 ;  /* 0x0000000011117221 */ /* 0x000fe20000010000 */
[----:B------:R-:W-:-:S03]  /*6820*/  HFMA2.MMA R24, -RZ, RZ, 0, 2.384185791015625e-07 ;  /* 0x00000004ff187435 */ /* 0x000fc600000001ff */
[----:B------:R-:W-:Y:S01]  /*6830*/  IMAD.MOV.U32 R25, RZ, RZ, R17 ;  /* 0x000000ffff197224 */ /* 0x000fe200078e0011 */
[----:B------:R-:W-:-:S07]  /*6840*/  MOV R19, R27 ;  /* 0x0000001b00137202 */ /* 0x000fce0000000f00 */
[----:B------:R-:W-:Y:S05]  /*6850*/  WARPSYNC.COLLECTIVE R16, `(.L_x_2546) ;  /* 0x0000000010087348 */ /* 0x000fea0003c00000 */
[----:B------:R0:W1:Y:S02]  /*6860*/  SHFL.BFLY P2, R27, R25, R24, R23 ;  /* 0x0c000018191b7389 */ /* 0x0000640000040017 */
[----:B01----:R-:W-:Y:S01]  /*6870*/  ENDCOLLECTIVE ;  /* 0x000000000000791b */ /* 0x003fe20003800000 */
.L_x_2546:
[----:B------:R-:W-:-:S05]  /*6880*/  FADD.FTZ R19, R19, R12 ;  /* 0x0000000c13137221 */ /* 0x000fca0000010000 */
[----:B------:R-:W-:Y:S02]  /*6890*/  MOV R25, R19 ;  /* 0x0000001300197202 */ /* 0x000fe40000000f00 */
[----:B------:R-:W-:-:S07]  /*68a0*/  MOV R18, R27 ;  /* 0x0000001b00127202 */ /* 0x000fce0000000f00 */
[----:B------:R-:W-:Y:S05]  /*68b0*/  WARPSYNC.COLLECTIVE R16, `(.L_x_2547) ;  /* 0x0000000010087348 */ /* 0x000fea0003c00000 */
[----:B------:R0:W1:Y:S02]  /*68c0*/  SHFL.BFLY P2, R27, R25, R24, R23 ;  /* 0x0c000018191b7389 */ /* 0x0000640000040017 */
[----:B01----:R-:W-:Y:S01]  /*68d0*/  ENDCOLLECTIVE ;  /* 0x000000000000791b */ /* 0x003fe20003800000 */
.L_x_2547:
[----:B------:R-:W-:Y:S01]  /*68e0*/  FADD.FTZ R18, R17, R18 ;  /* 0x0000001211127221 */ /* 0x000fe20000010000 */
[----:B------:R-:W-:-:S04]  /*68f0*/  HFMA2.MMA R24, -RZ, RZ, 0, 1.1920928955078125e-07 ;  /* 0x00000002ff187435 */ /* 0x000fc800000001ff */
[----:B------:R-:W-:Y:S02]  /*6900*/  MOV R25, R18 ;  /* 0x0000001200197202 */ /* 0x000fe40000000f00 */
[----:B------:R-:W-:-:S07]  /*6910*/  MOV R20, R27 ;  /* 0x0000001b00147202 */ /* 0x000fce0000000f00 */
[----:B------:R-:W-:Y:S05]  /*6920*/  WARPSYNC.COLLECTIVE R16, `(.L_x_2548) ;  /* 0x0000000010087348 */ /* 0x000fea0003c00000 */
[----:B------:R0:W1:Y:S02]  /*6930*/  SHFL.BFLY P2, R27, R25, R24, R23 ;  /* 0x0c000018191b7389 */ /* 0x0000640000040017 */
[----:B01----:R-:W-:Y:S01]  /*6940*/  ENDCOLLECTIVE ;  /* 0x000000000000791b */ /* 0x003fe20003800000 */
.L_x_2548:
[----:B------:R-:W-:-:S05]  /*6950*/  FADD.FTZ R20, R19, R20 ;  /* 0x0000001413147221 */ /* 0x000fca0000010000 */
[----:B------:R-:W-:Y:S02]  /*6960*/  MOV R25, R20 ;  /* 0x0000001400197202 */ /* 0x000fe40000000f00 */
[----:B------:R-:W-:-:S07]  /*6970*/  MOV R21, R27 ;  /* 0x0000001b00157202 */ /* 0x000fce0000000f00 */
[----:B------:R-:W-:Y:S05]  /*6980*/  WARPSYNC.COLLECTIVE R16, `(.L_x_2549) ;  /* 0x0000000010087348 */ /* 0x000fea0003c00000 */
[----:B------:R0:W1:Y:S02]  /*6990*/  SHFL.BFLY P2, R27, R25, R24, R23 ;  /* 0x0c000018191b7389 */ /* 0x0000640000040017 */
[----:B01----:R-:W-:Y:S01]  /*69a0*/  ENDCOLLECTIVE ;  /* 0x000000000000791b */ /* 0x003fe20003800000 */
.L_x_2549:
[----:B------:R-:W-:-:S05]  /*69b0*/  FADD.FTZ R21, R18, R21 ;  /* 0x0000001512157221 */ /* 0x000fca0000010000 */
[----:B------:R-:W-:Y:S01]  /*69c0*/  MOV R25, R21 ;  /* 0x0000001500197202 */ /* 0x000fe20000000f00 */
[----:B------:R-:W-:Y:S01]  /*69d0*/  IMAD.MOV.U32 R24, RZ, RZ, 0x1 ;  /* 0x00000001ff187424 */ /* 0x000fe200078e00ff */
[----:B------:R-:W-:-:S07]  /*69e0*/  MOV R29, R27 ;  /* 0x0000001b001d7202 */ /* 0x000fce0000000f00 */
[----:B------:R-:W-:Y:S05]  /*69f0*/  WARPSYNC.COLLECTIVE R16, `(.L_x_2550) ;  /* 0x0000000010087348 */ /* 0x000fea0003c00000 */
[----:B------:R0:W1:Y:S02]  /*6a00*/  SHFL.BFLY P2, R27, R25, R24, R23 ;  /* 0x0c000018191b7389 */ /* 0x0000640000040017 */
[----:B01----:R-:W-:Y:S01]  /*6a10*/  ENDCOLLECTIVE ;  /* 0x000000000000791b */ /* 0x003fe20003800000 */
.L_x_2550:
[----:B------:R-:W-:-:S05]  /*6a20*/  FADD.FTZ R29, R20, R29 ;  /* 0x0000001d141d7221 */ /* 0x000fca0000010000 */
[----:B------:R-:W-:Y:S02]  /*6a30*/  MOV R25, R29 ;  /* 0x0000001d00197202 */ /* 0x000fe40000000f00 */
[----:B------:R-:W-:-:S07]  /*6a40*/  MOV R0, R27 ;  /* 0x0000001b00007202 */ /* 0x000fce0000000f00 */
[----:B------:R-:W-:Y:S05]  /*6a50*/  WARPSYNC.COLLECTIVE R16, `(.L_x_2551) ;  /* 0x0000000010087348 */ /* 0x000fea0003c00000 */
[----:B------:R0:W1:Y:S02]  /*6a60*/  SHFL.BFLY P2, R27, R25, R24, R23 ;  /* 0x0c000018191b7389 */ /* 0x0000640000040017 */
[----:B01----:R-:W-:Y:S01]  /*6a70*/  ENDCOLLECTIVE ;  /* 0x000000000000791b */ /* 0x003fe20003800000 */
.L_x_2551:
[----:B------:R-:W-:Y:S01]  /*6a80*/  FADD.FTZ R0, R21, R0 ;  /* 0x0000000015007221 */ /* 0x000fe20000010000 */
[----:B------:R-:W-:Y:S06]  /*6a90*/  BRA `(.L_x_2552) ;  /* 0xffffffe800c07947 */ /* 0x000fec000383ffff */
.L_x_2531:
        /* <DEDUP_REMOVED lines=8> */
.L_x_2554:
[----:B------:R-:W-:Y:S05]  /*6b20*/  BSYNC B1 ;  /* 0x0000000000017941 */ /* 0x000fea0003800000 */
.L_x_2553:
        /* <DEDUP_REMOVED lines=8> */
.L_x_2555:
[----:B------:R-:W-:Y:S01]  /*6bb0*/  FADD.FTZ R17, R17, R0 ;  /* 0x0000000011117221 */ /* 0x000fe20000010000 */
[----:B------:R-:W-:-:S04]  /*6bc0*/  HFMA2.MMA R24, -RZ, RZ, 0, 2.384185791015625e-07 ;  /* 0x00000004ff187435 */ /* 0x000fc800000001ff */
[----:B------:R-:W-:Y:S02]  /*6bd0*/  MOV R25, R17 ;  /* 0x0000001100197202 */ /* 0x000fe40000000f00 */
[----:B------:R-:W-:-:S07]  /*6be0*/  MOV R19, R27 ;  /* 0x0000001b00137202 */ /* 0x000fce0000000f00 */
[----:B------:R-:W-:Y:S05]  /*6bf0*/  WARPSYNC.COLLECTIVE R16, `(.L_x_2556) ;  /* 0x0000000010087348 */ /* 0x000fea0003c00000 */
[----:B------:R0:W1:Y:S02]  /*6c00*/  SHFL.BFLY P2, R27, R25, R24, R23 ;  /* 0x0c000018191b7389 */ /* 0x0000640000040017 */
[----:B01----:R-:W-:Y:S01]  /*6c10*/  ENDCOLLECTIVE ;  /* 0x000000000000791b */ /* 0x003fe20003800000 */
.L_x_2556:
[----:B------:R-:W-:-:S05]  /*6c20*/  FADD.FTZ R19, R19, R12 ;  /* 0x0000000c13137221 */ /* 0x000fca0000010000 */
[----:B------:R-:W-:Y:S02]  /*6c30*/  MOV R25, R19 ;  /* 0x0000001300197202 */ /* 0x000fe40000000f00 */
[----:B------:R-:W-:-:S07]  /*6c40*/  MOV R18, R27 ;  /* 0x0000001b00127202 */ /* 0x000fce0000000f00 */
[----:B------:R-:W-:Y:S05]  /*6c50*/  WARPSYNC.COLLECTIVE R16, `(.L_x_2557) ;  /* 0x0000000010087348 */ /* 0x000fea0003c00000 */
[----:B------:R0:W1:Y:S02]  /*6c60*/  SHFL.BFLY P2, R27, R25, R24, R23 ;  /* 0x0c000018191b7389 */ /* 0x0000640000040017 */
[----:B01----:R-:W-:Y:S01]  /*6c70*/  ENDCOLLECTIVE ;  /* 0x000000000000791b */ /* 0x003fe20003800000 */
.L_x_2557:
[----:B------:R-:W-:Y:S01]  /*6c80*/  FADD.FTZ R18, R17, R18 ;  /* 0x0000001211127221 */ /* 0x000fe20000010000 */
[----:B------:R-:W-:-:S04]  /*6c90*/  HFMA2.MMA R24, -RZ, RZ, 0, 1.1920928955078125e-07 ;  /* 0x00000002ff187435 */ /* 0x000fc800000001ff */
[----:B------:R-:W-:Y:S02]  /*6ca0*/  MOV R25, R18 ;  /* 0x0000001200197202 */ /* 0x000fe40000000f00 */
[----:B------:R-:W-:-:S07]  /*6cb0*/  MOV R20, R27 ;  /* 0x0000001b00147202 */ /* 0x000fce0000000f00 */
[----:B------:R-:W-:Y:S05]  /*6cc0*/  WARPSYNC.COLLECTIVE R16, `(.L_x_2558) ;  /* 0x0000000010087348 */ /* 0x000fea0003c00000 */
[----:B------:R0:W1:Y:S02]  /*6cd0*/  SHFL.BFLY P2, R27, R25, R24, R23 ;  /* 0x0c000018191b7389 */ /* 0x0000640000040017 */
[----:B01----:R-:W-:Y:S01]  /*6ce0*/  ENDCOLLECTIVE ;  /* 0x000000000000791b */ /* 0x003fe20003800000 */
.L_x_2558:
[----:B------:R-:W-:-:S05]  /*6cf0*/  FADD.FTZ R20, R19, R20 ;  /* 0x0000001413147221 */ /* 0x000fca0000010000 */
[----:B------:R-:W-:Y:S02]  /*6d00*/  MOV R25, R20 ;  /* 0x0000001400197202 */ /* 0x000fe40000000f00 */
[----:B------:R-:W-:-:S07]  /*6d10*/  MOV R21, R27 ;  /* 0x0000001b00157202 */ /* 0x000fce0000000f00 */
[----:B------:R-:W-:Y:S05]  /*6d20*/  WARPSYNC.COLLECTIVE R16, `(.L_x_2559) ;  /* 0x0000000010087348 */ /* 0x000fea0003c00000 */
[----:B------:R0:W1:Y:S02]  /*6d30*/  SHFL.BFLY P2, R27, R25, R24, R23 ;  /* 0x0c000018191b7389 */ /* 0x0000640000040017 */
[----:B01----:R-:W-:Y:S01]  /*6d40*/  ENDCOLLECTIVE ;  /* 0x000000000000791b */ /* 0x003fe20003800000 */
.L_x_2559:
[----:B------:R-:W-:Y:S01]  /*6d50*/  FADD.FTZ R21, R18, R21 ;  /* 0x0000001512157221 */ /* 0x000fe20000010000 */
[----:B------:R-:W-:-:S04]  /*6d60*/  HFMA2.MMA R24, -RZ, RZ, 0, 5.9604644775390625e-08 ;  /* 0x00000001ff187435 */ /* 0x000fc800000001ff */
[----:B------:R-:W-:Y:S01]  /*6d70*/  MOV R25, R21 ;  /* 0x0000001500197202 */ /* 0x000fe20000000f00 */
[----:B------:R-:W-:-:S07]  /*6d80*/  IMAD.MOV.U32 R29, RZ, RZ, R27 ;  /* 0x000000ffff1d7224 */ /* 0x000fce00078e001b */
[----:B------:R-:W-:Y:S05]  /*6d90*/  WARPSYNC.COLLECTIVE R16, `(.L_x_2560) ;  /* 0x0000000010087348 */ /* 0x000fea0003c00000 */
[----:B------:R0:W1:Y:S02]  /*6da0*/  SHFL.BFLY P2, R27, R25, R24, R23 ;  /* 0x0c000018191b7389 */ /* 0x0000640000040017 */
[----:B01----:R-:W-:Y:S01]  /*6db0*/  ENDCOLLECTIVE ;  /* 0x000000000000791b */ /* 0x003fe20003800000 */
.L_x_2560:
[----:B------:R-:W-:-:S05]  /*6dc0*/  FADD.FTZ R29, R20, R29 ;  /* 0x0000001d141d7221 */ /* 0x000fca0000010000 */
[----:B------:R-:W-:Y:S02]  /*6dd0*/  MOV R25, R29 ;  /* 0x0000001d00197202 */ /* 0x000fe40000000f00 */
[----:B------:R-:W-:-:S07]  /*6de0*/  MOV R0, R27 ;  /* 0x0000001b00007202 */ /* 0x000fce0000000f00 */
[----:B------:R-:W-:Y:S05]  /*6df0*/  WARPSYNC.COLLECTIVE R16, `(.L_x_2561) ;  /* 0x0000000010087348 */ /* 0x000fea0003c00000 */
[----:B------:R0:W1:Y:S02]  /*6e00*/  SHFL.BFLY P2, R27, R25, R24, R23 ;  /* 0x0c000018191b7389 */ /* 0x0000640000040017 */
[----:B01----:R-:W-:Y:S01]  /*6e10*/  ENDCOLLECTIVE ;  /* 0x000000000000791b */ /* 0x003fe20003800000 */
.L_x_2561:
[----:B------:R-:W-:Y:S01]  /*6e20*/  FADD.FTZ R0, R21, R0 ;  /* 0x0000000015007221 */ /* 0x000fe20000010000 */
[----:B------:R-:W-:Y:S06]  /*6e30*/  BRA `(.L_x_2562) ;  /* 0xffffffe8007c7947 */ /* 0x000fec000383ffff */
.L_x_2532:
        /* <DEDUP_REMOVED lines=8> */
.L_x_2564:
[----:B------:R-:W-:Y:S05]  /*6ec0*/  BSYNC B0 ;  /* 0x0000000000007941 */ /* 0x000fea0003800000 */
.L_x_2563:
[----:B------:R-:W-:Y:S01]  /*6ed0*/  HFMA2.MMA R23, -RZ, RZ, 0, 0.000503063201904296875 ;  /* 0x0000101fff177435 */ /* 0x000fe200000001ff */
[----:B------:R-:W-:Y:S01]  /*6ee0*/  MOV R25, R18 ;  /* 0x0000001200197202 */ /* 0x000fe20000000f00 */
[----:B------:R-:W-:Y:S01]  /*6ef0*/  IMAD.MOV.U32 R24, RZ, RZ, 0x8 ;  /* 0x00000008ff187424 */ /* 0x000fe200078e00ff */
[----:B------:R-:W-:Y:S01]  /*6f00*/  MOV R16, 0xffff ;  /* 0x0000ffff00107802 */ /* 0x000fe20000000f00 */
[----:B------:R-:W-:Y:S01]  /*6f10*/  HFMA2.MMA R31, -RZ, RZ, 0, 0 ;  /* 0x00000000ff1f7435 */ /* 0x000fe200000001ff */
[----:B------:R-:W-:Y:S02]  /*6f20*/  MOV R11, R27 ;  /* 0x0000001b000b7202 */ /* 0x000fe40000000f00 */
[----:B------:R-:W-:-:S08]  /*6f30*/  @P0 SHF.L.U32 R15, R7, 0x1, RZ ;  /* 0x00000001070f0819 */ /* 0x000fd000000006ff */
[----:B------:R-:W-:Y:S05]  /*6f40*/  WARPSYNC.COLLECTIVE R16, `(.L_x_2565) ;  /* 0x0000000010087348 */ /* 0x000fea0003c00000 */
[----:B------:R0:W1:Y:S02]  /*6f50*/  SHFL.BFLY P2, R27, R25, R24, R23 ;  /* 0x0c000018191b7389 */ /* 0x0000640000040017 */
[----:B01----:R-:W-:Y:S01]  /*6f60*/  ENDCOLLECTIVE ;  /* 0x000000000000791b */ /* 0x003fe20003800000 */
.L_x_2565:
        /* <DEDUP_REMOVED lines=8> */
[----:B------:R-:W-:Y:S01]  /*6ff0*/  MOV R25, R11 ;  /* 0x0000000b00197202 */ /* 0x000fe20000000f00 */
[----:B------:R0:W1:Y:S04]  /*7000*/  @P0 LDS R15, [R19] ;  /* 0x00000000130f0984 */ /* 0x0000680000000800 */
[----:B------:R0:W2:Y:S01]  /*7010*/  @P0 LDS R14, [R19+0x780] ;  /* 0x00078000130e0984 */ /* 0x0000a20000000800 */
[----:B------:R-:W-:-:S07]  /*7020*/  MOV R29, R27 ;  /* 0x0000001b001d7202 */ /* 0x000fce0000000f00 */
[----:B012---:R-:W-:Y:S05]  /*7030*/  WARPSYNC.COLLECTIVE R16, `(.L_x_2566) ;  /* 0x0000000010087348 */ /* 0x007fea0003c00000 */
[----:B------:R3:W4:Y:S02]  /*7040*/  SHFL.BFLY P2, R27, R25, R24, R23 ;  /* 0x0c000018191b7389 */ /* 0x0007240000040017 */
[----:B01234-:R-:W-:Y:S01]  /*7050*/  ENDCOLLECTIVE ;  /* 0x000000000000791b */ /* 0x01ffe20003800000 */
.L_x_2566:
[----:B------:R-:W-:Y:S01]  /*7060*/  HFMA2.MMA R19, -RZ, RZ, 0, 0 ;  /* 0x00000000ff137435 */ /* 0x000fe200000001ff */
[----:B------:R-:W-:-:S05]  /*7070*/  FADD.FTZ R29, R29, R18 ;  /* 0x000000121d1d7221 */ /* 0x000fca0000010000 */
[----:B------:R-:W-:Y:S02]  /*7080*/  MOV R25, R29 ;  /* 0x0000001d00197202 */ /* 0x000fe40000000f00 */
[----:B------:R-:W-:-:S07]  /*7090*/  MOV R0, R27 ;  /* 0x0000001b00007202 */ /* 0x000fce0000000f00 */
[----:B------:R-:W-:Y:S05]  /*70a0*/  WARPSYNC.COLLECTIVE R16, `(.L_x_2567) ;  /* 0x0000000010087348 */ /* 0x000fea0003c00000 */
[----:B------:R0:W1:Y:S02]  /*70b0*/  SHFL.BFLY P2, R27, R25, R24, R23 ;  /* 0x0c000018191b7389 */ /* 0x0000640000040017 */
[----:B01----:R-:W-:Y:S01]  /*70c0*/  ENDCOLLECTIVE ;  /* 0x000000000000791b */ /* 0x003fe20003800000 */
.L_x_2567:
[----:B------:R-:W-:Y:S01]  /*70d0*/  FADD.FTZ R0, R11, R0 ;  /* 0x000000000b007221 */ /* 0x000fe20000010000 */
[----:B------:R-:W-:Y:S01]  /*70e0*/  @P0 MOV R31, R15 ;  /* 0x0000000f001f0202 */ /* 0x000fe20000000f00 */
[----:B------:R-:W0:Y:S01]  /*70f0*/  @!P1 LDC.64 R10, c[0x0][0x218] ;  /* 0x00008600ff0a9b82 */ /* 0x000e220000000a00 */
[----:B------:R-:W-:Y:S01]  /*7100*/  @P0 MOV R19, R14 ;  /* 0x0000000e00130202 */ /* 0x000fe20000000f00 */
[----:B------:R-:W-:Y:S01]  /*7110*/  HFMA2.MMA R24, -RZ, RZ, 0, 1.1920928955078125e-07 ;  /* 0x00000002ff187435 */ /* 0x000fe200000001ff */
[----:B------:R-:W-:Y:S01]  /*7120*/  IMAD.MOV.U32 R25, RZ, RZ, R0 ;  /* 0x000000ffff197224 */ /* 0x000fe200078e0000 */
[----:B------:R-:W-:-:S09]  /*7130*/  MOV R34, R27 ;  /* 0x0000001b00227202 */ /* 0x000fd20000000f00 */
[----:B0-----:R-:W-:Y:S05]  /*7140*/  WARPSYNC.COLLECTIVE R16, `(.L_x_2568) ;  /* 0x0000000010087348 */ /* 0x001fea0003c00000 */
[----:B------:R1:W2:Y:S02]  /*7150*/  SHFL.BFLY P2, R27, R25, R24, R23 ;  /* 0x0c000018191b7389 */ /* 0x0002a40000040017 */
[----:B012---:R-:W-:Y:S01]  /*7160*/  ENDCOLLECTIVE ;  /* 0x000000000000791b */ /* 0x007fe20003800000 */
.L_x_2568:
[----:B------:R-:W-:Y:S01]  /*7170*/  FADD.FTZ R21, R29, R34 ;  /* 0x000000221d157221 */ /* 0x000fe20000010000 */
[----:B------:R-:W-:-:S04]  /*7180*/  @P0 LEA R34, R7, UR6, 0x7 ;  /* 0x0000000607220c11 */ /* 0x000fc8000f8e38ff */
[----:B------:R-:W-:Y:S02]  /*7190*/  MOV R25, R21 ;  /* 0x0000001500197202 */ /* 0x000fe40000000f00 */
[----:B------:R-:W-:-:S07]  /*71a0*/  MOV R17, R27 ;  /* 0x0000001b00117202 */ /* 0x000fce0000000f00 */
[----:B------:R-:W-:Y:S05]  /*71b0*/  WARPSYNC.COLLECTIVE R16, `(.L_x_2569) ;  /* 0x0000000010087348 */ /* 0x000fea0003c00000 */
[----:B------:R0:W1:Y:S02]  /*71c0*/  SHFL.BFLY P2, R27, R25, R24, R23 ;  /* 0x0c000018191b7389 */ /* 0x0000640000040017 */
[----:B01----:R-:W-:Y:S01]  /*71d0*/  ENDCOLLECTIVE ;  /* 0x000000000000791b */ /* 0x003fe20003800000 */
.L_x_2569:
[----:B------:R-:W-:Y:S01]  /*71e0*/  FADD.FTZ R0, R0, R17 ;  /* 0x0000001100007221 */ /* 0x000fe20000010000 */
[----:B------:R-:W-:-:S04]  /*71f0*/  HFMA2.MMA R24, -RZ, RZ, 0, 5.9604644775390625e-08 ;  /* 0x00000001ff187435 */ /* 0x000fc800000001ff */
[----:B------:R-:W-:Y:S02]  /*7200*/  MOV R25, R0 ;  /* 0x0000000000197202 */ /* 0x000fe40000000f00 */
[----:B------:R-:W-:-:S07]  /*7210*/  MOV R29, R27 ;  /* 0x0000001b001d7202 */ /* 0x000fce0000000f00 */
[----:B------:R-:W-:Y:S05]  /*7220*/  WARPSYNC.COLLECTIVE R16, `(.L_x_2570) ;  /* 0x0000000010087348 */ /* 0x000fea0003c00000 */
[----:B------:R0:W1:Y:S02]  /*7230*/  SHFL.BFLY P2, R27, R25, R24, R23 ;  /* 0x0c000018191b7389 */ /* 0x0000640000040017 */
[----:B01----:R-:W-:Y:S01]  /*7240*/  ENDCOLLECTIVE ;  /* 0x000000000000791b */ /* 0x003fe20003800000 */
.L_x_2570:
        /* <DEDUP_REMOVED lines=11> */
.L_x_2571:
[----:B------:R0:W-:Y:S01]  /*7300*/  @!P1 STG.E.U16 desc[UR12][R10.64], R15 ;  /* 0x0000000f0a009986 */ /* 0x0001e2000c10150c */
[----:B------:R-:W-:Y:S01]  /*7310*/  HFMA2.MMA R24, -RZ, RZ, 0, 4.76837158203125e-07 ;  /* 0x00000008ff187435 */ /* 0x000fe200000001ff */
[----:B------:R-:W-:Y:S01]  /*7320*/  MOV R25, R31 ;  /* 0x0000001f00197202 */ /* 0x000fe20000000f00 */
[----:B0-----:R-:W0:Y:S01]  /*7330*/  @!P1 LDC.64 R14, c[0x0][0x220] ;  /* 0x00008800ff0e9b82 */ /* 0x001e220000000a00 */
[----:B------:R-:W-:-:S08]  /*7340*/  MOV R17, R27 ;  /* 0x0000001b00117202 */ /* 0x000fd00000000f00 */
[----:B0-----:R-:W-:Y:S05]  /*7350*/  WARPSYNC.COLLECTIVE R16, `(.L_x_2572) ;  /* 0x0000000010087348 */ /* 0x001fea0003c00000 */
[----:B------:R1:W2:Y:S02]  /*7360*/  SHFL.BFLY P2, R27, R25, R24, R23 ;  /* 0x0c000018191b7389 */ /* 0x0002a40000040017 */
[----:B012---:R-:W-:Y:S01]  /*7370*/  ENDCOLLECTIVE ;  /* 0x000000000000791b */ /* 0x007fe20003800000 */
.L_x_2572:
        /* <DEDUP_REMOVED lines=9> */
.L_x_2573:
[----:B------:R-:W-:Y:S01]  /*7410*/  HFMA2.MMA R24, -RZ, RZ, 0, 2.384185791015625e-07 ;  /* 0x00000004ff187435 */ /* 0x000fe200000001ff */
[----:B------:R-:W-:Y:S01]  /*7420*/  MOV R25, R31 ;  /* 0x0000001f00197202 */ /* 0x000fe20000000f00 */
[----:B------:R-:W-:-:S09]  /*7430*/  IMAD.MOV.U32 R20, RZ, RZ, R27 ;  /* 0x000000ffff147224 */ /* 0x000fd200078e001b */
[----:B------:R-:W-:Y:S05]  /*7440*/  WARPSYNC.COLLECTIVE R16, `(.L_x_2574) ;  /* 0x0000000010087348 */ /* 0x000fea0003c00000 */
[----:B------:R0:W1:Y:S02]  /*7450*/  SHFL.BFLY P2, R27, R25, R24, R23 ;  /* 0x0c000018191b7389 */ /* 0x0000640000040017 */
[----:B01----:R-:W-:Y:S01]  /*7460*/  ENDCOLLECTIVE ;  /* 0x000000000000791b */ /* 0x003fe20003800000 */
.L_x_2574:
        /* <DEDUP_REMOVED lines=8> */
.L_x_2575:
[----:B------:R-:W-:Y:S01]  /*74f0*/  HFMA2.MMA R24, -RZ, RZ, 0, 1.1920928955078125e-07 ;  /* 0x00000002ff187435 */ /* 0x000fe200000001ff */
[----:B------:R-:W-:Y:S02]  /*7500*/  MOV R25, R31 ;  /* 0x0000001f00197202 */ /* 0x000fe40000000f00 */
[----:B------:R-:W-:-:S08]  /*7510*/  MOV R19, R27 ;  /* 0x0000001b00137202 */ /* 0x000fd00000000f00 */
[----:B------:R-:W-:Y:S05]  /*7520*/  WARPSYNC.COLLECTIVE R16, `(.L_x_2576) ;  /* 0x0000000010087348 */ /* 0x000fea0003c00000 */
[----:B------:R0:W1:Y:S02]  /*7530*/  SHFL.BFLY P2, R27, R25, R24, R23 ;  /* 0x0c000018191b7389 */ /* 0x0000640000040017 */
[----:B01----:R-:W-:Y:S01]  /*7540*/  ENDCOLLECTIVE ;  /* 0x000000000000791b */ /* 0x003fe20003800000 */
.L_x_2576:
[----:B------:R-:W-:Y:S01]  /*7550*/  FADD.FTZ R20, R20, R19 ;  /* 0x0000001314147221 */ /* 0x000fe20000010000 */
[----:B------:R-:W-:Y:S01]  /*7560*/  @!P1 F2FP.F16.F32.PACK_AB R25, RZ, R17 ;  /* 0x00000011ff19923e */ /* 0x000fe200000000ff */
[----:B------:R-:W-:-:S03]  /*7570*/  @P0 VIADD R17, R12, 0x3c ;  /* 0x0000003c0c110836 */ /* 0x000fc60000000000 */
        /* <DEDUP_REMOVED lines=8> */
[----:B------:R-:W-:Y:S01]  /*7600*/  HFMA2.MMA R23, -RZ, RZ, 0, 0.000503063201904296875 ;  /* 0x0000101fff177435 */ /* 0x000fe200000001ff */
[----:B------:R1:W2:Y:S04]  /*7610*/  @P0 LDS R10, [R34] ;  /* 0x00000000220a0984 */ /* 0x0002a80000000800 */
[----:B------:R1:W3:Y:S01]  /*7620*/  @P0 LDS R21, [R34+0x780] ;  /* 0x0007800022150984 */ /* 0x0002e20000000800 */
[----:B0-----:R-:W-:-:S07]  /*7630*/  MOV R14, RZ ;  /* 0x000000ff000e7202 */ /* 0x001fce0000000f00 */
[----:B-123--:R-:W-:Y:S05]  /*7640*/  WARPSYNC.COLLECTIVE R16, `(.L_x_2577) ;  /* 0x0000000010087348 */ /* 0x00efea0003c00000 */
[----:B------:R0:W4:Y:S02]  /*7650*/  SHFL.BFLY P2, R27, R25, R24, R23 ;  /* 0x0c000018191b7389 */ /* 0x0001240000040017 */
[----:B01234-:R-:W-:Y:S01]  /*7660*/  ENDCOLLECTIVE ;  /* 0x000000000000791b */ /* 0x01ffe20003800000 */
.L_x_2577:
[----:B------:R-:W-:Y:S01]  /*7670*/  HFMA2.MMA R24, -RZ, RZ, 0, 5.9604644775390625e-08 ;  /* 0x00000001ff187435 */ /* 0x000fe200000001ff */
[----:B------:R-:W-:Y:S02]  /*7680*/  MOV R25, R18 ;  /* 0x0000001200197202 */ /* 0x000fe40000000f00 */
[----:B------:R-:W-:-:S08]  /*7690*/  MOV R19, R27 ;  /* 0x0000001b00137202 */ /* 0x000fd00000000f00 */
[----:B------:R-:W-:Y:S05]  /*76a0*/  WARPSYNC.COLLECTIVE R16, `(.L_x_2578) ;  /* 0x0000000010087348 */ /* 0x000fea0003c00000 */
[----:B------:R0:W1:Y:S02]  /*76b0*/  SHFL.BFLY P2, R27, R25, R24, R23 ;  /* 0x0c000018191b7389 */ /* 0x0000640000040017 */
[----:B01----:R-:W-:Y:S01]  /*76c0*/  ENDCOLLECTIVE ;  /* 0x000000000000791b */ /* 0x003fe20003800000 */
.L_x_2578:
        /* <DEDUP_REMOVED lines=15> */
[----:B------:R-:W-:-:S11]  /*77c0*/  HFMA2.MMA R12, -RZ, RZ, 0, 0 ;  /* 0x00000000ff0c7435 */ /* 0x000fd600000001ff */
[----:B------:R-:W-:Y:S05]  /*77d0*/  WARPSYNC.COLLECTIVE R16, `(.L_x_2579) ;  /* 0x0000000010087348 */ /* 0x000fea0003c00000 */
[----:B------:R0:W1:Y:S02]  /*77e0*/  SHFL.BFLY P2, R27, R25, R24, R23 ;  /* 0x0c000018191b7389 */ /* 0x0000640000040017 */
[----:B01----:R-:W-:Y:S01]  /*77f0*/  ENDCOLLECTIVE ;  /* 0x000000000000791b */ /* 0x003fe20003800000 */
.L_x_2579:
        /* <DEDUP_REMOVED lines=10> */
.L_x_2580:
        /* <DEDUP_REMOVED lines=8> */
.L_x_2581:
        /* <DEDUP_REMOVED lines=11> */
.L_x_2582:
[----:B------:R-:W-:Y:S02]  /*79d0*/  MOV R25, R10 ;  /* 0x0000000a00197202 */ /* 0x000fe40000000f00 */
[----:B------:R-:W-:-:S07]  /*79e0*/  MOV R15, R27 ;  /* 0x0000001b000f7202 */ /* 0x000fce0000000f00 */
[----:B------:R-:W-:Y:S05]  /*79f0*/  WARPSYNC.COLLECTIVE R16, `(.L_x_2583) ;  /* 0x0000000010087348 */ /* 0x000fea0003c00000 */
[----:B------:R0:W1:Y:S02]  /*7a00*/  SHFL.BFLY P2, R27, R25, R24, R23 ;  /* 0x0c000018191b7389 */ /* 0x0000640000040017 */
[----:B01----:R-:W-:Y:S01]  /*7a10*/  ENDCOLLECTIVE ;  /* 0x000000000000791b */ /* 0x003fe20003800000 */
.L_x_2583:
[----:B------:R-:W-:Y:S02]  /*7a20*/  FADD.FTZ R22, R22, R15 ;  /* 0x0000000f16167221 */ /* 0x000fe40000010000 */
[----:B------:R-:W0:Y:S03]  /*7a30*/  @!P1 LDC.64 R14, c[0x0][0x220] ;  /* 0x00008800ff0e9b82 */ /* 0x000e260000000a00 */
[----:B------:R-:W-:Y:S02]  /*7a40*/  MOV R25, R22 ;  /* 0x0000001600197202 */ /* 0x000fe40000000f00 */
[----:B------:R-:W-:-:S05]  /*7a50*/  MOV R24, R27 ;  /* 0x0000001b00187202 */ /* 0x000fca0000000f00 */
[----:B------:R-:W-:Y:S01]  /*7a60*/  FADD.FTZ R10, R10, R24 ;  /* 0x000000180a0a7221 */ /* 0x000fe20000010000 */
[----:B------:R-:W-:Y:S01]  /*7a70*/  HFMA2.MMA R24, -RZ, RZ, 0, 1.1920928955078125e-07 ;  /* 0x00000002ff187435 */ /* 0x000fe200000001ff */
[----:B0-----:R-:W-:-:S10]  /*7a80*/  @!P1 IMAD.WIDE R14, R0, 0x2, R14 ;  /* 0x00000002000e9825 */ /* 0x001fd400078e020e */
[----:B------:R-:W-:Y:S05]  /*7a90*/  WARPSYNC.COLLECTIVE R16, `(.L_x_2584) ;  /* 0x0000000010087348 */ /* 0x000fea0003c00000 */
[----:B------:R0:W1:Y:S02]  /*7aa0*/  SHFL.BFLY P2, R27, R25, R24, R23 ;  /* 0x0c000018191b7389 */ /* 0x0000640000040017 */
[----:B01----:R-:W-:Y:S01]  /*7ab0*/  ENDCOLLECTIVE ;  /* 0x000000000000791b */ /* 0x003fe20003800000 */
.L_x_2584:
[----:B------:R-:W-:Y:S01]  /*7ac0*/  IMAD.MOV.U32 R25, RZ, RZ, R10 ;  /* 0x000000ffff197224 */ /* 0x000fe200078e000a */
[----:B------:R-:W-:-:S07]  /*7ad0*/  MOV R21, R27 ;  /* 0x0000001b00157202 */ /* 0x000fce0000000f00 */
[----:B------:R-:W-:Y:S05]  /*7ae0*/  WARPSYNC.COLLECTIVE R16, `(.L_x_2585) ;  /* 0x0000000010087348 */ /* 0x000fea0003c00000 */
[----:B------:R0:W1:Y:S02]  /*7af0*/  SHFL.BFLY P2, R27, R25, R24, R23 ;  /* 0x0c000018191b7389 */ /* 0x0000640000040017 */
[----:B01----:R-:W-:Y:S01]  /*7b00*/  ENDCOLLECTIVE ;  /* 0x000000000000791b */ /* 0x003fe20003800000 */
.L_x_2585:
        /* <DEDUP_REMOVED lines=13> */
.L_x_2586:
[----:B------:R-:W-:Y:S02]  /*7be0*/  MOV R25, R10 ;  /* 0x0000000a00197202 */ /* 0x000fe40000000f00 */
[----:B------:R-:W-:-:S07]  /*7bf0*/  MOV R21, R27 ;  /* 0x0000001b00157202 */ /* 0x000fce0000000f00 */
[----:B------:R-:W-:Y:S05]  /*7c00*/  WARPSYNC.COLLECTIVE R16, `(.L_x_2587) ;  /* 0x0000000010087348 */ /* 0x000fea0003c00000 */
[----:B------:R0:W1:Y:S02]  /*7c10*/  SHFL.BFLY P2, R27, R25, R24, R23 ;  /* 0x0c000018191b7389 */ /* 0x0000640000040017 */
[----:B01----:R-:W-:Y:S01]  /*7c20*/  ENDCOLLECTIVE ;  /* 0x000000000000791b */ /* 0x003fe20003800000 */
.L_x_2587:
[----:B------:R-:W-:Y:S01]  /*7c30*/  MOV R25, R11 ;  /* 0x0000000b00197202 */ /* 0x000fe20000000f00 */
[----:B------:R-:W-:Y:S01]  /*7c40*/  IMAD.MOV.U32 R24, RZ, RZ, 0x8 ;  /* 0x00000008ff187424 */ /* 0x000fe200078e00ff */
[----:B------:R-:W-:-:S07]  /*7c50*/  MOV R22, R27 ;  /* 0x0000001b00167202 */ /* 0x000fce0000000f00 */
[----:B------:R-:W-:Y:S05]  /*7c60*/  WARPSYNC.COLLECTIVE R16, `(.L_x_2588) ;  /* 0x0000000010087348 */ /* 0x000fea0003c00000 */
[----:B------:R0:W1:Y:S02]  /*7c70*/  SHFL.BFLY P2, R27, R25, R24, R23 ;  /* 0x0c000018191b7389 */ /* 0x0000640000040017 */
[----:B01----:R-:W-:Y:S01]  /*7c80*/  ENDCOLLECTIVE ;  /* 0x000000000000791b */ /* 0x003fe20003800000 */
.L_x_2588:
        /* <DEDUP_REMOVED lines=9> */
.L_x_2589:
[----:B------:R-:W-:Y:S01]  /*7d20*/  HFMA2.MMA R24, -RZ, RZ, 0, 2.384185791015625e-07 ;  /* 0x00000004ff187435 */ /* 0x000fe200000001ff */
[----:B------:R-:W-:Y:S02]  /*7d30*/  MOV R25, R11 ;  /* 0x0000000b00197202 */ /* 0x000fe40000000f00 */
[----:B------:R-:W-:-:S08]  /*7d40*/  MOV R14, R27 ;  /* 0x0000001b000e7202 */ /* 0x000fd00000000f00 */
[----:B------:R-:W-:Y:S05]  /*7d50*/  WARPSYNC.COLLECTIVE R16, `(.L_x_2590) ;  /* 0x0000000010087348 */ /* 0x000fea0003c00000 */
[----:B------:R0:W1:Y:S02]  /*7d60*/  SHFL.BFLY P2, R27, R25, R24, R23 ;  /* 0x0c000018191b7389 */ /* 0x0000640000040017 */
[----:B01----:R-:W-:Y:S01]  /*7d70*/  ENDCOLLECTIVE ;  /* 0x000000000000791b */ /* 0x003fe20003800000 */
.L_x_2590:
        /* <DEDUP_REMOVED lines=8> */
.L_x_2591:
[----:B------:R-:W-:Y:S01]  /*7e00*/  HFMA2.MMA R24, -RZ, RZ, 0, 1.1920928955078125e-07 ;  /* 0x00000002ff187435 */ /* 0x000fe200000001ff */
[----:B------:R-:W-:Y:S02]  /*7e10*/  MOV R25, R11 ;  /* 0x0000000b00197202 */ /* 0x000fe40000000f00 */
[----:B------:R-:W-:-:S08]  /*7e20*/  MOV R29, R27 ;  /* 0x0000001b001d7202 */ /* 0x000fd00000000f00 */
[----:B------:R-:W-:Y:S05]  /*7e30*/  WARPSYNC.COLLECTIVE R16, `(.L_x_2592) ;  /* 0x0000000010087348 */ /* 0x000fea0003c00000 */
[----:B------:R0:W1:Y:S02]  /*7e40*/  SHFL.BFLY P2, R27, R25, R24, R23 ;  /* 0x0c000018191b7389 */ /* 0x0000640000040017 */
[----:B01----:R-:W-:Y:S01]  /*7e50*/  ENDCOLLECTIVE ;  /* 0x000000000000791b */ /* 0x003fe20003800000 */
.L_x_2592:
        /* <DEDUP_REMOVED lines=14> */
.L_x_2593:
[----:B------:R-:W-:Y:S01]  /*7f40*/  HFMA2.MMA R24, -RZ, RZ, 0, 5.9604644775390625e-08 ;  /* 0x00000001ff187435 */ /* 0x000fe200000001ff */
[----:B------:R-:W-:Y:S01]  /*7f50*/  MOV R25, R11 ;  /* 0x0000000b00197202 */ /* 0x000fe20000000f00 */
[----:B------:R-:W-:-:S09]  /*7f60*/  FADD.FTZ R12, R12, R27 ;  /* 0x0000001b0c0c7221 */ /* 0x000fd20000010000 */
[----:B------:R-:W-:Y:S05]  /*7f70*/  WARPSYNC.COLLECTIVE R16, `(.L_x_2594) ;  /* 0x0000000010087348 */ /* 0x000fea0003c00000 */
[----:B------:R0:W1:Y:S02]  /*7f80*/  SHFL.BFLY P2, R27, R25, R24, R23 ;  /* 0x0c000018191b7389 */ /* 0x0000640000040017 */
[----:B01----:R-:W-:Y:S01]  /*7f90*/  ENDCOLLECTIVE ;  /* 0x000000000000791b */ /* 0x003fe20003800000 */
.L_x_2594:
[----:B------:R-:W-:Y:S02]  /*7fa0*/  MOV R25, R12 ;  /* 0x0000000c00197202 */ /* 0x000fe40000000f00 */
[----:B------:R-:W-:-:S07]  /*7fb0*/  MOV R31, R27 ;  /* 0x0000001b001f7202 */ /* 0x000fce0000000f00 */
[----:B------:R-:W-:Y:S05]  /*7fc0*/  WARPSYNC.COLLECTIVE R16, `(.L_x_2595) ;  /* 0x0000000010087348 */ /* 0x000fea0003c00000 */
[----:B------:R0:W1:Y:S02]  /*7fd0*/  SHFL.BFLY P2, R27, R25, R24, R23 ;  /* 0x0c000018191b7389 */ /* 0x0000640000040017 */
[----:B01----:R-:W-:Y:S01]  /*7fe0*/  ENDCOLLECTIVE ;  /* 0x000000000000791b */ /* 0x003fe20003800000 */
.L_x_2595:
[----:B------:R-:W-:Y:S01]  /*7ff0*/  FADD.FTZ R31, R11, R31 ;  /* 0x0000001f0b1f7221 */ /* 0x000fe20000010000 */
[----:B------:R-:W-:Y:S06]  /*8000*/  BRA `(.L_x_2596) ;  /* 0xffffffe000ac7947 */ /* 0x000fec000383ffff */
.L_x_2597:
        /* <DEDUP_REMOVED lines=15> */
.L_x_3225:


//--------------------- .text._ZN13group_norm_v218gn_bwd_cuda_kernelI6__halfLi480ELi1ELi16ELi60ELi1024ELb1ELb1ELi16ELi960ELi960ELi4ELb1ELi2ELb0ELb0ELNS_15WgradSyncMethodE3ENS_16CompileConditionILi900EEEEEvPT_S6_S6_PKS5_S8_S8_S8_PKfflPfPj --------------------------
	.section	.text._ZN13group_norm_v218gn_bwd_cuda_kernelI6__halfLi480ELi1ELi16ELi60ELi1024ELb1ELb1ELi16ELi960ELi960ELi4ELb1ELi2ELb0ELb0ELNS_15WgradSyncMethodE3ENS_16CompileConditionILi900EEEEEvPT_S6_S6_PKS5_S8_S8_S8_PKfflPfPj,"ax",@progbits
	.align	128
        .global         _ZN13group_norm_v218gn_bwd_cuda_kernelI6__halfLi480ELi1ELi16ELi60ELi1024ELb1ELb1ELi16ELi960ELi960ELi4ELb1ELi2ELb0ELb0ELNS_15WgradSyncMethodE3ENS_16CompileConditionILi900EEEEEvPT_S6_S6_PKS5_S8_S8_S8_PKfflPfPj
        .type           _ZN13group_norm_v218gn_bwd_cuda_kernelI6__halfLi480ELi1ELi16ELi60ELi1024ELb1ELb1ELi16ELi960ELi960ELi4ELb1ELi2ELb0ELb0ELNS_15WgradSyncMethodE3ENS_16CompileConditionILi900EEEEEvPT_S6_S6_PKS5_S8_S8_S8_PKfflPfPj,@function
        .size           _ZN13group_norm_v218gn_bwd_cuda_kernelI6__halfLi480ELi1ELi16ELi60ELi1024ELb1ELb1ELi16ELi960ELi960ELi4ELb1ELi2ELb0ELb0ELNS_15WgradSyncMethodE3ENS_16CompileConditionILi900EEEEEvPT_S6_S6_PKS5_S8_S8_S8_PKfflPfPj,(.L_x_3226 - _ZN13group_norm_v218gn_bwd_cuda_kernelI6__halfLi480ELi1ELi16ELi60ELi1024ELb1ELb1ELi16ELi960ELi960ELi4ELb1ELi2ELb0ELb0ELNS_15WgradSyncMethodE3ENS_16CompileConditionILi900EEEEEvPT_S6_S6_PKS5_S8_S8_S8_PKfflPfPj)
        .other          _ZN13group_norm_v218gn_bwd_cuda_kernelI6__halfLi480ELi1ELi16ELi60ELi1024ELb1ELb1ELi16ELi960ELi960ELi4ELb1ELi2ELb0ELb0ELNS_15WgradSyncMethodE3ENS_16CompileConditionILi900EEEEEvPT_S6_S6_PKS5_S8_S8_S8_PKfflPfPj,@"STO_CUDA_ENTRY STV_DEFAULT"
_ZN13group_norm_v218gn_bwd_cuda_kernelI6__halfLi480ELi1ELi16ELi60ELi1024ELb1ELb1ELi16ELi960ELi960ELi4ELb1ELi2ELb0ELb0ELNS_15WgradSyncMethodE3ENS_16CompileConditionILi900EEEEEvPT_S6_S6_PKS5_S8_S8_S8_PKfflPfPj:
.text._ZN13group_norm_v218gn_bwd_cuda_kernelI6__halfLi480ELi1ELi16ELi60ELi1024ELb1ELb1ELi16ELi960ELi960ELi4ELb1ELi2ELb0ELb0ELNS_15WgradSyncMethodE3ENS_16CompileConditionILi900EEEEEvPT_S6_S6_PKS5_S8_S8_S8_PKfflPfPj:
[----:B------:R-:W-:Y:S08]  /*0000*/  LDC R1, c[0x0][0x28] ;  /* 0x00000a00ff017b82 */ /* 0x000ff00000000800 */
[----:B------:R-:W0:Y:S01]  /*0010*/  S2UR UR7, SR_CTAID.Y ;  /* 0x00000000000779c3 */ /* 0x000e220000002600 */
[----:B------:R-:W-:Y:S01]  /*0020*/  ULDC.64 UR14, c[0x0][0x258] ;  /* 0x00009600000e7ab9 */ /* 0x000fe20000000a00 */
[----:B------:R-:W-:Y:S01]  /*0030*/  ULDC.64 UR10, c[0x0][0x268] ;  /* 0x00009a00000a7ab9 */ /* 0x000fe20000000a00 */
[----:B------:R-:W-:Y:S01]  /*0040*/  ULDC.64 UR12, c[0x0][0x208] ;  /* 0x00008200000c7ab9 */ /* 0x000fe20000000a00 */
[----:B------:R-:W-:-:S04]  /*0050*/  UIADD3 UR4, UP1, UR10, 0x8, URZ ;  /* 0x000000080a047890 */ /* 0x000fc8000ff3e03f */
[----:B------:R-:W-:Y:S01]  /*0060*/  UIADD3.X UR5, URZ, UR11, URZ, UP1, !UPT ;  /* 0x0000000b3f057290 */ /* 0x000fe20008ffe43f */
[----:B------:R-:W1:Y:S01]  /*0070*/  S2UR UR17, SR_CTAID.X ;  /* 0x00000000001179c3 */ /* 0x000e620000002500 */
[----:B------:R-:W-:-:S04]  /*0080*/  MOV R122, UR4 ;  /* 0x00000004007a7c02 */ /* 0x000fc80008000f00 */
[----:B------:R-:W-:Y:S01]  /*0090*/  MOV R123, UR5 ;  /* 0x00000005007b7c02 */ /* 0x000fe20008000f00 */
[----:B------:R-:W-:Y:S01]  /*00a0*/  UMOV UR5, URZ ;  /* 0x0000003f00057c82 */ /* 0x000fe20008000000 */
[----:B0-----:R-:W-:Y:S02]  /*00b0*/  UISETP.GE.U32.AND UP0, UPT, UR7, UR14, UPT ;  /* 0x0000000e0700728c */ /* 0x001fe4000bf06070 */
[----:B------:R-:W-:Y:S02]  /*00c0*/  UMOV UR9, UR7 ;  /* 0x0000000700097c82 */ /* 0x000fe40008000000 */
[----:B------:R-:W-:-:S06]  /*00d0*/  UISETP.GE.AND.EX UP0, UPT, URZ, UR15, UPT, UP0 ;  /* 0x0000000f3f00728c */ /* 0x000fcc000bf06300 */
[----:B------:R-:W-:-:S13]  /*00e0*/  PLOP3.LUT P0, PT, PT, PT, UP0, 0x80, 0x0 ;  /* 0x000000000000781c */ /* 0x000fda0003f0f008 */
[----:B-1----:R-:W-:Y:S05]  /*00f0*/  @!P0 BRA `(.L_x_2598) ;  /* 0x0000000000548947 */ /* 0x002fea0003800000 */
[----:B------:R-:W0:Y:S01]  /*0100*/  S2R R0, SR_TID.X ;  /* 0x0000000000007919 */ /* 0x000e220000002100 */
[----:B------:R-:W-:Y:S01]  /*0110*/  BAR.SYNC.DEFER_BLOCKING 0x0 ;  /* 0x0000000000007b1d */ /* 0x000fe20000010000 */
[----:B0-----:R-:W-:-:S13]  /*0120*/  ISETP.NE.AND P0, PT, R0, RZ, PT ;  /* 0x000000ff0000720c */ /* 0x001fda0003f05270 */
[----:B------:R-:W-:Y:S05]  /*0130*/  @P0 BRA `(.L_x_2599) ;  /* 0x0000000000380947 */ /* 0x000fea0003800000 */
[----:B------:R-:W-:Y:S02]  /*0140*/  IADD3 R0, RZ, -UR9, RZ ;  /* 0x80000009ff007c10 */ /* 0x000fe4000fffe0ff */
[----:B------:R-:W-:Y:S02]  /*0150*/  MOV R3, 0x7fffff81 ;  /* 0x7fffff8100037802 */ /* 0x000fe40000000f00 */
[----:B------:R-:W-:-:S04]  /*0160*/  ISETP.NE.AND P0, PT, R0, UR17, PT ;  /* 0x0000001100007c0c */ /* 0x000fc8000bf05270 */
[----:B------:R-:W-:Y:S01]  /*0170*/  SEL R3, R3, 0x1, !P0 ;  /* 0x0000000103037807 */ /* 0x000fe20004000000 */
[----:B------:R-:W-:Y:S06]  /*0180*/  MEMBAR.ALL.GPU ;  /* 0x0000000000007992 */ /* 0x000fec000000a000 */
[----:B------:R-:W-:-:S00]  /*0190*/  ERRBAR ;  /* 0x00000000000079ab */ /* 0x000fc00000000000 */
[----:B------:R-:W-:Y:S06]  /*01a0*/  CGAERRBAR ;  /* 0x00000000000075ab */ /* 0x000fec0000000000 */
[----:B------:R0:W5:Y:S02]  /*01b0*/  ATOM.E.ADD.STRONG.GPU PT, R3, desc[UR12][R122.64], R3 ;  /* 0x000000037a03798a */ /* 0x00016400081ee1cc */
.L_x_2600:
[----:B------:R-:W2:Y:S04]  /*01c0*/  LD.E.STRONG.GPU R0, desc[UR12][R122.64] ;  /* 0x0000000c7a007980 */ /* 0x000ea8000c10f900 */
[----:B--2---:R-:W-:Y:S01]  /*01d0*/  CCTL.IVALL ;  /* 0x00000000ff00798f */ /* 0x004fe20002000000 */
[----:B------:R-:W-:Y:S05]  /*01e0*/  YIELD ;  /* 0x0000000000007946 */ /* 0x000fea0003800000 */
[----:B-----5:R-:W-:-:S04]  /*01f0*/  LOP3.LUT R0, R0, R3, RZ, 0x3c, !PT ;  /* 0x0000000300007212 */ /* 0x020fc800078e3cff */
[----:B------:R-:W-:-:S13]  /*0200*/  ISETP.GT.AND P0, PT, R0, -0x1, PT ;  /* 0xffffffff0000780c */ /* 0x000fda0003f04270 */
[----:B------:R-:W-:Y:S05]  /*0210*/  @P0 BRA `(.L_x_2600) ;  /* 0xfffffffc00e80947 */ /* 0x000fea000383ffff */
.L_x_2599:
[----:B------:R-:W-:Y:S05]  /*0220*/  WARPSYNC.ALL ;  /* 0x0000000000007948 */ /* 0x000fea0003800000 */
[----:B------:R-:W-:Y:S06]  /*0230*/  BAR.SYNC.DEFER_BLOCKING 0x0 ;  /* 0x0000000000007b1d */ /* 0x000fec0000010000 */
[----:B------:R-:W-:Y:S05]  /*0240*/  BRA `(.L_x_2601) ;  /* 0x0000005000007947 */ /* 0x000fea0003800000 */
.L_x_2598:
        /* <DEDUP_REMOVED lines=14> */
[----:B------:R-:W2:Y:S04]  /*0330*/  LDG.E.64.CONSTANT R16, desc[UR12][R4.64] ;  /* 0x0000000c04107981 */ /* 0x000ea8000c1e9b00 */
[----:B------:R0:W5:Y:S01]  /*0340*/  LDG.E.64.CONSTANT R18, desc[UR12][R6.64] ;  /* 0x0000000c06127981 */ /* 0x000162000c1e9b00 */
[----:B------:R-:W-:Y:S01]  /*0350*/  IADD3 R10, R3, 0x1e0, RZ ;  /* 0x000001e0030a7810 */ /* 0x000fe20007ffe0ff */
[----:B------:R-:W-:Y:S01]  /*0360*/  ULOP3.LUT UR4, UR4, 0xffffffc0, UR16, 0xe2, !UPT ;  /* 0xffffffc004047892 */ /* 0x000fe2000f8ee210 */
[----:B------:R-:W-:Y:S02]  /*0370*/  SHF.R.S32.HI R8, RZ, 0x1f, R3 ;  /* 0x0000001fff087819 */ /* 0x000fe40000011403 */
[----:B------:R-:W-:-:S02]  /*0380*/  CS2R R56, SRZ ;  /* 0x0000000000387805 */ /* 0x000fc4000001ff00 */
[----:B------:R-:W-:Y:S02]  /*0390*/  SHF.R.S32.HI R11, RZ, 0x1f, R10 ;  /* 0x0000001fff0b7819 */ /* 0x000fe4000001140a */
[----:B------:R-:W-:Y:S02]  /*03a0*/  CS2R R54, SRZ ;  /* 0x0000000000367805 */ /* 0x000fe4000001ff00 */
[----:B------:R-:W-:Y:S02]  /*03b0*/  LEA.HI R9, R8, R3, RZ, 0x2 ;  /* 0x0000000308097211 */ /* 0x000fe400078f10ff */
[----:B------:R-:W-:Y:S02]  /*03c0*/  CS2R R52, SRZ ;  /* 0x0000000000347805 */ /* 0x000fe4000001ff00 */
[----:B------:R-:W-:Y:S01]  /*03d0*/  IADD3 R2, R2, 0x3c00, RZ ;  /* 0x00003c0002027810 */ /* 0x000fe20007ffe0ff */
[----:B0-----:R-:W-:Y:S01]  /*03e0*/  IMAD.WIDE.U32 R6, R0, -0x77777777, RZ ;  /* 0x8888888900067825 */ /* 0x001fe200078e00ff */
[----:B------:R-:W-:-:S02]  /*03f0*/  LEA.HI R12, R11, R10, RZ, 0x2 ;  /* 0x0000000a0b0c7211 */ /* 0x000fc400078f10ff */
[----:B------:R-:W-:Y:S02]  /*0400*/  CS2R R50, SRZ ;  /* 0x0000000000327805 */ /* 0x000fe4000001ff00 */
[----:B------:R-:W-:Y:S01]  /*0410*/  SHF.R.S32.HI R5, RZ, 0x2, R9 ;  /* 0x00000002ff057819 */ /* 0x000fe20000011409 */
[----:B------:R-:W-:Y:S01]  /*0420*/  UMOV UR8, 0x7fffff81 ;  /* 0x7fffff8100087882 */ /* 0x000fe20000000000 */
[----:B---3--:R-:W-:Y:S02]  /*0430*/  LEA R4, R13, R2, 0x18 ;  /* 0x000000020d047211 */ /* 0x008fe400078ec0ff */
[----:B------:R-:W-:Y:S02]  /*0440*/  LOP3.LUT R13, R12, 0xfffffffc, RZ, 0xc0, !PT ;  /* 0xfffffffc0c0d7812 */ /* 0x000fe400078ec0ff */
[----:B------:R-:W-:Y:S02]  /*0450*/  IADD3 R2, R5, 0xf0, RZ ;  /* 0x000000f005027810 */ /* 0x000fe40007ffe0ff */
[----:B------:R-:W-:-:S02]  /*0460*/  SHF.R.S32.HI R6, RZ, 0x2, R12 ;  /* 0x00000002ff067819 */ /* 0x000fc4000001140c */
[----:B------:R-:W-:Y:S02]  /*0470*/  LEA.HI R14, R11, R10, RZ, 0x4 ;  /* 0x0000000a0b0e7211 */ /* 0x000fe400078f20ff */
[----:B------:R-:W-:Y:S02]  /*0480*/  IADD3 R13, R10, -R13, RZ ;  /* 0x8000000d0a0d7210 */ /* 0x000fe40007ffe0ff */
[----:B------:R-:W-:Y:S02]  /*0490*/  SHF.R.S32.HI R11, RZ, 0x1f, R2 ;  /* 0x0000001fff0b7819 */ /* 0x000fe40000011402 */
[----:B------:R-:W-:Y:S01]  /*04a0*/  MOV R12, UR4 ;  /* 0x00000004000c7c02 */ /* 0x000fe20008000f00 */
[----:B------:R-:W-:Y:S01]  /*04b0*/  ULEA UR4, UP0, UR9, UR10, 0x2 ;  /* 0x0000000a09047291 */ /* 0x000fe2000f80103f */
[----:B------:R-:W-:Y:S01]  /*04c0*/  IADD3 R10, R6, 0xf0, RZ ;  /* 0x000000f0060a7810 */ /* 0x000fe20007ffe0ff */
[----:B------:R-:W-:Y:S01]  /*04d0*/  UIADD3 UR10, -UR9, URZ, URZ ;  /* 0x0000003f090a7290 */ /* 0x000fe2000fffe13f */
[----:B------:R-:W-:Y:S01]  /*04e0*/  LEA.HI R8, R8, R3, RZ, 0x4 ;  /* 0x0000000308087211 */ /* 0x000fe200078f20ff */
[----:B------:R-:W-:Y:S01]  /*04f0*/  ULEA.HI.X UR6, UR9, UR11, UR5, 0x2, UP0 ;  /* 0x0000000b09067291 */ /* 0x000fe200080f1405 */
[----:B------:R-:W-:Y:S01]  /*0500*/  LOP3.LUT R0, R9, 0xfffffffc, RZ, 0xc0, !PT ;  /* 0xfffffffc09007812 */ /* 0x000fe200078ec0ff */
[----:B------:R-:W-:Y:S01]  /*0510*/  UISETP.NE.AND UP0, UPT, UR17, UR10, UPT ;  /* 0x0000000a1100728c */ /* 0x000fe2000bf05270 */
[----:B------:R-:W-:Y:S01]  /*0520*/  LEA.HI R11, R11, R2, RZ, 0x2 ;  /* 0x000000020b0b7211 */ /* 0x000fe200078f10ff */
[----:B------:R-:W-:Y:S01]  /*0530*/  IMAD R2, R12, 0x3c0, R3 ;  /* 0x000003c00c027824 */ /* 0x000fe200078e0203 */
[----:B------:R-:W-:Y:S01]  /*0540*/  SHF.R.S32.HI R15, RZ, 0x1f, R10 ;  /* 0x0000001fff0f7819 */ /* 0x000fe2000001140a */
[----:B------:R-:W-:Y:S01]  /*0550*/  USEL UR11, UR8, 0x1, !UP0 ;  /* 0x00000001080b7887 */ /* 0x000fe2000c000000 */
[----:B------:R-:W-:-:S02]  /*0560*/  SHF.R.U32.HI R9, RZ, 0x4, R8 ;  /* 0x00000004ff097819 */ /* 0x000fc40000011608 */
[----:B------:R-:W-:Y:S02]  /*0570*/  IADD3 R0, -R0, R3, RZ ;  /* 0x0000000300007210 */ /* 0x000fe40007ffe1ff */
[----:B------:R-:W-:Y:S02]  /*0580*/  SHF.R.U32.HI R11, RZ, 0x2, R11 ;  /* 0x00000002ff0b7819 */ /* 0x000fe4000001160b */
[----:B------:R-:W-:Y:S02]  /*0590*/  LEA.HI R15, R15, R10, RZ, 0x2 ;  /* 0x0000000a0f0f7211 */ /* 0x000fe400078f10ff */
[----:B------:R-:W-:Y:S02]  /*05a0*/  SHF.L.U32 R119, R2, 0x1, RZ ;  /* 0x0000000102777819 */ /* 0x000fe400000006ff */
[C---:B------:R-:W-:Y:S02]  /*05b0*/  LOP3.LUT R8, R0.reuse, 0x3, R9, 0x78, !PT ;  /* 0x0000000300087812 */ /* 0x040fe400078e7809 */
[----:B------:R-:W-:-:S02]  /*05c0*/  LOP3.LUT R9, R0, 0x3, R11, 0x78, !PT ;  /* 0x0000000300097812 */ /* 0x000fc400078e780b */
[----:B------:R-:W-:Y:S02]  /*05d0*/  SHF.R.U32.HI R0, RZ, 0x2, R15 ;  /* 0x00000002ff007819 */ /* 0x000fe4000001160f */
[C---:B------:R-:W-:Y:S01]  /*05e0*/  IADD3 R15, R119.reuse, 0x3c0, RZ ;  /* 0x000003c0770f7810 */ /* 0x040fe20007ffe0ff */
[----:B----4-:R-:W-:Y:S01]  /*05f0*/  IMAD.WIDE.U32 R118, R119, 0x4, R116 ;  /* 0x0000000477767825 */ /* 0x010fe200078e0074 */
[----:B------:R-:W-:Y:S02]  /*0600*/  SHF.R.U32.HI R10, RZ, 0x4, R14 ;  /* 0x00000004ff0a7819 */ /* 0x000fe4000001160e */
[----:B------:R-:W-:Y:S01]  /*0610*/  LOP3.LUT R11, R13, 0x3, R0, 0x78, !PT ;  /* 0x000000030d0b7812 */ /* 0x000fe200078e7800 */
[----:B------:R-:W-:Y:S01]  /*0620*/  IMAD.WIDE.U32 R116, R15, 0x4, R116 ;  /* 0x000000040f747825 */ /* 0x000fe200078e0074 */
[----:B------:R-:W-:Y:S02]  /*0630*/  LOP3.LUT R10, R13, 0x3, R10, 0x78, !PT ;  /* 0x000000030d0a7812 */ /* 0x000fe400078e780a */
[----:B------:R-:W-:-:S02]  /*0640*/  SHF.L.U32 R21, R3, 0x3, RZ ;  /* 0x0000000303157819 */ /* 0x000fc400000006ff */
[----:B------:R-:W-:Y:S02]  /*0650*/  SHF.R.U32.HI R7, RZ, 0x3, R7 ;  /* 0x00000003ff077819 */ /* 0x000fe40000011607 */
[----:B------:R-:W-:Y:S02]  /*0660*/  LOP3.LUT R21, R21, 0x8, RZ, 0xc0, !PT ;  /* 0x0000000815157812 */ /* 0x000fe400078ec0ff */
[----:B------:R-:W-:Y:S02]  /*0670*/  MOV R121, UR6 ;  /* 0x0000000600797c02 */ /* 0x000fe40008000f00 */
[----:B------:R-:W-:Y:S01]  /*0680*/  MOV R120, UR4 ;  /* 0x0000000400787c02 */ /* 0x000fe20008000f00 */
[----:B------:R-:W-:Y:S01]  /*0690*/  UMOV UR4, URZ ;  /* 0x0000003f00047c82 */ /* 0x000fe20008000000 */
[--C-:B--2---:R-:W-:Y:S02]  /*06a0*/  HADD2.F32 R0, -RZ, R16.reuse.H0_H0 ;  /* 0x20000010ff007230 */ /* 0x104fe40000004100 */
[----:B------:R-:W-:-:S02]  /*06b0*/  HADD2.F32 R12, -RZ, R16.H1_H1 ;  /* 0x30000010ff0c7230 */ /* 0x000fc40000004100 */
[--C-:B------:R-:W-:Y:S02]  /*06c0*/  HADD2.F32 R13, -RZ, R17.reuse.H0_H0 ;  /* 0x20000011ff0d7230 */ /* 0x100fe40000004100 */
[----:B------:R-:W-:Y:S02]  /*06d0*/  HADD2.F32 R14, -RZ, R17.H1_H1 ;  /* 0x30000011ff0e7230 */ /* 0x000fe40000004100 */
[--C-:B-----5:R-:W-:Y:S02]  /*06e0*/  HADD2.F32 R15, -RZ, R18.reuse.H0_H0 ;  /* 0x20000012ff0f7230 */ /* 0x120fe40000004100 */
[----:B------:R-:W-:Y:S02]  /*06f0*/  HADD2.F32 R16, -RZ, R18.H1_H1 ;  /* 0x30000012ff107230 */ /* 0x000fe40000004100 */
[--C-:B------:R-:W-:Y:S02]  /*0700*/  HADD2.F32 R17, -RZ, R19.reuse.H0_H0 ;  /* 0x20000013ff117230 */ /* 0x100fe40000004100 */
[----:B------:R-:W-:Y:S01]  /*0710*/  HADD2.F32 R18, -RZ, R19.H1_H1 ;  /* 0x30000013ff127230 */ /* 0x000fe20000004100 */
[----:B------:R-:W-:-:S05]  /*0720*/  SHF.R.U32.HI R19, RZ, 0x1, R3 ;  /* 0x00000001ff137819 */ /* 0x000fca0000011603 */
[----:B------:R-:W-:-:S05]  /*0730*/  IMAD R20, R19, 0x3c, RZ ;  /* 0x0000003c13147824 */ /* 0x000fca00078e02ff */
        /* <DEDUP_REMOVED lines=8> */
[----:B------:R-:W-:Y:S02]  /*07c0*/  IADD3 R36, R20, 0x38, RZ ;  /* 0x0000003814247810 */ /* 0x000fe40007ffe0ff */
        /* <DEDUP_REMOVED lines=20> */
[----:B------:R-:W-:-:S02]  /*0910*/  IADD3 R27, R21, R30, RZ ;  /* 0x0000001e151b7210 */ /* 0x000fc40007ffe0ff */
[----:B------:R-:W-:Y:S02]  /*0920*/  IADD3 R22, R22, R21, RZ ;  /* 0x0000001516167210 */ /* 0x000fe40007ffe0ff */
[C---:B------:R-:W-:Y:S02]  /*0930*/  IADD3 R23, R21.reuse, R2, RZ ;  /* 0x0000000215177210 */ /* 0x040fe40007ffe0ff */
[C---:B------:R-:W-:Y:S02]  /*0940*/  IADD3 R24, R21.reuse, R24, RZ ;  /* 0x0000001815187210 */ /* 0x040fe40007ffe0ff */
[C---:B------:R-:W-:Y:S02]  /*0950*/  IADD3 R28, R21.reuse, R32, RZ ;  /* 0x00000020151c7210 */ /* 0x040fe40007ffe0ff */
[C---:B------:R-:W-:Y:S02]  /*0960*/  IADD3 R29, R21.reuse, R34, RZ ;  /* 0x00000022151d7210 */ /* 0x040fe40007ffe0ff */
[----:B------:R-:W-:-:S07]  /*0970*/  IADD3 R30, R21, R36, RZ ;  /* 0x00000024151e7210 */ /* 0x000fce0007ffe0ff */
.L_x_2615:
[----:B------:R-:W-:Y:S01]  /*0980*/  IMAD.WIDE.U32 R114, R3, -0x77777777, RZ ;  /* 0x8888888903727825 */ /* 0x000fe200078e00ff */
[----:B------:R-:W-:Y:S01]  /*0990*/  HFMA2.MMA R75, -RZ, RZ, 0, 0 ;  /* 0x00000000ff4b7435 */ /* 0x000fe200000001ff */
[----:B--2---:R-:W-:Y:S01]  /*09a0*/  MOV R2, UR9 ;  /* 0x0000000900027c02 */ /* 0x004fe20008000f00 */
[----:B------:R-:W-:Y:S01]  /*09b0*/  ULDC.64 UR14, c[0x0][0x248] ;  /* 0x00009200000e7ab9 */ /* 0x000fe20000000a00 */
[----:B------:R-:W-:Y:S01]  /*09c0*/  MOV R31, UR9 ;  /* 0x00000009001f7c02 */ /* 0x000fe20008000f00 */
[----:B------:R-:W-:Y:S01]  /*09d0*/  USHF.L.U32 UR6, UR17, 0x4, URZ ;  /* 0x0000000411067899 */ /* 0x000fe2000800063f */
[----:B------:R-:W-:Y:S01]  /*09e0*/  SHF.R.U32.HI R114, RZ, 0x7, R115 ;  /* 0x00000007ff727819 */ /* 0x000fe20000011673 */
[----:B------:R-:W-:Y:S01]  /*09f0*/  ULDC.64 UR18, c[0x0][0x228] ;  /* 0x00008a0000127ab9 */ /* 0x000fe20000000a00 */
[----:B------:R-:W-:Y:S01]  /*0a00*/  MOV R32, UR5 ;  /* 0x0000000500207c02 */ /* 0x000fe20008000f00 */
[----:B------:R-:W-:Y:S01]  /*0a10*/  ULOP3.LUT UR6, UR6, 0x3f0, URZ, 0xc0, !UPT ;  /* 0x000003f006067892 */ /* 0x000fe2000f8ec03f */
[----:B------:R-:W-:Y:S01]  /*0a20*/  LEA R2, P0, R2, R7, 0x4 ;  /* 0x0000000702027211 */ /* 0x000fe200078020ff */
[----:B------:R-:W-:-:S04]  /*0a30*/  IMAD R73, R114, -0xf0, R3 ;  /* 0xffffff1072497824 */ /* 0x000fc800078e0203 */
[----:B------:R-:W-:Y:S01]  /*0a40*/  IADD3 R77, R114, UR6, RZ ;  /* 0x00000006724d7c10 */ /* 0x000fe2000fffe0ff */
[----:B------:R-:W-:Y:S01]  /*0a50*/  UIMAD UR6, UR5, 0xf0000, URZ ;  /* 0x000f0000050678a4 */ /* 0x000fe2000f8e023f */
[----:B------:R-:W-:-:S03]  /*0a60*/  SHF.L.U32 R74, R73, 0x2, RZ ;  /* 0x00000002494a7819 */ /* 0x000fc600000006ff */
[----:B------:R-:W-:Y:S02]  /*0a70*/  IMAD R77, R77, 0x3c0, RZ ;  /* 0x000003c04d4d7824 */ /* 0x000fe400078e02ff */
[C---:B------:R-:W-:Y:S01]  /*0a80*/  IMAD.WIDE.U32 R74, R31.reuse, 0xf0000, R74 ;  /* 0x000f00001f4a7825 */ /* 0x040fe200078e004a */
[----:B------:R-:W-:Y:S02]  /*0a90*/  LEA.HI.X R31, R31, RZ, R32, 0x4, P0 ;  /* 0x000000ff1f1f7211 */ /* 0x000fe400000f2420 */
[C---:B------:R-:W-:Y:S02]  /*0aa0*/  LEA R36, P0, R2.reuse, UR14, 0x3 ;  /* 0x0000000e02247c11 */ /* 0x040fe4000f8018ff */
[----:B------:R-:W-:Y:S01]  /*0ab0*/  IADD3 R81, R75, UR6, RZ ;  /* 0x000000064b517c10 */ /* 0x000fe2000fffe0ff */
[----:B------:R-:W-:Y:S01]  /*0ac0*/  ULDC UR6, c[0x0][0x250] ;  /* 0x0000940000067ab9 */ /* 0x000fe20000000800 */
[----:B------:R-:W-:Y:S01]  /*0ad0*/  LEA.HI.X R37, R2, UR15, R31, 0x3, P0 ;  /* 0x0000000f02257c11 */ /* 0x000fe200080f1c1f */
[----:B------:R-:W-:Y:S01]  /*0ae0*/  ULDC.64 UR14, c[0x0][0x230] ;  /* 0x00008c00000e7ab9 */ /* 0x000fe20000000a00 */
[----:B------:R-:W-:-:S04]  /*0af0*/  IADD3 R32, P1, R77, R74, RZ ;  /* 0x0000004a4d207210 */ /* 0x000fc80007f3e0ff */
[----:B------:R-:W2:Y:S01]  /*0b00*/  LDG.E.64.CONSTANT R36, desc[UR12][R36.64] ;  /* 0x0000000c24247981 */ /* 0x000ea2000c1e9b00 */
[----:B------:R-:W-:Y:S02]  /*0b10*/  IADD3.X R33, RZ, R81, RZ, P1, !PT ;  /* 0x00000051ff217210 */ /* 0x000fe40000ffe4ff */
[C---:B------:R-:W-:Y:S02]  /*0b20*/  SHF.L.U32 R31, R32.reuse, 0x1, RZ ;  /* 0x00000001201f7819 */ /* 0x040fe400000006ff */
[----:B------:R-:W-:Y:S02]  /*0b30*/  SHF.L.U64.HI R32, R32, 0x1, R33 ;  /* 0x0000000120207819 */ /* 0x000fe40000010221 */
[----:B------:R-:W-:Y:S02]  /*0b40*/  IADD3 R38, P0, R31, UR14, RZ ;  /* 0x0000000e1f267c10 */ /* 0x000fe4000ff1e0ff */
[----:B------:R-:W-:Y:S02]  /*0b50*/  IADD3 R33, R77, 0x780, RZ ;  /* 0x000007804d217810 */ /* 0x000fe40007ffe0ff */
[----:B------:R-:W-:-:S02]  /*0b60*/  IADD3.X R39, R32, UR15, RZ, P0, !PT ;  /* 0x0000000f20277c10 */ /* 0x000fc400087fe4ff */
[----:B------:R-:W-:-:S04]  /*0b70*/  IADD3 R34, P0, R33, R74, RZ ;  /* 0x0000004a21227210 */ /* 0x000fc80007f1e0ff */
[----:B------:R-:W3:Y:S01]  /*0b80*/  LDG.E.64.CONSTANT R38, desc[UR12][R38.64] ;  /* 0x0000000c26267981 */ /* 0x000ee2000c1e9b00 */
        /* <DEDUP_REMOVED lines=12> */
[----:B------:R-:W-:-:S06]  /*0c50*/  IADD3.X R47, R40, UR15, RZ, P0, !PT ;  /* 0x0000000f282f7c10 */ /* 0x000fcc00087fe4ff */
[----:B------:R-:W5:Y:S01]  /*0c60*/  LDG.E.64.CONSTANT R46, desc[UR12][R46.64] ;  /* 0x0000000c2e2e7981 */ /* 0x000f62000c1e9b00 */
[----:B------:R-:W-:-:S04]  /*0c70*/  IADD3 R35, R77, 0x1680, RZ ;  /* 0x000016804d237810 */ /* 0x000fc80007ffe0ff */
[----:B------:R-:W-:-:S04]  /*0c80*/  IADD3 R35, P0, R35, R74, RZ ;  /* 0x0000004a23237210 */ /* 0x000fc80007f1e0ff */
[----:B------:R-:W-:Y:S02]  /*0c90*/  IADD3.X R2, RZ, R81, RZ, P0, !PT ;  /* 0x00000051ff027210 */ /* 0x000fe400007fe4ff */
[----:B------:R-:W-:Y:S02]  /*0ca0*/  SHF.L.U32 R66, R35, 0x1, RZ ;  /* 0x0000000123427819 */ /* 0x000fe400000006ff */
[----:B------:R-:W-:Y:S02]  /*0cb0*/  IADD3 R48, P0, R31, UR18, RZ ;  /* 0x000000121f307c10 */ /* 0x000fe4000ff1e0ff */
[----:B------:R-:W-:Y:S02]  /*0cc0*/  SHF.L.U64.HI R41, R35, 0x1, R2 ;  /* 0x0000000123297819 */ /* 0x000fe40000010202 */
[----:B------:R-:W-:Y:S02]  /*0cd0*/  IADD3 R58, P1, R66, UR14, RZ ;  /* 0x0000000e423a7c10 */ /* 0x000fe4000ff3e0ff */
[----:B------:R-:W-:-:S02]  /*0ce0*/  IADD3.X R49, R32, UR19, RZ, P0, !PT ;  /* 0x0000001320317c10 */ /* 0x000fc400087fe4ff */
[----:B------:R-:W-:-:S04]  /*0cf0*/  IADD3.X R59, R41, UR15, RZ, P1, !PT ;  /* 0x0000000f293b7c10 */ /* 0x000fc80008ffe4ff */
[----:B------:R-:W5:Y:S04]  /*0d00*/  LDG.E.64.CONSTANT R48, desc[UR12][R48.64] ;  /* 0x0000000c30307981 */ /* 0x000f68000c1e9b00 */
[----:B------:R-:W5:Y:S01]  /*0d10*/  LDG.E.64.CONSTANT R58, desc[UR12][R58.64] ;  /* 0x0000000c3a3a7981 */ /* 0x000f62000c1e9b00 */
[----:B------:R-:W-:Y:S02]  /*0d20*/  IADD3 R35, R77, 0x1e00, RZ ;  /* 0x00001e004d237810 */ /* 0x000fe40007ffe0ff */
[----:B------:R-:W-:Y:S02]  /*0d30*/  IADD3 R60, P0, R33, UR18, RZ ;  /* 0x00000012213c7c10 */ /* 0x000fe4000ff1e0ff */
[----:B------:R-:W-:Y:S02]  /*0d40*/  IADD3 R35, P1, R35, R74, RZ ;  /* 0x0000004a23237210 */ /* 0x000fe40007f3e0ff */
[----:B------:R-:W-:-:S02]  /*0d50*/  IADD3.X R61, R34, UR19, RZ, P0, !PT ;  /* 0x00000013223d7c10 */ /* 0x000fc400087fe4ff */
[----:B------:R-:W-:Y:S02]  /*0d60*/  IADD3.X R2, RZ, R81, RZ, P1, !PT ;  /* 0x00000051ff027210 */ /* 0x000fe40000ffe4ff */
[C---:B------:R-:W-:Y:S02]  /*0d70*/  SHF.L.U32 R70, R35.reuse, 0x1, RZ ;  /* 0x0000000123467819 */ /* 0x040fe400000006ff */
[----:B------:R-:W5:Y:S01]  /*0d80*/  LDG.E.64.CONSTANT R60, desc[UR12][R60.64] ;  /* 0x0000000c3c3c7981 */ /* 0x000f62000c1e9b00 */
[----:B------:R-:W-:Y:S02]  /*0d90*/  SHF.L.U64.HI R45, R35, 0x1, R2 ;  /* 0x00000001232d7819 */ /* 0x000fe40000010202 */
        /* <DEDUP_REMOVED lines=9> */
[----:B------:R-:W-:Y:S01]  /*0e30*/  IADD3 R97, R77, 0x2d00, RZ ;  /* 0x00002d004d617810 */ /* 0x000fe20007ffe0ff */
[----:B------:R-:W-:-:S05]  /*0e40*/  IMAD R107, R73, 0x18, R4 ;  /* 0x00000018496b7824 */ /* 0x000fca00078e0204 */
[----:B------:R-:W-:Y:S01]  /*0e50*/  LEA R114, R114, R107, 0x3 ;  /* 0x0000006b72727211 */ /* 0x000fe200078e18ff */
[----:B--2---:R-:W-:Y:S01]  /*0e60*/  FADD.FTZ R35, R37, UR6 ;  /* 0x0000000625237e21 */ /* 0x004fe20008010000 */
[----:B------:R-:W-:-:S04]  /*0e70*/  IADD3 R37, R77, 0x2580, RZ ;  /* 0x000025804d257810 */ /* 0x000fc80007ffe0ff */
[----:B------:R-:W-:-:S04]  /*0e80*/  IADD3 R76, P1, R37, R74, RZ ;  /* 0x0000004a254c7210 */ /* 0x000fc80007f3e0ff */
[----:B------:R-:W-:-:S04]  /*0e90*/  IADD3.X R75, RZ, R81, RZ, P1, !PT ;  /* 0x00000051ff4b7210 */ /* 0x000fc80000ffe4ff */
[C---:B------:R-:W-:Y:S02]  /*0ea0*/  SHF.L.U64.HI R75, R76.reuse, 0x1, R75 ;  /* 0x000000014c4b7819 */ /* 0x040fe4000001024b */
[----:B------:R-:W-:-:S04]  /*0eb0*/  SHF.L.U32 R76, R76, 0x1, RZ ;  /* 0x000000014c4c7819 */ /* 0x000fc800000006ff */
[----:B------:R-:W-:-:S04]  /*0ec0*/  IADD3 R68, P0, R76, UR14, RZ ;  /* 0x0000000e4c447c10 */ /* 0x000fc8000ff1e0ff */
[----:B------:R-:W-:-:S06]  /*0ed0*/  IADD3.X R69, R75, UR15, RZ, P0, !PT ;  /* 0x0000000f4b457c10 */ /* 0x000fcc00087fe4ff */
[----:B------:R-:W2:Y:S01]  /*0ee0*/  LDG.E.64.CONSTANT R68, desc[UR12][R68.64] ;  /* 0x0000000c44447981 */ /* 0x000ea2000c1e9b00 */
[----:B0-----:R-:W0:Y:S01]  /*0ef0*/  MUFU.RSQ R35, R35 ;  /* 0x0000002300237308 */ /* 0x001e220000001400 */
[----:B---3--:R-:W-:-:S05]  /*0f00*/  HADD2.F32 R37, -RZ, R38.H0_H0 ;  /* 0x20000026ff257230 */ /* 0x008fca0000004100 */
[C---:B------:R-:W-:Y:S01]  /*0f10*/  FADD.FTZ R2, -R36.reuse, R37 ;  /* 0x0000002524027221 */ /* 0x040fe20000010100 */
[----:B------:R-:W-:Y:S02]  /*0f20*/  HADD2.F32 R37, -RZ, R38.H1_H1 ;  /* 0x30000026ff257230 */ /* 0x000fe40000004100 */
[--C-:B------:R-:W-:Y:S02]  /*0f30*/  HADD2.F32 R41, -RZ, R39.reuse.H0_H0 ;  /* 0x20000027ff297230 */ /* 0x100fe40000004100 */
[----:B------:R-:W-:Y:S02]  /*0f40*/  HADD2.F32 R39, -RZ, R39.H1_H1 ;  /* 0x30000027ff277230 */ /* 0x000fe40000004100 */
[----:B------:R-:W-:-:S04]  /*0f50*/  FADD.FTZ R38, -R36, R37 ;  /* 0x0000002524267221 */ /* 0x000fc80000010100 */
[----:B0-----:R-:W-:Y:S01]  /*0f60*/  FMUL.FTZ R37, R35, R38 ;  /* 0x0000002623257220 */ /* 0x001fe20000410000 */
[C---:B------:R-:W-:Y:S01]  /*0f70*/  FADD.FTZ R38, -R36.reuse, R41 ;  /* 0x0000002924267221 */ /* 0x040fe20000010100 */
[----:B------:R-:W-:Y:S01]  /*0f80*/  FADD.FTZ R40, -R36, R39 ;  /* 0x0000002724287221 */ /* 0x000fe20000010100 */
[----:B----4-:R-:W-:-:S03]  /*0f90*/  HADD2.F32 R41, -RZ, R42.H0_H0 ;  /* 0x2000002aff297230 */ /* 0x010fc60000004100 */
[----:B------:R-:W-:Y:S02]  /*0fa0*/  FMUL.FTZ R39, R35, R40 ;  /* 0x0000002823277220 */ /* 0x000fe40000410000 */
[C---:B------:R-:W-:Y:S01]  /*0fb0*/  FADD.FTZ R40, -R36.reuse, R41 ;  /* 0x0000002924287221 */ /* 0x040fe20000010100 */
[----:B------:R-:W-:Y:S02]  /*0fc0*/  HADD2.F32 R41, -RZ, R42.H1_H1 ;  /* 0x3000002aff297230 */ /* 0x000fe40000004100 */
[--C-:B------:R-:W-:Y:S02]  /*0fd0*/  HADD2.F32 R71, -RZ, R43.reuse.H0_H0 ;  /* 0x2000002bff477230 */ /* 0x100fe40000004100 */
[----:B------:R-:W-:Y:S02]  /*0fe0*/  HADD2.F32 R43, -RZ, R43.H1_H1 ;  /* 0x3000002bff2b7230 */ /* 0x000fe40000004100 */
[----:B------:R-:W-:-:S04]  /*0ff0*/  FADD.FTZ R42, -R36, R41 ;  /* 0x00000029242a7221 */ /* 0x000fc80000010100 */
[----:B------:R-:W-:Y:S01]  /*1000*/  FMUL.FTZ R41, R35, R42 ;  /* 0x0000002a23297220 */ /* 0x000fe20000410000 */
[C---:B------:R-:W-:Y:S01]  /*1010*/  FADD.FTZ R42, -R36.reuse, R71 ;  /* 0x00000047242a7221 */ /* 0x040fe20000010100 */
[----:B------:R-:W-:Y:S01]  /*1020*/  FADD.FTZ R44, -R36, R43 ;  /* 0x0000002b242c7221 */ /* 0x000fe20000010100 */
[----:B-----5:R-:W-:-:S03]  /*1030*/  HADD2.F32 R71, -RZ, R46.H0_H0 ;  /* 0x2000002eff477230 */ /* 0x020fc60000004100 */
[C---:B------:R-:W-:Y:S02]  /*1040*/  FMUL.FTZ R43, R35.reuse, R44 ;  /* 0x0000002c232b7220 */ /* 0x040fe40000410000 */
[----:B------:R-:W-:Y:S01]  /*1050*/  FADD.FTZ R44, -R36, R71 ;  /* 0x00000047242c7221 */ /* 0x000fe20000010100 */
[----:B------:R-:W-:Y:S02]  /*1060*/  HADD2.F32 R71, -RZ, R46.H1_H1 ;  /* 0x3000002eff477230 */ /* 0x000fe40000004100 */
[----:B------:R-:W-:Y:S01]  /*1070*/  FMUL.FTZ R2, R35, R2 ;  /* 0x0000000223027220 */ /* 0x000fe20000410000 */
[----:B------:R-:W-:Y:S01]  /*1080*/  IADD3 R70, P0, R70, UR18, RZ ;  /* 0x0000001246467c10 */ /* 0x000fe2000ff1e0ff */
[----:B------:R-:W-:Y:S01]  /*1090*/  FFMA.FTZ R79, R12, R37, R16 ;  /* 0x000000250c4f7223 */ /* 0x000fe20000010010 */
[----:B------:R-:W-:Y:S01]  /*10a0*/  FADD.FTZ R46, -R36, R71 ;  /* 0x00000047242e7221 */ /* 0x000fe20000010100 */
[----:B------:R-:W-:Y:S01]  /*10b0*/  FFMA.FTZ R78, R0, R2, R15 ;  /* 0x00000002004e7223 */ /* 0x000fe2000001000f */
[----:B------:R-:W-:Y:S01]  /*10c0*/  IADD3.X R71, R45, UR19, RZ, P0, !PT ;  /* 0x000000132d477c10 */ /* 0x000fe200087fe4ff */
[----:B------:R-:W-:-:S02]  /*10d0*/  FMUL.FTZ R88, R79, -1.4426950216293334961 ;  /* 0xbfb8aa3b4f587820 */ /* 0x000fc40000410000 */
[----:B------:R-:W-:-:S03]  /*10e0*/  FMUL.FTZ R72, R78, -1.4426950216293334961 ;  /* 0xbfb8aa3b4e487820 */ /* 0x000fc60000410000 */
[----:B------:R-:W3:Y:S01]  /*10f0*/  LDG.E.64.CONSTANT R70, desc[UR12][R70.64] ;  /* 0x0000000c46467981 */ /* 0x000ee2000c1e9b00 */
[----:B------:R-:W0:Y:S08]  /*1100*/  MUFU.EX2 R88, R88 ;  /* 0x0000005800587308 */ /* 0x000e300000000800 */
[----:B------:R-:W1:Y:S01]  /*1110*/  MUFU.EX2 R72, R72 ;  /* 0x0000004800487308 */ /* 0x000e620000000800 */
[----:B------:R-:W-:Y:S01]  /*1120*/  FMUL.FTZ R45, R35, R46 ;  /* 0x0000002e232d7220 */ /* 0x000fe20000410000 */
[----:B------:R-:W-:Y:S01]  /*1130*/  IADD3 R46, P0, R97, R74, RZ ;  /* 0x0000004a612e7210 */ /* 0x000fe20007f1e0ff */
[----:B------:R-:W-:-:S03]  /*1140*/  FMUL.FTZ R38, R35, R38 ;  /* 0x0000002623267220 */ /* 0x000fc60000410000 */
[----:B------:R-:W-:Y:S02]  /*1150*/  IADD3.X R105, RZ, R81, RZ, P0, !PT ;  /* 0x00000051ff697210 */ /* 0x000fe400007fe4ff */
[----:B------:R-:W-:Y:S01]  /*1160*/  SHF.L.U32 R90, R46, 0x1, RZ ;  /* 0x000000012e5a7819 */ /* 0x000fe200000006ff */
[----:B------:R-:W-:Y:S01]  /*1170*/  FFMA.FTZ R93, R13, R38, R17 ;  /* 0x000000260d5d7223 */ /* 0x000fe20000010011 */
[----:B0-----:R-:W-:Y:S01]  /*1180*/  FADD.FTZ R103, R88, 1 ;  /* 0x3f80000058677421 */ /* 0x001fe20000010000 */
[----:B------:R-:W-:Y:S01]  /*1190*/  FFMA.FTZ R98, R14, R39, R18 ;  /* 0x000000270e627223 */ /* 0x000fe20000010012 */
[----:B------:R-:W-:Y:S01]  /*11a0*/  SHF.L.U64.HI R88, R46, 0x1, R105 ;  /* 0x000000012e587819 */ /* 0x000fe20000010269 */
[----:B------:R-:W-:Y:S01]  /*11b0*/  FMUL.FTZ R89, R93, -1.4426950216293334961 ;  /* 0xbfb8aa3b5d597820 */ /* 0x000fe20000410000 */
[----:B-1----:R-:W-:Y:S01]  /*11c0*/  FADD.FTZ R102, R72, 1 ;  /* 0x3f80000048667421 */ /* 0x002fe20000010000 */
[----:B------:R-:W-:Y:S01]  /*11d0*/  IADD3 R72, P0, R90, UR14, RZ ;  /* 0x0000000e5a487c10 */ /* 0x000fe2000ff1e0ff */
[----:B------:R-:W-:-:S03]  /*11e0*/  FMUL.FTZ R84, R98, -1.4426950216293334961 ;  /* 0xbfb8aa3b62547820 */ /* 0x000fc60000410000 */
[----:B------:R-:W-:Y:S01]  /*11f0*/  IADD3.X R73, R88, UR15, RZ, P0, !PT ;  /* 0x0000000f58497c10 */ /* 0x000fe200087fe4ff */
[----:B------:R-:W0:Y:S05]  /*1200*/  MUFU.EX2 R89, R89 ;  /* 0x0000005900597308 */ /* 0x000e2a0000000800 */
[----:B------:R-:W4:Y:S03]  /*1210*/  LDG.E.64.CONSTANT R72, desc[UR12][R72.64] ;  /* 0x0000000c48487981 */ /* 0x000f26000c1e9b00 */
[----:B------:R-:W1:Y:S01]  /*1220*/  MUFU.EX2 R84, R84 ;  /* 0x0000005400547308 */ /* 0x000e620000000800 */
[----:B------:R-:W-:Y:S01]  /*1230*/  HADD2.F32 R97, -RZ, R47.H0_H0 ;  /* 0x2000002fff617230 */ /* 0x000fe20000004100 */
[----:B------:R-:W-:Y:S01]  /*1240*/  IADD3 R76, P0, R76, UR18, RZ ;  /* 0x000000124c4c7c10 */ /* 0x000fe2000ff1e0ff */
[----:B------:R-:W-:-:S03]  /*1250*/  FMUL.FTZ R42, R35, R42 ;  /* 0x0000002a232a7220 */ /* 0x000fc60000410000 */
[----:B------:R-:W-:Y:S01]  /*1260*/  FADD.FTZ R46, -R36, R97 ;  /* 0x00000061242e7221 */ /* 0x000fe20000010100 */
[----:B------:R-:W-:Y:S01]  /*1270*/  IADD3 R97, R77, 0x3480, RZ ;  /* 0x000034804d617810 */ /* 0x000fe20007ffe0ff */
[----:B------:R-:W-:Y:S01]  /*1280*/  FMUL.FTZ R40, R35, R40 ;  /* 0x0000002823287220 */ /* 0x000fe20000410000 */
[----:B------:R-:W-:Y:S01]  /*1290*/  IADD3.X R77, R75, UR19, RZ, P0, !PT ;  /* 0x000000134b4d7c10 */ /* 0x000fe200087fe4ff */
[----:B------:R-:W-:Y:S01]  /*12a0*/  FFMA.FTZ R94, R12, R41, R16 ;  /* 0x000000290c5e7223 */ /* 0x000fe20000010010 */
[----:B------:R-:W5:Y:S01]  /*12b0*/  MUFU.RCP R102, R102 ;  /* 0x0000006600667308 */ /* 0x000f620000001000 */
[----:B------:R-:W-:Y:S01]  /*12c0*/  FFMA.FTZ R95, R13, R42, R17 ;  /* 0x0000002a0d5f7223 */ /* 0x000fe20000010011 */
[----:B0-----:R-:W-:Y:S01]  /*12d0*/  FADD.FTZ R104, R89, 1 ;  /* 0x3f80000059687421 */ /* 0x001fe20000010000 */
[----:B------:R-:W-:Y:S01]  /*12e0*/  IADD3 R96, P0, R97, R74, RZ ;  /* 0x0000004a61607210 */ /* 0x000fe20007f1e0ff */
[----:B------:R-:W-:Y:S01]  /*12f0*/  FFMA.FTZ R80, R0, R40, R15 ;  /* 0x0000002800507223 */ /* 0x000fe2000001000f */
[----:B------:R-:W-:Y:S01]  /*1300*/  FMUL.FTZ R101, R94, -1.4426950216293334961 ;  /* 0xbfb8aa3b5e657820 */ /* 0x000fe20000410000 */
[----:B-1----:R-:W-:Y:S01]  /*1310*/  FADD.FTZ R105, R84, 1 ;  /* 0x3f80000054697421 */ /* 0x002fe20000010000 */
[----:B------:R0:W4:Y:S01]  /*1320*/  LDG.E.64.CONSTANT R74, desc[UR12][R76.64] ;  /* 0x0000000c4c4a7981 */ /* 0x000122000c1e9b00 */
[----:B------:R-:W-:Y:S01]  /*1330*/  FFMA.FTZ R83, R14, R43, R18 ;  /* 0x0000002b0e537223 */ /* 0x000fe20000010012 */
[----:B------:R-:W-:Y:S01]  /*1340*/  FMUL.FTZ R99, R95, -1.4426950216293334961 ;  /* 0xbfb8aa3b5f637820 */ /* 0x000fe20000410000 */
[----:B------:R-:W1:Y:S01]  /*1350*/  MUFU.RCP R103, R103 ;  /* 0x0000006700677308 */ /* 0x000e620000001000 */
[----:B------:R-:W-:Y:S01]  /*1360*/  FMUL.FTZ R100, R80, -1.4426950216293334961 ;  /* 0xbfb8aa3b50647820 */ /* 0x000fe20000410000 */
[----:B------:R-:W-:-:S06]  /*1370*/  FMUL.FTZ R91, R83, -1.4426950216293334961 ;  /* 0xbfb8aa3b535b7820 */ /* 0x000fcc0000410000 */
[----:B------:R-:W0:Y:S08]  /*1380*/  MUFU.RCP R104, R104 ;  /* 0x0000006800687308 */ /* 0x000e300000001000 */
[----:B------:R-:W-:Y:S08]  /*1390*/  MUFU.EX2 R101, R101 ;  /* 0x0000006500657308 */ /* 0x000ff00000000800 */
[----:B------:R-:W0:Y:S01]  /*13a0*/  MUFU.RCP R105, R105 ;  /* 0x0000006900697308 */ /* 0x000e220000001000 */
[----:B-----5:R-:W-:-:S07]  /*13b0*/  FADD.FTZ R97, -R102, 1 ;  /* 0x3f80000066617421 */ /* 0x020fce0000010100 */
[----:B------:R-:W5:Y:S08]  /*13c0*/  MUFU.EX2 R99, R99 ;  /* 0x0000006300637308 */ /* 0x000f700000000800 */
[----:B------:R-:W5:Y:S01]  /*13d0*/  MUFU.EX2 R100, R100 ;  /* 0x0000006400647308 */ /* 0x000f620000000800 */
[----:B------:R-:W-:-:S07]  /*13e0*/  FFMA.FTZ R107, R78, R97, 1 ;  /* 0x3f8000004e6b7423 */ /* 0x000fce0000010061 */
[----:B------:R-:W5:Y:S01]  /*13f0*/  MUFU.EX2 R91, R91 ;  /* 0x0000005b005b7308 */ /* 0x000f620000000800 */
[----:B-1----:R-:W-:Y:S01]  /*1400*/  FADD.FTZ R78, -R103, 1 ;  /* 0x3f800000674e7421 */ /* 0x002fe20000010100 */
[----:B0-----:R-:W-:Y:S01]  /*1410*/  FADD.FTZ R106, -R104, 1 ;  /* 0x3f800000686a7421 */ /* 0x001fe20000010100 */
[----:B------:R-:W-:Y:S01]  /*1420*/  FADD.FTZ R109, -R105, 1 ;  /* 0x3f800000696d7421 */ /* 0x000fe20000010100 */
[----:B------:R-:W-:Y:S01]  /*1430*/  FADD.FTZ R101, R101, 1 ;  /* 0x3f80000065657421 */ /* 0x000fe20000010000 */
[----:B------:R-:W-:Y:S01]  /*1440*/  FFMA.FTZ R78, R79, R78, 1 ;  /* 0x3f8000004f4e7423 */ /* 0x000fe2000001004e */
[----:B------:R-:W-:Y:S01]  /*1450*/  FFMA.FTZ R93, R93, R106, 1 ;  /* 0x3f8000005d5d7423 */ /* 0x000fe2000001006a */
[----:B-----5:R-:W-:Y:S01]  /*1460*/  FADD.FTZ R99, R99, 1 ;  /* 0x3f80000063637421 */ /* 0x020fe20000010000 */
[----:B------:R-:W-:Y:S01]  /*1470*/  FFMA.FTZ R106, R98, R109, 1 ;  /* 0x3f800000626a7423 */ /* 0x000fe2000001006d */
[----:B------:R-:W-:Y:S01]  /*1480*/  FADD.FTZ R100, R100, 1 ;  /* 0x3f80000064647421 */ /* 0x000fe20000010000 */
[----:B------:R-:W-:Y:S01]  /*1490*/  FMUL.FTZ R98, R103, R78 ;  /* 0x0000004e67627220 */ /* 0x000fe20000410000 */
[----:B------:R-:W-:Y:S01]  /*14a0*/  FMUL.FTZ R107, R102, R107 ;  /* 0x0000006b666b7220 */ /* 0x000fe20000410000 */
[--C-:B------:R-:W-:Y:S01]  /*14b0*/  HADD2.F32 R76, -RZ, R48.reuse.H0_H0 ;  /* 0x20000030ff4c7230 */ /* 0x100fe20000004100 */
[----:B------:R-:W0:Y:S01]  /*14c0*/  MUFU.RCP R101, R101 ;  /* 0x0000006500657308 */ /* 0x000e220000001000 */
[----:B------:R-:W-:Y:S01]  /*14d0*/  FMUL.FTZ R104, R104, R93 ;  /* 0x0000005d68687220 */ /* 0x000fe20000410000 */
[----:B------:R-:W-:-:S02]  /*14e0*/  HADD2.F32 R77, -RZ, R48.H1_H1 ;  /* 0x30000030ff4d7230 */ /* 0x000fc40000004100 */
[----:B------:R-:W-:Y:S01]  /*14f0*/  FADD.FTZ R103, R91, 1 ;  /* 0x3f8000005b677421 */ /* 0x000fe20000010000 */
[----:B------:R-:W-:-:S03]  /*1500*/  HADD2.F32 R93, -RZ, R58.H0_H0 ;  /* 0x2000003aff5d7230 */ /* 0x000fc60000004100 */
[----:B------:R-:W1:Y:S01]  /*1510*/  MUFU.RCP R102, R99 ;  /* 0x0000006300667308 */ /* 0x000e620000001000 */
[----:B------:R-:W-:Y:S02]  /*1520*/  HADD2.F32 R79, -RZ, R49.H0_H0 ;  /* 0x20000031ff4f7230 */ /* 0x000fe40000004100 */
[----:B------:R-:W-:Y:S01]  /*1530*/  FMUL.FTZ R48, R76, R107 ;  /* 0x0000006b4c307220 */ /* 0x000fe20000410000 */
[----:B------:R-:W-:Y:S01]  /*1540*/  FMUL.FTZ R76, R77, R98 ;  /* 0x000000624d4c7220 */ /* 0x000fe20000410000 */
[----:B------:R-:W-:-:S03]  /*1550*/  FADD.FTZ R98, -R36, R93 ;  /* 0x0000005d24627221 */ /* 0x000fc60000010100 */
[----:B------:R-:W5:Y:S01]  /*1560*/  MUFU.RCP R100, R100 ;  /* 0x0000006400647308 */ /* 0x000f620000001000 */
[----:B------:R-:W-:Y:S02]  /*1570*/  HADD2.F32 R93, -RZ, R58.H1_H1 ;  /* 0x3000003aff5d7230 */ /* 0x000fe40000004100 */
[----:B------:R-:W-:Y:S01]  /*1580*/  FMUL.FTZ R77, R79, R104 ;  /* 0x000000684f4d7220 */ /* 0x000fe20000410000 */
[----:B------:R-:W-:-:S04]  /*1590*/  HADD2.F32 R79, -RZ, R49.H1_H1 ;  /* 0x30000031ff4f7230 */ /* 0x000fc80000004100 */
[----:B------:R-:W5:Y:S01]  /*15a0*/  MUFU.RCP R103, R103 ;  /* 0x0000006700677308 */ /* 0x000f620000001000 */
[----:B------:R-:W-:Y:S01]  /*15b0*/  FMUL.FTZ R78, R105, R106 ;  /* 0x0000006a694e7220 */ /* 0x000fe20000410000 */
[----:B------:R-:W-:Y:S01]  /*15c0*/  FADD.FTZ R58, -R36, R93 ;  /* 0x0000005d243a7221 */ /* 0x000fe20000010100 */
[----:B------:R-:W-:Y:S01]  /*15d0*/  FMUL.FTZ R44, R35, R44 ;  /* 0x0000002c232c7220 */ /* 0x000fe20000410000 */
[----:B------:R-:W-:Y:S02]  /*15e0*/  HADD2.F32 R91, -RZ, R59.H0_H0 ;  /* 0x2000003bff5b7230 */ /* 0x000fe40000004100 */
[----:B------:R-:W-:Y:S01]  /*15f0*/  FMUL.FTZ R78, R79, R78 ;  /* 0x0000004e4f4e7220 */ /* 0x000fe20000410000 */
[----:B------:R-:W-:Y:S01]  /*1600*/  FMUL.FTZ R79, R35, R58 ;  /* 0x0000003a234f7220 */ /* 0x000fe20000410000 */
[----:B0-----:R-:W-:Y:S01]  /*1610*/  FADD.FTZ R107, -R101, 1 ;  /* 0x3f800000656b7421 */ /* 0x001fe20000010100 */
[----:B-1----:R-:W-:Y:S01]  /*1620*/  FADD.FTZ R58, -R102, 1 ;  /* 0x3f800000663a7421 */ /* 0x002fe20000010100 */
[----:B------:R-:W-:Y:S01]  /*1630*/  FFMA.FTZ R87, R0, R44, R15 ;  /* 0x0000002c00577223 */ /* 0x000fe2000001000f */
[----:B------:R-:W-:Y:S01]  /*1640*/  IADD3.X R81, RZ, R81, RZ, P0, !PT ;  /* 0x00000051ff517210 */ /* 0x000fe200007fe4ff */
[----:B-----5:R-:W-:Y:S01]  /*1650*/  FADD.FTZ R99, -R100, 1 ;  /* 0x3f80000064637421 */ /* 0x020fe20000010100 */
[----:B------:R-:W-:Y:S01]  /*1660*/  FFMA.FTZ R104, R94, R107, 1 ;  /* 0x3f8000005e687423 */ /* 0x000fe2000001006b */
[----:B------:R-:W-:Y:S01]  /*1670*/  FADD.FTZ R106, -R36, R91 ;  /* 0x0000005b246a7221 */ /* 0x000fe20000010100 */
[----:B------:R-:W-:Y:S01]  /*1680*/  FFMA.FTZ R107, R95, R58, 1 ;  /* 0x3f8000005f6b7423 */ /* 0x000fe2000001003a */
[----:B------:R-:W-:Y:S01]  /*1690*/  FMUL.FTZ R82, R87, -1.4426950216293334961 ;  /* 0xbfb8aa3b57527820 */ /* 0x000fe20000410000 */
[----:B------:R-:W-:Y:S01]  /*16a0*/  FFMA.FTZ R86, R12, R45, R16 ;  /* 0x0000002d0c567223 */ /* 0x000fe20000010010 */
[----:B------:R-:W-:Y:S01]  /*16b0*/  FADD.FTZ R58, -R103, 1 ;  /* 0x3f800000673a7421 */ /* 0x000fe20000010100 */
[----:B------:R-:W-:Y:S01]  /*16c0*/  SHF.L.U64.HI R95, R96, 0x1, R81 ;  /* 0x00000001605f7819 */ /* 0x000fe20000010251 */
[----:B------:R-:W-:Y:S01]  /*16d0*/  FFMA.FTZ R105, R80, R99, 1 ;  /* 0x3f80000050697423 */ /* 0x000fe20000010063 */
[----:B------:R-:W-:Y:S01]  /*16e0*/  SHF.L.U32 R96, R96, 0x1, RZ ;  /* 0x0000000160607819 */ /* 0x000fe200000006ff */
[----:B------:R-:W-:Y:S01]  /*16f0*/  FMUL.FTZ R80, R35, R106 ;  /* 0x0000006a23507220 */ /* 0x000fe20000410000 */
[----:B------:R-:W-:Y:S01]  /*1700*/  FMUL.FTZ R85, R86, -1.4426950216293334961 ;  /* 0xbfb8aa3b56557820 */ /* 0x000fe20000410000 */
[----:B------:R-:W-:Y:S01]  /*1710*/  FFMA.FTZ R106, R83, R58, 1 ;  /* 0x3f800000536a7423 */ /* 0x000fe2000001003a */
[----:B------:R-:W-:Y:S01]  /*1720*/  IADD3 R58, P0, R96, UR14, RZ ;  /* 0x0000000e603a7c10 */ /* 0x000fe2000ff1e0ff */
[----:B------:R-:W0:Y:S01]  /*1730*/  MUFU.EX2 R82, R82 ;  /* 0x0000005200527308 */ /* 0x000e220000000800 */
[----:B------:R-:W-:-:S02]  /*1740*/  HADD2.F32 R47, -RZ, R47.H1_H1 ;  /* 0x3000002fff2f7230 */ /* 0x000fc40000004100 */
[----:B------:R-:W-:Y:S01]  /*1750*/  HADD2.F32 R81, -RZ, R59.H1_H1 ;  /* 0x3000003bff517230 */ /* 0x000fe20000004100 */
[----:B------:R-:W-:Y:S01]  /*1760*/  IADD3.X R59, R95, UR15, RZ, P0, !PT ;  /* 0x0000000f5f3b7c10 */ /* 0x000fe200087fe4ff */
[----:B------:R-:W-:Y:S01]  /*1770*/  FMUL.FTZ R46, R35, R46 ;  /* 0x0000002e232e7220 */ /* 0x000fe20000410000 */
[----:B------:R-:W-:Y:S02]  /*1780*/  FADD.FTZ R84, -R36, R47 ;  /* 0x0000002f24547221 */ /* 0x000fe40000010100 */
[----:B------:R-:W1:Y:S01]  /*1790*/  MUFU.EX2 R85, R85 ;  /* 0x0000005500557308 */ /* 0x000e620000000800 */
[--C-:B------:R-:W-:Y:S01]  /*17a0*/  FFMA.FTZ R89, R13, R46, R17.reuse ;  /* 0x0000002e0d597223 */ /* 0x100fe20000010011 */
[----:B------:R-:W5:Y:S01]  /*17b0*/  LDG.E.64.CONSTANT R58, desc[UR12][R58.64] ;  /* 0x0000000c3a3a7981 */ /* 0x000f62000c1e9b00 */
[----:B------:R-:W-:Y:S01]  /*17c0*/  FMUL.FTZ R47, R35, R84 ;  /* 0x00000054232f7220 */ /* 0x000fe20000410000 */
[----:B------:R-:W-:Y:S01]  /*17d0*/  FMUL.FTZ R83, R100, R105 ;  /* 0x0000006964537220 */ /* 0x000fe20000410000 */
[----:B------:R-:W-:Y:S01]  /*17e0*/  FMUL.FTZ R84, R89, -1.4426950216293334961 ;  /* 0xbfb8aa3b59547820 */ /* 0x000fe20000410000 */
[----:B------:R-:W-:Y:S01]  /*17f0*/  FMUL.FTZ R103, R103, R106 ;  /* 0x0000006a67677220 */ /* 0x000fe20000410000 */
[----:B------:R-:W-:Y:S01]  /*1800*/  FFMA.FTZ R92, R14, R47, R18 ;  /* 0x0000002f0e5c7223 */ /* 0x000fe20000010012 */
[----:B------:R-:W-:Y:S01]  /*1810*/  FMUL.FTZ R105, R101, R104 ;  /* 0x0000006865697220 */ /* 0x000fe20000410000 */
[----:B0-----:R-:W-:Y:S01]  /*1820*/  FADD.FTZ R104, R82, 1 ;  /* 0x3f80000052687421 */ /* 0x001fe20000010000 */
[----:B------:R-:W-:Y:S01]  /*1830*/  FFMA.FTZ R94, R13, R80, R17 ;  /* 0x000000500d5e7223 */ /* 0x000fe20000010011 */
[----:B------:R-:W-:Y:S01]  /*1840*/  FMUL.FTZ R108, R92, -1.4426950216293334961 ;  /* 0xbfb8aa3b5c6c7820 */ /* 0x000fe20000410000 */
[----:B------:R-:W0:Y:S01]  /*1850*/  MUFU.EX2 R84, R84 ;  /* 0x0000005400547308 */ /* 0x000e220000000800 */
[----:B------:R-:W-:Y:S01]  /*1860*/  FADD.FTZ R82, -R36, R81 ;  /* 0x0000005124527221 */ /* 0x000fe20000010100 */
[----:B------:R-:W-:Y:S01]  /*1870*/  FMUL.FTZ R107, R102, R107 ;  /* 0x0000006b666b7220 */ /* 0x000fe20000410000 */
[----:B------:R-:W-:-:S02]  /*1880*/  HADD2.F32 R109, -RZ, R62.H1_H1 ;  /* 0x3000003eff6d7230 */ /* 0x000fc40000004100 */
[----:B------:R-:W-:Y:S01]  /*1890*/  FMUL.FTZ R49, R35, R98 ;  /* 0x0000006223317220 */ /* 0x000fe20000410000 */
[----:B-1----:R-:W-:Y:S01]  /*18a0*/  FADD.FTZ R106, R85, 1 ;  /* 0x3f800000556a7421 */ /* 0x002fe20000010000 */
[----:B------:R-:W-:Y:S01]  /*18b0*/  FFMA.FTZ R91, R12, R79, R16 ;  /* 0x0000004f0c5b7223 */ /* 0x000fe20000010010 */
[----:B------:R-:W-:Y:S01]  /*18c0*/  UIADD3 UR6, UP0, UR9, 0x2, URZ ;  /* 0x0000000209067890 */ /* 0x000fe2000ff1e03f */
[----:B------:R1:W-:Y:S01]  /*18d0*/  MUFU.EX2 R97, R108 ;  /* 0x0000006c00617308 */ /* 0x0003e20000000800 */
[----:B------:R-:W-:Y:S01]  /*18e0*/  FMUL.FTZ R81, R35, R82 ;  /* 0x0000005223517220 */ /* 0x000fe20000410000 */
[--C-:B------:R-:W-:Y:S02]  /*18f0*/  HADD2.F32 R82, -RZ, R60.reuse.H0_H0 ;  /* 0x2000003cff527230 */ /* 0x100fe40000004100 */
[----:B------:R-:W-:Y:S01]  /*1900*/  FFMA.FTZ R54, R37, R76, R54 ;  /* 0x0000004c25367223 */ /* 0x000fe20000010036 */
[----:B------:R-:W-:Y:S01]  /*1910*/  FADD.FTZ R55, R76, R55 ;  /* 0x000000374c377221 */ /* 0x000fe20000010000 */
[----:B------:R-:W-:Y:S01]  /*1920*/  FFMA.FTZ R50, R39, R78, R50 ;  /* 0x0000004e27327223 */ /* 0x000fe20000010032 */
[----:B------:R-:W-:Y:S01]  /*1930*/  FADD.FTZ R51, R78, R51 ;  /* 0x000000334e337221 */ /* 0x000fe20000010000 */
[----:B------:R-:W-:Y:S01]  /*1940*/  ULDC.64 UR14, c[0x0][0x258] ;  /* 0x00009600000e7ab9 */ /* 0x000fe20000000a00 */
[----:B------:R-:W0:Y:S01]  /*1950*/  MUFU.RCP R104, R104 ;  /* 0x0000006800687308 */ /* 0x000e220000001000 */
[----:B-1----:R-:W-:Y:S01]  /*1960*/  FMUL.FTZ R108, R94, -1.4426950216293334961 ;  /* 0xbfb8aa3b5e6c7820 */ /* 0x002fe20000410000 */
[----:B------:R-:W-:-:S02]  /*1970*/  HADD2.F32 R60, -RZ, R60.H1_H1 ;  /* 0x3000003cff3c7230 */ /* 0x000fc40000004100 */
[----:B------:R-:W-:-:S04]  /*1980*/  FMUL.FTZ R83, R82, R83 ;  /* 0x0000005352537220 */ /* 0x000fc80000410000 */
[----:B------:R-:W1:Y:S01]  /*1990*/  MUFU.RCP R106, R106 ;  /* 0x0000006a006a7308 */ /* 0x000e620000001000 */
[----:B------:R-:W-:Y:S01]  /*19a0*/  FMUL.FTZ R82, R60, R105 ;  /* 0x000000693c527220 */ /* 0x000fe20000410000 */
[----:B------:R-:W-:Y:S02]  /*19b0*/  HADD2.F32 R60, -RZ, R61.H1_H1 ;  /* 0x3000003dff3c7230 */ /* 0x000fe40000004100 */
[----:B0-----:R-:W-:-:S04]  /*19c0*/  FADD.FTZ R105, R84, 1 ;  /* 0x3f80000054697421 */ /* 0x001fc80000010000 */
[----:B------:R0:W-:Y:S01]  /*19d0*/  MUFU.EX2 R100, R108 ;  /* 0x0000006c00647308 */ /* 0x0001e20000000800 */
[----:B------:R-:W-:Y:S01]  /*19e0*/  FMUL.FTZ R84, R60, R103 ;  /* 0x000000673c547220 */ /* 0x000fe20000410000 */
[----:B------:R-:W-:Y:S01]  /*19f0*/  FADD.FTZ R60, -R104, 1 ;  /* 0x3f800000683c7421 */ /* 0x000fe20000010100 */
[----:B0-----:R-:W-:Y:S02]  /*1a00*/  HADD2.F32 R108, -RZ, R61.H0_H0 ;  /* 0x2000003dff6c7230 */ /* 0x001fe40000004100 */
[----:B------:R-:W-:-:S03]  /*1a10*/  HADD2.F32 R61, -RZ, R62.H0_H0 ;  /* 0x2000003eff3d7230 */ /* 0x000fc60000004100 */
[----:B------:R-:W0:Y:S01]  /*1a20*/  MUFU.RCP R103, R105 ;  /* 0x0000006900677308 */ /* 0x000e220000001000 */
[----:B------:R-:W-:Y:S01]  /*1a30*/  FMUL.FTZ R85, R108, R107 ;  /* 0x0000006b6c557220 */ /* 0x000fe20000410000 */
[----:B------:R-:W-:Y:S01]  /*1a40*/  FADD.FTZ R108, R97, 1 ;  /* 0x3f800000616c7421 */ /* 0x000fe20000010000 */
[----:B------:R-:W-:Y:S01]  /*1a50*/  FADD.FTZ R110, -R36, R61 ;  /* 0x0000003d246e7221 */ /* 0x000fe20000010100 */
[----:B------:R-:W-:Y:S01]  /*1a60*/  FFMA.FTZ R107, R87, R60, 1 ;  /* 0x3f800000576b7423 */ /* 0x000fe2000001003c */
[----:B-1----:R-:W-:Y:S01]  /*1a70*/  FADD.FTZ R61, -R106, 1 ;  /* 0x3f8000006a3d7421 */ /* 0x002fe20000010100 */
[----:B------:R-:W-:Y:S02]  /*1a80*/  FADD.FTZ R60, -R36, R109 ;  /* 0x0000006d243c7221 */ /* 0x000fe40000010100 */
[----:B------:R-:W1:Y:S01]  /*1a90*/  MUFU.RCP R108, R108 ;  /* 0x0000006c006c7308 */ /* 0x000e620000001000 */
[----:B------:R-:W-:Y:S01]  /*1aa0*/  FFMA.FTZ R61, R86, R61, 1 ;  /* 0x3f800000563d7423 */ /* 0x000fe2000001003d */
[----:B------:R-:W-:Y:S01]  /*1ab0*/  FFMA.FTZ R93, R0, R49, R15 ;  /* 0x00000031005d7223 */ /* 0x000fe2000001000f */
[----:B------:R-:W-:Y:S01]  /*1ac0*/  FMUL.FTZ R86, R35, R60 ;  /* 0x0000003c23567220 */ /* 0x000fe20000410000 */
[----:B------:R-:W-:Y:S01]  /*1ad0*/  IADD3 R60, P0, R90, UR18, RZ ;  /* 0x000000125a3c7c10 */ /* 0x000fe2000ff1e0ff */
[----:B------:R-:W-:Y:S01]  /*1ae0*/  FFMA.FTZ R101, R14, R81, R18 ;  /* 0x000000510e657223 */ /* 0x000fe20000010012 */
[----:B------:R-:W-:Y:S01]  /*1af0*/  FMUL.FTZ R98, R93, -1.4426950216293334961 ;  /* 0xbfb8aa3b5d627820 */ /* 0x000fe20000410000 */
[----:B------:R-:W-:Y:S01]  /*1b00*/  FMUL.FTZ R106, R106, R61 ;  /* 0x0000003d6a6a7220 */ /* 0x000fe20000410000 */
[----:B------:R-:W-:Y:S01]  /*1b10*/  IADD3.X R61, R88, UR19, RZ, P0, !PT ;  /* 0x00000013583d7c10 */ /* 0x000fe200087fe4ff */
[----:B------:R-:W-:Y:S01]  /*1b20*/  FMUL.FTZ R102, R101, -1.4426950216293334961 ;  /* 0xbfb8aa3b65667820 */ /* 0x000fe20000410000 */
[----:B0-----:R-:W-:Y:S01]  /*1b30*/  FADD.FTZ R90, -R103, 1 ;  /* 0x3f800000675a7421 */ /* 0x001fe20000010100 */
[----:B------:R-:W-:Y:S01]  /*1b40*/  FMUL.FTZ R99, R91, -1.4426950216293334961 ;  /* 0xbfb8aa3b5b637820 */ /* 0x000fe20000410000 */
[----:B------:R-:W0:Y:S02]  /*1b50*/  MUFU.EX2 R98, R98 ;  /* 0x0000006200627308 */ /* 0x000e240000000800 */
[----:B------:R-:W5:Y:S01]  /*1b60*/  LDG.E.64.CONSTANT R60, desc[UR12][R60.64] ;  /* 0x0000000c3c3c7981 */ /* 0x000f62000c1e9b00 */
[----:B------:R-:W-:Y:S01]  /*1b70*/  FFMA.FTZ R90, R89, R90, 1 ;  /* 0x3f800000595a7423 */ /* 0x000fe2000001005a */
[----:B-1----:R-:W-:-:S04]  /*1b80*/  FADD.FTZ R89, -R108, 1 ;  /* 0x3f8000006c597421 */ /* 0x002fc80000010100 */
[----:B------:R-:W1:Y:S01]  /*1b90*/  MUFU.EX2 R102, R102 ;  /* 0x0000006600667308 */ /* 0x000e620000000800 */
[----:B------:R-:W-:Y:S01]  /*1ba0*/  FFMA.FTZ R109, R92, R89, 1 ;  /* 0x3f8000005c6d7423 */ /* 0x000fe20000010059 */
[----:B------:R-:W-:Y:S01]  /*1bb0*/  FMUL.FTZ R89, R103, R90 ;  /* 0x0000005a67597220 */ /* 0x000fe20000410000 */
[----:B------:R-:W-:-:S05]  /*1bc0*/  HADD2.F32 R103, -RZ, R63.H0_H0 ;  /* 0x2000003fff677230 */ /* 0x000fca0000004100 */
[----:B------:R-:W2:Y:S01]  /*1bd0*/  MUFU.EX2 R99, R99 ;  /* 0x0000006300637308 */ /* 0x000ea20000000800 */
[C---:B------:R-:W-:Y:S01]  /*1be0*/  FMUL.FTZ R87, R35.reuse, R110 ;  /* 0x0000006e23577220 */ /* 0x040fe20000410000 */
[--C-:B------:R-:W-:Y:S02]  /*1bf0*/  HADD2.F32 R88, -RZ, R64.reuse.H0_H0 ;  /* 0x20000040ff587230 */ /* 0x100fe40000004100 */
[----:B------:R-:W-:Y:S01]  /*1c00*/  FMUL.FTZ R107, R104, R107 ;  /* 0x0000006b686b7220 */ /* 0x000fe20000410000 */
[----:B------:R-:W-:Y:S01]  /*1c10*/  FADD.FTZ R90, -R36, R103 ;  /* 0x00000067245a7221 */ /* 0x000fe20000010100 */
[----:B------:R-:W-:Y:S01]  /*1c20*/  FFMA.FTZ R62, R0, R87, R15 ;  /* 0x00000057003e7223 */ /* 0x000fe2000001000f */
[----:B0-----:R-:W-:Y:S01]  /*1c30*/  FADD.FTZ R98, R98, 1 ;  /* 0x3f80000062627421 */ /* 0x001fe20000010000 */
[----:B------:R-:W-:Y:S02]  /*1c40*/  HADD2.F32 R103, -RZ, R64.H1_H1 ;  /* 0x30000040ff677230 */ /* 0x000fe40000004100 */
[----:B------:R-:W-:Y:S01]  /*1c50*/  FFMA.FTZ R97, R12, R86, R16 ;  /* 0x000000560c617223 */ /* 0x000fe20000010010 */
[----:B------:R-:W-:Y:S01]  /*1c60*/  FMUL.FTZ R88, R88, R107 ;  /* 0x0000006b58587220 */ /* 0x000fe20000410000 */
[----:B------:R-:W-:Y:S01]  /*1c70*/  FMUL.FTZ R64, R35, R90 ;  /* 0x0000005a23407220 */ /* 0x000fe20000410000 */
[----:B------:R-:W-:Y:S01]  /*1c80*/  FMUL.FTZ R104, R62, -1.4426950216293334961 ;  /* 0xbfb8aa3b3e687820 */ /* 0x000fe20000410000 */
[----:B-1----:R-:W-:Y:S01]  /*1c90*/  FADD.FTZ R107, R102, 1 ;  /* 0x3f800000666b7421 */ /* 0x002fe20000010000 */
[----:B------:R0:W1:Y:S01]  /*1ca0*/  MUFU.RCP R92, R98 ;  /* 0x00000062005c7308 */ /* 0x0000620000001000 */
[----:B------:R-:W-:Y:S01]  /*1cb0*/  FMUL.FTZ R105, R97, -1.4426950216293334961 ;  /* 0xbfb8aa3b61697820 */ /* 0x000fe20000410000 */
[----:B------:R-:W-:Y:S01]  /*1cc0*/  FMUL.FTZ R90, R103, R106 ;  /* 0x0000006a675a7220 */ /* 0x000fe20000410000 */
[----:B--2---:R-:W-:-:S05]  /*1cd0*/  FADD.FTZ R99, R99, 1 ;  /* 0x3f80000063637421 */ /* 0x004fca0000010000 */
[----:B------:R-:W2:Y:S01]  /*1ce0*/  MUFU.RCP R103, R107 ;  /* 0x0000006b00677308 */ /* 0x000ea20000001000 */
[----:B0-----:R-:W-:Y:S01]  /*1cf0*/  FFMA.FTZ R98, R13, R64, R17 ;  /* 0x000000400d627223 */ /* 0x001fe20000010011 */
[----:B------:R-:W-:-:S03]  /*1d00*/  FADD.FTZ R100, R100, 1 ;  /* 0x3f80000064647421 */ /* 0x000fc60000010000 */
[----:B------:R-:W-:-:S03]  /*1d10*/  FMUL.FTZ R106, R98, -1.4426950216293334961 ;  /* 0xbfb8aa3b626a7820 */ /* 0x000fc60000410000 */
[----:B------:R-:W0:Y:S01]  /*1d20*/  MUFU.EX2 R104, R104 ;  /* 0x0000006800687308 */ /* 0x000e220000000800 */
[----:B------:R-:W-:-:S07]  /*1d30*/  HADD2.F32 R102, -RZ, R65.H0_H0 ;  /* 0x20000041ff667230 */ /* 0x000fce0000004100 */
[----:B------:R-:W3:Y:S01]  /*1d40*/  MUFU.EX2 R105, R105 ;  /* 0x0000006900697308 */ /* 0x000ee20000000800 */
[----:B------:R-:W-:Y:S02]  /*1d50*/  HADD2.F32 R65, -RZ, R65.H1_H1 ;  /* 0x30000041ff417230 */ /* 0x000fe40000004100 */
[----:B------:R-:W-:-:S05]  /*1d60*/  FMUL.FTZ R108, R108, R109 ;  /* 0x0000006d6c6c7220 */ /* 0x000fca0000410000 */
[----:B------:R-:W3:Y:S01]  /*1d70*/  MUFU.RCP R99, R99 ;  /* 0x0000006300637308 */ /* 0x000ee20000001000 */
[----:B------:R-:W-:-:S07]  /*1d80*/  FMUL.FTZ R89, R102, R89 ;  /* 0x0000005966597220 */ /* 0x000fce0000410000 */
[----:B------:R-:W3:Y:S01]  /*1d90*/  MUFU.EX2 R106, R106 ;  /* 0x0000006a006a7308 */ /* 0x000ee20000000800 */
[----:B------:R-:W-:Y:S01]  /*1da0*/  FMUL.FTZ R65, R65, R108 ;  /* 0x0000006c41417220 */ /* 0x000fe20000410000 */
[----:B-1----:R-:W-:-:S06]  /*1db0*/  FADD.FTZ R102, -R92, 1 ;  /* 0x3f8000005c667421 */ /* 0x002fcc0000010100 */
[----:B------:R-:W1:Y:S01]  /*1dc0*/  MUFU.RCP R100, R100 ;  /* 0x0000006400647308 */ /* 0x000e620000001000 */
[----:B--2---:R-:W-:Y:S01]  /*1dd0*/  FADD.FTZ R108, -R103, 1 ;  /* 0x3f800000676c7421 */ /* 0x004fe20000010100 */
[----:B0-----:R-:W-:Y:S01]  /*1de0*/  FADD.FTZ R109, R104, 1 ;  /* 0x3f800000686d7421 */ /* 0x001fe20000010000 */
[----:B------:R-:W-:Y:S02]  /*1df0*/  FFMA.FTZ R93, R93, R102, 1 ;  /* 0x3f8000005d5d7423 */ /* 0x000fe40000010066 */
[----:B------:R-:W-:Y:S01]  /*1e00*/  FFMA.FTZ R108, R101, R108, 1 ;  /* 0x3f800000656c7423 */ /* 0x000fe2000001006c */
[----:B---3--:R-:W-:Y:S01]  /*1e10*/  FADD.FTZ R101, R105, 1 ;  /* 0x3f80000069657421 */ /* 0x008fe20000010000 */
[----:B------:R-:W-:Y:S01]  /*1e20*/  FADD.FTZ R104, -R99, 1 ;  /* 0x3f80000063687421 */ /* 0x000fe20000010100 */
[----:B------:R-:W0:Y:S01]  /*1e30*/  MUFU.RCP R102, R109 ;  /* 0x0000006d00667308 */ /* 0x000e220000001000 */
[----:B------:R-:W-:Y:S01]  /*1e40*/  FMUL.FTZ R108, R103, R108 ;  /* 0x0000006c676c7220 */ /* 0x000fe20000410000 */
[----:B------:R-:W-:Y:S01]  /*1e50*/  FADD.FTZ R103, R106, 1 ;  /* 0x3f8000006a677421 */ /* 0x000fe20000010000 */
[----:B------:R-:W-:-:S05]  /*1e60*/  FFMA.FTZ R104, R91, R104, 1 ;  /* 0x3f8000005b687423 */ /* 0x000fca0000010068 */
[----:B------:R-:W2:Y:S01]  /*1e70*/  MUFU.RCP R101, R101 ;  /* 0x0000006500657308 */ /* 0x000ea20000001000 */
[----:B-1----:R-:W-:Y:S01]  /*1e80*/  FADD.FTZ R91, -R100, 1 ;  /* 0x3f800000645b7421 */ /* 0x002fe20000010100 */
[----:B------:R-:W-:Y:S01]  /*1e90*/  FMUL.FTZ R92, R92, R93 ;  /* 0x0000005d5c5c7220 */ /* 0x000fe20000410000 */
[----:B------:R-:W-:Y:S02]  /*1ea0*/  HADD2.F32 R63, -RZ, R63.H1_H1 ;  /* 0x3000003fff3f7230 */ /* 0x000fe40000004100 */
[----:B------:R-:W-:Y:S01]  /*1eb0*/  FFMA.FTZ R107, R94, R91, 1 ;  /* 0x3f8000005e6b7423 */ /* 0x000fe2000001005b */
[--C-:B------:R-:W-:Y:S02]  /*1ec0*/  HADD2.F32 R91, -RZ, R66.reuse.H0_H0 ;  /* 0x20000042ff5b7230 */ /* 0x100fe40000004100 */
[----:B------:R-:W1:Y:S01]  /*1ed0*/  MUFU.RCP R103, R103 ;  /* 0x0000006700677308 */ /* 0x000e620000001000 */
[----:B------:R-:W-:Y:S02]  /*1ee0*/  HADD2.F32 R93, -RZ, R66.H1_H1 ;  /* 0x30000042ff5d7230 */ /* 0x000fe40000004100 */
[----:B------:R-:W-:Y:S01]  /*1ef0*/  FMUL.FTZ R104, R99, R104 ;  /* 0x0000006863687220 */ /* 0x000fe20000410000 */
[----:B------:R-:W-:Y:S01]  /*1f00*/  FMUL.FTZ R66, R91, R92 ;  /* 0x0000005c5b427220 */ /* 0x000fe20000410000 */
[----:B------:R-:W-:Y:S01]  /*1f10*/  FADD.FTZ R92, -R36, R63 ;  /* 0x0000003f245c7221 */ /* 0x000fe20000010100 */
[----:B0-----:R-:W-:Y:S01]  /*1f20*/  FADD.FTZ R63, -R102, 1 ;  /* 0x3f800000663f7421 */ /* 0x001fe20000010100 */
[----:B------:R-:W-:Y:S01]  /*1f30*/  FMUL.FTZ R91, R93, R104 ;  /* 0x000000685d5b7220 */ /* 0x000fe20000410000 */
[----:B------:R-:W-:-:S02]  /*1f40*/  HADD2.F32 R94, -RZ, R67.H0_H0 ;  /* 0x20000043ff5e7230 */ /* 0x000fc40000004100 */
[----:B------:R-:W-:Y:S02]  /*1f50*/  HADD2.F32 R93, -RZ, R67.H1_H1 ;  /* 0x30000043ff5d7230 */ /* 0x000fe40000004100 */
[----:B------:R-:W-:Y:S01]  /*1f60*/  FFMA.FTZ R63, R62, R63, 1 ;  /* 0x3f8000003e3f7423 */ /* 0x000fe2000001003f */
[--C-:B------:R-:W-:Y:S02]  /*1f70*/  HADD2.F32 R67, -RZ, R68.reuse.H0_H0 ;  /* 0x20000044ff437230 */ /* 0x100fe40000004100 */
[----:B--2---:R-:W-:Y:S01]  /*1f80*/  FADD.FTZ R62, -R101, 1 ;  /* 0x3f800000653e7421 */ /* 0x004fe20000010100 */
[----:B------:R-:W-:Y:S02]  /*1f90*/  HADD2.F32 R105, -RZ, R68.H1_H1 ;  /* 0x30000044ff697230 */ /* 0x000fe40000004100 */
[----:B------:R-:W-:Y:S01]  /*1fa0*/  FMUL.FTZ R92, R35, R92 ;  /* 0x0000005c235c7220 */ /* 0x000fe20000410000 */
[----:B------:R-:W-:Y:S01]  /*1fb0*/  FMUL.FTZ R107, R100, R107 ;  /* 0x0000006b646b7220 */ /* 0x000fe20000410000 */
[----:B------:R-:W-:Y:S01]  /*1fc0*/  FADD.FTZ R100, -R36, R67 ;  /* 0x0000004324647221 */ /* 0x000fe20000010100 */
[----:B------:R-:W-:Y:S01]  /*1fd0*/  FFMA.FTZ R106, R97, R62, 1 ;  /* 0x3f800000616a7423 */ /* 0x000fe2000001003e */
[----:B-1----:R-:W-:Y:S01]  /*1fe0*/  FADD.FTZ R67, -R103, 1 ;  /* 0x3f80000067437421 */ /* 0x002fe20000010100 */
[----:B------:R-:W-:Y:S01]  /*1ff0*/  FFMA.FTZ R99, R14, R92, R18 ;  /* 0x0000005c0e637223 */ /* 0x000fe20000010012 */
[----:B------:R-:W-:Y:S01]  /*2000*/  FADD.FTZ R62, -R36, R105 ;  /* 0x00000069243e7221 */ /* 0x000fe20000010100 */
[----:B------:R-:W-:Y:S01]  /*2010*/  FMUL.FTZ R93, R93, R108 ;  /* 0x0000006c5d5d7220 */ /* 0x000fe20000410000 */
[----:B------:R-:W-:Y:S01]  /*2020*/  FFMA.FTZ R108, R98, R67, 1 ;  /* 0x3f800000626c7423 */ /* 0x000fe20000010043 */
[----:B------:R-:W-:Y:S01]  /*2030*/  FMUL.FTZ R104, R99, -1.4426950216293334961 ;  /* 0xbfb8aa3b63687820 */ /* 0x000fe20000410000 */
[C---:B------:R-:W-:Y:S01]  /*2040*/  FMUL.FTZ R67, R35.reuse, R62 ;  /* 0x0000003e23437220 */ /* 0x040fe20000410000 */
[----:B------:R-:W-:Y:S01]  /*2050*/  IADD3 R62, P0, R96, UR18, RZ ;  /* 0x00000012603e7c10 */ /* 0x000fe2000ff1e0ff */
[----:B------:R-:W-:Y:S01]  /*2060*/  FMUL.FTZ R115, R35, R100 ;  /* 0x0000006423737220 */ /* 0x000fe20000410000 */
[----:B------:R-:W-:-:S02]  /*2070*/  FMUL.FTZ R100, R102, R63 ;  /* 0x0000003f66647220 */ /* 0x000fc40000410000 */
[----:B------:R-:W-:Y:S01]  /*2080*/  IADD3.X R63, R95, UR19, RZ, P0, !PT ;  /* 0x000000135f3f7c10 */ /* 0x000fe200087fe4ff */
[----:B------:R-:W0:Y:S05]  /*2090*/  MUFU.EX2 R104, R104 ;  /* 0x0000006800687308 */ /* 0x000e2a0000000800 */
[----:B------:R-:W2:Y:S01]  /*20a0*/  LDG.E.64.CONSTANT R62, desc[UR12][R62.64] ;  /* 0x0000000c3e3e7981 */ /* 0x000ea2000c1e9b00 */
[----:B------:R-:W-:Y:S01]  /*20b0*/  FFMA.FTZ R97, R0, R115, R15 ;  /* 0x0000007300617223 */ /* 0x000fe2000001000f */
[----:B------:R-:W-:Y:S02]  /*20c0*/  HADD2.F32 R95, -RZ, R69.H0_H0 ;  /* 0x20000045ff5f7230 */ /* 0x000fe40000004100 */
[----:B------:R-:W-:Y:S01]  /*20d0*/  FMUL.FTZ R101, R101, R106 ;  /* 0x0000006a65657220 */ /* 0x000fe20000410000 */
[----:B------:R-:W-:Y:S01]  /*20e0*/  FMUL.FTZ R109, R97, -1.4426950216293334961 ;  /* 0xbfb8aa3b616d7820 */ /* 0x000fe20000410000 */
[----:B0-----:R-:W-:Y:S01]  /*20f0*/  FADD.FTZ R105, R104, 1 ;  /* 0x3f80000068697421 */ /* 0x001fe20000010000 */
[----:B------:R-:W-:Y:S01]  /*2100*/  FFMA.FTZ R98, R12, R67, R16 ;  /* 0x000000430c627223 */ /* 0x000fe20000010010 */
[----:B------:R-:W-:-:S04]  /*2110*/  FADD.FTZ R106, -R36, R95 ;  /* 0x0000005f246a7221 */ /* 0x000fc80000010100 */
[----:B------:R-:W0:Y:S01]  /*2120*/  MUFU.RCP R105, R105 ;  /* 0x0000006900697308 */ /* 0x000e220000001000 */
[----:B------:R-:W-:Y:S02]  /*2130*/  HADD2.F32 R69, -RZ, R69.H1_H1 ;  /* 0x30000045ff457230 */ /* 0x000fe40000004100 */
[----:B------:R-:W-:Y:S01]  /*2140*/  FMUL.FTZ R94, R94, R107 ;  /* 0x0000006b5e5e7220 */ /* 0x000fe20000410000 */
[----:B------:R-:W-:Y:S01]  /*2150*/  FMUL.FTZ R107, R98, -1.4426950216293334961 ;  /* 0xbfb8aa3b626b7820 */ /* 0x000fe20000410000 */
[----:B------:R-:W-:-:S03]  /*2160*/  FMUL.FTZ R95, R35, R106 ;  /* 0x0000006a235f7220 */ /* 0x000fc60000410000 */
[----:B------:R-:W1:Y:S01]  /*2170*/  MUFU.EX2 R96, R109 ;  /* 0x0000006d00607308 */ /* 0x000e620000000800 */
[----:B------:R-:W-:Y:S01]  /*2180*/  FADD.FTZ R106, -R36, R69 ;  /* 0x00000045246a7221 */ /* 0x000fe20000010100 */
[----:B------:R-:W-:Y:S01]  /*2190*/  FFMA.FTZ R104, R13, R95, R17 ;  /* 0x0000005f0d687223 */ /* 0x000fe20000010011 */
[----:B------:R-:W-:Y:S02]  /*21a0*/  FMUL.FTZ R102, R103, R108 ;  /* 0x0000006c67667220 */ /* 0x000fe40000410000 */
[----:B------:R-:W-:-:S03]  /*21b0*/  FMUL.FTZ R69, R35, R106 ;  /* 0x0000006a23457220 */ /* 0x000fc60000410000 */
[----:B------:R-:W3:Y:S01]  /*21c0*/  MUFU.EX2 R107, R107 ;  /* 0x0000006b006b7308 */ /* 0x000ee20000000800 */
[----:B------:R-:W-:Y:S01]  /*21d0*/  FMUL.FTZ R108, R104, -1.4426950216293334961 ;  /* 0xbfb8aa3b686c7820 */ /* 0x000fe20000410000 */
[----:B------:R-:W-:Y:S01]  /*21e0*/  FFMA.FTZ R103, R14, R69, R18 ;  /* 0x000000450e677223 */ /* 0x000fe20000010012 */
[----:B0-----:R-:W-:-:S03]  /*21f0*/  FADD.FTZ R110, -R105, 1 ;  /* 0x3f800000696e7421 */ /* 0x001fc60000010100 */
[----:B------:R-:W-:Y:S01]  /*2200*/  FMUL.FTZ R106, R103, -1.4426950216293334961 ;  /* 0xbfb8aa3b676a7820 */ /* 0x000fe20000410000 */
[----:B------:R-:W-:Y:S01]  /*2210*/  FFMA.FTZ R110, R99, R110, 1 ;  /* 0x3f800000636e7423 */ /* 0x000fe2000001006e */
[----:B------:R-:W0:Y:S01]  /*2220*/  MUFU.EX2 R108, R108 ;  /* 0x0000006c006c7308 */ /* 0x000e220000000800 */
[----:B-1----:R-:W-:Y:S01]  /*2230*/  FADD.FTZ R99, R96, 1 ;  /* 0x3f80000060637421 */ /* 0x002fe20000010000 */
[----:B------:R-:W-:-:S06]  /*2240*/  HADD2.F32 R109, -RZ, R70.H0_H0 ;  /* 0x20000046ff6d7230 */ /* 0x000fcc0000004100 */
[----:B------:R-:W1:Y:S01]  /*2250*/  MUFU.EX2 R106, R106 ;  /* 0x0000006a006a7308 */ /* 0x000e620000000800 */
[----:B---3--:R-:W-:Y:S01]  /*2260*/  FADD.FTZ R107, R107, 1 ;  /* 0x3f8000006b6b7421 */ /* 0x008fe20000010000 */
[----:B------:R-:W-:-:S06]  /*2270*/  FMUL.FTZ R96, R109, R100 ;  /* 0x000000646d607220 */ /* 0x000fcc0000410000 */
[----:B------:R-:W3:Y:S01]  /*2280*/  MUFU.RCP R99, R99 ;  /* 0x0000006300637308 */ /* 0x000ee20000001000 */
[----:B------:R-:W-:Y:S02]  /*2290*/  HADD2.F32 R70, -RZ, R70.H1_H1 ;  /* 0x30000046ff467230 */ /* 0x000fe40000004100 */
[----:B0-----:R-:W-:-:S05]  /*22a0*/  FADD.FTZ R109, R108, 1 ;  /* 0x3f8000006c6d7421 */ /* 0x001fca0000010000 */
[----:B------:R-:W0:Y:S01]  /*22b0*/  MUFU.RCP R100, R107 ;  /* 0x0000006b00647308 */ /* 0x000e220000001000 */
[----:B------:R-:W-:Y:S01]  /*22c0*/  FMUL.FTZ R70, R70, R101 ;  /* 0x0000006546467220 */ /* 0x000fe20000410000 */
[----:B-1----:R-:W-:Y:S01]  /*22d0*/  FADD.FTZ R111, R106, 1 ;  /* 0x3f8000006a6f7421 */ /* 0x002fe20000010000 */
[----:B------:R-:W-:-:S05]  /*22e0*/  FMUL.FTZ R105, R105, R110 ;  /* 0x0000006e69697220 */ /* 0x000fca0000410000 */
[----:B------:R-:W1:Y:S01]  /*22f0*/  MUFU.RCP R101, R109 ;  /* 0x0000006d00657308 */ /* 0x000e620000001000 */
[----:B---3--:R-:W-:Y:S01]  /*2300*/  FADD.FTZ R106, -R99, 1 ;  /* 0x3f800000636a7421 */ /* 0x008fe20000010100 */
[----:B------:R-:W-:-:S03]  /*2310*/  HADD2.F32 R108, -RZ, R71.H1_H1 ;  /* 0x30000047ff6c7230 */ /* 0x000fc60000004100 */
[----:B------:R-:W-:Y:S01]  /*2320*/  FFMA.FTZ R110, R97, R106, 1 ;  /* 0x3f800000616e7423 */ /* 0x000fe2000001006a */
[----:B------:R-:W-:Y:S02]  /*2330*/  HADD2.F32 R97, -RZ, R71.H0_H0 ;  /* 0x20000047ff617230 */ /* 0x000fe40000004100 */
[----:B0-----:R-:W-:Y:S01]  /*2340*/  FADD.FTZ R71, -R100, 1 ;  /* 0x3f80000064477421 */ /* 0x001fe20000010100 */
[----:B------:R-:W0:Y:S03]  /*2350*/  MUFU.RCP R106, R111 ;  /* 0x0000006f006a7308 */ /* 0x000e260000001000 */
[----:B------:R-:W-:Y:S01]  /*2360*/  FFMA.FTZ R107, R98, R71, 1 ;  /* 0x3f800000626b7423 */ /* 0x000fe20000010047 */
[----:B------:R-:W-:Y:S01]  /*2370*/  FMUL.FTZ R71, R108, R105 ;  /* 0x000000696c477220 */ /* 0x000fe20000410000 */
[----:B------:R-:W-:Y:S02]  /*2380*/  FMUL.FTZ R98, R99, R110 ;  /* 0x0000006e63627220 */ /* 0x000fe40000410000 */
[----:B------:R-:W-:Y:S01]  /*2390*/  FMUL.FTZ R105, R100, R107 ;  /* 0x0000006b64697220 */ /* 0x000fe20000410000 */
[----:B-1----:R-:W-:Y:S01]  /*23a0*/  FADD.FTZ R99, -R101, 1 ;  /* 0x3f80000065637421 */ /* 0x002fe20000010100 */
[----:B----4-:R-:W-:-:S02]  /*23b0*/  HADD2.F32 R107, -RZ, R72.H0_H0 ;  /* 0x20000048ff6b7230 */ /* 0x010fc40000004100 */
[----:B------:R-:W-:Y:S01]  /*23c0*/  FMUL.FTZ R97, R97, R102 ;  /* 0x0000006661617220 */ /* 0x000fe20000410000 */
[----:B------:R-:W-:Y:S02]  /*23d0*/  FFMA.FTZ R102, R104, R99, 1 ;  /* 0x3f80000068667423 */ /* 0x000fe40000010063 */
[----:B------:R-:W-:Y:S01]  /*23e0*/  FADD.FTZ R104, -R36, R107 ;  /* 0x0000006b24687221 */ /* 0x000fe20000010100 */
[----:B------:R-:W-:-:S03]  /*23f0*/  HADD2.F32 R109, -RZ, R72.H1_H1 ;  /* 0x30000048ff6d7230 */ /* 0x000fc60000004100 */
[----:B------:R-:W-:Y:S01]  /*2400*/  FMUL.FTZ R99, R35, R104 ;  /* 0x0000006823637220 */ /* 0x000fe20000410000 */
[----:B0-----:R-:W-:-:S03]  /*2410*/  FADD.FTZ R100, -R106, 1 ;  /* 0x3f8000006a647421 */ /* 0x001fc60000010100 */
[----:B------:R-:W-:Y:S01]  /*2420*/  FFMA.FTZ R104, R0, R99, R15 ;  /* 0x0000006300687223 */ /* 0x000fe2000001000f */
[----:B------:R-:W-:Y:S01]  /*2430*/  FFMA.FTZ R107, R103, R100, 1 ;  /* 0x3f800000676b7423 */ /* 0x000fe20000010064 */
[----:B------:R-:W-:Y:S01]  /*2440*/  FADD.FTZ R72, -R36, R109 ;  /* 0x0000006d24487221 */ /* 0x000fe20000010100 */
[----:B------:R-:W-:Y:S02]  /*2450*/  HADD2.F32 R103, -RZ, R74.H0_H0 ;  /* 0x2000004aff677230 */ /* 0x000fe40000004100 */
[----:B------:R-:W-:Y:S01]  /*2460*/  FMUL.FTZ R109, R104, -1.4426950216293334961 ;  /* 0xbfb8aa3b686d7820 */ /* 0x000fe20000410000 */
[----:B------:R-:W-:Y:S02]  /*2470*/  FMUL.FTZ R102, R101, R102 ;  /* 0x0000006665667220 */ /* 0x000fe40000410000 */
[----:B------:R-:W-:Y:S01]  /*2480*/  FMUL.FTZ R100, R103, R98 ;  /* 0x0000006267647220 */ /* 0x000fe20000410000 */
[----:B------:R-:W-:Y:S02]  /*2490*/  FMUL.FTZ R98, R35, R72 ;  /* 0x0000004823627220 */ /* 0x000fe40000410000 */
[----:B------:R-:W0:Y:S01]  /*24a0*/  MUFU.EX2 R109, R109 ;  /* 0x0000006d006d7308 */ /* 0x000e220000000800 */
[----:B------:R-:W-:Y:S01]  /*24b0*/  FMUL.FTZ R101, R106, R107 ;  /* 0x0000006b6a657220 */ /* 0x000fe20000410000 */
[----:B------:R-:W-:-:S02]  /*24c0*/  HADD2.F32 R107, -RZ, R73.H0_H0 ;  /* 0x20000049ff6b7230 */ /* 0x000fc40000004100 */
[----:B------:R-:W-:-:S04]  /*24d0*/  FFMA.FTZ R106, R12, R98, R16 ;  /* 0x000000620c6a7223 */ /* 0x000fc80000010010 */
[----:B------:R-:W-:Y:S01]  /*24e0*/  FMUL.FTZ R108, R106, -1.4426950216293334961 ;  /* 0xbfb8aa3b6a6c7820 */ /* 0x000fe20000410000 */
[----:B------:R-:W-:-:S04]  /*24f0*/  FADD.FTZ R72, -R36, R107 ;  /* 0x0000006b24487221 */ /* 0x000fc80000010100 */
[----:B------:R-:W-:Y:S01]  /*2500*/  FMUL.FTZ R72, R35, R72 ;  /* 0x0000004823487220 */ /* 0x000fe20000410000 */
[----:B------:R-:W1:Y:S01]  /*2510*/  MUFU.EX2 R108, R108 ;  /* 0x0000006c006c7308 */ /* 0x000e620000000800 */
[----:B------:R-:W-:Y:S02]  /*2520*/  HADD2.F32 R73, -RZ, R73.H1_H1 ;  /* 0x30000049ff497230 */ /* 0x000fe40000004100 */
[----:B------:R-:W-:Y:S01]  /*2530*/  FFMA.FTZ R103, R13, R72, R17 ;  /* 0x000000480d677223 */ /* 0x000fe20000010011 */
[----:B0-----:R-:W-:-:S03]  /*2540*/  FADD.FTZ R110, R109, 1 ;  /* 0x3f8000006d6e7421 */ /* 0x001fc60000010000 */
[----:B------:R-:W-:Y:S01]  /*2550*/  FMUL.FTZ R107, R103, -1.4426950216293334961 ;  /* 0xbfb8aa3b676b7820 */ /* 0x000fe20000410000 */
[----:B------:R-:W-:Y:S02]  /*2560*/  FADD.FTZ R112, -R36, R73 ;  /* 0x0000004924707221 */ /* 0x000fe40000010100 */
[----:B------:R-:W0:Y:S01]  /*2570*/  MUFU.RCP R110, R110 ;  /* 0x0000006e006e7308 */ /* 0x000e220000001000 */
[----:B------:R-:W-:Y:S02]  /*2580*/  HADD2.F32 R74, -RZ, R74.H1_H1 ;  /* 0x3000004aff4a7230 */ /* 0x000fe40000004100 */
[----:B------:R-:W-:-:S05]  /*2590*/  FMUL.FTZ R73, R35, R112 ;  /* 0x0000007023497220 */ /* 0x000fca0000410000 */
[----:B------:R-:W3:Y:S01]  /*25a0*/  MUFU.EX2 R107, R107 ;  /* 0x0000006b006b7308 */ /* 0x000ee20000000800 */
[----:B-1----:R-:W-:Y:S01]  /*25b0*/  FADD.FTZ R109, R108, 1 ;  /* 0x3f8000006c6d7421 */ /* 0x002fe20000010000 */
[----:B------:R-:W-:Y:S01]  /*25c0*/  FMUL.FTZ R74, R74, R105 ;  /* 0x000000694a4a7220 */ /* 0x000fe20000410000 */
[----:B------:R-:W-:-:S04]  /*25d0*/  FFMA.FTZ R105, R14, R73, R18 ;  /* 0x000000490e697223 */ /* 0x000fc80000010012 */
[----:B------:R-:W-:Y:S01]  /*25e0*/  FMUL.FTZ R108, R105, -1.4426950216293334961 ;  /* 0xbfb8aa3b696c7820 */ /* 0x000fe20000410000 */
[----:B------:R-:W1:Y:S01]  /*25f0*/  MUFU.RCP R109, R109 ;  /* 0x0000006d006d7308 */ /* 0x000e620000001000 */
[----:B0-----:R-:W-:-:S04]  /*2600*/  FADD.FTZ R111, -R110, 1 ;  /* 0x3f8000006e6f7421 */ /* 0x001fc80000010100 */
[----:B------:R-:W-:-:S03]  /*2610*/  FFMA.FTZ R111, R104, R111, 1 ;  /* 0x3f800000686f7423 */ /* 0x000fc6000001006f */
[----:B------:R-:W0:Y:S01]  /*2620*/  MUFU.EX2 R108, R108 ;  /* 0x0000006c006c7308 */ /* 0x000e220000000800 */
[----:B---3--:R-:W-:Y:S01]  /*2630*/  FADD.FTZ R104, R107, 1 ;  /* 0x3f8000006b687421 */ /* 0x008fe20000010000 */
[--C-:B------:R-:W-:Y:S02]  /*2640*/  HADD2.F32 R107, -RZ, R75.reuse.H0_H0 ;  /* 0x2000004bff6b7230 */ /* 0x100fe40000004100 */
[----:B------:R-:W-:-:S04]  /*2650*/  HADD2.F32 R112, -RZ, R75.H1_H1 ;  /* 0x3000004bff707230 */ /* 0x000fc80000004100 */
[----:B------:R-:W3:Y:S01]  /*2660*/  MUFU.RCP R104, R104 ;  /* 0x0000006800687308 */ /* 0x000ee20000001000 */
[----:B-1----:R-:W-:-:S04]  /*2670*/  FADD.FTZ R75, -R109, 1 ;  /* 0x3f8000006d4b7421 */ /* 0x002fc80000010100 */
[----:B------:R-:W-:Y:S01]  /*2680*/  FFMA.FTZ R124, R106, R75, 1 ;  /* 0x3f8000006a7c7423 */ /* 0x000fe2000001004b */
[----:B------:R-:W-:Y:S01]  /*2690*/  FMUL.FTZ R106, R110, R111 ;  /* 0x0000006f6e6a7220 */ /* 0x000fe20000410000 */
[----:B-----5:R-:W-:Y:S02]  /*26a0*/  HADD2.F32 R75, -RZ, R58.H0_H0 ;  /* 0x2000003aff4b7230 */ /* 0x020fe40000004100 */
[----:B0-----:R-:W-:Y:S01]  /*26b0*/  FADD.FTZ R110, R108, 1 ;  /* 0x3f8000006c6e7421 */ /* 0x001fe20000010000 */
[----:B------:R-:W-:Y:S02]  /*26c0*/  FMUL.FTZ R101, R112, R101 ;  /* 0x0000006570657220 */ /* 0x000fe40000410000 */
[----:B------:R-:W-:-:S03]  /*26d0*/  FADD.FTZ R112, -R36, R75 ;  /* 0x0000004b24707221 */ /* 0x000fc60000010100 */
[----:B------:R-:W0:Y:S01]  /*26e0*/  MUFU.RCP R110, R110 ;  /* 0x0000006e006e7308 */ /* 0x000e220000001000 */
[----:B---3--:R-:W-:Y:S01]  /*26f0*/  FADD.FTZ R108, -R104, 1 ;  /* 0x3f800000686c7421 */ /* 0x008fe20000010100 */
[----:B------:R-:W-:Y:S01]  /*2700*/  FMUL.FTZ R75, R35, R112 ;  /* 0x00000070234b7220 */ /* 0x000fe20000410000 */
[----:B------:R-:W-:Y:S01]  /*2710*/  FMUL.FTZ R102, R107, R102 ;  /* 0x000000666b667220 */ /* 0x000fe20000410000 */
[----:B------:R-:W-:Y:S01]  /*2720*/  FMUL.FTZ R107, R109, R124 ;  /* 0x0000007c6d6b7220 */ /* 0x000fe20000410000 */
[----:B------:R-:W-:Y:S01]  /*2730*/  FFMA.FTZ R113, R103, R108, 1 ;  /* 0x3f80000067717423 */ /* 0x000fe2000001006c */
[----:B------:R-:W-:Y:S02]  /*2740*/  HADD2.F32 R103, -RZ, R58.H1_H1 ;  /* 0x3000003aff677230 */ /* 0x000fe40000004100 */
[----:B------:R-:W-:-:S04]  /*2750*/  FFMA.FTZ R109, R0, R75, R15 ;  /* 0x0000004b006d7223 */ /* 0x000fc8000001000f */
[----:B------:R-:W-:Y:S01]  /*2760*/  FMUL.FTZ R112, R109, -1.4426950216293334961 ;  /* 0xbfb8aa3b6d707820 */ /* 0x000fe20000410000 */
[----:B------:R-:W-:-:S03]  /*2770*/  FADD.FTZ R58, -R36, R103 ;  /* 0x00000067243a7221 */ /* 0x000fc60000010100 */
[----:B------:R-:W1:Y:S01]  /*2780*/  MUFU.EX2 R108, R112 ;  /* 0x00000070006c7308 */ /* 0x000e620000000800 */
[----:B------:R-:W-:Y:S01]  /*2790*/  FMUL.FTZ R103, R35, R58 ;  /* 0x0000003a23677220 */ /* 0x000fe20000410000 */
[----:B0-----:R-:W-:-:S04]  /*27a0*/  FADD.FTZ R58, -R110, 1 ;  /* 0x3f8000006e3a7421 */ /* 0x001fc80000010100 */
[----:B------:R-:W-:Y:S01]  /*27b0*/  FFMA.FTZ R125, R105, R58, 1 ;  /* 0x3f800000697d7423 */ /* 0x000fe2000001003a */
[----:B------:R-:W-:-:S04]  /*27c0*/  FFMA.FTZ R58, R12, R103, R16 ;  /* 0x000000670c3a7223 */ /* 0x000fc80000010010 */
[----:B------:R-:W-:-:S06]  /*27d0*/  FMUL.FTZ R111, R58, -1.4426950216293334961 ;  /* 0xbfb8aa3b3a6f7820 */ /* 0x000fcc0000410000 */
[----:B------:R-:W0:Y:S01]  /*27e0*/  MUFU.EX2 R111, R111 ;  /* 0x0000006f006f7308 */ /* 0x000e220000000800 */
[----:B-1----:R-:W-:Y:S01]  /*27f0*/  FADD.FTZ R108, R108, 1 ;  /* 0x3f8000006c6c7421 */ /* 0x002fe20000010000 */
[----:B------:R-:W-:-:S06]  /*2800*/  FMUL.FTZ R105, R104, R113 ;  /* 0x0000007168697220 */ /* 0x000fcc0000410000 */
[----:B------:R-:W1:Y:S01]  /*2810*/  MUFU.RCP R108, R108 ;  /* 0x0000006c006c7308 */ /* 0x000e620000001000 */
[--C-:B------:R-:W-:Y:S02]  /*2820*/  HADD2.F32 R113, -RZ, R60.reuse.H0_H0 ;  /* 0x2000003cff717230 */ /* 0x100fe40000004100 */
[----:B------:R-:W-:Y:S01]  /*2830*/  FMUL.FTZ R110, R110, R125 ;  /* 0x0000007d6e6e7220 */ /* 0x000fe20000410000 */
[--C-:B------:R-:W-:Y:S02]  /*2840*/  HADD2.F32 R112, -RZ, R61.reuse.H0_H0 ;  /* 0x2000003dff707230 */ /* 0x100fe40000004100 */
[----:B------:R-:W-:Y:S01]  /*2850*/  FMUL.FTZ R104, R113, R106 ;  /* 0x0000006a71687220 */ /* 0x000fe20000410000 */
[----:B0-----:R-:W-:Y:S01]  /*2860*/  FADD.FTZ R125, R111, 1 ;  /* 0x3f8000006f7d7421 */ /* 0x001fe20000010000 */
[----:B------:R-:W-:Y:S02]  /*2870*/  HADD2.F32 R106, -RZ, R60.H1_H1 ;  /* 0x3000003cff6a7230 */ /* 0x000fe40000004100 */
[----:B------:R-:W-:Y:S01]  /*2880*/  HADD2.F32 R61, -RZ, R61.H1_H1 ;  /* 0x3000003dff3d7230 */ /* 0x000fe20000004100 */
[----:B------:R-:W0:Y:S02]  /*2890*/  MUFU.RCP R60, R125 ;  /* 0x0000007d003c7308 */ /* 0x000e240000001000 */
[----:B------:R-:W-:Y:S01]  /*28a0*/  FMUL.FTZ R107, R106, R107 ;  /* 0x0000006b6a6b7220 */ /* 0x000fe20000410000 */
[----:B-1----:R-:W-:Y:S01]  /*28b0*/  FADD.FTZ R124, -R108, 1 ;  /* 0x3f8000006c7c7421 */ /* 0x002fe20000010100 */
[----:B------:R-:W-:Y:S01]  /*28c0*/  FMUL.FTZ R106, R112, R105 ;  /* 0x00000069706a7220 */ /* 0x000fe20000410000 */
[----:B------:R-:W-:Y:S01]  /*28d0*/  FMUL.FTZ R105, R61, R110 ;  /* 0x0000006e3d697220 */ /* 0x000fe20000410000 */
[----:B------:R-:W-:-:S02]  /*28e0*/  HADD2.F32 R61, -RZ, R59.H0_H0 ;  /* 0x2000003bff3d7230 */ /* 0x000fc40000004100 */
[----:B------:R-:W-:Y:S01]  /*28f0*/  FFMA.FTZ R109, R109, R124, 1 ;  /* 0x3f8000006d6d7423 */ /* 0x000fe2000001007c */
[----:B------:R-:W-:-:S03]  /*2900*/  HADD2.F32 R59, -RZ, R59.H1_H1 ;  /* 0x3000003bff3b7230 */ /* 0x000fc60000004100 */
[----:B------:R-:W-:Y:S01]  /*2910*/  FMUL.FTZ R110, R108, R109 ;  /* 0x0000006d6c6e7220 */ /* 0x000fe20000410000 */
[----:B------:R-:W-:-:S04]  /*2920*/  FADD.FTZ R108, -R36, R61 ;  /* 0x0000003d246c7221 */ /* 0x000fc80000010100 */
[----:B------:R-:W-:Y:S01]  /*2930*/  FMUL.FTZ R109, R35, R108 ;  /* 0x0000006c236d7220 */ /* 0x000fe20000410000 */
[----:B0-----:R-:W-:Y:S01]  /*2940*/  FADD.FTZ R113, -R60, 1 ;  /* 0x3f8000003c717421 */ /* 0x001fe20000010100 */
[----:B------:R-:W-:-:S03]  /*2950*/  FADD.FTZ R108, -R36, R59 ;  /* 0x0000003b246c7221 */ /* 0x000fc60000010100 */
[----:B------:R-:W-:Y:S01]  /*2960*/  FFMA.FTZ R113, R58, R113, 1 ;  /* 0x3f8000003a717423 */ /* 0x000fe20000010071 */
[----:B------:R-:W-:Y:S01]  /*2970*/  FMUL.FTZ R108, R35, R108 ;  /* 0x0000006c236c7220 */ /* 0x000fe20000410000 */
[----:B------:R-:W-:-:S03]  /*2980*/  FFMA.FTZ R58, R13, R109, R17 ;  /* 0x0000006d0d3a7223 */ /* 0x000fc60000010011 */
[----:B------:R-:W-:Y:S01]  /*2990*/  FFMA.FTZ R59, R14, R108, R18 ;  /* 0x0000006c0e3b7223 */ /* 0x000fe20000010012 */
[----:B------:R-:W-:-:S03]  /*29a0*/  FMUL.FTZ R111, R58, -1.4426950216293334961 ;  /* 0xbfb8aa3b3a6f7820 */ /* 0x000fc60000410000 */
[----:B------:R-:W-:-:S03]  /*29b0*/  FMUL.FTZ R61, R59, -1.4426950216293334961 ;  /* 0xbfb8aa3b3b3d7820 */ /* 0x000fc60000410000 */
[----:B------:R-:W0:Y:S08]  /*29c0*/  MUFU.EX2 R111, R111 ;  /* 0x0000006f006f7308 */ /* 0x000e300000000800 */
[----:B------:R-:W1:Y:S01]  /*29d0*/  MUFU.EX2 R61, R61 ;  /* 0x0000003d003d7308 */ /* 0x000e620000000800 */
[----:B0-----:R-:W-:-:S07]  /*29e0*/  FADD.FTZ R124, R111, 1 ;  /* 0x3f8000006f7c7421 */ /* 0x001fce0000010000 */
[----:B------:R-:W0:Y:S01]  /*29f0*/  MUFU.RCP R112, R124 ;  /* 0x0000007c00707308 */ /* 0x000e220000001000 */
[----:B-1----:R-:W-:-:S07]  /*2a00*/  FADD.FTZ R61, R61, 1 ;  /* 0x3f8000003d3d7421 */ /* 0x002fce0000010000 */
[----:B------:R-:W1:Y:S01]  /*2a10*/  MUFU.RCP R61, R61 ;  /* 0x0000003d003d7308 */ /* 0x000e620000001000 */
[----:B0-----:R-:W-:-:S04]  /*2a20*/  FADD.FTZ R125, -R112, 1 ;  /* 0x3f800000707d7421 */ /* 0x001fc80000010100 */
[----:B------:R-:W-:Y:S01]  /*2a30*/  FFMA.FTZ R125, R58, R125, 1 ;  /* 0x3f8000003a7d7423 */ /* 0x000fe2000001007d */
[----:B-1----:R-:W-:-:S04]  /*2a40*/  FADD.FTZ R58, -R61, 1 ;  /* 0x3f8000003d3a7421 */ /* 0x002fc80000010100 */
[----:B------:R-:W-:Y:S01]  /*2a50*/  FFMA.FTZ R58, R59, R58, 1 ;  /* 0x3f8000003b3a7423 */ /* 0x000fe2000001003a */
[----:B--2---:R-:W-:Y:S02]  /*2a60*/  HADD2.F32 R59, -RZ, R62.H0_H0 ;  /* 0x2000003eff3b7230 */ /* 0x004fe40000004100 */
[----:B------:R-:W-:-:S03]  /*2a70*/  FMUL.FTZ R112, R112, R125 ;  /* 0x0000007d70707220 */ /* 0x000fc60000410000 */
[----:B------:R-:W-:Y:S01]  /*2a80*/  FMUL.FTZ R110, R59, R110 ;  /* 0x0000006e3b6e7220 */ /* 0x000fe20000410000 */
[--C-:B------:R-:W-:Y:S02]  /*2a90*/  HADD2.F32 R59, -RZ, R63.reuse.H0_H0 ;  /* 0x2000003fff3b7230 */ /* 0x100fe40000004100 */
[----:B------:R-:W-:Y:S01]  /*2aa0*/  FMUL.FTZ R111, R61, R58 ;  /* 0x0000003a3d6f7220 */ /* 0x000fe20000410000 */
[----:B------:R-:W-:Y:S02]  /*2ab0*/  HADD2.F32 R58, -RZ, R63.H1_H1 ;  /* 0x3000003fff3a7230 */ /* 0x000fe40000004100 */
[----:B------:R-:W-:Y:S01]  /*2ac0*/  FMUL.FTZ R112, R59, R112 ;  /* 0x000000703b707220 */ /* 0x000fe20000410000 */
[----:B------:R-:W-:Y:S02]  /*2ad0*/  FMUL.FTZ R59, R0, R48 ;  /* 0x00000030003b7220 */ /* 0x000fe40000410000 */
[----:B------:R-:W-:Y:S02]  /*2ae0*/  FMUL.FTZ R111, R58, R111 ;  /* 0x0000006f3a6f7220 */ /* 0x000fe40000410000 */
[----:B------:R-:W-:Y:S01]  /*2af0*/  FFMA.FTZ R58, R2, R59, RZ ;  /* 0x0000003b023a7223 */ /* 0x000fe200000100ff */
[----:B------:R-:W-:-:S04]  /*2b00*/  FMUL.FTZ R59, R12, R76 ;  /* 0x0000004c0c3b7220 */ /* 0x000fc80000410000 */
[----:B------:R-:W-:Y:S01]  /*2b10*/  FFMA.FTZ R61, R37, R59, R58 ;  /* 0x0000003b253d7223 */ /* 0x000fe2000001003a */
[----:B------:R-:W-:-:S04]  /*2b20*/  FFMA.FTZ R59, R0, R48, RZ ;  /* 0x00000030003b7223 */ /* 0x000fc800000100ff */
[----:B------:R-:W-:Y:S01]  /*2b30*/  FFMA.FTZ R58, R12, R76, R59 ;  /* 0x0000004c0c3a7223 */ /* 0x000fe2000001003b */
[----:B------:R-:W-:Y:S01]  /*2b40*/  FMUL.FTZ R59, R13, R77 ;  /* 0x0000004d0d3b7220 */ /* 0x000fe20000410000 */
[----:B------:R-:W-:-:S03]  /*2b50*/  FMUL.FTZ R113, R60, R113 ;  /* 0x000000713c717220 */ /* 0x000fc60000410000 */
[----:B------:R-:W-:Y:S01]  /*2b60*/  FFMA.FTZ R60, R38, R59, R61 ;  /* 0x0000003b263c7223 */ /* 0x000fe2000001003d */
[----:B------:R-:W-:Y:S01]  /*2b70*/  FFMA.FTZ R59, R13, R77, R58 ;  /* 0x0000004d0d3b7223 */ /* 0x000fe2000001003a */
[----:B------:R-:W-:-:S04]  /*2b80*/  FMUL.FTZ R58, R14, R78 ;  /* 0x0000004e0e3a7220 */ /* 0x000fc80000410000 */
[----:B------:R-:W-:Y:S01]  /*2b90*/  FFMA.FTZ R61, R39, R58, R60 ;  /* 0x0000003a273d7223 */ /* 0x000fe2000001003c */
[-C--:B------:R-:W-:Y:S01]  /*2ba0*/  FMUL.FTZ R58, R0, R83.reuse ;  /* 0x00000053003a7220 */ /* 0x080fe20000410000 */
[----:B------:R-:W-:Y:S01]  /*2bb0*/  FFMA.FTZ R59, R14, R78, R59 ;  /* 0x0000004e0e3b7223 */ /* 0x000fe2000001003b */
[----:B------:R-:W-:Y:S02]  /*2bc0*/  FMUL.FTZ R60, R12, R82 ;  /* 0x000000520c3c7220 */ /* 0x000fe40000410000 */
[----:B------:R-:W-:Y:S01]  /*2bd0*/  FFMA.FTZ R58, R40, R58, R61 ;  /* 0x0000003a283a7223 */ /* 0x000fe2000001003d */
[----:B------:R-:W-:-:S03]  /*2be0*/  FFMA.FTZ R59, R0, R83, R59 ;  /* 0x00000053003b7223 */ /* 0x000fc6000001003b */
[----:B------:R-:W-:Y:S01]  /*2bf0*/  FFMA.FTZ R61, R41, R60, R58 ;  /* 0x0000003c293d7223 */ /* 0x000fe2000001003a */
[----:B------:R-:W-:Y:S01]  /*2c00*/  FFMA.FTZ R58, R12, R82, R59 ;  /* 0x000000520c3a7223 */ /* 0x000fe2000001003b */
[----:B------:R-:W-:-:S04]  /*2c10*/  FMUL.FTZ R59, R13, R85 ;  /* 0x000000550d3b7220 */ /* 0x000fc80000410000 */
[----:B------:R-:W-:Y:S01]  /*2c20*/  FFMA.FTZ R60, R42, R59, R61 ;  /* 0x0000003b2a3c7223 */ /* 0x000fe2000001003d */
[----:B------:R-:W-:Y:S01]  /*2c30*/  FFMA.FTZ R59, R13, R85, R58 ;  /* 0x000000550d3b7223 */ /* 0x000fe2000001003a */
[----:B------:R-:W-:-:S04]  /*2c40*/  FMUL.FTZ R58, R14, R84 ;  /* 0x000000540e3a7220 */ /* 0x000fc80000410000 */
[----:B------:R-:W-:Y:S01]  /*2c50*/  FFMA.FTZ R61, R43, R58, R60 ;  /* 0x0000003a2b3d7223 */ /* 0x000fe2000001003c */
[----:B------:R-:W-:Y:S01]  /*2c60*/  FMUL.FTZ R58, R0, R88 ;  /* 0x00000058003a7220 */ /* 0x000fe20000410000 */
        /* <DEDUP_REMOVED lines=12> */
[----:B------:R-:W-:-:S03]  /*2d30*/  FFMA.FTZ R59, R14, R65, R59 ;  /* 0x000000410e3b7223 */ /* 0x000fc6000001003b */
[----:B------:R-:W-:Y:S01]  /*2d40*/  FFMA.FTZ R58, R49, R60, R58 ;  /* 0x0000003c313a7223 */ /* 0x000fe2000001003a */
[----:B------:R-:W-:Y:S01]  /*2d50*/  FMUL.FTZ R60, R12, R91 ;  /* 0x0000005b0c3c7220 */ /* 0x000fe20000410000 */
        /* <DEDUP_REMOVED lines=18> */
[----:B------:R-:W-:Y:S01]  /*2e80*/  FMUL.FTZ R58, R14, R71 ;  /* 0x000000470e3a7220 */ /* 0x000fe20000410000 */
[----:B------:R-:W-:-:S03]  /*2e90*/  FMUL.FTZ R60, R0, R100 ;  /* 0x00000064003c7220 */ /* 0x000fc60000410000 */
[----:B------:R-:W-:Y:S01]  /*2ea0*/  FFMA.FTZ R58, R92, R58, R61 ;  /* 0x0000003a5c3a7223 */ /* 0x000fe2000001003d */
        /* <DEDUP_REMOVED lines=18> */
[----:B------:R-:W-:Y:S01]  /*2fd0*/  FMUL.FTZ R59, R13, R106 ;  /* 0x0000006a0d3b7220 */ /* 0x000fe20000410000 */
[----:B------:R-:W-:-:S03]  /*2fe0*/  HADD2.F32 R62, -RZ, R62.H1_H1 ;  /* 0x3000003eff3e7230 */ /* 0x000fc60000004100 */
[----:B------:R-:W-:Y:S01]  /*2ff0*/  FFMA.FTZ R60, R72, R59, R61 ;  /* 0x0000003b483c7223 */ /* 0x000fe2000001003d */
[----:B------:R-:W-:Y:S01]  /*3000*/  FFMA.FTZ R59, R13, R106, R58 ;  /* 0x0000006a0d3b7223 */ /* 0x000fe2000001003a */
[----:B------:R-:W-:Y:S01]  /*3010*/  FMUL.FTZ R58, R14, R105 ;  /* 0x000000690e3a7220 */ /* 0x000fe20000410000 */
[----:B------:R-:W-:-:S03]  /*3020*/  FMUL.FTZ R113, R62, R113 ;  /* 0x000000713e717220 */ /* 0x000fc60000410000 */
        /* <DEDUP_REMOVED lines=8> */
[----:B------:R-:W-:-:S03]  /*30b0*/  FMUL.FTZ R59, R13, R112 ;  /* 0x000000700d3b7220 */ /* 0x000fc60000410000 */
[----:B------:R-:W-:Y:S01]  /*30c0*/  FFMA.FTZ R61, R13, R112, R58 ;  /* 0x000000700d3d7223 */ /* 0x000fe2000001003a */
[----:B------:R-:W-:Y:S01]  /*30d0*/  FFMA.FTZ R59, R109, R59, R60 ;  /* 0x0000003b6d3b7223 */ /* 0x000fe2000001003c */
[----:B------:R-:W-:Y:S01]  /*30e0*/  FMUL.FTZ R58, R14, R111 ;  /* 0x0000006f0e3a7220 */ /* 0x000fe20000410000 */
[----:B------:R-:W-:Y:S01]  /*30f0*/  FADD.FTZ R60, R48, R57 ;  /* 0x00000039303c7221 */ /* 0x000fe20000010000 */
[----:B------:R-:W-:Y:S02]  /*3100*/  FFMA.FTZ R57, R38, R77, R52 ;  /* 0x0000004d26397223 */ /* 0x000fe40000010034 */
[----:B------:R-:W-:Y:S01]  /*3110*/  FFMA.FTZ R59, R108, R58, R59 ;  /* 0x0000003a6c3b7223 */ /* 0x000fe2000001003b */
[----:B------:R-:W-:Y:S01]  /*3120*/  FFMA.FTZ R58, R14, R111, R61 ;  /* 0x0000006f0e3a7223 */ /* 0x000fe2000001003d */
[----:B------:R-:W-:Y:S01]  /*3130*/  FADD.FTZ R52, R77, R53 ;  /* 0x000000354d347221 */ /* 0x000fe20000010000 */
[----:B------:R-:W-:Y:S01]  /*3140*/  FFMA.FTZ R61, R2, R48, R56 ;  /* 0x00000030023d7223 */ /* 0x000fe20000010038 */
[----:B------:R-:W-:Y:S01]  /*3150*/  UIADD3.X UR8, URZ, UR5, URZ, UP0, !UPT ;  /* 0x000000053f087290 */ /* 0x000fe200087fe43f */
[----:B------:R-:W-:Y:S01]  /*3160*/  FADD.FTZ R53, R60, R83 ;  /* 0x000000533c357221 */ /* 0x000fe20000010000 */
[----:B------:R-:W-:Y:S01]  /*3170*/  FFMA.FTZ R54, R41, R82, R54 ;  /* 0x0000005229367223 */ /* 0x000fe20000010036 */
[----:B------:R0:W-:Y:S01]  /*3180*/  STS.64 [R114], R58 ;  /* 0x0000003a72007388 */ /* 0x0001e20000000a00 */
[----:B------:R-:W-:Y:S01]  /*3190*/  UISETP.GE.U32.AND UP0, UPT, UR6, UR14, UPT ;  /* 0x0000000e0600728c */ /* 0x000fe2000bf06070 */
[----:B------:R-:W-:Y:S01]  /*31a0*/  FADD.FTZ R55, R55, R82 ;  /* 0x0000005237377221 */ /* 0x000fe20000010000 */
[----:B------:R-:W-:Y:S01]  /*31b0*/  FADD.FTZ R52, R52, R85 ;  /* 0x0000005534347221 */ /* 0x000fe20000010000 */
[----:B------:R-:W-:Y:S01]  /*31c0*/  FFMA.FTZ R61, R40, R83, R61 ;  /* 0x00000053283d7223 */ /* 0x000fe2000001003d */
[----:B------:R-:W-:Y:S01]  /*31d0*/  FFMA.FTZ R57, R42, R85, R57 ;  /* 0x000000552a397223 */ /* 0x000fe20000010039 */
[----:B------:R-:W-:Y:S01]  /*31e0*/  FFMA.FTZ R50, R43, R84, R50 ;  /* 0x000000542b327223 */ /* 0x000fe20000010032 */
[----:B------:R-:W-:Y:S01]  /*31f0*/  FADD.FTZ R53, R53, R88 ;  /* 0x0000005835357221 */ /* 0x000fe20000010000 */
[----:B------:R-:W-:Y:S01]  /*3200*/  FFMA.FTZ R54, R45, R90, R54 ;  /* 0x0000005a2d367223 */ /* 0x000fe20000010036 */
[----:B------:R-:W-:Y:S01]  /*3210*/  UISETP.GE.AND.EX UP0, UPT, UR8, UR15, UPT, UP0 ;  /* 0x0000000f0800728c */ /* 0x000fe2000bf06300 */
[----:B0-----:R-:W-:Y:S01]  /*3220*/  FADD.FTZ R58, R51, R84 ;  /* 0x00000054333a7221 */ /* 0x001fe20000010000 */
[----:B------:R-:W-:Y:S01]  /*3230*/  FADD.FTZ R60, R55, R90 ;  /* 0x0000005a373c7221 */ /* 0x000fe20000010000 */
[----:B------:R-:W-:Y:S01]  /*3240*/  FADD.FTZ R51, R52, R89 ;  /* 0x0000005934337221 */ /* 0x000fe20000010000 */
[----:B------:R-:W-:Y:S01]  /*3250*/  FFMA.FTZ R56, R44, R88, R61 ;  /* 0x000000582c387223 */ /* 0x000fe2000001003d */
[----:B------:R-:W-:Y:S01]  /*3260*/  FFMA.FTZ R57, R46, R89, R57 ;  /* 0x000000592e397223 */ /* 0x000fe20000010039 */
[----:B------:R-:W-:Y:S01]  /*3270*/  FFMA.FTZ R50, R47, R65, R50 ;  /* 0x000000412f327223 */ /* 0x000fe20000010032 */
[----:B------:R-:W-:Y:S01]  /*3280*/  FADD.FTZ R58, R58, R65 ;  /* 0x000000413a3a7221 */ /* 0x000fe20000010000 */
[----:B------:R-:W-:Y:S01]  /*3290*/  FADD.FTZ R53, R53, R66 ;  /* 0x0000004235357221 */ /* 0x000fe20000010000 */
[----:B------:R-:W-:Y:S01]  /*32a0*/  FFMA.FTZ R55, R79, R91, R54 ;  /* 0x0000005b4f377223 */ /* 0x000fe20000010036 */
[----:B------:R-:W-:Y:S01]  /*32b0*/  FADD.FTZ R59, R60, R91 ;  /* 0x0000005b3c3b7221 */ /* 0x000fe20000010000 */
[----:B------:R-:W-:Y:S01]  /*32c0*/  FADD.FTZ R52, R51, R94 ;  /* 0x0000005e33347221 */ /* 0x000fe20000010000 */
[----:B------:R-:W-:Y:S01]  /*32d0*/  FFMA.FTZ R56, R49, R66, R56 ;  /* 0x0000004231387223 */ /* 0x000fe20000010038 */
[----:B------:R-:W-:Y:S01]  /*32e0*/  FFMA.FTZ R57, R80, R94, R57 ;  /* 0x0000005e50397223 */ /* 0x000fe20000010039 */
[----:B------:R-:W-:Y:S01]  /*32f0*/  FFMA.FTZ R51, R81, R93, R50 ;  /* 0x0000005d51337223 */ /* 0x000fe20000010032 */
[----:B------:R-:W-:Y:S01]  /*3300*/  FADD.FTZ R58, R58, R93 ;  /* 0x0000005d3a3a7221 */ /* 0x000fe20000010000 */
[----:B------:R-:W-:Y:S01]  /*3310*/  PLOP3.LUT P0, PT, PT, PT, UP0, 0x80, 0x0 ;  /* 0x000000000000781c */ /* 0x000fe20003f0f008 */
        /* <DEDUP_REMOVED lines=24> */
[----:B------:R-:W-:Y:S01]  /*34a0*/  UMOV UR10, UR5 ;  /* 0x00000005000a7c82 */ /* 0x000fe20008000000 */
[----:B------:R-:W-:Y:S01]  /*34b0*/  FADD.FTZ R57, R53, R110 ;  /* 0x0000006e35397221 */ /* 0x000fe20000010000 */
[----:B------:R-:W-:Y:S01]  /*34c0*/  FADD.FTZ R55, R50, R113 ;  /* 0x0000007132377221 */ /* 0x000fe20000010000 */
[----:B------:R-:W-:Y:S01]  /*34d0*/  FADD.FTZ R53, R51, R112 ;  /* 0x0000007033357221 */ /* 0x000fe20000010000 */
[----:B------:R-:W-:Y:S01]  /*34e0*/  ISETP.GT.U32.AND P2, PT, R3, 0x1f, PT ;  /* 0x0000001f0300780c */ /* 0x000fe20003f44070 */
[----:B------:R-:W-:Y:S01]  /*34f0*/  FFMA.FTZ R56, R75, R110, R56 ;  /* 0x0000006e4b387223 */ /* 0x000fe20000010038 */
[----:B------:R-:W-:Y:S01]  /*3500*/  BAR.SYNC.DEFER_BLOCKING 0x0 ;  /* 0x0000000000007b1d */ /* 0x000fe20000010000 */
[----:B------:R-:W-:Y:S01]  /*3510*/  LOP3.LUT P1, RZ, R3, 0xffffffe1, RZ, 0xc0, !PT ;  /* 0xffffffe103ff7812 */ /* 0x000fe2000782c0ff */
[----:B------:R-:W-:Y:S01]  /*3520*/  FFMA.FTZ R54, R103, R113, R54 ;  /* 0x0000007167367223 */ /* 0x000fe20000010036 */
[----:B------:R-:W-:Y:S01]  /*3530*/  FFMA.FTZ R52, R109, R112, R60 ;  /* 0x000000706d347223 */ /* 0x000fe2000001003c */
[----:B------:R-:W-:Y:S01]  /*3540*/  FFMA.FTZ R50, R108, R111, R59 ;  /* 0x0000006f6c327223 */ /* 0x000fe2000001003b */
[----:B------:R-:W-:Y:S01]  /*3550*/  FADD.FTZ R51, R58, R111 ;  /* 0x0000006f3a337221 */ /* 0x000fe20000010000 */
[----:B------:R-:W-:Y:S01]  /*3560*/  MOV R114, UR9 ;  /* 0x0000000900727c02 */ /* 0x000fe20008000f00 */
[----:B------:R-:W-:Y:S07]  /*3570*/  @!P0 BRA `(.L_x_2602) ;  /* 0x0000000000988947 */ /* 0x000fee0003800000 */
[----:B------:R-:W0:Y:S01]  /*3580*/  S2UR UR9, SR_CgaCtaId ;  /* 0x00000000000979c3 */ /* 0x000e220000008800 */
[----:B------:R-:W-:Y:S01]  /*3590*/  UMOV UR5, 0x400 ;  /* 0x0000040000057882 */ /* 0x000fe20000000000 */
[----:B------:R-:W-:-:S04]  /*35a0*/  SHF.L.U32 R58, R3, 0x1, RZ ;  /* 0x00000001033a7819 */ /* 0x000fc800000006ff */
[----:B------:R-:W-:-:S04]  /*35b0*/  LOP3.LUT R59, R58, 0x18, RZ, 0xc0, !PT ;  /* 0x000000183a3b7812 */ /* 0x000fc800078ec0ff */
[C---:B------:R-:W-:Y:S02]  /*35c0*/  LOP3.LUT R61, R59.reuse, 0x8, RZ, 0x3c, !PT ;  /* 0x000000083b3d7812 */ /* 0x040fe400078e3cff */
[C---:B------:R-:W-:Y:S02]  /*35d0*/  LOP3.LUT R115, R59.reuse, 0x10, RZ, 0x3c, !PT ;  /* 0x000000103b737812 */ /* 0x040fe400078e3cff */
[----:B------:R-:W-:Y:S01]  /*35e0*/  LOP3.LUT R125, R59, 0x18, RZ, 0x3c, !PT ;  /* 0x000000183b7d7812 */ /* 0x000fe200078e3cff */
[----:B0-----:R-:W-:-:S06]  /*35f0*/  ULEA UR5, UR9, UR5, 0x18 ;  /* 0x0000000509057291 */ /* 0x001fcc000f8ec03f */
[----:B------:R-:W-:-:S04]  /*3600*/  LEA R58, R3, UR5, 0x5 ;  /* 0x00000005033a7c11 */ /* 0x000fc8000f8e28ff */
[C---:B------:R-:W-:Y:S02]  /*3610*/  IADD3 R62, R58.reuse, R59, RZ ;  /* 0x0000003b3a3e7210 */ /* 0x040fe40007ffe0ff */
[C---:B------:R-:W-:Y:S02]  /*3620*/  IADD3 R63, R58.reuse, R61, RZ ;  /* 0x0000003d3a3f7210 */ /* 0x040fe40007ffe0ff */
[C---:B------:R-:W-:Y:S01]  /*3630*/  IADD3 R115, R58.reuse, R115, RZ ;  /* 0x000000733a737210 */ /* 0x040fe20007ffe0ff */
[----:B------:R-:W-:Y:S01]  /*3640*/  STS.64 [R62], R56 ;  /* 0x000000383e007388 */ /* 0x000fe20000000a00 */
[----:B------:R-:W-:Y:S02]  /*3650*/  IADD3 R125, R58, R125, RZ ;  /* 0x0000007d3a7d7210 */ /* 0x000fe40007ffe0ff */
[----:B------:R-:W-:Y:S01]  /*3660*/  LEA R58, R5, UR5, 0x5 ;  /* 0x00000005053a7c11 */ /* 0x000fe2000f8e28ff */
[----:B------:R-:W-:Y:S03]  /*3670*/  STS.64 [R63], R54 ;  /* 0x000000363f007388 */ /* 0x000fe60000000a00 */
[-C--:B------:R-:W-:Y:S01]  /*3680*/  LEA R124, R8, R58.reuse, 0x3 ;  /* 0x0000003a087c7211 */ /* 0x080fe200078e18ff */
[----:B------:R-:W-:Y:S01]  /*3690*/  STS.64 [R115], R52 ;  /* 0x0000003473007388 */ /* 0x000fe20000000a00 */
[----:B------:R-:W-:-:S03]  /*36a0*/  LEA R60, R9, R58, 0x3 ;  /* 0x0000003a093c7211 */ /* 0x000fc600078e18ff */
[----:B------:R-:W-:Y:S01]  /*36b0*/  STS.64 [R125], R50 ;  /* 0x000000327d007388 */ /* 0x000fe20000000a00 */
[----:B------:R-:W-:Y:S06]  /*36c0*/  BAR.SYNC.DEFER_BLOCKING 0x0 ;  /* 0x0000000000007b1d */ /* 0x000fec0000010000 */
[----:B------:R-:W0:Y:S04]  /*36d0*/  LDS.64 R58, [R124] ;  /* 0x000000007c3a7984 */ /* 0x000e280000000a00 */
[----:B------:R-:W1:Y:S01]  /*36e0*/  LDS.64 R60, [R60+0x1e00] ;  /* 0x001e00003c3c7984 */ /* 0x000e620000000a00 */
[----:B0-----:R-:W-:Y:S01]  /*36f0*/  FADD.FTZ R59, RZ, R59 ;  /* 0x0000003bff3b7221 */ /* 0x001fe20000010000 */
[----:B------:R-:W-:-:S03]  /*3700*/  FADD.FTZ R58, RZ, R58 ;  /* 0x0000003aff3a7221 */ /* 0x000fc60000010000 */
[----:B-1----:R-:W-:Y:S01]  /*3710*/  FADD.FTZ R59, R59, R61 ;  /* 0x0000003d3b3b7221 */ /* 0x002fe20000010000 */
[----:B------:R-:W-:Y:S01]  /*3720*/  LEA R61, R6, UR5, 0x5 ;  /* 0x00000005063d7c11 */ /* 0x000fe2000f8e28ff */
[----:B------:R-:W-:-:S03]  /*3730*/  FADD.FTZ R58, R58, R60 ;  /* 0x0000003c3a3a7221 */ /* 0x000fc60000010000 */
[-C--:B------:R-:W-:Y:S02]  /*3740*/  LEA R115, R10, R61.reuse, 0x3 ;  /* 0x0000003d0a737211 */ /* 0x080fe400078e18ff */
[----:B------:R-:W-:Y:S01]  /*3750*/  LEA R125, R11, R61, 0x3 ;  /* 0x0000003d0b7d7211 */ /* 0x000fe200078e18ff */
        /* <DEDUP_REMOVED lines=8> */
.L_x_2602:
[----:B------:R-:W-:Y:S01]  /*37e0*/  BSSY B0, `(.L_x_2603) ;  /* 0x0000048000007945 */ /* 0x000fe20003800000 */
[----:B------:R-:W-:Y:S02]  /*37f0*/  MOV R59, RZ ;  /* 0x000000ff003b7202 */ /* 0x000fe40000000f00 */
[----:B0-----:R-:W-:Y:S01]  /*3800*/  MOV R62, RZ ;  /* 0x000000ff003e7202 */ /* 0x001fe20000000f00 */
[----:B------:R-:W-:Y:S06]  /*3810*/  @P2 BRA `(.L_x_2604) ;  /* 0x0000000400102947 */ /* 0x000fec0003800000 */
[----:B------:R-:W-:Y:S02]  /*3820*/  SHF.R.U32.HI R59, RZ, 0x2, R20 ;  /* 0x00000002ff3b7819 */ /* 0x000fe40000011614 */
[----:B------:R-:W-:-:S03]  /*3830*/  IADD3 R60, R20, 0x4, RZ ;  /* 0x00000004143c7810 */ /* 0x000fc60007ffe0ff */
[----:B------:R-:W-:Y:S01]  /*3840*/  IMAD R58, R59, 0x18, R4 ;  /* 0x000000183b3a7824 */ /* 0x000fe200078e0204 */
[----:B------:R-:W-:Y:S02]  /*3850*/  SHF.R.U32.HI R59, RZ, 0x2, R60 ;  /* 0x00000002ff3b7819 */ /* 0x000fe4000001163c */
[----:B------:R-:W-:Y:S02]  /*3860*/  IADD3 R60, R20, 0x8, RZ ;  /* 0x00000008143c7810 */ /* 0x000fe40007ffe0ff */
[----:B------:R-:W-:Y:S02]  /*3870*/  IADD3 R115, R21, R58, RZ ;  /* 0x0000003a15737210 */ /* 0x000fe40007ffe0ff */
[----:B------:R-:W-:Y:S01]  /*3880*/  SHF.R.U32.HI R61, RZ, 0x2, R60 ;  /* 0x00000002ff3d7819 */ /* 0x000fe2000001163c */
[--C-:B------:R-:W-:Y:S02]  /*3890*/  IMAD R60, R59, 0x18, R4.reuse ;  /* 0x000000183b3c7824 */ /* 0x100fe400078e0204 */
[----:B------:R-:W0:Y:S02]  /*38a0*/  LDS.64 R58, [R115] ;  /* 0x00000000733a7984 */ /* 0x000e240000000a00 */
[----:B------:R-:W-:Y:S01]  /*38b0*/  IMAD R62, R61, 0x18, R4 ;  /* 0x000000183d3e7824 */ /* 0x000fe200078e0204 */
[----:B------:R-:W-:-:S04]  /*38c0*/  IADD3 R124, R21, R60, RZ ;  /* 0x0000003c157c7210 */ /* 0x000fc80007ffe0ff */
[----:B------:R-:W-:Y:S01]  /*38d0*/  IADD3 R62, R21, R62, RZ ;  /* 0x0000003e153e7210 */ /* 0x000fe20007ffe0ff */
[----:B------:R-:W1:Y:S05]  /*38e0*/  LDS.64 R60, [R124] ;  /* 0x000000007c3c7984 */ /* 0x000e6a0000000a00 */
[----:B------:R-:W2:Y:S01]  /*38f0*/  LDS.64 R62, [R62] ;  /* 0x000000003e3e7984 */ /* 0x000ea20000000a00 */
[----:B0-----:R-:W-:Y:S01]  /*3900*/  FADD.FTZ R125, RZ, R58 ;  /* 0x0000003aff7d7221 */ /* 0x001fe20000010000 */
[----:B------:R-:W-:-:S04]  /*3910*/  FADD.FTZ R58, RZ, R59 ;  /* 0x0000003bff3a7221 */ /* 0x000fc80000010000 */
[----:B-1----:R-:W-:Y:S01]  /*3920*/  FADD.FTZ R58, R58, R61 ;  /* 0x0000003d3a3a7221 */ /* 0x002fe20000010000 */
[----:B------:R-:W-:Y:S02]  /*3930*/  FADD.FTZ R125, R125, R60 ;  /* 0x0000003c7d7d7221 */ /* 0x000fe40000010000 */
[----:B------:R-:W-:Y:S01]  /*3940*/  LDS.64 R60, [R23] ;  /* 0x00000000173c7984 */ /* 0x000fe20000000a00 */
[----:B--2---:R-:W-:Y:S01]  /*3950*/  FADD.FTZ R63, R58, R63 ;  /* 0x0000003f3a3f7221 */ /* 0x004fe20000010000 */
[----:B------:R-:W-:Y:S02]  /*3960*/  FADD.FTZ R125, R125, R62 ;  /* 0x0000003e7d7d7221 */ /* 0x000fe40000010000 */
[----:B------:R-:W0:Y:S02]  /*3970*/  LDS.64 R58, [R22] ;  /* 0x00000000163a7984 */ /* 0x000e240000000a00 */
[----:B0-----:R-:W-:Y:S01]  /*3980*/  FADD.FTZ R125, R125, R58 ;  /* 0x0000003a7d7d7221 */ /* 0x001fe20000010000 */
[----:B------:R-:W-:-:S03]  /*3990*/  FADD.FTZ R58, R63, R59 ;  /* 0x0000003b3f3a7221 */ /* 0x000fc60000010000 */
[----:B------:R-:W-:Y:S01]  /*39a0*/  FADD.FTZ R125, R125, R60 ;  /* 0x0000003c7d7d7221 */ /* 0x000fe20000010000 */
[----:B------:R-:W-:Y:S02]  /*39b0*/  FADD.FTZ R62, R58, R61 ;  /* 0x0000003d3a3e7221 */ /* 0x000fe40000010000 */
[----:B------:R-:W0:Y:S04]  /*39c0*/  LDS.64 R58, [R24] ;  /* 0x00000000183a7984 */ /* 0x000e280000000a00 */
[----:B------:R-:W1:Y:S01]  /*39d0*/  LDS.64 R60, [R25] ;  /* 0x00000000193c7984 */ /* 0x000e620000000a00 */
[----:B0-----:R-:W-:Y:S01]  /*39e0*/  FADD.FTZ R125, R125, R58 ;  /* 0x0000003a7d7d7221 */ /* 0x001fe20000010000 */
[----:B------:R-:W-:Y:S02]  /*39f0*/  FADD.FTZ R62, R62, R59 ;  /* 0x0000003b3e3e7221 */ /* 0x000fe40000010000 */
[----:B------:R-:W-:Y:S01]  /*3a00*/  LDS.64 R58, [R27] ;  /* 0x000000001b3a7984 */ /* 0x000fe20000000a00 */
[----:B-1----:R-:W-:Y:S01]  /*3a10*/  FADD.FTZ R125, R125, R60 ;  /* 0x0000003c7d7d7221 */ /* 0x002fe20000010000 */
[----:B------:R-:W-:-:S02]  /*3a20*/  FADD.FTZ R62, R62, R61 ;  /* 0x0000003d3e3e7221 */ /* 0x000fc40000010000 */
[----:B------:R-:W0:Y:S02]  /*3a30*/  LDS.64 R60, [R26] ;  /* 0x000000001a3c7984 */ /* 0x000e240000000a00 */
[----:B0-----:R-:W-:Y:S01]  /*3a40*/  FADD.FTZ R63, R125, R60 ;  /* 0x0000003c7d3f7221 */ /* 0x001fe20000010000 */
[----:B------:R-:W-:Y:S02]  /*3a50*/  FADD.FTZ R62, R62, R61 ;  /* 0x0000003d3e3e7221 */ /* 0x000fe40000010000 */
[----:B------:R-:W0:Y:S01]  /*3a60*/  LDS.64 R60, [R28] ;  /* 0x000000001c3c7984 */ /* 0x000e220000000a00 */
[----:B------:R-:W-:Y:S01]  /*3a70*/  FADD.FTZ R63, R63, R58 ;  /* 0x0000003a3f3f7221 */ /* 0x000fe20000010000 */
[----:B------:R-:W-:Y:S01]  /*3a80*/  IADD3 R58, R20, 0x28, RZ ;  /* 0x00000028143a7810 */ /* 0x000fe20007ffe0ff */
[----:B------:R-:W-:-:S03]  /*3a90*/  FADD.FTZ R62, R62, R59 ;  /* 0x0000003b3e3e7221 */ /* 0x000fc60000010000 */
[----:B------:R-:W-:-:S05]  /*3aa0*/  SHF.R.U32.HI R115, RZ, 0x2, R58 ;  /* 0x00000002ff737819 */ /* 0x000fca000001163a */
[----:B------:R-:W-:-:S05]  /*3ab0*/  IMAD R58, R115, 0x18, R4 ;  /* 0x00000018733a7824 */ /* 0x000fca00078e0204 */
[----:B------:R-:W-:-:S06]  /*3ac0*/  IADD3 R58, R21, R58, RZ ;  /* 0x0000003a153a7210 */ /* 0x000fcc0007ffe0ff */
[----:B------:R-:W1:Y:S01]  /*3ad0*/  LDS.64 R58, [R58] ;  /* 0x000000003a3a7984 */ /* 0x000e620000000a00 */
[----:B0-----:R-:W-:Y:S01]  /*3ae0*/  FADD.FTZ R63, R63, R60 ;  /* 0x0000003c3f3f7221 */ /* 0x001fe20000010000 */
[----:B------:R-:W-:Y:S01]  /*3af0*/  FADD.FTZ R60, R62, R61 ;  /* 0x0000003d3e3c7221 */ /* 0x000fe20000010000 */
[C---:B------:R-:W-:Y:S02]  /*3b00*/  IADD3 R61, R20.reuse, 0x2c, RZ ;  /* 0x0000002c143d7810 */ /* 0x040fe40007ffe0ff */
[----:B------:R-:W-:Y:S02]  /*3b10*/  IADD3 R62, R20, 0x30, RZ ;  /* 0x00000030143e7810 */ /* 0x000fe40007ffe0ff */
[----:B------:R-:W-:Y:S02]  /*3b20*/  SHF.R.U32.HI R61, RZ, 0x2, R61 ;  /* 0x00000002ff3d7819 */ /* 0x000fe4000001163d */
[----:B------:R-:W-:-:S03]  /*3b30*/  SHF.R.U32.HI R115, RZ, 0x2, R62 ;  /* 0x00000002ff737819 */ /* 0x000fc6000001163e */
[--C-:B------:R-:W-:Y:S02]  /*3b40*/  IMAD R62, R61, 0x18, R4.reuse ;  /* 0x000000183d3e7824 */ /* 0x100fe400078e0204 */
[----:B------:R-:W-:-:S03]  /*3b50*/  IMAD R124, R115, 0x18, R4 ;  /* 0x00000018737c7824 */ /* 0x000fc600078e0204 */
[C---:B------:R-:W-:Y:S02]  /*3b60*/  IADD3 R115, R21.reuse, R62, RZ ;  /* 0x0000003e15737210 */ /* 0x040fe40007ffe0ff */
[----:B------:R-:W-:Y:S01]  /*3b70*/  IADD3 R124, R21, R124, RZ ;  /* 0x0000007c157c7210 */ /* 0x000fe20007ffe0ff */
[----:B-1----:R-:W-:Y:S01]  /*3b80*/  FADD.FTZ R63, R63, R58 ;  /* 0x0000003a3f3f7221 */ /* 0x002fe20000010000 */
[----:B------:R-:W-:Y:S02]  /*3b90*/  FADD.FTZ R62, R60, R59 ;  /* 0x0000003b3c3e7221 */ /* 0x000fe40000010000 */
[----:B------:R-:W0:Y:S04]  /*3ba0*/  LDS.64 R58, [R115] ;  /* 0x00000000733a7984 */ /* 0x000e280000000a00 */
[----:B------:R-:W1:Y:S01]  /*3bb0*/  LDS.64 R60, [R124] ;  /* 0x000000007c3c7984 */ /* 0x000e620000000a00 */
[----:B0-----:R-:W-:Y:S01]  /*3bc0*/  FADD.FTZ R63, R63, R58 ;  /* 0x0000003a3f3f7221 */ /* 0x001fe20000010000 */
[----:B------:R-:W-:-:S02]  /*3bd0*/  FADD.FTZ R62, R62, R59 ;  /* 0x0000003b3e3e7221 */ /* 0x000fc40000010000 */
[----:B------:R-:W0:Y:S01]  /*3be0*/  LDS.64 R58, [R29] ;  /* 0x000000001d3a7984 */ /* 0x000e220000000a00 */
[----:B-1----:R-:W-:Y:S01]  /*3bf0*/  FADD.FTZ R63, R63, R60 ;  /* 0x0000003c3f3f7221 */ /* 0x002fe20000010000 */
[----:B------:R-:W-:Y:S02]  /*3c00*/  FADD.FTZ R62, R62, R61 ;  /* 0x0000003d3e3e7221 */ /* 0x000fe40000010000 */
[----:B------:R-:W1:Y:S01]  /*3c10*/  LDS.64 R60, [R30] ;  /* 0x000000001e3c7984 */ /* 0x000e620000000a00 */
[----:B0-----:R-:W-:Y:S01]  /*3c20*/  FADD.FTZ R63, R63, R58 ;  /* 0x0000003a3f3f7221 */ /* 0x001fe20000010000 */
[----:B------:R-:W-:-:S03]  /*3c30*/  FADD.FTZ R62, R62, R59 ;  /* 0x0000003b3e3e7221 */ /* 0x000fc60000010000 */
[----:B-1----:R-:W-:Y:S01]  /*3c40*/  FADD.FTZ R59, R63, R60 ;  /* 0x0000003c3f3b7221 */ /* 0x002fe20000010000 */
[----:B------:R-:W-:-:S07]  /*3c50*/  FADD.FTZ R62, R62, R61 ;  /* 0x0000003d3e3e7221 */ /* 0x000fce0000010000 */
.L_x_2604:
[----:B------:R-:W-:Y:S05]  /*3c60*/  BSYNC B0 ;  /* 0x0000000000007941 */ /* 0x000fea0003800000 */
.L_x_2603:
[----:B------:R-:W0:Y:S01]  /*3c70*/  @!P1 LDC R60, c[0x0][0x10] ;  /* 0x00000400ff3c9b82 */ /* 0x000e220000000800 */
[----:B------:R-:W-:Y:S01]  /*3c80*/  MOV R61, UR4 ;  /* 0x00000004003d7c02 */ /* 0x000fe20008000f00 */
[----:B------:R-:W1:Y:S01]  /*3c90*/  SHFL.BFLY PT, R58, R59, 0x1, 0x1f ;  /* 0x0c201f003b3a7f89 */ /* 0x000e6200000e0000 */
[----:B------:R-:W-:Y:S01]  /*3ca0*/  MOV R124, UR16 ;  /* 0x00000010007c7c02 */ /* 0x000fe20008000f00 */
[----:B------:R-:W-:Y:S02]  /*3cb0*/  UISETP.GE.U32.AND UP0, UPT, UR6, UR14, UPT ;  /* 0x0000000e0600728c */ /* 0x000fe4000bf06070 */
[----:B------:R-:W2:Y:S02]  /*3cc0*/  SHFL.BFLY PT, R63, R62, 0x1, 0x1f ;  /* 0x0c201f003e3f7f89 */ /* 0x000ea400000e0000 */
[----:B------:R-:W-:Y:S01]  /*3cd0*/  UISETP.GE.AND.EX UP0, UPT, UR8, UR15, UPT, UP0 ;  /* 0x0000000f0800728c */ /* 0x000fe2000bf06300 */
[----:B0-----:R-:W-:Y:S01]  /*3ce0*/  @!P1 IMAD R60, R60, R61, UR7 ;  /* 0x000000073c3c9e24 */ /* 0x001fe2000f8e023d */
[----:B------:R-:W-:Y:S01]  /*3cf0*/  @!P1 SHF.L.U32 R61, R19, 0x6, RZ ;  /* 0x00000006133d9819 */ /* 0x000fe200000006ff */
[----:B-1----:R-:W-:-:S03]  /*3d00*/  FADD.FTZ R58, R58, R59 ;  /* 0x0000003b3a3a7221 */ /* 0x002fc60000010000 */
[----:B------:R-:W-:Y:S01]  /*3d10*/  @!P1 LOP3.LUT R61, R61, 0xffffffc0, R124, 0xe2, !PT ;  /* 0xffffffc03d3d9812 */ /* 0x000fe200078ee27c */
[----:B--2---:R-:W-:-:S03]  /*3d20*/  FADD.FTZ R59, R63, R62 ;  /* 0x0000003e3f3b7221 */ /* 0x004fc60000010000 */
[----:B------:R-:W-:Y:S02]  /*3d30*/  @!P1 LEA R115, R60, R61, 0xa ;  /* 0x0000003d3c739211 */ /* 0x000fe400078e50ff */
[----:B------:R-:W0:Y:S02]  /*3d40*/  @!P1 LDC.64 R60, c[0x0][0x260] ;  /* 0x00009800ff3c9b82 */ /* 0x000e240000000a00 */
[----:B------:R-:W-:-:S05]  /*3d50*/  @!P1 SHF.L.U32 R115, R115, 0x1, RZ ;  /* 0x0000000173739819 */ /* 0x000fca00000006ff */
[----:B0-----:R-:W-:-:S05]  /*3d60*/  @!P1 IMAD.WIDE.U32 R60, R115, 0x4, R60 ;  /* 0x00000004733c9825 */ /* 0x001fca00078e003c */
[----:B------:R0:W-:Y:S01]  /*3d70*/  @!P1 STG.E.64 desc[UR12][R60.64], R58 ;  /* 0x0000003a3c009986 */ /* 0x0001e2000c101b0c */
[----:B------:R-:W-:-:S13]  /*3d80*/  PLOP3.LUT P1, PT, PT, PT, UP0, 0x80, 0x0 ;  /* 0x000000000000781c */ /* 0x000fda0003f2f008 */
[----:B0-----:R-:W-:Y:S05]  /*3d90*/  @P1 BRA `(.L_x_2605) ;  /* 0x00000000004c1947 */ /* 0x001fea0003800000 */
        /* <DEDUP_REMOVED lines=10> */
.L_x_2607:
[----:B------:R-:W2:Y:S04]  /*3e40*/  LD.E.STRONG.GPU R58, desc[UR12][R120.64] ;  /* 0x0000000c783a7980 */ /* 0x000ea8000c10f900 */
[----:B--2---:R-:W-:Y:S01]  /*3e50*/  CCTL.IVALL ;  /* 0x00000000ff00798f */ /* 0x004fe20002000000 */
[----:B------:R-:W-:Y:S05]  /*3e60*/  YIELD ;  /* 0x0000000000007946 */ /* 0x000fea0003800000 */
[----:B-----5:R-:W-:-:S04]  /*3e70*/  LOP3.LUT R58, R58, R59, RZ, 0x3c, !PT ;  /* 0x0000003b3a3a7212 */ /* 0x020fc800078e3cff */
[----:B------:R-:W-:-:S13]  /*3e80*/  ISETP.GT.AND P1, PT, R58, -0x1, PT ;  /* 0xffffffff3a00780c */ /* 0x000fda0003f24270 */
[----:B------:R-:W-:Y:S05]  /*3e90*/  @P1 BRA `(.L_x_2607) ;  /* 0xfffffffc00e81947 */ /* 0x000fea000383ffff */
.L_x_2606:
[----:B------:R-:W-:Y:S05]  /*3ea0*/  WARPSYNC.ALL ;  /* 0x0000000000007948 */ /* 0x000fea0003800000 */
[----:B------:R-:W-:Y:S06]  /*3eb0*/  BAR.SYNC.DEFER_BLOCKING 0x0 ;  /* 0x0000000000007b1d */ /* 0x000fec0000010000 */
[----:B------:R-:W-:Y:S05]  /*3ec0*/  BRA `(.L_x_2608) ;  /* 0x0000000000407947 */ /* 0x000fea0003800000 */
.L_x_2605:
[----:B------:R-:W-:Y:S01]  /*3ed0*/  BAR.SYNC.DEFER_BLOCKING 0x0 ;  /* 0x0000000000007b1d */ /* 0x000fe20000010000 */
[----:B------:R-:W-:-:S13]  /*3ee0*/  ISETP.NE.AND P1, PT, R3, RZ, PT ;  /* 0x000000ff0300720c */ /* 0x000fda0003f25270 */
[----:B------:R-:W-:Y:S05]  /*3ef0*/  @P1 BRA `(.L_x_2609) ;  /* 0x00000000002c1947 */ /* 0x000fea0003800000 */
[----:B------:R-:W-:Y:S01]  /*3f00*/  MOV R59, UR11 ;  /* 0x0000000b003b7c02 */ /* 0x000fe20008000f00 */
[----:B------:R-:W-:Y:S06]  /*3f10*/  MEMBAR.ALL.GPU ;  /* 0x0000000000007992 */ /* 0x000fec000000a000 */
[----:B------:R-:W-:-:S00]  /*3f20*/  ERRBAR ;  /* 0x00000000000079ab */ /* 0x000fc00000000000 */
[----:B------:R-:W-:Y:S06]  /*3f30*/  CGAERRBAR ;  /* 0x00000000000075ab */ /* 0x000fec0000000000 */
[----:B------:R0:W5:Y:S02]  /*3f40*/  ATOM.E.ADD.STRONG.GPU PT, R58, desc[UR12][R122.64], R59 ;  /* 0x0000003b7a3a798a */ /* 0x00016400081ee1cc */
.L_x_2610:
[----:B0-----:R-:W2:Y:S04]  /*3f50*/  LD.E.STRONG.GPU R59, desc[UR12][R122.64] ;  /* 0x0000000c7a3b7980 */ /* 0x001ea8000c10f900 */
[----:B--2---:R-:W-:Y:S01]  /*3f60*/  CCTL.IVALL ;  /* 0x00000000ff00798f */ /* 0x004fe20002000000 */
[----:B------:R-:W-:Y:S05]  /*3f70*/  YIELD ;  /* 0x0000000000007946 */ /* 0x000fea0003800000 */
[----:B-----5:R-:W-:-:S04]  /*3f80*/  LOP3.LUT R59, R59, R58, RZ, 0x3c, !PT ;  /* 0x0000003a3b3b7212 */ /* 0x020fc800078e3cff */
[----:B------:R-:W-:-:S13]  /*3f90*/  ISETP.GT.AND P1, PT, R59, -0x1, PT ;  /* 0xffffffff3b00780c */ /* 0x000fda0003f24270 */
[----:B------:R-:W-:Y:S05]  /*3fa0*/  @P1 BRA `(.L_x_2610) ;  /* 0xfffffffc00e81947 */ /* 0x000fea000383ffff */
.L_x_2609:
[----:B------:R-:W-:Y:S05]  /*3fb0*/  WARPSYNC.ALL ;  /* 0x0000000000007948 */ /* 0x000fea0003800000 */
[----:B------:R-:W-:Y:S06]  /*3fc0*/  BAR.SYNC.DEFER_BLOCKING 0x0 ;  /* 0x0000000000007b1d */ /* 0x000fec0000010000 */
.L_x_2608:
        /* <DEDUP_REMOVED lines=15> */
[----:B-1----:R-:W-:-:S06]  /*40c0*/  IMAD.WIDE.U32 R58, R125, 0x4, R62 ;  /* 0x000000047d3a7825 */ /* 0x002fcc00078e003e */
[----:B------:R-:W2:Y:S01]  /*40d0*/  LDG.E.64 R58, desc[UR12][R58.64] ;  /* 0x0000000c3a3a7981 */ /* 0x000ea2000c1e1b00 */
[----:B------:R-:W-:-:S06]  /*40e0*/  IMAD.WIDE.U32 R60, R61, 0x4, R62 ;  /* 0x000000043d3c7825 */ /* 0x000fcc00078e003e */
[----:B------:R-:W3:Y:S01]  /*40f0*/  LDG.E.64 R60, desc[UR12][R60.64] ;  /* 0x0000000c3c3c7981 */ /* 0x000ee2000c1e1b00 */
[----:B--2---:R-:W-:Y:S01]  /*4100*/  FADD.FTZ R124, RZ, R59 ;  /* 0x0000003bff7c7221 */ /* 0x004fe20000010000 */
[C---:B------:R-:W-:Y:S01]  /*4110*/  IADD3 R59, R125.reuse, 0x40, RZ ;  /* 0x000000407d3b7810 */ /* 0x040fe20007ffe0ff */
[----:B------:R-:W-:Y:S01]  /*4120*/  FADD.FTZ R115, RZ, R58 ;  /* 0x0000003aff737221 */ /* 0x000fe20000010000 */
[----:B------:R-:W-:-:S03]  /*4130*/  IADD3 R125, R125, 0x60, RZ ;  /* 0x000000607d7d7810 */ /* 0x000fc60007ffe0ff */
[----:B------:R-:W-:-:S04]  /*4140*/  IMAD.WIDE.U32 R58, R59, 0x4, R62 ;  /* 0x000000043b3a7825 */ /* 0x000fc800078e003e */
[----:B---3--:R-:W-:Y:S01]  /*4150*/  FADD.FTZ R115, R60, R115 ;  /* 0x000000733c737221 */ /* 0x008fe20000010000 */
[----:B------:R-:W-:Y:S01]  /*4160*/  FADD.FTZ R124, R61, R124 ;  /* 0x0000007c3d7c7221 */ /* 0x000fe20000010000 */
[----:B------:R-:W-:Y:S01]  /*4170*/  IMAD.WIDE.U32 R60, R125, 0x4, R62 ;  /* 0x000000047d3c7825 */ /* 0x000fe200078e003e */
[----:B------:R-:W2:Y:S05]  /*4180*/  LDG.E.64 R58, desc[UR12][R58.64] ;  /* 0x0000000c3a3a7981 */ /* 0x000eaa000c1e1b00 */
[----:B------:R-:W3:Y:S01]  /*4190*/  LDG.E.64 R60, desc[UR12][R60.64] ;  /* 0x0000000c3c3c7981 */ /* 0x000ee2000c1e1b00 */
[----:B--2---:R-:W-:Y:S01]  /*41a0*/  FADD.FTZ R115, R58, R115 ;  /* 0x000000733a737221 */ /* 0x004fe20000010000 */
[----:B------:R-:W-:-:S03]  /*41b0*/  FADD.FTZ R124, R59, R124 ;  /* 0x0000007c3b7c7221 */ /* 0x000fc60000010000 */
[----:B---3--:R-:W-:Y:S01]  /*41c0*/  FADD.FTZ R63, R60, R115 ;  /* 0x000000733c3f7221 */ /* 0x008fe20000010000 */
[----:B------:R-:W-:-:S07]  /*41d0*/  FADD.FTZ R62, R61, R124 ;  /* 0x0000007c3d3e7221 */ /* 0x000fce0000010000 */
.L_x_2612:
[----:B------:R-:W-:Y:S05]  /*41e0*/  BSYNC B0 ;  /* 0x0000000000007941 */ /* 0x000fea0003800000 */
.L_x_2611:
[----:B------:R-:W1:Y:S01]  /*41f0*/  SHFL.BFLY PT, R58, R63, 0x8, 0x1f ;  /* 0x0d001f003f3a7f89 */ /* 0x000e6200000e0000 */
[----:B------:R-:W-:Y:S01]  /*4200*/  LOP3.LUT P1, RZ, R3, 0xffffff0f, RZ, 0xc0, !PT ;  /* 0xffffff0f03ff7812 */ /* 0x000fe2000782c0ff */
[----:B------:R-:W-:Y:S02]  /*4210*/  BSSY B0, `(.L_x_2613) ;  /* 0x0000019000007945 */ /* 0x000fe40003800000 */
        /* <DEDUP_REMOVED lines=14> */
[----:B--2---:R-:W-:Y:S01]  /*4300*/  FADD.FTZ R59, R115, R62 ;  /* 0x0000003e733b7221 */ /* 0x004fe20000010000 */
[----:B------:R-:W-:Y:S06]  /*4310*/  @P1 BRA `(.L_x_2614) ;  /* 0x0000000000201947 */ /* 0x000fec0003800000 */
[----:B------:R-:W1:Y:S01]  /*4320*/  S2UR UR9, SR_CgaCtaId ;  /* 0x00000000000979c3 */ /* 0x000e620000008800 */
[----:B------:R-:W-:Y:S01]  /*4330*/  UMOV UR5, 0x400 ;  /* 0x0000040000057882 */ /* 0x000fe20000000000 */
[----:B------:R-:W-:Y:S01]  /*4340*/  FMUL.FTZ R59, R59, 1.6276042515528388321e-05 ;  /* 0x378888893b3b7820 */ /* 0x000fe20000410000 */
[----:B------:R-:W-:Y:S01]  /*4350*/  UIADD3 UR5, UR5, 0x5280, URZ ;  /* 0x0000528005057890 */ /* 0x000fe2000fffe03f */
[----:B------:R-:W-:Y:S01]  /*4360*/  FMUL.FTZ R58, R58, 1.6276042515528388321e-05 ;  /* 0x378888893a3a7820 */ /* 0x000fe20000410000 */
[----:B------:R-:W-:Y:S02]  /*4370*/  LOP3.LUT R60, R19, 0x7ffffff8, RZ, 0xc0, !PT ;  /* 0x7ffffff8133c7812 */ /* 0x000fe400078ec0ff */
[----:B-1----:R-:W-:-:S09]  /*4380*/  ULEA UR5, UR9, UR5, 0x18 ;  /* 0x0000000509057291 */ /* 0x002fd2000f8ec03f */
[----:B------:R1:W-:Y:S03]  /*4390*/  STS.64 [R60+UR5], R58 ;  /* 0x0000003a3c007988 */ /* 0x0003e60008000a05 */
.L_x_2614:
[----:B------:R-:W-:Y:S05]  /*43a0*/  BSYNC B0 ;  /* 0x0000000000007941 */ /* 0x000fea0003800000 */
.L_x_2613:
[----:B------:R-:W2:Y:S08]  /*43b0*/  S2UR UR9, SR_CgaCtaId ;  /* 0x00000000000979c3 */ /* 0x000eb00000008800 */
[----:B------:R-:W-:Y:S01]  /*43c0*/  BAR.SYNC.DEFER_BLOCKING 0x0 ;  /* 0x0000000000007b1d */ /* 0x000fe20000010000 */
[----:B-1----:R-:W-:Y:S01]  /*43d0*/  IMAD.WIDE.U32 R60, R3, -0x77777777, RZ ;  /* 0x88888889033c7825 */ /* 0x002fe200078e00ff */
[----:B------:R-:W-:-:S02]  /*43e0*/  UIMAD UR10, UR10, 0xf0000, URZ ;  /* 0x000f00000a0a78a4 */ /* 0x000fc4000f8e023f */
[----:B------:R-:W-:Y:S01]  /*43f0*/  ULOP3.LUT UR4, UR4, 0x1, URZ, 0x3c, !UPT ;  /* 0x0000000104047892 */ /* 0x000fe2000f8e3c3f */
[----:B------:R-:W-:Y:S01]  /*4400*/  HADD2.F32 R63, -RZ, R68.H0_H0 ;  /* 0x20000044ff3f7230 */ /* 0x000fe20000004100 */
[----:B------:R-:W-:Y:S01]  /*4410*/  UMOV UR5, 0x400 ;  /* 0x0000040000057882 */ /* 0x000fe20000000000 */
[----:B------:R-:W-:Y:S01]  /*4420*/  SHF.R.U32.HI R60, RZ, 0x7, R61 ;  /* 0x00000007ff3c7819 */ /* 0x000fe2000001163d */
[----:B------:R-:W-:Y:S01]  /*4430*/  UIADD3 UR5, UR5, 0x5280, URZ ;  /* 0x0000528005057890 */ /* 0x000fe2000fffe03f */
[----:B------:R-:W-:-:S03]  /*4440*/  ULDC.64 UR18, c[0x0][0x210] ;  /* 0x0000840000127ab9 */ /* 0x000fc60000000a00 */
[----:B--2---:R-:W-:-:S03]  /*4450*/  ULEA UR5, UR9, UR5, 0x18 ;  /* 0x0000000509057291 */ /* 0x004fc6000f8ec03f */
[----:B------:R-:W-:-:S03]  /*4460*/  UMOV UR9, UR6 ;  /* 0x0000000600097c82 */ /* 0x000fc60008000000 */
[----:B------:R-:W-:Y:S01]  /*4470*/  LEA R58, R7, UR5, 0x3 ;  /* 0x00000005073a7c11 */ /* 0x000fe2000f8e18ff */
[----:B------:R-:W-:-:S04]  /*4480*/  USHF.L.U32 UR5, UR17, 0x4, URZ ;  /* 0x0000000411057899 */ /* 0x000fc8000800063f */
[----:B------:R-:W-:Y:S01]  /*4490*/  ULOP3.LUT UR5, UR5, 0x3f0, URZ, 0xc0, !UPT ;  /* 0x000003f005057892 */ /* 0x000fe2000f8ec03f */
[----:B------:R-:W1:Y:S02]  /*44a0*/  LDS.64 R58, [R58] ;  /* 0x000000003a3a7984 */ /* 0x000e640000000a00 */
[--C-:B-1----:R-:W-:Y:S01]  /*44b0*/  FFMA.FTZ R62, R12, R76, -R58.reuse ;  /* 0x0000004c0c3e7223 */ /* 0x102fe2000001083a */
[----:B------:R-:W-:Y:S01]  /*44c0*/  FFMA.FTZ R61, R0, R48, -R58 ;  /* 0x00000030003d7223 */ /* 0x000fe2000001083a */
[----:B------:R-:W-:Y:S01]  /*44d0*/  FADD.FTZ R48, -R36, R63 ;  /* 0x0000003f24307221 */ /* 0x000fe20000010100 */
[----:B------:R-:W-:Y:S02]  /*44e0*/  IMAD R36, R60, -0xf0, R3 ;  /* 0xffffff103c247824 */ /* 0x000fe400078e0203 */
[-C--:B------:R-:W-:Y:S01]  /*44f0*/  FFMA.FTZ R62, R37, -R59.reuse, R62 ;  /* 0x8000003b253e7223 */ /* 0x080fe2000001003e */
[----:B------:R-:W-:Y:S01]  /*4500*/  HFMA2.MMA R37, -RZ, RZ, 0, 0 ;  /* 0x00000000ff257435 */ /* 0x000fe200000001ff */
[----:B------:R-:W-:Y:S01]  /*4510*/  FFMA.FTZ R2, R2, -R59, R61 ;  /* 0x8000003b02027223 */ /* 0x000fe2000001003d */
[--C-:B------:R-:W-:Y:S01]  /*4520*/  FFMA.FTZ R78, R14, R78, -R58.reuse ;  /* 0x0000004e0e4e7223 */ /* 0x100fe2000001083a */
[----:B------:R-:W-:Y:S01]  /*4530*/  SHF.L.U32 R36, R36, 0x2, RZ ;  /* 0x0000000224247819 */ /* 0x000fe200000006ff */
[--C-:B------:R-:W-:Y:S01]  /*4540*/  FFMA.FTZ R77, R13, R77, -R58.reuse ;  /* 0x0000004d0d4d7223 */ /* 0x100fe2000001083a */
[C---:B------:R-:W-:Y:S01]  /*4550*/  FFMA.FTZ R100, R0.reuse, R100, -R58 ;  /* 0x0000006400647223 */ /* 0x040fe2000001083a */
[-C--:B------:R-:W-:Y:S01]  /*4560*/  FFMA.FTZ R78, R39, -R59.reuse, R78 ;  /* 0x8000003b274e7223 */ /* 0x080fe2000001004e */
[----:B------:R-:W-:Y:S01]  /*4570*/  FFMA.FTZ R110, R0, R110, -R58 ;  /* 0x0000006e006e7223 */ /* 0x000fe2000001083a */
[----:B------:R-:W-:Y:S01]  /*4580*/  FMUL.FTZ R39, R35, R48 ;  /* 0x0000003023277220 */ /* 0x000fe20000410000 */
[----:B------:R-:W-:Y:S01]  /*4590*/  FFMA.FTZ R38, R38, -R59, R77 ;  /* 0x8000003b26267223 */ /* 0x000fe2000001004d */
[----:B------:R-:W-:Y:S01]  /*45a0*/  IMAD.WIDE.U32 R114, R114, 0xf0000, R36 ;  /* 0x000f000072727825 */ /* 0x000fe200078e0024 */
[----:B------:R-:W-:-:S03]  /*45b0*/  IADD3 R37, R60, UR5, RZ ;  /* 0x000000053c257c10 */ /* 0x000fc6000fffe0ff */
[--C-:B------:R-:W-:Y:S01]  /*45c0*/  FFMA.FTZ R76, R14, R65, -R58.reuse ;  /* 0x000000410e4c7223 */ /* 0x100fe2000001083a */
[----:B------:R-:W-:Y:S01]  /*45d0*/  IADD3 R36, P1, R31, UR18, RZ ;  /* 0x000000121f247c10 */ /* 0x000fe2000ff3e0ff */
[--C-:B------:R-:W-:Y:S01]  /*45e0*/  FFMA.FTZ R83, R0, R83, -R58.reuse ;  /* 0x0000005300537223 */ /* 0x100fe2000001083a */
[----:B------:R-:W-:Y:S01]  /*45f0*/  IADD3 R60, P2, R33, UR18, RZ ;  /* 0x00000012213c7c10 */ /* 0x000fe2000ff5e0ff */
[----:B------:R-:W-:Y:S01]  /*4600*/  IMAD R31, R37, 0x3c0, RZ ;  /* 0x000003c0251f7824 */ /* 0x000fe200078e02ff */
[----:B------:R-:W-:Y:S01]  /*4610*/  IADD3.X R37, R32, UR19, RZ, P1, !PT ;  /* 0x0000001320257c10 */ /* 0x000fe20008ffe4ff */
[--C-:B------:R-:W-:Y:S01]  /*4620*/  FFMA.FTZ R82, R12, R82, -R58.reuse ;  /* 0x000000520c527223 */ /* 0x100fe2000001083a */
[----:B------:R-:W-:Y:S01]  /*4630*/  IADD3.X R61, R34, UR19, RZ, P2, !PT ;  /* 0x00000013223d7c10 */ /* 0x000fe200097fe4ff */
[--C-:B------:R-:W-:Y:S01]  /*4640*/  FFMA.FTZ R85, R13, R85, -R58.reuse ;  /* 0x000000550d557223 */ /* 0x100fe2000001083a */
[C---:B------:R-:W-:Y:S01]  /*4650*/  IADD3 R63, R31.reuse, 0x3480, RZ ;  /* 0x000034801f3f7810 */ /* 0x040fe20007ffe0ff */
[C-C-:B------:R-:W-:Y:S01]  /*4660*/  FFMA.FTZ R84, R14.reuse, R84, -R58.reuse ;  /* 0x000000540e547223 */ /* 0x140fe2000001083a */
[----:B------:R-:W-:Y:S01]  /*4670*/  IADD3 R32, R31, 0x1e00, RZ ;  /* 0x00001e001f207810 */ /* 0x000fe20007ffe0ff */
[--C-:B------:R-:W-:Y:S01]  /*4680*/  FFMA.FTZ R65, R13, R94, -R58.reuse ;  /* 0x0000005e0d417223 */ /* 0x100fe2000001083a */
[C---:B------:R-:W-:Y:S01]  /*4690*/  IADD3 R33, R31.reuse, 0x2d00, RZ ;  /* 0x00002d001f217810 */ /* 0x040fe20007ffe0ff */
[----:B------:R-:W-:Y:S01]  /*46a0*/  FFMA.FTZ R94, R14, R93, -R58 ;  /* 0x0000005d0e5e7223 */ /* 0x000fe2000001083a */
[----:B------:R-:W-:Y:S01]  /*46b0*/  IADD3 R68, R31, 0xf00, RZ ;  /* 0x00000f001f447810 */ /* 0x000fe20007ffe0ff */
[-C--:B------:R-:W-:Y:S01]  /*46c0*/  FFMA.FTZ R100, R39, -R59.reuse, R100 ;  /* 0x8000003b27647223 */ /* 0x080fe20000010064 */
[----:B------:R-:W-:Y:S01]  /*46d0*/  IADD3 R125, R31, 0x2580, RZ ;  /* 0x000025801f7d7810 */ /* 0x000fe20007ffe0ff */
[----:B------:R-:W-:Y:S01]  /*46e0*/  FFMA.FTZ R110, R75, -R59, R110 ;  /* 0x8000003b4b6e7223 */ /* 0x000fe2000001006e */
[----:B------:R-:W-:Y:S01]  /*46f0*/  IADD3 R34, R31, 0x1680, RZ ;  /* 0x000016801f227810 */ /* 0x000fe20007ffe0ff */
[--C-:B------:R-:W-:Y:S01]  /*4700*/  FFMA.FTZ R93, R13, R106, -R58.reuse ;  /* 0x0000006a0d5d7223 */ /* 0x100fe2000001083a */
[----:B------:R-:W-:Y:S01]  /*4710*/  IADD3 R31, P1, R63, R114, RZ ;  /* 0x000000723f1f7210 */ /* 0x000fe20007f3e0ff */
[C---:B------:R-:W-:Y:S01]  /*4720*/  FMUL.FTZ R2, R35.reuse, R2 ;  /* 0x0000000223027220 */ /* 0x040fe20000410000 */
[----:B------:R-:W-:Y:S01]  /*4730*/  IADD3 R63, P4, R32, R114, RZ ;  /* 0x00000072203f7210 */ /* 0x000fe20007f9e0ff */
[----:B------:R-:W-:Y:S01]  /*4740*/  FMUL.FTZ R39, R35, R62 ;  /* 0x0000003e23277220 */ /* 0x000fe20000410000 */
[----:B------:R-:W-:Y:S01]  /*4750*/  IADD3 R33, P2, R33, R114, RZ ;  /* 0x0000007221217210 */ /* 0x000fe20007f5e0ff */
[C---:B------:R-:W-:Y:S01]  /*4760*/  FMUL.FTZ R38, R35.reuse, R38 ;  /* 0x0000002623267220 */ /* 0x040fe20000410000 */
[----:B------:R-:W-:Y:S01]  /*4770*/  IADD3 R68, P6, R68, R114, RZ ;  /* 0x0000007244447210 */ /* 0x000fe20007fde0ff */
[----:B------:R-:W-:Y:S01]  /*4780*/  FMUL.FTZ R75, R35, R78 ;  /* 0x0000004e234b7220 */ /* 0x000fe20000410000 */
[----:B------:R-:W-:Y:S01]  /*4790*/  IADD3 R32, P3, R125, R114, RZ ;  /* 0x000000727d207210 */ /* 0x000fe20007f7e0ff */
[--C-:B------:R-:W-:Y:S01]  /*47a0*/  FFMA.FTZ R90, R12, R90, -R58.reuse ;  /* 0x0000005a0c5a7223 */ /* 0x100fe2000001083a */
[----:B------:R-:W-:Y:S01]  /*47b0*/  IADD3 R34, P5, R34, R114, RZ ;  /* 0x0000007222227210 */ /* 0x000fe20007fbe0ff */
[--C-:B------:R-:W-:Y:S01]  /*47c0*/  FFMA.FTZ R89, R13, R89, -R58.reuse ;  /* 0x000000590d597223 */ /* 0x100fe2000001083a */
[----:B------:R-:W-:Y:S01]  /*47d0*/  IADD3 R114, R115, UR10, RZ ;  /* 0x0000000a73727c10 */ /* 0x000fe2000fffe0ff */
[--C-:B------:R-:W-:Y:S01]  /*47e0*/  FFMA.FTZ R115, R0, R88, -R58.reuse ;  /* 0x0000005800737223 */ /* 0x100fe2000001083a */
[C-C-:B------:R-:W-:Y:S01]  /*47f0*/  FFMA.FTZ R88, R12.reuse, R91, -R58.reuse ;  /* 0x0000005b0c587223 */ /* 0x140fe2000001083a */
[--C-:B------:R-:W-:Y:S01]  /*4800*/  FFMA.FTZ R91, R12, R70, -R58.reuse ;  /* 0x000000460c5b7223 */ /* 0x100fe2000001083a */
[--C-:B------:R-:W-:Y:S01]  /*4810*/  FFMA.FTZ R70, R14, R101, -R58.reuse ;  /* 0x000000650e467223 */ /* 0x100fe2000001083a */
[C-C-:B------:R-:W-:Y:S01]  /*4820*/  FFMA.FTZ R66, R0.reuse, R66, -R58.reuse ;  /* 0x0000004200427223 */ /* 0x140fe2000001083a */
[--C-:B------:R-:W-:Y:S01]  /*4830*/  FFMA.FTZ R96, R0, R96, -R58.reuse ;  /* 0x0000006000607223 */ /* 0x100fe2000001083a */
[C-C-:B------:R-:W-:Y:S01]  /*4840*/  FFMA.FTZ R97, R13.reuse, R97, -R58.reuse ;  /* 0x000000610d617223 */ /* 0x140fe2000001083a */
        /* <DEDUP_REMOVED lines=8> */
[----:B------:R-:W-:Y:S01]  /*48d0*/  FFMA.FTZ R111, R14, R111, -R58 ;  /* 0x0000006f0e6f7223 */ /* 0x000fe2000001083a */
[-C--:B------:R-:W-:Y:S01]  /*48e0*/  FFMA.FTZ R40, R40, -R59.reuse, R83 ;  /* 0x8000003b28287223 */ /* 0x080fe20000010053 */
        /* <DEDUP_REMOVED lines=56> */
[----:B------:R-:W-:Y:S01]  /*4c70*/  STG.E.U16 desc[UR12][R36.64], R39 ;  /* 0x0000002724007986 */ /* 0x000fe2000c10150c */
[C---:B------:R-:W-:Y:S01]  /*4c80*/  PRMT R62, R38.reuse, 0x7610, R62 ;  /* 0x00007610263e7816 */ /* 0x040fe2000000003e */
[----:B------:R-:W-:Y:S01]  /*4c90*/  UMOV UR5, UR8 ;  /* 0x0000000800057c82 */ /* 0x000fe20008000000 */
[----:B------:R-:W-:Y:S01]  /*4ca0*/  PRMT R70, R38, 0x7632, R70 ;  /* 0x0000763226467816 */ /* 0x000fe20000000046 */
[----:B------:R1:W-:Y:S01]  /*4cb0*/  STG.E.U16 desc[UR12][R36.64+0x2], R58 ;  /* 0x0000023a24007986 */ /* 0x0003e2000c10150c */
[----:B------:R-:W-:-:S02]  /*4cc0*/  IADD3.X R35, RZ, R114, RZ, P6, !PT ;  /* 0x00000072ff237210 */ /* 0x000fc400037fe4ff */
[C---:B------:R-:W-:Y:S01]  /*4cd0*/  SHF.L.U32 R38, R68.reuse, 0x1, RZ ;  /* 0x0000000144267819 */ /* 0x040fe200000006ff */
[----:B------:R-:W-:Y:S01]  /*4ce0*/  STG.E.U16 desc[UR12][R36.64+0x4], R62 ;  /* 0x0000043e24007986 */ /* 0x000fe2000c10150c */
[----:B------:R-:W-:Y:S02]  /*4cf0*/  F2FP.F16.F32.PACK_AB R48, R77, R48 ;  /* 0x000000304d30723e */ /* 0x000fe400000000ff */
[----:B------:R-:W-:Y:S01]  /*4d00*/  F2FP.F16.F32.PACK_AB R42, R79, R42 ;  /* 0x0000002a4f2a723e */ /* 0x000fe200000000ff */
[----:B------:R2:W-:Y:S01]  /*4d10*/  STG.E.U16 desc[UR12][R36.64+0x6], R70 ;  /* 0x0000064624007986 */ /* 0x0005e2000c10150c */
[----:B------:R-:W-:Y:S02]  /*4d20*/  SHF.L.U64.HI R35, R68, 0x1, R35 ;  /* 0x0000000144237819 */ /* 0x000fe40000010223 */
[----:B------:R-:W-:Y:S01]  /*4d30*/  IADD3 R38, P6, R38, UR18, RZ ;  /* 0x0000001226267c10 */ /* 0x000fe2000ffde0ff */
[----:B------:R3:W-:Y:S01]  /*4d40*/  STG.E.U16 desc[UR12][R60.64], R48 ;  /* 0x000000303c007986 */ /* 0x0007e2000c10150c */
[----:B-1----:R-:W-:-:S02]  /*4d50*/  PRMT R58, R42, 0x7632, R58 ;  /* 0x000076322a3a7816 */ /* 0x002fc4000000003a */
[----:B------:R-:W-:Y:S01]  /*4d60*/  F2FP.F16.F32.PACK_AB R44, R81, R44 ;  /* 0x0000002c512c723e */ /* 0x000fe200000000ff */
[----:B------:R-:W-:Y:S01]  /*4d70*/  STG.E.U16 desc[UR12][R60.64+0x4], R42 ;  /* 0x0000042a3c007986 */ /* 0x000fe2000c10150c */
[----:B------:R-:W-:Y:S02]  /*4d80*/  F2FP.F16.F32.PACK_AB R46, R73, R46 ;  /* 0x0000002e492e723e */ /* 0x000fe400000000ff */
[----:B------:R-:W-:Y:S01]  /*4d90*/  IADD3.X R39, R35, UR19, RZ, P6, !PT ;  /* 0x0000001323277c10 */ /* 0x000fe2000b7fe4ff */
[----:B------:R-:W-:Y:S01]  /*4da0*/  STG.E.U16 desc[UR12][R60.64+0x6], R58 ;  /* 0x0000063a3c007986 */ /* 0x000fe2000c10150c */
[----:B--2---:R-:W-:Y:S02]  /*4db0*/  PRMT R37, R48, 0x7632, R37 ;  /* 0x0000763230257816 */ /* 0x004fe40000000025 */
[----:B------:R-:W-:Y:S02]  /*4dc0*/  IADD3.X R35, RZ, R114, RZ, P5, !PT ;  /* 0x00000072ff237210 */ /* 0x000fe40002ffe4ff */
[----:B---3--:R-:W-:Y:S01]  /*4dd0*/  PRMT R48, R44, 0x7632, R48 ;  /* 0x000076322c307816 */ /* 0x008fe20000000030 */
[----:B------:R1:W-:Y:S01]  /*4de0*/  STG.E.U16 desc[UR12][R60.64+0x2], R37 ;  /* 0x000002253c007986 */ /* 0x0003e2000c10150c */
[----:B------:R-:W-:-:S02]  /*4df0*/  SHF.L.U64.HI R35, R34, 0x1, R35 ;  /* 0x0000000122237819 */ /* 0x000fc40000010223 */
[----:B------:R-:W-:Y:S01]  /*4e00*/  SHF.L.U32 R34, R34, 0x1, RZ ;  /* 0x0000000122227819 */ /* 0x000fe200000006ff */
[----:B------:R2:W-:Y:S01]  /*4e10*/  STG.E.U16 desc[UR12][R38.64], R44 ;  /* 0x0000002c26007986 */ /* 0x0005e2000c10150c */
[----:B------:R-:W-:Y:S02]  /*4e20*/  IADD3.X R36, RZ, R114, RZ, P4, !PT ;  /* 0x00000072ff247210 */ /* 0x000fe400027fe4ff */
[----:B------:R-:W-:Y:S01]  /*4e30*/  IADD3 R34, P5, R34, UR18, RZ ;  /* 0x0000001222227c10 */ /* 0x000fe2000ffbe0ff */
[----:B------:R-:W-:Y:S01]  /*4e40*/  STG.E.U16 desc[UR12][R38.64+0x2], R48 ;  /* 0x0000023026007986 */ /* 0x000fe2000c10150c */
[----:B------:R-:W-:Y:S02]  /*4e50*/  F2FP.F16.F32.PACK_AB R66, R69, R66 ;  /* 0x000000424542723e */ /* 0x000fe400000000ff */
[----:B------:R-:W-:Y:S01]  /*4e60*/  F2FP.F16.F32.PACK_AB R71, R71, R80 ;  /* 0x000000504747723e */ /* 0x000fe200000000ff */
[----:B------:R-:W-:Y:S01]  /*4e70*/  STG.E.U16 desc[UR12][R38.64+0x4], R46 ;  /* 0x0000042e26007986 */ /* 0x000fe2000c10150c */
[----:B-1----:R-:W-:-:S02]  /*4e80*/  PRMT R61, R46, 0x7632, R61 ;  /* 0x000076322e3d7816 */ /* 0x002fc4000000003d */
[C---:B------:R-:W-:Y:S02]  /*4e90*/  SHF.L.U64.HI R37, R63.reuse, 0x1, R36 ;  /* 0x000000013f257819 */ /* 0x040fe40000010224 */
[----:B------:R-:W-:Y:S01]  /*4ea0*/  SHF.L.U32 R36, R63, 0x1, RZ ;  /* 0x000000013f247819 */ /* 0x000fe200000006ff */
[----:B------:R1:W-:Y:S01]  /*4eb0*/  STG.E.U16 desc[UR12][R38.64+0x6], R61 ;  /* 0x0000063d26007986 */ /* 0x0003e2000c10150c */
[----:B------:R-:W-:Y:S02]  /*4ec0*/  IADD3.X R35, R35, UR19, RZ, P5, !PT ;  /* 0x0000001323237c10 */ /* 0x000fe4000affe4ff */
[----:B------:R-:W-:Y:S02]  /*4ed0*/  PRMT R42, R66, 0x7632, R42 ;  /* 0x00007632422a7816 */ /* 0x000fe4000000002a */
[----:B--2---:R-:W-:Y:S01]  /*4ee0*/  PRMT R44, R71, 0x7632, R44 ;  /* 0x00007632472c7816 */ /* 0x004fe2000000002c */
[----:B------:R-:W-:Y:S01]  /*4ef0*/  STG.E.U16 desc[UR12][R34.64], R66 ;  /* 0x0000004222007986 */ /* 0x000fe2000c10150c */
[----:B------:R-:W-:-:S02]  /*4f00*/  F2FP.F16.F32.PACK_AB R67, R67, R96 ;  /* 0x000000604343723e */ /* 0x000fc400000000ff */
[----:B------:R-:W-:Y:S01]  /*4f10*/  IADD3 R36, P4, R36, UR18, RZ ;  /* 0x0000001224247c10 */ /* 0x000fe2000ff9e0ff */
[----:B------:R2:W-:Y:S01]  /*4f20*/  STG.E.U16 desc[UR12][R34.64+0x2], R42 ;  /* 0x0000022a22007986 */ /* 0x0005e2000c10150c */
[----:B------:R-:W-:Y:S02]  /*4f30*/  F2FP.F16.F32.PACK_AB R59, R59, R64 ;  /* 0x000000403b3b723e */ /* 0x000fe400000000ff */
[----:B-1----:R-:W-:Y:S01]  /*4f40*/  IADD3.X R39, RZ, R114, RZ, P3, !PT ;  /* 0x00000072ff277210 */ /* 0x002fe20001ffe4ff */
[----:B------:R-:W-:Y:S01]  /*4f50*/  STG.E.U16 desc[UR12][R34.64+0x4], R71 ;  /* 0x0000044722007986 */ /* 0x000fe2000c10150c */
[----:B------:R-:W-:Y:S02]  /*4f60*/  IADD3.X R37, R37, UR19, RZ, P4, !PT ;  /* 0x0000001325257c10 */ /* 0x000fe4000a7fe4ff */
[C---:B------:R-:W-:Y:S01]  /*4f70*/  SHF.L.U64.HI R39, R32.reuse, 0x1, R39 ;  /* 0x0000000120277819 */ /* 0x040fe20000010227 */
[----:B------:R1:W-:Y:S01]  /*4f80*/  STG.E.U16 desc[UR12][R34.64+0x6], R44 ;  /* 0x0000062c22007986 */ /* 0x0003e2000c10150c */
[----:B------:R-:W-:-:S02]  /*4f90*/  SHF.L.U32 R32, R32, 0x1, RZ ;  /* 0x0000000120207819 */ /* 0x000fc400000006ff */
[----:B------:R-:W-:Y:S01]  /*4fa0*/  F2FP.F16.F32.PACK_AB R65, R65, R100 ;  /* 0x000000644141723e */ /* 0x000fe200000000ff */
[----:B------:R-:W-:Y:S01]  /*4fb0*/  STG.E.U16 desc[UR12][R36.64], R67 ;  /* 0x0000004324007986 */ /* 0x000fe2000c10150c */
[----:B------:R-:W-:Y:S02]  /*4fc0*/  IADD3 R38, P3, R32, UR18, RZ ;  /* 0x0000001220267c10 */ /* 0x000fe4000ff7e0ff */
[-C--:B------:R-:W-:Y:S01]  /*4fd0*/  IADD3.X R32, RZ, R114.reuse, RZ, P2, !PT ;  /* 0x00000072ff207210 */ /* 0x080fe200017fe4ff */
[----:B------:R-:W-:Y:S01]  /*4fe0*/  STG.E.U16 desc[UR12][R36.64+0x4], R59 ;  /* 0x0000043b24007986 */ /* 0x000fe2000c10150c */
[----:B--2---:R-:W-:Y:S02]  /*4ff0*/  PRMT R42, R59, 0x7632, R42 ;  /* 0x000076323b2a7816 */ /* 0x004fe4000000002a */
[----:B------:R-:W-:Y:S02]  /*5000*/  IADD3.X R114, RZ, R114, RZ, P1, !PT ;  /* 0x00000072ff727210 */ /* 0x000fe40000ffe4ff */
[----:B-1----:R-:W-:Y:S01]  /*5010*/  PRMT R35, R67, 0x7632, R35 ;  /* 0x0000763243237816 */ /* 0x002fe20000000023 */
[----:B------:R-:W-:Y:S01]  /*5020*/  STG.E.U16 desc[UR12][R36.64+0x6], R42 ;  /* 0x0000062a24007986 */ /* 0x000fe2000c10150c */
[----:B------:R-:W-:-:S02]  /*5030*/  SHF.L.U64.HI R34, R33, 0x1, R32 ;  /* 0x0000000121227819 */ /* 0x000fc40000010220 */
[----:B------:R-:W-:Y:S01]  /*5040*/  SHF.L.U32 R33, R33, 0x1, RZ ;  /* 0x0000000121217819 */ /* 0x000fe200000006ff */
[----:B------:R1:W-:Y:S01]  /*5050*/  STG.E.U16 desc[UR12][R36.64+0x2], R35 ;  /* 0x0000022324007986 */ /* 0x0003e2000c10150c */
[----:B------:R-:W-:Y:S02]  /*5060*/  IADD3.X R39, R39, UR19, RZ, P3, !PT ;  /* 0x0000001327277c10 */ /* 0x000fe40009ffe4ff */
[----:B------:R-:W-:Y:S02]  /*5070*/  F2FP.F16.F32.PACK_AB R49, R49, R102 ;  /* 0x000000663131723e */ /* 0x000fe400000000ff */
[----:B------:R-:W-:Y:S01]  /*5080*/  F2FP.F16.F32.PACK_AB R47, R47, R104 ;  /* 0x000000682f2f723e */ /* 0x000fe200000000ff */
[----:B------:R-:W-:Y:S01]  /*5090*/  STG.E.U16 desc[UR12][R38.64], R65 ;  /* 0x0000004126007986 */ /* 0x000fe2000c10150c */
[----:B------:R-:W-:Y:S02]  /*50a0*/  IADD3 R32, P2, R33, UR18, RZ ;  /* 0x0000001221207c10 */ /* 0x000fe4000ff5e0ff */
[----:B------:R-:W-:Y:S01]  /*50b0*/  F2FP.F16.F32.PACK_AB R45, R45, R72 ;  /* 0x000000482d2d723e */ /* 0x000fe200000000ff */
[----:B------:R-:W-:Y:S01]  /*50c0*/  STG.E.U16 desc[UR12][R38.64+0x4], R49 ;  /* 0x0000043126007986 */ /* 0x000fe2000c10150c */
[----:B------:R-:W-:-:S02]  /*50d0*/  SHF.L.U64.HI R114, R31, 0x1, R114 ;  /* 0x000000011f727819 */ /* 0x000fc40000010272 */
[----:B-1----:R-:W-:Y:S02]  /*50e0*/  PRMT R37, R65, 0x7632, R37 ;  /* 0x0000763241257816 */ /* 0x002fe40000000025 */
[----:B------:R-:W-:Y:S02]  /*50f0*/  SHF.L.U32 R31, R31, 0x1, RZ ;  /* 0x000000011f1f7819 */ /* 0x000fe400000006ff */
[----:B------:R-:W-:Y:S01]  /*5100*/  PRMT R35, R49, 0x7632, R35 ;  /* 0x0000763231237816 */ /* 0x000fe20000000023 */
[----:B------:R1:W-:Y:S01]  /*5110*/  STG.E.U16 desc[UR12][R38.64+0x2], R37 ;  /* 0x0000022526007986 */ /* 0x0003e2000c10150c */
[----:B------:R-:W-:Y:S02]  /*5120*/  IADD3.X R33, R34, UR19, RZ, P2, !PT ;  /* 0x0000001322217c10 */ /* 0x000fe400097fe4ff */
[----:B------:R-:W-:Y:S01]  /*5130*/  PRMT R36, R47, 0x7632, R36 ;  /* 0x000076322f247816 */ /* 0x000fe20000000024 */
[----:B------:R2:W-:Y:S01]  /*5140*/  STG.E.U16 desc[UR12][R38.64+0x6], R35 ;  /* 0x0000062326007986 */ /* 0x0005e2000c10150c */
[----:B------:R-:W-:-:S02]  /*5150*/  IADD3 R34, P1, R31, UR18, RZ ;  /* 0x000000121f227c10 */ /* 0x000fc4000ff3e0ff */
[----:B------:R-:W-:Y:S01]  /*5160*/  F2FP.F16.F32.PACK_AB R2, R41, R2 ;  /* 0x000000022902723e */ /* 0x000fe200000000ff */
[----:B------:R-:W-:Y:S01]  /*5170*/  STG.E.U16 desc[UR12][R32.64], R47 ;  /* 0x0000002f20007986 */ /* 0x000fe2000c10150c */
[----:B------:R-:W-:Y:S02]  /*5180*/  F2FP.F16.F32.PACK_AB R40, R43, R40 ;  /* 0x000000282b28723e */ /* 0x000fe400000000ff */
[----:B------:R-:W-:Y:S01]  /*5190*/  PRMT R31, R2, 0x7632, R31 ;  /* 0x00007632021f7816 */ /* 0x000fe2000000001f */
[----:B------:R-:W-:Y:S01]  /*51a0*/  STG.E.U16 desc[UR12][R32.64+0x2], R36 ;  /* 0x0000022420007986 */ /* 0x000fe2000c10150c */
[----:B-1----:R-:W-:-:S03]  /*51b0*/  PRMT R37, R45, 0x7632, R37 ;  /* 0x000076322d257816 */ /* 0x002fc60000000025 */
[----:B------:R-:W-:Y:S01]  /*51c0*/  STG.E.U16 desc[UR12][R32.64+0x4], R45 ;  /* 0x0000042d20007986 */ /* 0x000fe2000c10150c */
[----:B--2---:R-:W-:-:S03]  /*51d0*/  IADD3.X R35, R114, UR19, RZ, P1, !PT ;  /* 0x0000001372237c10 */ /* 0x004fc60008ffe4ff */
[----:B------:R1:W-:Y:S04]  /*51e0*/  STG.E.U16 desc[UR12][R32.64+0x6], R37 ;  /* 0x0000062520007986 */ /* 0x0003e8000c10150c */
[----:B------:R2:W-:Y:S04]  /*51f0*/  STG.E.U16 desc[UR12][R34.64], R2 ;  /* 0x0000000222007986 */ /* 0x0005e8000c10150c */
[----:B------:R2:W-:Y:S01]  /*5200*/  STG.E.U16 desc[UR12][R34.64+0x2], R31 ;  /* 0x0000021f22007986 */ /* 0x0005e2000c10150c */
[----:B-1----:R-:W-:-:S03]  /*5210*/  PRMT R33, R40, 0x7632, R33 ;  /* 0x0000763228217816 */ /* 0x002fc60000000021 */
[----:B------:R2:W-:Y:S04]  /*5220*/  STG.E.U16 desc[UR12][R34.64+0x4], R40 ;  /* 0x0000042822007986 */ /* 0x0005e8000c10150c */
[----:B------:R2:W-:Y:S01]  /*5230*/  STG.E.U16 desc[UR12][R34.64+0x6], R33 ;  /* 0x0000062122007986 */ /* 0x0005e2000c10150c */
[----:B------:R-:W-:Y:S05]  /*5240*/  @!P0 BRA `(.L_x_2615) ;  /* 0xffffffb400cc8947 */ /* 0x000fea000383ffff */
.L_x_2601:
[----:B------:R-:W-:-:S04]  /*5250*/  ULEA UR6, UR7, UR17, 0x6 ;  /* 0x0000001107067291 */ /* 0x000fc8000f8e303f */
[----:B------:R-:W-:-:S04]  /*5260*/  USHF.L.U32 UR6, UR6, 0x5, URZ ;  /* 0x0000000506067899 */ /* 0x000fc8000800063f */
[----:B------:R-:W-:-:S06]  /*5270*/  UISETP.GT.AND UP0, UPT, UR6, 0x3bf, UPT ;  /* 0x000003bf0600788c */ /* 0x000fcc000bf04270 */
[----:B------:R-:W-:-:S13]  /*5280*/  PLOP3.LUT P0, PT, PT, PT, UP0, 0x80, 0x0 ;  /* 0x000000000000781c */ /* 0x000fda0003f0f008 */
[----:B------:R-:W-:Y:S05]  /*5290*/  @P0 EXIT ;  /* 0x000000000000094d */ /* 0x000fea0003800000 */
[----:B------:R-:W1:Y:S01]  /*52a0*/  S2R R6, SR_TID.X ;  /* 0x0000000000067919 */ /* 0x000e620000002100 */
[----:B------:R-:W-:Y:S01]  /*52b0*/  LOP3.LUT R3, RZ, UR14, RZ, 0x33, !PT ;  /* 0x0000000eff037c12 */ /* 0x000fe2000f8e33ff */
[----:B------:R-:W3:Y:S01]  /*52c0*/  S2UR UR5, SR_CgaCtaId ;  /* 0x00000000000579c3 */ /* 0x000ee20000008800 */
        /* <DEDUP_REMOVED lines=19> */
[--C-:B-1----:R-:W-:Y:S02]  /*5400*/  SHF.R.U32.HI R5, RZ, 0x5, R6.reuse ;  /* 0x00000005ff057819 */ /* 0x102fe40000011606 */
[----:B--2---:R-:W-:Y:S01]  /*5410*/  SHF.R.U32.HI R2, RZ, 0x4, R6 ;  /* 0x00000004ff027819 */ /* 0x004fe20000011606 */
        /* <DEDUP_REMOVED lines=45> */
.L_x_2632:
[----:B------:R-:W-:Y:S01]  /*56f0*/  ISETP.LT.U32.AND P0, PT, R5, UR6, PT ;  /* 0x0000000605007c0c */ /* 0x000fe2000bf01070 */
[----:B------:R-:W-:Y:S01]  /*5700*/  BSSY B0, `(.L_x_2616) ;  /* 0x00000aa000007945 */ /* 0x000fe20003800000 */
[----:B0---4-:R-:W-:Y:S01]  /*5710*/  MOV R23, UR7 ;  /* 0x0000000700177c02 */ /* 0x011fe20008000f00 */
[----:B-1----:R-:W-:Y:S01]  /*5720*/  HFMA2.MMA R43, -RZ, RZ, 0, 0 ;  /* 0x00000000ff2b7435 */ /* 0x002fe200000001ff */
[----:B------:R-:W-:Y:S02]  /*5730*/  MOV R46, RZ ;  /* 0x000000ff002e7202 */ /* 0x000fe40000000f00 */
[----:B------:R-:W-:-:S13]  /*5740*/  ISETP.GT.AND.EX P0, PT, R23, RZ, PT, P0 ;  /* 0x000000ff1700720c */ /* 0x000fda0003f04300 */
[----:B--23--:R-:W-:Y:S05]  /*5750*/  @!P0 BRA `(.L_x_2617) ;  /* 0x0000000800908947 */ /* 0x00cfea0003800000 */
        /* <DEDUP_REMOVED lines=36> */
.L_x_2619:
[----:B------:R-:W-:Y:S05]  /*59a0*/  BSYNC B1 ;  /* 0x0000000000017941 */ /* 0x000fea0003800000 */
.L_x_2618:
        /* <DEDUP_REMOVED lines=20> */
.L_x_2622:
        /* <DEDUP_REMOVED lines=19> */
[----:B-1----:R-:W-:Y:S02]  /*5c20*/  IADD3 R24, P2, R24, 0x1c2000, RZ ;  /* 0x001c200018187810 */ /* 0x002fe40007f5e0ff */
        /* <DEDUP_REMOVED lines=35> */
.L_x_2621:
[----:B------:R-:W-:Y:S05]  /*5e60*/  BSYNC B1 ;  /* 0x0000000000017941 */ /* 0x000fea0003800000 */
.L_x_2620:
        /* <DEDUP_REMOVED lines=17> */
[----:B-1----:R-:W-:-:S04]  /*5f80*/  IADD3 R24, P1, R24, 0xe1000, RZ ;  /* 0x000e100018187810 */ /* 0x002fc80007f3e0ff */
        /* <DEDUP_REMOVED lines=17> */
.L_x_2624:
[----:B------:R-:W-:Y:S05]  /*60a0*/  BSYNC B1 ;  /* 0x0000000000017941 */ /* 0x000fea0003800000 */
.L_x_2623:
        /* <DEDUP_REMOVED lines=15> */
.L_x_2617:
[----:B------:R-:W-:Y:S05]  /*61a0*/  BSYNC B0 ;  /* 0x0000000000007941 */ /* 0x000fea0003800000 */
.L_x_2616:
        /* <DEDUP_REMOVED lines=22> */
[----:B---3--:R-:W-:Y:S01]  /*6310*/  FADD.FTZ R27, R27, R24 ;  /* 0x000000181b1b7221 */ /* 0x008fe20000010000 */
[----:B------:R-:W-:Y:S01]  /*6320*/  MOV R24, 0xffff ;  /* 0x0000ffff00187802 */ /* 0x000fe20000000f00 */
[----:B----4-:R-:W-:-:S03]  /*6330*/  FADD.FTZ R26, R26, R25 ;  /* 0x000000191a1a7221 */ /* 0x010fc60000010000 */
[----:B------:R-:W3:Y:S04]  /*6340*/  SHFL.BFLY PT, R34, R27, 0x4, 0x101f ;  /* 0x0c901f001b227f89 */ /* 0x000ee800000e0000 */
        /* <DEDUP_REMOVED lines=10> */
.L_x_2641:
[----:B------:R-:W3:Y:S01]  /*63f0*/  LDC.64 R24, c[0x0][0x218] ;  /* 0x00008600ff187b82 */ /* 0x000ee20000000a00 */
[----:B------:R-:W-:Y:S01]  /*6400*/  ISETP.NE.AND P2, PT, R49, RZ, PT ;  /* 0x000000ff3100720c */ /* 0x000fe20003f45270 */
[----:B0-----:R-:W-:Y:S01]  /*6410*/  FADD.FTZ R29, R35, R30 ;  /* 0x0000001e231d7221 */ /* 0x001fe20000010000 */
[----:B------:R-:W-:Y:S02]  /*6420*/  IADD3 R23, R2, R20, RZ ;  /* 0x0000001402177210 */ /* 0x000fe40007ffe0ff */
[----:B------:R-:W-:Y:S02]  /*6430*/  ISETP.NE.AND P0, PT, R22, 0x1, PT ;  /* 0x000000011600780c */ /* 0x000fe40003f05270 */
[----:B------:R-:W-:Y:S01]  /*6440*/  MOV R31, R0 ;  /* 0x00000000001f7202 */ /* 0x000fe20000000f00 */
[----:B------:R-:W0:Y:S06]  /*6450*/  LDC.64 R26, c[0x0][0x220] ;  /* 0x00008800ff1a7b82 */ /* 0x000e2c0000000a00 */
[----:B------:R-:W-:-:S02]  /*6460*/  @!P2 F2FP.F16.F32.PACK_AB R28, RZ, R36 ;  /* 0x00000024ff1ca23e */ /* 0x000fc400000000ff */
[----:B------:R-:W-:Y:S01]  /*6470*/  @!P2 F2FP.F16.F32.PACK_AB R29, RZ, R29 ;  /* 0x0000001dff1da23e */ /* 0x000fe200000000ff */
[----:B---3--:R-:W-:-:S05]  /*6480*/  IMAD.WIDE R24, R23, 0x2, R24 ;  /* 0x0000000217187825 */ /* 0x008fca00078e0218 */
[----:B------:R3:W-:Y:S01]  /*6490*/  @!P2 STG.E.U16 desc[UR12][R24.64], R28 ;  /* 0x0000001c1800a986 */ /* 0x0007e2000c10150c */
[----:B0-----:R-:W-:-:S05]  /*64a0*/  IMAD.WIDE R26, R23, 0x2, R26 ;  /* 0x00000002171a7825 */ /* 0x001fca00078e021a */
        /* <DEDUP_REMOVED lines=8> */
[----:B---3--:R-:W-:Y:S02]  /*6530*/  MOV R28, 0xffff ;  /* 0x0000ffff001c7802 */ /* 0x008fe40000000f00 */
[----:B------:R-:W-:Y:S02]  /*6540*/  MOV R30, 0xffff ;  /* 0x0000ffff001e7802 */ /* 0x000fe40000000f00 */
[----:B------:R-:W-:Y:S01]  /*6550*/  MOV R23, 0xffff ;  /* 0x0000ffff00177802 */ /* 0x000fe20000000f00 */
[----:B0-----:R-:W0:Y:S01]  /*6560*/  SHFL.BFLY PT, R34, R31, 0x8, 0x101f ;  /* 0x0d101f001f227f89 */ /* 0x001e2200000e0000 */
[----:B------:R-:W-:Y:S02]  /*6570*/  MOV R29, 0xffff ;  /* 0x0000ffff001d7802 */ /* 0x000fe40000000f00 */
[----:B------:R-:W-:Y:S01]  /*6580*/  MOV R32, 0xffff ;  /* 0x0000ffff00207802 */ /* 0x000fe20000000f00 */
[----:B----4-:R-:W3:Y:S01]  /*6590*/  SHFL.BFLY PT, R36, R33, 0x8, 0x101f ;  /* 0x0d101f0021247f89 */ /* 0x010ee200000e0000 */
[----:B0-----:R-:W-:Y:S01]  /*65a0*/  FADD.FTZ R34, R34, R31 ;  /* 0x0000001f22227221 */ /* 0x001fe20000010000 */
[----:B---3--:R-:W-:-:S04]  /*65b0*/  FADD.FTZ R36, R36, R33 ;  /* 0x0000002124247221 */ /* 0x008fc80000010000 */
[----:B------:R-:W0:Y:S01]  /*65c0*/  SHFL.BFLY PT, R35, R34, 0x4, 0x101f ;  /* 0x0c901f0022237f89 */ /* 0x000e2200000e0000 */
[----:B------:R-:W-:-:S03]  /*65d0*/  MOV R33, 0xffff ;  /* 0x0000ffff00217802 */ /* 0x000fc60000000f00 */
[----:B------:R-:W3:Y:S01]  /*65e0*/  SHFL.BFLY PT, R37, R36, 0x4, 0x101f ;  /* 0x0c901f0024257f89 */ /* 0x000ee200000e0000 */
[----:B0-----:R-:W-:Y:S01]  /*65f0*/  FADD.FTZ R35, R34, R35 ;  /* 0x0000002322237221 */ /* 0x001fe20000010000 */
[----:B---3--:R-:W-:-:S04]  /*6600*/  FADD.FTZ R37, R36, R37 ;  /* 0x0000002524257221 */ /* 0x008fc80000010000 */
[----:B------:R-:W0:Y:S04]  /*6610*/  SHFL.BFLY PT, R38, R35, 0x2, 0x101f ;  /* 0x0c501f0023267f89 */ /* 0x000e2800000e0000 */
[----:B------:R-:W3:Y:S01]  /*6620*/  SHFL.BFLY PT, R40, R37, 0x2, 0x101f ;  /* 0x0c501f0025287f89 */ /* 0x000ee200000e0000 */
[----:B0-----:R-:W-:Y:S01]  /*6630*/  FADD.FTZ R38, R35, R38 ;  /* 0x0000002623267221 */ /* 0x001fe20000010000 */
[----:B---3--:R-:W-:-:S04]  /*6640*/  FADD.FTZ R40, R37, R40 ;  /* 0x0000002825287221 */ /* 0x008fc80000010000 */
[----:B------:R-:W0:Y:S04]  /*6650*/  SHFL.BFLY PT, R31, R38, 0x1, 0x101f ;  /* 0x0c301f00261f7f89 */ /* 0x000e2800000e0000 */
[----:B------:R3:W4:Y:S02]  /*6660*/  SHFL.BFLY PT, R30, R40, 0x1, 0x101f ;  /* 0x0c301f00281e7f89 */ /* 0x00072400000e0000 */
[----:B0--3--:R-:W-:-:S07]  /*6670*/  FADD.FTZ R31, R38, R31 ;  /* 0x0000001f261f7221 */ /* 0x009fce0000010000 */
.L_x_2651:
        /* <DEDUP_REMOVED lines=11> */
[----:B------:R0:W3:Y:S04]  /*6730*/  @P1 LDS R33, [R13+0x780] ;  /* 0x000780000d211984 */ /* 0x0000e80000000800 */
        /* <DEDUP_REMOVED lines=8> */
[----:B---3--:R-:W3:Y:S01]  /*67c0*/  SHFL.BFLY PT, R36, R33, 0x8, 0x101f ;  /* 0x0d101f0021247f89 */ /* 0x008ee200000e0000 */
        /* <DEDUP_REMOVED lines=14> */
.L_x_2661:
[----:B----4-:R-:W-:Y:S01]  /*68b0*/  FADD.FTZ R28, R40, R30 ;  /* 0x0000001e281c7221 */ /* 0x010fe20000010000 */
[----:B------:R-:W-:Y:S02]  /*68c0*/  @!P2 F2FP.F16.F32.PACK_AB R23, RZ, R31 ;  /* 0x0000001fff17a23e */ /* 0x000fe400000000ff */
[----:B------:R-:W-:Y:S02]  /*68d0*/  MOV R31, R16 ;  /* 0x00000010001f7202 */ /* 0x000fe40000000f00 */
[----:B------:R-:W-:Y:S01]  /*68e0*/  @!P2 F2FP.F16.F32.PACK_AB R28, RZ, R28 ;  /* 0x0000001cff1ca23e */ /* 0x000fe200000000ff */
[----:B------:R0:W-:Y:S04]  /*68f0*/  @!P2 STG.E.U16 desc[UR12][R24.64+0x78], R23 ;  /* 0x000078171800a986 */ /* 0x0001e8000c10150c */
[----:B------:R0:W-:Y:S02]  /*6900*/  @!P2 STG.E.U16 desc[UR12][R26.64+0x78], R28 ;  /* 0x0000781c1a00a986 */ /* 0x0001e4000c10150c */
.L_x_2627:
[----:B------:R-:W-:Y:S05]  /*6910*/  BSYNC B0 ;  /* 0x0000000000007941 */ /* 0x000fea0003800000 */
.L_x_2626:
[----:B------:R-:W-:-:S13]  /*6920*/  ISETP.GE.U32.AND P0, PT, R8, 0x5a, PT ;  /* 0x0000005a0800780c */ /* 0x000fda0003f06070 */
[----:B------:R-:W-:Y:S05]  /*6930*/  @!P0 BRA `(.L_x_2625) ;  /* 0x0000000800588947 */ /* 0x000fea0003800000 */
[----:B------:R-:W-:Y:S02]  /*6940*/  ISETP.NE.AND P0, PT, R49, 0xf, PT ;  /* 0x0000000f3100780c */ /* 0x000fe40003f05270 */
[----:B0--34-:R-:W-:Y:S01]  /*6950*/  CS2R R24, SRZ ;  /* 0x0000000000187805 */ /* 0x019fe2000001ff00 */
        /* <DEDUP_REMOVED lines=8> */
[----:B-1----:R-:W-:Y:S02]  /*69e0*/  CS2R R42, SRZ ;  /* 0x00000000002a7805 */ /* 0x002fe4000001ff00 */
[----:B------:R-:W-:Y:S01]  /*69f0*/  @P0 LEA R33, R49, UR8, 0x7 ;  /* 0x0000000831210c11 */ /* 0x000fe2000f8e38ff */
[----:B------:R-:W-:Y:S01]  /*6a00*/  HFMA2.MMA R46, -RZ, RZ, 0, 0 ;  /* 0x00000000ff2e7435 */ /* 0x000fe200000001ff */
[----:B------:R-:W-:Y:S02]  /*6a10*/  @P0 LOP3.LUT R34, R34, R11, RZ, 0x3c, !PT ;  /* 0x0000000b22220212 */ /* 0x000fe400078e3cff */
[----:B------:R-:W-:Y:S02]  /*6a20*/  @P0 IADD3 R26, R31, 0x3c, RZ ;  /* 0x0000003c1f1a0810 */ /* 0x000fe40007ffe0ff */
[----:B------:R-:W-:-:S02]  /*6a30*/  @P0 LEA R34, R34, R33, 0x2 ;  /* 0x0000002122220211 */ /* 0x000fc400078e10ff */
[C---:B------:R-:W-:Y:S02]  /*6a40*/  @P0 LEA R27, R49.reuse, UR8, 0x7 ;  /* 0x00000008311b0c11 */ /* 0x040fe4000f8e38ff */
[----:B------:R-:W-:Y:S01]  /*6a50*/  @P0 LOP3.LUT R26, R26, R11, RZ, 0x3c, !PT ;  /* 0x0000000b1a1a0212 */ /* 0x000fe200078e3cff */
[----:B------:R-:W1:Y:S01]  /*6a60*/  @P0 LDS R36, [R34+0x780] ;  /* 0x0007800022240984 */ /* 0x000e620000000800 */
        /* <DEDUP_REMOVED lines=19> */
[----:B-----5:R-:W-:Y:S02]  /*6ba0*/  MOV R34, 0xffff ;  /* 0x0000ffff00227802 */ /* 0x020fe40000000f00 */
[----:B------:R-:W-:Y:S01]  /*6bb0*/  MOV R50, RZ ;  /* 0x000000ff00327202 */ /* 0x000fe20000000f00 */
[----:B---3--:R-:W3:Y:S01]  /*6bc0*/  SHFL.BFLY PT, R27, R24, 0x8, 0x101f ;  /* 0x0d101f00181b7f89 */ /* 0x008ee200000e0000 */
[----:B------:R-:W-:Y:S02]  /*6bd0*/  MOV R41, 0xffff ;  /* 0x0000ffff00297802 */ /* 0x000fe40000000f00 */
[----:B-1----:R-:W-:Y:S01]  /*6be0*/  @P0 MOV R38, R36 ;  /* 0x0000002400260202 */ /* 0x002fe20000000f00 */
[----:B0-----:R-:W-:Y:S01]  /*6bf0*/  FADD.FTZ R26, R30, R25 ;  /* 0x000000191e1a7221 */ /* 0x001fe20000010000 */
[----:B------:R-:W-:-:S02]  /*6c00*/  MOV R36, 0xffff ;  /* 0x0000ffff00247802 */ /* 0x000fc40000000f00 */
[----:B------:R-:W-:Y:S01]  /*6c10*/  @P0 MOV R37, R35 ;  /* 0x0000002300250202 */ /* 0x000fe20000000f00 */
[----:B------:R-:W0:Y:S01]  /*6c20*/  SHFL.BFLY PT, R39, R38, 0x8, 0x101f ;  /* 0x0d101f0026277f89 */ /* 0x000e2200000e0000 */
[----:B------:R-:W-:Y:S02]  /*6c30*/  MOV R35, 0xffff ;  /* 0x0000ffff00237802 */ /* 0x000fe40000000f00 */
[----:B------:R-:W-:Y:S01]  /*6c40*/  @P0 MOV R43, R45 ;  /* 0x0000002d002b0202 */ /* 0x000fe20000000f00 */
[----:B------:R-:W1:Y:S01]  /*6c50*/  SHFL.BFLY PT, R40, R37, 0x8, 0x101f ;  /* 0x0d101f0025287f89 */ /* 0x000e6200000e0000 */
[----:B------:R-:W-:Y:S01]  /*6c60*/  @P0 MOV R42, R44 ;  /* 0x0000002c002a0202 */ /* 0x000fe20000000f00 */
[----:B---3--:R-:W-:Y:S02]  /*6c70*/  FADD.FTZ R27, R27, R24 ;  /* 0x000000181b1b7221 */ /* 0x008fe40000010000 */
[----:B------:R-:W3:Y:S04]  /*6c80*/  SHFL.BFLY PT, R44, R43, 0x8, 0x101f ;  /* 0x0d101f002b2c7f89 */ /* 0x000ee800000e0000 */
[----:B------:R-:W4:Y:S01]  /*6c90*/  SHFL.BFLY PT, R45, R42, 0x8, 0x101f ;  /* 0x0d101f002a2d7f89 */ /* 0x000f2200000e0000 */
[----:B------:R-:W-:-:S03]  /*6ca0*/  @P0 MOV R46, R51 ;  /* 0x00000033002e0202 */ /* 0x000fc60000000f00 */
[----:B------:R-:W5:Y:S01]  /*6cb0*/  SHFL.BFLY PT, R30, R26, 0x4, 0x101f ;  /* 0x0c901f001a1e7f89 */ /* 0x000f6200000e0000 */
[----:B------:R-:W-:-:S03]  /*6cc0*/  @P0 MOV R50, R52 ;  /* 0x0000003400320202 */ /* 0x000fc60000000f00 */
[----:B------:R-:W2:Y:S01]  /*6cd0*/  SHFL.BFLY PT, R24, R27, 0x4, 0x101f ;  /* 0x0c901f001b187f89 */ /* 0x000ea200000e0000 */
[----:B------:R-:W-:Y:S01]  /*6ce0*/  ISETP.NE.AND P0, PT, R49, RZ, PT ;  /* 0x000000ff3100720c */ /* 0x000fe20003f05270 */
[----:B0-----:R-:W-:Y:S02]  /*6cf0*/  FADD.FTZ R39, R39, R38 ;  /* 0x0000002627277221 */ /* 0x001fe40000010000 */
[----:B------:R-:W0:Y:S01]  /*6d00*/  SHFL.BFLY PT, R51, R46, 0x8, 0x101f ;  /* 0x0d101f002e337f89 */ /* 0x000e2200000e0000 */
[----:B-1----:R-:W-:-:S03]  /*6d10*/  FADD.FTZ R40, R40, R37 ;  /* 0x0000002528287221 */ /* 0x002fc60000010000 */
[----:B------:R-:W1:Y:S01]  /*6d20*/  SHFL.BFLY PT, R38, R39, 0x4, 0x101f ;  /* 0x0c901f0027267f89 */ /* 0x000e6200000e0000 */
[----:B---3--:R-:W-:-:S03]  /*6d30*/  FADD.FTZ R44, R44, R43 ;  /* 0x0000002b2c2c7221 */ /* 0x008fc60000010000 */
[----:B------:R-:W3:Y:S01]  /*6d40*/  SHFL.BFLY PT, R37, R40, 0x4, 0x101f ;  /* 0x0c901f0028257f89 */ /* 0x000ee200000e0000 */
[----:B----4-:R-:W-:-:S03]  /*6d50*/  FADD.FTZ R45, R45, R42 ;  /* 0x0000002a2d2d7221 */ /* 0x010fc60000010000 */
[----:B------:R-:W4:Y:S01]  /*6d60*/  SHFL.BFLY PT, R43, R44, 0x4, 0x101f ;  /* 0x0c901f002c2b7f89 */ /* 0x000f2200000e0000 */
[----:B-----5:R-:W-:-:S03]  /*6d70*/  FADD.FTZ R25, R26, R30 ;  /* 0x0000001e1a197221 */ /* 0x020fc60000010000 */
[----:B------:R-:W5:Y:S01]  /*6d80*/  SHFL.BFLY PT, R42, R45, 0x4, 0x101f ;  /* 0x0c901f002d2a7f89 */ /* 0x000f6200000e0000 */
[----:B------:R-:W-:Y:S01]  /*6d90*/  MOV R30, 0xffff ;  /* 0x0000ffff001e7802 */ /* 0x000fe20000000f00 */
[----:B--2---:R-:W-:Y:S02]  /*6da0*/  FADD.FTZ R24, R27, R24 ;  /* 0x000000181b187221 */ /* 0x004fe40000010000 */
[----:B------:R-:W2:Y:S01]  /*6db0*/  SHFL.BFLY PT, R53, R50, 0x8, 0x101f ;  /* 0x0d101f0032357f89 */ /* 0x000ea200000e0000 */
[----:B------:R-:W-:Y:S02]  /*6dc0*/  MOV R27, 0xffff ;  /* 0x0000ffff001b7802 */ /* 0x000fe40000000f00 */
[----:B------:R-:W-:Y:S01]  /*6dd0*/  MOV R26, 0xffff ;  /* 0x0000ffff001a7802 */ /* 0x000fe20000000f00 */
[----:B------:R-:W2:Y:S01]  /*6de0*/  SHFL.BFLY PT, R30, R25, 0x2, 0x101f ;  /* 0x0c501f00191e7f89 */ /* 0x000ea200000e0000 */
[----:B0-----:R-:W-:Y:S01]  /*6df0*/  FADD.FTZ R51, R51, R46 ;  /* 0x0000002e33337221 */ /* 0x001fe20000010000 */
[----:B------:R-:W-:Y:S01]  /*6e00*/  MOV R46, 0xffff ;  /* 0x0000ffff002e7802 */ /* 0x000fe20000000f00 */
[----:B-1----:R-:W-:Y:S01]  /*6e10*/  FADD.FTZ R38, R39, R38 ;  /* 0x0000002627267221 */ /* 0x002fe20000010000 */
[----:B------:R-:W0:Y:S01]  /*6e20*/  SHFL.BFLY PT, R27, R24, 0x2, 0x101f ;  /* 0x0c501f00181b7f89 */ /* 0x000e2200000e0000 */
[----:B---3--:R-:W-:-:S03]  /*6e30*/  FADD.FTZ R37, R40, R37 ;  /* 0x0000002528257221 */ /* 0x008fc60000010000 */
[----:B------:R-:W1:Y:S01]  /*6e40*/  SHFL.BFLY PT, R41, R38, 0x2, 0x101f ;  /* 0x0c501f0026297f89 */ /* 0x000e6200000e0000 */
[----:B------:R-:W-:Y:S01]  /*6e50*/  MOV R40, 0xffff ;  /* 0x0000ffff00287802 */ /* 0x000fe20000000f00 */
[----:B----4-:R-:W-:Y:S01]  /*6e60*/  FADD.FTZ R43, R44, R43 ;  /* 0x0000002b2c2b7221 */ /* 0x010fe20000010000 */
[----:B------:R-:W-:Y:S01]  /*6e70*/  MOV R44, 0xffff ;  /* 0x0000ffff002c7802 */ /* 0x000fe20000000f00 */
[----:B------:R-:W3:Y:S01]  /*6e80*/  SHFL.BFLY PT, R26, R37, 0x2, 0x101f ;  /* 0x0c501f00251a7f89 */ /* 0x000ee200000e0000 */
[----:B-----5:R-:W-:-:S03]  /*6e90*/  FADD.FTZ R42, R45, R42 ;  /* 0x0000002a2d2a7221 */ /* 0x020fc60000010000 */
[----:B------:R-:W4:Y:S01]  /*6ea0*/  SHFL.BFLY PT, R46, R51, 0x4, 0x101f ;  /* 0x0c901f00332e7f89 */ /* 0x000f2200000e0000 */
[----:B------:R-:W-:Y:S01]  /*6eb0*/  IADD3 R23, R31, R20, RZ ;  /* 0x000000141f177210 */ /* 0x000fe20007ffe0ff */
[----:B--2---:R-:W-:Y:S01]  /*6ec0*/  FADD.FTZ R53, R53, R50 ;  /* 0x0000003235357221 */ /* 0x004fe20000010000 */
[----:B------:R-:W-:Y:S01]  /*6ed0*/  MOV R50, 0xffff ;  /* 0x0000ffff00327802 */ /* 0x000fe20000000f00 */
[----:B------:R-:W2:Y:S01]  /*6ee0*/  SHFL.BFLY PT, R45, R42, 0x2, 0x101f ;  /* 0x0c501f002a2d7f89 */ /* 0x000ea200000e0000 */
        /* <DEDUP_REMOVED lines=15> */
[----:B--2---:R-:W-:Y:S01]  /*6fe0*/  FADD.FTZ R45, R42, R45 ;  /* 0x0000002d2a2d7221 */ /* 0x004fe20000010000 */
[----:B------:R-:W-:Y:S01]  /*6ff0*/  MOV R42, 0xffff ;  /* 0x0000ffff002a7802 */ /* 0x000fe20000000f00 */
[----:B------:R-:W2:Y:S01]  /*7000*/  SHFL.BFLY PT, R40, R41, 0x1, 0x101f ;  /* 0x0c301f0029287f89 */ /* 0x000ea200000e0000 */
        /* <DEDUP_REMOVED lines=8> */
[----:B---3--:R-:W-:-:S03]  /*7090*/  FADD.FTZ R33, R33, R36 ;  /* 0x0000002421217221 */ /* 0x008fc60000010000 */
[----:B------:R-:W3:Y:S01]  /*70a0*/  SHFL.BFLY PT, R51, R50, 0x2, 0x101f ;  /* 0x0c501f0032337f89 */ /* 0x000ee200000e0000 */
[----:B------:R-:W-:Y:S01]  /*70b0*/  @!P0 F2FP.F16.F32.PACK_AB R31, RZ, R34 ;  /* 0x00000022ff1f823e */ /* 0x000fe200000000ff */
[----:B------:R-:W-:-:S04]  /*70c0*/  IMAD.WIDE R26, R23, 0x2, R26 ;  /* 0x00000002171a7825 */ /* 0x000fc800078e021a */
[----:B----4-:R-:W-:Y:S01]  /*70d0*/  FADD.FTZ R38, R39, R38 ;  /* 0x0000002627267221 */ /* 0x010fe20000010000 */
[----:B------:R-:W-:Y:S02]  /*70e0*/  @!P0 F2FP.F16.F32.PACK_AB R30, RZ, R33 ;  /* 0x00000021ff1e823e */ /* 0x000fe400000000ff */
[----:B------:R-:W-:Y:S01]  /*70f0*/  PRMT R32, R31, 0x7610, R32 ;  /* 0x000076101f207816 */ /* 0x000fe20000000020 */
[----:B--2---:R-:W-:Y:S01]  /*7100*/  FADD.FTZ R28, R41, R40 ;  /* 0x00000028291c7221 */ /* 0x004fe20000010000 */
        /* <DEDUP_REMOVED lines=10> */
[----:B---3--:R-:W-:-:S03]  /*71b0*/  FADD.FTZ R50, R50, R51 ;  /* 0x0000003332327221 */ /* 0x008fc60000010000 */
[----:B------:R-:W-:Y:S02]  /*71c0*/  @!P0 F2FP.F16.F32.PACK_AB R31, RZ, R31 ;  /* 0x0000001fff1f823e */ /* 0x000fe400000000ff */
        /* <DEDUP_REMOVED lines=8> */
.L_x_2695:
[----:B01----:R-:W-:Y:S01]  /*7250*/  FADD.FTZ R28, R50, R30 ;  /* 0x0000001e321c7221 */ /* 0x003fe20000010000 */
[----:B------:R-:W-:-:S04]  /*7260*/  @!P0 F2FP.F16.F32.PACK_AB R23, RZ, R34 ;  /* 0x00000022ff17823e */ /* 0x000fc800000000ff */
[----:B------:R-:W-:Y:S01]  /*7270*/  @!P0 F2FP.F16.F32.PACK_AB R28, RZ, R28 ;  /* 0x0000001cff1c823e */ /* 0x000fe200000000ff */
[----:B------:R0:W-:Y:S04]  /*7280*/  @!P0 STG.E.U16 desc[UR12][R24.64+0xb4], R23 ;  /* 0x0000b41718008986 */ /* 0x0001e8000c10150c */
[----:B------:R0:W-:Y:S02]  /*7290*/  @!P0 STG.E.U16 desc[UR12][R26.64+0xb4], R28 ;  /* 0x0000b41c1a008986 */ /* 0x0001e4000c10150c */
.L_x_2625:
[----:B------:R-:W-:Y:S05]  /*72a0*/  WARPSYNC.ALL ;  /* 0x0000000000007948 */ /* 0x000fea0003800000 */
[----:B------:R-:W-:Y:S01]  /*72b0*/  BAR.SYNC.DEFER_BLOCKING 0x0 ;  /* 0x0000000000007b1d */ /* 0x000fe20000010000 */
[C---:B------:R-:W-:Y:S02]  /*72c0*/  ISETP.GE.AND P0, PT, R20.reuse, -0xc40, PT ;  /* 0xfffff3c01400780c */ /* 0x040fe40003f06270 */
[----:B------:R-:W-:-:S11]  /*72d0*/  IADD3 R20, R20, 0x1000, RZ ;  /* 0x0000100014147810 */ /* 0x000fd60007ffe0ff */
[----:B------:R-:W-:Y:S05]  /*72e0*/  @!P0 BRA `(.L_x_2632) ;  /* 0xffffffe400008947 */ /* 0x000fea000383ffff */
[----:B------:R-:W-:Y:S05]  /*72f0*/  EXIT ;  /* 0x000000000000794d */ /* 0x000fea0003800000 */
.L_x_2628:
[----:B------:R-:W-:Y:S01]  /*7300*/  HFMA2.MMA R29, -RZ, RZ, 0, 4.76837158203125e-07 ;  /* 0x00000008ff1d7435 */ /* 0x000fe200000001ff */
[----:B---3--:R-:W-:Y:S02]  /*7310*/  MOV R32, R24 ;  /* 0x0000001800207202 */ /* 0x008fe40000000f00 */
[----:B------:R-:W-:Y:S02]  /*7320*/  MOV R28, 0x101f ;  /* 0x0000101f001c7802 */ /* 0x000fe40000000f00 */
[----:B------:R-:W-:-:S07]  /*7330*/  MOV R23, 0xffff ;  /* 0x0000ffff00177802 */ /* 0x000fce0000000f00 */
[----:B012-4-:R-:W-:Y:S05]  /*7340*/  WARPSYNC.COLLECTIVE R23, `(.L_x_2633) ;  /* 0x0000000017087348 */ /* 0x017fea0003c00000 */
[----:B------:R3:W0:Y:S02]  /*7350*/  SHFL.BFLY P3, R30, R32, R29, R28 ;  /* 0x0c00001d201e7389 */ /* 0x000624000006001c */
[----:B01234-:R-:W-:Y:S01]  /*7360*/  ENDCOLLECTIVE ;  /* 0x000000000000791b */ /* 0x01ffe20003800000 */
.L_x_2633:
[----:B------:R-:W-:Y:S02]  /*7370*/  MOV R32, R25 ;  /* 0x0000001900207202 */ /* 0x000fe40000000f00 */
[----:B------:R-:W-:-:S07]  /*7380*/  MOV R27, R30 ;  /* 0x0000001e001b7202 */ /* 0x000fce0000000f00 */
[----:B------:R-:W-:Y:S05]  /*7390*/  WARPSYNC.COLLECTIVE R23, `(.L_x_2634) ;  /* 0x0000000017087348 */ /* 0x000fea0003c00000 */
[----:B------:R0:W1:Y:S02]  /*73a0*/  SHFL.BFLY P3, R30, R32, R29, R28 ;  /* 0x0c00001d201e7389 */ /* 0x000064000006001c */
[----:B01----:R-:W-:Y:S01]  /*73b0*/  ENDCOLLECTIVE ;  /* 0x000000000000791b */ /* 0x003fe20003800000 */
.L_x_2634:
[----:B------:R-:W-:Y:S01]  /*73c0*/  FADD.FTZ R27, R27, R24 ;  /* 0x000000181b1b7221 */ /* 0x000fe20000010000 */
[----:B------:R-:W-:-:S04]  /*73d0*/  HFMA2.MMA R29, -RZ, RZ, 0, 2.384185791015625e-07 ;  /* 0x00000004ff1d7435 */ /* 0x000fc800000001ff */
[----:B------:R-:W-:Y:S02]  /*73e0*/  MOV R32, R27 ;  /* 0x0000001b00207202 */ /* 0x000fe40000000f00 */
[----:B------:R-:W-:-:S07]  /*73f0*/  MOV R26, R30 ;  /* 0x0000001e001a7202 */ /* 0x000fce0000000f00 */
[----:B------:R-:W-:Y:S05]  /*7400*/  WARPSYNC.COLLECTIVE R23, `(.L_x_2635) ;  /* 0x0000000017087348 */ /* 0x000fea0003c00000 */
[----:B------:R0:W1:Y:S02]  /*7410*/  SHFL.BFLY P3, R30, R32, R29, R28 ;  /* 0x0c00001d201e7389 */ /* 0x000064000006001c */
[----:B01----:R-:W-:Y:S01]  /*7420*/  ENDCOLLECTIVE ;  /* 0x000000000000791b */ /* 0x003fe20003800000 */
.L_x_2635:
[----:B------:R-:W-:-:S05]  /*7430*/  FADD.FTZ R26, R26, R25 ;  /* 0x000000191a1a7221 */ /* 0x000fca0000010000 */
[----:B------:R-:W-:Y:S02]  /*7440*/  MOV R32, R26 ;  /* 0x0000001a00207202 */ /* 0x000fe40000000f00 */
[----:B------:R-:W-:-:S07]  /*7450*/  MOV R34, R30 ;  /* 0x0000001e00227202 */ /* 0x000fce0000000f00 */
[----:B------:R-:W-:Y:S05]  /*7460*/  WARPSYNC.COLLECTIVE R23, `(.L_x_2636) ;  /* 0x0000000017087348 */ /* 0x000fea0003c00000 */
[----:B------:R0:W1:Y:S02]  /*7470*/  SHFL.BFLY P3, R30, R32, R29, R28 ;  /* 0x0c00001d201e7389 */ /* 0x000064000006001c */
[----:B01----:R-:W-:Y:S01]  /*7480*/  ENDCOLLECTIVE ;  /* 0x000000000000791b */ /* 0x003fe20003800000 */
.L_x_2636:
[----:B------:R-:W-:Y:S01]  /*7490*/  FADD.FTZ R34, R27, R34 ;  /* 0x000000221b227221 */ /* 0x000fe20000010000 */
[----:B------:R-:W-:-:S04]  /*74a0*/  HFMA2.MMA R29, -RZ, RZ, 0, 1.1920928955078125e-07 ;  /* 0x00000002ff1d7435 */ /* 0x000fc800000001ff */
[----:B------:R-:W-:Y:S02]  /*74b0*/  MOV R32, R34 ;  /* 0x0000002200207202 */ /* 0x000fe40000000f00 */
[----:B------:R-:W-:-:S07]  /*74c0*/  MOV R31, R30 ;  /* 0x0000001e001f7202 */ /* 0x000fce0000000f00 */
[----:B------:R-:W-:Y:S05]  /*74d0*/  WARPSYNC.COLLECTIVE R23, `(.L_x_2637) ;  /* 0x0000000017087348 */ /* 0x000fea0003c00000 */
[----:B------:R0:W1:Y:S02]  /*74e0*/  SHFL.BFLY P3, R30, R32, R29, R28 ;  /* 0x0c00001d201e7389 */ /* 0x000064000006001c */
[----:B01----:R-:W-:Y:S01]  /*74f0*/  ENDCOLLECTIVE ;  /* 0x000000000000791b */ /* 0x003fe20003800000 */
.L_x_2637:
[----:B------:R-:W-:-:S05]  /*7500*/  FADD.FTZ R31, R26, R31 ;  /* 0x0000001f1a1f7221 */ /* 0x000fca0000010000 */
[----:B------:R-:W-:Y:S02]  /*7510*/  MOV R32, R31 ;  /* 0x0000001f00207202 */ /* 0x000fe40000000f00 */
[----:B------:R-:W-:-:S07]  /*7520*/  MOV R33, R30 ;  /* 0x0000001e00217202 */ /* 0x000fce0000000f00 */
[----:B------:R-:W-:Y:S05]  /*7530*/  WARPSYNC.COLLECTIVE R23, `(.L_x_2638) ;  /* 0x0000000017087348 */ /* 0x000fea0003c00000 */
[----:B------:R0:W1:Y:S02]  /*7540*/  SHFL.BFLY P3, R30, R32, R29, R28 ;  /* 0x0c00001d201e7389 */ /* 0x000064000006001c */
[----:B01----:R-:W-:Y:S01]  /*7550*/  ENDCOLLECTIVE ;  /* 0x000000000000791b */ /* 0x003fe20003800000 */
.L_x_2638:
[----:B------:R-:W-:Y:S01]  /*7560*/  FADD.FTZ R33, R34, R33 ;  /* 0x0000002122217221 */ /* 0x000fe20000010000 */
[----:B------:R-:W-:-:S04]  /*7570*/  HFMA2.MMA R29, -RZ, RZ, 0, 5.9604644775390625e-08 ;  /* 0x00000001ff1d7435 */ /* 0x000fc800000001ff */
[----:B------:R-:W-:Y:S02]  /*7580*/  MOV R32, R33 ;  /* 0x0000002100207202 */ /* 0x000fe40000000f00 */
[----:B------:R-:W-:-:S07]  /*7590*/  MOV R24, R30 ;  /* 0x0000001e00187202 */ /* 0x000fce0000000f00 */
[----:B------:R-:W-:Y:S05]  /*75a0*/  WARPSYNC.COLLECTIVE R23, `(.L_x_2639) ;  /* 0x0000000017087348 */ /* 0x000fea0003c00000 */
[----:B------:R0:W1:Y:S02]  /*75b0*/  SHFL.BFLY P3, R30, R32, R29, R28 ;  /* 0x0c00001d201e7389 */ /* 0x000064000006001c */
[----:B01----:R-:W-:Y:S01]  /*75c0*/  ENDCOLLECTIVE ;  /* 0x000000000000791b */ /* 0x003fe20003800000 */
.L_x_2639:
[----:B------:R-:W-:-:S05]  /*75d0*/  FADD.FTZ R35, R31, R24 ;  /* 0x000000181f237221 */ /* 0x000fca0000010000 */
[----:B------:R-:W-:Y:S02]  /*75e0*/  MOV R32, R35 ;  /* 0x0000002300207202 */ /* 0x000fe40000000f00 */
[----:B------:R-:W-:-:S07]  /*75f0*/  MOV R36, R30 ;  /* 0x0000001e00247202 */ /* 0x000fce0000000f00 */
[----:B------:R-:W-:Y:S05]  /*7600*/  WARPSYNC.COLLECTIVE R23, `(.L_x_2640) ;  /* 0x0000000017087348 */ /* 0x000fea0003c00000 */
[----:B------:R0:W1:Y:S02]  /*7610*/  SHFL.BFLY P3, R30, R32, R29, R28 ;  /* 0x0c00001d201e7389 */ /* 0x000064000006001c */
[----:B01----:R-:W-:Y:S01]  /*7620*/  ENDCOLLECTIVE ;  /* 0x000000000000791b */ /* 0x003fe20003800000 */
.L_x_2640:
[----:B------:R-:W-:Y:S01]  /*7630*/  FADD.FTZ R36, R33, R36 ;  /* 0x0000002421247221 */ /* 0x000fe20000010000 */
[----:B------:R-:W-:Y:S06]  /*7640*/  BRA `(.L_x_2641) ;  /* 0xffffffec00687947 */ /* 0x000fec000383ffff */
.L_x_2629:
[----:B------:R-:W-:Y:S01]  /*7650*/  BSSY B1, `(.L_x_2642) ;  /* 0x0000008000017945 */ /* 0x000fe20003800000 */
[----:B0-----:R-:W-:Y:S02]  /*7660*/  MOV R32, R31 ;  /* 0x0000001f00207202 */ /* 0x001fe40000000f00 */
[----:B---3--:R-:W-:Y:S02]  /*7670*/  MOV R29, 0x8 ;  /* 0x00000008001d7802 */ /* 0x008fe40000000f00 */
[----:B------:R-:W-:Y:S02]  /*7680*/  MOV R28, 0x101f ;  /* 0x0000101f001c7802 */ /* 0x000fe40000000f00 */
[----:B------:R-:W-:-:S07]  /*7690*/  MOV R23, 0xffff ;  /* 0x0000ffff00177802 */ /* 0x000fce0000000f00 */
[----:B-12-4-:R-:W-:Y:S05]  /*76a0*/  WARPSYNC.COLLECTIVE R23, `(.L_x_2643) ;  /* 0x0000000017087348 */ /* 0x016fea0003c00000 */
[----:B------:R0:W3:Y:S02]  /*76b0*/  SHFL.BFLY P3, R30, R32, R29, R28 ;  /* 0x0c00001d201e7389 */ /* 0x0000e4000006001c */
[----:B01234-:R-:W-:Y:S01]  /*76c0*/  ENDCOLLECTIVE ;  /* 0x000000000000791b */ /* 0x01ffe20003800000 */
.L_x_2643:
[----:B------:R-:W-:Y:S05]  /*76d0*/  BSYNC B1 ;  /* 0x0000000000017941 */ /* 0x000fea0003800000 */
.L_x_2642:
        /* <DEDUP_REMOVED lines=8> */
.L_x_2644:
[----:B------:R-:W-:Y:S01]  /*7760*/  FADD.FTZ R34, R34, R31 ;  /* 0x0000001f22227221 */ /* 0x000fe20000010000 */
[----:B------:R-:W-:-:S04]  /*7770*/  HFMA2.MMA R29, -RZ, RZ, 0, 2.384185791015625e-07 ;  /* 0x00000004ff1d7435 */ /* 0x000fc800000001ff */
[----:B------:R-:W-:Y:S02]  /*7780*/  MOV R32, R34 ;  /* 0x0000002200207202 */ /* 0x000fe40000000f00 */
[----:B------:R-:W-:-:S07]  /*7790*/  MOV R36, R30 ;  /* 0x0000001e00247202 */ /* 0x000fce0000000f00 */
[----:B------:R-:W-:Y:S05]  /*77a0*/  WARPSYNC.COLLECTIVE R23, `(.L_x_2645) ;  /* 0x0000000017087348 */ /* 0x000fea0003c00000 */
[----:B------:R0:W1:Y:S02]  /*77b0*/  SHFL.BFLY P3, R30, R32, R29, R28 ;  /* 0x0c00001d201e7389 */ /* 0x000064000006001c */
[----:B01----:R-:W-:Y:S01]  /*77c0*/  ENDCOLLECTIVE ;  /* 0x000000000000791b */ /* 0x003fe20003800000 */
.L_x_2645:
[----:B------:R-:W-:-:S05]  /*77d0*/  FADD.FTZ R36, R36, R33 ;  /* 0x0000002124247221 */ /* 0x000fca0000010000 */
[----:B------:R-:W-:Y:S02]  /*77e0*/  MOV R32, R36 ;  /* 0x0000002400207202 */ /* 0x000fe40000000f00 */
[----:B------:R-:W-:-:S07]  /*77f0*/  MOV R35, R30 ;  /* 0x0000001e00237202 */ /* 0x000fce0000000f00 */
[----:B------:R-:W-:Y:S05]  /*7800*/  WARPSYNC.COLLECTIVE R23, `(.L_x_2646) ;  /* 0x0000000017087348 */ /* 0x000fea0003c00000 */
[----:B------:R0:W1:Y:S02]  /*7810*/  SHFL.BFLY P3, R30, R32, R29, R28 ;  /* 0x0c00001d201e7389 */ /* 0x000064000006001c */
[----:B01----:R-:W-:Y:S01]  /*7820*/  ENDCOLLECTIVE ;  /* 0x000000000000791b */ /* 0x003fe20003800000 */
.L_x_2646:
[----:B------:R-:W-:Y:S01]  /*7830*/  FADD.FTZ R35, R34, R35 ;  /* 0x0000002322237221 */ /* 0x000fe20000010000 */
[----:B------:R-:W-:-:S04]  /*7840*/  HFMA2.MMA R29, -RZ, RZ, 0, 1.1920928955078125e-07 ;  /* 0x00000002ff1d7435 */ /* 0x000fc800000001ff */
[----:B------:R-:W-:Y:S02]  /*7850*/  MOV R32, R35 ;  /* 0x0000002300207202 */ /* 0x000fe40000000f00 */
[----:B------:R-:W-:-:S07]  /*7860*/  MOV R37, R30 ;  /* 0x0000001e00257202 */ /* 0x000fce0000000f00 */
[----:B------:R-:W-:Y:S05]  /*7870*/  WARPSYNC.COLLECTIVE R23, `(.L_x_2647) ;  /* 0x0000000017087348 */ /* 0x000fea0003c00000 */
[----:B------:R0:W1:Y:S02]  /*7880*/  SHFL.BFLY P3, R30, R32, R29, R28 ;  /* 0x0c00001d201e7389 */ /* 0x000064000006001c */
[----:B01----:R-:W-:Y:S01]  /*7890*/  ENDCOLLECTIVE ;  /* 0x000000000000791b */ /* 0x003fe20003800000 */
.L_x_2647:
[----:B------:R-:W-:-:S05]  /*78a0*/  FADD.FTZ R37, R36, R37 ;  /* 0x0000002524257221 */ /* 0x000fca0000010000 */
[----:B------:R-:W-:Y:S02]  /*78b0*/  MOV R32, R37 ;  /* 0x0000002500207202 */ /* 0x000fe40000000f00 */
[----:B------:R-:W-:-:S07]  /*78c0*/  MOV R38, R30 ;  /* 0x0000001e00267202 */ /* 0x000fce0000000f00 */
[----:B------:R-:W-:Y:S05]  /*78d0*/  WARPSYNC.COLLECTIVE R23, `(.L_x_2648) ;  /* 0x0000000017087348 */ /* 0x000fea0003c00000 */
[----:B------:R0:W1:Y:S02]  /*78e0*/  SHFL.BFLY P3, R30, R32, R29, R28 ;  /* 0x0c00001d201e7389 */ /* 0x000064000006001c */
[----:B01----:R-:W-:Y:S01]  /*78f0*/  ENDCOLLECTIVE ;  /* 0x000000000000791b */ /* 0x003fe20003800000 */
.L_x_2648:
[----:B------:R-:W-:Y:S01]  /*7900*/  FADD.FTZ R38, R35, R38 ;  /* 0x0000002623267221 */ /* 0x000fe20000010000 */
[----:B------:R-:W-:-:S04]  /*7910*/  HFMA2.MMA R29, -RZ, RZ, 0, 5.9604644775390625e-08 ;  /* 0x00000001ff1d7435 */ /* 0x000fc800000001ff */
[----:B------:R-:W-:Y:S02]  /*7920*/  MOV R32, R38 ;  /* 0x0000002600207202 */ /* 0x000fe40000000f00 */
[----:B------:R-:W-:-:S07]  /*7930*/  MOV R40, R30 ;  /* 0x0000001e00287202 */ /* 0x000fce0000000f00 */
[----:B------:R-:W-:Y:S05]  /*7940*/  WARPSYNC.COLLECTIVE R23, `(.L_x_2649) ;  /* 0x0000000017087348 */ /* 0x000fea0003c00000 */
[----:B------:R0:W1:Y:S02]  /*7950*/  SHFL.BFLY P3, R30, R32, R29, R28 ;  /* 0x0c00001d201e7389 */ /* 0x000064000006001c */
[----:B01----:R-:W-:Y:S01]  /*7960*/  ENDCOLLECTIVE ;  /* 0x000000000000791b */ /* 0x003fe20003800000 */
.L_x_2649:
[----:B------:R-:W-:-:S05]  /*7970*/  FADD.FTZ R40, R37, R40 ;  /* 0x0000002825287221 */ /* 0x000fca0000010000 */
[----:B------:R-:W-:Y:S02]  /*7980*/  MOV R32, R40 ;  /* 0x0000002800207202 */ /* 0x000fe40000000f00 */
[----:B------:R-:W-:-:S07]  /*7990*/  MOV R31, R30 ;  /* 0x0000001e001f7202 */ /* 0x000fce0000000f00 */
[----:B------:R-:W-:Y:S05]  /*79a0*/  WARPSYNC.COLLECTIVE R23, `(.L_x_2650) ;  /* 0x0000000017087348 */ /* 0x000fea0003c00000 */
[----:B------:R0:W1:Y:S02]  /*79b0*/  SHFL.BFLY P3, R30, R32, R29, R28 ;  /* 0x0c00001d201e7389 */ /* 0x000064000006001c */
[----:B01----:R-:W-:Y:S01]  /*79c0*/  ENDCOLLECTIVE ;  /* 0x000000000000791b */ /* 0x003fe20003800000 */
.L_x_2650:
[----:B------:R-:W-:Y:S01]  /*79d0*/  FADD.FTZ R31, R38, R31 ;  /* 0x0000001f261f7221 */ /* 0x000fe20000010000 */
[----:B------:R-:W-:Y:S06]  /*79e0*/  BRA `(.L_x_2651) ;  /* 0xffffffec00247947 */ /* 0x000fec000383ffff */
.L_x_2630:
        /* <DEDUP_REMOVED lines=8> */
.L_x_2653:
[----:B------:R-:W-:Y:S05]  /*7a70*/  BSYNC B1 ;  /* 0x0000000000017941 */ /* 0x000fea0003800000 */
.L_x_2652:
        /* <DEDUP_REMOVED lines=8> */
.L_x_2654:
[----:B------:R-:W-:Y:S01]  /*7b00*/  FADD.FTZ R34, R34, R31 ;  /* 0x0000001f22227221 */ /* 0x000fe20000010000 */
[----:B------:R-:W-:-:S04]  /*7b10*/  HFMA2.MMA R29, -RZ, RZ, 0, 2.384185791015625e-07 ;  /* 0x00000004ff1d7435 */ /* 0x000fc800000001ff */
[----:B------:R-:W-:Y:S02]  /*7b20*/  MOV R32, R34 ;  /* 0x0000002200207202 */ /* 0x000fe40000000f00 */
[----:B------:R-:W-:-:S07]  /*7b30*/  MOV R36, R30 ;  /* 0x0000001e00247202 */ /* 0x000fce0000000f00 */
[----:B------:R-:W-:Y:S05]  /*7b40*/  WARPSYNC.COLLECTIVE R23, `(.L_x_2655) ;  /* 0x0000000017087348 */ /* 0x000fea0003c00000 */
[----:B------:R0:W1:Y:S02]  /*7b50*/  SHFL.BFLY P3, R30, R32, R29, R28 ;  /* 0x0c00001d201e7389 */ /* 0x000064000006001c */
[----:B01----:R-:W-:Y:S01]  /*7b60*/  ENDCOLLECTIVE ;  /* 0x000000000000791b */ /* 0x003fe20003800000 */
.L_x_2655:
[----:B------:R-:W-:-:S05]  /*7b70*/  FADD.FTZ R36, R36, R33 ;  /* 0x0000002124247221 */ /* 0x000fca0000010000 */
[----:B------:R-:W-:Y:S02]  /*7b80*/  MOV R32, R36 ;  /* 0x0000002400207202 */ /* 0x000fe40000000f00 */
[----:B------:R-:W-:-:S07]  /*7b90*/  MOV R35, R30 ;  /* 0x0000001e00237202 */ /* 0x000fce0000000f00 */
[----:B------:R-:W-:Y:S05]  /*7ba0*/  WARPSYNC.COLLECTIVE R23, `(.L_x_2656) ;  /* 0x0000000017087348 */ /* 0x000fea0003c00000 */
[----:B------:R0:W1:Y:S02]  /*7bb0*/  SHFL.BFLY P3, R30, R32, R29, R28 ;  /* 0x0c00001d201e7389 */ /* 0x000064000006001c */
[----:B01----:R-:W-:Y:S01]  /*7bc0*/  ENDCOLLECTIVE ;  /* 0x000000000000791b */ /* 0x003fe20003800000 */
.L_x_2656:
[----:B------:R-:W-:Y:S01]  /*7bd0*/  FADD.FTZ R35, R34, R35 ;  /* 0x0000002322237221 */ /* 0x000fe20000010000 */
[----:B------:R-:W-:-:S04]  /*7be0*/  HFMA2.MMA R29, -RZ, RZ, 0, 1.1920928955078125e-07 ;  /* 0x00000002ff1d7435 */ /* 0x000fc800000001ff */
[----:B------:R-:W-:Y:S02]  /*7bf0*/  MOV R32, R35 ;  /* 0x0000002300207202 */ /* 0x000fe40000000f00 */
[----:B------:R-:W-:-:S07]  /*7c00*/  MOV R37, R30 ;  /* 0x0000001e00257202 */ /* 0x000fce0000000f00 */
[----:B------:R-:W-:Y:S05]  /*7c10*/  WARPSYNC.COLLECTIVE R23, `(.L_x_2657) ;  /* 0x0000000017087348 */ /* 0x000fea0003c00000 */
[----:B------:R0:W1:Y:S02]  /*7c20*/  SHFL.BFLY P3, R30, R32, R29, R28 ;  /* 0x0c00001d201e7389 */ /* 0x000064000006001c */
[----:B01----:R-:W-:Y:S01]  /*7c30*/  ENDCOLLECTIVE ;  /* 0x000000000000791b */ /* 0x003fe20003800000 */
.L_x_2657:
[----:B------:R-:W-:-:S05]  /*7c40*/  FADD.FTZ R37, R36, R37 ;  /* 0x0000002524257221 */ /* 0x000fca0000010000 */
[----:B------:R-:W-:Y:S02]  /*7c50*/  MOV R32, R37 ;  /* 0x0000002500207202 */ /* 0x000fe40000000f00 */
[----:B------:R-:W-:-:S07]  /*7c60*/  MOV R38, R30 ;  /* 0x0000001e00267202 */ /* 0x000fce0000000f00 */
[----:B------:R-:W-:Y:S05]  /*7c70*/  WARPSYNC.COLLECTIVE R23, `(.L_x_2658) ;  /* 0x0000000017087348 */ /* 0x000fea0003c00000 */
[----:B------:R0:W1:Y:S02]  /*7c80*/  SHFL.BFLY P3, R30, R32, R29, R28 ;  /* 0x0c00001d201e7389 */ /* 0x000064000006001c */
[----:B01----:R-:W-:Y:S01]  /*7c90*/  ENDCOLLECTIVE ;  /* 0x000000000000791b */ /* 0x003fe20003800000 */
.L_x_2658:
[----:B------:R-:W-:Y:S01]  /*7ca0*/  FADD.FTZ R38, R35, R38 ;  /* 0x0000002623267221 */ /* 0x000fe20000010000 */
[----:B------:R-:W-:-:S04]  /*7cb0*/  HFMA2.MMA R29, -RZ, RZ, 0, 5.9604644775390625e-08 ;  /* 0x00000001ff1d7435 */ /* 0x000fc800000001ff */
[----:B------:R-:W-:Y:S02]  /*7cc0*/  MOV R32, R38 ;  /* 0x0000002600207202 */ /* 0x000fe40000000f00 */
[----:B------:R-:W-:-:S07]  /*7cd0*/  MOV R40, R30 ;  /* 0x0000001e00287202 */ /* 0x000fce0000000f00 */
[----:B------:R-:W-:Y:S05]  /*7ce0*/  WARPSYNC.COLLECTIVE R23, `(.L_x_2659) ;  /* 0x0000000017087348 */ /* 0x000fea0003c00000 */
[----:B------:R0:W1:Y:S02]  /*7cf0*/  SHFL.BFLY P3, R30, R32, R29, R28 ;  /* 0x0c00001d201e7389 */ /* 0x000064000006001c */
[----:B01----:R-:W-:Y:S01]  /*7d00*/  ENDCOLLECTIVE ;  /* 0x000000000000791b */ /* 0x003fe20003800000 */
.L_x_2659:
[----:B------:R-:W-:-:S05]  /*7d10*/  FADD.FTZ R40, R37, R40 ;  /* 0x0000002825287221 */ /* 0x000fca0000010000 */
[----:B------:R-:W-:Y:S02]  /*7d20*/  MOV R32, R40 ;  /* 0x0000002800207202 */ /* 0x000fe40000000f00 */
[----:B------:R-:W-:-:S07]  /*7d30*/  MOV R31, R30 ;  /* 0x0000001e001f7202 */ /* 0x000fce0000000f00 */
[----:B------:R-:W-:Y:S05]  /*7d40*/  WARPSYNC.COLLECTIVE R23, `(.L_x_2660) ;  /* 0x0000000017087348 */ /* 0x000fea0003c00000 */
[----:B------:R0:W1:Y:S02]  /*7d50*/  SHFL.BFLY P3, R30, R32, R29, R28 ;  /* 0x0c00001d201e7389 */ /* 0x000064000006001c */
[----:B01----:R-:W-:Y:S01]  /*7d60*/  ENDCOLLECTIVE ;  /* 0x000000000000791b */ /* 0x003fe20003800000 */
.L_x_2660:
[----:B------:R-:W-:Y:S01]  /*7d70*/  FADD.FTZ R31, R38, R31 ;  /* 0x0000001f261f7221 */ /* 0x000fe20000010000 */
[----:B------:R-:W-:Y:S06]  /*7d80*/  BRA `(.L_x_2661) ;  /* 0xffffffe800c87947 */ /* 0x000fec000383ffff */
.L_x_2631:
[----:B------:R-:W-:Y:S01]  /*7d90*/  HFMA2.MMA R29, -RZ, RZ, 0, 4.76837158203125e-07 ;  /* 0x00000008ff1d7435 */ /* 0x000fe200000001ff */
[----:B------:R-:W-:Y:S01]  /*7da0*/  BSSY B0, `(.L_x_2662) ;  /* 0x0000007000007945 */ /* 0x000fe20003800000 */
[----:B---3--:R-:W-:Y:S02]  /*7db0*/  MOV R32, R24 ;  /* 0x0000001800207202 */ /* 0x008fe40000000f00 */
[----:B------:R-:W-:Y:S02]  /*7dc0*/  MOV R28, 0x101f ;  /* 0x0000101f001c7802 */ /* 0x000fe40000000f00 */
[----:B0-----:R-:W-:-:S07]  /*7dd0*/  MOV R23, 0xffff ;  /* 0x0000ffff00177802 */ /* 0x001fce0000000f00 */
[----:B-12-4-:R-:W-:Y:S05]  /*7de0*/  WARPSYNC.COLLECTIVE R23, `(.L_x_2663) ;  /* 0x0000000017087348 */ /* 0x016fea0003c00000 */
[----:B------:R0:W3:Y:S02]  /*7df0*/  SHFL.BFLY P3, R30, R32, R29, R28 ;  /* 0x0c00001d201e7389 */ /* 0x0000e4000006001c */
[----:B01234-:R-:W-:Y:S01]  /*7e00*/  ENDCOLLECTIVE ;  /* 0x000000000000791b */ /* 0x01ffe20003800000 */
.L_x_2663:
[----:B------:R-:W-:Y:S05]  /*7e10*/  BSYNC B0 ;  /* 0x0000000000007941 */ /* 0x000fea0003800000 */
.L_x_2662:
        /* <DEDUP_REMOVED lines=13> */
.L_x_2664:
        /* <DEDUP_REMOVED lines=13> */
.L_x_2665:
[----:B------:R-:W-:Y:S02]  /*7fc0*/  MOV R32, R26 ;  /* 0x0000001a00207202 */ /* 0x000fe40000000f00 */
[----:B------:R-:W-:-:S07]  /*7fd0*/  MOV R24, R30 ;  /* 0x0000001e00187202 */ /* 0x000fce0000000f00 */
[----:B------:R-:W-:Y:S05]  /*7fe0*/  WARPSYNC.COLLECTIVE R23, `(.L_x_2666) ;  /* 0x0000000017087348 */ /* 0x000fea0003c00000 */
[----:B------:R0:W1:Y:S02]  /*7ff0*/  SHFL.BFLY P3, R30, R32, R29, R28 ;  /* 0x0c00001d201e7389 */ /* 0x000064000006001c */
[----:B01----:R-:W-:Y:S01]  /*8000*/  ENDCOLLECTIVE ;  /* 0x000000000000791b */ /* 0x003fe20003800000 */
.L_x_2666:
        /* <DEDUP_REMOVED lines=10> */
.L_x_2667:
[----:B------:R-:W-:Y:S02]  /*80b0*/  @P0 LOP3.LUT R26, R26, R11, RZ, 0x3c, !PT ;  /* 0x0000000b1a1a0212 */ /* 0x000fe400078e3cff */
[----:B------:R-:W-:Y:S02]  /*80c0*/  MOV R32, R25 ;  /* 0x0000001900207202 */ /* 0x000fe40000000f00 */
[----:B------:R-:W-:-:S07]  /*80d0*/  MOV R27, R30 ;  /* 0x0000001e001b7202 */ /* 0x000fce0000000f00 */
[----:B------:R-:W-:Y:S05]  /*80e0*/  WARPSYNC.COLLECTIVE R23, `(.L_x_2668) ;  /* 0x0000000017087348 */ /* 0x000fea0003c00000 */
[----:B------:R0:W1:Y:S02]  /*80f0*/  SHFL.BFLY P3, R30, R32, R29, R28 ;  /* 0x0c00001d201e7389 */ /* 0x000064000006001c */
[----:B01----:R-:W-:Y:S01]  /*8100*/  ENDCOLLECTIVE ;  /* 0x000000000000791b */ /* 0x003fe20003800000 */
.L_x_2668:
        /* <DEDUP_REMOVED lines=11> */
.L_x_2669:
[----:B------:R-:W0:Y:S01]  /*81c0*/  LDC.64 R24, c[0x0][0x218] ;  /* 0x00008600ff187b82 */ /* 0x000e220000000a00 */
[----:B------:R-:W-:Y:S02]  /*81d0*/  MOV R32, R34 ;  /* 0x0000002200207202 */ /* 0x000fe40000000f00 */
[----:B------:R-:W-:-:S07]  /*81e0*/  MOV R36, R30 ;  /* 0x0000001e00247202 */ /* 0x000fce0000000f00 */
[----:B0-----:R-:W-:Y:S05]  /*81f0*/  WARPSYNC.COLLECTIVE R23, `(.L_x_2670) ;  /* 0x0000000017087348 */ /* 0x001fea0003c00000 */
[----:B------:R1:W2:Y:S02]  /*8200*/  SHFL.BFLY P3, R30, R32, R29, R28 ;  /* 0x0c00001d201e7389 */ /* 0x0002a4000006001c */
[----:B012---:R-:W-:Y:S01]  /*8210*/  ENDCOLLECTIVE ;  /* 0x000000000000791b */ /* 0x007fe20003800000 */
.L_x_2670:
        /* <DEDUP_REMOVED lines=9> */
.L_x_2671:
        /* <DEDUP_REMOVED lines=8> */
.L_x_2672:
[----:B------:R-:W-:Y:S01]  /*8330*/  FADD.FTZ R40, R40, R37 ;  /* 0x0000002528287221 */ /* 0x000fe20000010000 */
[----:B------:R-:W-:-:S04]  /*8340*/  HFMA2.MMA R29, -RZ, RZ, 0, 2.384185791015625e-07 ;  /* 0x00000004ff1d7435 */ /* 0x000fc800000001ff */
[----:B------:R-:W-:Y:S02]  /*8350*/  MOV R32, R40 ;  /* 0x0000002800207202 */ /* 0x000fe40000000f00 */
[----:B------:R-:W-:-:S07]  /*8360*/  MOV R39, R30 ;  /* 0x0000001e00277202 */ /* 0x000fce0000000f00 */
[----:B------:R-:W-:Y:S05]  /*8370*/  WARPSYNC.COLLECTIVE R23, `(.L_x_2673) ;  /* 0x0000000017087348 */ /* 0x000fea0003c00000 */
[----:B------:R0:W1:Y:S02]  /*8380*/  SHFL.BFLY P3, R30, R32, R29, R28 ;  /* 0x0c00001d201e7389 */ /* 0x000064000006001c */
[----:B01----:R-:W-:Y:S01]  /*8390*/  ENDCOLLECTIVE ;  /* 0x000000000000791b */ /* 0x003fe20003800000 */
.L_x_2673:
[----:B------:R-:W-:-:S05]  /*83a0*/  FADD.FTZ R39, R39, R38 ;  /* 0x0000002627277221 */ /* 0x000fca0000010000 */
[----:B------:R-:W-:Y:S02]  /*83b0*/  MOV R32, R39 ;  /* 0x0000002700207202 */ /* 0x000fe40000000f00 */
[----:B------:R-:W-:-:S07]  /*83c0*/  MOV R37, R30 ;  /* 0x0000001e00257202 */ /* 0x000fce0000000f00 */
[----:B------:R-:W-:Y:S05]  /*83d0*/  WARPSYNC.COLLECTIVE R23, `(.L_x_2674) ;  /* 0x0000000017087348 */ /* 0x000fea0003c00000 */
[----:B------:R0:W1:Y:S02]  /*83e0*/  SHFL.BFLY P3, R30, R32, R29, R28 ;  /* 0x0c00001d201e7389 */ /* 0x000064000006001c */
[----:B01----:R-:W-:Y:S01]  /*83f0*/  ENDCOLLECTIVE ;  /* 0x000000000000791b */ /* 0x003fe20003800000 */
.L_x_2674:
[----:B------:R-:W-:Y:S01]  /*8400*/  FADD.FTZ R37, R40, R37 ;  /* 0x0000002528257221 */ /* 0x000fe20000010000 */
[----:B------:R-:W-:-:S04]  /*8410*/  HFMA2.MMA R29, -RZ, RZ, 0, 1.1920928955078125e-07 ;  /* 0x00000002ff1d7435 */ /* 0x000fc800000001ff */
[----:B------:R-:W-:Y:S02]  /*8420*/  MOV R32, R37 ;  /* 0x0000002500207202 */ /* 0x000fe40000000f00 */
[----:B------:R-:W-:-:S07]  /*8430*/  MOV R38, R30 ;  /* 0x0000001e00267202 */ /* 0x000fce0000000f00 */
[----:B------:R-:W-:Y:S05]  /*8440*/  WARPSYNC.COLLECTIVE R23, `(.L_x_2675) ;  /* 0x0000000017087348 */ /* 0x000fea0003c00000 */
[----:B------:R0:W1:Y:S02]  /*8450*/  SHFL.BFLY P3, R30, R32, R29, R28 ;  /* 0x0c00001d201e7389 */ /* 0x000064000006001c */
[----:B01----:R-:W-:Y:S01]  /*8460*/  ENDCOLLECTIVE ;  /* 0x000000000000791b */ /* 0x003fe20003800000 */
.L_x_2675:
[----:B------:R-:W-:-:S05]  /*8470*/  FADD.FTZ R38, R39, R38 ;  /* 0x0000002627267221 */ /* 0x000fca0000010000 */
[----:B------:R-:W-:Y:S02]  /*8480*/  MOV R32, R38 ;  /* 0x0000002600207202 */ /* 0x000fe40000000f00 */
[----:B------:R-:W-:-:S07]  /*8490*/  MOV R26, R30 ;  /* 0x0000001e001a7202 */ /* 0x000fce0000000f00 */
[----:B------:R-:W-:Y:S05]  /*84a0*/  WARPSYNC.COLLECTIVE R23, `(.L_x_2676) ;  /* 0x0000000017087348 */ /* 0x000fea0003c00000 */
[----:B------:R0:W1:Y:S02]  /*84b0*/  SHFL.BFLY P3, R30, R32, R29, R28 ;  /* 0x0c00001d201e7389 */ /* 0x000064000006001c */
[----:B01----:R-:W-:Y:S01]  /*84c0*/  ENDCOLLECTIVE ;  /* 0x000000000000791b */ /* 0x003fe20003800000 */
.L_x_2676:
        /* <DEDUP_REMOVED lines=13> */
.L_x_2677:
[----:B------:R-:W-:Y:S01]  /*85a0*/  FADD.FTZ R41, R38, R41 ;  /* 0x0000002926297221 */ /* 0x000fe20000010000 */
[----:B------:R-:W0:Y:S04]  /*85b0*/  LDC.64 R26, c[0x0][0x220] ;  /* 0x00008800ff1a7b82 */ /* 0x000e280000000a00 */
[----:B------:R-:W-:Y:S02]  /*85c0*/  MOV R32, R41 ;  /* 0x0000002900207202 */ /* 0x000fe40000000f00 */
[----:B------:R-:W-:-:S07]  /*85d0*/  MOV R38, R30 ;  /* 0x0000001e00267202 */ /* 0x000fce0000000f00 */
[----:B0-----:R-:W-:Y:S05]  /*85e0*/  WARPSYNC.COLLECTIVE R23, `(.L_x_2678) ;  /* 0x0000000017087348 */ /* 0x001fea0003c00000 */
[----:B------:R1:W2:Y:S02]  /*85f0*/  SHFL.BFLY P3, R30, R32, R29, R28 ;  /* 0x0c00001d201e7389 */ /* 0x0002a4000006001c */
[----:B012---:R-:W-:Y:S01]  /*8600*/  ENDCOLLECTIVE ;  /* 0x000000000000791b */ /* 0x007fe20003800000 */
.L_x_2678:
        /* <DEDUP_REMOVED lines=11> */
.L_x_2679:
[----:B------:R-:W-:Y:S01]  /*86c0*/  @!P0 F2FP.F16.F32.PACK_AB R31, RZ, R34 ;  /* 0x00000022ff1f823e */ /* 0x000fe200000000ff */
[----:B------:R-:W-:Y:S01]  /*86d0*/  FADD.FTZ R40, R41, R40 ;  /* 0x0000002829287221 */ /* 0x000fe20000010000 */
[----:B------:R-:W-:Y:S02]  /*86e0*/  MOV R32, R43 ;  /* 0x0000002b00207202 */ /* 0x000fe40000000f00 */
[----:B------:R-:W-:-:S07]  /*86f0*/  MOV R45, R30 ;  /* 0x0000001e002d7202 */ /* 0x000fce0000000f00 */
[----:B------:R-:W-:Y:S05]  /*8700*/  WARPSYNC.COLLECTIVE R23, `(.L_x_2680) ;  /* 0x0000000017087348 */ /* 0x000fea0003c00000 */
[----:B------:R0:W1:Y:S02]  /*8710*/  SHFL.BFLY P3, R30, R32, R29, R28 ;  /* 0x0c00001d201e7389 */ /* 0x000064000006001c */
[----:B01----:R-:W-:Y:S01]  /*8720*/  ENDCOLLECTIVE ;  /* 0x000000000000791b */ /* 0x003fe20003800000 */
.L_x_2680:
[----:B------:R-:W-:Y:S01]  /*8730*/  FADD.FTZ R45, R45, R42 ;  /* 0x0000002a2d2d7221 */ /* 0x000fe20000010000 */
[----:B------:R-:W-:-:S04]  /*8740*/  HFMA2.MMA R29, -RZ, RZ, 0, 2.384185791015625e-07 ;  /* 0x00000004ff1d7435 */ /* 0x000fc800000001ff */
[----:B------:R-:W-:Y:S02]  /*8750*/  MOV R32, R45 ;  /* 0x0000002d00207202 */ /* 0x000fe40000000f00 */
[----:B------:R-:W-:-:S07]  /*8760*/  MOV R44, R30 ;  /* 0x0000001e002c7202 */ /* 0x000fce0000000f00 */
[----:B------:R-:W-:Y:S05]  /*8770*/  WARPSYNC.COLLECTIVE R23, `(.L_x_2681) ;  /* 0x0000000017087348 */ /* 0x000fea0003c00000 */
[----:B------:R0:W1:Y:S02]  /*8780*/  SHFL.BFLY P3, R30, R32, R29, R28 ;  /* 0x0c00001d201e7389 */ /* 0x000064000006001c */
[----:B01----:R-:W-:Y:S01]  /*8790*/  ENDCOLLECTIVE ;  /* 0x000000000000791b */ /* 0x003fe20003800000 */
.L_x_2681:
[----:B------:R-:W-:-:S05]  /*87a0*/  FADD.FTZ R44, R44, R43 ;  /* 0x0000002b2c2c7221 */ /* 0x000fca0000010000 */
[----:B------:R-:W-:Y:S02]  /*87b0*/  MOV R32, R44 ;  /* 0x0000002c00207202 */ /* 0x000fe40000000f00 */
[----:B------:R-:W-:-:S07]  /*87c0*/  MOV R42, R30 ;  /* 0x0000001e002a7202 */ /* 0x000fce0000000f00 */
[----:B------:R-:W-:Y:S05]  /*87d0*/  WARPSYNC.COLLECTIVE R23, `(.L_x_2682) ;  /* 0x0000000017087348 */ /* 0x000fea0003c00000 */
[----:B------:R0:W1:Y:S02]  /*87e0*/  SHFL.BFLY P3, R30, R32, R29, R28 ;  /* 0x0c00001d201e7389 */ /* 0x000064000006001c */
[----:B01----:R-:W-:Y:S01]  /*87f0*/  ENDCOLLECTIVE ;  /* 0x000000000000791b */ /* 0x003fe20003800000 */
.L_x_2682:
[----:B------:R-:W-:Y:S01]  /*8800*/  FADD.FTZ R42, R45, R42 ;  /* 0x0000002a2d2a7221 */ /* 0x000fe20000010000 */
[----:B------:R-:W-:-:S04]  /*8810*/  HFMA2.MMA R29, -RZ, RZ, 0, 1.1920928955078125e-07 ;  /* 0x00000002ff1d7435 */ /* 0x000fc800000001ff */
[----:B------:R-:W-:Y:S02]  /*8820*/  MOV R32, R42 ;  /* 0x0000002a00207202 */ /* 0x000fe40000000f00 */
[----:B------:R-:W-:-:S07]  /*8830*/  MOV R43, R30 ;  /* 0x0000001e002b7202 */ /* 0x000fce0000000f00 */
[----:B------:R-:W-:Y:S05]  /*8840*/  WARPSYNC.COLLECTIVE R23, `(.L_x_2683) ;  /* 0x0000000017087348 */ /* 0x000fea0003c00000 */
[----:B------:R0:W1:Y:S02]  /*8850*/  SHFL.BFLY P3, R30, R32, R29, R28 ;  /* 0x0c00001d201e7389 */ /* 0x000064000006001c */
[----:B01----:R-:W-:Y:S01]  /*8860*/  ENDCOLLECTIVE ;  /* 0x000000000000791b */ /* 0x003fe20003800000 */
.L_x_2683:
[----:B------:R-:W-:-:S05]  /*8870*/  FADD.FTZ R43, R44, R43 ;  /* 0x0000002b2c2b7221 */ /* 0x000fca0000010000 */
[----:B------:R-:W-:Y:S02]  /*8880*/  MOV R32, R43 ;  /* 0x0000002b00207202 */ /* 0x000fe40000000f00 */
[----:B------:R-:W-:-:S07]  /*8890*/  MOV R45, R30 ;  /* 0x0000001e002d7202 */ /* 0x000fce0000000f00 */
[----:B------:R-:W-:Y:S05]  /*88a0*/  WARPSYNC.COLLECTIVE R23, `(.L_x_2684) ;  /* 0x0000000017087348 */ /* 0x000fea0003c00000 */
[----:B------:R0:W1:Y:S02]  /*88b0*/  SHFL.BFLY P3, R30, R32, R29, R28 ;  /* 0x0c00001d201e7389 */ /* 0x000064000006001c */
[----:B01----:R-:W-:Y:S01]  /*88c0*/  ENDCOLLECTIVE ;  /* 0x000000000000791b */ /* 0x003fe20003800000 */
.L_x_2684:
[----:B------:R-:W-:Y:S01]  /*88d0*/  FADD.FTZ R45, R42, R45 ;  /* 0x0000002d2a2d7221 */ /* 0x000fe20000010000 */
[----:B------:R-:W-:-:S04]  /*88e0*/  HFMA2.MMA R29, -RZ, RZ, 0, 5.9604644775390625e-08 ;  /* 0x00000001ff1d7435 */ /* 0x000fc800000001ff */
[----:B------:R-:W-:Y:S02]  /*88f0*/  MOV R32, R45 ;  /* 0x0000002d00207202 */ /* 0x000fe40000000f00 */
[----:B------:R-:W-:-:S07]  /*8900*/  MOV R44, R30 ;  /* 0x0000001e002c7202 */ /* 0x000fce0000000f00 */
[----:B------:R-:W-:Y:S05]  /*8910*/  WARPSYNC.COLLECTIVE R23, `(.L_x_2685) ;  /* 0x0000000017087348 */ /* 0x000fea0003c00000 */
[----:B------:R0:W1:Y:S02]  /*8920*/  SHFL.BFLY P3, R30, R32, R29, R28 ;  /* 0x0c00001d201e7389 */ /* 0x000064000006001c */
[----:B01----:R-:W-:Y:S01]  /*8930*/  ENDCOLLECTIVE ;  /* 0x000000000000791b */ /* 0x003fe20003800000 */
.L_x_2685:
[----:B------:R-:W-:-:S05]  /*8940*/  FADD.FTZ R43, R43, R44 ;  /* 0x0000002c2b2b7221 */ /* 0x000fca0000010000 */
[----:B------:R-:W-:Y:S02]  /*8950*/  MOV R32, R43 ;  /* 0x0000002b00207202 */ /* 0x000fe40000000f00 */
[----:B------:R-:W-:-:S07]  /*8960*/  MOV R42, R30 ;  /* 0x0000001e002a7202 */ /* 0x000fce0000000f00 */
[----:B------:R-:W-:Y:S05]  /*8970*/  WARPSYNC.COLLECTIVE R23, `(.L_x_2686) ;  /* 0x0000000017087348 */ /* 0x000fea0003c00000 */
[----:B------:R0:W1:Y:S02]  /*8980*/  SHFL.BFLY P3, R30, R32, R29, R28 ;  /* 0x0c00001d201e7389 */ /* 0x000064000006001c */
[----:B01----:R-:W-:Y:S01]  /*8990*/  ENDCOLLECTIVE ;  /* 0x000000000000791b */ /* 0x003fe20003800000 */
.L_x_2686:
[----:B------:R-:W-:Y:S01]  /*89a0*/  HFMA2.MMA R29, -RZ, RZ, 0, 4.76837158203125e-07 ;  /* 0x00000008ff1d7435 */ /* 0x000fe200000001ff */
[----:B------:R-:W-:Y:S02]  /*89b0*/  MOV R32, R46 ;  /* 0x0000002e00207202 */ /* 0x000fe40000000f00 */
[----:B------:R-:W-:-:S08]  /*89c0*/  MOV R44, R30 ;  /* 0x0000001e002c7202 */ /* 0x000fd00000000f00 */
[----:B------:R-:W-:Y:S05]  /*89d0*/  WARPSYNC.COLLECTIVE R23, `(.L_x_2687) ;  /* 0x0000000017087348 */ /* 0x000fea0003c00000 */
[----:B------:R0:W1:Y:S02]  /*89e0*/  SHFL.BFLY P3, R30, R32, R29, R28 ;  /* 0x0c00001d201e7389 */ /* 0x000064000006001c */
[----:B01----:R-:W-:Y:S01]  /*89f0*/  ENDCOLLECTIVE ;  /* 0x000000000000791b */ /* 0x003fe20003800000 */
.L_x_2687:
[----:B------:R-:W-:Y:S02]  /*8a00*/  MOV R32, R50 ;  /* 0x0000003200207202 */ /* 0x000fe40000000f00 */
[----:B------:R-:W-:-:S07]  /*8a10*/  MOV R51, R30 ;  /* 0x0000001e00337202 */ /* 0x000fce0000000f00 */
[----:B------:R-:W-:Y:S05]  /*8a20*/  WARPSYNC.COLLECTIVE R23, `(.L_x_2688) ;  /* 0x0000000017087348 */ /* 0x000fea0003c00000 */
[----:B------:R0:W1:Y:S02]  /*8a30*/  SHFL.BFLY P3, R30, R32, R29, R28 ;  /* 0x0c00001d201e7389 */ /* 0x000064000006001c */
[----:B01----:R-:W-:Y:S01]  /*8a40*/  ENDCOLLECTIVE ;  /* 0x000000000000791b */ /* 0x003fe20003800000 */
.L_x_2688:
[----:B------:R-:W-:Y:S01]  /*8a50*/  FADD.FTZ R51, R51, R46 ;  /* 0x0000002e33337221 */ /* 0x000fe20000010000 */
[----:B------:R-:W-:-:S04]  /*8a60*/  HFMA2.MMA R29, -RZ, RZ, 0, 2.384185791015625e-07 ;  /* 0x00000004ff1d7435 */ /* 0x000fc800000001ff */
[----:B------:R-:W-:Y:S02]  /*8a70*/  MOV R32, R51 ;  /* 0x0000003300207202 */ /* 0x000fe40000000f00 */
[----:B------:R-:W-:-:S07]  /*8a80*/  MOV R53, R30 ;  /* 0x0000001e00357202 */ /* 0x000fce0000000f00 */
[----:B------:R-:W-:Y:S05]  /*8a90*/  WARPSYNC.COLLECTIVE R23, `(.L_x_2689) ;  /* 0x0000000017087348 */ /* 0x000fea0003c00000 */
[----:B------:R0:W1:Y:S02]  /*8aa0*/  SHFL.BFLY P3, R30, R32, R29, R28 ;  /* 0x0c00001d201e7389 */ /* 0x000064000006001c */
[----:B01----:R-:W-:Y:S01]  /*8ab0*/  ENDCOLLECTIVE ;  /* 0x000000000000791b */ /* 0x003fe20003800000 */
.L_x_2689:
[----:B------:R-:W-:-:S05]  /*8ac0*/  FADD.FTZ R53, R53, R50 ;  /* 0x0000003235357221 */ /* 0x000fca0000010000 */
[----:B------:R-:W-:Y:S02]  /*8ad0*/  MOV R32, R53 ;  /* 0x0000003500207202 */ /* 0x000fe40000000f00 */
[----:B------:R-:W-:-:S07]  /*8ae0*/  MOV R46, R30 ;  /* 0x0000001e002e7202 */ /* 0x000fce0000000f00 */
[----:B------:R-:W-:Y:S05]  /*8af0*/  WARPSYNC.COLLECTIVE R23, `(.L_x_2690) ;  /* 0x0000000017087348 */ /* 0x000fea0003c00000 */
[----:B------:R0:W1:Y:S02]  /*8b00*/  SHFL.BFLY P3, R30, R32, R29, R28 ;  /* 0x0c00001d201e7389 */ /* 0x000064000006001c */
[----:B01----:R-:W-:Y:S01]  /*8b10*/  ENDCOLLECTIVE ;  /* 0x000000000000791b */ /* 0x003fe20003800000 */
.L_x_2690:
[----:B------:R-:W-:Y:S01]  /*8b20*/  FADD.FTZ R46, R51, R46 ;  /* 0x0000002e332e7221 */ /* 0x000fe20000010000 */
[----:B------:R-:W-:-:S04]  /*8b30*/  HFMA2.MMA R29, -RZ, RZ, 0, 1.1920928955078125e-07 ;  /* 0x00000002ff1d7435 */ /* 0x000fc800000001ff */
[----:B------:R-:W-:Y:S02]  /*8b40*/  MOV R32, R46 ;  /* 0x0000002e00207202 */ /* 0x000fe40000000f00 */
[----:B------:R-:W-:-:S07]  /*8b50*/  MOV R50, R30 ;  /* 0x0000001e00327202 */ /* 0x000fce0000000f00 */
[----:B------:R-:W-:Y:S05]  /*8b60*/  WARPSYNC.COLLECTIVE R23, `(.L_x_2691) ;  /* 0x0000000017087348 */ /* 0x000fea0003c00000 */
[----:B------:R0:W1:Y:S02]  /*8b70*/  SHFL.BFLY P3, R30, R32, R29, R28 ;  /* 0x0c00001d201e7389 */ /* 0x000064000006001c */
[----:B01----:R-:W-:Y:S01]  /*8b80*/  ENDCOLLECTIVE ;  /* 0x000000000000791b */ /* 0x003fe20003800000 */
.L_x_2691:
[----:B------:R-:W-:-:S05]  /*8b90*/  FADD.FTZ R50, R53, R50 ;  /* 0x0000003235327221 */ /* 0x000fca0000010000 */
[----:B------:R-:W-:Y:S02]  /*8ba0*/  MOV R32, R50 ;  /* 0x0000003200207202 */ /* 0x000fe40000000f00 */
[----:B------:R-:W-:-:S07]  /*8bb0*/  MOV R37, R30 ;  /* 0x0000001e00257202 */ /* 0x000fce0000000f00 */
[----:B------:R-:W-:Y:S05]  /*8bc0*/  WARPSYNC.COLLECTIVE R23, `(.L_x_2692) ;  /* 0x0000000017087348 */ /* 0x000fea0003c00000 */
[----:B------:R0:W1:Y:S02]  /*8bd0*/  SHFL.BFLY P3, R30, R32, R29, R28 ;  /* 0x0c00001d201e7389 */ /* 0x000064000006001c */
[----:B01----:R-:W-:Y:S01]  /*8be0*/  ENDCOLLECTIVE ;  /* 0x000000000000791b */ /* 0x003fe20003800000 */
.L_x_2692:
        /* <DEDUP_REMOVED lines=21> */
.L_x_2693:
        /* <DEDUP_REMOVED lines=11> */
.L_x_2694:
[----:B------:R-:W-:Y:S01]  /*8df0*/  FADD.FTZ R34, R37, R34 ;  /* 0x0000002225227221 */ /* 0x000fe20000010000 */
[----:B------:R-:W-:Y:S06]  /*8e00*/  BRA `(.L_x_2695) ;  /* 0xffffffe400107947 */ /* 0x000fec000383ffff */
.L_x_2696:
        /* <DEDUP_REMOVED lines=15> */
.L_x_3226:


//--------------------- .text._ZN13group_norm_v218gn_bwd_cuda_kernelI6__halfLi480ELi1ELi16ELi60ELi1024ELb1ELb1ELi32ELi960ELi960ELi4ELb1ELi4ELb0ELb0ELNS_15WgradSyncMethodE3ENS_16CompileConditionILi900EEEEEvPT_S6_S6_PKS5_S8_S8_S8_PKfflPfPj --------------------------
	.section	.text._ZN13group_norm_v218gn_bwd_cuda_kernelI6__halfLi480ELi1ELi16ELi60ELi1024ELb1ELb1ELi32ELi960ELi960ELi4ELb1ELi4ELb0ELb0ELNS_15WgradSyncMethodE3ENS_16CompileConditionILi900EEEEEvPT_S6_S6_PKS5_S8_S8_S8_PKfflPfPj,"ax",@progbits
	.align	128
        .global         _ZN13group_norm_v218gn_bwd_cuda_kernelI6__halfLi480ELi1ELi16ELi60ELi1024ELb1ELb1ELi32ELi960ELi960ELi4ELb1ELi4ELb0ELb0ELNS_15WgradSyncMethodE3ENS_16CompileConditionILi900EEEEEvPT_S6_S6_PKS5_S8_S8_S8_PKfflPfPj
        .type           _ZN13group_norm_v218gn_bwd_cuda_kernelI6__halfLi480ELi1ELi16ELi60ELi1024ELb1ELb1ELi32ELi960ELi960ELi4ELb1ELi4ELb0ELb0ELNS_15WgradSyncMethodE3ENS_16CompileConditionILi900EEEEEvPT_S6_S6_PKS5_S8_S8_S8_PKfflPfPj,@function
        .size           _ZN13group_norm_v218gn_bwd_cuda_kernelI6__halfLi480ELi1ELi16ELi60ELi1024ELb1ELb1ELi32ELi960ELi960ELi4ELb1ELi4ELb0ELb0ELNS_15WgradSyncMethodE3ENS_16CompileConditionILi900EEEEEvPT_S6_S6_PKS5_S8_S8_S8_PKfflPfPj,(.L_x_3227 - _ZN13group_norm_v218gn_bwd_cuda_kernelI6__halfLi480ELi1ELi16ELi60ELi1024ELb1ELb1ELi32ELi960ELi960ELi4ELb1ELi4ELb0ELb0ELNS_15WgradSyncMethodE3ENS_16CompileConditionILi900EEEEEvPT_S6_S6_PKS5_S8_S8_S8_PKfflPfPj)
        .other          _ZN13group_norm_v218gn_bwd_cuda_kernelI6__halfLi480ELi1ELi16ELi60ELi1024ELb1ELb1ELi32ELi960ELi960ELi4ELb1ELi4ELb0ELb0ELNS_15WgradSyncMethodE3ENS_16CompileConditionILi900EEEEEvPT_S6_S6_PKS5_S8_S8_S8_PKfflPfPj,@"STO_CUDA_ENTRY STV_DEFAULT"
_ZN13group_norm_v218gn_bwd_cuda_kernelI6__halfLi480ELi1ELi16ELi60ELi1024ELb1ELb1ELi32ELi960ELi960ELi4ELb1ELi4ELb0ELb0ELNS_15WgradSyncMethodE3ENS_16CompileConditionILi900EEEEEvPT_S6_S6_PKS5_S8_S8_S8_PKfflPfPj:
.text._ZN13group_norm_v218gn_bwd_cuda_kernelI6__halfLi480ELi1ELi16ELi60ELi1024ELb1ELb1ELi32ELi960ELi960ELi4ELb1ELi4ELb0ELb0ELNS_15WgradSyncMethodE3ENS_16CompileConditionILi900EEEEEvPT_S6_S6_PKS5_S8_S8_S8_PKfflPfPj:
        /* <DEDUP_REMOVED lines=28> */
.L_x_2699:
        /* <DEDUP_REMOVED lines=8> */
.L_x_2698:
[----:B------:R-:W-:Y:S05]  /*0240*/  WARPSYNC.ALL ;  /* 0x0000000000007948 */ /* 0x000fea0003800000 */
[----:B------:R-:W-:Y:S06]  /*0250*/  BAR.SYNC.DEFER_BLOCKING 0x0 ;  /* 0x0000000000007b1d */ /* 0x000fec0000010000 */
[----:B------:R-:W-:Y:S05]  /*0260*/  BRA `(.L_x_2700) ;  /* 0x0000009400587947 */ /* 0x000fea0003800000 */
.L_x_2697:
        /* <DEDUP_REMOVED lines=12> */
[----:B------:R-:W-:Y:S01]  /*0330*/  IADD3 R0, R40, 0x1e0, RZ ;  /* 0x000001e028007810 */ /* 0x000fe20007ffe0ff */
[----:B------:R-:W-:Y:S01]  /*0340*/  ULOP3.LUT UR4, UR20, 0x1f, URZ, 0xc0, !UPT ;  /* 0x0000001f14047892 */ /* 0x000fe2000f8ec03f */
[----:B------:R-:W-:Y:S01]  /*0350*/  SHF.R.U32.HI R14, RZ, 0x1, R40 ;  /* 0x00000001ff0e7819 */ /* 0x000fe20000011628 */
[----:B------:R-:W-:Y:S01]  /*0360*/  UMOV UR8, 0x400 ;  /* 0x0000040000087882 */ /* 0x000fe20000000000 */
[----:B------:R-:W-:Y:S01]  /*0370*/  SHF.R.S32.HI R7, RZ, 0x1f, R0 ;  /* 0x0000001fff077819 */ /* 0x000fe20000011400 */
[----:B------:R-:W-:Y:S01]  /*0380*/  UIADD3 UR6, UR8, 0x3c00, URZ ;  /* 0x00003c0008067890 */ /* 0x000fe2000fffe03f */
[----:B------:R-:W-:Y:S01]  /*0390*/  SHF.L.U32 R6, R14, 0x5, RZ ;  /* 0x000000050e067819 */ /* 0x000fe200000006ff */
[----:B------:R-:W-:Y:S01]  /*03a0*/  USHF.L.U32 UR7, UR10, 0x5, URZ ;  /* 0x000000050a077899 */ /* 0x000fe2000800063f */
[----:B------:R-:W-:Y:S01]  /*03b0*/  MOV R3, UR4 ;  /* 0x0000000400037c02 */ /* 0x000fe20008000f00 */
[----:B------:R-:W-:Y:S01]  /*03c0*/  UIADD3 UR11, -UR10, URZ, URZ ;  /* 0x0000003f0a0b7290 */ /* 0x000fe2000fffe13f */
[----:B------:R-:W-:Y:S01]  /*03d0*/  LEA.HI R10, R7, R0, RZ, 0x2 ;  /* 0x00000000070a7211 */ /* 0x000fe200078f10ff */
[----:B------:R-:W-:Y:S01]  /*03e0*/  ULOP3.LUT UR4, UR7, 0xffffffe0, UR4, 0xe2, !UPT ;  /* 0xffffffe007047892 */ /* 0x000fe2000f8ee204 */
[----:B------:R-:W-:Y:S01]  /*03f0*/  LOP3.LUT R6, R6, 0xffffffe0, R3, 0xe2, !PT ;  /* 0xffffffe006067812 */ /* 0x000fe200078ee203 */
[----:B------:R-:W-:Y:S01]  /*0400*/  IMAD.WIDE.U32 R2, R2, -0x77777777, RZ ;  /* 0x8888888902027825 */ /* 0x000fe200078e00ff */
[----:B------:R-:W-:-:S02]  /*0410*/  LOP3.LUT R11, R10, 0xfffffffc, RZ, 0xc0, !PT ;  /* 0xfffffffc0a0b7812 */ /* 0x000fc400078ec0ff */
[----:B------:R-:W-:Y:S02]  /*0420*/  CS2R R58, SRZ ;  /* 0x00000000003a7805 */ /* 0x000fe4000001ff00 */
[----:B------:R-:W-:Y:S01]  /*0430*/  LEA.HI R13, R7, R0, RZ, 0x4 ;  /* 0x00000000070d7211 */ /* 0x000fe200078f20ff */
[----:B------:R1:W-:Y:S01]  /*0440*/  STL [R1+0x158], R6 ;  /* 0x0001580601007387 */ /* 0x0003e20000100800 */
[----:B------:R-:W-:Y:S02]  /*0450*/  IADD3 R12, R0, -R11, RZ ;  /* 0x8000000b000c7210 */ /* 0x000fe40007ffe0ff */
[----:B------:R-:W-:Y:S02]  /*0460*/  CS2R R56, SRZ ;  /* 0x0000000000387805 */ /* 0x000fe4000001ff00 */
[----:B------:R-:W-:Y:S02]  /*0470*/  SHF.R.U32.HI R0, RZ, 0x3, R3 ;  /* 0x00000003ff007819 */ /* 0x000fe40000011603 */
[----:B------:R-:W-:-:S02]  /*0480*/  CS2R R54, SRZ ;  /* 0x0000000000367805 */ /* 0x000fc4000001ff00 */
[----:B------:R-:W-:Y:S01]  /*0490*/  SHF.R.S32.HI R10, RZ, 0x2, R10 ;  /* 0x00000002ff0a7819 */ /* 0x000fe2000001140a */
[----:B0-----:R-:W-:Y:S01]  /*04a0*/  ULEA UR6, UR9, UR6, 0x18 ;  /* 0x0000000609067291 */ /* 0x001fe2000f8ec03f */
[----:B------:R-:W-:Y:S01]  /*04b0*/  SHF.R.U32.HI R13, RZ, 0x4, R13 ;  /* 0x00000004ff0d7819 */ /* 0x000fe2000001160d */
[----:B------:R0:W-:Y:S01]  /*04c0*/  STL [R1+0xec], R0 ;  /* 0x0000ec0001007387 */ /* 0x0001e20000100800 */
[----:B------:R-:W-:Y:S01]  /*04d0*/  ULEA UR9, UR9, UR8, 0x18 ;  /* 0x0000000809097291 */ /* 0x000fe2000f8ec03f */
[----:B-1----:R-:W-:Y:S02]  /*04e0*/  SHF.R.S32.HI R6, RZ, 0x1f, R40 ;  /* 0x0000001fff067819 */ /* 0x002fe40000011428 */
[----:B------:R-:W-:Y:S02]  /*04f0*/  CS2R R52, SRZ ;  /* 0x0000000000347805 */ /* 0x000fe4000001ff00 */
[----:B------:R-:W-:Y:S01]  /*0500*/  MOV R41, UR6 ;  /* 0x0000000600297c02 */ /* 0x000fe20008000f00 */
[----:B------:R-:W-:Y:S01]  /*0510*/  ULEA UR6, UP0, UR10, UR12, 0x2 ;  /* 0x0000000c0a067291 */ /* 0x000fe2000f80103f */
[CC--:B------:R-:W-:Y:S01]  /*0520*/  LEA.HI R7, R6.reuse, R40.reuse, RZ, 0x2 ;  /* 0x0000002806077211 */ /* 0x0c0fe200078f10ff */
[----:B------:R-:W-:Y:S01]  /*0530*/  UMOV UR8, UR10 ;  /* 0x0000000a00087c82 */ /* 0x000fe20008000000 */
[----:B------:R-:W-:Y:S01]  /*0540*/  LEA.HI R6, R6, R40, RZ, 0x4 ;  /* 0x0000002806067211 */ /* 0x000fe200078f20ff */
[----:B------:R-:W-:Y:S01]  /*0550*/  ULEA.HI.X UR7, UR10, UR13, UR5, 0x2, UP0 ;  /* 0x0000000d0a077291 */ /* 0x000fe200080f1405 */
[----:B0-----:R-:W-:Y:S01]  /*0560*/  IMAD R0, R14, 0x3c, RZ ;  /* 0x0000003c0e007824 */ /* 0x001fe200078e02ff */
[----:B------:R-:W-:Y:S01]  /*0570*/  SHF.L.U32 R14, R40, 0x3, RZ ;  /* 0x00000003280e7819 */ /* 0x000fe200000006ff */
[----:B------:R-:W-:Y:S01]  /*0580*/  UISETP.NE.AND UP0, UPT, UR20, UR11, UPT ;  /* 0x0000000b1400728c */ /* 0x000fe2000bf05270 */
[----:B------:R-:W-:-:S02]  /*0590*/  SHF.R.S32.HI R37, RZ, 0x2, R7 ;  /* 0x00000002ff257819 */ /* 0x000fc40000011407 */
[C---:B------:R-:W-:Y:S02]  /*05a0*/  IADD3 R3, R0.reuse, 0x4, RZ ;  /* 0x0000000400037810 */ /* 0x040fe40007ffe0ff */
[C---:B------:R-:W-:Y:S02]  /*05b0*/  IADD3 R11, R0.reuse, 0x8, RZ ;  /* 0x00000008000b7810 */ /* 0x040fe40007ffe0ff */
[C---:B------:R-:W-:Y:S02]  /*05c0*/  IADD3 R15, R0.reuse, 0xc, RZ ;  /* 0x0000000c000f7810 */ /* 0x040fe40007ffe0ff */
[----:B------:R-:W-:Y:S02]  /*05d0*/  SHF.R.U32.HI R2, RZ, 0x2, R0 ;  /* 0x00000002ff027819 */ /* 0x000fe40000011600 */
[----:B------:R-:W-:Y:S02]  /*05e0*/  SHF.R.U32.HI R3, RZ, 0x2, R3 ;  /* 0x00000002ff037819 */ /* 0x000fe40000011603 */
[----:B------:R-:W-:-:S02]  /*05f0*/  IADD3 R19, R0, 0x14, RZ ;  /* 0x0000001400137810 */ /* 0x000fc40007ffe0ff */
[----:B------:R-:W-:Y:S01]  /*0600*/  SHF.R.U32.HI R16, RZ, 0x2, R11 ;  /* 0x00000002ff107819 */ /* 0x000fe2000001160b */
[----:B------:R-:W-:Y:S01]  /*0610*/  IMAD R11, R2, 0x18, R41 ;  /* 0x00000018020b7824 */ /* 0x000fe200078e0229 */
[----:B------:R-:W-:Y:S01]  /*0620*/  SHF.R.U32.HI R18, RZ, 0x2, R15 ;  /* 0x00000002ff127819 */ /* 0x000fe2000001160f */
[----:B------:R-:W-:Y:S01]  /*0630*/  IMAD R15, R3, 0x18, R41 ;  /* 0x00000018030f7824 */ /* 0x000fe200078e0229 */
[----:B------:R-:W-:Y:S02]  /*0640*/  IADD3 R17, R0, 0x10, RZ ;  /* 0x0000001000117810 */ /* 0x000fe40007ffe0ff */
[----:B------:R-:W-:Y:S02]  /*0650*/  LOP3.LUT R14, R14, 0x8, RZ, 0xc0, !PT ;  /* 0x000000080e0e7812 */ /* 0x000fe400078ec0ff */
[----:B------:R-:W-:Y:S01]  /*0660*/  SHF.R.U32.HI R22, RZ, 0x2, R19 ;  /* 0x00000002ff167819 */ /* 0x000fe20000011613 */
[----:B------:R-:W-:Y:S01]  /*0670*/  IMAD R19, R18, 0x18, R41 ;  /* 0x0000001812137824 */ /* 0x000fe200078e0229 */
[----:B------:R-:W-:Y:S01]  /*0680*/  SHF.R.U32.HI R20, RZ, 0x2, R17 ;  /* 0x00000002ff147819 */ /* 0x000fe20000011611 */
[----:B------:R-:W-:Y:S01]  /*0690*/  IMAD R17, R16, 0x18, R41 ;  /* 0x0000001810117824 */ /* 0x000fe200078e0229 */
[----:B------:R-:W-:-:S02]  /*06a0*/  IADD3 R21, R0, 0x18, RZ ;  /* 0x0000001800157810 */ /* 0x000fc40007ffe0ff */
[----:B------:R-:W-:Y:S02]  /*06b0*/  IADD3 R18, R11, R14, RZ ;  /* 0x0000000e0b127210 */ /* 0x000fe40007ffe0ff */
[----:B------:R-:W-:Y:S02]  /*06c0*/  IADD3 R11, R14, R15, RZ ;  /* 0x0000000f0e0b7210 */ /* 0x000fe40007ffe0ff */
[C---:B------:R-:W-:Y:S01]  /*06d0*/  IADD3 R23, R0.reuse, 0x1c, RZ ;  /* 0x0000001c00177810 */ /* 0x040fe20007ffe0ff */
[----:B------:R-:W-:Y:S01]  /*06e0*/  STL [R1+0x13c], R18 ;  /* 0x00013c1201007387 */ /* 0x000fe20000100800 */
[----:B------:R-:W-:Y:S02]  /*06f0*/  IADD3 R25, R0, 0x20, RZ ;  /* 0x0000002000197810 */ /* 0x000fe40007ffe0ff */
[----:B------:R-:W-:Y:S01]  /*0700*/  SHF.R.U32.HI R24, RZ, 0x2, R21 ;  /* 0x00000002ff187819 */ /* 0x000fe20000011615 */
[----:B------:R-:W-:Y:S01]  /*0710*/  IMAD R21, R20, 0x18, R41 ;  /* 0x0000001814157824 */ /* 0x000fe200078e0229 */
[----:B------:R-:W-:Y:S01]  /*0720*/  IADD3 R15, R14, R17, RZ ;  /* 0x000000110e0f7210 */ /* 0x000fe20007ffe0ff */
[----:B------:R-:W-:Y:S01]  /*0730*/  STL [R1+0xf0], R10 ;  /* 0x0000f00a01007387 */ /* 0x000fe20000100800 */
[----:B------:R-:W-:-:S02]  /*0740*/  IADD3 R27, R0, 0x24, RZ ;  /* 0x00000024001b7810 */ /* 0x000fc40007ffe0ff */
[----:B------:R-:W-:Y:S01]  /*0750*/  SHF.R.U32.HI R26, RZ, 0x2, R23 ;  /* 0x00000002ff1a7819 */ /* 0x000fe20000011617 */
[----:B------:R0:W-:Y:S01]  /*0760*/  STL [R1+0x138], R11 ;  /* 0x0001380b01007387 */ /* 0x0001e20000100800 */
[----:B------:R-:W-:Y:S01]  /*0770*/  SHF.R.U32.HI R28, RZ, 0x2, R25 ;  /* 0x00000002ff1c7819 */ /* 0x000fe20000011619 */
[--C-:B------:R-:W-:Y:S01]  /*0780*/  IMAD R23, R22, 0x18, R41.reuse ;  /* 0x0000001816177824 */ /* 0x100fe200078e0229 */
[----:B------:R-:W-:Y:S01]  /*0790*/  IADD3 R29, R0, 0x28, RZ ;  /* 0x00000028001d7810 */ /* 0x000fe20007ffe0ff */
[----:B------:R-:W-:Y:S01]  /*07a0*/  IMAD R25, R24, 0x18, R41 ;  /* 0x0000001818197824 */ /* 0x000fe200078e0229 */
[C---:B------:R-:W-:Y:S01]  /*07b0*/  IADD3 R31, R0.reuse, 0x2c, RZ ;  /* 0x0000002c001f7810 */ /* 0x040fe20007ffe0ff */
[----:B------:R1:W-:Y:S01]  /*07c0*/  STL [R1+0x134], R15 ;  /* 0x0001340f01007387 */ /* 0x0003e20000100800 */
[C---:B------:R-:W-:Y:S02]  /*07d0*/  IADD3 R33, R0.reuse, 0x30, RZ ;  /* 0x0000003000217810 */ /* 0x040fe40007ffe0ff */
[----:B------:R-:W-:-:S02]  /*07e0*/  IADD3 R35, R0, 0x34, RZ ;  /* 0x0000003400237810 */ /* 0x000fc40007ffe0ff */
[----:B0-----:R-:W-:Y:S02]  /*07f0*/  IADD3 R11, R14, R19, RZ ;  /* 0x000000130e0b7210 */ /* 0x001fe40007ffe0ff */
[----:B------:R-:W-:Y:S02]  /*0800*/  IADD3 R0, R0, 0x38, RZ ;  /* 0x0000003800007810 */ /* 0x000fe40007ffe0ff */
[----:B------:R-:W-:Y:S01]  /*0810*/  SHF.R.U32.HI R30, RZ, 0x2, R27 ;  /* 0x00000002ff1e7819 */ /* 0x000fe2000001161b */
[----:B------:R-:W-:Y:S01]  /*0820*/  IMAD R27, R26, 0x18, R41 ;  /* 0x000000181a1b7824 */ /* 0x000fe200078e0229 */
[----:B-1----:R-:W-:Y:S01]  /*0830*/  IADD3 R15, R14, R21, RZ ;  /* 0x000000150e0f7210 */ /* 0x002fe20007ffe0ff */
[----:B------:R0:W-:Y:S01]  /*0840*/  STL [R1+0x130], R11 ;  /* 0x0001300b01007387 */ /* 0x0001e20000100800 */
[----:B------:R-:W-:Y:S01]  /*0850*/  SHF.R.U32.HI R32, RZ, 0x2, R29 ;  /* 0x00000002ff207819 */ /* 0x000fe2000001161d */
[----:B------:R-:W-:Y:S01]  /*0860*/  IMAD R29, R28, 0x18, R41 ;  /* 0x000000181c1d7824 */ /* 0x000fe200078e0229 */
[----:B------:R-:W-:Y:S01]  /*0870*/  IADD3 R17, R14, R23, RZ ;  /* 0x000000170e117210 */ /* 0x000fe20007ffe0ff */
[----:B------:R1:W-:Y:S01]  /*0880*/  STL [R1+0x12c], R15 ;  /* 0x00012c0f01007387 */ /* 0x0003e20000100800 */
[----:B------:R-:W-:Y:S01]  /*0890*/  SHF.R.U32.HI R34, RZ, 0x2, R31 ;  /* 0x00000002ff227819 */ /* 0x000fe2000001161f */
[----:B------:R-:W-:Y:S01]  /*08a0*/  IMAD R31, R30, 0x18, R41 ;  /* 0x000000181e1f7824 */ /* 0x000fe200078e0229 */
[----:B------:R-:W-:Y:S01]  /*08b0*/  SHF.R.U32.HI R2, RZ, 0x2, R0 ;  /* 0x00000002ff027819 */ /* 0x000fe20000011600 */
[----:B------:R4:W-:Y:S01]  /*08c0*/  STL [R1+0x128], R17 ;  /* 0x0001281101007387 */ /* 0x0009e20000100800 */
[----:B------:R-:W-:-:S02]  /*08d0*/  IADD3 R0, R37, 0xf0, RZ ;  /* 0x000000f025007810 */ /* 0x000fc40007ffe0ff */
[----:B0-----:R-:W-:Y:S02]  /*08e0*/  IADD3 R11, R14, R25, RZ ;  /* 0x000000190e0b7210 */ /* 0x001fe40007ffe0ff */
[----:B------:R-:W-:Y:S01]  /*08f0*/  SHF.R.U32.HI R36, RZ, 0x2, R33 ;  /* 0x00000002ff247819 */ /* 0x000fe20000011621 */
[----:B------:R-:W-:Y:S01]  /*0900*/  IMAD R33, R32, 0x18, R41 ;  /* 0x0000001820217824 */ /* 0x000fe200078e0229 */
[----:B-1----:R-:W-:Y:S01]  /*0910*/  IADD3 R15, R14, R27, RZ ;  /* 0x0000001b0e0f7210 */ /* 0x002fe20007ffe0ff */
[----:B------:R0:W-:Y:S01]  /*0920*/  STL [R1+0x124], R11 ;  /* 0x0001240b01007387 */ /* 0x0001e20000100800 */
[----:B------:R-:W-:Y:S01]  /*0930*/  SHF.R.U32.HI R38, RZ, 0x2, R35 ;  /* 0x00000002ff267819 */ /* 0x000fe20000011623 */
[--C-:B------:R-:W-:Y:S01]  /*0940*/  IMAD R35, R34, 0x18, R41.reuse ;  /* 0x0000001822237824 */ /* 0x100fe200078e0229 */
[----:B------:R-:W-:Y:S01]  /*0950*/  SHF.R.S32.HI R3, RZ, 0x1f, R0 ;  /* 0x0000001fff037819 */ /* 0x000fe20000011400 */
[--C-:B------:R-:W-:Y:S01]  /*0960*/  IMAD R37, R36, 0x18, R41.reuse ;  /* 0x0000001824257824 */ /* 0x100fe200078e0229 */
[----:B----4-:R-:W-:Y:S01]  /*0970*/  IADD3 R17, R14, R29, RZ ;  /* 0x0000001d0e117210 */ /* 0x010fe20007ffe0ff */
[----:B------:R1:W-:Y:S01]  /*0980*/  STL [R1+0x120], R15 ;  /* 0x0001200f01007387 */ /* 0x0003e20000100800 */
[--C-:B------:R-:W-:Y:S01]  /*0990*/  IMAD R39, R38, 0x18, R41.reuse ;  /* 0x0000001826277824 */ /* 0x100fe200078e0229 */
[----:B------:R-:W-:Y:S01]  /*09a0*/  LEA.HI R0, R3, R0, RZ, 0x2 ;  /* 0x0000000003007211 */ /* 0x000fe200078f10ff */
[----:B------:R-:W-:Y:S01]  /*09b0*/  IMAD R41, R2, 0x18, R41 ;  /* 0x0000001802297824 */ /* 0x000fe200078e0229 */
[C---:B0-----:R-:W-:Y:S01]  /*09c0*/  IADD3 R11, R14.reuse, R31, RZ ;  /* 0x0000001f0e0b7210 */ /* 0x041fe20007ffe0ff */
[----:B------:R0:W-:Y:S01]  /*09d0*/  STL [R1+0x11c], R17 ;  /* 0x00011c1101007387 */ /* 0x0001e20000100800 */
[----:B------:R-:W4:Y:S01]  /*09e0*/  LDC.64 R2, c[0x0][0x260] ;  /* 0x00009800ff027b82 */ /* 0x000f220000000a00 */
[----:B------:R-:W-:Y:S01]  /*09f0*/  MOV R16, UR4 ;  /* 0x0000000400107c02 */ /* 0x000fe20008000f00 */
[----:B------:R-:W-:Y:S01]  /*0a00*/  UMOV UR4, 0x7fffff81 ;  /* 0x7fffff8100047882 */ /* 0x000fe20000000000 */
[----:B------:R5:W-:Y:S01]  /*0a10*/  STL [R1+0x118], R11 ;  /* 0x0001180b01007387 */ /* 0x000be20000100800 */
[----:B-1----:R-:W-:Y:S01]  /*0a20*/  IADD3 R15, R14, R33, RZ ;  /* 0x000000210e0f7210 */ /* 0x002fe20007ffe0ff */
[----:B------:R-:W-:Y:S01]  /*0a30*/  USEL UR12, UR4, 0x1, !UP0 ;  /* 0x00000001040c7887 */ /* 0x000fe2000c000000 */
[----:B------:R-:W-:-:S02]  /*0a40*/  LOP3.LUT R7, R7, 0xfffffffc, RZ, 0xc0, !PT ;  /* 0xfffffffc07077812 */ /* 0x000fc400078ec0ff */
[----:B------:R-:W-:Y:S01]  /*0a50*/  SHF.R.U32.HI R6, RZ, 0x4, R6 ;  /* 0x00000004ff067819 */ /* 0x000fe20000011606 */
[----:B------:R1:W-:Y:S01]  /*0a60*/  STL [R1+0x114], R15 ;  /* 0x0001140f01007387 */ /* 0x0003e20000100800 */
[C---:B0-----:R-:W-:Y:S01]  /*0a70*/  IADD3 R17, R14.reuse, R35, RZ ;  /* 0x000000230e117210 */ /* 0x041fe20007ffe0ff */
[----:B------:R-:W-:Y:S01]  /*0a80*/  UMOV UR4, URZ ;  /* 0x0000003f00047c82 */ /* 0x000fe20008000000 */
[----:B------:R-:W-:Y:S02]  /*0a90*/  IADD3 R7, -R7, R40, RZ ;  /* 0x0000002807077210 */ /* 0x000fe40007ffe1ff */
[C---:B-----5:R-:W-:Y:S01]  /*0aa0*/  IADD3 R11, R14.reuse, R37, RZ ;  /* 0x000000250e0b7210 */ /* 0x060fe20007ffe0ff */
[----:B------:R-:W-:Y:S01]  /*0ab0*/  STL [R1+0x110], R17 ;  /* 0x0001101101007387 */ /* 0x000fe20000100800 */
[----:B------:R-:W-:Y:S02]  /*0ac0*/  SHF.R.U32.HI R0, RZ, 0x2, R0 ;  /* 0x00000002ff007819 */ /* 0x000fe40000011600 */
[----:B------:R-:W-:Y:S01]  /*0ad0*/  LOP3.LUT R6, R7, 0x3, R6, 0x78, !PT ;  /* 0x0000000307067812 */ /* 0x000fe200078e7806 */
[----:B------:R0:W-:Y:S01]  /*0ae0*/  STL [R1+0x10c], R11 ;  /* 0x00010c0b01007387 */ /* 0x0001e20000100800 */
[----:B-1----:R-:W-:-:S02]  /*0af0*/  IADD3 R15, R14, R39, RZ ;  /* 0x000000270e0f7210 */ /* 0x002fc40007ffe0ff */
[----:B------:R-:W-:Y:S02]  /*0b00*/  IADD3 R14, R14, R41, RZ ;  /* 0x000000290e0e7210 */ /* 0x000fe40007ffe0ff */
[----:B------:R-:W-:Y:S01]  /*0b10*/  LOP3.LUT R0, R7, 0x3, R0, 0x78, !PT ;  /* 0x0000000307007812 */ /* 0x000fe200078e7800 */
[----:B------:R-:W-:Y:S01]  /*0b20*/  STL [R1+0x108], R15 ;  /* 0x0001080f01007387 */ /* 0x000fe20000100800 */
[----:B0-----:R-:W-:-:S03]  /*0b30*/  IADD3 R11, R10, 0xf0, RZ ;  /* 0x000000f00a0b7810 */ /* 0x001fc60007ffe0ff */
[----:B------:R0:W-:Y:S01]  /*0b40*/  STL [R1+0xf4], R14 ;  /* 0x0000f40e01007387 */ /* 0x0001e20000100800 */
[----:B------:R-:W-:-:S03]  /*0b50*/  IMAD R10, R16, 0x3c0, R40 ;  /* 0x000003c0100a7824 */ /* 0x000fc600078e0228 */
[----:B------:R-:W-:Y:S04]  /*0b60*/  STL [R1+0x14c], R6 ;  /* 0x00014c0601007387 */ /* 0x000fe80000100800 */
[----:B------:R1:W-:Y:S01]  /*0b70*/  STL [R1+0x148], R0 ;  /* 0x0001480001007387 */ /* 0x0003e20000100800 */
[----:B0-----:R-:W-:-:S04]  /*0b80*/  SHF.R.S32.HI R14, RZ, 0x1f, R11 ;  /* 0x0000001fff0e7819 */ /* 0x001fc8000001140b */
[----:B------:R-:W-:Y:S02]  /*0b90*/  LEA.HI R14, R14, R11, RZ, 0x2 ;  /* 0x0000000b0e0e7211 */ /* 0x000fe400078f10ff */
[----:B------:R-:W-:Y:S02]  /*0ba0*/  SHF.L.U32 R11, R10, 0x1, RZ ;  /* 0x000000010a0b7819 */ /* 0x000fe400000006ff */
[----:B------:R-:W-:Y:S02]  /*0bb0*/  SHF.R.U32.HI R7, RZ, 0x2, R14 ;  /* 0x00000002ff077819 */ /* 0x000fe4000001160e */
[C---:B------:R-:W-:Y:S02]  /*0bc0*/  IADD3 R15, R11.reuse, 0x3c0, RZ ;  /* 0x000003c00b0f7810 */ /* 0x040fe40007ffe0ff */
[C---:B------:R-:W-:Y:S02]  /*0bd0*/  LOP3.LUT R10, R12.reuse, 0x3, R13, 0x78, !PT ;  /* 0x000000030c0a7812 */ /* 0x040fe400078e780d */
[----:B-1----:R-:W-:Y:S01]  /*0be0*/  LOP3.LUT R0, R12, 0x3, R7, 0x78, !PT ;  /* 0x000000030c007812 */ /* 0x002fe200078e7807 */
[--C-:B----4-:R-:W-:Y:S01]  /*0bf0*/  IMAD.WIDE.U32 R6, R11, 0x4, R2.reuse ;  /* 0x000000040b067825 */ /* 0x110fe200078e0002 */
[C---:B------:R-:W-:Y:S01]  /*0c00*/  SHF.L.U32 R11, R40.reuse, 0x1, RZ ;  /* 0x00000001280b7819 */ /* 0x040fe200000006ff */
[----:B------:R0:W-:Y:S01]  /*0c10*/  STL [R1+0x144], R10 ;  /* 0x0001440a01007387 */ /* 0x0001e20000100800 */
[----:B------:R-:W-:Y:S01]  /*0c20*/  LEA R12, R40, UR9, 0x5 ;  /* 0x00000009280c7c11 */ /* 0x000fe2000f8e28ff */
[----:B------:R-:W-:-:S02]  /*0c30*/  IMAD.WIDE.U32 R2, R15, 0x4, R2 ;  /* 0x000000040f027825 */ /* 0x000fc400078e0002 */
[----:B------:R2:W-:Y:S04]  /*0c40*/  STL [R1+0x140], R0 ;  /* 0x0001400001007387 */ /* 0x0005e80000100800 */
[----:B------:R-:W-:Y:S01]  /*0c50*/  STL.64 [R1+0x100], R6 ;  /* 0x0001000601007387 */ /* 0x000fe20000100a00 */
[----:B0-----:R-:W-:-:S03]  /*0c60*/  LOP3.LUT R10, R11, 0x18, RZ, 0xc0, !PT ;  /* 0x000000180b0a7812 */ /* 0x001fc600078ec0ff */
[----:B------:R0:W-:Y:S01]  /*0c70*/  STL.64 [R1+0xf8], R2 ;  /* 0x0000f80201007387 */ /* 0x0001e20000100a00 */
[----:B------:R-:W-:-:S04]  /*0c80*/  LOP3.LUT R11, R11, 0x18, RZ, 0xc, !PT ;  /* 0x000000180b0b7812 */ /* 0x000fc800078e0cff */
[----:B------:R-:W-:Y:S01]  /*0c90*/  IADD3 R13, R12, R11, RZ ;  /* 0x0000000b0c0d7210 */ /* 0x000fe20007ffe0ff */
[--C-:B--2---:R-:W-:Y:S02]  /*0ca0*/  HADD2.F32 R0, -RZ, R4.reuse.H0_H0 ;  /* 0x20000004ff007230 */ /* 0x104fe40000004100 */
[----:B0-----:R-:W-:Y:S02]  /*0cb0*/  HADD2.F32 R2, -RZ, R4.H1_H1 ;  /* 0x30000004ff027230 */ /* 0x001fe40000004100 */
[--C-:B------:R-:W-:Y:S02]  /*0cc0*/  HADD2.F32 R3, -RZ, R5.reuse.H0_H0 ;  /* 0x20000005ff037230 */ /* 0x100fe40000004100 */
[----:B------:R-:W-:Y:S02]  /*0cd0*/  HADD2.F32 R4, -RZ, R5.H1_H1 ;  /* 0x30000005ff047230 */ /* 0x000fe40000004100 */
[--C-:B---3--:R-:W-:Y:S02]  /*0ce0*/  HADD2.F32 R5, -RZ, R8.reuse.H0_H0 ;  /* 0x20000008ff057230 */ /* 0x108fe40000004100 */
[----:B------:R-:W-:-:S02]  /*0cf0*/  HADD2.F32 R6, -RZ, R8.H1_H1 ;  /* 0x30000008ff067230 */ /* 0x000fc40000004100 */
[--C-:B------:R-:W-:Y:S02]  /*0d00*/  HADD2.F32 R7, -RZ, R9.reuse.H0_H0 ;  /* 0x20000009ff077230 */ /* 0x100fe40000004100 */
[----:B------:R-:W-:Y:S01]  /*0d10*/  HADD2.F32 R8, -RZ, R9.H1_H1 ;  /* 0x30000009ff087230 */ /* 0x000fe20000004100 */
[C---:B------:R-:W-:Y:S02]  /*0d20*/  LOP3.LUT R9, R10.reuse, 0x8, RZ, 0x3c, !PT ;  /* 0x000000080a097812 */ /* 0x040fe400078e3cff */
[----:B------:R-:W-:Y:S02]  /*0d30*/  LOP3.LUT R10, R10, 0x10, RZ, 0x3c, !PT ;  /* 0x000000100a0a7812 */ /* 0x000fe400078e3cff */
[C---:B------:R-:W-:Y:S02]  /*0d40*/  IADD3 R11, R12.reuse, R9, RZ ;  /* 0x000000090c0b7210 */ /* 0x040fe40007ffe0ff */
[----:B------:R-:W-:-:S03]  /*0d50*/  IADD3 R9, R12, R10, RZ ;  /* 0x0000000a0c097210 */ /* 0x000fc60007ffe0ff */
[----:B------:R0:W-:Y:S04]  /*0d60*/  STL [R1+0x154], R11 ;  /* 0x0001540b01007387 */ /* 0x0001e80000100800 */
[----:B------:R0:W-:Y:S02]  /*0d70*/  STL [R1+0x150], R9 ;  /* 0x0001500901007387 */ /* 0x0001e40000100800 */
.L_x_2710:
[----:B-1----:R-:W2:Y:S01]  /*0d80*/  LDL R13, [R1+0xec] ;  /* 0x0000ec00010d7983 */ /* 0x002ea20000100800 */
[----:B------:R-:W-:Y:S01]  /*0d90*/  USHF.L.U32 UR11, UR20, 0x5, URZ ;  /* 0x00000005140b7899 */ /* 0x000fe2000800063f */
[----:B------:R-:W-:Y:S01]  /*0da0*/  MOV R10, UR10 ;  /* 0x0000000a000a7c02 */ /* 0x000fe20008000f00 */
[----:B------:R-:W-:Y:S01]  /*0db0*/  HFMA2.MMA R21, -RZ, RZ, 0, 0 ;  /* 0x00000000ff157435 */ /* 0x000fe200000001ff */
[----:B0-----:R-:W0:Y:S01]  /*0dc0*/  S2R R9, SR_TID.X ;  /* 0x0000000000097919 */ /* 0x001e220000002100 */
[----:B------:R-:W-:Y:S01]  /*0dd0*/  ULOP3.LUT UR11, UR11, 0x3e0, URZ, 0xc0, !UPT ;  /* 0x000003e00b0b7892 */ /* 0x000fe2000f8ec03f */
[----:B------:R-:W-:Y:S01]  /*0de0*/  MOV R11, UR10 ;  /* 0x0000000a000b7c02 */ /* 0x000fe20008000f00 */
[----:B------:R-:W-:Y:S01]  /*0df0*/  ULDC.64 UR16, c[0x0][0x248] ;  /* 0x0000920000107ab9 */ /* 0x000fe20000000a00 */
[----:B------:R-:W-:Y:S01]  /*0e00*/  MOV R12, UR5 ;  /* 0x00000005000c7c02 */ /* 0x000fe20008000f00 */
[----:B-----5:R-:W-:Y:S01]  /*0e10*/  STL [R1+0x1bc], R58 ;  /* 0x0001bc3a01007387 */ /* 0x020fe20000100800 */
[----:B------:R-:W-:-:S03]  /*0e20*/  ULDC.64 UR22, c[0x0][0x228] ;  /* 0x00008a0000167ab9 */ /* 0x000fc60000000a00 */
[----:B------:R-:W-:Y:S04]  /*0e30*/  STL [R1+0x1b8], R59 ;  /* 0x0001b83b01007387 */ /* 0x000fe80000100800 */
[----:B------:R-:W-:Y:S04]  /*0e40*/  STL [R1+0x1b4], R56 ;  /* 0x0001b43801007387 */ /* 0x000fe80000100800 */
[----:B------:R-:W-:Y:S04]  /*0e50*/  STL [R1+0x1b0], R57 ;  /* 0x0001b03901007387 */ /* 0x000fe80000100800 */
[----:B------:R1:W-:Y:S04]  /*0e60*/  STL [R1+0x1ac], R54 ;  /* 0x0001ac3601007387 */ /* 0x0003e80000100800 */
[----:B------:R3:W-:Y:S04]  /*0e70*/  STL [R1+0x1a8], R55 ;  /* 0x0001a83701007387 */ /* 0x0007e80000100800 */
[----:B------:R-:W-:Y:S01]  /*0e80*/  STL [R1+0x1a4], R52 ;  /* 0x0001a43401007387 */ /* 0x000fe20000100800 */
[----:B0-----:R-:W-:-:S03]  /*0e90*/  IMAD.WIDE.U32 R70, R9, -0x77777777, RZ ;  /* 0x8888888909467825 */ /* 0x001fc600078e00ff */
[----:B------:R-:W-:Y:S02]  /*0ea0*/  STL [R1+0x1a0], R53 ;  /* 0x0001a03501007387 */ /* 0x000fe40000100800 */
[----:B------:R-:W-:-:S04]  /*0eb0*/  SHF.R.U32.HI R70, RZ, 0x7, R71 ;  /* 0x00000007ff467819 */ /* 0x000fc80000011647 */
[C---:B------:R-:W-:Y:S01]  /*0ec0*/  IADD3 R37, R70.reuse, UR11, RZ ;  /* 0x0000000b46257c10 */ /* 0x040fe2000fffe0ff */
[----:B------:R-:W-:Y:S01]  /*0ed0*/  IMAD R107, R70, -0xf0, R9 ;  /* 0xffffff10466b7824 */ /* 0x000fe200078e0209 */
[----:B------:R-:W-:Y:S01]  /*0ee0*/  MOV R9, UR10 ;  /* 0x0000000a00097c02 */ /* 0x000fe20008000f00 */
[----:B------:R-:W-:Y:S02]  /*0ef0*/  UIMAD UR11, UR5, 0xf0000, URZ ;  /* 0x000f0000050b78a4 */ /* 0x000fe4000f8e023f */
[----:B------:R-:W-:Y:S01]  /*0f00*/  IMAD R37, R37, 0x3c0, RZ ;  /* 0x000003c025257824 */ /* 0x000fe200078e02ff */
[----:B------:R-:W-:-:S05]  /*0f10*/  SHF.L.U32 R20, R107, 0x2, RZ ;  /* 0x000000026b147819 */ /* 0x000fca00000006ff */
[----:B------:R-:W-:-:S05]  /*0f20*/  IMAD.WIDE.U32 R20, R9, 0xf0000, R20 ;  /* 0x000f000009147825 */ /* 0x000fca00078e0014 */
[----:B------:R-:W-:Y:S01]  /*0f30*/  IADD3 R68, R21, UR11, RZ ;  /* 0x0000000b15447c10 */ /* 0x000fe2000fffe0ff */
[----:B------:R-:W-:Y:S01]  /*0f40*/  ULDC UR11, c[0x0][0x250] ;  /* 0x00009400000b7ab9 */ /* 0x000fe20000000800 */
[----:B------:R-:W-:-:S04]  /*0f50*/  IADD3 R9, P1, R37, R20, RZ ;  /* 0x0000001425097210 */ /* 0x000fc80007f3e0ff */
[----:B------:R-:W-:Y:S02]  /*0f60*/  SHF.L.U32 R19, R9, 0x1, RZ ;  /* 0x0000000109137819 */ /* 0x000fe400000006ff */
[----:B--2---:R-:W-:-:S04]  /*0f70*/  LEA R10, P0, R10, R13, 0x4 ;  /* 0x0000000d0a0a7211 */ /* 0x004fc800078020ff */
[----:B------:R-:W-:Y:S02]  /*0f80*/  LEA.HI.X R11, R11, RZ, R12, 0x4, P0 ;  /* 0x000000ff0b0b7211 */ /* 0x000fe400000f240c */
[----:B------:R-:W-:-:S04]  /*0f90*/  LEA R60, P0, R10, UR16, 0x3 ;  /* 0x000000100a3c7c11 */ /* 0x000fc8000f8018ff */
[----:B------:R-:W-:Y:S01]  /*0fa0*/  LEA.HI.X R61, R10, UR17, R11, 0x3, P0 ;  /* 0x000000110a3d7c11 */ /* 0x000fe200080f1c0b */
[----:B------:R-:W-:Y:S01]  /*0fb0*/  ULDC.64 UR16, c[0x0][0x230] ;  /* 0x00008c0000107ab9 */ /* 0x000fe20000000a00 */
[----:B------:R-:W-:-:S04]  /*0fc0*/  IADD3.X R10, RZ, R68, RZ, P1, !PT ;  /* 0x00000044ff0a7210 */ /* 0x000fc80000ffe4ff */
[----:B------:R-:W2:Y:S01]  /*0fd0*/  LDG.E.64.CONSTANT R60, desc[UR14][R60.64] ;  /* 0x0000000e3c3c7981 */ /* 0x000ea2000c1e9b00 */
[----:B------:R-:W-:Y:S02]  /*0fe0*/  SHF.L.U64.HI R43, R9, 0x1, R10 ;  /* 0x00000001092b7819 */ /* 0x000fe4000001020a */
[----:B------:R-:W-:Y:S01]  /*0ff0*/  IADD3 R30, P0, R19, UR16, RZ ;  /* 0x00000010131e7c10 */ /* 0x000fe2000ff1e0ff */
[----:B------:R0:W-:Y:S03]  /*1000*/  STL [R1+0xa4], R19 ;  /* 0x0000a41301007387 */ /* 0x0001e60000100800 */
[----:B------:R-:W-:Y:S01]  /*1010*/  IADD3.X R31, R43, UR17, RZ, P0, !PT ;  /* 0x000000112b1f7c10 */ /* 0x000fe200087fe4ff */
[----:B------:R4:W-:Y:S01]  /*1020*/  STL [R1+0xe8], R43 ;  /* 0x0000e82b01007387 */ /* 0x0009e20000100800 */
[----:B------:R-:W-:-:S04]  /*1030*/  IADD3 R9, R37, 0x780, RZ ;  /* 0x0000078025097810 */ /* 0x000fc80007ffe0ff */
[----:B------:R-:W3:Y:S01]  /*1040*/  LDG.E.64.CONSTANT R30, desc[UR14][R30.64] ;  /* 0x0000000e1e1e7981 */ /* 0x000ee2000c1e9b00 */
[----:B------:R-:W-:-:S04]  /*1050*/  IADD3 R9, P0, R9, R20, RZ ;  /* 0x0000001409097210 */ /* 0x000fc80007f1e0ff */
[----:B------:R-:W-:Y:S02]  /*1060*/  IADD3.X R10, RZ, R68, RZ, P0, !PT ;  /* 0x00000044ff0a7210 */ /* 0x000fe400007fe4ff */
[C---:B------:R-:W-:Y:S02]  /*1070*/  SHF.L.U32 R35, R9.reuse, 0x1, RZ ;  /* 0x0000000109237819 */ /* 0x040fe400000006ff */
[----:B------:R-:W-:Y:S02]  /*1080*/  SHF.L.U64.HI R42, R9, 0x1, R10 ;  /* 0x00000001092a7819 */ /* 0x000fe4000001020a */
[----:B------:R-:W-:Y:S01]  /*1090*/  IADD3 R12, P0, R35, UR16, RZ ;  /* 0x00000010230c7c10 */ /* 0x000fe2000ff1e0ff */
[----:B------:R-:W-:Y:S03]  /*10a0*/  STL [R1+0xe0], R35 ;  /* 0x0000e02301007387 */ /* 0x000fe60000100800 */
[----:B------:R-:W-:Y:S01]  /*10b0*/  IADD3.X R13, R42, UR17, RZ, P0, !PT ;  /* 0x000000112a0d7c10 */ /* 0x000fe200087fe4ff */
[----:B------:R-:W-:Y:S01]  /*10c0*/  STL [R1+0xe4], R42 ;  /* 0x0000e42a01007387 */ /* 0x000fe20000100800 */
[----:B------:R-:W-:-:S04]  /*10d0*/  IADD3 R9, R37, 0xf00, RZ ;  /* 0x00000f0025097810 */ /* 0x000fc80007ffe0ff */
[----:B------:R-:W4:Y:S01]  /*10e0*/  LDG.E.64.CONSTANT R12, desc[UR14][R12.64] ;  /* 0x0000000e0c0c7981 */ /* 0x000f22000c1e9b00 */
[----:B------:R-:W-:-:S04]  /*10f0*/  IADD3 R9, P0, R9, R20, RZ ;  /* 0x0000001409097210 */ /* 0x000fc80007f1e0ff */
[----:B------:R-:W-:Y:S02]  /*1100*/  IADD3.X R10, RZ, R68, RZ, P0, !PT ;  /* 0x00000044ff0a7210 */ /* 0x000fe400007fe4ff */
[C---:B------:R-:W-:Y:S02]  /*1110*/  SHF.L.U32 R34, R9.reuse, 0x1, RZ ;  /* 0x0000000109227819 */ /* 0x040fe400000006ff */
[----:B------:R-:W-:Y:S02]  /*1120*/  SHF.L.U64.HI R39, R9, 0x1, R10 ;  /* 0x0000000109277819 */ /* 0x000fe4000001020a */
[----:B------:R-:W-:Y:S01]  /*1130*/  IADD3 R28, P0, R34, UR16, RZ ;  /* 0x00000010221c7c10 */ /* 0x000fe2000ff1e0ff */
[----:B------:R-:W-:Y:S03]  /*1140*/  STL [R1+0xd8], R34 ;  /* 0x0000d82201007387 */ /* 0x000fe60000100800 */
[----:B------:R-:W-:Y:S01]  /*1150*/  IADD3.X R29, R39, UR17, RZ, P0, !PT ;  /* 0x00000011271d7c10 */ /* 0x000fe200087fe4ff */
[----:B------:R-:W-:Y:S05]  /*1160*/  STL [R1+0xdc], R39 ;  /* 0x0000dc2701007387 */ /* 0x000fea0000100800 */
[----:B------:R-:W4:Y:S01]  /*1170*/  LDG.E.64.CONSTANT R28, desc[UR14][R28.64] ;  /* 0x0000000e1c1c7981 */ /* 0x000f22000c1e9b00 */
[----:B------:R-:W-:-:S04]  /*1180*/  IADD3 R9, R37, 0x1680, RZ ;  /* 0x0000168025097810 */ /* 0x000fc80007ffe0ff */
[----:B------:R-:W-:-:S04]  /*1190*/  IADD3 R9, P0, R9, R20, RZ ;  /* 0x0000001409097210 */ /* 0x000fc80007f1e0ff */
[----:B------:R-:W-:Y:S02]  /*11a0*/  IADD3.X R10, RZ, R68, RZ, P0, !PT ;  /* 0x00000044ff0a7210 */ /* 0x000fe400007fe4ff */
[C---:B------:R-:W-:Y:S02]  /*11b0*/  SHF.L.U32 R41, R9.reuse, 0x1, RZ ;  /* 0x0000000109297819 */ /* 0x040fe400000006ff */
[----:B------:R-:W-:Y:S02]  /*11c0*/  SHF.L.U64.HI R40, R9, 0x1, R10 ;  /* 0x0000000109287819 */ /* 0x000fe4000001020a */
[----:B------:R-:W-:Y:S01]  /*11d0*/  IADD3 R26, P0, R41, UR16, RZ ;  /* 0x00000010291a7c10 */ /* 0x000fe2000ff1e0ff */
[----:B------:R-:W-:Y:S01]  /*11e0*/  STL [R1+0xd0], R41 ;  /* 0x0000d02901007387 */ /* 0x000fe20000100800 */
[----:B------:R-:W-:Y:S02]  /*11f0*/  IADD3 R9, R37, 0x1e00, RZ ;  /* 0x00001e0025097810 */ /* 0x000fe40007ffe0ff */
[----:B------:R-:W-:Y:S01]  /*1200*/  IADD3.X R27, R40, UR17, RZ, P0, !PT ;  /* 0x00000011281b7c10 */ /* 0x000fe200087fe4ff */
[----:B------:R-:W-:Y:S01]  /*1210*/  STL [R1+0xd4], R40 ;  /* 0x0000d42801007387 */ /* 0x000fe20000100800 */
[----:B------:R-:W-:-:S04]  /*1220*/  IADD3 R9, P0, R9, R20, RZ ;  /* 0x0000001409097210 */ /* 0x000fc80007f1e0ff */
[----:B------:R-:W4:Y:S01]  /*1230*/  LDG.E.64.CONSTANT R26, desc[UR14][R26.64] ;  /* 0x0000000e1a1a7981 */ /* 0x000f22000c1e9b00 */
        /* <DEDUP_REMOVED lines=41> */
[C---:B-1----:R-:W-:Y:S02]  /*14d0*/  SHF.L.U32 R54, R9.reuse, 0x1, RZ ;  /* 0x0000000109367819 */ /* 0x042fe400000006ff */
[----:B------:R-:W-:Y:S02]  /*14e0*/  SHF.L.U64.HI R114, R9, 0x1, R16 ;  /* 0x0000000109727819 */ /* 0x000fe40000010210 */
[----:B------:R-:W-:Y:S01]  /*14f0*/  IADD3 R16, P0, R54, UR16, RZ ;  /* 0x0000001036107c10 */ /* 0x000fe2000ff1e0ff */
[----:B------:R-:W-:Y:S03]  /*1500*/  STL [R1+0xa8], R54 ;  /* 0x0000a83601007387 */ /* 0x000fe60000100800 */
[----:B------:R-:W-:Y:S01]  /*1510*/  IADD3.X R17, R114, UR17, RZ, P0, !PT ;  /* 0x0000001172117c10 */ /* 0x000fe200087fe4ff */
[----:B------:R-:W-:Y:S05]  /*1520*/  STL [R1+0xac], R114 ;  /* 0x0000ac7201007387 */ /* 0x000fea0000100800 */
[----:B------:R-:W4:Y:S01]  /*1530*/  LDG.E.64.CONSTANT R16, desc[UR14][R16.64] ;  /* 0x0000000e10107981 */ /* 0x000f22000c1e9b00 */
[----:B--2---:R-:W-:-:S06]  /*1540*/  FADD.FTZ R51, R61, UR11 ;  /* 0x0000000b3d337e21 */ /* 0x004fcc0008010000 */
[----:B------:R-:W1:Y:S01]  /*1550*/  MUFU.RSQ R51, R51 ;  /* 0x0000003300337308 */ /* 0x000e620000001400 */
[--C-:B---3--:R-:W-:Y:S02]  /*1560*/  HADD2.F32 R9, -RZ, R30.reuse.H0_H0 ;  /* 0x2000001eff097230 */ /* 0x108fe40000004100 */
[--C-:B------:R-:W-:Y:S02]  /*1570*/  HADD2.F32 R21, -RZ, R31.reuse.H0_H0 ;  /* 0x2000001fff157230 */ /* 0x100fe40000004100 */
[----:B------:R-:W-:Y:S02]  /*1580*/  HADD2.F32 R31, -RZ, R31.H1_H1 ;  /* 0x3000001fff1f7230 */ /* 0x000fe40000004100 */
[----:B------:R-:W-:Y:S01]  /*1590*/  FADD.FTZ R18, -R60, R9 ;  /* 0x000000093c127221 */ /* 0x000fe20000010100 */
[----:B------:R-:W-:-:S03]  /*15a0*/  HADD2.F32 R9, -RZ, R30.H1_H1 ;  /* 0x3000001eff097230 */ /* 0x000fc60000004100 */
[----:B-1----:R-:W-:Y:S01]  /*15b0*/  FMUL.FTZ R55, R51, R18 ;  /* 0x0000001233377220 */ /* 0x002fe20000410000 */
[----:B------:R-:W-:Y:S01]  /*15c0*/  IADD3 R18, P0, R19, UR22, RZ ;  /* 0x0000001613127c10 */ /* 0x000fe2000ff1e0ff */
[----:B------:R-:W-:Y:S02]  /*15d0*/  FADD.FTZ R30, -R60, R9 ;  /* 0x000000093c1e7221 */ /* 0x000fe40000010100 */
[----:B------:R-:W-:Y:S01]  /*15e0*/  FFMA.FTZ R9, R0, R55, R5 ;  /* 0x0000003700097223 */ /* 0x000fe20000010005 */
[----:B0-----:R-:W-:Y:S01]  /*15f0*/  IADD3.X R19, R43, UR23, RZ, P0, !PT ;  /* 0x000000172b137c10 */ /* 0x001fe200087fe4ff */
[----:B------:R-:W-:Y:S01]  /*1600*/  FMUL.FTZ R52, R51, R30 ;  /* 0x0000001e33347220 */ /* 0x000fe20000410000 */
[----:B------:R-:W-:Y:S01]  /*1610*/  FADD.FTZ R30, -R60, R21 ;  /* 0x000000153c1e7221 */ /* 0x000fe20000010100 */
[----:B------:R-:W-:Y:S01]  /*1620*/  STL [R1+0x18], R55 ;  /* 0x0000183701007387 */ /* 0x000fe20000100800 */
[----:B------:R-:W-:Y:S01]  /*1630*/  FMUL.FTZ R91, R9, -1.4426950216293334961 ;  /* 0xbfb8aa3b095b7820 */ /* 0x000fe20000410000 */
[----:B------:R-:W-:Y:S01]  /*1640*/  FFMA.FTZ R84, R2, R52, R6 ;  /* 0x0000003402547223 */ /* 0x000fe20000010006 */
[----:B----4-:R-:W-:Y:S01]  /*1650*/  FMUL.FTZ R43, R51, R30 ;  /* 0x0000001e332b7220 */ /* 0x010fe20000410000 */
[----:B------:R-:W2:Y:S01]  /*1660*/  LDG.E.64.CONSTANT R18, desc[UR14][R18.64] ;  /* 0x0000000e12127981 */ /* 0x000ea2000c1e9b00 */
[----:B------:R-:W-:Y:S01]  /*1670*/  FADD.FTZ R30, -R60, R31 ;  /* 0x0000001f3c1e7221 */ /* 0x000fe20000010100 */
[----:B------:R-:W-:-:S02]  /*1680*/  HADD2.F32 R21, -RZ, R12.H0_H0 ;  /* 0x2000000cff157230 */ /* 0x000fc40000004100 */
[----:B------:R-:W-:Y:S01]  /*1690*/  FMUL.FTZ R67, R84, -1.4426950216293334961 ;  /* 0xbfb8aa3b54437820 */ /* 0x000fe20000410000 */
[----:B------:R-:W-:Y:S01]  /*16a0*/  STL [R1+0x1e0], R55 ;  /* 0x0001e03701007387 */ /* 0x000fe20000100800 */
[----:B------:R-:W-:Y:S01]  /*16b0*/  FMUL.FTZ R53, R51, R30 ;  /* 0x0000001e33357220 */ /* 0x000fe20000410000 */
[----:B------:R-:W0:Y:S01]  /*16c0*/  MUFU.EX2 R91, R91 ;  /* 0x0000005b005b7308 */ /* 0x000e220000000800 */
[C---:B------:R-:W-:Y:S01]  /*16d0*/  FADD.FTZ R30, -R60.reuse, R21 ;  /* 0x000000153c1e7221 */ /* 0x040fe20000010100 */
[----:B------:R-:W-:Y:S01]  /*16e0*/  HADD2.F32 R21, -RZ, R12.H1_H1 ;  /* 0x3000000cff157230 */ /* 0x000fe20000004100 */
[----:B------:R-:W-:Y:S04]  /*16f0*/  STL [R1+0x1c], R52 ;  /* 0x00001c3401007387 */ /* 0x000fe80000100800 */
[----:B------:R-:W-:Y:S01]  /*1700*/  FADD.FTZ R12, -R60, R21 ;  /* 0x000000153c0c7221 */ /* 0x000fe20000010100 */
[----:B------:R-:W-:-:S02]  /*1710*/  HADD2.F32 R21, -RZ, R13.H0_H0 ;  /* 0x2000000dff157230 */ /* 0x000fc40000004100 */
[C---:B------:R-:W-:Y:S01]  /*1720*/  FMUL.FTZ R31, R51.reuse, R30 ;  /* 0x0000001e331f7220 */ /* 0x040fe20000410000 */
[----:B------:R-:W-:Y:S02]  /*1730*/  HADD2.F32 R13, -RZ, R13.H1_H1 ;  /* 0x3000000dff0d7230 */ /* 0x000fe40000004100 */
[C---:B------:R-:W-:Y:S01]  /*1740*/  FMUL.FTZ R30, R51.reuse, R12 ;  /* 0x0000000c331e7220 */ /* 0x040fe20000410000 */
[C---:B------:R-:W-:Y:S01]  /*1750*/  FADD.FTZ R12, -R60.reuse, R21 ;  /* 0x000000153c0c7221 */ /* 0x040fe20000010100 */
[----:B------:R-:W-:Y:S03]  /*1760*/  STL [R1+0x20], R43 ;  /* 0x0000202b01007387 */ /* 0x000fe60000100800 */
[----:B------:R-:W-:Y:S01]  /*1770*/  FMUL.FTZ R21, R51, R12 ;  /* 0x0000000c33157220 */ /* 0x000fe20000410000 */
[----:B------:R-:W-:Y:S01]  /*1780*/  FADD.FTZ R12, -R60, R13 ;  /* 0x0000000d3c0c7221 */ /* 0x000fe20000010100 */
[----:B------:R-:W-:Y:S01]  /*1790*/  STL [R1+0x24], R53 ;  /* 0x0000243501007387 */ /* 0x000fe20000100800 */
[----:B------:R-:W-:Y:S01]  /*17a0*/  FFMA.FTZ R95, R0, R31, R5 ;  /* 0x0000001f005f7223 */ /* 0x000fe20000010005 */
[----:B------:R-:W-:-:S02]  /*17b0*/  HADD2.F32 R13, -RZ, R28.H0_H0 ;  /* 0x2000001cff0d7230 */ /* 0x000fc40000004100 */
[----:B------:R1:W-:Y:S01]  /*17c0*/  STL [R1+0x14], R31 ;  /* 0x0000141f01007387 */ /* 0x0003e20000100800 */
[----:B------:R-:W-:-:S03]  /*17d0*/  FFMA.FTZ R81, R2, R30, R6 ;  /* 0x0000001e02517223 */ /* 0x000fc60000010006 */
[----:B------:R3:W-:Y:S01]  /*17e0*/  STL [R1+0x2c], R30 ;  /* 0x00002c1e01007387 */ /* 0x0007e20000100800 */
[----:B-1----:R-:W-:Y:S01]  /*17f0*/  FMUL.FTZ R31, R51, R12 ;  /* 0x0000000c331f7220 */ /* 0x002fe20000410000 */
[----:B------:R-:W-:Y:S01]  /*1800*/  IADD3 R12, P0, R35, UR22, RZ ;  /* 0x00000016230c7c10 */ /* 0x000fe2000ff1e0ff */
[----:B---3--:R-:W-:-:S03]  /*1810*/  FADD.FTZ R30, -R60, R13 ;  /* 0x0000000d3c1e7221 */ /* 0x008fc60000010100 */
[----:B------:R-:W-:-:S06]  /*1820*/  IADD3.X R13, R42, UR23, RZ, P0, !PT ;  /* 0x000000172a0d7c10 */ /* 0x000fcc00087fe4ff */
[----:B------:R-:W3:Y:S01]  /*1830*/  LDG.E.64.CONSTANT R12, desc[UR14][R12.64] ;  /* 0x0000000e0c0c7981 */ /* 0x000ee2000c1e9b00 */
[----:B------:R-:W-:-:S03]  /*1840*/  FFMA.FTZ R92, R4, R31, R8 ;  /* 0x0000001f045c7223 */ /* 0x000fc60000010008 */
[----:B------:R-:W-:Y:S04]  /*1850*/  STL [R1+0x10], R21 ;  /* 0x0000101501007387 */ /* 0x000fe80000100800 */
[----:B------:R1:W-:Y:S01]  /*1860*/  STL [R1+0x34], R31 ;  /* 0x0000341f01007387 */ /* 0x0003e20000100800 */
[----:B------:R-:W-:Y:S01]  /*1870*/  FMUL.FTZ R35, R51, R30 ;  /* 0x0000001e33237220 */ /* 0x000fe20000410000 */
[----:B-1----:R-:W-:Y:S02]  /*1880*/  HADD2.F32 R31, -RZ, R28.H1_H1 ;  /* 0x3000001cff1f7230 */ /* 0x002fe40000004100 */
[----:B------:R-:W-:-:S03]  /*1890*/  HADD2.F32 R28, -RZ, R29.H1_H1 ;  /* 0x3000001dff1c7230 */ /* 0x000fc60000004100 */
[C---:B------:R-:W-:Y:S01]  /*18a0*/  FADD.FTZ R30, -R60.reuse, R31 ;  /* 0x0000001f3c1e7221 */ /* 0x040fe20000010100 */
[----:B------:R-:W-:Y:S02]  /*18b0*/  HADD2.F32 R31, -RZ, R29.H0_H0 ;  /* 0x2000001dff1f7230 */ /* 0x000fe40000004100 */
[C---:B------:R-:W-:Y:S01]  /*18c0*/  FADD.FTZ R28, -R60.reuse, R28 ;  /* 0x0000001c3c1c7221 */ /* 0x040fe20000010100 */
[C---:B------:R-:W-:Y:S02]  /*18d0*/  FMUL.FTZ R30, R51.reuse, R30 ;  /* 0x0000001e331e7220 */ /* 0x040fe40000410000 */
[----:B------:R-:W-:Y:S01]  /*18e0*/  FADD.FTZ R29, -R60, R31 ;  /* 0x0000001f3c1d7221 */ /* 0x000fe20000010100 */
[----:B------:R1:W-:Y:S01]  /*18f0*/  STL [R1+0x38], R35 ;  /* 0x0000382301007387 */ /* 0x0003e20000100800 */
[----:B------:R-:W-:Y:S01]  /*1900*/  FFMA.FTZ R49, R2, R30, R6 ;  /* 0x0000001e02317223 */ /* 0x000fe20000010006 */
[C---:B------:R-:W-:Y:S01]  /*1910*/  FMUL.FTZ R28, R51.reuse, R28 ;  /* 0x0000001c331c7220 */ /* 0x040fe20000410000 */
[----:B------:R-:W-:Y:S01]  /*1920*/  FMUL.FTZ R29, R51, R29 ;  /* 0x0000001d331d7220 */ /* 0x000fe20000410000 */
[----:B------:R4:W-:Y:S01]  /*1930*/  STL [R1+0x3c], R30 ;  /* 0x00003c1e01007387 */ /* 0x0009e20000100800 */
[----:B------:R-:W-:Y:S01]  /*1940*/  IADD3 R34, P0, R34, UR22, RZ ;  /* 0x0000001622227c10 */ /* 0x000fe2000ff1e0ff */
[----:B------:R-:W-:Y:S01]  /*1950*/  FFMA.FTZ R90, R0, R35, R5 ;  /* 0x00000023005a7223 */ /* 0x000fe20000010005 */
[----:B------:R-:W-:Y:S01]  /*1960*/  FFMA.FTZ R50, R3, R29, R7 ;  /* 0x0000001d03327223 */ /* 0x000fe20000010007 */
[----:B------:R0:W-:Y:S01]  /*1970*/  STL [R1+0x40], R29 ;  /* 0x0000401d01007387 */ /* 0x0001e20000100800 */
[----:B------:R-:W-:Y:S01]  /*1980*/  FFMA.FTZ R87, R4, R28, R8 ;  /* 0x0000001c04577223 */ /* 0x000fe20000010008 */
[----:B-1----:R-:W-:Y:S01]  /*1990*/  IADD3.X R35, R39, UR23, RZ, P0, !PT ;  /* 0x0000001727237c10 */ /* 0x002fe200087fe4ff */
[--C-:B----4-:R-:W-:Y:S01]  /*19a0*/  HADD2.F32 R30, -RZ, R26.reuse.H0_H0 ;  /* 0x2000001aff1e7230 */ /* 0x110fe20000004100 */
[----:B------:R1:W-:Y:S01]  /*19b0*/  STL [R1+0x70], R28 ;  /* 0x0000701c01007387 */ /* 0x0003e20000100800 */
[----:B0-----:R-:W-:-:S03]  /*19c0*/  HADD2.F32 R29, -RZ, R26.H1_H1 ;  /* 0x3000001aff1d7230 */ /* 0x001fc60000004100 */
[C---:B------:R-:W-:Y:S01]  /*19d0*/  FADD.FTZ R30, -R60.reuse, R30 ;  /* 0x0000001e3c1e7221 */ /* 0x040fe20000010100 */
[----:B------:R-:W4:Y:S01]  /*19e0*/  LDG.E.64.CONSTANT R34, desc[UR14][R34.64] ;  /* 0x0000000e22227981 */ /* 0x000f22000c1e9b00 */
[--C-:B-1----:R-:W-:Y:S02]  /*19f0*/  HADD2.F32 R28, -RZ, R27.reuse.H0_H0 ;  /* 0x2000001bff1c7230 */ /* 0x102fe40000004100 */
[----:B------:R-:W-:Y:S01]  /*1a00*/  FMUL.FTZ R30, R51, R30 ;  /* 0x0000001e331e7220 */ /* 0x000fe20000410000 */
[C---:B------:R-:W-:Y:S01]  /*1a10*/  FADD.FTZ R29, -R60.reuse, R29 ;  /* 0x0000001d3c1d7221 */ /* 0x040fe20000010100 */
[----:B------:R-:W-:Y:S02]  /*1a20*/  HADD2.F32 R26, -RZ, R27.H1_H1 ;  /* 0x3000001bff1a7230 */ /* 0x000fe40000004100 */
[----:B------:R-:W-:Y:S01]  /*1a30*/  FADD.FTZ R28, -R60, R28 ;  /* 0x0000001c3c1c7221 */ /* 0x000fe20000010100 */
[----:B------:R-:W-:Y:S01]  /*1a40*/  IADD3 R27, R37, 0x4380, RZ ;  /* 0x00004380251b7810 */ /* 0x000fe20007ffe0ff */
[C---:B------:R-:W-:Y:S01]  /*1a50*/  FMUL.FTZ R29, R51.reuse, R29 ;  /* 0x0000001d331d7220 */ /* 0x040fe20000410000 */
[----:B------:R0:W-:Y:S01]  /*1a60*/  STL [R1+0x54], R30 ;  /* 0x0000541e01007387 */ /* 0x0001e20000100800 */
[----:B------:R-:W-:Y:S01]  /*1a70*/  FFMA.FTZ R48, R0, R30, R5 ;  /* 0x0000001e00307223 */ /* 0x000fe20000010005 */
[----:B------:R-:W-:Y:S01]  /*1a80*/  FMUL.FTZ R28, R51, R28 ;  /* 0x0000001c331c7220 */ /* 0x000fe20000410000 */
[----:B------:R-:W-:Y:S01]  /*1a90*/  FADD.FTZ R26, -R60, R26 ;  /* 0x0000001a3c1a7221 */ /* 0x000fe20000010100 */
[----:B------:R-:W-:Y:S01]  /*1aa0*/  IADD3 R27, P0, R27, R20, RZ ;  /* 0x000000141b1b7210 */ /* 0x000fe20007f1e0ff */
[----:B------:R1:W-:Y:S01]  /*1ab0*/  STL [R1+0x6c], R29 ;  /* 0x00006c1d01007387 */ /* 0x0003e20000100800 */
[----:B------:R-:W-:Y:S01]  /*1ac0*/  FFMA.FTZ R45, R2, R29, R6 ;  /* 0x0000001d022d7223 */ /* 0x000fe20000010006 */
[----:B0-----:R-:W-:-:S02]  /*1ad0*/  HADD2.F32 R30, -RZ, R14.H0_H0 ;  /* 0x2000000eff1e7230 */ /* 0x001fc40000004100 */
[----:B------:R-:W-:Y:S01]  /*1ae0*/  HADD2.F32 R14, -RZ, R14.H1_H1 ;  /* 0x3000000eff0e7230 */ /* 0x000fe20000004100 */
[----:B------:R0:W-:Y:S01]  /*1af0*/  STL [R1+0x78], R28 ;  /* 0x0000781c01007387 */ /* 0x0001e20000100800 */
[----:B------:R-:W-:Y:S01]  /*1b00*/  FFMA.FTZ R66, R3, R28, R7 ;  /* 0x0000001c03427223 */ /* 0x000fe20000010007 */
[----:B------:R-:W-:Y:S01]  /*1b10*/  FMUL.FTZ R58, R51, R26 ;  /* 0x0000001a333a7220 */ /* 0x000fe20000410000 */
[----:B-1----:R-:W-:Y:S01]  /*1b20*/  IADD3.X R29, RZ, R68, RZ, P0, !PT ;  /* 0x00000044ff1d7210 */ /* 0x002fe200007fe4ff */
[--C-:B------:R-:W-:Y:S02]  /*1b30*/  HADD2.F32 R26, -RZ, R15.reuse.H1_H1 ;  /* 0x3000000fff1a7230 */ /* 0x100fe40000004100 */
[----:B0-----:R-:W-:Y:S02]  /*1b40*/  HADD2.F32 R28, -RZ, R15.H0_H0 ;  /* 0x2000000fff1c7230 */ /* 0x001fe40000004100 */
[----:B------:R-:W-:Y:S01]  /*1b50*/  FADD.FTZ R15, -R60, R14 ;  /* 0x0000000e3c0f7221 */ /* 0x000fe20000010100 */
[----:B------:R-:W-:-:S02]  /*1b60*/  IADD3 R14, P0, R41, UR22, RZ ;  /* 0x00000016290e7c10 */ /* 0x000fc4000ff1e0ff */
[----:B------:R-:W-:Y:S01]  /*1b70*/  SHF.L.U64.HI R125, R27, 0x1, R29 ;  /* 0x000000011b7d7819 */ /* 0x000fe2000001021d */
[----:B------:R-:W-:Y:S01]  /*1b80*/  FMUL.FTZ R29, R51, R15 ;  /* 0x0000000f331d7220 */ /* 0x000fe20000410000 */
[----:B------:R-:W-:Y:S01]  /*1b90*/  IADD3.X R15, R40, UR23, RZ, P0, !PT ;  /* 0x00000017280f7c10 */ /* 0x000fe200087fe4ff */
[----:B------:R-:W-:-:S05]  /*1ba0*/  FADD.FTZ R30, -R60, R30 ;  /* 0x0000001e3c1e7221 */ /* 0x000fca0000010100 */
[----:B------:R-:W4:Y:S01]  /*1bb0*/  LDG.E.64.CONSTANT R14, desc[UR14][R14.64] ;  /* 0x0000000e0e0e7981 */ /* 0x000f22000c1e9b00 */
[----:B------:R-:W-:Y:S01]  /*1bc0*/  SHF.L.U32 R55, R27, 0x1, RZ ;  /* 0x000000011b377819 */ /* 0x000fe200000006ff */
[C---:B------:R-:W-:Y:S01]  /*1bd0*/  FMUL.FTZ R31, R51.reuse, R30 ;  /* 0x0000001e331f7220 */ /* 0x040fe20000410000 */
[----:B------:R-:W-:Y:S01]  /*1be0*/  FADD.FTZ R27, -R60, R28 ;  /* 0x0000001c3c1b7221 */ /* 0x000fe20000010100 */
[----:B------:R-:W-:Y:S03]  /*1bf0*/  STL [R1+0x68], R58 ;  /* 0x0000683a01007387 */ /* 0x000fe60000100800 */
[----:B------:R-:W-:Y:S01]  /*1c00*/  FMUL.FTZ R27, R51, R27 ;  /* 0x0000001b331b7220 */ /* 0x000fe20000410000 */
[----:B------:R-:W-:Y:S04]  /*1c10*/  STL [R1+0x1c0], R58 ;  /* 0x0001c03a01007387 */ /* 0x000fe80000100800 */
[----:B------:R-:W-:Y:S01]  /*1c20*/  STL [R1+0x50], R31 ;  /* 0x0000501f01007387 */ /* 0x000fe20000100800 */
[----:B------:R-:W-:-:S03]  /*1c30*/  FFMA.FTZ R44, R3, R27, R7 ;  /* 0x0000001b032c7223 */ /* 0x000fc60000010007 */
[----:B------:R-:W-:Y:S01]  /*1c40*/  STL [R1+0xa0], R125 ;  /* 0x0000a07d01007387 */ /* 0x000fe20000100800 */
[----:B------:R-:W-:-:S03]  /*1c50*/  FADD.FTZ R26, -R60, R26 ;  /* 0x0000001a3c1a7221 */ /* 0x000fc60000010100 */
[----:B------:R-:W-:Y:S04]  /*1c60*/  STL [R1+0x9c], R55 ;  /* 0x00009c3701007387 */ /* 0x000fe80000100800 */
[----:B------:R-:W-:Y:S04]  /*1c70*/  STL [R1+0x64], R29 ;  /* 0x0000641d01007387 */ /* 0x000fe80000100800 */
[----:B------:R0:W-:Y:S01]  /*1c80*/  STL [R1+0x74], R27 ;  /* 0x0000741b01007387 */ /* 0x0001e20000100800 */
[----:B------:R-:W-:Y:S01]  /*1c90*/  FMUL.FTZ R26, R51, R26 ;  /* 0x0000001a331a7220 */ /* 0x000fe20000410000 */
[----:B0-----:R-:W-:-:S04]  /*1ca0*/  HADD2.F32 R27, -RZ, R10.H0_H0 ;  /* 0x2000000aff1b7230 */ /* 0x001fc80000004100 */
[----:B------:R0:W-:Y:S01]  /*1cb0*/  STL [R1+0x60], R26 ;  /* 0x0000601a01007387 */ /* 0x0001e20000100800 */
[----:B------:R-:W-:Y:S01]  /*1cc0*/  FADD.FTZ R27, -R60, R27 ;  /* 0x0000001b3c1b7221 */ /* 0x000fe20000010100 */
[----:B------:R-:W-:-:S03]  /*1cd0*/  FFMA.FTZ R61, R4, R26, R8 ;  /* 0x0000001a043d7223 */ /* 0x000fc60000010008 */
[----:B------:R-:W-:Y:S01]  /*1ce0*/  FMUL.FTZ R27, R51, R27 ;  /* 0x0000001b331b7220 */ /* 0x000fe20000410000 */
[----:B0-----:R-:W-:Y:S01]  /*1cf0*/  HADD2.F32 R26, -RZ, R10.H1_H1 ;  /* 0x3000000aff1a7230 */ /* 0x001fe20000004100 */
[----:B------:R-:W-:Y:S01]  /*1d00*/  IADD3 R28, P0, R55, UR16, RZ ;  /* 0x00000010371c7c10 */ /* 0x000fe2000ff1e0ff */
[----:B------:R-:W-:Y:S02]  /*1d10*/  HADD2.F32 R10, -RZ, R11.H0_H0 ;  /* 0x2000000bff0a7230 */ /* 0x000fe40000004100 */
[----:B------:R0:W-:Y:S01]  /*1d20*/  STL [R1+0x5c], R27 ;  /* 0x00005c1b01007387 */ /* 0x0001e20000100800 */
[----:B------:R-:W-:Y:S01]  /*1d30*/  FFMA.FTZ R40, R0, R27, R5 ;  /* 0x0000001b00287223 */ /* 0x000fe20000010005 */
[----:B------:R-:W-:Y:S01]  /*1d40*/  FFMA.FTZ R41, R2, R29, R6 ;  /* 0x0000001d02297223 */ /* 0x000fe20000010006 */
[----:B------:R-:W-:-:S06]  /*1d50*/  IADD3.X R29, R125, UR17, RZ, P0, !PT ;  /* 0x000000117d1d7c10 */ /* 0x000fcc00087fe4ff */
[----:B------:R-:W4:Y:S01]  /*1d60*/  LDG.E.64.CONSTANT R28, desc[UR14][R28.64] ;  /* 0x0000000e1c1c7981 */ /* 0x000f22000c1e9b00 */
[----:B0-----:R-:W-:Y:S02]  /*1d70*/  HADD2.F32 R27, -RZ, R11.H1_H1 ;  /* 0x3000000bff1b7230 */ /* 0x001fe40000004100 */
[----:B------:R-:W-:Y:S01]  /*1d80*/  FADD.FTZ R11, -R60, R10 ;  /* 0x0000000a3c0b7221 */ /* 0x000fe20000010100 */
[----:B------:R-:W-:-:S03]  /*1d90*/  IADD3 R10, P0, R38, UR22, RZ ;  /* 0x00000016260a7c10 */ /* 0x000fc6000ff1e0ff */
[----:B------:R-:W-:Y:S01]  /*1da0*/  FMUL.FTZ R56, R51, R11 ;  /* 0x0000000b33387220 */ /* 0x000fe20000410000 */
[----:B------:R-:W-:-:S06]  /*1db0*/  IADD3.X R11, R36, UR23, RZ, P0, !PT ;  /* 0x00000017240b7c10 */ /* 0x000fcc00087fe4ff */
[----:B------:R-:W4:Y:S01]  /*1dc0*/  LDG.E.64.CONSTANT R10, desc[UR14][R10.64] ;  /* 0x0000000e0a0a7981 */ /* 0x000f22000c1e9b00 */
[----:B------:R-:W-:-:S04]  /*1dd0*/  FADD.FTZ R26, -R60, R26 ;  /* 0x0000001a3c1a7221 */ /* 0x000fc80000010100 */
[C---:B------:R-:W-:Y:S01]  /*1de0*/  FMUL.FTZ R59, R51.reuse, R26 ;  /* 0x0000001a333b7220 */ /* 0x040fe20000410000 */
[--C-:B------:R-:W-:Y:S02]  /*1df0*/  HADD2.F32 R26, -RZ, R24.reuse.H0_H0 ;  /* 0x20000018ff1a7230 */ /* 0x100fe40000004100 */
[C---:B------:R-:W-:Y:S01]  /*1e00*/  FADD.FTZ R27, -R60.reuse, R27 ;  /* 0x0000001b3c1b7221 */ /* 0x040fe20000010100 */
[----:B------:R-:W-:Y:S02]  /*1e10*/  HADD2.F32 R24, -RZ, R24.H1_H1 ;  /* 0x30000018ff187230 */ /* 0x000fe40000004100 */
[C---:B------:R-:W-:Y:S01]  /*1e20*/  FADD.FTZ R26, -R60.reuse, R26 ;  /* 0x0000001a3c1a7221 */ /* 0x040fe20000010100 */
[C---:B------:R-:W-:Y:S01]  /*1e30*/  FMUL.FTZ R57, R51.reuse, R27 ;  /* 0x0000001b33397220 */ /* 0x040fe20000410000 */
[----:B------:R-:W-:Y:S02]  /*1e40*/  STL [R1+0x4c], R59 ;  /* 0x00004c3b01007387 */ /* 0x000fe40000100800 */
[----:B------:R-:W-:Y:S01]  /*1e50*/  FMUL.FTZ R30, R51, R26 ;  /* 0x0000001a331e7220 */ /* 0x000fe20000410000 */
[----:B------:R-:W-:Y:S01]  /*1e60*/  FADD.FTZ R26, -R60, R24 ;  /* 0x000000183c1a7221 */ /* 0x000fe20000010100 */
[----:B------:R-:W-:Y:S04]  /*1e70*/  STL [R1+0x1c4], R59 ;  /* 0x0001c43b01007387 */ /* 0x000fe80000100800 */
[----:B------:R-:W-:Y:S01]  /*1e80*/  STL [R1+0x48], R56 ;  /* 0x0000483801007387 */ /* 0x000fe20000100800 */
[----:B------:R-:W-:-:S03]  /*1e90*/  FFMA.FTZ R72, R0, R30, R5 ;  /* 0x0000001e00487223 */ /* 0x000fc60000010005 */
[----:B------:R-:W-:Y:S01]  /*1ea0*/  STL [R1+0x1c8], R56 ;  /* 0x0001c83801007387 */ /* 0x000fe20000100800 */
[----:B------:R-:W-:-:S03]  /*1eb0*/  FMUL.FTZ R26, R51, R26 ;  /* 0x0000001a331a7220 */ /* 0x000fc60000410000 */
[----:B------:R-:W-:Y:S04]  /*1ec0*/  STL [R1+0x58], R57 ;  /* 0x0000583901007387 */ /* 0x000fe80000100800 */
[----:B------:R-:W-:Y:S04]  /*1ed0*/  STL [R1+0x1cc], R57 ;  /* 0x0001cc3901007387 */ /* 0x000fe80000100800 */
[----:B------:R0:W-:Y:S01]  /*1ee0*/  STL [R1+0x44], R30 ;  /* 0x0000441e01007387 */ /* 0x0001e20000100800 */
[----:B------:R-:W-:Y:S01]  /*1ef0*/  FFMA.FTZ R39, R0, R31, R5 ;  /* 0x0000001f00277223 */ /* 0x000fe20000010005 */
[----:B------:R-:W-:-:S02]  /*1f00*/  FFMA.FTZ R73, R2, R26, R6 ;  /* 0x0000001a02497223 */ /* 0x000fc40000010006 */
[----:B------:R1:W-:Y:S01]  /*1f10*/  STL [R1+0xc], R26 ;  /* 0x00000c1a01007387 */ /* 0x0003e20000100800 */
[----:B0-----:R-:W-:-:S04]  /*1f20*/  IADD3 R30, P0, R33, UR22, RZ ;  /* 0x00000016211e7c10 */ /* 0x001fc8000ff1e0ff */
[----:B------:R-:W-:Y:S01]  /*1f30*/  IADD3.X R31, R32, UR23, RZ, P0, !PT ;  /* 0x00000017201f7c10 */ /* 0x000fe200087fe4ff */
[----:B-1----:R-:W0:Y:S01]  /*1f40*/  S2R R26, SR_CgaCtaId ;  /* 0x00000000001a7919 */ /* 0x002e220000008800 */
[----:B------:R-:W-:-:S04]  /*1f50*/  HADD2.F32 R24, -RZ, R25.H0_H0 ;  /* 0x20000019ff187230 */ /* 0x000fc80000004100 */
[----:B------:R-:W4:Y:S01]  /*1f60*/  LDG.E.64.CONSTANT R30, desc[UR14][R30.64] ;  /* 0x0000000e1e1e7981 */ /* 0x000f22000c1e9b00 */
[----:B------:R-:W-:-:S04]  /*1f70*/  FADD.FTZ R24, -R60, R24 ;  /* 0x000000183c187221 */ /* 0x000fc80000010100 */
[----:B------:R-:W-:Y:S01]  /*1f80*/  FMUL.FTZ R24, R51, R24 ;  /* 0x0000001833187220 */ /* 0x000fe20000410000 */
[----:B------:R-:W-:-:S03]  /*1f90*/  HADD2.F32 R120, -RZ, R22.H1_H1 ;  /* 0x30000016ff787230 */ /* 0x000fc60000004100 */
[C---:B------:R-:W-:Y:S01]  /*1fa0*/  FFMA.FTZ R33, R3.reuse, R24, R7 ;  /* 0x0000001803217223 */ /* 0x040fe20000010007 */
[----:B------:R1:W-:Y:S01]  /*1fb0*/  STL [R1+0x8], R24 ;  /* 0x0000081801007387 */ /* 0x0003e20000100800 */
[----:B------:R-:W-:Y:S02]  /*1fc0*/  HADD2.F32 R25, -RZ, R25.H1_H1 ;  /* 0x30000019ff197230 */ /* 0x000fe40000004100 */
[----:B-1----:R-:W-:Y:S01]  /*1fd0*/  HADD2.F32 R24, -RZ, R22.H0_H0 ;  /* 0x20000016ff187230 */ /* 0x002fe20000004100 */
[----:B------:R-:W-:Y:S02]  /*1fe0*/  MOV R22, 0x400 ;  /* 0x0000040000167802 */ /* 0x000fe40000000f00 */
[----:B------:R-:W-:Y:S02]  /*1ff0*/  FADD.FTZ R25, -R60, R25 ;  /* 0x000000193c197221 */ /* 0x000fe40000010100 */
[----:B------:R-:W-:Y:S01]  /*2000*/  IADD3 R22, R22, 0x3c00, RZ ;  /* 0x00003c0016167810 */ /* 0x000fe20007ffe0ff */
[----:B------:R-:W-:Y:S01]  /*2010*/  FFMA.FTZ R85, R4, R53, R8 ;  /* 0x0000003504557223 */ /* 0x000fe20000010008 */
[----:B------:R-:W-:-:S02]  /*2020*/  FFMA.FTZ R98, R3, R43, R7 ;  /* 0x0000002b03627223 */ /* 0x000fc40000010007 */
[----:B0-----:R-:W-:Y:S02]  /*2030*/  LEA R22, R26, R22, 0x18 ;  /* 0x000000161a167211 */ /* 0x001fe400078ec0ff */
[----:B------:R-:W-:Y:S01]  /*2040*/  IADD3 R26, P0, R69, UR22, RZ ;  /* 0x00000016451a7c10 */ /* 0x000fe2000ff1e0ff */
[----:B------:R-:W-:Y:S01]  /*2050*/  FMUL.FTZ R25, R51, R25 ;  /* 0x0000001933197220 */ /* 0x000fe20000410000 */
[----:B------:R-:W-:Y:S01]  /*2060*/  FMUL.FTZ R64, R85, -1.4426950216293334961 ;  /* 0xbfb8aa3b55407820 */ /* 0x000fe20000410000 */
[--C-:B------:R-:W-:Y:S01]  /*2070*/  HADD2.F32 R119, -RZ, R23.reuse.H0_H0 ;  /* 0x20000017ff777230 */ /* 0x100fe20000004100 */
[----:B------:R-:W0:Y:S01]  /*2080*/  MUFU.EX2 R67, R67 ;  /* 0x0000004300437308 */ /* 0x000e220000000800 */
[----:B------:R-:W-:Y:S01]  /*2090*/  FMUL.FTZ R105, R98, -1.4426950216293334961 ;  /* 0xbfb8aa3b62697820 */ /* 0x000fe20000410000 */
[----:B------:R-:W-:Y:S01]  /*20a0*/  HADD2.F32 R118, -RZ, R23.H1_H1 ;  /* 0x30000017ff767230 */ /* 0x000fe20000004100 */
[----:B------:R-:W-:Y:S01]  /*20b0*/  IADD3.X R27, R109, UR23, RZ, P0, !PT ;  /* 0x000000176d1b7c10 */ /* 0x000fe200087fe4ff */
[----:B------:R-:W-:-:S02]  /*20c0*/  HADD2.F32 R117, -RZ, R16.H0_H0 ;  /* 0x20000010ff757230 */ /* 0x000fc40000004100 */
[----:B------:R-:W-:Y:S01]  /*20d0*/  FADD.FTZ R24, -R60, R24 ;  /* 0x000000183c187221 */ /* 0x000fe20000010100 */
[----:B------:R1:W-:Y:S01]  /*20e0*/  STL [R1+0x4], R25 ;  /* 0x0000041901007387 */ /* 0x0003e20000100800 */
[----:B------:R-:W-:Y:S01]  /*20f0*/  FFMA.FTZ R36, R4, R25, R8 ;  /* 0x0000001904247223 */ /* 0x000fe20000010008 */
[C---:B------:R-:W-:Y:S01]  /*2100*/  FADD.FTZ R120, -R60.reuse, R120 ;  /* 0x000000783c787221 */ /* 0x040fe20000010100 */
[C---:B------:R-:W-:Y:S01]  /*2110*/  FADD.FTZ R119, -R60.reuse, R119 ;  /* 0x000000773c777221 */ /* 0x040fe20000010100 */
[----:B------:R-:W2:Y:S01]  /*2120*/  MUFU.EX2 R64, R64 ;  /* 0x0000004000407308 */ /* 0x000ea20000000800 */
[C---:B------:R-:W-:Y:S01]  /*2130*/  FADD.FTZ R118, -R60.reuse, R118 ;  /* 0x000000763c767221 */ /* 0x040fe20000010100 */
[----:B------:R-:W-:Y:S01]  /*2140*/  FMUL.FTZ R24, R51, R24 ;  /* 0x0000001833187220 */ /* 0x000fe20000410000 */
[----:B------:R-:W-:Y:S01]  /*2150*/  FADD.FTZ R117, -R60, R117 ;  /* 0x000000753c757221 */ /* 0x000fe20000010100 */
[----:B------:R-:W4:Y:S01]  /*2160*/  LDG.E.64.CONSTANT R26, desc[UR14][R26.64] ;  /* 0x0000000e1a1a7981 */ /* 0x000f22000c1e9b00 */
[----:B-1----:R-:W-:Y:S01]  /*2170*/  IADD3 R25, R37, 0x4b00, RZ ;  /* 0x00004b0025197810 */ /* 0x002fe20007ffe0ff */
[----:B------:R-:W-:-:S02]  /*2180*/  FMUL.FTZ R120, R51, R120 ;  /* 0x0000007833787220 */ /* 0x000fc40000410000 */
[----:B------:R-:W1:Y:S01]  /*2190*/  MUFU.EX2 R105, R105 ;  /* 0x0000006900697308 */ /* 0x000e620000000800 */
[----:B------:R-:W-:Y:S01]  /*21a0*/  FMUL.FTZ R119, R51, R119 ;  /* 0x0000007733777220 */ /* 0x000fe20000410000 */
[----:B------:R-:W-:Y:S01]  /*21b0*/  IADD3 R25, P0, R25, R20, RZ ;  /* 0x0000001419197210 */ /* 0x000fe20007f1e0ff */
[C---:B------:R-:W-:Y:S01]  /*21c0*/  FMUL.FTZ R118, R51.reuse, R118 ;  /* 0x0000007633767220 */ /* 0x040fe20000410000 */
[----:B------:R-:W-:Y:S01]  /*21d0*/  FMUL.FTZ R117, R51, R117 ;  /* 0x0000007533757220 */ /* 0x000fe20000410000 */
[----:B------:R0:W-:Y:S01]  /*21e0*/  STL [R1], R24 ;  /* 0x0000001801007387 */ /* 0x0001e20000100800 */
[----:B------:R-:W-:-:S03]  /*21f0*/  IADD3.X R110, RZ, R68, RZ, P0, !PT ;  /* 0x00000044ff6e7210 */ /* 0x000fc600007fe4ff */
[----:B------:R-:W-:Y:S01]  /*2200*/  STL [R1+0x1d0], R120 ;  /* 0x0001d07801007387 */ /* 0x000fe20000100800 */
[----:B------:R-:W-:-:S03]  /*2210*/  FFMA.FTZ R69, R0, R117, R5 ;  /* 0x0000007500457223 */ /* 0x000fc60000010005 */
[----:B------:R-:W-:Y:S01]  /*2220*/  STL [R1+0x1d4], R119 ;  /* 0x0001d47701007387 */ /* 0x000fe20000100800 */
[----:B------:R-:W-:Y:S01]  /*2230*/  FFMA.FTZ R62, R0, R24, R5 ;  /* 0x00000018003e7223 */ /* 0x000fe20000010005 */
[----:B------:R-:W-:Y:S02]  /*2240*/  IMAD R107, R107, 0x18, R22 ;  /* 0x000000186b6b7824 */ /* 0x000fe400078e0216 */
[----:B------:R-:W-:Y:S01]  /*2250*/  STL [R1+0x1d8], R118 ;  /* 0x0001d87601007387 */ /* 0x000fe20000100800 */
[----:B------:R-:W-:Y:S01]  /*2260*/  FADD.FTZ R91, R91, 1 ;  /* 0x3f8000005b5b7421 */ /* 0x000fe20000010000 */
[C---:B------:R-:W-:Y:S02]  /*2270*/  IADD3 R104, R37.reuse, 0x5280, RZ ;  /* 0x0000528025687810 */ /* 0x040fe40007ffe0ff */
[----:B------:R2:W-:Y:S01]  /*2280*/  STL [R1+0x1dc], R117 ;  /* 0x0001dc7501007387 */ /* 0x0005e20000100800 */
[C---:B0-----:R-:W-:Y:S01]  /*2290*/  IADD3 R24, R37.reuse, 0x5a00, RZ ;  /* 0x00005a0025187810 */ /* 0x041fe20007ffe0ff */
[----:B------:R-:W-:Y:S01]  /*22a0*/  FFMA.FTZ R71, R4, R118, R8 ;  /* 0x0000007604477223 */ /* 0x000fe20000010008 */
[C---:B------:R-:W-:Y:S01]  /*22b0*/  IADD3 R23, R37.reuse, 0x6180, RZ ;  /* 0x0000618025177810 */ /* 0x040fe20007ffe0ff */
[----:B------:R-:W-:Y:S01]  /*22c0*/  HADD2.F32 R16, -RZ, R16.H1_H1 ;  /* 0x30000010ff107230 */ /* 0x000fe20000004100 */
[----:B------:R-:W-:-:S02]  /*22d0*/  IADD3 R22, R37, 0x6900, RZ ;  /* 0x0000690025167810 */ /* 0x000fc40007ffe0ff */
[----:B------:R-:W-:Y:S02]  /*22e0*/  IADD3 R121, R37, 0x7080, RZ ;  /* 0x0000708025797810 */ /* 0x000fe40007ffe0ff */
[----:B--2---:R-:W-:Y:S01]  /*22f0*/  SHF.L.U64.HI R117, R25, 0x1, R110 ;  /* 0x0000000119757819 */ /* 0x004fe2000001026e */
[----:B------:R-:W-:Y:S01]  /*2300*/  FADD.FTZ R110, R67, 1 ;  /* 0x3f800000436e7421 */ /* 0x000fe20000010000 */
[----:B------:R-:W-:Y:S01]  /*2310*/  SHF.L.U32 R118, R25, 0x1, RZ ;  /* 0x0000000119767819 */ /* 0x000fe200000006ff */
[----:B------:R0:W-:Y:S01]  /*2320*/  MUFU.RCP R109, R91 ;  /* 0x0000005b006d7308 */ /* 0x0001e20000001000 */
[-C--:B------:R-:W-:Y:S02]  /*2330*/  IADD3 R104, P4, R104, R20.reuse, RZ ;  /* 0x0000001468687210 */ /* 0x080fe40007f9e0ff */
[-C--:B------:R-:W-:Y:S02]  /*2340*/  IADD3 R37, P2, R23, R20.reuse, RZ ;  /* 0x0000001417257210 */ /* 0x080fe40007f5e0ff */
[----:B------:R-:W-:-:S02]  /*2350*/  IADD3 R67, P1, R22, R20, RZ ;  /* 0x0000001416437210 */ /* 0x000fc40007f3e0ff */
[-C--:B------:R-:W-:Y:S02]  /*2360*/  IADD3 R121, P0, R121, R20.reuse, RZ ;  /* 0x0000001479797210 */ /* 0x080fe40007f1e0ff */
[----:B0-----:R-:W-:Y:S01]  /*2370*/  IADD3 R91, P3, R24, R20, RZ ;  /* 0x00000014185b7210 */ /* 0x001fe20007f7e0ff */
[----:B------:R-:W-:Y:S01]  /*2380*/  FADD.FTZ R20, R64, 1 ;  /* 0x3f80000040147421 */ /* 0x000fe20000010000 */
[----:B------:R-:W-:Y:S01]  /*2390*/  MUFU.RCP R110, R110 ;  /* 0x0000006e006e7308 */ /* 0x000fe20000001000 */
[----:B------:R-:W-:Y:S01]  /*23a0*/  IADD3 R22, P6, R118, UR16, RZ ;  /* 0x0000001076167c10 */ /* 0x000fe2000ffde0ff */
[----:B-1----:R-:W-:Y:S01]  /*23b0*/  FADD.FTZ R105, R105, 1 ;  /* 0x3f80000069697421 */ /* 0x002fe20000010000 */
[----:B------:R-:W-:Y:S01]  /*23c0*/  FADD.FTZ R116, -R60, R16 ;  /* 0x000000103c747221 */ /* 0x000fe20000010100 */
[----:B------:R-:W-:Y:S01]  /*23d0*/  FMUL.FTZ R97, R95, -1.4426950216293334961 ;  /* 0xbfb8aa3b5f617820 */ /* 0x000fe20000410000 */
[----:B------:R-:W-:Y:S02]  /*23e0*/  IADD3.X R23, R117, UR17, RZ, P6, !PT ;  /* 0x0000001175177c10 */ /* 0x000fe4000b7fe4ff */
[----:B------:R-:W-:Y:S01]  /*23f0*/  FMUL.FTZ R116, R51, R116 ;  /* 0x0000007433747220 */ /* 0x000fe20000410000 */
[----:B------:R-:W0:Y:S01]  /*2400*/  MUFU.RCP R16, R105 ;  /* 0x0000006900107308 */ /* 0x000e220000001000 */
[----:B------:R-:W-:Y:S01]  /*2410*/  IADD3 R24, P5, R113, UR22, RZ ;  /* 0x0000001671187c10 */ /* 0x000fe2000ffbe0ff */
[----:B------:R-:W-:Y:S01]  /*2420*/  FFMA.FTZ R82, R3, R21, R7 ;  /* 0x0000001503527223 */ /* 0x000fe20000010007 */
[----:B------:R-:W-:Y:S01]  /*2430*/  FFMA.FTZ R64, R2, R116, R6 ;  /* 0x0000007402407223 */ /* 0x000fe20000010006 */
[----:B------:R-:W-:Y:S01]  /*2440*/  FMUL.FTZ R83, R81, -1.4426950216293334961 ;  /* 0xbfb8aa3b51537820 */ /* 0x000fe20000410000 */
[----:B------:R-:W2:Y:S03]  /*2450*/  LDG.E.64.CONSTANT R22, desc[UR14][R22.64] ;  /* 0x0000000e16167981 */ /* 0x000ea6000c1e9b00 */
[----:B------:R-:W1:Y:S01]  /*2460*/  MUFU.RCP R20, R20 ;  /* 0x0000001400147308 */ /* 0x000e620000001000 */
[----:B------:R-:W-:Y:S01]  /*2470*/  IADD3.X R25, R112, UR23, RZ, P5, !PT ;  /* 0x0000001770197c10 */ /* 0x000fe2000affe4ff */
[----:B------:R-:W-:Y:S01]  /*2480*/  FMUL.FTZ R21, R82, -1.4426950216293334961 ;  /* 0xbfb8aa3b52157820 */ /* 0x000fe20000410000 */
[----:B------:R-:W-:Y:S01]  /*2490*/  FMUL.FTZ R112, R64, -1.4426950216293334961 ;  /* 0xbfb8aa3b40707820 */ /* 0x000fe20000410000 */
[----:B------:R-:W-:-:S04]  /*24a0*/  FFMA.FTZ R77, R4, R58, R8 ;  /* 0x0000003a044d7223 */ /* 0x000fc80000010008 */
[----:B------:R-:W3:Y:S01]  /*24b0*/  MUFU.EX2 R97, R97 ;  /* 0x0000006100617308 */ /* 0x000ee20000000800 */
[----:B------:R-:W-:Y:S01]  /*24c0*/  MOV R58, R54 ;  /* 0x00000036003a7202 */ /* 0x000fe20000000f00 */
[----:B------:R-:W-:Y:S01]  /*24d0*/  FMUL.FTZ R65, R92, -1.4426950216293334961 ;  /* 0xbfb8aa3b5c417820 */ /* 0x000fe20000410000 */
[----:B------:R-:W-:Y:S01]  /*24e0*/  LEA R54, R70, R107, 0x3 ;  /* 0x0000006b46367211 */ /* 0x000fe200078e18ff */
[----:B------:R-:W2:Y:S04]  /*24f0*/  LDG.E.64.CONSTANT R24, desc[UR14][R24.64] ;  /* 0x0000000e18187981 */ /* 0x000ea8000c1e9b00 */
[----:B------:R-:W3:Y:S01]  /*2500*/  MUFU.EX2 R83, R83 ;  /* 0x0000005300537308 */ /* 0x000ee20000000800 */
[----:B0-----:R-:W-:Y:S01]  /*2510*/  FADD.FTZ R113, -R16, 1 ;  /* 0x3f80000010717421 */ /* 0x001fe20000010100 */
[----:B------:R-:W-:-:S06]  /*2520*/  FADD.FTZ R105, -R109, 1 ;  /* 0x3f8000006d697421 */ /* 0x000fcc0000010100 */
[----:B------:R0:W-:Y:S01]  /*2530*/  MUFU.EX2 R107, R112 ;  /* 0x00000070006b7308 */ /* 0x0001e20000000800 */
[----:B------:R-:W-:-:S07]  /*2540*/  FFMA.FTZ R113, R98, R113, 1 ;  /* 0x3f80000062717423 */ /* 0x000fce0000010071 */
[----:B------:R-:W3:Y:S01]  /*2550*/  MUFU.EX2 R21, R21 ;  /* 0x0000001500157308 */ /* 0x000ee20000000800 */
[----:B0-----:R-:W-:-:S04]  /*2560*/  FADD.FTZ R112, -R110, 1 ;  /* 0x3f8000006e707421 */ /* 0x001fc80000010100 */
[----:B------:R-:W-:Y:S01]  /*2570*/  FFMA.FTZ R84, R84, R112, 1 ;  /* 0x3f80000054547423 */ /* 0x000fe20000010070 */
[----:B-1----:R-:W-:Y:S02]  /*2580*/  FADD.FTZ R112, -R20, 1 ;  /* 0x3f80000014707421 */ /* 0x002fe40000010100 */
[----:B------:R-:W0:Y:S01]  /*2590*/  MUFU.EX2 R65, R65 ;  /* 0x0000004100417308 */ /* 0x000e220000000800 */
[----:B------:R-:W-:Y:S01]  /*25a0*/  FFMA.FTZ R9, R9, R105, 1 ;  /* 0x3f80000009097423 */ /* 0x000fe20000010069 */
[----:B------:R-:W-:Y:S01]  /*25b0*/  FFMA.FTZ R112, R85, R112, 1 ;  /* 0x3f80000055707423 */ /* 0x000fe20000010070 */
[----:B---3--:R-:W-:Y:S01]  /*25c0*/  FADD.FTZ R97, R97, 1 ;  /* 0x3f80000061617421 */ /* 0x008fe20000010000 */
[--C-:B------:R-:W-:Y:S02]  /*25d0*/  HADD2.F32 R85, -RZ, R18.reuse.H0_H0 ;  /* 0x20000012ff557230 */ /* 0x100fe40000004100 */
[----:B------:R-:W-:Y:S01]  /*25e0*/  FMUL.FTZ R113, R16, R113 ;  /* 0x0000007110717220 */ /* 0x000fe20000410000 */
[----:B------:R-:W-:Y:S01]  /*25f0*/  FMUL.FTZ R9, R109, R9 ;  /* 0x000000096d097220 */ /* 0x000fe20000410000 */
[----:B------:R-:W-:Y:S01]  /*2600*/  FMUL.FTZ R112, R20, R112 ;  /* 0x0000007014707220 */ /* 0x000fe20000410000 */
[----:B------:R-:W-:-:S02]  /*2610*/  HADD2.F32 R16, -RZ, R18.H1_H1 ;  /* 0x30000012ff107230 */ /* 0x000fc40000004100 */
[----:B------:R-:W-:Y:S01]  /*2620*/  FMUL.FTZ R84, R110, R84 ;  /* 0x000000546e547220 */ /* 0x000fe20000410000 */
[--C-:B------:R-:W-:Y:S01]  /*2630*/  HADD2.F32 R20, -RZ, R19.reuse.H0_H0 ;  /* 0x20000013ff147230 */ /* 0x100fe20000004100 */
[----:B------:R-:W1:Y:S01]  /*2640*/  MUFU.RCP R97, R97 ;  /* 0x0000006100617308 */ /* 0x000e620000001000 */
[----:B------:R-:W-:Y:S01]  /*2650*/  FADD.FTZ R18, R83, 1 ;  /* 0x3f80000053127421 */ /* 0x000fe20000010000 */
[----:B------:R-:W-:Y:S01]  /*2660*/  FMUL.FTZ R9, R85, R9 ;  /* 0x0000000955097220 */ /* 0x000fe20000410000 */
[----:B------:R-:W-:Y:S02]  /*2670*/  HADD2.F32 R83, -RZ, R19.H1_H1 ;  /* 0x30000013ff537230 */ /* 0x000fe40000004100 */
[----:B------:R-:W-:Y:S01]  /*2680*/  FMUL.FTZ R85, R16, R84 ;  /* 0x0000005410557220 */ /* 0x000fe20000410000 */
[----:B------:R-:W-:Y:S01]  /*2690*/  FADD.FTZ R19, R21, 1 ;  /* 0x3f80000015137421 */ /* 0x000fe20000010000 */
[----:B------:R-:W-:Y:S01]  /*26a0*/  FMUL.FTZ R84, R20, R113 ;  /* 0x0000007114547220 */ /* 0x000fe20000410000 */
[----:B------:R-:W-:Y:S01]  /*26b0*/  IADD3 R20, P5, R58, UR22, RZ ;  /* 0x000000163a147c10 */ /* 0x000fe2000ffbe0ff */
[----:B0-----:R-:W-:Y:S01]  /*26c0*/  FADD.FTZ R98, R65, 1 ;  /* 0x3f80000041627421 */ /* 0x001fe20000010000 */
[----:B------:R-:W-:-:S02]  /*26d0*/  FMUL.FTZ R96, R90, -1.4426950216293334961 ;  /* 0xbfb8aa3b5a607820 */ /* 0x000fc40000410000 */
[----:B------:R-:W0:Y:S01]  /*26e0*/  MUFU.RCP R19, R19 ;  /* 0x0000001300137308 */ /* 0x000e220000001000 */
[----:B------:R-:W-:Y:S01]  /*26f0*/  IADD3.X R21, R114, UR23, RZ, P5, !PT ;  /* 0x0000001772157c10 */ /* 0x000fe2000affe4ff */
[----:B------:R-:W-:Y:S01]  /*2700*/  FMUL.FTZ R94, R50, -1.4426950216293334961 ;  /* 0xbfb8aa3b325e7820 */ /* 0x000fe20000410000 */
[----:B------:R-:W-:Y:S01]  /*2710*/  IADD3.X R16, RZ, R68, RZ, P4, !PT ;  /* 0x00000044ff107210 */ /* 0x000fe200027fe4ff */
[--C-:B------:R-:W-:Y:S02]  /*2720*/  HADD2.F32 R115, -RZ, R17.reuse.H0_H0 ;  /* 0x20000011ff737230 */ /* 0x100fe40000004100 */
[----:B------:R-:W-:Y:S01]  /*2730*/  FFMA.FTZ R75, R2, R59, R6 ;  /* 0x0000003b024b7223 */ /* 0x000fe20000010006 */
[----:B------:R-:W-:Y:S01]  /*2740*/  HADD2.F32 R17, -RZ, R17.H1_H1 ;  /* 0x30000011ff117230 */ /* 0x000fe20000004100 */
[----:B------:R-:W3:Y:S01]  /*2750*/  LDG.E.64.CONSTANT R20, desc[UR14][R20.64] ;  /* 0x0000000e14147981 */ /* 0x000ee2000c1e9b00 */
[----:B------:R-:W0:Y:S01]  /*2760*/  MUFU.RCP R18, R18 ;  /* 0x0000001200127308 */ /* 0x000e220000001000 */
[C---:B------:R-:W-:Y:S01]  /*2770*/  SHF.L.U64.HI R58, R104.reuse, 0x1, R16 ;  /* 0x00000001683a7819 */ /* 0x040fe20000010210 */
[----:B------:R-:W-:Y:S01]  /*2780*/  FMUL.FTZ R93, R49, -1.4426950216293334961 ;  /* 0xbfb8aa3b315d7820 */ /* 0x000fe20000410000 */
[----:B------:R-:W-:Y:S01]  /*2790*/  SHF.L.U32 R59, R104, 0x1, RZ ;  /* 0x00000001683b7819 */ /* 0x000fe200000006ff */
[----:B-1----:R-:W-:-:S04]  /*27a0*/  FADD.FTZ R104, -R97, 1 ;  /* 0x3f80000061687421 */ /* 0x002fc80000010100 */
[----:B------:R-:W1:Y:S01]  /*27b0*/  MUFU.RCP R98, R98 ;  /* 0x0000006200627308 */ /* 0x000e620000001000 */
[----:B------:R-:W-:Y:S01]  /*27c0*/  FMUL.FTZ R80, R87, -1.4426950216293334961 ;  /* 0xbfb8aa3b57507820 */ /* 0x000fe20000410000 */
[----:B------:R-:W-:Y:S01]  /*27d0*/  FADD.FTZ R17, -R60, R17 ;  /* 0x000000113c117221 */ /* 0x000fe20000010100 */
[----:B------:R-:W-:-:S05]  /*27e0*/  FFMA.FTZ R104, R95, R104, 1 ;  /* 0x3f8000005f687423 */ /* 0x000fca0000010068 */
[----:B------:R-:W1:Y:S01]  /*27f0*/  MUFU.EX2 R96, R96 ;  /* 0x0000006000607308 */ /* 0x000e620000000800 */
[----:B------:R-:W-:Y:S01]  /*2800*/  FMUL.FTZ R114, R51, R17 ;  /* 0x0000001133727220 */ /* 0x000fe20000410000 */
[----:B------:R-:W-:-:S06]  /*2810*/  FMUL.FTZ R97, R97, R104 ;  /* 0x0000006861617220 */ /* 0x000fcc0000410000 */
[----:B------:R-:W1:Y:S01]  /*2820*/  MUFU.EX2 R94, R94 ;  /* 0x0000005e005e7308 */ /* 0x000e620000000800 */
[----:B0-----:R-:W-:Y:S01]  /*2830*/  FADD.FTZ R104, -R19, 1 ;  /* 0x3f80000013687421 */ /* 0x001fe20000010100 */
[----:B------:R-:W-:-:S06]  /*2840*/  FFMA.FTZ R65, R4, R114, R8 ;  /* 0x0000007204417223 */ /* 0x000fcc0000010008 */
[----:B------:R-:W0:Y:S01]  /*2850*/  MUFU.EX2 R93, R93 ;  /* 0x0000005d005d7308 */ /* 0x000e220000000800 */
[----:B------:R-:W-:Y:S01]  /*2860*/  FADD.FTZ R109, -R18, 1 ;  /* 0x3f800000126d7421 */ /* 0x000fe20000010100 */
[----:B------:R-:W-:Y:S01]  /*2870*/  FFMA.FTZ R82, R82, R104, 1 ;  /* 0x3f80000052527423 */ /* 0x000fe20000010068 */
[----:B-1----:R-:W-:-:S05]  /*2880*/  FADD.FTZ R104, -R98, 1 ;  /* 0x3f80000062687421 */ /* 0x002fca0000010100 */
[----:B------:R-:W1:Y:S01]  /*2890*/  MUFU.EX2 R80, R80 ;  /* 0x0000005000507308 */ /* 0x000e620000000800 */
[----:B------:R-:W-:Y:S01]  /*28a0*/  FMUL.FTZ R17, R65, -1.4426950216293334961 ;  /* 0xbfb8aa3b41117820 */ /* 0x000fe20000410000 */
[----:B------:R-:W-:Y:S01]  /*28b0*/  IADD3 R16, P4, R59, UR16, RZ ;  /* 0x000000103b107c10 */ /* 0x000fe2000ff9e0ff */
[----:B------:R-:W-:Y:S01]  /*28c0*/  FADD.FTZ R96, R96, 1 ;  /* 0x3f80000060607421 */ /* 0x000fe20000010000 */
[----:B------:R-:W-:Y:S01]  /*28d0*/  FFMA.FTZ R81, R81, R109, 1 ;  /* 0x3f80000051517423 */ /* 0x000fe2000001006d */
[----:B------:R-:W-:Y:S01]  /*28e0*/  FMUL.FTZ R79, R48, -1.4426950216293334961 ;  /* 0xbfb8aa3b304f7820 */ /* 0x000fe20000410000 */
[----:B------:R-:W-:Y:S01]  /*28f0*/  FFMA.FTZ R104, R92, R104, 1 ;  /* 0x3f8000005c687423 */ /* 0x000fe20000010068 */
[----:B------:R-:W-:Y:S01]  /*2900*/  FADD.FTZ R92, R94, 1 ;  /* 0x3f8000005e5c7421 */ /* 0x000fe20000010000 */
[----:B------:R1:W-:Y:S01]  /*2910*/  MUFU.EX2 R95, R17 ;  /* 0x00000011005f7308 */ /* 0x0003e20000000800 */
[--C-:B------:R-:W-:Y:S02]  /*2920*/  HADD2.F32 R94, -RZ, R12.reuse.H1_H1 ;  /* 0x3000000cff5e7230 */ /* 0x100fe40000004100 */
[----:B------:R-:W-:Y:S01]  /*2930*/  FMUL.FTZ R81, R18, R81 ;  /* 0x0000005112517220 */ /* 0x000fe20000410000 */
[----:B0-----:R-:W-:Y:S01]  /*2940*/  FADD.FTZ R93, R93, 1 ;  /* 0x3f8000005d5d7421 */ /* 0x001fe20000010000 */
[----:B------:R-:W-:Y:S01]  /*2950*/  HADD2.F32 R18, -RZ, R12.H0_H0 ;  /* 0x2000000cff127230 */ /* 0x000fe20000004100 */
[----:B-1----:R-:W-:-:S02]  /*2960*/  IADD3.X R17, R58, UR17, RZ, P4, !PT ;  /* 0x000000113a117c10 */ /* 0x002fc4000a7fe4ff */
[----:B------:R-:W0:Y:S01]  /*2970*/  MUFU.RCP R96, R96 ;  /* 0x0000006000607308 */ /* 0x000e220000001000 */
[----:B------:R-:W-:Y:S01]  /*2980*/  FMUL.FTZ R81, R94, R81 ;  /* 0x000000515e517220 */ /* 0x000fe20000410000 */
[----:B------:R-:W-:Y:S01]  /*2990*/  FADD.FTZ R94, R80, 1 ;  /* 0x3f800000505e7421 */ /* 0x000fe20000010000 */
[----:B------:R-:W-:Y:S01]  /*29a0*/  FMUL.FTZ R89, R66, -1.4426950216293334961 ;  /* 0xbfb8aa3b42597820 */ /* 0x000fe20000410000 */
[----:B------:R-:W3:Y:S04]  /*29b0*/  LDG.E.64.CONSTANT R16, desc[UR14][R16.64] ;  /* 0x0000000e10107981 */ /* 0x000ee8000c1e9b00 */
[----:B------:R-:W1:Y:S01]  /*29c0*/  MUFU.EX2 R79, R79 ;  /* 0x0000004f004f7308 */ /* 0x000e620000000800 */
[----:B------:R-:W-:Y:S01]  /*29d0*/  FMUL.FTZ R12, R19, R82 ;  /* 0x00000052130c7220 */ /* 0x000fe20000410000 */
[----:B------:R-:W-:Y:S01]  /*29e0*/  FMUL.FTZ R82, R18, R97 ;  /* 0x0000006112527220 */ /* 0x000fe20000410000 */
[----:B------:R-:W-:-:S05]  /*29f0*/  IADD3 R18, P4, R55, UR22, RZ ;  /* 0x0000001637127c10 */ /* 0x000fca000ff9e0ff */
[----:B------:R-:W1:Y:S01]  /*2a00*/  MUFU.RCP R92, R92 ;  /* 0x0000005c005c7308 */ /* 0x000e620000001000 */
[----:B------:R-:W-:Y:S01]  /*2a10*/  FMUL.FTZ R88, R45, -1.4426950216293334961 ;  /* 0xbfb8aa3b2d587820 */ /* 0x000fe20000410000 */
[----:B------:R-:W-:Y:S01]  /*2a20*/  FMUL.FTZ R46, R77, -1.4426950216293334961 ;  /* 0xbfb8aa3b4d2e7820 */ /* 0x000fe20000410000 */
[----:B------:R-:W-:-:S05]  /*2a30*/  IADD3.X R19, R125, UR23, RZ, P4, !PT ;  /* 0x000000177d137c10 */ /* 0x000fca000a7fe4ff */
[----:B------:R-:W-:Y:S01]  /*2a40*/  MUFU.RCP R93, R93 ;  /* 0x0000005d005d7308 */ /* 0x000fe20000001000 */
[----:B------:R-:W-:Y:S02]  /*2a50*/  HADD2.F32 R80, -RZ, R13.H0_H0 ;  /* 0x2000000dff507230 */ /* 0x000fe40000004100 */
[----:B------:R-:W-:-:S05]  /*2a60*/  FMUL.FTZ R104, R98, R104 ;  /* 0x0000006862687220 */ /* 0x000fca0000410000 */
[----:B------:R-:W1:Y:S01]  /*2a70*/  MUFU.RCP R94, R94 ;  /* 0x0000005e005e7308 */ /* 0x000e620000001000 */
[----:B------:R-:W-:-:S07]  /*2a80*/  HADD2.F32 R97, -RZ, R13.H1_H1 ;  /* 0x3000000dff617230 */ /* 0x000fce0000004100 */
[----:B------:R-:W1:Y:S01]  /*2a90*/  MUFU.EX2 R89, R89 ;  /* 0x0000005900597308 */ /* 0x000e620000000800 */
[----:B------:R-:W-:Y:S01]  /*2aa0*/  FMUL.FTZ R47, R39, -1.4426950216293334961 ;  /* 0xbfb8aa3b272f7820 */ /* 0x000fe20000410000 */
[----:B0-----:R-:W-:Y:S01]  /*2ab0*/  FADD.FTZ R13, -R96, 1 ;  /* 0x3f800000600d7421 */ /* 0x001fe20000010100 */
[----:B------:R-:W-:Y:S01]  /*2ac0*/  FMUL.FTZ R80, R80, R12 ;  /* 0x0000000c50507220 */ /* 0x000fe20000410000 */
[----:B------:R-:W3:Y:S01]  /*2ad0*/  LDG.E.64.CONSTANT R18, desc[UR14][R18.64] ;  /* 0x0000000e12127981 */ /* 0x000ee2000c1e9b00 */
[----:B-1----:R-:W-:-:S03]  /*2ae0*/  FADD.FTZ R12, R79, 1 ;  /* 0x3f8000004f0c7421 */ /* 0x002fc60000010000 */
[----:B------:R-:W0:Y:S01]  /*2af0*/  MUFU.EX2 R88, R88 ;  /* 0x0000005800587308 */ /* 0x000e220000000800 */
[----:B------:R-:W-:Y:S01]  /*2b00*/  FMUL.FTZ R79, R97, R104 ;  /* 0x00000068614f7220 */ /* 0x000fe20000410000 */
[----:B------:R-:W-:Y:S01]  /*2b10*/  FFMA.FTZ R13, R90, R13, 1 ;  /* 0x3f8000005a0d7423 */ /* 0x000fe2000001000d */
[----:B------:R-:W-:-:S05]  /*2b20*/  FADD.FTZ R97, -R92, 1 ;  /* 0x3f8000005c617421 */ /* 0x000fca0000010100 */
[----:B------:R-:W1:Y:S01]  /*2b30*/  MUFU.EX2 R46, R46 ;  /* 0x0000002e002e7308 */ /* 0x000e620000000800 */
[----:B------:R-:W-:Y:S01]  /*2b40*/  FFMA.FTZ R97, R50, R97, 1 ;  /* 0x3f80000032617423 */ /* 0x000fe20000010061 */
[----:B------:R-:W-:Y:S01]  /*2b50*/  FADD.FTZ R50, -R94, 1 ;  /* 0x3f8000005e327421 */ /* 0x000fe20000010100 */
[----:B------:R-:W-:-:S05]  /*2b60*/  FADD.FTZ R89, R89, 1 ;  /* 0x3f80000059597421 */ /* 0x000fca0000010000 */
[----:B------:R0:W-:Y:S01]  /*2b70*/  MUFU.RCP R90, R12 ;  /* 0x0000000c005a7308 */ /* 0x0001e20000001000 */
[----:B------:R-:W-:-:S07]  /*2b80*/  FFMA.FTZ R50, R87, R50, 1 ;  /* 0x3f80000057327423 */ /* 0x000fce0000010032 */
[----:B------:R-:W4:Y:S01]  /*2b90*/  MUFU.EX2 R47, R47 ;  /* 0x0000002f002f7308 */ /* 0x000f220000000800 */
[----:B0-----:R-:W-:-:S04]  /*2ba0*/  FADD.FTZ R12, -R93, 1 ;  /* 0x3f8000005d0c7421 */ /* 0x001fc80000010100 */
[----:B------:R-:W-:Y:S01]  /*2bb0*/  FFMA.FTZ R49, R49, R12, 1 ;  /* 0x3f80000031317423 */ /* 0x000fe2000001000c */
[----:B------:R-:W-:Y:S01]  /*2bc0*/  IADD3.X R12, RZ, R68, RZ, P3, !PT ;  /* 0x00000044ff0c7210 */ /* 0x000fe20001ffe4ff */
[----:B------:R-:W-:Y:S01]  /*2bd0*/  FFMA.FTZ R74, R3, R56, R7 ;  /* 0x00000038034a7223 */ /* 0x000fe20000010007 */
[----:B------:R-:W-:Y:S01]  /*2be0*/  FFMA.FTZ R76, R4, R57, R8 ;  /* 0x00000039044c7223 */ /* 0x000fe20000010008 */
[----:B------:R4:W0:Y:S01]  /*2bf0*/  MUFU.RCP R87, R89 ;  /* 0x0000005900577308 */ /* 0x0008220000001000 */
[----:B------:R-:W-:Y:S01]  /*2c00*/  FADD.FTZ R88, R88, 1 ;  /* 0x3f80000058587421 */ /* 0x000fe20000010000 */
[C---:B------:R-:W-:Y:S02]  /*2c10*/  SHF.L.U64.HI R56, R91.reuse, 0x1, R12 ;  /* 0x000000015b387819 */ /* 0x040fe4000001020c */
[----:B------:R-:W-:Y:S01]  /*2c20*/  SHF.L.U32 R57, R91, 0x1, RZ ;  /* 0x000000015b397819 */ /* 0x000fe200000006ff */
[----:B-1----:R-:W-:Y:S01]  /*2c30*/  FADD.FTZ R91, R46, 1 ;  /* 0x3f8000002e5b7421 */ /* 0x002fe20000010000 */
[----:B------:R-:W-:Y:S01]  /*2c40*/  FMUL.FTZ R96, R96, R13 ;  /* 0x0000000d60607220 */ /* 0x000fe20000410000 */
[----:B----4-:R-:W-:-:S02]  /*2c50*/  HADD2.F32 R89, -RZ, R34.H0_H0 ;  /* 0x20000022ff597230 */ /* 0x010fc40000004100 */
[----:B------:R-:W-:Y:S01]  /*2c60*/  FMUL.FTZ R42, R61, -1.4426950216293334961 ;  /* 0xbfb8aa3b3d2a7820 */ /* 0x000fe20000410000 */
[----:B------:R-:W1:Y:S01]  /*2c70*/  MUFU.RCP R88, R88 ;  /* 0x0000005800587308 */ /* 0x000e620000001000 */
[----:B------:R-:W-:Y:S01]  /*2c80*/  FMUL.FTZ R94, R94, R50 ;  /* 0x000000325e5e7220 */ /* 0x000fe20000410000 */
[----:B------:R-:W-:Y:S01]  /*2c90*/  FMUL.FTZ R46, R89, R96 ;  /* 0x00000060592e7220 */ /* 0x000fe20000410000 */
[----:B------:R-:W-:Y:S01]  /*2ca0*/  FADD.FTZ R89, R47, 1 ;  /* 0x3f8000002f597421 */ /* 0x000fe20000010000 */
[----:B------:R-:W-:-:S04]  /*2cb0*/  HADD2.F32 R50, -RZ, R34.H1_H1 ;  /* 0x30000022ff327230 */ /* 0x000fc80000004100 */
[----:B------:R-:W4:Y:S01]  /*2cc0*/  MUFU.RCP R91, R91 ;  /* 0x0000005b005b7308 */ /* 0x000f220000001000 */
[--C-:B------:R-:W-:Y:S02]  /*2cd0*/  HADD2.F32 R47, -RZ, R35.reuse.H0_H0 ;  /* 0x20000023ff2f7230 */ /* 0x100fe40000004100 */
[----:B------:R-:W-:Y:S01]  /*2ce0*/  FMUL.FTZ R49, R93, R49 ;  /* 0x000000315d317220 */ /* 0x000fe20000410000 */
[----:B------:R-:W-:Y:S02]  /*2cf0*/  HADD2.F32 R35, -RZ, R35.H1_H1 ;  /* 0x30000023ff237230 */ /* 0x000fe40000004100 */
[----:B------:R-:W-:Y:S01]  /*2d00*/  FMUL.FTZ R86, R44, -1.4426950216293334961 ;  /* 0xbfb8aa3b2c567820 */ /* 0x000fe20000410000 */
[----:B------:R-:W-:Y:S01]  /*2d10*/  FMUL.FTZ R50, R50, R49 ;  /* 0x0000003132327220 */ /* 0x000fe20000410000 */
[----:B------:R-:W4:Y:S01]  /*2d20*/  MUFU.EX2 R42, R42 ;  /* 0x0000002a002a7308 */ /* 0x000f220000000800 */
[----:B------:R-:W-:Y:S01]  /*2d30*/  FMUL.FTZ R49, R35, R94 ;  /* 0x0000005e23317220 */ /* 0x000fe20000410000 */
[----:B0-----:R-:W-:Y:S01]  /*2d40*/  FADD.FTZ R35, -R87, 1 ;  /* 0x3f80000057237421 */ /* 0x001fe20000010100 */
[----:B------:R-:W-:Y:S01]  /*2d50*/  IADD3 R12, P3, R57, UR16, RZ ;  /* 0x00000010390c7c10 */ /* 0x000fe2000ff7e0ff */
[----:B------:R-:W-:-:S04]  /*2d60*/  FADD.FTZ R34, -R90, 1 ;  /* 0x3f8000005a227421 */ /* 0x000fc80000010100 */
[----:B------:R-:W0:Y:S01]  /*2d70*/  MUFU.EX2 R86, R86 ;  /* 0x0000005600567308 */ /* 0x000e220000000800 */
[----:B------:R-:W-:Y:S01]  /*2d80*/  FFMA.FTZ R35, R66, R35, 1 ;  /* 0x3f80000042237423 */ /* 0x000fe20000010023 */
[----:B------:R-:W-:Y:S01]  /*2d90*/  FMUL.FTZ R78, R41, -1.4426950216293334961 ;  /* 0xbfb8aa3b294e7820 */ /* 0x000fe20000410000 */
[----:B------:R-:W-:Y:S01]  /*2da0*/  IADD3.X R13, R56, UR17, RZ, P3, !PT ;  /* 0x00000011380d7c10 */ /* 0x000fe20009ffe4ff */
[----:B------:R-:W-:Y:S01]  /*2db0*/  FFMA.FTZ R34, R48, R34, 1 ;  /* 0x3f80000030227423 */ /* 0x000fe20000010022 */
[----:B------:R-:W-:Y:S01]  /*2dc0*/  FMUL.FTZ R97, R92, R97 ;  /* 0x000000615c617220 */ /* 0x000fe20000410000 */
[----:B-1----:R-:W-:Y:S01]  /*2dd0*/  FADD.FTZ R48, -R88, 1 ;  /* 0x3f80000058307421 */ /* 0x002fe20000010100 */
[----:B----4-:R-:W-:Y:S01]  /*2de0*/  FADD.FTZ R92, -R91, 1 ;  /* 0x3f8000005b5c7421 */ /* 0x010fe20000010100 */
[----:B------:R-:W-:Y:S01]  /*2df0*/  FMUL.FTZ R87, R87, R35 ;  /* 0x0000002357577220 */ /* 0x000fe20000410000 */
[--C-:B------:R-:W-:Y:S02]  /*2e00*/  HADD2.F32 R35, -RZ, R14.reuse.H0_H0 ;  /* 0x2000000eff237230 */ /* 0x100fe40000004100 */
[----:B------:R-:W-:Y:S01]  /*2e10*/  FMUL.FTZ R90, R90, R34 ;  /* 0x000000225a5a7220 */ /* 0x000fe20000410000 */
[----:B------:R-:W1:Y:S01]  /*2e20*/  MUFU.EX2 R78, R78 ;  /* 0x0000004e004e7308 */ /* 0x000e620000000800 */
[----:B------:R-:W-:Y:S01]  /*2e30*/  FFMA.FTZ R48, R45, R48, 1 ;  /* 0x3f8000002d307423 */ /* 0x000fe20000010030 */
[----:B------:R-:W-:Y:S01]  /*2e40*/  IADD3 R34, P3, R118, UR22, RZ ;  /* 0x0000001676227c10 */ /* 0x000fe2000ff7e0ff */
[----:B------:R-:W4:Y:S01]  /*2e50*/  LDG.E.64.CONSTANT R12, desc[UR14][R12.64] ;  /* 0x0000000e0c0c7981 */ /* 0x000f22000c1e9b00 */
[----:B------:R-:W-:Y:S01]  /*2e60*/  FFMA.FTZ R92, R77, R92, 1 ;  /* 0x3f8000004d5c7423 */ /* 0x000fe2000001005c */
[----:B------:R-:W-:Y:S01]  /*2e70*/  FMUL.FTZ R43, R40, -1.4426950216293334961 ;  /* 0xbfb8aa3b282b7820 */ /* 0x000fe20000410000 */
[----:B------:R-:W-:Y:S01]  /*2e80*/  FADD.FTZ R77, R42, 1 ;  /* 0x3f8000002a4d7421 */ /* 0x000fe20000010000 */
[----:B------:R-:W-:-:S02]  /*2e90*/  HADD2.F32 R14, -RZ, R14.H1_H1 ;  /* 0x3000000eff0e7230 */ /* 0x000fc40000004100 */
[----:B------:R-:W-:Y:S01]  /*2ea0*/  FMUL.FTZ R42, R35, R90 ;  /* 0x0000005a232a7220 */ /* 0x000fe20000410000 */
[----:B------:R-:W-:Y:S01]  /*2eb0*/  FMUL.FTZ R48, R88, R48 ;  /* 0x0000003058307220 */ /* 0x000fe20000410000 */
[----:B------:R-:W-:Y:S01]  /*2ec0*/  IADD3.X R35, R117, UR23, RZ, P3, !PT ;  /* 0x0000001775237c10 */ /* 0x000fe20009ffe4ff */
[----:B0-----:R-:W-:Y:S01]  /*2ed0*/  FADD.FTZ R66, R86, 1 ;  /* 0x3f80000056427421 */ /* 0x001fe20000010000 */
[----:B------:R-:W0:Y:S01]  /*2ee0*/  MUFU.EX2 R43, R43 ;  /* 0x0000002b002b7308 */ /* 0x000e220000000800 */
[----:B------:R-:W-:Y:S01]  /*2ef0*/  FMUL.FTZ R48, R14, R48 ;  /* 0x000000300e307220 */ /* 0x000fe20000410000 */
[--C-:B------:R-:W-:Y:S02]  /*2f00*/  HADD2.F32 R86, -RZ, R15.reuse.H0_H0 ;  /* 0x2000000fff567230 */ /* 0x100fe40000004100 */
[----:B------:R-:W-:Y:S02]  /*2f10*/  HADD2.F32 R88, -RZ, R15.H1_H1 ;  /* 0x3000000fff587230 */ /* 0x000fe40000004100 */
[----:B------:R-:W-:Y:S01]  /*2f20*/  FMUL.FTZ R38, R76, -1.4426950216293334961 ;  /* 0xbfb8aa3b4c267820 */ /* 0x000fe20000410000 */
[----:B------:R0:W4:Y:S01]  /*2f30*/  LDG.E.64.CONSTANT R14, desc[UR14][R34.64] ;  /* 0x0000000e220e7981 */ /* 0x000122000c1e9b00 */
[----:B------:R-:W-:Y:S01]  /*2f40*/  MUFU.RCP R66, R66 ;  /* 0x0000004200427308 */ /* 0x000fe20000001000 */
[----:B-1----:R-:W-:-:S07]  /*2f50*/  FADD.FTZ R78, R78, 1 ;  /* 0x3f8000004e4e7421 */ /* 0x002fce0000010000 */
[----:B------:R-:W1:Y:S08]  /*2f60*/  MUFU.EX2 R38, R38 ;  /* 0x0000002600267308 */ /* 0x000e700000000800 */
[----:B------:R-:W2:Y:S01]  /*2f70*/  MUFU.RCP R89, R89 ;  /* 0x0000005900597308 */ /* 0x000ea20000001000 */
[----:B0-----:R-:W-:-:S07]  /*2f80*/  FADD.FTZ R43, R43, 1 ;  /* 0x3f8000002b2b7421 */ /* 0x001fce0000010000 */
[----:B------:R-:W0:Y:S08]  /*2f90*/  MUFU.RCP R78, R78 ;  /* 0x0000004e004e7308 */ /* 0x000e300000001000 */
[----:B------:R-:W0:Y:S01]  /*2fa0*/  MUFU.RCP R77, R77 ;  /* 0x0000004d004d7308 */ /* 0x000e220000001000 */
[----:B-1----:R-:W-:Y:S01]  /*2fb0*/  FADD.FTZ R38, R38, 1 ;  /* 0x3f80000026267421 */ /* 0x002fe20000010000 */
[----:B--2---:R-:W-:-:S06]  /*2fc0*/  FADD.FTZ R35, -R89, 1 ;  /* 0x3f80000059237421 */ /* 0x004fcc0000010100 */
[----:B------:R1:W2:Y:S01]  /*2fd0*/  MUFU.RCP R34, R43 ;  /* 0x0000002b00227308 */ /* 0x0002a20000001000 */
[----:B------:R-:W-:Y:S01]  /*2fe0*/  FMUL.FTZ R45, R91, R92 ;  /* 0x0000005c5b2d7220 */ /* 0x000fe20000410000 */
[----:B-1----:R-:W-:Y:S01]  /*2ff0*/  FMUL.FTZ R43, R86, R87 ;  /* 0x00000057562b7220 */ /* 0x002fe20000410000 */
[----:B------:R-:W-:Y:S01]  /*3000*/  FADD.FTZ R87, -R66, 1 ;  /* 0x3f80000042577421 */ /* 0x000fe20000010100 */
[--C-:B------:R-:W-:Y:S02]  /*3010*/  HADD2.F32 R86, -RZ, R28.reuse.H0_H0 ;  /* 0x2000001cff567230 */ /* 0x100fe40000004100 */
[----:B------:R-:W-:Y:S01]  /*3020*/  FFMA.FTZ R39, R39, R35, 1 ;  /* 0x3f80000027277423 */ /* 0x000fe20000010023 */
[----:B------:R-:W-:Y:S01]  /*3030*/  FFMA.FTZ R44, R44, R87, 1 ;  /* 0x3f8000002c2c7423 */ /* 0x000fe20000010057 */
[----:B------:R-:W-:Y:S01]  /*3040*/  HADD2.F32 R28, -RZ, R28.H1_H1 ;  /* 0x3000001cff1c7230 */ /* 0x000fe20000004100 */
[----:B------:R1:W2:Y:S01]  /*3050*/  MUFU.RCP R87, R38 ;  /* 0x0000002600577308 */ /* 0x0002a20000001000 */
[----:B------:R-:W-:Y:S01]  /*3060*/  FMUL.FTZ R45, R88, R45 ;  /* 0x0000002d582d7220 */ /* 0x000fe20000410000 */
[----:B0-----:R-:W-:Y:S01]  /*3070*/  FADD.FTZ R90, -R78, 1 ;  /* 0x3f8000004e5a7421 */ /* 0x001fe20000010100 */
[----:B------:R-:W-:Y:S01]  /*3080*/  FADD.FTZ R88, -R77, 1 ;  /* 0x3f8000004d587421 */ /* 0x000fe20000010100 */
[----:B------:R-:W-:Y:S01]  /*3090*/  FMUL.FTZ R83, R83, R112 ;  /* 0x0000007053537220 */ /* 0x000fe20000410000 */
[----:B------:R-:W-:Y:S01]  /*30a0*/  FMUL.FTZ R39, R89, R39 ;  /* 0x0000002759277220 */ /* 0x000fe20000410000 */
[----:B------:R-:W-:Y:S01]  /*30b0*/  FADD.FTZ R112, -R60, R28 ;  /* 0x0000001c3c707221 */ /* 0x000fe20000010100 */
[----:B-1----:R-:W-:-:S02]  /*30c0*/  HADD2.F32 R38, -RZ, R10.H0_H0 ;  /* 0x2000000aff267230 */ /* 0x002fc40000004100 */
[----:B------:R-:W-:Y:S01]  /*30d0*/  FFMA.FTZ R41, R41, R90, 1 ;  /* 0x3f80000029297423 */ /* 0x000fe2000001005a */
[----:B------:R-:W-:Y:S01]  /*30e0*/  FMUL.FTZ R28, R66, R44 ;  /* 0x0000002c421c7220 */ /* 0x000fe20000410000 */
[----:B------:R-:W-:Y:S01]  /*30f0*/  FFMA.FTZ R88, R61, R88, 1 ;  /* 0x3f8000003d587423 */ /* 0x000fe20000010058 */
[----:B------:R-:W-:Y:S02]  /*3100*/  HADD2.F32 R44, -RZ, R10.H1_H1 ;  /* 0x3000000aff2c7230 */ /* 0x000fe40000004100 */
[----:B------:R-:W-:Y:S01]  /*3110*/  FMUL.FTZ R38, R38, R39 ;  /* 0x0000002726267220 */ /* 0x000fe20000410000 */
[----:B--2---:R-:W-:Y:S01]  /*3120*/  FADD.FTZ R10, -R34, 1 ;  /* 0x3f800000220a7421 */ /* 0x004fe20000010100 */
[--C-:B------:R-:W-:Y:S02]  /*3130*/  HADD2.F32 R39, -RZ, R11.reuse.H0_H0 ;  /* 0x2000000bff277230 */ /* 0x100fe40000004100 */
[----:B------:R-:W-:Y:S01]  /*3140*/  FMUL.FTZ R41, R78, R41 ;  /* 0x000000294e297220 */ /* 0x000fe20000410000 */
[----:B------:R-:W-:-:S02]  /*3150*/  HADD2.F32 R11, -RZ, R11.H1_H1 ;  /* 0x3000000bff0b7230 */ /* 0x000fc40000004100 */
[----:B------:R-:W-:Y:S01]  /*3160*/  FMUL.FTZ R88, R77, R88 ;  /* 0x000000584d587220 */ /* 0x000fe20000410000 */
[----:B------:R-:W-:Y:S01]  /*3170*/  FFMA.FTZ R10, R40, R10, 1 ;  /* 0x3f800000280a7423 */ /* 0x000fe2000001000a */
[----:B------:R-:W-:Y:S02]  /*3180*/  FMUL.FTZ R44, R44, R41 ;  /* 0x000000292c2c7220 */ /* 0x000fe40000410000 */
[----:B------:R-:W-:Y:S01]  /*3190*/  FMUL.FTZ R41, R11, R88 ;  /* 0x000000580b297220 */ /* 0x000fe20000410000 */
[----:B------:R-:W-:Y:S01]  /*31a0*/  FADD.FTZ R11, -R87, 1 ;  /* 0x3f800000570b7421 */ /* 0x000fe20000010100 */
[----:B------:R-:W-:Y:S01]  /*31b0*/  FMUL.FTZ R34, R34, R10 ;  /* 0x0000000a22227220 */ /* 0x000fe20000410000 */
[----:B------:R-:W-:Y:S02]  /*31c0*/  IADD3 R10, P3, R59, UR22, RZ ;  /* 0x000000163b0a7c10 */ /* 0x000fe4000ff7e0ff */
[----:B------:R-:W-:Y:S01]  /*31d0*/  FFMA.FTZ R76, R76, R11, 1 ;  /* 0x3f8000004c4c7423 */ /* 0x000fe2000001000b */
[----:B------:R-:W-:Y:S01]  /*31e0*/  FMUL.FTZ R100, R75, -1.4426950216293334961 ;  /* 0xbfb8aa3b4b647820 */ /* 0x000fe20000410000 */
[----:B------:R-:W-:Y:S01]  /*31f0*/  IADD3.X R11, R58, UR23, RZ, P3, !PT ;  /* 0x000000173a0b7c10 */ /* 0x000fe20009ffe4ff */
[----:B------:R-:W-:-:S04]  /*3200*/  FMUL.FTZ R99, R74, -1.4426950216293334961 ;  /* 0xbfb8aa3b4a637820 */ /* 0x000fc80000410000 */
[----:B------:R-:W0:Y:S01]  /*3210*/  MUFU.EX2 R100, R100 ;  /* 0x0000006400647308 */ /* 0x000e220000000800 */
[----:B------:R-:W2:Y:S07]  /*3220*/  LDG.E.64.CONSTANT R10, desc[UR14][R10.64] ;  /* 0x0000000e0a0a7981 */ /* 0x000eae000c1e9b00 */
[----:B------:R-:W1:Y:S01]  /*3230*/  MUFU.EX2 R99, R99 ;  /* 0x0000006300637308 */ /* 0x000e620000000800 */
[----:B------:R-:W-:Y:S01]  /*3240*/  FADD.FTZ R113, -R60, R86 ;  /* 0x000000563c717221 */ /* 0x000fe20000010100 */
[----:B------:R-:W-:Y:S01]  /*3250*/  FMUL.FTZ R101, R73, -1.4426950216293334961 ;  /* 0xbfb8aa3b49657820 */ /* 0x000fe20000410000 */
[----:B0-----:R-:W-:-:S05]  /*3260*/  FADD.FTZ R100, R100, 1 ;  /* 0x3f80000064647421 */ /* 0x001fca0000010000 */
[----:B------:R-:W0:Y:S01]  /*3270*/  MUFU.RCP R35, R100 ;  /* 0x0000006400237308 */ /* 0x000e220000001000 */
[----:B-1----:R-:W-:-:S07]  /*3280*/  FADD.FTZ R99, R99, 1 ;  /* 0x3f80000063637421 */ /* 0x002fce0000010000 */
[----:B------:R-:W1:Y:S01]  /*3290*/  MUFU.RCP R86, R99 ;  /* 0x0000006300567308 */ /* 0x000e620000001000 */
[----:B------:R-:W-:Y:S01]  /*32a0*/  FMUL.FTZ R103, R72, -1.4426950216293334961 ;  /* 0xbfb8aa3b48677820 */ /* 0x000fe20000410000 */
[----:B------:R-:W-:Y:S01]  /*32b0*/  FMUL.FTZ R106, R33, -1.4426950216293334961 ;  /* 0xbfb8aa3b216a7820 */ /* 0x000fe20000410000 */
[----:B------:R-:W-:Y:S01]  /*32c0*/  FMUL.FTZ R113, R51, R113 ;  /* 0x0000007133717220 */ /* 0x000fe20000410000 */
[----:B------:R-:W-:-:S04]  /*32d0*/  FMUL.FTZ R102, R36, -1.4426950216293334961 ;  /* 0xbfb8aa3b24667820 */ /* 0x000fc80000410000 */
[----:B------:R-:W1:Y:S01]  /*32e0*/  MUFU.EX2 R101, R101 ;  /* 0x0000006500657308 */ /* 0x000e620000000800 */
[----:B------:R-:W-:Y:S01]  /*32f0*/  FFMA.FTZ R61, R0, R113, R5 ;  /* 0x00000071003d7223 */ /* 0x000fe20000010005 */
[----:B------:R-:W-:-:S06]  /*3300*/  FMUL.FTZ R112, R51, R112 ;  /* 0x0000007033707220 */ /* 0x000fcc0000410000 */
[----:B------:R-:W-:Y:S01]  /*3310*/  MUFU.EX2 R103, R103 ;  /* 0x0000006700677308 */ /* 0x000fe20000000800 */
[----:B0-----:R-:W-:Y:S01]  /*3320*/  FADD.FTZ R40, -R35, 1 ;  /* 0x3f80000023287421 */ /* 0x001fe20000010100 */
[----:B------:R-:W-:-:S06]  /*3330*/  FMUL.FTZ R78, R61, -1.4426950216293334961 ;  /* 0xbfb8aa3b3d4e7820 */ /* 0x000fcc0000410000 */
[----:B------:R-:W0:Y:S01]  /*3340*/  MUFU.EX2 R106, R106 ;  /* 0x0000006a006a7308 */ /* 0x000e220000000800 */
[----:B-1----:R-:W-:Y:S01]  /*3350*/  FADD.FTZ R88, -R86, 1 ;  /* 0x3f80000056587421 */ /* 0x002fe20000010100 */
[----:B------:R-:W-:Y:S01]  /*3360*/  FFMA.FTZ R66, R2, R112, R6 ;  /* 0x0000007002427223 */ /* 0x000fe20000010006 */
[----:B------:R-:W-:-:S05]  /*3370*/  FFMA.FTZ R40, R75, R40, 1 ;  /* 0x3f8000004b287423 */ /* 0x000fca0000010028 */
[----:B------:R-:W1:Y:S01]  /*3380*/  MUFU.EX2 R102, R102 ;  /* 0x0000006600667308 */ /* 0x000e620000000800 */
[----:B------:R-:W-:Y:S01]  /*3390*/  FFMA.FTZ R74, R74, R88, 1 ;  /* 0x3f8000004a4a7423 */ /* 0x000fe20000010058 */
[----:B------:R-:W-:Y:S01]  /*33a0*/  STL [R1+0x98], R117 ;  /* 0x0000987501007387 */ /* 0x000fe20000100800 */
[----:B------:R-:W-:Y:S01]  /*33b0*/  FADD.FTZ R88, R101, 1 ;  /* 0x3f80000065587421 */ /* 0x000fe20000010000 */
[----:B------:R-:W-:-:S04]  /*33c0*/  FMUL.FTZ R40, R35, R40 ;  /* 0x0000002823287220 */ /* 0x000fc80000410000 */
[----:B------:R0:W-:Y:S01]  /*33d0*/  MUFU.EX2 R77, R78 ;  /* 0x0000004e004d7308 */ /* 0x0001e20000000800 */
[----:B------:R-:W-:Y:S01]  /*33e0*/  FMUL.FTZ R108, R62, -1.4426950216293334961 ;  /* 0xbfb8aa3b3e6c7820 */ /* 0x000fe20000410000 */
[----:B------:R-:W-:Y:S01]  /*33f0*/  FFMA.FTZ R63, R2, R120, R6 ;  /* 0x00000078023f7223 */ /* 0x000fe20000010006 */
[----:B------:R-:W-:Y:S01]  /*3400*/  STL [R1+0x94], R118 ;  /* 0x0000947601007387 */ /* 0x000fe20000100800 */
[----:B------:R-:W-:Y:S01]  /*3410*/  FMUL.FTZ R39, R39, R28 ;  /* 0x0000001c27277220 */ /* 0x000fe20000410000 */
[----:B------:R-:W-:Y:S01]  /*3420*/  FMUL.FTZ R35, R86, R74 ;  /* 0x0000004a56237220 */ /* 0x000fe20000410000 */
[----:B0-----:R-:W-:Y:S01]  /*3430*/  FMUL.FTZ R78, R66, -1.4426950216293334961 ;  /* 0xbfb8aa3b424e7820 */ /* 0x001fe20000410000 */
[----:B------:R-:W-:Y:S01]  /*3440*/  STL [R1+0x90], R58 ;  /* 0x0000903a01007387 */ /* 0x000fe20000100800 */
[--C-:B------:R-:W-:Y:S02]  /*3450*/  HADD2.F32 R74, -RZ, R30.reuse.H0_H0 ;  /* 0x2000001eff4a7230 */ /* 0x100fe40000004100 */
[----:B------:R0:W-:Y:S01]  /*3460*/  MUFU.EX2 R28, R78 ;  /* 0x0000004e001c7308 */ /* 0x0001e20000000800 */
[----:B------:R1:W-:Y:S01]  /*3470*/  STL [R1+0x8c], R59 ;  /* 0x00008c3b01007387 */ /* 0x0003e20000100800 */
[----:B------:R-:W-:Y:S01]  /*3480*/  IADD3.X R75, RZ, R68, RZ, P2, !PT ;  /* 0x00000044ff4b7210 */ /* 0x000fe200017fe4ff */
[----:B------:R-:W-:Y:S01]  /*3490*/  FADD.FTZ R86, R106, 1 ;  /* 0x3f8000006a567421 */ /* 0x000fe20000010000 */
[----:B------:R-:W-:Y:S01]  /*34a0*/  FMUL.FTZ R111, R63, -1.4426950216293334961 ;  /* 0xbfb8aa3b3f6f7820 */ /* 0x000fe20000410000 */
[----:B------:R-:W-:Y:S01]  /*34b0*/  FFMA.FTZ R32, R3, R119, R7 ;  /* 0x0000007703207223 */ /* 0x000fe20000010007 */
[----:B------:R-:W-:Y:S01]  /*34c0*/  FMUL.FTZ R34, R74, R34 ;  /* 0x000000224a227220 */ /* 0x000fe20000410000 */
[----:B0-----:R-:W-:Y:S01]  /*34d0*/  FADD.FTZ R78, R103, 1 ;  /* 0x3f800000674e7421 */ /* 0x001fe20000010000 */
[C---:B-1----:R-:W-:Y:S01]  /*34e0*/  SHF.L.U32 R59, R37.reuse, 0x1, RZ ;  /* 0x00000001253b7819 */ /* 0x042fe200000006ff */
[----:B------:R-:W0:Y:S01]  /*34f0*/  MUFU.RCP R88, R88 ;  /* 0x0000005800587308 */ /* 0x000e220000001000 */
[----:B------:R-:W-:Y:S01]  /*3500*/  SHF.L.U64.HI R58, R37, 0x1, R75 ;  /* 0x00000001253a7819 */ /* 0x000fe2000001024b */
[----:B------:R-:W-:Y:S01]  /*3510*/  HADD2.F32 R30, -RZ, R30.H1_H1 ;  /* 0x3000001eff1e7230 */ /* 0x000fe20000004100 */
[----:B------:R-:W-:Y:S01]  /*3520*/  IADD3 R74, P2, R59, UR16, RZ ;  /* 0x000000103b4a7c10 */ /* 0x000fe2000ff5e0ff */
[----:B------:R-:W-:Y:S01]  /*3530*/  FMUL.FTZ R122, R32, -1.4426950216293334961 ;  /* 0xbfb8aa3b207a7820 */ /* 0x000fe20000410000 */
[----:B------:R-:W-:Y:S01]  /*3540*/  FADD.FTZ R102, R102, 1 ;  /* 0x3f80000066667421 */ /* 0x000fe20000010000 */
[----:B------:R-:W-:Y:S01]  /*3550*/  FMUL.FTZ R123, R71, -1.4426950216293334961 ;  /* 0xbfb8aa3b477b7820 */ /* 0x000fe20000410000 */
[----:B------:R-:W-:Y:S01]  /*3560*/  FMUL.FTZ R87, R87, R76 ;  /* 0x0000004c57577220 */ /* 0x000fe20000410000 */
[----:B------:R-:W1:Y:S01]  /*3570*/  MUFU.EX2 R108, R108 ;  /* 0x0000006c006c7308 */ /* 0x000e620000000800 */
[----:B------:R-:W-:Y:S01]  /*3580*/  IADD3.X R75, R58, UR17, RZ, P2, !PT ;  /* 0x000000113a4b7c10 */ /* 0x000fe200097fe4ff */
[----:B------:R-:W-:Y:S01]  /*3590*/  FMUL.FTZ R40, R30, R40 ;  /* 0x000000281e287220 */ /* 0x000fe20000410000 */
[----:B------:R-:W-:Y:S01]  /*35a0*/  FADD.FTZ R115, -R60, R115 ;  /* 0x000000733c737221 */ /* 0x000fe20000010100 */
[----:B------:R-:W-:Y:S01]  /*35b0*/  FMUL.FTZ R124, R69, -1.4426950216293334961 ;  /* 0xbfb8aa3b457c7820 */ /* 0x000fe20000410000 */
[----:B------:R-:W-:Y:S01]  /*35c0*/  FADD.FTZ R107, R107, 1 ;  /* 0x3f8000006b6b7421 */ /* 0x000fe20000010000 */
[----:B------:R-:W-:Y:S01]  /*35d0*/  FADD.FTZ R95, R95, 1 ;  /* 0x3f8000005f5f7421 */ /* 0x000fe20000010000 */
[----:B------:R-:W2:Y:S01]  /*35e0*/  LDL.LU R55, [R1+0x1e0] ;  /* 0x0001e00001377983 */ /* 0x000ea20000300800 */
[----:B------:R-:W3:Y:S01]  /*35f0*/  MUFU.RCP R78, R78 ;  /* 0x0000004e004e7308 */ /* 0x000ee20000001000 */
[----:B------:R-:W-:-:S02]  /*3600*/  HADD2.F32 R37, -RZ, R31.H0_H0 ;  /* 0x2000001fff257230 */ /* 0x000fc40000004100 */
[----:B------:R-:W2:Y:S05]  /*3610*/  LDG.E.64.CONSTANT R74, desc[UR14][R74.64] ;  /* 0x0000000e4a4a7981 */ /* 0x000eaa000c1e9b00 */
[----:B------:R-:W3:Y:S08]  /*3620*/  MUFU.RCP R86, R86 ;  /* 0x0000005600567308 */ /* 0x000ef00000001000 */
[----:B------:R-:W3:Y:S01]  /*3630*/  MUFU.EX2 R111, R111 ;  /* 0x0000006f006f7308 */ /* 0x000ee20000000800 */
[----:B------:R-:W-:-:S07]  /*3640*/  FMUL.FTZ R35, R37, R35 ;  /* 0x0000002325237220 */ /* 0x000fce0000410000 */
[----:B------:R-:W3:Y:S01]  /*3650*/  MUFU.RCP R30, R102 ;  /* 0x00000066001e7308 */ /* 0x000ee20000001000 */
[----:B------:R-:W-:-:S07]  /*3660*/  HADD2.F32 R37, -RZ, R31.H1_H1 ;  /* 0x3000001fff257230 */ /* 0x000fce0000004100 */
[----:B------:R-:W3:Y:S01]  /*3670*/  MUFU.EX2 R122, R122 ;  /* 0x0000007a007a7308 */ /* 0x000ee20000000800 */
[----:B0-----:R-:W-:Y:S01]  /*3680*/  FADD.FTZ R31, -R88, 1 ;  /* 0x3f800000581f7421 */ /* 0x001fe20000010100 */
[----:B-1----:R-:W-:Y:S01]  /*3690*/  FADD.FTZ R76, R108, 1 ;  /* 0x3f8000006c4c7421 */ /* 0x002fe20000010000 */
[----:B---3--:R-:W-:Y:S01]  /*36a0*/  FADD.FTZ R89, -R78, 1 ;  /* 0x3f8000004e597421 */ /* 0x008fe20000010100 */
[----:B------:R-:W-:Y:S01]  /*36b0*/  FMUL.FTZ R37, R37, R87 ;  /* 0x0000005725257220 */ /* 0x000fe20000410000 */
[----:B------:R-:W-:Y:S01]  /*36c0*/  FFMA.FTZ R73, R73, R31, 1 ;  /* 0x3f80000049497423 */ /* 0x000fe2000001001f */
[----:B------:R-:W-:Y:S01]  /*36d0*/  FADD.FTZ R90, -R86, 1 ;  /* 0x3f800000565a7421 */ /* 0x000fe20000010100 */
[----:B------:R-:W-:Y:S01]  /*36e0*/  FADD.FTZ R87, R111, 1 ;  /* 0x3f8000006f577421 */ /* 0x000fe20000010000 */
[----:B------:R-:W0:Y:S01]  /*36f0*/  MUFU.EX2 R123, R123 ;  /* 0x0000007b007b7308 */ /* 0x000e220000000800 */
[----:B------:R-:W-:Y:S02]  /*3700*/  HADD2.F32 R31, -RZ, R29.H0_H0 ;  /* 0x2000001dff1f7230 */ /* 0x000fe40000004100 */
[----:B------:R-:W-:Y:S01]  /*3710*/  FFMA.FTZ R72, R72, R89, 1 ;  /* 0x3f80000048487423 */ /* 0x000fe20000010059 */
[----:B------:R-:W-:Y:S01]  /*3720*/  FADD.FTZ R89, -R30, 1 ;  /* 0x3f8000001e597421 */ /* 0x000fe20000010100 */
[----:B------:R-:W-:Y:S01]  /*3730*/  FFMA.FTZ R33, R33, R90, 1 ;  /* 0x3f80000021217423 */ /* 0x000fe2000001005a */
[----:B------:R-:W-:-:S02]  /*3740*/  FMUL.FTZ R115, R51, R115 ;  /* 0x0000007333737220 */ /* 0x000fc40000410000 */
[----:B------:R-:W1:Y:S01]  /*3750*/  MUFU.RCP R76, R76 ;  /* 0x0000004c004c7308 */ /* 0x000e620000001000 */
[----:B------:R-:W-:Y:S01]  /*3760*/  FADD.FTZ R90, R122, 1 ;  /* 0x3f8000007a5a7421 */ /* 0x000fe20000010000 */
[----:B------:R-:W-:Y:S01]  /*3770*/  FADD.FTZ R31, -R60, R31 ;  /* 0x0000001f3c1f7221 */ /* 0x000fe20000010100 */
[----:B------:R-:W-:Y:S01]  /*3780*/  FFMA.FTZ R36, R36, R89, 1 ;  /* 0x3f80000024247423 */ /* 0x000fe20000010059 */
[----:B------:R-:W-:-:S04]  /*3790*/  FFMA.FTZ R70, R3, R115, R7 ;  /* 0x0000007303467223 */ /* 0x000fc80000010007 */
[----:B------:R-:W3:Y:S01]  /*37a0*/  MUFU.RCP R87, R87 ;  /* 0x0000005700577308 */ /* 0x000ee20000001000 */
[----:B------:R-:W-:Y:S01]  /*37b0*/  FMUL.FTZ R111, R51, R31 ;  /* 0x0000001f336f7220 */ /* 0x000fe20000410000 */
[----:B------:R-:W-:Y:S01]  /*37c0*/  FMUL.FTZ R31, R86, R33 ;  /* 0x00000021561f7220 */ /* 0x000fe20000410000 */
[----:B------:R-:W-:Y:S01]  /*37d0*/  FMUL.FTZ R33, R30, R36 ;  /* 0x000000241e217220 */ /* 0x000fe20000410000 */
[--C-:B------:R-:W-:Y:S02]  /*37e0*/  HADD2.F32 R30, -RZ, R26.reuse.H0_H0 ;  /* 0x2000001aff1e7230 */ /* 0x100fe40000004100 */
[----:B------:R-:W-:Y:S01]  /*37f0*/  FMUL.FTZ R105, R70, -1.4426950216293334961 ;  /* 0xbfb8aa3b46697820 */ /* 0x000fe20000410000 */
[----:B------:R-:W-:Y:S01]  /*3800*/  HADD2.F32 R36, -RZ, R26.H1_H1 ;  /* 0x3000001aff247230 */ /* 0x000fe20000004100 */
[----:B------:R-:W4:Y:S01]  /*3810*/  MUFU.RCP R90, R90 ;  /* 0x0000005a005a7308 */ /* 0x000f220000001000 */
[----:B------:R-:W-:Y:S02]  /*3820*/  HADD2.F32 R26, -RZ, R27.H0_H0 ;  /* 0x2000001bff1a7230 */ /* 0x000fe40000004100 */
[----:B------:R-:W-:-:S02]  /*3830*/  HADD2.F32 R29, -RZ, R29.H1_H1 ;  /* 0x3000001dff1d7230 */ /* 0x000fc40000004100 */
[----:B0-----:R-:W-:Y:S01]  /*3840*/  FADD.FTZ R123, R123, 1 ;  /* 0x3f8000007b7b7421 */ /* 0x001fe20000010000 */
[----:B------:R-:W-:Y:S01]  /*3850*/  FMUL.FTZ R31, R26, R31 ;  /* 0x0000001f1a1f7220 */ /* 0x000fe20000410000 */
[----:B-1----:R-:W-:Y:S01]  /*3860*/  FADD.FTZ R26, -R76, 1 ;  /* 0x3f8000004c1a7421 */ /* 0x002fe20000010100 */
[----:B------:R-:W0:Y:S01]  /*3870*/  MUFU.EX2 R105, R105 ;  /* 0x0000006900697308 */ /* 0x000e220000000800 */
[----:B------:R-:W-:Y:S01]  /*3880*/  FADD.FTZ R110, -R60, R29 ;  /* 0x0000001d3c6e7221 */ /* 0x000fe20000010100 */
[----:B------:R-:W-:Y:S02]  /*3890*/  HADD2.F32 R27, -RZ, R27.H1_H1 ;  /* 0x3000001bff1b7230 */ /* 0x000fe40000004100 */
[----:B---3--:R-:W-:Y:S01]  /*38a0*/  FADD.FTZ R89, -R87, 1 ;  /* 0x3f80000057597421 */ /* 0x008fe20000010100 */
[----:B------:R-:W-:-:S03]  /*38b0*/  FFMA.FTZ R26, R62, R26, 1 ;  /* 0x3f8000003e1a7423 */ /* 0x000fc6000001001a */
[----:B------:R-:W1:Y:S01]  /*38c0*/  MUFU.RCP R29, R123 ;  /* 0x0000007b001d7308 */ /* 0x000e620000001000 */
[----:B------:R-:W-:Y:S01]  /*38d0*/  IADD3 R62, P2, R57, UR22, RZ ;  /* 0x00000016393e7c10 */ /* 0x000fe2000ff5e0ff */
[----:B------:R-:W-:Y:S01]  /*38e0*/  FMUL.FTZ R33, R27, R33 ;  /* 0x000000211b217220 */ /* 0x000fe20000410000 */
[----:B------:R-:W-:-:S05]  /*38f0*/  FFMA.FTZ R89, R63, R89, 1 ;  /* 0x3f8000003f597423 */ /* 0x000fca0000010059 */
[----:B------:R-:W3:Y:S01]  /*3900*/  MUFU.EX2 R124, R124 ;  /* 0x0000007c007c7308 */ /* 0x000ee20000000800 */
[----:B----4-:R-:W-:Y:S01]  /*3910*/  FADD.FTZ R27, -R90, 1 ;  /* 0x3f8000005a1b7421 */ /* 0x010fe20000010100 */
[----:B------:R-:W-:-:S03]  /*3920*/  IADD3.X R63, R56, UR23, RZ, P2, !PT ;  /* 0x00000017383f7c10 */ /* 0x000fc600097fe4ff */
[----:B------:R-:W-:Y:S01]  /*3930*/  FFMA.FTZ R27, R32, R27, 1 ;  /* 0x3f800000201b7423 */ /* 0x000fe2000001001b */
[----:B------:R-:W-:Y:S02]  /*3940*/  FMUL.FTZ R88, R88, R73 ;  /* 0x0000004958587220 */ /* 0x000fe40000410000 */
[----:B------:R-:W4:Y:S01]  /*3950*/  LDG.E.64.CONSTANT R62, desc[UR14][R62.64] ;  /* 0x0000000e3e3e7981 */ /* 0x000f22000c1e9b00 */
[----:B------:R-:W-:Y:S01]  /*3960*/  FMUL.FTZ R27, R90, R27 ;  /* 0x0000001b5a1b7220 */ /* 0x000fe20000410000 */
[----:B------:R-:W-:Y:S01]  /*3970*/  FMUL.FTZ R32, R87, R89 ;  /* 0x0000005957207220 */ /* 0x000fe20000410000 */
[----:B0-----:R-:W-:Y:S01]  /*3980*/  FADD.FTZ R90, R105, 1 ;  /* 0x3f800000695a7421 */ /* 0x001fe20000010000 */
[----:B-1----:R-:W-:Y:S01]  /*3990*/  FADD.FTZ R91, -R29, 1 ;  /* 0x3f8000001d5b7421 */ /* 0x002fe20000010100 */
[----:B------:R-:W0:Y:S01]  /*39a0*/  MUFU.RCP R89, R107 ;  /* 0x0000006b00597308 */ /* 0x000e220000001000 */
[----:B------:R-:W-:Y:S01]  /*39b0*/  FMUL.FTZ R36, R36, R88 ;  /* 0x0000005824247220 */ /* 0x000fe20000410000 */
[----:B------:R-:W-:Y:S01]  /*39c0*/  FMUL.FTZ R26, R76, R26 ;  /* 0x0000001a4c1a7220 */ /* 0x000fe20000410000 */
[----:B------:R-:W-:-:S02]  /*39d0*/  HADD2.F32 R76, -RZ, R22.H0_H0 ;  /* 0x20000016ff4c7230 */ /* 0x000fc40000004100 */
[----:B---3--:R-:W-:Y:S01]  /*39e0*/  FADD.FTZ R88, R124, 1 ;  /* 0x3f8000007c587421 */ /* 0x008fe20000010000 */
[----:B------:R-:W-:Y:S02]  /*39f0*/  HADD2.F32 R22, -RZ, R22.H1_H1 ;  /* 0x30000016ff167230 */ /* 0x000fe40000004100 */
[----:B------:R-:W-:Y:S01]  /*3a00*/  FFMA.FTZ R71, R71, R91, 1 ;  /* 0x3f80000047477423 */ /* 0x000fe2000001005b */
[----:B------:R-:W1:Y:S01]  /*3a10*/  MUFU.RCP R90, R90 ;  /* 0x0000005a005a7308 */ /* 0x000e620000001000 */
[--C-:B------:R-:W-:Y:S02]  /*3a20*/  HADD2.F32 R87, -RZ, R24.reuse.H0_H0 ;  /* 0x20000018ff577230 */ /* 0x100fe40000004100 */
[----:B------:R-:W-:Y:S01]  /*3a30*/  FMUL.FTZ R29, R29, R71 ;  /* 0x000000471d1d7220 */ /* 0x000fe20000410000 */
[----:B------:R-:W-:Y:S01]  /*3a40*/  FADD.FTZ R108, -R60, R22 ;  /* 0x000000163c6c7221 */ /* 0x000fe20000010100 */
[----:B------:R-:W-:Y:S02]  /*3a50*/  HADD2.F32 R71, -RZ, R24.H1_H1 ;  /* 0x30000018ff477230 */ /* 0x000fe40000004100 */
[----:B------:R-:W-:Y:S01]  /*3a60*/  FMUL.FTZ R110, R51, R110 ;  /* 0x0000006e336e7220 */ /* 0x000fe20000410000 */
[--C-:B------:R-:W-:Y:S01]  /*3a70*/  HADD2.F32 R24, -RZ, R25.reuse.H0_H0 ;  /* 0x20000019ff187230 */ /* 0x100fe20000004100 */
[----:B------:R-:W3:Y:S01]  /*3a80*/  MUFU.RCP R88, R88 ;  /* 0x0000005800587308 */ /* 0x000ee20000001000 */
[----:B------:R-:W-:-:S02]  /*3a90*/  HADD2.F32 R25, -RZ, R25.H1_H1 ;  /* 0x30000019ff197230 */ /* 0x000fc40000004100 */
[----:B------:R-:W-:Y:S01]  /*3aa0*/  FMUL.FTZ R78, R78, R72 ;  /* 0x000000484e4e7220 */ /* 0x000fe20000410000 */
[----:B------:R-:W-:-:S04]  /*3ab0*/  FFMA.FTZ R73, R4, R110, R8 ;  /* 0x0000006e04497223 */ /* 0x000fc80000010008 */
[----:B------:R-:W3:Y:S01]  /*3ac0*/  MUFU.RCP R22, R95 ;  /* 0x0000005f00167308 */ /* 0x000ee20000001000 */
[----:B------:R-:W-:Y:S01]  /*3ad0*/  FMUL.FTZ R29, R25, R29 ;  /* 0x0000001d191d7220 */ /* 0x000fe20000410000 */
[----:B------:R-:W-:Y:S01]  /*3ae0*/  FMUL.FTZ R30, R30, R78 ;  /* 0x0000004e1e1e7220 */ /* 0x000fe20000410000 */
[----:B0-----:R-:W-:Y:S01]  /*3af0*/  FADD.FTZ R25, -R89, 1 ;  /* 0x3f80000059197421 */ /* 0x001fe20000010100 */
[----:B------:R-:W-:Y:S01]  /*3b00*/  FMUL.FTZ R78, R73, -1.4426950216293334961 ;  /* 0xbfb8aa3b494e7820 */ /* 0x000fe20000410000 */
[----:B------:R-:W-:Y:S01]  /*3b10*/  IADD3.X R91, RZ, R68, RZ, P1, !PT ;  /* 0x00000044ff5b7210 */ /* 0x000fe20000ffe4ff */
[----:B------:R0:W-:Y:S01]  /*3b20*/  STL [R1+0x88], R56 ;  /* 0x0000883801007387 */ /* 0x0001e20000100800 */
[----:B------:R-:W-:Y:S01]  /*3b30*/  FFMA.FTZ R72, R3, R111, R7 ;  /* 0x0000006f03487223 */ /* 0x000fe20000010007 */
[----:B------:R-:W-:Y:S01]  /*3b40*/  FFMA.FTZ R25, R64, R25, 1 ;  /* 0x3f80000040197423 */ /* 0x000fe20000010019 */
[----:B-1----:R-:W-:Y:S01]  /*3b50*/  FADD.FTZ R64, -R90, 1 ;  /* 0x3f8000005a407421 */ /* 0x002fe20000010100 */
[----:B------:R1:W-:Y:S01]  /*3b60*/  STL [R1+0x84], R57 ;  /* 0x0000843901007387 */ /* 0x0003e20000100800 */
[----:B------:R-:W1:Y:S01]  /*3b70*/  MUFU.EX2 R78, R78 ;  /* 0x0000004e004e7308 */ /* 0x000e620000000800 */
[----:B------:R-:W-:Y:S01]  /*3b80*/  FMUL.FTZ R86, R72, -1.4426950216293334961 ;  /* 0xbfb8aa3b48567820 */ /* 0x000fe20000410000 */
[----:B---3--:R-:W-:Y:S01]  /*3b90*/  FADD.FTZ R92, -R88, 1 ;  /* 0x3f800000585c7421 */ /* 0x008fe20000010100 */
[C---:B0-----:R-:W-:Y:S01]  /*3ba0*/  SHF.L.U64.HI R56, R67.reuse, 0x1, R91 ;  /* 0x0000000143387819 */ /* 0x041fe2000001025b */
[----:B------:R-:W-:Y:S01]  /*3bb0*/  FADD.FTZ R91, -R22, 1 ;  /* 0x3f800000165b7421 */ /* 0x000fe20000010100 */
[----:B-1----:R-:W-:Y:S01]  /*3bc0*/  SHF.L.U32 R57, R67, 0x1, RZ ;  /* 0x0000000143397819 */ /* 0x002fe200000006ff */
[----:B------:R-:W-:Y:S01]  /*3bd0*/  FADD.FTZ R67, R77, 1 ;  /* 0x3f8000004d437421 */ /* 0x000fe20000010000 */
[----:B------:R-:W-:-:S02]  /*3be0*/  FFMA.FTZ R77, R70, R64, 1 ;  /* 0x3f800000464d7423 */ /* 0x000fc40000010040 */
[----:B------:R-:W-:Y:S01]  /*3bf0*/  IADD3 R64, P1, R57, UR16, RZ ;  /* 0x0000001039407c10 */ /* 0x000fe2000ff3e0ff */
[----:B------:R-:W-:Y:S01]  /*3c00*/  FFMA.FTZ R69, R69, R92, 1 ;  /* 0x3f80000045457423 */ /* 0x000fe2000001005c */
[----:B------:R-:W-:Y:S01]  /*3c10*/  FFMA.FTZ R70, R65, R91, 1 ;  /* 0x3f80000041467423 */ /* 0x000fe2000001005b */
[----:B------:R-:W0:Y:S01]  /*3c20*/  MUFU.EX2 R86, R86 ;  /* 0x0000005600567308 */ /* 0x000e220000000800 */
[----:B------:R-:W-:Y:S01]  /*3c30*/  IADD3.X R65, R56, UR17, RZ, P1, !PT ;  /* 0x0000001138417c10 */ /* 0x000fe20008ffe4ff */
[----:B------:R-:W-:Y:S01]  /*3c40*/  FMUL.FTZ R88, R88, R69 ;  /* 0x0000004558587220 */ /* 0x000fe20000410000 */
[----:B------:R-:W-:Y:S01]  /*3c50*/  FADD.FTZ R69, R28, 1 ;  /* 0x3f8000001c457421 */ /* 0x000fe20000010000 */
[----:B------:R-:W-:Y:S01]  /*3c60*/  FMUL.FTZ R28, R89, R25 ;  /* 0x00000019591c7220 */ /* 0x000fe20000410000 */
[----:B------:R-:W-:Y:S01]  /*3c70*/  FADD.FTZ R76, -R60, R76 ;  /* 0x0000004c3c4c7221 */ /* 0x000fe20000010100 */
[----:B------:R-:W-:Y:S01]  /*3c80*/  FMUL.FTZ R25, R22, R70 ;  /* 0x0000004616197220 */ /* 0x000fe20000410000 */
[----:B------:R-:W3:Y:S01]  /*3c90*/  LDG.E.64.CONSTANT R64, desc[UR14][R64.64] ;  /* 0x0000000e40407981 */ /* 0x000ee2000c1e9b00 */
[----:B------:R1:W-:Y:S01]  /*3ca0*/  MUFU.RCP R70, R69 ;  /* 0x0000004500467308 */ /* 0x0003e20000001000 */
[----:B------:R-:W-:-:S02]  /*3cb0*/  HADD2.F32 R22, -RZ, R23.H0_H0 ;  /* 0x20000017ff167230 */ /* 0x000fc40000004100 */
[----:B------:R-:W-:Y:S01]  /*3cc0*/  FMUL.FTZ R109, R51, R76 ;  /* 0x0000004c336d7220 */ /* 0x000fe20000410000 */
[----:B------:R-:W-:Y:S01]  /*3cd0*/  FADD.FTZ R78, R78, 1 ;  /* 0x3f8000004e4e7421 */ /* 0x000fe20000010000 */
[----:B-1----:R-:W-:-:S03]  /*3ce0*/  HADD2.F32 R69, -RZ, R20.H0_H0 ;  /* 0x20000014ff457230 */ /* 0x002fc60000004100 */
[----:B------:R-:W1:Y:S01]  /*3cf0*/  MUFU.RCP R67, R67 ;  /* 0x0000004300437308 */ /* 0x000e620000001000 */
[----:B------:R-:W-:Y:S01]  /*3d00*/  FADD.FTZ R107, -R60, R22 ;  /* 0x000000163c6b7221 */ /* 0x000fe20000010100 */
[----:B------:R-:W-:Y:S01]  /*3d10*/  FFMA.FTZ R76, R0, R109, R5 ;  /* 0x0000006d004c7223 */ /* 0x000fe20000010005 */
[----:B------:R-:W-:Y:S01]  /*3d20*/  FMUL.FTZ R22, R69, R88 ;  /* 0x0000005845167220 */ /* 0x000fe20000410000 */
[----:B------:R-:W-:-:S04]  /*3d30*/  FMUL.FTZ R26, R87, R26 ;  /* 0x0000001a571a7220 */ /* 0x000fc80000410000 */
[----:B------:R1:W1:Y:S01]  /*3d40*/  MUFU.RCP R88, R78 ;  /* 0x0000004e00587308 */ /* 0x0002620000001000 */
[----:B0-----:R-:W-:Y:S01]  /*3d50*/  FADD.FTZ R86, R86, 1 ;  /* 0x3f80000056567421 */ /* 0x001fe20000010000 */
[----:B------:R-:W-:Y:S01]  /*3d60*/  FMUL.FTZ R108, R51, R108 ;  /* 0x0000006c336c7220 */ /* 0x000fe20000410000 */
[----:B------:R-:W-:Y:S01]  /*3d70*/  FMUL.FTZ R87, R76, -1.4426950216293334961 ;  /* 0xbfb8aa3b4c577820 */ /* 0x000fe20000410000 */
[----:B------:R-:W-:Y:S02]  /*3d80*/  FMUL.FTZ R32, R71, R32 ;  /* 0x0000002047207220 */ /* 0x000fe40000410000 */
[----:B------:R-:W-:Y:S02]  /*3d90*/  FFMA.FTZ R71, R2, R108, R6 ;  /* 0x0000006c02477223 */ /* 0x000fe40000010006 */
[----:B------:R-:W0:Y:S01]  /*3da0*/  MUFU.RCP R86, R86 ;  /* 0x0000005600567308 */ /* 0x000e220000001000 */
[----:B------:R-:W-:Y:S01]  /*3db0*/  FMUL.FTZ R27, R24, R27 ;  /* 0x0000001b181b7220 */ /* 0x000fe20000410000 */
[----:B------:R-:W-:Y:S01]  /*3dc0*/  FMUL.FTZ R24, R71, -1.4426950216293334961 ;  /* 0xbfb8aa3b47187820 */ /* 0x000fe20000410000 */
[----:B------:R-:W-:-:S02]  /*3dd0*/  HADD2.F32 R23, -RZ, R23.H1_H1 ;  /* 0x30000017ff177230 */ /* 0x000fc40000004100 */
[----:B------:R-:W-:-:S03]  /*3de0*/  FMUL.FTZ R107, R51, R107 ;  /* 0x0000006b336b7220 */ /* 0x000fc60000410000 */
[----:B------:R-:W0:Y:S01]  /*3df0*/  MUFU.EX2 R87, R87 ;  /* 0x0000005700577308 */ /* 0x000e220000000800 */
[----:B-1----:R-:W-:Y:S01]  /*3e00*/  FADD.FTZ R78, -R67, 1 ;  /* 0x3f800000434e7421 */ /* 0x002fe20000010100 */
[----:B------:R-:W-:Y:S01]  /*3e10*/  FADD.FTZ R91, -R70, 1 ;  /* 0x3f800000465b7421 */ /* 0x000fe20000010100 */
[----:B------:R-:W-:Y:S01]  /*3e20*/  FADD.FTZ R92, -R88, 1 ;  /* 0x3f800000585c7421 */ /* 0x000fe20000010100 */
[----:B------:R-:W-:Y:S01]  /*3e30*/  FADD.FTZ R106, -R60, R23 ;  /* 0x000000173c6a7221 */ /* 0x000fe20000010100 */
[----:B------:R-:W-:Y:S01]  /*3e40*/  FFMA.FTZ R69, R3, R107, R7 ;  /* 0x0000006b03457223 */ /* 0x000fe20000010007 */
[--C-:B------:R-:W-:Y:S02]  /*3e50*/  HADD2.F32 R23, -RZ, R21.reuse.H0_H0 ;  /* 0x20000015ff177230 */ /* 0x100fe40000004100 */
[----:B------:R-:W-:Y:S01]  /*3e60*/  FFMA.FTZ R78, R61, R78, 1 ;  /* 0x3f8000003d4e7423 */ /* 0x000fe2000001004e */
[----:B------:R-:W1:Y:S01]  /*3e70*/  MUFU.EX2 R24, R24 ;  /* 0x0000001800187308 */ /* 0x000e620000000800 */
[----:B------:R-:W-:Y:S01]  /*3e80*/  FFMA.FTZ R91, R66, R91, 1 ;  /* 0x3f800000425b7423 */ /* 0x000fe2000001005b */
[----:B------:R-:W-:Y:S01]  /*3e90*/  HADD2.F32 R21, -RZ, R21.H1_H1 ;  /* 0x30000015ff157230 */ /* 0x000fe20000004100 */
[----:B------:R-:W-:Y:S01]  /*3ea0*/  IADD3 R66, P1, R59, UR22, RZ ;  /* 0x000000163b427c10 */ /* 0x000fe2000ff3e0ff */
[----:B------:R-:W-:Y:S01]  /*3eb0*/  FMUL.FTZ R77, R90, R77 ;  /* 0x0000004d5a4d7220 */ /* 0x000fe20000410000 */
[----:B------:R-:W-:Y:S01]  /*3ec0*/  FFMA.FTZ R73, R73, R92, 1 ;  /* 0x3f80000049497423 */ /* 0x000fe2000001005c */
[----:B------:R-:W-:-:S02]  /*3ed0*/  HADD2.F32 R20, -RZ, R20.H1_H1 ;  /* 0x30000014ff147230 */ /* 0x000fc40000004100 */
[----:B------:R-:W-:Y:S01]  /*3ee0*/  FMUL.FTZ R90, R69, -1.4426950216293334961 ;  /* 0xbfb8aa3b455a7820 */ /* 0x000fe20000410000 */
[--C-:B------:R-:W-:Y:S02]  /*3ef0*/  HADD2.F32 R105, -RZ, R16.reuse.H0_H0 ;  /* 0x20000010ff697230 */ /* 0x100fe40000004100 */
[----:B------:R-:W-:Y:S02]  /*3f00*/  HADD2.F32 R92, -RZ, R16.H1_H1 ;  /* 0x30000010ff5c7230 */ /* 0x000fe40000004100 */
[----:B------:R-:W-:Y:S01]  /*3f10*/  FMUL.FTZ R16, R67, R78 ;  /* 0x0000004e43107220 */ /* 0x000fe20000410000 */
[----:B------:R-:W-:Y:S01]  /*3f20*/  FMUL.FTZ R106, R51, R106 ;  /* 0x0000006a336a7220 */ /* 0x000fe20000410000 */
[----:B------:R-:W-:Y:S01]  /*3f30*/  IADD3.X R67, R58, UR23, RZ, P1, !PT ;  /* 0x000000173a437c10 */ /* 0x000fe20008ffe4ff */
[----:B------:R-:W-:Y:S01]  /*3f40*/  FMUL.FTZ R25, R21, R25 ;  /* 0x0000001915197220 */ /* 0x000fe20000410000 */
[----:B0-----:R-:W-:Y:S01]  /*3f50*/  FADD.FTZ R21, -R86, 1 ;  /* 0x3f80000056157421 */ /* 0x001fe20000010100 */
[----:B------:R-:W-:Y:S01]  /*3f60*/  FMUL.FTZ R28, R20, R28 ;  /* 0x0000001c141c7220 */ /* 0x000fe20000410000 */
[----:B------:R-:W-:Y:S01]  /*3f70*/  FADD.FTZ R78, R87, 1 ;  /* 0x3f800000574e7421 */ /* 0x000fe20000010000 */
[----:B------:R-:W-:Y:S01]  /*3f80*/  FFMA.FTZ R20, R4, R106, R8 ;  /* 0x0000006a04147223 */ /* 0x000fe20000010008 */
[----:B------:R-:W0:Y:S01]  /*3f90*/  MUFU.EX2 R90, R90 ;  /* 0x0000005a005a7308 */ /* 0x000e220000000800 */
[----:B------:R-:W-:Y:S01]  /*3fa0*/  FFMA.FTZ R21, R72, R21, 1 ;  /* 0x3f80000048157423 */ /* 0x000fe20000010015 */
[----:B------:R-:W3:Y:S01]  /*3fb0*/  LDG.E.64.CONSTANT R66, desc[UR14][R66.64] ;  /* 0x0000000e42427981 */ /* 0x000ee2000c1e9b00 */
[----:B------:R-:W-:-:S02]  /*3fc0*/  FMUL.FTZ R89, R20, -1.4426950216293334961 ;  /* 0xbfb8aa3b14597820 */ /* 0x000fc40000410000 */
[----:B------:R-:W-:Y:S01]  /*3fd0*/  FMUL.FTZ R21, R86, R21 ;  /* 0x0000001556157220 */ /* 0x000fe20000410000 */
[----:B-1----:R-:W-:Y:S02]  /*3fe0*/  FADD.FTZ R86, R24, 1 ;  /* 0x3f80000018567421 */ /* 0x002fe40000010000 */
[----:B------:R-:W1:Y:S01]  /*3ff0*/  MUFU.RCP R78, R78 ;  /* 0x0000004e004e7308 */ /* 0x000e620000001000 */
[--C-:B------:R-:W-:Y:S02]  /*4000*/  HADD2.F32 R24, -RZ, R18.reuse.H0_H0 ;  /* 0x20000012ff187230 */ /* 0x100fe40000004100 */
[----:B------:R-:W-:Y:S01]  /*4010*/  FADD.FTZ R105, -R60, R105 ;  /* 0x000000693c697221 */ /* 0x000fe20000010100 */
[----:B------:R-:W-:Y:S01]  /*4020*/  FMUL.FTZ R72, R70, R91 ;  /* 0x0000005b46487220 */ /* 0x000fe20000410000 */
[----:B------:R-:W-:-:S03]  /*4030*/  HADD2.F32 R91, -RZ, R18.H1_H1 ;  /* 0x30000012ff5b7230 */ /* 0x000fc60000004100 */
[----:B------:R-:W1:Y:S01]  /*4040*/  MUFU.EX2 R89, R89 ;  /* 0x0000005900597308 */ /* 0x000e620000000800 */
[--C-:B------:R-:W-:Y:S02]  /*4050*/  HADD2.F32 R87, -RZ, R19.reuse.H0_H0 ;  /* 0x20000013ff577230 */ /* 0x100fe40000004100 */
[----:B------:R-:W-:Y:S01]  /*4060*/  FMUL.FTZ R18, R24, R16 ;  /* 0x0000001018127220 */ /* 0x000fe20000410000 */
[----:B------:R-:W-:Y:S02]  /*4070*/  HADD2.F32 R16, -RZ, R19.H1_H1 ;  /* 0x30000013ff107230 */ /* 0x000fe40000004100 */
[----:B------:R-:W-:Y:S01]  /*4080*/  FMUL.FTZ R105, R51, R105 ;  /* 0x0000006933697220 */ /* 0x000fe20000410000 */
[----:B------:R-:W-:Y:S01]  /*4090*/  FMUL.FTZ R73, R88, R73 ;  /* 0x0000004958497220 */ /* 0x000fe20000410000 */
[----:B------:R-:W-:Y:S01]  /*40a0*/  FADD.FTZ R92, -R60, R92 ;  /* 0x0000005c3c5c7221 */ /* 0x000fe20000010100 */
[----:B0-----:R-:W-:Y:S01]  /*40b0*/  FADD.FTZ R90, R90, 1 ;  /* 0x3f8000005a5a7421 */ /* 0x001fe20000010000 */
[----:B------:R-:W-:Y:S01]  /*40c0*/  FMUL.FTZ R19, R87, R21 ;  /* 0x0000001557137220 */ /* 0x000fe20000410000 */
[----:B------:R-:W-:Y:S01]  /*40d0*/  FFMA.FTZ R61, R0, R105, R5 ;  /* 0x00000069003d7223 */ /* 0x000fe20000010005 */
[----:B------:R-:W-:Y:S01]  /*40e0*/  FMUL.FTZ R24, R91, R72 ;  /* 0x000000485b187220 */ /* 0x000fe20000410000 */
[----:B------:R-:W-:Y:S01]  /*40f0*/  FMUL.FTZ R21, R16, R73 ;  /* 0x0000004910157220 */ /* 0x000fe20000410000 */
[----:B------:R-:W-:Y:S01]  /*4100*/  FMUL.FTZ R104, R51, R92 ;  /* 0x0000005c33687220 */ /* 0x000fe20000410000 */
[----:B------:R-:W-:-:S02]  /*4110*/  HADD2.F32 R72, -RZ, R17.H0_H0 ;  /* 0x20000011ff487230 */ /* 0x000fc40000004100 */
[----:B------:R-:W-:Y:S02]  /*4120*/  HADD2.F32 R16, -RZ, R17.H1_H1 ;  /* 0x30000011ff107230 */ /* 0x000fe40000004100 */
[----:B------:R-:W-:Y:S01]  /*4130*/  FMUL.FTZ R23, R23, R77 ;  /* 0x0000004d17177220 */ /* 0x000fe20000410000 */
[----:B------:R-:W0:Y:S01]  /*4140*/  MUFU.RCP R17, R90 ;  /* 0x0000005a00117308 */ /* 0x000e220000001000 */
[----:B-1----:R-:W-:Y:S01]  /*4150*/  FADD.FTZ R91, -R78, 1 ;  /* 0x3f8000004e5b7421 */ /* 0x002fe20000010100 */
[----:B------:R-:W-:Y:S01]  /*4160*/  FMUL.FTZ R77, R61, -1.4426950216293334961 ;  /* 0xbfb8aa3b3d4d7820 */ /* 0x000fe20000410000 */
[----:B------:R-:W-:Y:S02]  /*4170*/  FFMA.FTZ R70, R2, R104, R6 ;  /* 0x0000006802467223 */ /* 0x000fe40000010006 */
[----:B------:R-:W-:Y:S01]  /*4180*/  FFMA.FTZ R91, R76, R91, 1 ;  /* 0x3f8000004c5b7423 */ /* 0x000fe2000001005b */
[----:B------:R-:W-:Y:S01]  /*4190*/  FADD.FTZ R76, R89, 1 ;  /* 0x3f800000594c7421 */ /* 0x000fe20000010000 */
[----:B------:R-:W-:Y:S01]  /*41a0*/  FMUL.FTZ R88, R70, -1.4426950216293334961 ;  /* 0xbfb8aa3b46587820 */ /* 0x000fe20000410000 */
[----:B------:R-:W1:Y:S01]  /*41b0*/  MUFU.RCP R86, R86 ;  /* 0x0000005600567308 */ /* 0x000e620000001000 */
[----:B------:R-:W-:-:S07]  /*41c0*/  IADD3.X R122, RZ, R68, RZ, P0, !PT ;  /* 0x00000044ff7a7210 */ /* 0x000fce00007fe4ff */
[----:B------:R-:W1:Y:S01]  /*41d0*/  MUFU.EX2 R77, R77 ;  /* 0x0000004d004d7308 */ /* 0x000e620000000800 */
[C---:B------:R-:W-:Y:S02]  /*41e0*/  SHF.L.U64.HI R122, R121.reuse, 0x1, R122 ;  /* 0x00000001797a7819 */ /* 0x040fe4000001027a */
[----:B------:R-:W-:-:S05]  /*41f0*/  SHF.L.U32 R121, R121, 0x1, RZ ;  /* 0x0000000179797819 */ /* 0x000fca00000006ff */
[----:B------:R-:W2:Y:S01]  /*4200*/  MUFU.RCP R76, R76 ;  /* 0x0000004c004c7308 */ /* 0x000ea20000001000 */
[----:B0-----:R-:W-:Y:S01]  /*4210*/  FADD.FTZ R90, -R17, 1 ;  /* 0x3f800000115a7421 */ /* 0x001fe20000010100 */
[----:B------:R-:W-:-:S06]  /*4220*/  IADD3 R68, P0, R121, UR16, RZ ;  /* 0x0000001079447c10 */ /* 0x000fcc000ff1e0ff */
[----:B------:R-:W0:Y:S01]  /*4230*/  MUFU.EX2 R88, R88 ;  /* 0x0000005800587308 */ /* 0x000e220000000800 */
[----:B------:R-:W-:Y:S01]  /*4240*/  FADD.FTZ R72, -R60, R72 ;  /* 0x000000483c487221 */ /* 0x000fe20000010100 */
[----:B------:R-:W-:Y:S01]  /*4250*/  FFMA.FTZ R90, R69, R90, 1 ;  /* 0x3f800000455a7423 */ /* 0x000fe2000001005a */
[----:B------:R-:W-:Y:S01]  /*4260*/  IADD3.X R69, R122, UR17, RZ, P0, !PT ;  /* 0x000000117a457c10 */ /* 0x000fe200087fe4ff */
[----:B------:R-:W-:Y:S01]  /*4270*/  FADD.FTZ R16, -R60, R16 ;  /* 0x000000103c107221 */ /* 0x000fe20000010100 */
[----:B------:R-:W-:Y:S01]  /*4280*/  FMUL.FTZ R103, R51, R72 ;  /* 0x0000004833677220 */ /* 0x000fe20000410000 */
[----:B-1----:R-:W-:Y:S01]  /*4290*/  FADD.FTZ R89, -R86, 1 ;  /* 0x3f80000056597421 */ /* 0x002fe20000010100 */
[----:B------:R-:W-:Y:S01]  /*42a0*/  FADD.FTZ R77, R77, 1 ;  /* 0x3f8000004d4d7421 */ /* 0x000fe20000010000 */
[----:B------:R-:W-:Y:S01]  /*42b0*/  FMUL.FTZ R102, R51, R16 ;  /* 0x0000001033667220 */ /* 0x000fe20000410000 */
[----:B------:R-:W-:Y:S01]  /*42c0*/  FFMA.FTZ R73, R3, R103, R7 ;  /* 0x0000006703497223 */ /* 0x000fe20000010007 */
[----:B------:R-:W-:Y:S01]  /*42d0*/  FFMA.FTZ R89, R71, R89, 1 ;  /* 0x3f80000047597423 */ /* 0x000fe20000010059 */
[----:B------:R-:W3:Y:S01]  /*42e0*/  LDG.E.64.CONSTANT R68, desc[UR14][R68.64] ;  /* 0x0000000e44447981 */ /* 0x000ee2000c1e9b00 */
[----:B------:R-:W-:Y:S01]  /*42f0*/  FMUL.FTZ R17, R17, R90 ;  /* 0x0000005a11117220 */ /* 0x000fe20000410000 */
[----:B--2---:R-:W-:Y:S01]  /*4300*/  FADD.FTZ R92, -R76, 1 ;  /* 0x3f8000004c5c7421 */ /* 0x004fe20000010100 */
[----:B------:R-:W1:Y:S01]  /*4310*/  MUFU.RCP R90, R77 ;  /* 0x0000004d005a7308 */ /* 0x000e620000001000 */
[----:B------:R-:W-:-:S02]  /*4320*/  HADD2.F32 R101, -RZ, R12.H0_H0 ;  /* 0x2000000cff657230 */ /* 0x000fc40000004100 */
[----:B0-----:R-:W-:Y:S01]  /*4330*/  FADD.FTZ R88, R88, 1 ;  /* 0x3f80000058587421 */ /* 0x001fe20000010000 */
[----:B------:R-:W-:Y:S02]  /*4340*/  HADD2.F32 R12, -RZ, R12.H1_H1 ;  /* 0x3000000cff0c7230 */ /* 0x000fe40000004100 */
[----:B------:R-:W-:Y:S01]  /*4350*/  FMUL.FTZ R87, R73, -1.4426950216293334961 ;  /* 0xbfb8aa3b49577820 */ /* 0x000fe20000410000 */
[----:B------:R-:W-:Y:S01]  /*4360*/  FFMA.FTZ R16, R4, R102, R8 ;  /* 0x0000006604107223 */ /* 0x000fe20000010008 */
[----:B------:R-:W-:Y:S01]  /*4370*/  FFMA.FTZ R20, R20, R92, 1 ;  /* 0x3f80000014147423 */ /* 0x000fe2000001005c */
[----:B------:R-:W-:Y:S01]  /*4380*/  FMUL.FTZ R86, R86, R89 ;  /* 0x0000005956567220 */ /* 0x000fe20000410000 */
[----:B------:R-:W-:Y:S01]  /*4390*/  FMUL.FTZ R91, R78, R91 ;  /* 0x0000005b4e5b7220 */ /* 0x000fe20000410000 */
[----:B------:R0:W2:Y:S01]  /*43a0*/  MUFU.RCP R89, R88 ;  /* 0x0000005800597308 */ /* 0x0000a20000001000 */
[----:B------:R-:W-:Y:S01]  /*43b0*/  FMUL.FTZ R71, R16, -1.4426950216293334961 ;  /* 0xbfb8aa3b10477820 */ /* 0x000fe20000410000 */
[----:B------:R-:W-:Y:S01]  /*43c0*/  FADD.FTZ R100, -R60, R12 ;  /* 0x0000000c3c647221 */ /* 0x000fe20000010100 */
[----:B------:R-:W-:Y:S01]  /*43d0*/  FMUL.FTZ R12, R76, R20 ;  /* 0x000000144c0c7220 */ /* 0x000fe20000410000 */
[----:B------:R-:W-:-:S02]  /*43e0*/  HADD2.F32 R20, -RZ, R14.H0_H0 ;  /* 0x2000000eff147230 */ /* 0x000fc40000004100 */
[----:B------:R-:W-:Y:S02]  /*43f0*/  HADD2.F32 R99, -RZ, R13.H0_H0 ;  /* 0x2000000dff637230 */ /* 0x000fe40000004100 */
[----:B------:R-:W-:Y:S01]  /*4400*/  FMUL.FTZ R47, R47, R97 ;  /* 0x000000612f2f7220 */ /* 0x000fe20000410000 */
[----:B------:R-:W2:Y:S01]  /*4410*/  MUFU.EX2 R87, R87 ;  /* 0x0000005700577308 */ /* 0x000ea20000000800 */
[----:B0-----:R-:W-:Y:S02]  /*4420*/  HADD2.F32 R88, -RZ, R15.H0_H0 ;  /* 0x2000000fff587230 */ /* 0x001fe40000004100 */
[--C-:B------:R-:W-:Y:S02]  /*4430*/  HADD2.F32 R95, -RZ, R75.reuse.H0_H0 ;  /* 0x2000004bff5f7230 */ /* 0x100fe40000004100 */
[----:B------:R-:W-:Y:S01]  /*4440*/  HADD2.F32 R94, -RZ, R75.H1_H1 ;  /* 0x3000004bff5e7230 */ /* 0x000fe20000004100 */
[----:B------:R-:W-:Y:S01]  /*4450*/  STL [R1+0x80], R58 ;  /* 0x0000803a01007387 */ /* 0x000fe20000100800 */
[----:B------:R-:W-:Y:S01]  /*4460*/  HADD2.F32 R77, -RZ, R14.H1_H1 ;  /* 0x3000000eff4d7230 */ /* 0x000fe20000004100 */
[----:B------:R-:W0:Y:S01]  /*4470*/  MUFU.EX2 R71, R71 ;  /* 0x0000004700477308 */ /* 0x000e220000000800 */
[----:B------:R-:W-:Y:S01]  /*4480*/  FMUL.FTZ R14, R20, R91 ;  /* 0x0000005b140e7220 */ /* 0x000fe20000410000 */
[----:B------:R-:W-:Y:S01]  /*4490*/  FADD.FTZ R101, -R60, R101 ;  /* 0x000000653c657221 */ /* 0x000fe20000010100 */
[----:B------:R-:W-:-:S02]  /*44a0*/  HADD2.F32 R91, -RZ, R15.H1_H1 ;  /* 0x3000000fff5b7230 */ /* 0x000fc40000004100 */
[----:B------:R-:W-:Y:S01]  /*44b0*/  FMUL.FTZ R15, R88, R17 ;  /* 0x00000011580f7220 */ /* 0x000fe20000410000 */
[----:B-1----:R-:W-:Y:S01]  /*44c0*/  FADD.FTZ R88, -R90, 1 ;  /* 0x3f8000005a587421 */ /* 0x002fe20000010100 */
[----:B------:R-:W-:Y:S01]  /*44d0*/  FMUL.FTZ R101, R51, R101 ;  /* 0x0000006533657220 */ /* 0x000fe20000410000 */
[----:B------:R-:W-:Y:S02]  /*44e0*/  UIADD3 UR10, UP0, UR10, 0x4, URZ ;  /* 0x000000040a0a7890 */ /* 0x000fe4000ff1e03f */
[----:B------:R-:W-:Y:S01]  /*44f0*/  FFMA.FTZ R88, R61, R88, 1 ;  /* 0x3f8000003d587423 */ /* 0x000fe20000010058 */
[----:B--2---:R-:W-:Y:S01]  /*4500*/  FADD.FTZ R61, -R89, 1 ;  /* 0x3f800000593d7421 */ /* 0x004fe20000010100 */
[----:B------:R-:W-:Y:S01]  /*4510*/  FFMA.FTZ R72, R0, R101, R5 ;  /* 0x0000006500487223 */ /* 0x000fe20000010005 */
[----:B------:R-:W-:Y:S01]  /*4520*/  FADD.FTZ R87, R87, 1 ;  /* 0x3f80000057577421 */ /* 0x000fe20000010000 */
[----:B------:R-:W-:Y:S01]  /*4530*/  ULDC.64 UR16, c[0x0][0x258] ;  /* 0x0000960000107ab9 */ /* 0x000fe20000000a00 */
[----:B------:R-:W-:Y:S01]  /*4540*/  FFMA.FTZ R61, R70, R61, 1 ;  /* 0x3f800000463d7423 */ /* 0x000fe2000001003d */
[----:B------:R-:W-:Y:S01]  /*4550*/  FMUL.FTZ R78, R72, -1.4426950216293334961 ;  /* 0xbfb8aa3b484e7820 */ /* 0x000fe20000410000 */
[----:B------:R-:W-:Y:S01]  /*4560*/  IADD3 R70, P0, R57, UR22, RZ ;  /* 0x0000001639467c10 */ /* 0x000fe2000ff1e0ff */
[----:B------:R-:W-:Y:S01]  /*4570*/  FADD.FTZ R99, -R60, R99 ;  /* 0x000000633c637221 */ /* 0x000fe20000010100 */
[----:B------:R-:W-:Y:S01]  /*4580*/  FMUL.FTZ R88, R90, R88 ;  /* 0x000000585a587220 */ /* 0x000fe20000410000 */
[----:B0-----:R-:W-:Y:S01]  /*4590*/  FADD.FTZ R90, R71, 1 ;  /* 0x3f800000475a7421 */ /* 0x001fe20000010000 */
[----:B------:R-:W-:Y:S01]  /*45a0*/  IADD3.X R71, R56, UR23, RZ, P0, !PT ;  /* 0x0000001738477c10 */ /* 0x000fe200087fe4ff */
[----:B------:R-:W0:Y:S01]  /*45b0*/  MUFU.RCP R87, R87 ;  /* 0x0000005700577308 */ /* 0x000e220000001000 */
[----:B------:R-:W-:Y:S01]  /*45c0*/  FMUL.FTZ R99, R51, R99 ;  /* 0x0000006333637220 */ /* 0x000fe20000410000 */
[----:B------:R-:W-:-:S06]  /*45d0*/  FMUL.FTZ R20, R77, R86 ;  /* 0x000000564d147220 */ /* 0x000fcc0000410000 */
[----:B------:R-:W1:Y:S01]  /*45e0*/  MUFU.EX2 R78, R78 ;  /* 0x0000004e004e7308 */ /* 0x000e620000000800 */
[----:B------:R-:W-:Y:S01]  /*45f0*/  FFMA.FTZ R77, R3, R99, R7 ;  /* 0x00000063034d7223 */ /* 0x000fe20000010007 */
[----:B------:R-:W2:Y:S01]  /*4600*/  LDG.E.64.CONSTANT R70, desc[UR14][R70.64] ;  /* 0x0000000e46467981 */ /* 0x000ea2000c1e9b00 */
[----:B------:R-:W-:Y:S02]  /*4610*/  FMUL.FTZ R17, R91, R12 ;  /* 0x0000000c5b117220 */ /* 0x000fe40000410000 */
[----:B------:R-:W-:-:S03]  /*4620*/  FMUL.FTZ R12, R77, -1.4426950216293334961 ;  /* 0xbfb8aa3b4d0c7820 */ /* 0x000fc60000410000 */
[----:B------:R-:W4:Y:S01]  /*4630*/  MUFU.RCP R90, R90 ;  /* 0x0000005a005a7308 */ /* 0x000f220000001000 */
[----:B0-----:R-:W-:-:S07]  /*4640*/  FADD.FTZ R91, -R87, 1 ;  /* 0x3f800000575b7421 */ /* 0x001fce0000010100 */
[----:B------:R-:W0:Y:S01]  /*4650*/  MUFU.EX2 R12, R12 ;  /* 0x0000000c000c7308 */ /* 0x000e220000000800 */
[----:B-1----:R-:W-:Y:S01]  /*4660*/  FADD.FTZ R78, R78, 1 ;  /* 0x3f8000004e4e7421 */ /* 0x002fe20000010000 */
[----:B------:R-:W-:-:S06]  /*4670*/  FFMA.FTZ R91, R73, R91, 1 ;  /* 0x3f800000495b7423 */ /* 0x000fcc000001005b */
[----:B------:R4:W1:Y:S01]  /*4680*/  MUFU.RCP R73, R78 ;  /* 0x0000004e00497308 */ /* 0x0008620000001000 */
[----:B------:R-:W-:Y:S02]  /*4690*/  HADD2.F32 R13, -RZ, R13.H1_H1 ;  /* 0x3000000dff0d7230 */ /* 0x000fe40000004100 */
[----:B------:R-:W-:Y:S01]  /*46a0*/  FMUL.FTZ R91, R87, R91 ;  /* 0x0000005b575b7220 */ /* 0x000fe20000410000 */
[----:B----4-:R-:W-:Y:S01]  /*46b0*/  FADD.FTZ R78, -R90, 1 ;  /* 0x3f8000005a4e7421 */ /* 0x010fe20000010100 */
[----:B0-----:R-:W-:-:S03]  /*46c0*/  FADD.FTZ R87, R12, 1 ;  /* 0x3f8000000c577421 */ /* 0x001fc60000010000 */
[----:B------:R-:W-:Y:S01]  /*46d0*/  FFMA.FTZ R16, R16, R78, 1 ;  /* 0x3f80000010107423 */ /* 0x000fe2000001004e */
[--C-:B------:R-:W-:Y:S02]  /*46e0*/  HADD2.F32 R12, -RZ, R10.reuse.H0_H0 ;  /* 0x2000000aff0c7230 */ /* 0x100fe40000004100 */
[----:B------:R-:W-:Y:S01]  /*46f0*/  FADD.FTZ R98, -R60, R13 ;  /* 0x0000000d3c627221 */ /* 0x000fe20000010100 */
[----:B------:R-:W-:Y:S01]  /*4700*/  FMUL.FTZ R90, R90, R16 ;  /* 0x000000105a5a7220 */ /* 0x000fe20000410000 */
[----:B------:R-:W-:Y:S02]  /*4710*/  HADD2.F32 R16, -RZ, R10.H1_H1 ;  /* 0x3000000aff107230 */ /* 0x000fe40000004100 */
[----:B------:R-:W-:Y:S01]  /*4720*/  FMUL.FTZ R13, R89, R61 ;  /* 0x0000003d590d7220 */ /* 0x000fe20000410000 */
[--C-:B------:R-:W-:Y:S02]  /*4730*/  HADD2.F32 R10, -RZ, R11.reuse.H0_H0 ;  /* 0x2000000bff0a7230 */ /* 0x100fe40000004100 */
[----:B------:R-:W-:Y:S01]  /*4740*/  FMUL.FTZ R12, R12, R88 ;  /* 0x000000580c0c7220 */ /* 0x000fe20000410000 */
[----:B------:R-:W-:Y:S01]  /*4750*/  FMUL.FTZ R100, R51, R100 ;  /* 0x0000006433647220 */ /* 0x000fe20000410000 */
[----:B-1----:R-:W-:Y:S01]  /*4760*/  FADD.FTZ R88, -R73, 1 ;  /* 0x3f80000049587421 */ /* 0x002fe20000010100 */
[----:B------:R-:W-:Y:S01]  /*4770*/  FMUL.FTZ R16, R16, R13 ;  /* 0x0000000d10107220 */ /* 0x000fe20000410000 */
[----:B------:R-:W-:-:S02]  /*4780*/  HADD2.F32 R13, -RZ, R11.H1_H1 ;  /* 0x3000000bff0d7230 */ /* 0x000fc40000004100 */
[----:B------:R-:W-:Y:S01]  /*4790*/  FMUL.FTZ R11, R10, R91 ;  /* 0x0000005b0a0b7220 */ /* 0x000fe20000410000 */
[----:B------:R-:W-:Y:S01]  /*47a0*/  FFMA.FTZ R76, R2, R100, R6 ;  /* 0x00000064024c7223 */ /* 0x000fe20000010006 */
[----:B------:R-:W-:Y:S01]  /*47b0*/  FFMA.FTZ R10, R72, R88, 1 ;  /* 0x3f800000480a7423 */ /* 0x000fe20000010058 */
[----:B------:R-:W-:Y:S02]  /*47c0*/  IADD3 R72, P0, R121, UR22, RZ ;  /* 0x0000001679487c10 */ /* 0x000fe4000ff1e0ff */
[----:B------:R-:W-:Y:S01]  /*47d0*/  FMUL.FTZ R86, R76, -1.4426950216293334961 ;  /* 0xbfb8aa3b4c567820 */ /* 0x000fe20000410000 */
[----:B------:R-:W-:Y:S01]  /*47e0*/  FMUL.FTZ R10, R73, R10 ;  /* 0x0000000a490a7220 */ /* 0x000fe20000410000 */
[----:B------:R-:W-:Y:S01]  /*47f0*/  IADD3.X R73, R122, UR23, RZ, P0, !PT ;  /* 0x000000177a497c10 */ /* 0x000fe200087fe4ff */
[----:B------:R-:W-:-:S03]  /*4800*/  FMUL.FTZ R98, R51, R98 ;  /* 0x0000006233627220 */ /* 0x000fc60000410000 */
[----:B------:R-:W0:Y:S02]  /*4810*/  MUFU.EX2 R86, R86 ;  /* 0x0000005600567308 */ /* 0x000e240000000800 */
[----:B------:R-:W4:Y:S01]  /*4820*/  LDG.E.64.CONSTANT R72, desc[UR14][R72.64] ;  /* 0x0000000e48487981 */ /* 0x000f22000c1e9b00 */
[----:B------:R-:W-:-:S04]  /*4830*/  FFMA.FTZ R61, R4, R98, R8 ;  /* 0x00000062043d7223 */ /* 0x000fc80000010008 */
[----:B------:R-:W-:-:S06]  /*4840*/  FMUL.FTZ R89, R61, -1.4426950216293334961 ;  /* 0xbfb8aa3b3d597820 */ /* 0x000fcc0000410000 */
[----:B------:R-:W1:Y:S01]  /*4850*/  MUFU.EX2 R89, R89 ;  /* 0x0000005900597308 */ /* 0x000e620000000800 */
[----:B0-----:R-:W-:-:S07]  /*4860*/  FADD.FTZ R86, R86, 1 ;  /* 0x3f80000056567421 */ /* 0x001fce0000010000 */
[----:B------:R-:W0:Y:S01]  /*4870*/  MUFU.RCP R86, R86 ;  /* 0x0000005600567308 */ /* 0x000e220000001000 */
[----:B-1----:R-:W-:-:S07]  /*4880*/  FADD.FTZ R78, R89, 1 ;  /* 0x3f800000594e7421 */ /* 0x002fce0000010000 */
[----:B------:R-:W1:Y:S08]  /*4890*/  MUFU.RCP R87, R87 ;  /* 0x0000005700577308 */ /* 0x000e700000001000 */
[----:B------:R-:W1:Y:S01]  /*48a0*/  MUFU.RCP R78, R78 ;  /* 0x0000004e004e7308 */ /* 0x000e620000001000 */
[----:B0-----:R-:W-:-:S04]  /*48b0*/  FADD.FTZ R88, -R86, 1 ;  /* 0x3f80000056587421 */ /* 0x001fc80000010100 */
[----:B------:R-:W-:Y:S01]  /*48c0*/  FFMA.FTZ R76, R76, R88, 1 ;  /* 0x3f8000004c4c7423 */ /* 0x000fe20000010058 */
[----:B------:R-:W-:Y:S02]  /*48d0*/  HADD2.F32 R88, -RZ, R74.H0_H0 ;  /* 0x2000004aff587230 */ /* 0x000fe40000004100 */
[----:B-1----:R-:W-:-:S03]  /*48e0*/  FADD.FTZ R89, -R87, 1 ;  /* 0x3f80000057597421 */ /* 0x002fc60000010100 */
[----:B------:R-:W-:Y:S01]  /*48f0*/  FADD.FTZ R97, -R60, R88 ;  /* 0x000000583c617221 */ /* 0x000fe20000010100 */
[----:B------:R-:W-:Y:S02]  /*4900*/  HADD2.F32 R88, -RZ, R74.H1_H1 ;  /* 0x3000004aff587230 */ /* 0x000fe40000004100 */
[----:B------:R-:W-:Y:S01]  /*4910*/  FFMA.FTZ R77, R77, R89, 1 ;  /* 0x3f8000004d4d7423 */ /* 0x000fe20000010059 */
[----:B------:R-:W-:Y:S01]  /*4920*/  FMUL.FTZ R97, R51, R97 ;  /* 0x0000006133617220 */ /* 0x000fe20000410000 */
[----:B------:R-:W-:Y:S01]  /*4930*/  FADD.FTZ R89, -R78, 1 ;  /* 0x3f8000004e597421 */ /* 0x000fe20000010100 */
[----:B------:R-:W-:Y:S02]  /*4940*/  FADD.FTZ R88, -R60, R88 ;  /* 0x000000583c587221 */ /* 0x000fe40000010100 */
[----:B------:R-:W-:Y:S01]  /*4950*/  FFMA.FTZ R74, R0, R97, R5 ;  /* 0x00000061004a7223 */ /* 0x000fe20000010005 */
[----:B------:R-:W-:Y:S01]  /*4960*/  FFMA.FTZ R89, R61, R89, 1 ;  /* 0x3f8000003d597423 */ /* 0x000fe20000010059 */
[----:B------:R-:W-:Y:S01]  /*4970*/  FMUL.FTZ R96, R51, R88 ;  /* 0x0000005833607220 */ /* 0x000fe20000410000 */
[----:B------:R-:W-:Y:S01]  /*4980*/  FMUL.FTZ R61, R86, R76 ;  /* 0x0000004c563d7220 */ /* 0x000fe20000410000 */
[----:B------:R-:W-:Y:S01]  /*4990*/  FMUL.FTZ R86, R87, R77 ;  /* 0x0000004d57567220 */ /* 0x000fe20000410000 */
[----:B------:R-:W-:Y:S01]  /*49a0*/  FMUL.FTZ R87, R74, -1.4426950216293334961 ;  /* 0xbfb8aa3b4a577820 */ /* 0x000fe20000410000 */
[----:B------:R-:W-:Y:S01]  /*49b0*/  FADD.FTZ R95, -R60, R95 ;  /* 0x0000005f3c5f7221 */ /* 0x000fe20000010100 */
[----:B------:R-:W-:Y:S01]  /*49c0*/  FFMA.FTZ R76, R2, R96, R6 ;  /* 0x00000060024c7223 */ /* 0x000fe20000010006 */
[----:B------:R-:W-:-:S02]  /*49d0*/  FADD.FTZ R94, -R60, R94 ;  /* 0x0000005e3c5e7221 */ /* 0x000fc40000010100 */
[C---:B------:R-:W-:Y:S01]  /*49e0*/  FMUL.FTZ R95, R51.reuse, R95 ;  /* 0x0000005f335f7220 */ /* 0x040fe20000410000 */
[----:B------:R-:W-:Y:S01]  /*49f0*/  FMUL.FTZ R88, R76, -1.4426950216293334961 ;  /* 0xbfb8aa3b4c587820 */ /* 0x000fe20000410000 */
[----:B------:R-:W0:Y:S01]  /*4a00*/  MUFU.EX2 R87, R87 ;  /* 0x0000005700577308 */ /* 0x000e220000000800 */
[----:B------:R-:W-:Y:S01]  /*4a10*/  FMUL.FTZ R94, R51, R94 ;  /* 0x0000005e335e7220 */ /* 0x000fe20000410000 */
[----:B------:R-:W-:Y:S01]  /*4a20*/  FFMA.FTZ R75, R3, R95, R7 ;  /* 0x0000005f034b7223 */ /* 0x000fe20000010007 */
[----:B------:R-:W-:Y:S01]  /*4a30*/  FMUL.FTZ R77, R78, R89 ;  /* 0x000000594e4d7220 */ /* 0x000fe20000410000 */
[----:B------:R-:W-:Y:S01]  /*4a40*/  FMUL.FTZ R13, R13, R90 ;  /* 0x0000005a0d0d7220 */ /* 0x000fe20000410000 */
[----:B------:R-:W-:Y:S01]  /*4a50*/  FFMA.FTZ R78, R4, R94, R8 ;  /* 0x0000005e044e7223 */ /* 0x000fe20000010008 */
[----:B------:R-:W-:Y:S02]  /*4a60*/  FMUL.FTZ R90, R75, -1.4426950216293334961 ;  /* 0xbfb8aa3b4b5a7820 */ /* 0x000fe40000410000 */
[----:B------:R-:W1:Y:S01]  /*4a70*/  MUFU.EX2 R88, R88 ;  /* 0x0000005800587308 */ /* 0x000e620000000800 */
[----:B------:R-:W-:-:S07]  /*4a80*/  FMUL.FTZ R89, R78, -1.4426950216293334961 ;  /* 0xbfb8aa3b4e597820 */ /* 0x000fce0000410000 */
[----:B------:R-:W1:Y:S01]  /*4a90*/  MUFU.EX2 R90, R90 ;  /* 0x0000005a005a7308 */ /* 0x000e620000000800 */
[----:B0-----:R-:W-:Y:S01]  /*4aa0*/  FADD.FTZ R87, R87, 1 ;  /* 0x3f80000057577421 */ /* 0x001fe20000010000 */
[----:B------:R-:W-:-:S06]  /*4ab0*/  HADD2.F32 R91, -RZ, R62.H0_H0 ;  /* 0x2000003eff5b7230 */ /* 0x000fcc0000004100 */
[----:B------:R-:W0:Y:S01]  /*4ac0*/  MUFU.EX2 R89, R89 ;  /* 0x0000005900597308 */ /* 0x000e220000000800 */
[----:B------:R-:W-:Y:S02]  /*4ad0*/  HADD2.F32 R62, -RZ, R62.H1_H1 ;  /* 0x3000003eff3e7230 */ /* 0x000fe40000004100 */
[----:B-1----:R-:W-:-:S05]  /*4ae0*/  FADD.FTZ R88, R88, 1 ;  /* 0x3f80000058587421 */ /* 0x002fca0000010000 */
[----:B------:R-:W1:Y:S01]  /*4af0*/  MUFU.RCP R87, R87 ;  /* 0x0000005700577308 */ /* 0x000e620000001000 */
[----:B------:R-:W-:Y:S01]  /*4b00*/  FMUL.FTZ R61, R62, R61 ;  /* 0x0000003d3e3d7220 */ /* 0x000fe20000410000 */
[----:B------:R-:W-:Y:S02]  /*4b10*/  HADD2.F32 R62, -RZ, R63.H0_H0 ;  /* 0x2000003fff3e7230 */ /* 0x000fe40000004100 */
[----:B------:R-:W-:-:S04]  /*4b20*/  FADD.FTZ R90, R90, 1 ;  /* 0x3f8000005a5a7421 */ /* 0x000fc80000010000 */
[----:B------:R-:W1:Y:S01]  /*4b30*/  MUFU.RCP R88, R88 ;  /* 0x0000005800587308 */ /* 0x000e620000001000 */
[----:B------:R-:W-:Y:S01]  /*4b40*/  FMUL.FTZ R62, R62, R86 ;  /* 0x000000563e3e7220 */ /* 0x000fe20000410000 */
[----:B0-----:R-:W-:Y:S01]  /*4b50*/  FADD.FTZ R89, R89, 1 ;  /* 0x3f80000059597421 */ /* 0x001fe20000010000 */
[----:B------:R-:W-:-:S05]  /*4b60*/  HADD2.F32 R63, -RZ, R63.H1_H1 ;  /* 0x3000003fff3f7230 */ /* 0x000fca0000004100 */
[----:B------:R-:W0:Y:S01]  /*4b70*/  MUFU.RCP R86, R90 ;  /* 0x0000005a00567308 */ /* 0x000e220000001000 */
[----:B------:R-:W-:Y:S01]  /*4b80*/  FMUL.FTZ R63, R63, R77 ;  /* 0x0000004d3f3f7220 */ /* 0x000fe20000410000 */
[----:B-1----:R-:W-:-:S06]  /*4b90*/  FADD.FTZ R77, -R87, 1 ;  /* 0x3f800000574d7421 */ /* 0x002fcc0000010100 */
[----:B------:R-:W1:Y:S01]  /*4ba0*/  MUFU.RCP R89, R89 ;  /* 0x0000005900597308 */ /* 0x000e620000001000 */
[----:B------:R-:W-:Y:S01]  /*4bb0*/  FFMA.FTZ R74, R74, R77, 1 ;  /* 0x3f8000004a4a7423 */ /* 0x000fe2000001004d */
[----:B------:R-:W-:-:S04]  /*4bc0*/  FADD.FTZ R77, -R88, 1 ;  /* 0x3f800000584d7421 */ /* 0x000fc80000010100 */
[----:B------:R-:W-:Y:S01]  /*4bd0*/  FFMA.FTZ R76, R76, R77, 1 ;  /* 0x3f8000004c4c7423 */ /* 0x000fe2000001004d */
[----:B0-----:R-:W-:-:S04]  /*4be0*/  FADD.FTZ R77, -R86, 1 ;  /* 0x3f800000564d7421 */ /* 0x001fc80000010100 */
[----:B------:R-:W-:Y:S01]  /*4bf0*/  FFMA.FTZ R77, R75, R77, 1 ;  /* 0x3f8000004b4d7423 */ /* 0x000fe2000001004d */
[----:B-1----:R-:W-:-:S04]  /*4c00*/  FADD.FTZ R75, -R89, 1 ;  /* 0x3f800000594b7421 */ /* 0x002fc80000010100 */
[----:B------:R-:W-:Y:S01]  /*4c10*/  FFMA.FTZ R78, R78, R75, 1 ;  /* 0x3f8000004e4e7423 */ /* 0x000fe2000001004b */
[--C-:B---3--:R-:W-:Y:S02]  /*4c20*/  HADD2.F32 R75, -RZ, R64.reuse.H0_H0 ;  /* 0x20000040ff4b7230 */ /* 0x108fe40000004100 */
[----:B------:R-:W-:-:S03]  /*4c30*/  HADD2.F32 R64, -RZ, R64.H1_H1 ;  /* 0x30000040ff407230 */ /* 0x000fc60000004100 */
[C---:B------:R-:W-:Y:S01]  /*4c40*/  FADD.FTZ R75, -R60.reuse, R75 ;  /* 0x0000004b3c4b7221 */ /* 0x040fe20000010100 */
[----:B------:R-:W-:Y:S01]  /*4c50*/  FMUL.FTZ R10, R91, R10 ;  /* 0x0000000a5b0a7220 */ /* 0x000fe20000410000 */
[----:B------:R-:W-:Y:S01]  /*4c60*/  FADD.FTZ R64, -R60, R64 ;  /* 0x000000403c407221 */ /* 0x000fe20000010100 */
[--C-:B------:R-:W-:Y:S02]  /*4c70*/  HADD2.F32 R91, -RZ, R65.reuse.H0_H0 ;  /* 0x20000041ff5b7230 */ /* 0x100fe40000004100 */
[C---:B------:R-:W-:Y:S01]  /*4c80*/  FMUL.FTZ R93, R51.reuse, R75 ;  /* 0x0000004b335d7220 */ /* 0x040fe20000410000 */
[----:B------:R-:W-:Y:S02]  /*4c90*/  HADD2.F32 R90, -RZ, R65.H1_H1 ;  /* 0x30000041ff5a7230 */ /* 0x000fe40000004100 */
[----:B------:R-:W-:Y:S01]  /*4ca0*/  FMUL.FTZ R92, R51, R64 ;  /* 0x00000040335c7220 */ /* 0x000fe20000410000 */
[----:B------:R-:W-:Y:S01]  /*4cb0*/  FFMA.FTZ R75, R0, R93, R5 ;  /* 0x0000005d004b7223 */ /* 0x000fe20000010005 */
[----:B------:R-:W-:Y:S01]  /*4cc0*/  FADD.FTZ R91, -R60, R91 ;  /* 0x0000005b3c5b7221 */ /* 0x000fe20000010100 */
[----:B------:R-:W-:Y:S01]  /*4cd0*/  FMUL.FTZ R88, R88, R76 ;  /* 0x0000004c58587220 */ /* 0x000fe20000410000 */
[----:B------:R-:W-:Y:S01]  /*4ce0*/  FFMA.FTZ R76, R2, R92, R6 ;  /* 0x0000005c024c7223 */ /* 0x000fe20000010006 */
[----:B------:R-:W-:Y:S01]  /*4cf0*/  FMUL.FTZ R64, R75, -1.4426950216293334961 ;  /* 0xbfb8aa3b4b407820 */ /* 0x000fe20000410000 */
[----:B------:R-:W-:Y:S01]  /*4d00*/  FADD.FTZ R90, -R60, R90 ;  /* 0x0000005a3c5a7221 */ /* 0x000fe20000010100 */
[----:B------:R-:W-:Y:S01]  /*4d10*/  FMUL.FTZ R91, R51, R91 ;  /* 0x0000005b335b7220 */ /* 0x000fe20000410000 */
[----:B------:R-:W-:Y:S01]  /*4d20*/  FMUL.FTZ R87, R87, R74 ;  /* 0x0000004a57577220 */ /* 0x000fe20000410000 */
[----:B------:R-:W-:Y:S01]  /*4d30*/  FMUL.FTZ R74, R89, R78 ;  /* 0x0000004e594a7220 */ /* 0x000fe20000410000 */
[----:B------:R-:W-:Y:S01]  /*4d40*/  FMUL.FTZ R123, R76, -1.4426950216293334961 ;  /* 0xbfb8aa3b4c7b7820 */ /* 0x000fe20000410000 */
[----:B------:R-:W-:Y:S01]  /*4d50*/  FMUL.FTZ R90, R51, R90 ;  /* 0x0000005a335a7220 */ /* 0x000fe20000410000 */
[----:B------:R-:W0:Y:S01]  /*4d60*/  MUFU.EX2 R64, R64 ;  /* 0x0000004000407308 */ /* 0x000e220000000800 */
[----:B------:R-:W-:Y:S01]  /*4d70*/  FFMA.FTZ R78, R3, R91, R7 ;  /* 0x0000005b034e7223 */ /* 0x000fe20000010007 */
[----:B------:R-:W-:Y:S01]  /*4d80*/  FMUL.FTZ R77, R86, R77 ;  /* 0x0000004d564d7220 */ /* 0x000fe20000410000 */
[----:B------:R-:W-:-:S02]  /*4d90*/  FFMA.FTZ R86, R4, R90, R8 ;  /* 0x0000005a04567223 */ /* 0x000fc40000010008 */
[----:B------:R-:W-:-:S03]  /*4da0*/  FMUL.FTZ R65, R78, -1.4426950216293334961 ;  /* 0xbfb8aa3b4e417820 */ /* 0x000fc60000410000 */
[----:B------:R-:W1:Y:S01]  /*4db0*/  MUFU.EX2 R123, R123 ;  /* 0x0000007b007b7308 */ /* 0x000e620000000800 */
[----:B------:R-:W-:Y:S01]  /*4dc0*/  FMUL.FTZ R89, R86, -1.4426950216293334961 ;  /* 0xbfb8aa3b56597820 */ /* 0x000fe20000410000 */
[----:B------:R-:W-:-:S06]  /*4dd0*/  HADD2.F32 R125, -RZ, R66.H0_H0 ;  /* 0x20000042ff7d7230 */ /* 0x000fcc0000004100 */
[----:B------:R-:W-:Y:S01]  /*4de0*/  MUFU.EX2 R65, R65 ;  /* 0x0000004100417308 */ /* 0x000fe20000000800 */
[----:B0-----:R-:W-:-:S07]  /*4df0*/  FADD.FTZ R124, R64, 1 ;  /* 0x3f800000407c7421 */ /* 0x001fce0000010000 */
[----:B------:R-:W0:Y:S01]  /*4e00*/  MUFU.EX2 R89, R89 ;  /* 0x0000005900597308 */ /* 0x000e220000000800 */
[----:B------:R-:W-:Y:S01]  /*4e10*/  FMUL.FTZ R64, R125, R87 ;  /* 0x000000577d407220 */ /* 0x000fe20000410000 */
[----:B------:R-:W-:Y:S02]  /*4e20*/  HADD2.F32 R66, -RZ, R66.H1_H1 ;  /* 0x30000042ff427230 */ /* 0x000fe40000004100 */
[----:B-1----:R-:W-:-:S04]  /*4e30*/  FADD.FTZ R123, R123, 1 ;  /* 0x3f8000007b7b7421 */ /* 0x002fc80000010000 */
[----:B------:R1:W3:Y:S01]  /*4e40*/  MUFU.RCP R87, R124 ;  /* 0x0000007c00577308 */ /* 0x0002e20000001000 */
[----:B------:R-:W-:-:S07]  /*4e50*/  FMUL.FTZ R66, R66, R88 ;  /* 0x0000005842427220 */ /* 0x000fce0000410000 */
[----:B------:R3:W2:Y:S01]  /*4e60*/  MUFU.RCP R88, R123 ;  /* 0x0000007b00587308 */ /* 0x0006a20000001000 */
[--C-:B-1----:R-:W-:Y:S02]  /*4e70*/  HADD2.F32 R124, -RZ, R67.reuse.H0_H0 ;  /* 0x20000043ff7c7230 */ /* 0x102fe40000004100 */
[----:B0-----:R-:W-:Y:S01]  /*4e80*/  FADD.FTZ R89, R89, 1 ;  /* 0x3f80000059597421 */ /* 0x001fe20000010000 */
[----:B------:R-:W-:Y:S02]  /*4e90*/  HADD2.F32 R67, -RZ, R67.H1_H1 ;  /* 0x30000043ff437230 */ /* 0x000fe40000004100 */
[----:B---3--:R-:W-:Y:S01]  /*4ea0*/  FADD.FTZ R123, R65, 1 ;  /* 0x3f800000417b7421 */ /* 0x008fe20000010000 */
[----:B------:R-:W-:-:S03]  /*4eb0*/  FMUL.FTZ R65, R124, R77 ;  /* 0x0000004d7c417220 */ /* 0x000fc60000410000 */
[----:B------:R-:W0:Y:S01]  /*4ec0*/  MUFU.RCP R77, R123 ;  /* 0x0000007b004d7308 */ /* 0x000e220000001000 */
[----:B------:R-:W-:Y:S01]  /*4ed0*/  FMUL.FTZ R67, R67, R74 ;  /* 0x0000004a43437220 */ /* 0x000fe20000410000 */
[----:B------:R-:W-:-:S06]  /*4ee0*/  FADD.FTZ R74, -R87, 1 ;  /* 0x3f800000574a7421 */ /* 0x000fcc0000010100 */
[----:B------:R-:W1:Y:S01]  /*4ef0*/  MUFU.RCP R89, R89 ;  /* 0x0000005900597308 */ /* 0x000e620000001000 */
[----:B------:R-:W-:Y:S01]  /*4f00*/  FFMA.FTZ R74, R75, R74, 1 ;  /* 0x3f8000004b4a7423 */ /* 0x000fe2000001004a */
[----:B--2---:R-:W-:-:S04]  /*4f10*/  FADD.FTZ R75, -R88, 1 ;  /* 0x3f800000584b7421 */ /* 0x004fc80000010100 */
[----:B------:R-:W-:Y:S01]  /*4f20*/  FFMA.FTZ R75, R76, R75, 1 ;  /* 0x3f8000004c4b7423 */ /* 0x000fe2000001004b */
[----:B0-----:R-:W-:-:S04]  /*4f30*/  FADD.FTZ R76, -R77, 1 ;  /* 0x3f8000004d4c7421 */ /* 0x001fc80000010100 */
[----:B------:R-:W-:Y:S01]  /*4f40*/  FFMA.FTZ R78, R78, R76, 1 ;  /* 0x3f8000004e4e7423 */ /* 0x000fe2000001004c */
[C---:B-1----:R-:W-:Y:S01]  /*4f50*/  FADD.FTZ R76, -R89.reuse, 1 ;  /* 0x3f800000594c7421 */ /* 0x042fe20000010100 */
[----:B------:R-:W-:Y:S03]  /*4f60*/  STL [R1+0x7c], R59 ;  /* 0x00007c3b01007387 */ /* 0x000fe60000100800 */
[----:B------:R-:W-:Y:S01]  /*4f70*/  FFMA.FTZ R86, R86, R76, 1 ;  /* 0x3f80000056567423 */ /* 0x000fe2000001004c */
[----:B------:R0:W-:Y:S01]  /*4f80*/  STL [R1+0x30], R56 ;  /* 0x0000303801007387 */ /* 0x0001e20000100800 */
[----:B------:R-:W-:Y:S01]  /*4f90*/  FMUL.FTZ R75, R88, R75 ;  /* 0x0000004b584b7220 */ /* 0x000fe20000410000 */
[--C-:B------:R-:W-:Y:S02]  /*4fa0*/  HADD2.F32 R88, -RZ, R68.reuse.H1_H1 ;  /* 0x30000044ff587230 */ /* 0x100fe40000004100 */
[----:B0-----:R-:W-:Y:S01]  /*4fb0*/  FMUL.FTZ R56, R89, R86 ;  /* 0x0000005659387220 */ /* 0x001fe20000410000 */
[----:B------:R-:W-:-:S02]  /*4fc0*/  HADD2.F32 R89, -RZ, R68.H0_H0 ;  /* 0x20000044ff597230 */ /* 0x000fc40000004100 */
[----:B------:R-:W-:-:S03]  /*4fd0*/  FMUL.FTZ R74, R87, R74 ;  /* 0x0000004a574a7220 */ /* 0x000fc60000410000 */
[C---:B------:R-:W-:Y:S01]  /*4fe0*/  FADD.FTZ R89, -R60.reuse, R89 ;  /* 0x000000593c597221 */ /* 0x040fe20000010100 */
[--C-:B------:R-:W-:Y:S02]  /*4ff0*/  HADD2.F32 R87, -RZ, R69.reuse.H0_H0 ;  /* 0x20000045ff577230 */ /* 0x100fe40000004100 */
[----:B------:R-:W-:Y:S01]  /*5000*/  FADD.FTZ R88, -R60, R88 ;  /* 0x000000583c587221 */ /* 0x000fe20000010100 */
[C---:B------:R-:W-:Y:S01]  /*5010*/  FMUL.FTZ R89, R51.reuse, R89 ;  /* 0x0000005933597220 */ /* 0x040fe20000410000 */
[----:B------:R-:W-:Y:S02]  /*5020*/  HADD2.F32 R86, -RZ, R69.H1_H1 ;  /* 0x30000045ff567230 */ /* 0x000fe40000004100 */
[C---:B------:R-:W-:Y:S01]  /*5030*/  FMUL.FTZ R88, R51.reuse, R88 ;  /* 0x0000005833587220 */ /* 0x040fe20000410000 */
[----:B------:R-:W-:Y:S01]  /*5040*/  FFMA.FTZ R68, R0, R89, R5 ;  /* 0x0000005900447223 */ /* 0x000fe20000010005 */
[----:B------:R-:W-:Y:S02]  /*5050*/  FADD.FTZ R87, -R60, R87 ;  /* 0x000000573c577221 */ /* 0x000fe40000010100 */
[----:B------:R-:W-:Y:S01]  /*5060*/  FFMA.FTZ R69, R2, R88, R6 ;  /* 0x0000005802457223 */ /* 0x000fe20000010006 */
[----:B------:R-:W-:Y:S01]  /*5070*/  FMUL.FTZ R123, R68, -1.4426950216293334961 ;  /* 0xbfb8aa3b447b7820 */ /* 0x000fe20000410000 */
[----:B------:R-:W-:Y:S01]  /*5080*/  FMUL.FTZ R87, R51, R87 ;  /* 0x0000005733577220 */ /* 0x000fe20000410000 */
[----:B------:R-:W-:Y:S01]  /*5090*/  FADD.FTZ R86, -R60, R86 ;  /* 0x000000563c567221 */ /* 0x000fe20000010100 */
[----:B------:R-:W-:-:S02]  /*50a0*/  FMUL.FTZ R125, R69, -1.4426950216293334961 ;  /* 0xbfb8aa3b457d7820 */ /* 0x000fc40000410000 */
[----:B------:R-:W-:Y:S01]  /*50b0*/  FFMA.FTZ R76, R3, R87, R7 ;  /* 0x00000057034c7223 */ /* 0x000fe20000010007 */
[----:B------:R-:W0:Y:S01]  /*50c0*/  MUFU.EX2 R123, R123 ;  /* 0x0000007b007b7308 */ /* 0x000e220000000800 */
[----:B------:R-:W-:Y:S01]  /*50d0*/  FMUL.FTZ R86, R51, R86 ;  /* 0x0000005633567220 */ /* 0x000fe20000410000 */
[----:B------:R1:W-:Y:S01]  /*50e0*/  STL [R1+0x28], R57 ;  /* 0x0000283901007387 */ /* 0x0003e20000100800 */
[----:B------:R-:W-:-:S05]  /*50f0*/  FMUL.FTZ R124, R76, -1.4426950216293334961 ;  /* 0xbfb8aa3b4c7c7820 */ /* 0x000fca0000410000 */
[----:B------:R-:W2:Y:S01]  /*5100*/  MUFU.EX2 R125, R125 ;  /* 0x0000007d007d7308 */ /* 0x000ea20000000800 */
[----:B-1----:R-:W-:Y:S01]  /*5110*/  FMUL.FTZ R57, R77, R78 ;  /* 0x0000004e4d397220 */ /* 0x002fe20000410000 */
[----:B------:R-:W-:-:S06]  /*5120*/  FFMA.FTZ R78, R4, R86, R8 ;  /* 0x00000056044e7223 */ /* 0x000fcc0000010008 */
[----:B------:R-:W1:Y:S01]  /*5130*/  MUFU.EX2 R124, R124 ;  /* 0x0000007c007c7308 */ /* 0x000e620000000800 */
[----:B------:R-:W-:Y:S01]  /*5140*/  FMUL.FTZ R77, R78, -1.4426950216293334961 ;  /* 0xbfb8aa3b4e4d7820 */ /* 0x000fe20000410000 */
[----:B------:R-:W-:Y:S02]  /*5150*/  HADD2.F32 R60, -RZ, R70.H0_H0 ;  /* 0x20000046ff3c7230 */ /* 0x000fe40000004100 */
[----:B0-----:R-:W-:-:S04]  /*5160*/  FADD.FTZ R123, R123, 1 ;  /* 0x3f8000007b7b7421 */ /* 0x001fc80000010000 */
[----:B------:R-:W0:Y:S01]  /*5170*/  MUFU.EX2 R77, R77 ;  /* 0x0000004d004d7308 */ /* 0x000e220000000800 */
[----:B------:R-:W-:Y:S01]  /*5180*/  FMUL.FTZ R60, R60, R74 ;  /* 0x0000004a3c3c7220 */ /* 0x000fe20000410000 */
[----:B------:R-:W-:Y:S02]  /*5190*/  HADD2.F32 R74, -RZ, R70.H1_H1 ;  /* 0x30000046ff4a7230 */ /* 0x000fe40000004100 */
[----:B--2---:R-:W-:-:S04]  /*51a0*/  FADD.FTZ R70, R125, 1 ;  /* 0x3f8000007d467421 */ /* 0x004fc80000010000 */
[----:B------:R-:W2:Y:S01]  /*51b0*/  MUFU.RCP R123, R123 ;  /* 0x0000007b007b7308 */ /* 0x000ea20000001000 */
[----:B-1----:R-:W-:Y:S01]  /*51c0*/  FADD.FTZ R124, R124, 1 ;  /* 0x3f8000007c7c7421 */ /* 0x002fe20000010000 */
[----:B------:R-:W-:Y:S01]  /*51d0*/  FMUL.FTZ R75, R74, R75 ;  /* 0x0000004b4a4b7220 */ /* 0x000fe20000410000 */
[--C-:B------:R-:W-:Y:S02]  /*51e0*/  HADD2.F32 R74, -RZ, R71.reuse.H0_H0 ;  /* 0x20000047ff4a7230 */ /* 0x100fe40000004100 */
[----:B------:R-:W-:-:S03]  /*51f0*/  HADD2.F32 R125, -RZ, R71.H1_H1 ;  /* 0x30000047ff7d7230 */ /* 0x000fc60000004100 */
[----:B------:R-:W1:Y:S01]  /*5200*/  MUFU.RCP R70, R70 ;  /* 0x0000004600467308 */ /* 0x000e620000001000 */
[----:B0-----:R-:W-:Y:S01]  /*5210*/  FADD.FTZ R71, R77, 1 ;  /* 0x3f8000004d477421 */ /* 0x001fe20000010000 */
[----:B------:R-:W-:-:S06]  /*5220*/  FMUL.FTZ R77, R125, R56 ;  /* 0x000000387d4d7220 */ /* 0x000fcc0000410000 */
[----:B------:R-:W0:Y:S01]  /*5230*/  MUFU.RCP R124, R124 ;  /* 0x0000007c007c7308 */ /* 0x000e220000001000 */
[----:B--2---:R-:W-:-:S07]  /*5240*/  FADD.FTZ R125, -R123, 1 ;  /* 0x3f8000007b7d7421 */ /* 0x004fce0000010100 */
[----:B------:R-:W2:Y:S01]  /*5250*/  MUFU.RCP R71, R71 ;  /* 0x0000004700477308 */ /* 0x000ea20000001000 */
[----:B------:R-:W-:Y:S01]  /*5260*/  FFMA.FTZ R125, R68, R125, 1 ;  /* 0x3f800000447d7423 */ /* 0x000fe2000001007d */
[----:B-1----:R-:W-:-:S04]  /*5270*/  FADD.FTZ R68, -R70, 1 ;  /* 0x3f80000046447421 */ /* 0x002fc80000010100 */
[----:B------:R-:W-:Y:S01]  /*5280*/  FFMA.FTZ R68, R69, R68, 1 ;  /* 0x3f80000045447423 */ /* 0x000fe20000010044 */
[----:B0-----:R-:W-:-:S04]  /*5290*/  FADD.FTZ R69, -R124, 1 ;  /* 0x3f8000007c457421 */ /* 0x001fc80000010100 */
[----:B------:R-:W-:Y:S01]  /*52a0*/  FFMA.FTZ R69, R76, R69, 1 ;  /* 0x3f8000004c457423 */ /* 0x000fe20000010045 */
[----:B--2---:R-:W-:-:S04]  /*52b0*/  FADD.FTZ R76, -R71, 1 ;  /* 0x3f800000474c7421 */ /* 0x004fc80000010100 */
[----:B------:R-:W-:Y:S01]  /*52c0*/  FFMA.FTZ R76, R78, R76, 1 ;  /* 0x3f8000004e4c7423 */ /* 0x000fe2000001004c */
[----:B------:R-:W-:Y:S01]  /*52d0*/  STL [R1+0x160], R121 ;  /* 0x0001607901007387 */ /* 0x000fe20000100800 */
[----:B------:R-:W-:Y:S02]  /*52e0*/  FMUL.FTZ R125, R123, R125 ;  /* 0x0000007d7b7d7220 */ /* 0x000fe40000410000 */
[----:B------:R-:W-:Y:S01]  /*52f0*/  FMUL.FTZ R78, R71, R76 ;  /* 0x0000004c474e7220 */ /* 0x000fe20000410000 */
[----:B------:R-:W-:Y:S01]  /*5300*/  STL [R1+0x164], R122 ;  /* 0x0001647a01007387 */ /* 0x000fe20000100800 */
[----:B----4-:R-:W-:-:S03]  /*5310*/  HADD2.F32 R76, -RZ, R72.H0_H0 ;  /* 0x20000048ff4c7230 */ /* 0x010fc60000004100 */
[----:B------:R-:W-:Y:S04]  /*5320*/  STL [R1+0x168], R5 ;  /* 0x0001680501007387 */ /* 0x000fe80000100800 */
[----:B------:R-:W-:Y:S01]  /*5330*/  STL [R1+0x16c], R6 ;  /* 0x00016c0601007387 */ /* 0x000fe20000100800 */
[----:B------:R-:W-:-:S03]  /*5340*/  FMUL.FTZ R76, R76, R125 ;  /* 0x0000007d4c4c7220 */ /* 0x000fc60000410000 */
[----:B------:R-:W-:Y:S04]  /*5350*/  STL [R1+0x170], R7 ;  /* 0x0001700701007387 */ /* 0x000fe80000100800 */
[----:B------:R-:W-:Y:S04]  /*5360*/  STL [R1+0x174], R51 ;  /* 0x0001743301007387 */ /* 0x000fe80000100800 */
[----:B------:R0:W-:Y:S04]  /*5370*/  STL [R1+0x178], R8 ;  /* 0x0001780801007387 */ /* 0x0001e80000100800 */
[----:B------:R-:W2:Y:S04]  /*5380*/  LDL R125, [R1+0x20] ;  /* 0x00002000017d7983 */ /* 0x000ea80000100800 */
[----:B------:R-:W3:Y:S04]  /*5390*/  LDL R117, [R1+0x14] ;  /* 0x0000140001757983 */ /* 0x000ee80000100800 */
[----:B------:R-:W4:Y:S04]  /*53a0*/  LDL R118, [R1+0x2c] ;  /* 0x00002c0001767983 */ /* 0x000f280000100800 */
[----:B------:R-:W4:Y:S04]  /*53b0*/  LDL R119, [R1+0x10] ;  /* 0x0000100001777983 */ /* 0x000f280000100800 */
[----:B------:R-:W4:Y:S01]  /*53c0*/  LDL R120, [R1+0x34] ;  /* 0x0000340001787983 */ /* 0x000f220000100800 */
[----:B------:R-:W-:-:S03]  /*53d0*/  FMUL.FTZ R74, R74, R57 ;  /* 0x000000394a4a7220 */ /* 0x000fc60000410000 */
[----:B------:R-:W4:Y:S04]  /*53e0*/  LDL R57, [R1+0x38] ;  /* 0x0000380001397983 */ /* 0x000f280000100800 */
[----:B------:R-:W4:Y:S04]  /*53f0*/  LDL R56, [R1+0x3c] ;  /* 0x00003c0001387983 */ /* 0x000f280000100800 */
[----:B------:R-:W4:Y:S04]  /*5400*/  LDL R59, [R1+0x40] ;  /* 0x00004000013b7983 */ /* 0x000f280000100800 */
[----:B------:R-:W4:Y:S01]  /*5410*/  LDL R58, [R1+0x70] ;  /* 0x00007000013a7983 */ /* 0x000f220000100800 */
[----:B------:R-:W-:-:S02]  /*5420*/  HADD2.F32 R71, -RZ, R72.H1_H1 ;  /* 0x30000048ff477230 */ /* 0x000fc40000004100 */
[----:B------:R-:W-:Y:S01]  /*5430*/  FMUL.FTZ R69, R124, R69 ;  /* 0x000000457c457220 */ /* 0x000fe20000410000 */
[--C-:B------:R-:W-:Y:S02]  /*5440*/  HADD2.F32 R72, -RZ, R73.reuse.H0_H0 ;  /* 0x20000049ff487230 */ /* 0x100fe40000004100 */
[----:B------:R-:W-:Y:S01]  /*5450*/  FMUL.FTZ R68, R70, R68 ;  /* 0x0000004446447220 */ /* 0x000fe20000410000 */
[----:B------:R-:W-:Y:S01]  /*5460*/  HADD2.F32 R70, -RZ, R73.H1_H1 ;  /* 0x30000049ff467230 */ /* 0x000fe20000004100 */
[----:B0-----:R-:W4:Y:S01]  /*5470*/  LDL R8, [R1+0x50] ;  /* 0x0000500001087983 */ /* 0x001f220000100800 */
[----:B------:R-:W-:Y:S01]  /*5480*/  FMUL.FTZ R72, R72, R69 ;  /* 0x0000004548487220 */ /* 0x000fe20000410000 */
[----:B------:R-:W-:Y:S01]  /*5490*/  FMUL.FTZ R69, R0, R9 ;  /* 0x0000000900457220 */ /* 0x000fe20000410000 */
[----:B------:R-:W-:Y:S01]  /*54a0*/  FMUL.FTZ R73, R71, R68 ;  /* 0x0000004447497220 */ /* 0x000fe20000410000 */
[----:B------:R-:W-:Y:S01]  /*54b0*/  FMUL.FTZ R68, R2, R85 ;  /* 0x0000005502447220 */ /* 0x000fe20000410000 */
[----:B------:R-:W-:Y:S01]  /*54c0*/  FMUL.FTZ R78, R70, R78 ;  /* 0x0000004e464e7220 */ /* 0x000fe20000410000 */
[----:B------:R-:W-:Y:S01]  /*54d0*/  FFMA.FTZ R69, R55, R69, RZ ;  /* 0x0000004537457223 */ /* 0x000fe200000100ff */
[C---:B------:R-:W-:Y:S01]  /*54e0*/  FMUL.FTZ R70, R3.reuse, R84 ;  /* 0x0000005403467220 */ /* 0x040fe20000410000 */
[----:B------:R-:W4:Y:S02]  /*54f0*/  LDL R51, [R1+0x64] ;  /* 0x0000640001337983 */ /* 0x000f240000100800 */
[----:B------:R-:W-:Y:S01]  /*5500*/  FFMA.FTZ R69, R52, R68, R69 ;  /* 0x0000004434457223 */ /* 0x000fe20000010045 */
[----:B------:R-:W-:Y:S01]  /*5510*/  FFMA.FTZ R68, R0, R9, RZ ;  /* 0x0000000900447223 */ /* 0x000fe200000100ff */
[----:B------:R-:W4:Y:S03]  /*5520*/  LDL R7, [R1+0x74] ;  /* 0x0000740001077983 */ /* 0x000f260000100800 */
[----:B------:R-:W-:Y:S01]  /*5530*/  FFMA.FTZ R68, R2, R85, R68 ;  /* 0x0000005502447223 */ /* 0x000fe20000010044 */
[----:B------:R-:W4:Y:S03]  /*5540*/  LDL R6, [R1+0x60] ;  /* 0x0000600001067983 */ /* 0x000f260000100800 */
[C---:B------:R-:W-:Y:S01]  /*5550*/  FFMA.FTZ R68, R3.reuse, R84, R68 ;  /* 0x0000005403447223 */ /* 0x040fe20000010044 */
[----:B------:R-:W4:Y:S03]  /*5560*/  LDL R5, [R1+0x5c] ;  /* 0x00005c0001057983 */ /* 0x000f260000100800 */
[----:B------:R-:W-:Y:S01]  /*5570*/  FFMA.FTZ R68, R4, R83, R68 ;  /* 0x0000005304447223 */ /* 0x000fe20000010044 */
[----:B------:R-:W4:Y:S03]  /*5580*/  LDL R122, [R1+0x44] ;  /* 0x00004400017a7983 */ /* 0x000f260000100800 */
[----:B------:R-:W-:Y:S01]  /*5590*/  FFMA.FTZ R68, R0, R82, R68 ;  /* 0x0000005200447223 */ /* 0x000fe20000010044 */
[----:B------:R-:W4:Y:S03]  /*55a0*/  LDL R121, [R1+0xc] ;  /* 0x00000c0001797983 */ /* 0x000f260000100800 */
[----:B------:R-:W-:Y:S01]  /*55b0*/  FFMA.FTZ R68, R2, R81, R68 ;  /* 0x0000005102447223 */ /* 0x000fe20000010044 */
[----:B------:R-:W4:Y:S03]  /*55c0*/  LDL R123, [R1] ;  /* 0x00000000017b7983 */ /* 0x000f260000100800 */
[----:B------:R-:W-:Y:S01]  /*55d0*/  FFMA.FTZ R68, R3, R80, R68 ;  /* 0x0000005003447223 */ /* 0x000fe20000010044 */
[----:B------:R-:W4:Y:S03]  /*55e0*/  LDL R124, [R1+0x4] ;  /* 0x00000400017c7983 */ /* 0x000f260000100800 */
[----:B------:R-:W-:Y:S01]  /*55f0*/  FFMA.FTZ R68, R4, R79, R68 ;  /* 0x0000004f04447223 */ /* 0x000fe20000010044 */
[----:B------:R-:W4:Y:S03]  /*5600*/  LDL R71, [R1+0x8] ;  /* 0x0000080001477983 */ /* 0x000f260000100800 */
[----:B------:R-:W-:-:S04]  /*5610*/  FFMA.FTZ R68, R0, R46, R68 ;  /* 0x0000002e00447223 */ /* 0x000fc80000010044 */
[----:B------:R-:W-:-:S04]  /*5620*/  FFMA.FTZ R68, R2, R50, R68 ;  /* 0x0000003202447223 */ /* 0x000fc80000010044 */
[----:B------:R-:W-:Y:S01]  /*5630*/  FFMA.FTZ R68, R3, R47, R68 ;  /* 0x0000002f03447223 */ /* 0x000fe20000010044 */
[----:B--2---:R-:W-:Y:S01]  /*5640*/  FFMA.FTZ R69, R125, R70, R69 ;  /* 0x000000467d457223 */ /* 0x004fe20000010045 */
[----:B------:R-:W-:-:S04]  /*5650*/  FMUL.FTZ R70, R4, R83 ;  /* 0x0000005304467220 */ /* 0x000fc80000410000 */
[----:B------:R-:W-:Y:S01]  /*5660*/  FFMA.FTZ R69, R53, R70, R69 ;  /* 0x0000004635457223 */ /* 0x000fe20000010045 */
[----:B------:R-:W-:-:S04]  /*5670*/  FMUL.FTZ R70, R0, R82 ;  /* 0x0000005200467220 */ /* 0x000fc80000410000 */
[----:B---3--:R-:W-:Y:S01]  /*5680*/  FFMA.FTZ R69, R117, R70, R69 ;  /* 0x0000004675457223 */ /* 0x008fe20000010045 */
[----:B------:R-:W-:Y:S01]  /*5690*/  FMUL.FTZ R70, R2, R81 ;  /* 0x0000005102467220 */ /* 0x000fe20000410000 */
[----:B------:R-:W2:Y:S03]  /*56a0*/  LDL.LU R117, [R1+0x1dc] ;  /* 0x0001dc0001757983 */ /* 0x000ea60000300800 */
[----:B----4-:R-:W-:Y:S01]  /*56b0*/  FFMA.FTZ R69, R118, R70, R69 ;  /* 0x0000004676457223 */ /* 0x010fe20000010045 */
[----:B------:R-:W-:Y:S01]  /*56c0*/  FMUL.FTZ R70, R3, R80 ;  /* 0x0000005003467220 */ /* 0x000fe20000410000 */
[----:B------:R-:W3:Y:S03]  /*56d0*/  LDL.LU R118, [R1+0x1d8] ;  /* 0x0001d80001767983 */ /* 0x000ee60000300800 */
[----:B------:R-:W-:Y:S01]  /*56e0*/  FFMA.FTZ R69, R119, R70, R69 ;  /* 0x0000004677457223 */ /* 0x000fe20000010045 */
[----:B------:R-:W-:-:S04]  /*56f0*/  FMUL.FTZ R70, R4, R79 ;  /* 0x0000004f04467220 */ /* 0x000fc80000410000 */
[----:B------:R-:W-:Y:S01]  /*5700*/  FFMA.FTZ R69, R120, R70, R69 ;  /* 0x0000004678457223 */ /* 0x000fe20000010045 */
[----:B------:R-:W-:Y:S01]  /*5710*/  FMUL.FTZ R70, R0, R46 ;  /* 0x0000002e00467220 */ /* 0x000fe20000410000 */
[----:B------:R0:W-:Y:S03]  /*5720*/  STL [R1+0x19c], R81 ;  /* 0x00019c5101007387 */ /* 0x0001e60000100800 */
[----:B------:R-:W-:Y:S01]  /*5730*/  FFMA.FTZ R69, R57, R70, R69 ;  /* 0x0000004639457223 */ /* 0x000fe20000010045 */
[----:B------:R-:W-:-:S04]  /*5740*/  FMUL.FTZ R70, R2, R50 ;  /* 0x0000003202467220 */ /* 0x000fc80000410000 */
[----:B------:R-:W-:Y:S01]  /*5750*/  FFMA.FTZ R69, R56, R70, R69 ;  /* 0x0000004638457223 */ /* 0x000fe20000010045 */
[----:B0-----:R-:W4:Y:S01]  /*5760*/  LDL R81, [R1+0x78] ;  /* 0x0000780001517983 */ /* 0x001f220000100800 */
[----:B------:R-:W-:-:S03]  /*5770*/  FMUL.FTZ R70, R3, R47 ;  /* 0x0000002f03467220 */ /* 0x000fc60000410000 */
[----:B------:R-:W2:Y:S04]  /*5780*/  LDL.LU R119, [R1+0x1d4] ;  /* 0x0001d40001777983 */ /* 0x000ea80000300800 */
[----:B------:R-:W3:Y:S01]  /*5790*/  LDL.LU R120, [R1+0x1d0] ;  /* 0x0001d00001787983 */ /* 0x000ee20000300800 */
[----:B------:R-:W-:-:S03]  /*57a0*/  FFMA.FTZ R69, R59, R70, R69 ;  /* 0x000000463b457223 */ /* 0x000fc60000010045 */
[----:B------:R-:W2:Y:S04]  /*57b0*/  LDL.LU R57, [R1+0x1cc] ;  /* 0x0001cc0001397983 */ /* 0x000ea80000300800 */
[----:B------:R-:W3:Y:S04]  /*57c0*/  LDL.LU R56, [R1+0x1c8] ;  /* 0x0001c80001387983 */ /* 0x000ee80000300800 */
[----:B------:R0:W-:Y:S04]  /*57d0*/  STL [R1+0x198], R50 ;  /* 0x0001983201007387 */ /* 0x0001e80000100800 */
[----:B0-----:R-:W4:Y:S04]  /*57e0*/  LDL R50, [R1+0x6c] ;  /* 0x00006c0001327983 */ /* 0x001f280000100800 */
[----:B------:R-:W2:Y:S04]  /*57f0*/  LDL.LU R59, [R1+0x1c4] ;  /* 0x0001c400013b7983 */ /* 0x000ea80000300800 */
[----:B------:R0:W-:Y:S04]  /*5800*/  STL [R1+0x194], R47 ;  /* 0x0001942f01007387 */ /* 0x0001e80000100800 */
[----:B0-----:R-:W3:Y:S01]  /*5810*/  LDL R47, [R1+0x54] ;  /* 0x00005400012f7983 */ /* 0x001ee20000100800 */
[----:B------:R-:W-:-:S04]  /*5820*/  FMUL.FTZ R70, R4, R49 ;  /* 0x0000003104467220 */ /* 0x000fc80000410000 */
[----:B------:R-:W-:Y:S02]  /*5830*/  FFMA.FTZ R69, R58, R70, R69 ;  /* 0x000000463a457223 */ /* 0x000fe40000010045 */
[----:B------:R-:W2:Y:S01]  /*5840*/  LDL.LU R58, [R1+0x1c0] ;  /* 0x0001c000013a7983 */ /* 0x000ea20000300800 */
[----:B------:R-:W-:-:S03]  /*5850*/  FMUL.FTZ R70, R0, R42 ;  /* 0x0000002a00467220 */ /* 0x000fc60000410000 */
[----:B------:R-:W-:Y:S04]  /*5860*/  STL [R1+0x190], R49 ;  /* 0x0001903101007387 */ /* 0x000fe80000100800 */
[----:B------:R-:W-:Y:S04]  /*5870*/  STL [R1+0x18c], R42 ;  /* 0x00018c2a01007387 */ /* 0x000fe80000100800 */
[----:B------:R-:W-:Y:S04]  /*5880*/  STL [R1+0x188], R48 ;  /* 0x0001883001007387 */ /* 0x000fe80000100800 */
[----:B------:R-:W-:Y:S01]  /*5890*/  STL [R1+0x184], R43 ;  /* 0x0001842b01007387 */ /* 0x000fe20000100800 */
[----:B------:R-:W-:-:S04]  /*58a0*/  FFMA.FTZ R68, R4, R49, R68 ;  /* 0x0000003104447223 */ /* 0x000fc80000010044 */
        /* <DEDUP_REMOVED lines=16> */
[----:B------:R-:W-:Y:S01]  /*59b0*/  FFMA.FTZ R68, R0, R26, R68 ;  /* 0x0000001a00447223 */ /* 0x000fe20000010044 */
[----:B---3--:R-:W-:Y:S01]  /*59c0*/  FFMA.FTZ R69, R47, R70, R69 ;  /* 0x000000462f457223 */ /* 0x008fe20000010045 */
[----:B------:R-:W-:-:S04]  /*59d0*/  FMUL.FTZ R70, R2, R48 ;  /* 0x0000003002467220 */ /* 0x000fc80000410000 */
[----:B----4-:R-:W-:Y:S01]  /*59e0*/  FFMA.FTZ R69, R50, R70, R69 ;  /* 0x0000004632457223 */ /* 0x010fe20000010045 */
[----:B------:R-:W-:-:S04]  /*59f0*/  FMUL.FTZ R70, R3, R43 ;  /* 0x0000002b03467220 */ /* 0x000fc80000410000 */
[----:B------:R-:W-:Y:S01]  /*5a00*/  FFMA.FTZ R69, R81, R70, R69 ;  /* 0x0000004651457223 */ /* 0x000fe20000010045 */
[----:B------:R-:W-:-:S04]  /*5a10*/  FMUL.FTZ R70, R4, R45 ;  /* 0x0000002d04467220 */ /* 0x000fc80000410000 */
[----:B--2---:R-:W-:Y:S01]  /*5a20*/  FFMA.FTZ R69, R58, R70, R69 ;  /* 0x000000463a457223 */ /* 0x004fe20000010045 */
[----:B------:R-:W-:Y:S01]  /*5a30*/  FMUL.FTZ R70, R0, R38 ;  /* 0x0000002600467220 */ /* 0x000fe20000410000 */
[----:B------:R-:W2:Y:S03]  /*5a40*/  LDL.LU R58, [R1+0x1bc] ;  /* 0x0001bc00013a7983 */ /* 0x000ea60000300800 */
[----:B------:R-:W-:Y:S01]  /*5a50*/  FFMA.FTZ R69, R8, R70, R69 ;  /* 0x0000004608457223 */ /* 0x000fe20000010045 */
        /* <DEDUP_REMOVED lines=8> */
[----:B------:R-:W-:Y:S01]  /*5ae0*/  FMUL.FTZ R70, R2, R40 ;  /* 0x0000002802467220 */ /* 0x000fe20000410000 */
[----:B------:R-:W-:Y:S03]  /*5af0*/  STL [R1+0x180], R45 ;  /* 0x0001802d01007387 */ /* 0x000fe60000100800 */
[----:B------:R-:W-:Y:S01]  /*5b00*/  FFMA.FTZ R69, R59, R70, R69 ;  /* 0x000000463b457223 */ /* 0x000fe20000010045 */
[----:B------:R-:W-:Y:S01]  /*5b10*/  FMUL.FTZ R70, R3, R35 ;  /* 0x0000002303467220 */ /* 0x000fe20000410000 */
[----:B------:R-:W-:Y:S03]  /*5b20*/  STL [R1+0x17c], R8 ;  /* 0x00017c0801007387 */ /* 0x000fe60000100800 */
[----:B------:R-:W-:Y:S01]  /*5b30*/  FFMA.FTZ R69, R56, R70, R69 ;  /* 0x0000004638457223 */ /* 0x000fe20000010045 */
[----:B------:R-:W3:Y:S04]  /*5b40*/  LDL.LU R59, [R1+0x1b8] ;  /* 0x0001b800013b7983 */ /* 0x000ee80000300800 */
[----:B------:R-:W4:Y:S01]  /*5b50*/  LDL.LU R56, [R1+0x1b4] ;  /* 0x0001b40001387983 */ /* 0x000f220000300800 */
[----:B------:R-:W-:-:S04]  /*5b60*/  FMUL.FTZ R70, R4, R37 ;  /* 0x0000002504467220 */ /* 0x000fc80000410000 */
[----:B------:R-:W-:Y:S01]  /*5b70*/  FFMA.FTZ R69, R57, R70, R69 ;  /* 0x0000004639457223 */ /* 0x000fe20000010045 */
[----:B------:R-:W-:Y:S01]  /*5b80*/  FMUL.FTZ R70, R0, R30 ;  /* 0x0000001e00467220 */ /* 0x000fe20000410000 */
[----:B------:R-:W-:Y:S01]  /*5b90*/  FFMA.FTZ R68, R2, R32, R68 ;  /* 0x0000002002447223 */ /* 0x000fe20000010044 */
[----:B------:R-:W3:Y:S02]  /*5ba0*/  LDL.LU R57, [R1+0x1b0] ;  /* 0x0001b00001397983 */ /* 0x000ee40000300800 */
[----:B------:R-:W-:Y:S01]  /*5bb0*/  FFMA.FTZ R69, R122, R70, R69 ;  /* 0x000000467a457223 */ /* 0x000fe20000010045 */
[----:B------:R-:W-:Y:S01]  /*5bc0*/  FMUL.FTZ R70, R2, R36 ;  /* 0x0000002402467220 */ /* 0x000fe20000410000 */
[----:B------:R-:W-:Y:S01]  /*5bd0*/  FFMA.FTZ R68, R3, R27, R68 ;  /* 0x0000001b03447223 */ /* 0x000fe20000010044 */
[----:B------:R-:W3:Y:S02]  /*5be0*/  LDL R81, [R1+0x14] ;  /* 0x0000140001517983 */ /* 0x000ee40000100800 */
        /* <DEDUP_REMOVED lines=45> */
[----:B------:R-:W-:Y:S02]  /*5ec0*/  FMUL.FTZ R70, R0, R12 ;  /* 0x0000000c00467220 */ /* 0x000fe40000410000 */
[----:B------:R-:W-:Y:S02]  /*5ed0*/  FFMA.FTZ R68, R4, R21, R68 ;  /* 0x0000001504447223 */ /* 0x000fe40000010044 */
        /* <DEDUP_REMOVED lines=11> */
[C---:B------:R-:W-:Y:S02]  /*5f90*/  FMUL.FTZ R70, R0.reuse, R10 ;  /* 0x0000000a00467220 */ /* 0x040fe40000410000 */
[----:B------:R-:W-:Y:S02]  /*5fa0*/  FFMA.FTZ R68, R0, R12, R68 ;  /* 0x0000000c00447223 */ /* 0x000fe40000010044 */
[----:B------:R-:W-:Y:S01]  /*5fb0*/  FFMA.FTZ R69, R101, R70, R69 ;  /* 0x0000004665457223 */ /* 0x000fe20000010045 */
[C---:B------:R-:W-:Y:S01]  /*5fc0*/  FMUL.FTZ R70, R2.reuse, R61 ;  /* 0x0000003d02467220 */ /* 0x040fe20000410000 */
[----:B------:R-:W-:-:S03]  /*5fd0*/  FFMA.FTZ R68, R2, R16, R68 ;  /* 0x0000001002447223 */ /* 0x000fc60000010044 */
[----:B------:R-:W-:Y:S01]  /*5fe0*/  FFMA.FTZ R69, R100, R70, R69 ;  /* 0x0000004664457223 */ /* 0x000fe20000010045 */
[C---:B------:R-:W-:Y:S01]  /*5ff0*/  FMUL.FTZ R70, R3.reuse, R62 ;  /* 0x0000003e03467220 */ /* 0x040fe20000410000 */
[----:B------:R-:W-:-:S03]  /*6000*/  FFMA.FTZ R68, R3, R11, R68 ;  /* 0x0000000b03447223 */ /* 0x000fc60000010044 */
[----:B------:R-:W-:Y:S01]  /*6010*/  FFMA.FTZ R69, R99, R70, R69 ;  /* 0x0000004663457223 */ /* 0x000fe20000010045 */
[C---:B------:R-:W-:Y:S01]  /*6020*/  FFMA.FTZ R68, R4.reuse, R13, R68 ;  /* 0x0000000d04447223 */ /* 0x040fe20000010044 */
[----:B------:R-:W-:-:S03]  /*6030*/  FMUL.FTZ R70, R4, R63 ;  /* 0x0000003f04467220 */ /* 0x000fc60000410000 */
[----:B------:R-:W-:Y:S01]  /*6040*/  FFMA.FTZ R68, R0, R10, R68 ;  /* 0x0000000a00447223 */ /* 0x000fe20000010044 */
[----:B------:R-:W-:Y:S01]  /*6050*/  FFMA.FTZ R69, R98, R70, R69 ;  /* 0x0000004662457223 */ /* 0x000fe20000010045 */
[----:B------:R-:W-:Y:S02]  /*6060*/  FMUL.FTZ R70, R0, R64 ;  /* 0x0000004000467220 */ /* 0x000fe40000410000 */
[C---:B------:R-:W-:Y:S02]  /*6070*/  FFMA.FTZ R68, R2.reuse, R61, R68 ;  /* 0x0000003d02447223 */ /* 0x040fe40000010044 */
        /* <DEDUP_REMOVED lines=36> */
[----:B------:R-:W-:-:S05]  /*62c0*/  FFMA.FTZ R69, R86, R70, R69 ;  /* 0x0000004656457223 */ /* 0x000fca0000010045 */
[----:B------:R0:W-:Y:S04]  /*62d0*/  STS.64 [R54], R68 ;  /* 0x0000004436007388 */ /* 0x0001e80000000a00 */
[----:B0-----:R-:W3:Y:S04]  /*62e0*/  LDL.LU R54, [R1+0x1ac] ;  /* 0x0001ac0001367983 */ /* 0x001ee80000300800 */
[----:B------:R-:W3:Y:S04]  /*62f0*/  LDL R68, [R1+0x2c] ;  /* 0x00002c0001447983 */ /* 0x000ee80000100800 */
[----:B------:R-:W3:Y:S04]  /*6300*/  LDL R69, [R1+0x10] ;  /* 0x0000100001457983 */ /* 0x000ee80000100800 */
[----:B------:R-:W3:Y:S01]  /*6310*/  LDL R70, [R1+0x34] ;  /* 0x0000340001467983 */ /* 0x000ee20000100800 */
[----:B--2---:R-:W-:-:S03]  /*6320*/  FFMA.FTZ R58, R55, R9, R58 ;  /* 0x00000009373a7223 */ /* 0x004fc6000001003a */
[----:B------:R-:W2:Y:S04]  /*6330*/  LDL.LU R55, [R1+0x1a8] ;  /* 0x0001a80001377983 */ /* 0x000ea80000300800 */
[----:B------:R-:W2:Y:S04]  /*6340*/  LDL R50, [R1+0x38] ;  /* 0x0000380001327983 */ /* 0x000ea80000100800 */
[----:B------:R-:W2:Y:S01]  /*6350*/  LDL R47, [R1+0x3c] ;  /* 0x00003c00012f7983 */ /* 0x000ea20000100800 */
[----:B----4-:R-:W-:-:S03]  /*6360*/  FFMA.FTZ R56, R52, R85, R56 ;  /* 0x0000005534387223 */ /* 0x010fc60000010038 */
[----:B------:R-:W4:Y:S04]  /*6370*/  LDL.LU R52, [R1+0x1a4] ;  /* 0x0001a40001347983 */ /* 0x000f280000300800 */
[----:B------:R-:W2:Y:S04]  /*6380*/  LDL R49, [R1+0x40] ;  /* 0x0000400001317983 */ /* 0x000ea80000100800 */
[----:B------:R-:W2:Y:S01]  /*6390*/  LDL R42, [R1+0x70] ;  /* 0x00007000012a7983 */ /* 0x000ea20000100800 */
[----:B---3--:R-:W-:-:S03]  /*63a0*/  FFMA.FTZ R58, R81, R82, R58 ;  /* 0x00000052513a7223 */ /* 0x008fc6000001003a */
[----:B------:R-:W3:Y:S04]  /*63b0*/  LDL R48, [R1+0x54] ;  /* 0x0000540001307983 */ /* 0x000ee80000100800 */
[----:B------:R-:W3:Y:S04]  /*63c0*/  LDL R43, [R1+0x6c] ;  /* 0x00006c00012b7983 */ /* 0x000ee80000100800 */
[----:B------:R-:W3:Y:S04]  /*63d0*/  LDL R45, [R1+0x78] ;  /* 0x00007800012d7983 */ /* 0x000ee80000100800 */
[----:B------:R-:W3:Y:S01]  /*63e0*/  LDL R8, [R1+0x68] ;  /* 0x0000680001087983 */ /* 0x000ee20000100800 */
[----:B------:R-:W-:Y:S01]  /*63f0*/  FADD.FTZ R59, R9, R59 ;  /* 0x0000003b093b7221 */ /* 0x000fe20000010000 */
[----:B------:R-:W-:Y:S01]  /*6400*/  FADD.FTZ R57, R85, R57 ;  /* 0x0000003955397221 */ /* 0x000fe20000010000 */
[----:B------:R-:W-:Y:S01]  /*6410*/  UIADD3.X UR11, URZ, UR5, URZ, UP0, !UPT ;  /* 0x000000053f0b7290 */ /* 0x000fe200087fe43f */
[----:B------:R-:W-:Y:S01]  /*6420*/  BAR.SYNC.DEFER_BLOCKING 0x0 ;  /* 0x0000000000007b1d */ /* 0x000fe20000010000 */
[----:B----4-:R-:W-:-:S05]  /*6430*/  FFMA.FTZ R52, R53, R83, R52 ;  /* 0x0000005335347223 */ /* 0x010fca0000010034 */
[----:B------:R-:W4:Y:S04]  /*6440*/  LDL.LU R53, [R1+0x1a0] ;  /* 0x0001a00001357983 */ /* 0x000f280000300800 */
[----:B------:R-:W3:Y:S01]  /*6450*/  LDL.LU R81, [R1+0x19c] ;  /* 0x00019c0001517983 */ /* 0x000ee20000300800 */
[----:B------:R-:W-:Y:S01]  /*6460*/  FFMA.FTZ R54, R125, R84, R54 ;  /* 0x000000547d367223 */ /* 0x000fe20000010036 */
[----:B------:R-:W-:Y:S01]  /*6470*/  FFMA.FTZ R52, R70, R79, R52 ;  /* 0x0000004f46347223 */ /* 0x000fe20000010034 */
[----:B--2---:R-:W-:Y:S01]  /*6480*/  FFMA.FTZ R58, R50, R46, R58 ;  /* 0x0000002e323a7223 */ /* 0x004fe2000001003a */
[----:B------:R-:W2:Y:S01]  /*6490*/  LDL R70, [R1+0x58] ;  /* 0x0000580001467983 */ /* 0x000ea20000100800 */
[----:B------:R-:W-:-:S03]  /*64a0*/  FFMA.FTZ R54, R69, R80, R54 ;  /* 0x0000005045367223 */ /* 0x000fc60000010036 */
[----:B------:R-:W2:Y:S01]  /*64b0*/  LDL R69, [R1+0x48] ;  /* 0x0000480001457983 */ /* 0x000ea20000100800 */
[----:B---3--:R-:W-:-:S03]  /*64c0*/  FFMA.FTZ R56, R68, R81, R56 ;  /* 0x0000005144387223 */ /* 0x008fc60000010038 */
[----:B------:R-:W3:Y:S04]  /*64d0*/  LDL R68, [R1+0x4c] ;  /* 0x00004c0001447983 */ /* 0x000ee80000100800 */
[----:B------:R-:W4:Y:S02]  /*64e0*/  LDL.LU R50, [R1+0x198] ;  /* 0x0001980001327983 */ /* 0x000f240000300800 */
[----:B----4-:R-:W-:Y:S02]  /*64f0*/  FFMA.FTZ R56, R47, R50, R56 ;  /* 0x000000322f387223 */ /* 0x010fe40000010038 */
[----:B------:R-:W4:Y:S02]  /*6500*/  LDL.LU R47, [R1+0x194] ;  /* 0x00019400012f7983 */ /* 0x000f240000300800 */
[----:B----4-:R-:W-:-:S02]  /*6510*/  FFMA.FTZ R54, R49, R47, R54 ;  /* 0x0000002f31367223 */ /* 0x010fc40000010036 */
[----:B------:R-:W4:Y:S02]  /*6520*/  LDL.LU R49, [R1+0x190] ;  /* 0x0001900001317983 */ /* 0x000f240000300800 */
[----:B----4-:R-:W-:Y:S02]  /*6530*/  FFMA.FTZ R52, R42, R49, R52 ;  /* 0x000000312a347223 */ /* 0x010fe40000010034 */
        /* <DEDUP_REMOVED lines=8> */
[----:B------:R-:W4:Y:S01]  /*65c0*/  LDL.LU R8, [R1+0x17c] ;  /* 0x00017c0001087983 */ /* 0x000f220000300800 */
[----:B------:R-:W-:Y:S01]  /*65d0*/  FFMA.FTZ R56, R51, R44, R56 ;  /* 0x0000002c33387223 */ /* 0x000fe20000010038 */
[----:B------:R-:W-:Y:S01]  /*65e0*/  FFMA.FTZ R54, R7, R39, R54 ;  /* 0x0000002707367223 */ /* 0x000fe20000010036 */
[----:B------:R-:W-:-:S02]  /*65f0*/  FFMA.FTZ R52, R6, R41, R52 ;  /* 0x0000002906347223 */ /* 0x000fc40000010034 */
[----:B---3--:R-:W-:-:S04]  /*6600*/  FFMA.FTZ R56, R68, R40, R56 ;  /* 0x0000002844387223 */ /* 0x008fc80000010038 */
[----:B------:R-:W-:Y:S01]  /*6610*/  FFMA.FTZ R56, R121, R36, R56 ;  /* 0x0000002479387223 */ /* 0x000fe20000010038 */
        /* <DEDUP_REMOVED lines=20> */
[----:B--2---:R-:W-:Y:S01]  /*6760*/  FFMA.FTZ R54, R69, R35, R54 ;  /* 0x0000002345367223 */ /* 0x004fe20000010036 */
[----:B------:R-:W-:Y:S01]  /*6770*/  FADD.FTZ R55, R55, R35 ;  /* 0x0000002337377221 */ /* 0x000fe20000010000 */
[----:B------:R-:W-:Y:S01]  /*6780*/  FFMA.FTZ R52, R70, R37, R52 ;  /* 0x0000002546347223 */ /* 0x000fe20000010034 */
[----:B------:R-:W-:Y:S01]  /*6790*/  FADD.FTZ R53, R53, R37 ;  /* 0x0000002535357221 */ /* 0x000fe20000010000 */
[----:B----4-:R-:W-:-:S02]  /*67a0*/  FFMA.FTZ R58, R8, R38, R58 ;  /* 0x00000026083a7223 */ /* 0x010fc4000001003a */
[----:B------:R0:W5:Y:S02]  /*67b0*/  LDL.LU R8, [R1+0x178] ;  /* 0x0001780001087983 */ /* 0x0001640000300800 */
[----:B------:R-:W-:Y:S02]  /*67c0*/  FFMA.FTZ R58, R5, R34, R58 ;  /* 0x00000022053a7223 */ /* 0x000fe4000001003a */
[----:B------:R0:W5:Y:S02]  /*67d0*/  LDL.LU R51, [R1+0x174] ;  /* 0x0001740001337983 */ /* 0x0001640000300800 */
[----:B------:R-:W-:Y:S02]  /*67e0*/  FFMA.FTZ R58, R122, R30, R58 ;  /* 0x0000001e7a3a7223 */ /* 0x000fe4000001003a */
[----:B------:R0:W5:Y:S04]  /*67f0*/  LDL.LU R7, [R1+0x170] ;  /* 0x0001700001077983 */ /* 0x0001680000300800 */
[----:B------:R0:W5:Y:S04]  /*6800*/  LDL.LU R6, [R1+0x16c] ;  /* 0x00016c0001067983 */ /* 0x0001680000300800 */
[----:B------:R0:W5:Y:S04]  /*6810*/  LDL.LU R5, [R1+0x168] ;  /* 0x0001680001057983 */ /* 0x0001680000300800 */
[----:B------:R0:W5:Y:S04]  /*6820*/  LDL.LU R122, [R1+0x164] ;  /* 0x00016400017a7983 */ /* 0x0001680000300800 */
[----:B------:R0:W5:Y:S01]  /*6830*/  LDL.LU R121, [R1+0x160] ;  /* 0x0001600001797983 */ /* 0x0001620000300800 */
[----:B------:R-:W-:Y:S01]  /*6840*/  FADD.FTZ R59, R59, R30 ;  /* 0x0000001e3b3b7221 */ /* 0x000fe20000010000 */
[----:B------:R-:W-:Y:S01]  /*6850*/  FADD.FTZ R57, R57, R36 ;  /* 0x0000002439397221 */ /* 0x000fe20000010000 */
[----:B------:R-:W-:Y:S01]  /*6860*/  FFMA.FTZ R54, R71, R31, R54 ;  /* 0x0000001f47367223 */ /* 0x000fe20000010036 */
[----:B------:R-:W-:Y:S01]  /*6870*/  FADD.FTZ R55, R55, R31 ;  /* 0x0000001f37377221 */ /* 0x000fe20000010000 */
[----:B------:R-:W-:Y:S01]  /*6880*/  FFMA.FTZ R52, R124, R33, R52 ;  /* 0x000000217c347223 */ /* 0x000fe20000010034 */
[----:B------:R-:W-:Y:S01]  /*6890*/  FADD.FTZ R53, R53, R33 ;  /* 0x0000002135357221 */ /* 0x000fe20000010000 */
[----:B------:R-:W1:Y:S01]  /*68a0*/  S2R R125, SR_TID.X ;  /* 0x00000000007d7919 */ /* 0x000e620000002100 */
        /* <DEDUP_REMOVED lines=16> */
[----:B------:R-:W-:Y:S01]  /*69b0*/  UISETP.GE.U32.AND UP0, UPT, UR10, UR16, UPT ;  /* 0x000000100a00728c */ /* 0x000fe2000bf06070 */
        /* <DEDUP_REMOVED lines=8> */
[----:B------:R-:W-:Y:S01]  /*6a40*/  UISETP.GE.AND.EX UP0, UPT, UR11, UR17, UPT, UP0 ;  /* 0x000000110b00728c */ /* 0x000fe2000bf06300 */
        /* <DEDUP_REMOVED lines=16> */
[----:B------:R-:W-:Y:S01]  /*6b50*/  PLOP3.LUT P0, PT, PT, PT, UP0, 0x80, 0x0 ;  /* 0x000000000000781c */ /* 0x000fe20003f0f008 */
        /* <DEDUP_REMOVED lines=24> */
[----:B-1----:R-:W-:Y:S01]  /*6ce0*/  ISETP.GT.U32.AND P2, PT, R125, 0x1f, PT ;  /* 0x0000001f7d00780c */ /* 0x002fe20003f44070 */
[----:B------:R-:W-:Y:S01]  /*6cf0*/  FFMA.FTZ R58, R89, R76, R58 ;  /* 0x0000004c593a7223 */ /* 0x000fe2000001003a */
[----:B------:R-:W-:Y:S01]  /*6d00*/  LOP3.LUT P1, RZ, R125, 0xffffffe1, RZ, 0xc0, !PT ;  /* 0xffffffe17dff7812 */ /* 0x000fe2000782c0ff */
[----:B------:R-:W-:Y:S01]  /*6d10*/  FADD.FTZ R59, R59, R76 ;  /* 0x0000004c3b3b7221 */ /* 0x000fe20000010000 */
[----:B------:R-:W-:Y:S01]  /*6d20*/  FFMA.FTZ R56, R88, R73, R56 ;  /* 0x0000004958387223 */ /* 0x000fe20000010038 */
[----:B------:R-:W-:Y:S01]  /*6d30*/  FADD.FTZ R57, R57, R73 ;  /* 0x0000004939397221 */ /* 0x000fe20000010000 */
[----:B------:R-:W-:Y:S01]  /*6d40*/  FFMA.FTZ R54, R87, R72, R54 ;  /* 0x0000004857367223 */ /* 0x000fe20000010036 */
[----:B------:R-:W-:Y:S01]  /*6d50*/  FADD.FTZ R55, R55, R72 ;  /* 0x0000004837377221 */ /* 0x000fe20000010000 */
[----:B------:R-:W-:Y:S01]  /*6d60*/  FFMA.FTZ R52, R86, R78, R52 ;  /* 0x0000004e56347223 */ /* 0x000fe20000010034 */
[----:B------:R-:W-:Y:S01]  /*6d70*/  FADD.FTZ R53, R53, R78 ;  /* 0x0000004e35357221 */ /* 0x000fe20000010000 */
[----:B0-----:R-:W-:Y:S06]  /*6d80*/  @!P0 BRA `(.L_x_2701) ;  /* 0x0000000000d88947 */ /* 0x001fec0003800000 */
[----:B------:R-:W0:Y:S01]  /*6d90*/  S2R R124, SR_TID.X ;  /* 0x00000000007c7919 */ /* 0x000e220000002100 */
[----:B------:R-:W1:Y:S01]  /*6da0*/  S2R R71, SR_TID.X ;  /* 0x0000000000477919 */ /* 0x000e620000002100 */
[----:B------:R-:W2:Y:S04]  /*6db0*/  LDL R70, [R1+0x14c] ;  /* 0x00014c0001467983 */ /* 0x000ea80000100800 */
[----:B------:R3:W-:Y:S04]  /*6dc0*/  STL [R1+0x16c], R4 ;  /* 0x00016c0401007387 */ /* 0x0007e80000100800 */
[----:B---3--:R-:W3:Y:S01]  /*6dd0*/  LDL R4, [R1+0x148] ;  /* 0x0001480001047983 */ /* 0x008ee20000100800 */
[----:B0-----:R-:W-:-:S02]  /*6de0*/  SHF.L.U32 R123, R124, 0x1, RZ ;  /* 0x000000017c7b7819 */ /* 0x001fc400000006ff */
[----:B------:R-:W-:Y:S02]  /*6df0*/  LEA R68, R124, UR9, 0x5 ;  /* 0x000000097c447c11 */ /* 0x000fe4000f8e28ff */
[----:B------:R-:W-:-:S04]  /*6e00*/  LOP3.LUT R69, R123, 0x18, RZ, 0xc0, !PT ;  /* 0x000000187b457812 */ /* 0x000fc800078ec0ff */
[----:B------:R-:W-:Y:S02]  /*6e10*/  IADD3 R68, R68, R69, RZ ;  /* 0x0000004544447210 */ /* 0x000fe40007ffe0ff */
[----:B------:R-:W0:Y:S03]  /*6e20*/  S2R R69, SR_TID.X ;  /* 0x0000000000457919 */ /* 0x000e260000002100 */
[----:B------:R1:W-:Y:S02]  /*6e30*/  STS.64 [R68], R58 ;  /* 0x0000003a44007388 */ /* 0x0003e40000000a00 */
[----:B-1----:R-:W-:-:S04]  /*6e40*/  SHF.R.S32.HI R68, RZ, 0x1f, R71 ;  /* 0x0000001fff447819 */ /* 0x002fc80000011447 */
[----:B------:R-:W-:Y:S02]  /*6e50*/  LEA.HI R68, R68, R71, RZ, 0x2 ;  /* 0x0000004744447211 */ /* 0x000fe400078f10ff */
[----:B------:R-:W-:Y:S01]  /*6e60*/  SHF.L.U32 R71, R71, 0x1, RZ ;  /* 0x0000000147477819 */ /* 0x000fe200000006ff */
[----:B------:R1:W-:Y:S03]  /*6e70*/  STL [R1+0x168], R0 ;  /* 0x0001680001007387 */ /* 0x0003e60000100800 */
[----:B------:R-:W-:Y:S02]  /*6e80*/  LOP3.LUT R71, R71, 0x18, RZ, 0xc, !PT ;  /* 0x0000001847477812 */ /* 0x000fe400078e0cff */
[----:B0-----:R-:W-:Y:S01]  /*6e90*/  LEA R69, R69, UR9, 0x5 ;  /* 0x0000000945457c11 */ /* 0x001fe2000f8e28ff */
[----:B-1----:R-:W4:Y:S03]  /*6ea0*/  LDL R0, [R1+0x154] ;  /* 0x0001540001007983 */ /* 0x002f260000100800 */
[----:B------:R-:W-:Y:S01]  /*6eb0*/  IADD3 R69, R69, R71, RZ ;  /* 0x0000004745457210 */ /* 0x000fe20007ffe0ff */
[----:B------:R0:W-:Y:S04]  /*6ec0*/  STL.64 [R1+0x160], R2 ;  /* 0x0001600201007387 */ /* 0x0001e80000100a00 */
[----:B------:R-:W4:Y:S01]  /*6ed0*/  LDL R71, [R1+0x150] ;  /* 0x0001500001477983 */ /* 0x000f220000100800 */
[----:B------:R-:W-:-:S03]  /*6ee0*/  SHF.R.S32.HI R68, RZ, 0x2, R68 ;  /* 0x00000002ff447819 */ /* 0x000fc60000011444 */
[----:B------:R-:W4:Y:S01]  /*6ef0*/  LDL R124, [R1+0x144] ;  /* 0x00014400017c7983 */ /* 0x000f220000100800 */
[----:B------:R-:W-:-:S03]  /*6f00*/  LEA R68, R68, UR9, 0x5 ;  /* 0x0000000944447c11 */ /* 0x000fc6000f8e28ff */
[----:B0-----:R-:W4:Y:S04]  /*6f10*/  LDL.64 R2, [R1+0x100] ;  /* 0x0001000001027983 */ /* 0x001f280000100a00 */
[----:B------:R-:W4:Y:S01]  /*6f20*/  LDL R123, [R1+0x140] ;  /* 0x00014000017b7983 */ /* 0x000f220000100800 */
[-C--:B--2---:R-:W-:Y:S02]  /*6f30*/  LEA R70, R70, R68.reuse, 0x3 ;  /* 0x0000004446467211 */ /* 0x084fe400078e18ff */
[----:B---3--:R-:W-:Y:S02]  /*6f40*/  LEA R68, R4, R68, 0x3 ;  /* 0x0000004404447211 */ /* 0x008fe400078e18ff */
[----:B------:R0:W5:Y:S04]  /*6f50*/  LDL.LU R4, [R1+0x16c] ;  /* 0x00016c0001047983 */ /* 0x0001680000300800 */
[----:B----4-:R1:W-:Y:S04]  /*6f60*/  STS.64 [R0], R56 ;  /* 0x0000003800007388 */ /* 0x0103e80000000a00 */
[----:B------:R-:W-:Y:S04]  /*6f70*/  STS.64 [R71], R54 ;  /* 0x0000003647007388 */ /* 0x000fe80000000a00 */
[----:B------:R-:W-:Y:S01]  /*6f80*/  STS.64 [R69], R52 ;  /* 0x0000003445007388 */ /* 0x000fe20000000a00 */
[----:B------:R-:W-:Y:S06]  /*6f90*/  BAR.SYNC.DEFER_BLOCKING 0x0 ;  /* 0x0000000000007b1d */ /* 0x000fec0000010000 */
[----:B-1----:R0:W5:Y:S04]  /*6fa0*/  LDL.LU R0, [R1+0x168] ;  /* 0x0001680001007983 */ /* 0x0021680000300800 */
[----:B------:R-:W1:Y:S04]  /*6fb0*/  LDS.64 R70, [R70] ;  /* 0x0000000046467984 */ /* 0x000e680000000a00 */
[----:B------:R-:W2:Y:S01]  /*6fc0*/  LDS.64 R68, [R68+0x1e00] ;  /* 0x001e000044447984 */ /* 0x000ea20000000a00 */
[----:B-1----:R-:W-:-:S04]  /*6fd0*/  FADD.FTZ R71, RZ, R71 ;  /* 0x00000047ff477221 */ /* 0x002fc80000010000 */
[----:B--2---:R-:W-:Y:S02]  /*6fe0*/  FADD.FTZ R69, R71, R69 ;  /* 0x0000004547457221 */ /* 0x004fe40000010000 */
[----:B------:R-:W2:Y:S01]  /*6ff0*/  LDL R71, [R1+0xf0] ;  /* 0x0000f00001477983 */ /* 0x000ea20000100800 */
[----:B------:R-:W-:-:S04]  /*7000*/  FADD.FTZ R70, RZ, R70 ;  /* 0x00000046ff467221 */ /* 0x000fc80000010000 */
[----:B------:R-:W-:-:S05]  /*7010*/  FADD.FTZ R68, R70, R68 ;  /* 0x0000004446447221 */ /* 0x000fca0000010000 */
[----:B------:R1:W-:Y:S04]  /*7020*/  STG.E.64 desc[UR14][R2.64+0x8000], R68 ;  /* 0x0080004402007986 */ /* 0x0003e8000c101b0e */
[----:B-1----:R0:W5:Y:S01]  /*7030*/  LDL.LU.64 R2, [R1+0x160] ;  /* 0x0001600001027983 */ /* 0x0021620000300a00 */
[----:B--2---:R-:W-:-:S04]  /*7040*/  LEA R68, R71, UR9, 0x5 ;  /* 0x0000000947447c11 */ /* 0x004fc8000f8e28ff */
[-C--:B------:R-:W-:Y:S02]  /*7050*/  LEA R70, R124, R68.reuse, 0x3 ;  /* 0x000000447c467211 */ /* 0x080fe400078e18ff */
[----:B------:R-:W-:-:S04]  /*7060*/  LEA R68, R123, R68, 0x3 ;  /* 0x000000447b447211 */ /* 0x000fc800078e18ff */
[----:B------:R-:W1:Y:S04]  /*7070*/  LDS.64 R70, [R70] ;  /* 0x0000000046467984 */ /* 0x000e680000000a00 */
[----:B------:R-:W2:Y:S01]  /*7080*/  LDS.64 R68, [R68+0x1e00] ;  /* 0x001e000044447984 */ /* 0x000ea20000000a00 */
[----:B-1----:R-:W-:Y:S01]  /*7090*/  FADD.FTZ R71, RZ, R71 ;  /* 0x00000047ff477221 */ /* 0x002fe20000010000 */
[----:B------:R-:W-:-:S03]  /*70a0*/  FADD.FTZ R70, RZ, R70 ;  /* 0x00000046ff467221 */ /* 0x000fc60000010000 */
[----:B--2---:R-:W-:Y:S01]  /*70b0*/  FADD.FTZ R69, R71, R69 ;  /* 0x0000004547457221 */ /* 0x004fe20000010000 */
[----:B------:R-:W-:Y:S02]  /*70c0*/  FADD.FTZ R68, R70, R68 ;  /* 0x0000004446447221 */ /* 0x000fe40000010000 */
[----:B------:R-:W2:Y:S04]  /*70d0*/  LDL.64 R70, [R1+0xf8] ;  /* 0x0000f80001467983 */ /* 0x000ea80000100a00 */
[----:B--2---:R0:W-:Y:S02]  /*70e0*/  STG.E.64 desc[UR14][R70.64+0x8000], R68 ;  /* 0x0080004446007986 */ /* 0x0041e4000c101b0e */
.L_x_2701:
[----:B------:R-:W-:Y:S01]  /*70f0*/  BSSY B0, `(.L_x_2702) ;  /* 0x000003f000007945 */ /* 0x000fe20003800000 */
[----:B0-----:R-:W-:-:S03]  /*7100*/  CS2R R68, SRZ ;  /* 0x0000000000447805 */ /* 0x001fc6000001ff00 */
[----:B------:R-:W-:Y:S05]  /*7110*/  @P2 BRA `(.L_x_2703) ;  /* 0x0000000000f02947 */ /* 0x000fea0003800000 */
[----:B------:R-:W2:Y:S04]  /*7120*/  LDL R70, [R1+0x13c] ;  /* 0x00013c0001467983 */ /* 0x000ea80000100800 */
[----:B------:R-:W3:Y:S04]  /*7130*/  LDL R124, [R1+0x138] ;  /* 0x00013800017c7983 */ /* 0x000ee80000100800 */
[----:B------:R-:W4:Y:S04]  /*7140*/  LDL R123, [R1+0x134] ;  /* 0x00013400017b7983 */ /* 0x000f280000100800 */
[----:B--2---:R-:W0:Y:S04]  /*7150*/  LDS.64 R70, [R70] ;  /* 0x0000000046467984 */ /* 0x004e280000000a00 */
[----:B---3--:R1:W2:Y:S04]  /*7160*/  LDS.64 R68, [R124] ;  /* 0x000000007c447984 */ /* 0x0082a80000000a00 */
[----:B-1----:R-:W3:Y:S01]  /*7170*/  LDL R124, [R1+0x120] ;  /* 0x00012000017c7983 */ /* 0x002ee20000100800 */
[----:B0-----:R-:W-:Y:S01]  /*7180*/  FADD.FTZ R70, RZ, R70 ;  /* 0x00000046ff467221 */ /* 0x001fe20000010000 */
[----:B------:R-:W-:-:S03]  /*7190*/  FADD.FTZ R71, RZ, R71 ;  /* 0x00000047ff477221 */ /* 0x000fc60000010000 */
[----:B--2---:R-:W-:Y:S01]  /*71a0*/  FADD.FTZ R70, R70, R68 ;  /* 0x0000004446467221 */ /* 0x004fe20000010000 */
[----:B------:R-:W-:Y:S02]  /*71b0*/  FADD.FTZ R71, R71, R69 ;  /* 0x0000004547477221 */ /* 0x000fe40000010000 */
[----:B----4-:R0:W1:Y:S04]  /*71c0*/  LDS.64 R68, [R123] ;  /* 0x000000007b447984 */ /* 0x0100680000000a00 */
[----:B0-----:R-:W2:Y:S01]  /*71d0*/  LDL R123, [R1+0x11c] ;  /* 0x00011c00017b7983 */ /* 0x001ea20000100800 */
        /* <DEDUP_REMOVED lines=18> */
[----:B---3--:R0:W1:Y:S04]  /*7300*/  LDS.64 R68, [R124] ;  /* 0x000000007c447984 */ /* 0x0080680000000a00 */
[----:B0-----:R-:W3:Y:S01]  /*7310*/  LDL R124, [R1+0x108] ;  /* 0x00010800017c7983 */ /* 0x001ee20000100800 */
[----:B-1----:R-:W-:Y:S01]  /*7320*/  FADD.FTZ R70, R70, R68 ;  /* 0x0000004446467221 */ /* 0x002fe20000010000 */
[----:B------:R-:W-:-:S02]  /*7330*/  FADD.FTZ R71, R71, R69 ;  /* 0x0000004547477221 */ /* 0x000fc40000010000 */
[----:B--2---:R0:W1:Y:S04]  /*7340*/  LDS.64 R68, [R123] ;  /* 0x000000007b447984 */ /* 0x0040680000000a00 */
        /* <DEDUP_REMOVED lines=19> */
[----:B---3--:R-:W0:Y:S02]  /*7480*/  LDS.64 R68, [R124] ;  /* 0x000000007c447984 */ /* 0x008e240000000a00 */
[----:B0-----:R-:W-:Y:S01]  /*7490*/  FADD.FTZ R70, R70, R68 ;  /* 0x0000004446467221 */ /* 0x001fe20000010000 */
[----:B------:R-:W-:Y:S02]  /*74a0*/  FADD.FTZ R71, R71, R69 ;  /* 0x0000004547477221 */ /* 0x000fe40000010000 */
[----:B--2---:R-:W0:Y:S02]  /*74b0*/  LDS.64 R68, [R123] ;  /* 0x000000007b447984 */ /* 0x004e240000000a00 */
[----:B0-----:R-:W-:Y:S01]  /*74c0*/  FADD.FTZ R68, R70, R68 ;  /* 0x0000004446447221 */ /* 0x001fe20000010000 */
[----:B------:R-:W-:-:S07]  /*74d0*/  FADD.FTZ R69, R71, R69 ;  /* 0x0000004547457221 */ /* 0x000fce0000010000 */
.L_x_2703:
[----:B------:R-:W-:Y:S05]  /*74e0*/  BSYNC B0 ;  /* 0x0000000000007941 */ /* 0x000fea0003800000 */
.L_x_2702:
[----:B------:R-:W0:Y:S01]  /*74f0*/  @!P1 LDC R70, c[0x0][0x10] ;  /* 0x00000400ff469b82 */ /* 0x000e220000000800 */
[----:B------:R-:W-:Y:S01]  /*7500*/  MOV R71, UR4 ;  /* 0x0000000400477c02 */ /* 0x000fe20008000f00 */
[----:B-----5:R1:W-:Y:S04]  /*7510*/  STL.64 [R1+0x160], R2 ;  /* 0x0001600201007387 */ /* 0x0203e80000100a00 */
[----:B------:R-:W2:Y:S04]  /*7520*/  SHFL.BFLY PT, R124, R68, 0x1, 0x1f ;  /* 0x0c201f00447c7f89 */ /* 0x000ea800000e0000 */
[----:B------:R-:W3:Y:S01]  /*7530*/  SHFL.BFLY PT, R123, R69, 0x1, 0x1f ;  /* 0x0c201f00457b7f89 */ /* 0x000ee200000e0000 */
[----:B-1----:R-:W1:Y:S01]  /*7540*/  @!P1 LDC.64 R2, c[0x0][0x260] ;  /* 0x00009800ff029b82 */ /* 0x002e620000000a00 */
[----:B0-----:R-:W-:-:S02]  /*7550*/  @!P1 IMAD R70, R70, R71, UR8 ;  /* 0x0000000846469e24 */ /* 0x001fc4000f8e0247 */
[----:B------:R-:W4:Y:S01]  /*7560*/  LDL R71, [R1+0x158] ;  /* 0x0001580001477983 */ /* 0x000f220000100800 */
[----:B------:R-:W-:Y:S01]  /*7570*/  UISETP.GE.U32.AND UP0, UPT, UR10, UR16, UPT ;  /* 0x000000100a00728c */ /* 0x000fe2000bf06070 */
[----:B--2---:R-:W-:-:S03]  /*7580*/  FADD.FTZ R68, R124, R68 ;  /* 0x000000447c447221 */ /* 0x004fc60000010000 */
[----:B------:R-:W-:Y:S01]  /*7590*/  UISETP.GE.AND.EX UP0, UPT, UR11, UR17, UPT, UP0 ;  /* 0x000000110b00728c */ /* 0x000fe2000bf06300 */
[----:B---3--:R-:W-:Y:S01]  /*75a0*/  FADD.FTZ R69, R123, R69 ;  /* 0x000000457b457221 */ /* 0x008fe20000010000 */
[----:B----4-:R-:W-:-:S04]  /*75b0*/  @!P1 LEA R70, R70, R71, 0x9 ;  /* 0x0000004746469211 */ /* 0x010fc800078e48ff */
[----:B------:R-:W-:-:S05]  /*75c0*/  @!P1 SHF.L.U32 R70, R70, 0x1, RZ ;  /* 0x0000000146469819 */ /* 0x000fca00000006ff */
[----:B-1----:R-:W-:Y:S02]  /*75d0*/  @!P1 IMAD.WIDE.U32 R70, R70, 0x4, R2 ;  /* 0x0000000446469825 */ /* 0x002fe400078e0002 */
[----:B------:R0:W5:Y:S04]  /*75e0*/  LDL.LU.64 R2, [R1+0x160] ;  /* 0x0001600001027983 */ /* 0x0001680000300a00 */
        /* <DEDUP_REMOVED lines=15> */
.L_x_2706:
        /* <DEDUP_REMOVED lines=8> */
.L_x_2705:
[----:B------:R-:W-:Y:S05]  /*7760*/  WARPSYNC.ALL ;  /* 0x0000000000007948 */ /* 0x000fea0003800000 */
[----:B------:R-:W-:Y:S06]  /*7770*/  BAR.SYNC.DEFER_BLOCKING 0x0 ;  /* 0x0000000000007b1d */ /* 0x000fec0000010000 */
[----:B------:R-:W-:Y:S05]  /*7780*/  BRA `(.L_x_2707) ;  /* 0x0000000000547947 */ /* 0x000fea0003800000 */
.L_x_2704:
        /* <DEDUP_REMOVED lines=11> */
.L_x_2709:
        /* <DEDUP_REMOVED lines=8> */
.L_x_2708:
[----:B------:R-:W-:Y:S05]  /*78c0*/  WARPSYNC.ALL ;  /* 0x0000000000007948 */ /* 0x000fea0003800000 */
[----:B------:R-:W-:Y:S06]  /*78d0*/  BAR.SYNC.DEFER_BLOCKING 0x0 ;  /* 0x0000000000007b1d */ /* 0x000fec0000010000 */
.L_x_2707:
[----:B------:R-:W0:Y:S01]  /*78e0*/  S2R R124, SR_TID.X ;  /* 0x00000000007c7919 */ /* 0x000e220000002100 */
[----:B------:R-:W1:Y:S01]  /*78f0*/  S2R R68, SR_TID.X ;  /* 0x0000000000447919 */ /* 0x000e620000002100 */
[----:B------:R-:W-:Y:S01]  /*7900*/  STL [R1+0x188], R58 ;  /* 0x0001883a01007387 */ /* 0x000fe20000100800 */
[----:B------:R-:W2:Y:S01]  /*7910*/  S2UR UR13, SR_CgaCtaId ;  /* 0x00000000000d79c3 */ /* 0x000ea20000008800 */
[----:B------:R-:W-:Y:S02]  /*7920*/  ULDC.64 UR22, c[0x0][0x210] ;  /* 0x0000840000167ab9 */ /* 0x000fe40000000a00 */
[----:B------:R-:W-:Y:S04]  /*7930*/  STL [R1+0x184], R57 ;  /* 0x0001843901007387 */ /* 0x000fe80000100800 */
[----:B------:R-:W-:Y:S04]  /*7940*/  STL [R1+0x180], R56 ;  /* 0x0001803801007387 */ /* 0x000fe80000100800 */
[----:B------:R-:W-:Y:S04]  /*7950*/  STL [R1+0x17c], R55 ;  /* 0x00017c3701007387 */ /* 0x000fe80000100800 */
[----:B------:R-:W-:Y:S04]  /*7960*/  STL [R1+0x178], R54 ;  /* 0x0001783601007387 */ /* 0x000fe80000100800 */
[----:B------:R-:W-:Y:S01]  /*7970*/  STL [R1+0x174], R53 ;  /* 0x0001743501007387 */ /* 0x000fe20000100800 */
[----:B0-----:R-:W-:-:S03]  /*7980*/  ISETP.GT.U32.AND P1, PT, R124, 0xff, PT ;  /* 0x000000ff7c00780c */ /* 0x001fc60003f24070 */
[----:B------:R-:W-:Y:S01]  /*7990*/  STL [R1+0x170], R52 ;  /* 0x0001703401007387 */ /* 0x000fe20000100800 */
[----:B-1----:R-:W-:-:S03]  /*79a0*/  SHF.L.U32 R70, R68, 0x1, RZ ;  /* 0x0000000144467819 */ /* 0x002fc600000006ff */
[----:B------:R-:W-:Y:S04]  /*79b0*/  STL [R1+0x16c], R8 ;  /* 0x00016c0801007387 */ /* 0x000fe80000100800 */
[----:B------:R-:W-:Y:S02]  /*79c0*/  STL [R1+0x168], R7 ;  /* 0x0001680701007387 */ /* 0x000fe40000100800 */
[----:B------:R-:W-:Y:S01]  /*79d0*/  VOTEU.ALL UP0, P1 ;  /* 0x00000000003f7886 */ /* 0x000fe20000800000 */
[----:B------:R-:W0:Y:S01]  /*79e0*/  @!P1 LDC.64 R68, c[0x0][0x260] ;  /* 0x00009800ff449b82 */ /* 0x000e220000000a00 */
[----:B------:R-:W-:Y:S01]  /*79f0*/  @!P1 LOP3.LUT R70, R70, 0x7fffffe0, RZ, 0xc0, !PT ;  /* 0x7fffffe046469812 */ /* 0x000fe200078ec0ff */
[----:B------:R-:W-:Y:S02]  /*7a00*/  STL [R1+0x164], R6 ;  /* 0x0001640601007387 */ /* 0x000fe40000100800 */
[----:B------:R-:W-:-:S02]  /*7a10*/  @!UP0 ULDC UR5, c[0x0][0x10] ;  /* 0x0000040000058ab9 */ /* 0x000fc40000000800 */
[----:B------:R-:W-:Y:S01]  /*7a20*/  @!UP0 UIMAD UR5, UR5, UR4, UR8 ;  /* 0x00000004050582a4 */ /* 0x000fe2000f8e0208 */
[----:B------:R1:W-:Y:S05]  /*7a30*/  STL [R1+0x160], R5 ;  /* 0x0001600501007387 */ /* 0x0003ea0000100800 */
[----:B------:R-:W-:-:S04]  /*7a40*/  MOV R71, UR5 ;  /* 0x0000000500477c02 */ /* 0x000fc80008000f00 */
[----:B------:R-:W-:Y:S01]  /*7a50*/  @!P1 LEA R70, R71, R70, 0x9 ;  /* 0x0000004647469211 */ /* 0x000fe200078e48ff */
[----:B-1----:R-:W3:Y:S01]  /*7a60*/  LDL R5, [R1+0xec] ;  /* 0x0000ec0001057983 */ /* 0x002ee20000100800 */
[----:B------:R-:W-:-:S04]  /*7a70*/  @!P1 LOP3.LUT R71, R124, 0xf, RZ, 0xc0, !PT ;  /* 0x0000000f7c479812 */ /* 0x000fc800078ec0ff */
[----:B------:R-:W-:-:S04]  /*7a80*/  @!P1 IADD3 R70, R70, R71, RZ ;  /* 0x0000004746469210 */ /* 0x000fc80007ffe0ff */
[----:B------:R-:W-:-:S04]  /*7a90*/  @!P1 SHF.L.U32 R70, R70, 0x1, RZ ;  /* 0x0000000146469819 */ /* 0x000fc800000006ff */
[C---:B------:R-:W-:Y:S01]  /*7aa0*/  @!P1 IADD3 R123, R70.reuse, 0x20, RZ ;  /* 0x00000020467b9810 */ /* 0x040fe20007ffe0ff */
[----:B0-----:R-:W-:-:S04]  /*7ab0*/  @!P1 IMAD.WIDE.U32 R70, R70, 0x4, R68 ;  /* 0x0000000446469825 */ /* 0x001fc800078e0044 */
[----:B------:R-:W-:Y:S02]  /*7ac0*/  @!P1 IMAD.WIDE.U32 R68, R123, 0x4, R68 ;  /* 0x000000047b449825 */ /* 0x000fe400078e0044 */
[----:B------:R-:W4:Y:S04]  /*7ad0*/  @!P1 LDG.E.64 R70, desc[UR14][R70.64] ;  /* 0x0000000e46469981 */ /* 0x000f28000c1e1b00 */
[----:B------:R-:W3:Y:S01]  /*7ae0*/  @!P1 LDG.E.64 R68, desc[UR14][R68.64] ;  /* 0x0000000e44449981 */ /* 0x000ee2000c1e1b00 */
[----:B------:R-:W-:Y:S01]  /*7af0*/  HFMA2.MMA R123, -RZ, RZ, 0, 0 ;  /* 0x00000000ff7b7435 */ /* 0x000fe200000001ff */
[----:B------:R-:W-:Y:S01]  /*7b00*/  UMOV UR5, 0x400 ;  /* 0x0000040000057882 */ /* 0x000fe20000000000 */
[----:B------:R-:W-:Y:S01]  /*7b10*/  SHF.R.U32.HI R6, RZ, 0x1, R124 ;  /* 0x00000001ff067819 */ /* 0x000fe2000001167c */
[----:B------:R-:W-:-:S04]  /*7b20*/  UIADD3 UR5, UR5, 0x5280, URZ ;  /* 0x0000528005057890 */ /* 0x000fc8000fffe03f */
[----:B--2---:R-:W-:Y:S01]  /*7b30*/  ULEA UR5, UR13, UR5, 0x18 ;  /* 0x000000050d057291 */ /* 0x004fe2000f8ec03f */
[----:B----4-:R-:W-:Y:S01]  /*7b40*/  @!P1 FADD.FTZ R70, RZ, R70 ;  /* 0x00000046ff469221 */ /* 0x010fe20000010000 */
[----:B------:R-:W-:-:S03]  /*7b50*/  @!P1 FADD.FTZ R71, RZ, R71 ;  /* 0x00000047ff479221 */ /* 0x000fc60000010000 */
[----:B---3--:R-:W-:Y:S01]  /*7b60*/  @!P1 FADD.FTZ R123, R68, R70 ;  /* 0x00000046447b9221 */ /* 0x008fe20000010000 */
[----:B------:R-:W-:Y:S01]  /*7b70*/  MOV R68, RZ ;  /* 0x000000ff00447202 */ /* 0x000fe20000000f00 */
[----:B------:R-:W-:Y:S01]  /*7b80*/  @!P1 FADD.FTZ R68, R69, R71 ;  /* 0x0000004745449221 */ /* 0x000fe20000010000 */
[----:B------:R-:W-:Y:S02]  /*7b90*/  LOP3.LUT P1, RZ, R124, 0xffffff0f, RZ, 0xc0, !PT ;  /* 0xffffff0f7cff7812 */ /* 0x000fe4000782c0ff */
        /* <DEDUP_REMOVED lines=16> */
[----:B------:R-:W-:-:S03]  /*7ca0*/  @!P1 LOP3.LUT R70, R6, 0x7ffffff8, RZ, 0xc0, !PT ;  /* 0x7ffffff806469812 */ /* 0x000fc600078ec0ff */
[----:B------:R-:W-:Y:S01]  /*7cb0*/  @!P1 FMUL.FTZ R69, R68, 1.6276042515528388321e-05 ;  /* 0x3788888944459820 */ /* 0x000fe20000410000 */
[----:B------:R-:W-:-:S05]  /*7cc0*/  @!P1 FMUL.FTZ R68, R71, 1.6276042515528388321e-05 ;  /* 0x3788888947449820 */ /* 0x000fca0000410000 */
[----:B------:R0:W-:Y:S04]  /*7cd0*/  @!P1 STS.64 [R70+UR5], R68 ;  /* 0x0000004446009988 */ /* 0x0001e80008000a05 */
[----:B0-----:R-:W2:Y:S01]  /*7ce0*/  LDL.LU R68, [R1+0x18] ;  /* 0x0000180001447983 */ /* 0x001ea20000300800 */
[----:B------:R-:W-:-:S03]  /*7cf0*/  LEA R70, R5, UR5, 0x3 ;  /* 0x0000000505467c11 */ /* 0x000fc6000f8e18ff */
[----:B------:R-:W3:Y:S04]  /*7d00*/  LDL.LU R58, [R1+0x1c] ;  /* 0x00001c00013a7983 */ /* 0x000ee80000300800 */
[----:B------:R-:W4:Y:S04]  /*7d10*/  LDL.LU R57, [R1+0x20] ;  /* 0x0000200001397983 */ /* 0x000f280000300800 */
[----:B------:R-:W2:Y:S04]  /*7d20*/  LDL.LU R56, [R1+0x24] ;  /* 0x0000240001387983 */ /* 0x000ea80000300800 */
[----:B------:R-:W2:Y:S04]  /*7d30*/  LDL.LU R55, [R1+0x14] ;  /* 0x0000140001377983 */ /* 0x000ea80000300800 */
[----:B------:R-:W2:Y:S04]  /*7d40*/  LDL.LU R54, [R1+0x2c] ;  /* 0x00002c0001367983 */ /* 0x000ea80000300800 */
[----:B------:R-:W2:Y:S04]  /*7d50*/  LDL.LU R53, [R1+0x10] ;  /* 0x0000100001357983 */ /* 0x000ea80000300800 */
[----:B------:R-:W2:Y:S04]  /*7d60*/  LDL.LU R52, [R1+0x34] ;  /* 0x0000340001347983 */ /* 0x000ea80000300800 */
[----:B------:R-:W2:Y:S04]  /*7d70*/  LDL.LU R8, [R1+0x38] ;  /* 0x0000380001087983 */ /* 0x000ea80000300800 */
[----:B------:R-:W2:Y:S04]  /*7d80*/  LDL.LU R7, [R1+0x3c] ;  /* 0x00003c0001077983 */ /* 0x000ea80000300800 */
[----:B------:R-:W2:Y:S04]  /*7d90*/  LDL.LU R6, [R1+0x40] ;  /* 0x0000400001067983 */ /* 0x000ea80000300800 */
[----:B------:R-:W2:Y:S01]  /*7da0*/  LDL.LU R5, [R1+0x70] ;  /* 0x0000700001057983 */ /* 0x000ea20000300800 */
[----:B------:R-:W-:Y:S06]  /*7db0*/  BAR.SYNC.DEFER_BLOCKING 0x0 ;  /* 0x0000000000007b1d */ /* 0x000fec0000010000 */
[----:B------:R-:W0:Y:S02]  /*7dc0*/  LDS.64 R70, [R70] ;  /* 0x0000000046467984 */ /* 0x000e240000000a00 */
[--C-:B0----5:R-:W-:Y:S01]  /*7dd0*/  FFMA.FTZ R85, R2, R85, -R70.reuse ;  /* 0x0000005502557223 */ /* 0x121fe20000010846 */
        /* <DEDUP_REMOVED lines=62> */
[----:B------:R-:W-:Y:S01]  /*81c0*/  FFMA.FTZ R70, R4, R78, -R70 ;  /* 0x0000004e04467223 */ /* 0x000fe20000010846 */
[----:B---3--:R-:W-:-:S02]  /*81d0*/  FFMA.FTZ R85, R58, -R71, R85 ;  /* 0x800000473a557223 */ /* 0x008fc40000010055 */
[----:B------:R-:W3:Y:S01]  /*81e0*/  LDL.LU R58, [R1+0x54] ;  /* 0x00005400013a7983 */ /* 0x000ee20000300800 */
[----:B----4-:R-:W-:-:S03]  /*81f0*/  FFMA.FTZ R84, R57, -R71, R84 ;  /* 0x8000004739547223 */ /* 0x010fc60000010054 */
[----:B------:R-:W4:Y:S01]  /*8200*/  LDL.LU R57, [R1+0x6c] ;  /* 0x00006c0001397983 */ /* 0x000f220000300800 */
[----:B--2---:R-:W-:-:S03]  /*8210*/  FFMA.FTZ R83, R56, -R71, R83 ;  /* 0x8000004738537223 */ /* 0x004fc60000010053 */
[----:B------:R-:W2:Y:S01]  /*8220*/  LDL.LU R56, [R1+0x78] ;  /* 0x0000780001387983 */ /* 0x000ea20000300800 */
[----:B------:R-:W-:-:S03]  /*8230*/  FFMA.FTZ R82, R55, -R71, R82 ;  /* 0x8000004737527223 */ /* 0x000fc60000010052 */
        /* <DEDUP_REMOVED lines=14> */
[----:B------:R-:W2:Y:S04]  /*8320*/  LDL.LU R5, [R1+0x48] ;  /* 0x0000480001057983 */ /* 0x000ea80000300800 */
[----:B------:R-:W2:Y:S04]  /*8330*/  LDL.LU R125, [R1+0x58] ;  /* 0x00005800017d7983 */ /* 0x000ea80000300800 */
[----:B------:R-:W2:Y:S04]  /*8340*/  LDL.LU R124, [R1+0x44] ;  /* 0x00004400017c7983 */ /* 0x000ea80000300800 */
[----:B------:R-:W2:Y:S04]  /*8350*/  LDL.LU R123, [R1+0xc] ;  /* 0x00000c00017b7983 */ /* 0x000ea80000300800 */
[----:B------:R-:W2:Y:S01]  /*8360*/  LDL.LU R78, [R1+0x8] ;  /* 0x00000800014e7983 */ /* 0x000ea20000300800 */
[----:B------:R-:W-:-:S03]  /*8370*/  FFMA.FTZ R9, R68, -R71, R9 ;  /* 0x8000004744097223 */ /* 0x000fc60000010009 */
[----:B------:R-:W2:Y:S04]  /*8380*/  LDL.LU R69, [R1+0x4] ;  /* 0x0000040001457983 */ /* 0x000ea80000300800 */
[----:B------:R-:W2:Y:S01]  /*8390*/  LDL.LU R68, [R1] ;  /* 0x0000000001447983 */ /* 0x000ea20000300800 */
[----:B---3--:R-:W-:-:S03]  /*83a0*/  FFMA.FTZ R42, R58, -R71, R42 ;  /* 0x800000473a2a7223 */ /* 0x008fc6000001002a */
[----:B------:R1:W5:Y:S01]  /*83b0*/  LDL.LU R58, [R1+0x188] ;  /* 0x00018800013a7983 */ /* 0x0003620000300800 */
[----:B----4-:R-:W-:-:S03]  /*83c0*/  FFMA.FTZ R48, R57, -R71, R48 ;  /* 0x8000004739307223 */ /* 0x010fc60000010030 */
[----:B------:R1:W5:Y:S01]  /*83d0*/  LDL.LU R57, [R1+0x184] ;  /* 0x0001840001397983 */ /* 0x0003620000300800 */
[----:B--2---:R-:W-:-:S03]  /*83e0*/  FFMA.FTZ R43, R56, -R71, R43 ;  /* 0x80000047382b7223 */ /* 0x004fc6000001002b */
[----:B------:R1:W5:Y:S01]  /*83f0*/  LDL.LU R56, [R1+0x180] ;  /* 0x0001800001387983 */ /* 0x0003620000300800 */
[----:B------:R-:W-:-:S03]  /*8400*/  FFMA.FTZ R45, R55, -R71, R45 ;  /* 0x80000047372d7223 */ /* 0x000fc6000001002d */
        /* <DEDUP_REMOVED lines=16> */
[----:B------:R-:W2:Y:S01]  /*8510*/  LDL.LU R78, [R1+0xa4] ;  /* 0x0000a400014e7983 */ /* 0x000ea20000300800 */
[----:B------:R-:W-:-:S03]  /*8520*/  FFMA.FTZ R33, R69, -R71, R33 ;  /* 0x8000004745217223 */ /* 0x000fc60000010021 */
[----:B------:R-:W3:Y:S01]  /*8530*/  LDL.LU R69, [R1+0xe8] ;  /* 0x0000e80001457983 */ /* 0x000ee20000300800 */
[----:B------:R-:W-:Y:S01]  /*8540*/  FFMA.FTZ R101, R101, -R71, R10 ;  /* 0x8000004765657223 */ /* 0x000fe2000001000a */
[C---:B------:R-:W-:Y:S01]  /*8550*/  FMUL.FTZ R9, R51.reuse, R9 ;  /* 0x0000000933097220 */ /* 0x040fe20000410000 */
[----:B------:R-:W-:Y:S01]  /*8560*/  FMUL.FTZ R85, R51, R85 ;  /* 0x0000005533557220 */ /* 0x000fe20000410000 */
[-C--:B------:R-:W-:Y:S01]  /*8570*/  FFMA.FTZ R70, R86, -R71.reuse, R70 ;  /* 0x8000004756467223 */ /* 0x080fe20000010046 */
[----:B------:R-:W-:-:S03]  /*8580*/  FFMA.FTZ R26, R68, -R71, R26 ;  /* 0x80000047441a7223 */ /* 0x000fc6000001001a */
[----:B------:R-:W-:Y:S01]  /*8590*/  F2FP.F16.F32.PACK_AB R9, R85, R9 ;  /* 0x000000095509723e */ /* 0x000fe200000000ff */
[----:B------:R-:W-:Y:S01]  /*85a0*/  FMUL.FTZ R68, R51, R84 ;  /* 0x0000005433447220 */ /* 0x000fe20000410000 */
[----:B--2---:R-:W-:Y:S02]  /*85b0*/  IADD3 R10, P1, R78, UR22, RZ ;  /* 0x000000164e0a7c10 */ /* 0x004fe4000ff3e0ff */
[----:B------:R-:W2:Y:S04]  /*85c0*/  LDL.LU R78, [R1+0xe0] ;  /* 0x0000e000014e7983 */ /* 0x000ea80000300800 */
[----:B------:R-:W4:Y:S04]  /*85d0*/  LDL.LU R86, [R1+0xe4] ;  /* 0x0000e40001567983 */ /* 0x000f280000300800 */
[----:B------:R-:W4:Y:S04]  /*85e0*/  LDL.LU R85, [R1+0xd8] ;  /* 0x0000d80001557983 */ /* 0x000f280000300800 */
[----:B------:R-:W4:Y:S01]  /*85f0*/  LDL.LU R84, [R1+0xdc] ;  /* 0x0000dc0001547983 */ /* 0x000f220000300800 */
[-C--:B------:R-:W-:Y:S01]  /*8600*/  FFMA.FTZ R12, R105, -R71.reuse, R12 ;  /* 0x80000047690c7223 */ /* 0x080fe2000001000c */
[----:B------:R-:W-:Y:S01]  /*8610*/  FFMA.FTZ R103, R103, -R71, R11 ;  /* 0x8000004767677223 */ /* 0x000fe2000001000b */
[----:B------:R-:W-:Y:S01]  /*8620*/  FMUL.FTZ R83, R51, R83 ;  /* 0x0000005333537220 */ /* 0x000fe20000410000 */
[----:B---3--:R-:W-:Y:S01]  /*8630*/  IADD3.X R11, R69, UR23, RZ, P1, !PT ;  /* 0x00000017450b7c10 */ /* 0x008fe20008ffe4ff */
[----:B------:R-:W-:Y:S01]  /*8640*/  FMUL.FTZ R69, R51, R12 ;  /* 0x0000000c33457220 */ /* 0x000fe20000410000 */
[----:B------:R-:W-:Y:S01]  /*8650*/  PRMT R12, R9, 0x7632, R12 ;  /* 0x00007632090c7816 */ /* 0x000fe2000000000c */
[----:B------:R-:W-:Y:S01]  /*8660*/  FMUL.FTZ R82, R51, R82 ;  /* 0x0000005233527220 */ /* 0x000fe20000410000 */
[----:B------:R-:W-:Y:S01]  /*8670*/  F2FP.F16.F32.PACK_AB R68, R83, R68 ;  /* 0x000000445344723e */ /* 0x000fe200000000ff */
[----:B------:R-:W-:Y:S01]  /*8680*/  FMUL.FTZ R81, R51, R81 ;  /* 0x0000005133517220 */ /* 0x000fe20000410000 */
[----:B------:R-:W3:Y:S01]  /*8690*/  LDL.LU R83, [R1+0xd0] ;  /* 0x0000d00001537983 */ /* 0x000ee20000300800 */
[-C--:B------:R-:W-:Y:S01]  /*86a0*/  FFMA.FTZ R37, R125, -R71.reuse, R37 ;  /* 0x800000477d257223 */ /* 0x080fe20000010025 */
[----:B------:R-:W-:-:S02]  /*86b0*/  FFMA.FTZ R30, R124, -R71, R30 ;  /* 0x800000477c1e7223 */ /* 0x000fc4000001001e */
[----:B------:R-:W-:Y:S01]  /*86c0*/  STG.E.U16 desc[UR14][R10.64+0x2], R12 ;  /* 0x0000020c0a007986 */ /* 0x000fe2000c10150e */
[-C--:B------:R-:W-:Y:S01]  /*86d0*/  FFMA.FTZ R36, R123, -R71.reuse, R36 ;  /* 0x800000477b247223 */ /* 0x080fe20000010024 */
[-C--:B------:R-:W-:Y:S01]  /*86e0*/  FFMA.FTZ R32, R120, -R71.reuse, R32 ;  /* 0x8000004778207223 */ /* 0x080fe20000010020 */
[-C--:B------:R-:W-:Y:S01]  /*86f0*/  FFMA.FTZ R27, R119, -R71.reuse, R27 ;  /* 0x80000047771b7223 */ /* 0x080fe2000001001b */
[----:B------:R0:W-:Y:S01]  /*8700*/  STG.E.U16 desc[UR14][R10.64], R9 ;  /* 0x000000090a007986 */ /* 0x0001e2000c10150e */
        /* <DEDUP_REMOVED lines=29> */
[C---:B------:R-:W-:Y:S01]  /*88e0*/  FMUL.FTZ R80, R51.reuse, R80 ;  /* 0x0000005033507220 */ /* 0x040fe20000410000 */
[C---:B------:R-:W-:Y:S01]  /*88f0*/  FMUL.FTZ R79, R51.reuse, R79 ;  /* 0x0000004f334f7220 */ /* 0x040fe20000410000 */
[----:B0-----:R-:W-:Y:S01]  /*8900*/  PRMT R9, R68, 0x7632, R9 ;  /* 0x0000763244097816 */ /* 0x001fe20000000009 */
[C---:B------:R-:W-:Y:S01]  /*8910*/  FMUL.FTZ R46, R51.reuse, R46 ;  /* 0x0000002e332e7220 */ /* 0x040fe20000410000 */
        /* <DEDUP_REMOVED lines=56> */
[----:B------:R-:W-:-:S02]  /*8ca0*/  F2FP.F16.F32.PACK_AB R79, R79, R80 ;  /* 0x000000504f4f723e */ /* 0x000fc400000000ff */
[----:B------:R-:W-:Y:S01]  /*8cb0*/  PRMT R51, R81, 0x7632, R51 ;  /* 0x0000763251337816 */ /* 0x000fe20000000033 */
[----:B------:R0:W-:Y:S01]  /*8cc0*/  STG.E.U16 desc[UR14][R10.64+0x6], R9 ;  /* 0x000006090a007986 */ /* 0x0001e2000c10150e */
[----:B------:R-:W-:Y:S02]  /*8cd0*/  F2FP.F16.F32.PACK_AB R46, R50, R46 ;  /* 0x0000002e322e723e */ /* 0x000fe400000000ff */
[----:B------:R-:W-:Y:S02]  /*8ce0*/  F2FP.F16.F32.PACK_AB R47, R49, R47 ;  /* 0x0000002f312f723e */ /* 0x000fe400000000ff */
[----:B------:R-:W-:Y:S02]  /*8cf0*/  PRMT R49, R46, 0x7610, R49 ;  /* 0x000076102e317816 */ /* 0x000fe40000000031 */
[----:B0-----:R-:W-:Y:S02]  /*8d00*/  PRMT R9, R79, 0x7632, R9 ;  /* 0x000076324f097816 */ /* 0x001fe40000000009 */
[----:B--2---:R-:W-:-:S02]  /*8d10*/  IADD3 R12, P1, R78, UR22, RZ ;  /* 0x000000164e0c7c10 */ /* 0x004fc4000ff3e0ff */
[----:B------:R-:W2:Y:S02]  /*8d20*/  LDL.LU R78, [R1+0xd4] ;  /* 0x0000d400014e7983 */ /* 0x000ea40000300800 */
[----:B----4-:R-:W-:Y:S02]  /*8d30*/  IADD3.X R13, R86, UR23, RZ, P1, !PT ;  /* 0x00000017560d7c10 */ /* 0x010fe40008ffe4ff */
[----:B------:R-:W4:Y:S01]  /*8d40*/  LDL.LU R68, [R1+0xc8] ;  /* 0x0000c80001447983 */ /* 0x000f220000300800 */
[----:B------:R-:W-:-:S03]  /*8d50*/  IADD3 R10, P1, R85, UR22, RZ ;  /* 0x00000016550a7c10 */ /* 0x000fc6000ff3e0ff */
[----:B------:R0:W-:Y:S01]  /*8d60*/  STG.E.U16 desc[UR14][R12.64+0x2], R51 ;  /* 0x000002330c007986 */ /* 0x0001e2000c10150e */
[----:B------:R-:W-:-:S03]  /*8d70*/  IADD3.X R11, R84, UR23, RZ, P1, !PT ;  /* 0x00000017540b7c10 */ /* 0x000fc60008ffe4ff */
[----:B------:R-:W-:Y:S04]  /*8d80*/  STG.E.U16 desc[UR14][R12.64], R81 ;  /* 0x000000510c007986 */ /* 0x000fe8000c10150e */
[----:B------:R-:W-:Y:S04]  /*8d90*/  STG.E.U16 desc[UR14][R12.64+0x4], R79 ;  /* 0x0000044f0c007986 */ /* 0x000fe8000c10150e */
[----:B0-----:R-:W4:Y:S04]  /*8da0*/  LDL.LU R51, [R1+0xcc] ;  /* 0x0000cc0001337983 */ /* 0x001f280000300800 */
[----:B------:R-:W4:Y:S04]  /*8db0*/  LDL.LU R50, [R1+0xc0] ;  /* 0x0000c00001327983 */ /* 0x000f280000300800 */
[----:B------:R-:W-:Y:S04]  /*8dc0*/  STG.E.U16 desc[UR14][R12.64+0x6], R9 ;  /* 0x000006090c007986 */ /* 0x000fe8000c10150e */
[----:B------:R0:W-:Y:S04]  /*8dd0*/  STG.E.U16 desc[UR14][R10.64], R49 ;  /* 0x000000310a007986 */ /* 0x0001e8000c10150e */
[----:B0-----:R-:W4:Y:S01]  /*8de0*/  LDL.LU R49, [R1+0xc4] ;  /* 0x0000c40001317983 */ /* 0x001f220000300800 */
[----:B------:R-:W-:-:S02]  /*8df0*/  PRMT R46, R46, 0x7632, R46 ;  /* 0x000076322e2e7816 */ /* 0x000fc4000000002e */
[----:B---3--:R-:W-:Y:S02]  /*8e00*/  IADD3 R12, P1, R83, UR22, RZ ;  /* 0x00000016530c7c10 */ /* 0x008fe4000ff3e0ff */
[----:B------:R-:W-:Y:S02]  /*8e10*/  F2FP.F16.F32.PACK_AB R42, R48, R42 ;  /* 0x0000002a302a723e */ /* 0x000fe400000000ff */
[----:B------:R-:W-:Y:S02]  /*8e20*/  F2FP.F16.F32.PACK_AB R43, R45, R43 ;  /* 0x0000002b2d2b723e */ /* 0x000fe400000000ff */
[----:B------:R-:W-:Y:S01]  /*8e30*/  PRMT R9, R47, 0x7632, R9 ;  /* 0x000076322f097816 */ /* 0x000fe20000000009 */
[----:B------:R0:W-:Y:S01]  /*8e40*/  STG.E.U16 desc[UR14][R10.64+0x2], R46 ;  /* 0x0000022e0a007986 */ /* 0x0001e2000c10150e */
[C---:B------:R-:W-:Y:S02]  /*8e50*/  PRMT R45, R42.reuse, 0x7610, R45 ;  /* 0x000076102a2d7816 */ /* 0x040fe4000000002d */
[----:B------:R-:W-:Y:S01]  /*8e60*/  PRMT R42, R42, 0x7632, R42 ;  /* 0x000076322a2a7816 */ /* 0x000fe2000000002a */
[----:B------:R-:W-:Y:S01]  /*8e70*/  STG.E.U16 desc[UR14][R10.64+0x4], R47 ;  /* 0x0000042f0a007986 */ /* 0x000fe2000c10150e */
[----:B------:R-:W-:-:S02]  /*8e80*/  F2FP.F16.F32.PACK_AB R39, R41, R39 ;  /* 0x000000272927723e */ /* 0x000fc400000000ff */
[----:B------:R-:W-:Y:S01]  /*8e90*/  PRMT R41, R43, 0x7632, R41 ;  /* 0x000076322b297816 */ /* 0x000fe20000000029 */
[----:B------:R3:W-:Y:S04]  /*8ea0*/  STG.E.U16 desc[UR14][R10.64+0x6], R9 ;  /* 0x000006090a007986 */ /* 0x0007e8000c10150e */
[----:B0-----:R-:W4:Y:S01]  /*8eb0*/  LDL.LU R46, [R1+0xb8] ;  /* 0x0000b800012e7983 */ /* 0x001f220000300800 */
[----:B------:R-:W-:Y:S02]  /*8ec0*/  F2FP.F16.F32.PACK_AB R38, R44, R38 ;  /* 0x000000262c26723e */ /* 0x000fe400000000ff */
[----:B------:R-:W-:Y:S02]  /*8ed0*/  F2FP.F16.F32.PACK_AB R34, R40, R34 ;  /* 0x000000222822723e */ /* 0x000fe400000000ff */
[----:B------:R-:W-:-:S02]  /*8ee0*/  PRMT R44, R38, 0x7610, R44 ;  /* 0x00007610262c7816 */ /* 0x000fc4000000002c */
[----:B------:R-:W-:Y:S02]  /*8ef0*/  PRMT R38, R38, 0x7632, R38 ;  /* 0x0000763226267816 */ /* 0x000fe40000000026 */
[----:B------:R-:W-:Y:S02]  /*8f00*/  F2FP.F16.F32.PACK_AB R35, R37, R35 ;  /* 0x000000232523723e */ /* 0x000fe400000000ff */
[----:B---3--:R-:W-:Y:S02]  /*8f10*/  PRMT R9, R39, 0x7632, R9 ;  /* 0x0000763227097816 */ /* 0x008fe40000000009 */
[----:B------:R-:W-:Y:S02]  /*8f20*/  PRMT R37, R34, 0x7632, R37 ;  /* 0x0000763222257816 */ /* 0x000fe40000000025 */
[----:B------:R-:W-:Y:S02]  /*8f30*/  F2FP.F16.F32.PACK_AB R31, R33, R31 ;  /* 0x0000001f211f723e */ /* 0x000fe400000000ff */
[----:B------:R-:W-:-:S02]  /*8f40*/  PRMT R33, R35, 0x7632, R33 ;  /* 0x0000763223217816 */ /* 0x000fc40000000021 */
[----:B--2---:R-:W-:-:S05]  /*8f50*/  IADD3.X R13, R78, UR23, RZ, P1, !PT ;  /* 0x000000174e0d7c10 */ /* 0x004fca0008ffe4ff */
[----:B------:R0:W-:Y:S01]  /*8f60*/  STG.E.U16 desc[UR14][R12.64], R45 ;  /* 0x0000002d0c007986 */ /* 0x0001e2000c10150e */
[----:B----4-:R-:W-:-:S03]  /*8f70*/  IADD3 R10, P1, R68, UR22, RZ ;  /* 0x00000016440a7c10 */ /* 0x010fc6000ff3e0ff */
[----:B------:R2:W-:Y:S04]  /*8f80*/  STG.E.U16 desc[UR14][R12.64+0x2], R42 ;  /* 0x0000022a0c007986 */ /* 0x0005e8000c10150e */
[----:B------:R3:W-:Y:S04]  /*8f90*/  STG.E.U16 desc[UR14][R12.64+0x6], R41 ;  /* 0x000006290c007986 */ /* 0x0007e8000c10150e */
[----:B0-----:R-:W4:Y:S04]  /*8fa0*/  LDL.LU R45, [R1+0xbc] ;  /* 0x0000bc00012d7983 */ /* 0x001f280000300800 */
[----:B--2---:R-:W2:Y:S01]  /*8fb0*/  LDL.LU R42, [R1+0xb0] ;  /* 0x0000b000012a7983 */ /* 0x004ea20000300800 */
[----:B------:R-:W-:-:S03]  /*8fc0*/  IADD3.X R11, R51, UR23, RZ, P1, !PT ;  /* 0x00000017330b7c10 */ /* 0x000fc60008ffe4ff */
[----:B------:R0:W-:Y:S04]  /*8fd0*/  STG.E.U16 desc[UR14][R12.64+0x4], R43 ;  /* 0x0000042b0c007986 */ /* 0x0001e8000c10150e */
[----:B---3--:R-:W3:Y:S01]  /*8fe0*/  LDL.LU R41, [R1+0xb4] ;  /* 0x0000b40001297983 */ /* 0x008ee20000300800 */
[----:B0-----:R-:W-:-:S03]  /*8ff0*/  IADD3 R12, P1, R50, UR22, RZ ;  /* 0x00000016320c7c10 */ /* 0x001fc6000ff3e0ff */
[----:B------:R0:W-:Y:S01]  /*9000*/  STG.E.U16 desc[UR14][R10.64+0x2], R38 ;  /* 0x000002260a007986 */ /* 0x0001e2000c10150e */
[----:B------:R-:W-:-:S03]  /*9010*/  IADD3.X R13, R49, UR23, RZ, P1, !PT ;  /* 0x00000017310d7c10 */ /* 0x000fc60008ffe4ff */
[----:B------:R-:W-:Y:S04]  /*9020*/  STG.E.U16 desc[UR14][R10.64], R44 ;  /* 0x0000002c0a007986 */ /* 0x000fe8000c10150e */
[----:B0-----:R-:W3:Y:S04]  /*9030*/  LDL.LU R38, [R1+0xa8] ;  /* 0x0000a80001267983 */ /* 0x001ee80000300800 */
[----:B------:R-:W-:Y:S04]  /*9040*/  STG.E.U16 desc[UR14][R10.64+0x4], R39 ;  /* 0x000004270a007986 */ /* 0x000fe8000c10150e */
[----:B------:R-:W-:Y:S04]  /*9050*/  STG.E.U16 desc[UR14][R10.64+0x6], R9 ;  /* 0x000006090a007986 */ /* 0x000fe8000c10150e */
[----:B------:R0:W-:Y:S04]  /*9060*/  STG.E.U16 desc[UR14][R12.64+0x2], R37 ;  /* 0x000002250c007986 */ /* 0x0001e8000c10150e */
[----:B------:R1:W-:Y:S04]  /*9070*/  STG.E.U16 desc[UR14][R12.64], R34 ;  /* 0x000000220c007986 */ /* 0x0003e8000c10150e */
[----:B------:R1:W-:Y:S04]  /*9080*/  STG.E.U16 desc[UR14][R12.64+0x6], R33 ;  /* 0x000006210c007986 */ /* 0x0003e8000c10150e */
[----:B0-----:R-:W3:Y:S04]  /*9090*/  LDL.LU R37, [R1+0xac] ;  /* 0x0000ac0001257983 */ /* 0x001ee80000300800 */
[----:B-1----:R-:W3:Y:S04]  /*90a0*/  LDL.LU R34, [R1+0x9c] ;  /* 0x00009c0001227983 */ /* 0x002ee80000300800 */
[----:B------:R-:W3:Y:S01]  /*90b0*/  LDL.LU R33, [R1+0xa0] ;  /* 0x0000a00001217983 */ /* 0x000ee20000300800 */
[----:B------:R-:W-:-:S02]  /*90c0*/  IADD3 R10, P1, R46, UR22, RZ ;  /* 0x000000162e0a7c10 */ /* 0x000fc4000ff3e0ff */
[----:B------:R-:W-:Y:S01]  /*90d0*/  F2FP.F16.F32.PACK_AB R30, R36, R30 ;  /* 0x0000001e241e723e */ /* 0x000fe200000000ff */
[----:B------:R2:W-:Y:S01]  /*90e0*/  STG.E.U16 desc[UR14][R12.64+0x4], R35 ;  /* 0x000004230c007986 */ /* 0x0005e2000c10150e */
[----:B------:R-:W-:Y:S02]  /*90f0*/  F2FP.F16.F32.PACK_AB R26, R32, R26 ;  /* 0x0000001a201a723e */ /* 0x000fe400000000ff */
[----:B------:R-:W-:Y:S02]  /*9100*/  PRMT R36, R30, 0x7632, R36 ;  /* 0x000076321e247816 */ /* 0x000fe40000000024 */
[----:B------:R-:W-:Y:S02]  /*9110*/  F2FP.F16.F32.PACK_AB R27, R29, R27 ;  /* 0x0000001b1d1b723e */ /* 0x000fe400000000ff */
[----:B------:R-:W-:Y:S02]  /*9120*/  PRMT R9, R31, 0x7632, R9 ;  /* 0x000076321f097816 */ /* 0x000fe40000000009 */
[----:B------:R-:W-:-:S02]  /*9130*/  PRMT R29, R26, 0x7632, R29 ;  /* 0x000076321a1d7816 */ /* 0x000fc4000000001d */
[----:B------:R-:W-:Y:S02]  /*9140*/  F2FP.F16.F32.PACK_AB R23, R25, R23 ;  /* 0x000000171917723e */ /* 0x000fe400000000ff */
[----:B------:R-:W-:Y:S02]  /*9150*/  PRMT R25, R27, 0x7632, R25 ;  /* 0x000076321b197816 */ /* 0x000fe40000000019 */
[----:B------:R-:W-:Y:S02]  /*9160*/  F2FP.F16.F32.PACK_AB R22, R28, R22 ;  /* 0x000000161c16723e */ /* 0x000fe400000000ff */
[----:B------:R-:W-:Y:S02]  /*9170*/  F2FP.F16.F32.PACK_AB R18, R24, R18 ;  /* 0x000000121812723e */ /* 0x000fe400000000ff */
[----:B------:R-:W-:Y:S02]  /*9180*/  PRMT R28, R22, 0x7632, R28 ;  /* 0x00007632161c7816 */ /* 0x000fe4000000001c */
[----:B------:R-:W-:-:S02]  /*9190*/  F2FP.F16.F32.PACK_AB R19, R21, R19 ;  /* 0x000000131513723e */ /* 0x000fc400000000ff */
[----:B------:R-:W-:Y:S02]  /*91a0*/  PRMT R21, R18, 0x7632, R21 ;  /* 0x0000763212157816 */ /* 0x000fe40000000015 */
[----:B------:R-:W-:Y:S02]  /*91b0*/  F2FP.F16.F32.PACK_AB R15, R17, R15 ;  /* 0x0000000f110f723e */ /* 0x000fe400000000ff */
[----:B------:R-:W-:Y:S02]  /*91c0*/  PRMT R17, R19, 0x7632, R17 ;  /* 0x0000763213117816 */ /* 0x000fe40000000011 */
[----:B----4-:R-:W-:Y:S02]  /*91d0*/  IADD3.X R11, R45, UR23, RZ, P1, !PT ;  /* 0x000000172d0b7c10 */ /* 0x010fe40008ffe4ff */
[----:B--2---:R-:W-:-:S03]  /*91e0*/  IADD3 R12, P1, R42, UR22, RZ ;  /* 0x000000162a0c7c10 */ /* 0x004fc6000ff3e0ff */
[----:B------:R0:W-:Y:S01]  /*91f0*/  STG.E.U16 desc[UR14][R10.64], R30 ;  /* 0x0000001e0a007986 */ /* 0x0001e2000c10150e */
[----:B---3--:R-:W-:-:S03]  /*9200*/  IADD3.X R13, R41, UR23, RZ, P1, !PT ;  /* 0x00000017290d7c10 */ /* 0x008fc60008ffe4ff */
[----:B------:R-:W-:Y:S04]  /*9210*/  STG.E.U16 desc[UR14][R10.64+0x2], R36 ;  /* 0x000002240a007986 */ /* 0x000fe8000c10150e */
[----:B0-----:R-:W2:Y:S04]  /*9220*/  LDL.LU R30, [R1+0x94] ;  /* 0x00009400011e7983 */ /* 0x001ea80000300800 */
[----:B------:R-:W-:Y:S04]  /*9230*/  STG.E.U16 desc[UR14][R10.64+0x4], R31 ;  /* 0x0000041f0a007986 */ /* 0x000fe8000c10150e */
[----:B------:R0:W-:Y:S04]  /*9240*/  STG.E.U16 desc[UR14][R10.64+0x6], R9 ;  /* 0x000006090a007986 */ /* 0x0001e8000c10150e */
[----:B------:R1:W-:Y:S04]  /*9250*/  STG.E.U16 desc[UR14][R12.64+0x2], R29 ;  /* 0x0000021d0c007986 */ /* 0x0003e8000c10150e */
[----:B------:R3:W-:Y:S01]  /*9260*/  STG.E.U16 desc[UR14][R12.64], R26 ;  /* 0x0000001a0c007986 */ /* 0x0007e2000c10150e */
[----:B0-----:R-:W-:-:S03]  /*9270*/  IADD3 R10, P1, R38, UR22, RZ ;  /* 0x00000016260a7c10 */ /* 0x001fc6000ff3e0ff */
[----:B-1----:R-:W4:Y:S04]  /*9280*/  LDL.LU R29, [R1+0x98] ;  /* 0x00009800011d7983 */ /* 0x002f280000300800 */
[----:B---3--:R-:W3:Y:S04]  /*9290*/  LDL.LU R26, [R1+0x8c] ;  /* 0x00008c00011a7983 */ /* 0x008ee80000300800 */
[----:B------:R-:W-:Y:S04]  /*92a0*/  STG.E.U16 desc[UR14][R12.64+0x4], R27 ;  /* 0x0000041b0c007986 */ /* 0x000fe8000c10150e */
[----:B------:R0:W-:Y:S01]  /*92b0*/  STG.E.U16 desc[UR14][R12.64+0x6], R25 ;  /* 0x000006190c007986 */ /* 0x0001e2000c10150e */
[----:B------:R-:W-:-:S02]  /*92c0*/  IADD3.X R11, R37, UR23, RZ, P1, !PT ;  /* 0x00000017250b7c10 */ /* 0x000fc40008ffe4ff */
[----:B------:R-:W-:Y:S02]  /*92d0*/  PRMT R9, R23, 0x7632, R9 ;  /* 0x0000763217097816 */ /* 0x000fe40000000009 */
[----:B0-----:R-:W-:Y:S01]  /*92e0*/  IADD3 R12, P1, R34, UR22, RZ ;  /* 0x00000016220c7c10 */ /* 0x001fe2000ff3e0ff */
[----:B------:R-:W3:Y:S04]  /*92f0*/  LDL.LU R25, [R1+0x90] ;  /* 0x0000900001197983 */ /* 0x000ee80000300800 */
[----:B------:R-:W3:Y:S01]  /*9300*/  LDL.LU R24, [R1+0x84] ;  /* 0x0000840001187983 */ /* 0x000ee20000300800 */
[----:B------:R-:W-:-:S03]  /*9310*/  IADD3.X R13, R33, UR23, RZ, P1, !PT ;  /* 0x00000017210d7c10 */ /* 0x000fc60008ffe4ff */
[----:B------:R0:W-:Y:S04]  /*9320*/  STG.E.U16 desc[UR14][R10.64+0x4], R23 ;  /* 0x000004170a007986 */ /* 0x0001e8000c10150e */
[----:B------:R1:W-:Y:S04]  /*9330*/  STG.E.U16 desc[UR14][R10.64], R22 ;  /* 0x000000160a007986 */ /* 0x0003e8000c10150e */
[----:B------:R-:W-:Y:S04]  /*9340*/  STG.E.U16 desc[UR14][R10.64+0x2], R28 ;  /* 0x0000021c0a007986 */ /* 0x000fe8000c10150e */
[----:B0-----:R-:W3:Y:S04]  /*9350*/  LDL.LU R23, [R1+0x88] ;  /* 0x0000880001177983 */ /* 0x001ee80000300800 */
[----:B-1----:R-:W3:Y:S04]  /*9360*/  LDL.LU R22, [R1+0x7c] ;  /* 0x00007c0001167983 */ /* 0x002ee80000300800 */
[----:B------:R-:W-:Y:S04]  /*9370*/  STG.E.U16 desc[UR14][R10.64+0x6], R9 ;  /* 0x000006090a007986 */ /* 0x000fe8000c10150e */
[----:B------:R0:W-:Y:S04]  /*9380*/  STG.E.U16 desc[UR14][R12.64+0x2], R21 ;  /* 0x000002150c007986 */ /* 0x0001e8000c10150e */
[----:B------:R1:W-:Y:S04]  /*9390*/  STG.E.U16 desc[UR14][R12.64+0x4], R19 ;  /* 0x000004130c007986 */ /* 0x0003e8000c10150e */
[----:B------:R1:W-:Y:S04]  /*93a0*/  STG.E.U16 desc[UR14][R12.64+0x6], R17 ;  /* 0x000006110c007986 */ /* 0x0003e8000c10150e */
[----:B0-----:R-:W3:Y:S04]  /*93b0*/  LDL.LU R21, [R1+0x80] ;  /* 0x0000800001157983 */ /* 0x001ee80000300800 */
[----:B-1----:R-:W3:Y:S04]  /*93c0*/  LDL.LU R19, [R1+0x28] ;  /* 0x0000280001137983 */ /* 0x002ee80000300800 */
[----:B------:R-:W3:Y:S01]  /*93d0*/  LDL.LU R17, [R1+0x30] ;  /* 0x0000300001117983 */ /* 0x000ee20000300800 */
[----:B------:R-:W-:-:S02]  /*93e0*/  F2FP.F16.F32.PACK_AB R14, R20, R14 ;  /* 0x0000000e140e723e */ /* 0x000fc400000000ff */
[----:B------:R-:W-:Y:S01]  /*93f0*/  PRMT R9, R15, 0x7632, R9 ;  /* 0x000076320f097816 */ /* 0x000fe20000000009 */
[----:B------:R0:W-:Y:S01]  /*9400*/  STG.E.U16 desc[UR14][R12.64], R18 ;  /* 0x000000120c007986 */ /* 0x0001e2000c10150e */
[----:B------:R-:W-:Y:S02]  /*9410*/  PRMT R20, R14, 0x7632, R20 ;  /* 0x000076320e147816 */ /* 0x000fe40000000014 */
[----:B------:R-:W-:Y:S02]  /*9420*/  F2FP.F16.F32.PACK_AB R16, R16, R69 ;  /* 0x000000451010723e */ /* 0x000fe400000000ff */
[----:B------:R-:W-:Y:S02]  /*9430*/  F2FP.F16.F32.PACK_AB R71, R71, R103 ;  /* 0x000000674747723e */ /* 0x000fe400000000ff */
[----:B------:R-:W-:Y:S02]  /*9440*/  F2FP.F16.F32.PACK_AB R61, R61, R101 ;  /* 0x000000653d3d723e */ /* 0x000fe400000000ff */
[----:B0-----:R-:W-:-:S02]  /*9450*/  PRMT R18, R16, 0x7632, R18 ;  /* 0x0000763210127816 */ /* 0x001fc40000000012 */
[----:B------:R-:W-:Y:S02]  /*9460*/  F2FP.F16.F32.PACK_AB R62, R63, R62 ;  /* 0x0000003e3f3e723e */ /* 0x000fe400000000ff */
[----:B------:R-:W-:Y:S02]  /*9470*/  F2FP.F16.F32.PACK_AB R64, R66, R64 ;  /* 0x000000404240723e */ /* 0x000fe400000000ff */
[----:B------:R-:W-:Y:S02]  /*9480*/  F2FP.F16.F32.PACK_AB R65, R67, R65 ;  /* 0x000000414341723e */ /* 0x000fe400000000ff */
[----:B------:R-:W-:Y:S02]  /*9490*/  F2FP.F16.F32.PACK_AB R60, R75, R60 ;  /* 0x0000003c4b3c723e */ /* 0x000fe400000000ff */
[----:B------:R-:W-:Y:S02]  /*94a0*/  F2FP.F16.F32.PACK_AB R74, R77, R74 ;  /* 0x0000004a4d4a723e */ /* 0x000fe400000000ff */
[----:B------:R-:W-:-:S02]  /*94b0*/  F2FP.F16.F32.PACK_AB R73, R73, R76 ;  /* 0x0000004c4949723e */ /* 0x000fc400000000ff */
[----:B------:R-:W-:Y:S01]  /*94c0*/  F2FP.F16.F32.PACK_AB R70, R70, R72 ;  /* 0x000000484646723e */ /* 0x000fe200000000ff */
[----:B------:R-:W-:Y:S01]  /*94d0*/  ULOP3.LUT UR4, UR4, 0x1, URZ, 0x3c, !UPT ;  /* 0x0000000104047892 */ /* 0x000fe2000f8e3c3f */
[----:B------:R-:W-:Y:S01]  /*94e0*/  UMOV UR5, UR11 ;  /* 0x0000000b00057c82 */ /* 0x000fe20008000000 */
[----:B--2---:R-:W-:-:S04]  /*94f0*/  IADD3 R10, P1, R30, UR22, RZ ;  /* 0x000000161e0a7c10 */ /* 0x004fc8000ff3e0ff */
[----:B----4-:R-:W-:Y:S02]  /*9500*/  IADD3.X R11, R29, UR23, RZ, P1, !PT ;  /* 0x000000171d0b7c10 */ /* 0x010fe40008ffe4ff */
[----:B---3--:R-:W-:-:S03]  /*9510*/  IADD3 R12, P1, R26, UR22, RZ ;  /* 0x000000161a0c7c10 */ /* 0x008fc6000ff3e0ff */
[----:B------:R0:W-:Y:S04]  /*9520*/  STG.E.U16 desc[UR14][R10.64], R14 ;  /* 0x0000000e0a007986 */ /* 0x0001e8000c10150e */
[----:B------:R-:W-:Y:S04]  /*9530*/  STG.E.U16 desc[UR14][R10.64+0x2], R20 ;  /* 0x000002140a007986 */ /* 0x000fe8000c10150e */
[----:B------:R-:W-:Y:S04]  /*9540*/  STG.E.U16 desc[UR14][R10.64+0x4], R15 ;  /* 0x0000040f0a007986 */ /* 0x000fe8000c10150e */
[----:B------:R1:W-:Y:S01]  /*9550*/  STG.E.U16 desc[UR14][R10.64+0x6], R9 ;  /* 0x000006090a007986 */ /* 0x0003e2000c10150e */
[----:B0-----:R-:W-:-:S02]  /*9560*/  PRMT R14, R71, 0x7632, R14 ;  /* 0x00007632470e7816 */ /* 0x001fc4000000000e */
[----:B------:R-:W-:Y:S02]  /*9570*/  IADD3.X R13, R25, UR23, RZ, P1, !PT ;  /* 0x00000017190d7c10 */ /* 0x000fe40008ffe4ff */
[----:B-1----:R-:W-:-:S03]  /*9580*/  IADD3 R10, P1, R24, UR22, RZ ;  /* 0x00000016180a7c10 */ /* 0x002fc6000ff3e0ff */
[----:B------:R-:W-:Y:S01]  /*9590*/  STG.E.U16 desc[UR14][R12.64], R16 ;  /* 0x000000100c007986 */ /* 0x000fe2000c10150e */
[----:B------:R-:W-:-:S03]  /*95a0*/  PRMT R9, R61, 0x7632, R9 ;  /* 0x000076323d097816 */ /* 0x000fc60000000009 */
[----:B------:R-:W-:Y:S04]  /*95b0*/  STG.E.U16 desc[UR14][R12.64+0x2], R18 ;  /* 0x000002120c007986 */ /* 0x000fe8000c10150e */
[----:B------:R-:W-:Y:S04]  /*95c0*/  STG.E.U16 desc[UR14][R12.64+0x4], R71 ;  /* 0x000004470c007986 */ /* 0x000fe8000c10150e */
[----:B------:R0:W-:Y:S01]  /*95d0*/  STG.E.U16 desc[UR14][R12.64+0x6], R14 ;  /* 0x0000060e0c007986 */ /* 0x0001e2000c10150e */
[----:B------:R-:W-:Y:S02]  /*95e0*/  IADD3.X R11, R23, UR23, RZ, P1, !PT ;  /* 0x00000017170b7c10 */ /* 0x000fe40008ffe4ff */
[----:B------:R-:W-:-:S02]  /*95f0*/  PRMT R15, R62, 0x7632, R15 ;  /* 0x000076323e0f7816 */ /* 0x000fc4000000000f */
[----:B0-----:R-:W-:Y:S01]  /*9600*/  IADD3 R12, P1, R22, UR22, RZ ;  /* 0x00000016160c7c10 */ /* 0x001fe2000ff3e0ff */
[----:B------:R0:W-:Y:S01]  /*9610*/  STG.E.U16 desc[UR14][R10.64+0x2], R9 ;  /* 0x000002090a007986 */ /* 0x0001e2000c10150e */
[----:B------:R-:W-:-:S03]  /*9620*/  PRMT R16, R64, 0x7632, R16 ;  /* 0x0000763240107816 */ /* 0x000fc60000000010 */
[----:B------:R-:W-:Y:S04]  /*9630*/  STG.E.U16 desc[UR14][R10.64], R61 ;  /* 0x0000003d0a007986 */ /* 0x000fe8000c10150e */
[----:B------:R-:W-:Y:S01]  /*9640*/  STG.E.U16 desc[UR14][R10.64+0x4], R62 ;  /* 0x0000043e0a007986 */ /* 0x000fe2000c10150e */
[----:B------:R-:W-:-:S03]  /*9650*/  IADD3.X R13, R21, UR23, RZ, P1, !PT ;  /* 0x00000017150d7c10 */ /* 0x000fc60008ffe4ff */
[----:B------:R1:W-:Y:S01]  /*9660*/  STG.E.U16 desc[UR14][R10.64+0x6], R15 ;  /* 0x0000060f0a007986 */ /* 0x0003e2000c10150e */
[----:B------:R-:W-:Y:S02]  /*9670*/  IADD3 R14, P1, R19, UR22, RZ ;  /* 0x00000016130e7c10 */ /* 0x000fe4000ff3e0ff */
[----:B0-----:R-:W-:Y:S01]  /*9680*/  PRMT R9, R65, 0x7632, R9 ;  /* 0x0000763241097816 */ /* 0x001fe20000000009 */
[----:B------:R-:W-:Y:S01]  /*9690*/  STG.E.U16 desc[UR14][R12.64], R64 ;  /* 0x000000400c007986 */ /* 0x000fe2000c10150e */
[----:B-1----:R-:W-:Y:S02]  /*96a0*/  IADD3.X R15, R17, UR23, RZ, P1, !PT ;  /* 0x00000017110f7c10 */ /* 0x002fe40008ffe4ff */
[----:B------:R-:W-:Y:S02]  /*96b0*/  PRMT R11, R60, 0x7632, R11 ;  /* 0x000076323c0b7816 */ /* 0x000fe4000000000b */
[----:B------:R-:W-:Y:S01]  /*96c0*/  IADD3 R10, P1, R121, UR22, RZ ;  /* 0x00000016790a7c10 */ /* 0x000fe2000ff3e0ff */
[----:B------:R-:W-:Y:S04]  /*96d0*/  STG.E.U16 desc[UR14][R12.64+0x2], R16 ;  /* 0x000002100c007986 */ /* 0x000fe8000c10150e */
[----:B------:R-:W-:Y:S04]  /*96e0*/  STG.E.U16 desc[UR14][R12.64+0x4], R65 ;  /* 0x000004410c007986 */ /* 0x000fe8000c10150e */
[----:B------:R0:W-:Y:S04]  /*96f0*/  STG.E.U16 desc[UR14][R12.64+0x6], R9 ;  /* 0x000006090c007986 */ /* 0x0001e8000c10150e */
[----:B------:R1:W-:Y:S01]  /*9700*/  STG.E.U16 desc[UR14][R14.64+0x2], R11 ;  /* 0x0000020b0e007986 */ /* 0x0003e2000c10150e */
[----:B0-----:R-:W-:-:S02]  /*9710*/  PRMT R13, R74, 0x7632, R13 ;  /* 0x000076324a0d7816 */ /* 0x001fc4000000000d */
[----:B------:R-:W-:Y:S02]  /*9720*/  PRMT R9, R73, 0x7632, R9 ;  /* 0x0000763249097816 */ /* 0x000fe40000000009 */
[----:B-1----:R-:W-:Y:S02]  /*9730*/  IADD3.X R11, R122, UR23, RZ, P1, !PT ;  /* 0x000000177a0b7c10 */ /* 0x002fe40008ffe4ff */
        /* <DEDUP_REMOVED lines=9> */
.L_x_2700:
[----:B------:R-:W0:Y:S02]  /*97d0*/  S2R R0, SR_CTAID.Y ;  /* 0x0000000000007919 */ /* 0x000e240000002600 */
[----:B0-----:R-:W-:-:S04]  /*97e0*/  LEA R0, R0, UR20, 0x5 ;  /* 0x0000001400007c11 */ /* 0x001fc8000f8e28ff */
[----:B------:R-:W-:-:S04]  /*97f0*/  SHF.L.U32 R20, R0, 0x5, RZ ;  /* 0x0000000500147819 */ /* 0x000fc800000006ff */
[----:B------:R-:W-:-:S13]  /*9800*/  ISETP.GT.AND P0, PT, R20, 0x3bf, PT ;  /* 0x000003bf1400780c */ /* 0x000fda0003f04270 */
[----:B------:R-:W-:Y:S05]  /*9810*/  @P0 EXIT ;  /* 0x000000000000094d */ /* 0x000fea0003800000 */
[----:B-----5:R-:W0:Y:S01]  /*9820*/  S2R R6, SR_TID.X ;  /* 0x0000000000067919 */ /* 0x020e220000002100 */
[----:B------:R-:W-:Y:S01]  /*9830*/  LOP3.LUT R3, RZ, UR16, RZ, 0x33, !PT ;  /* 0x00000010ff037c12 */ /* 0x000fe2000f8e33ff */
        /* <DEDUP_REMOVED lines=26> */
[----:B-1----:R-:W-:Y:S01]  /*99e0*/  LEA R12, R5, UR8, 0x7 ;  /* 0x00000008050c7c11 */ /* 0x002fe2000f8e38ff */
        /* <DEDUP_REMOVED lines=39> */
.L_x_2727:
        /* <DEDUP_REMOVED lines=43> */
.L_x_2714:
[----:B------:R-:W-:Y:S05]  /*9f10*/  BSYNC B1 ;  /* 0x0000000000017941 */ /* 0x000fea0003800000 */
.L_x_2713:
        /* <DEDUP_REMOVED lines=20> */
.L_x_2717:
        /* <DEDUP_REMOVED lines=55> */
.L_x_2716:
[----:B------:R-:W-:Y:S05]  /*a3d0*/  BSYNC B1 ;  /* 0x0000000000017941 */ /* 0x000fea0003800000 */
.L_x_2715:
        /* <DEDUP_REMOVED lines=35> */
.L_x_2719:
[----:B------:R-:W-:Y:S05]  /*a610*/  BSYNC B1 ;  /* 0x0000000000017941 */ /* 0x000fea0003800000 */
.L_x_2718:
        /* <DEDUP_REMOVED lines=15> */
.L_x_2712:
[----:B------:R-:W-:Y:S05]  /*a710*/  BSYNC B0 ;  /* 0x0000000000007941 */ /* 0x000fea0003800000 */
.L_x_2711:
        /* <DEDUP_REMOVED lines=36> */
.L_x_2736:
        /* <DEDUP_REMOVED lines=41> */
.L_x_2746:
        /* <DEDUP_REMOVED lines=35> */
.L_x_2756:
[----:B----4-:R-:W-:Y:S01]  /*ae20*/  FADD.FTZ R28, R40, R30 ;  /* 0x0000001e281c7221 */ /* 0x010fe20000010000 */
[----:B------:R-:W-:Y:S02]  /*ae30*/  @!P2 F2FP.F16.F32.PACK_AB R23, RZ, R31 ;  /* 0x0000001fff17a23e */ /* 0x000fe400000000ff */
[----:B------:R-:W-:Y:S02]  /*ae40*/  MOV R31, R16 ;  /* 0x00000010001f7202 */ /* 0x000fe40000000f00 */
[----:B------:R-:W-:Y:S01]  /*ae50*/  @!P2 F2FP.F16.F32.PACK_AB R28, RZ, R28 ;  /* 0x0000001cff1ca23e */ /* 0x000fe200000000ff */
[----:B------:R0:W-:Y:S04]  /*ae60*/  @!P2 STG.E.U16 desc[UR14][R24.64+0x78], R23 ;  /* 0x000078171800a986 */ /* 0x0001e8000c10150e */
[----:B------:R0:W-:Y:S02]  /*ae70*/  @!P2 STG.E.U16 desc[UR14][R26.64+0x78], R28 ;  /* 0x0000781c1a00a986 */ /* 0x0001e4000c10150e */
.L_x_2722:
[----:B------:R-:W-:Y:S05]  /*ae80*/  BSYNC B0 ;  /* 0x0000000000007941 */ /* 0x000fea0003800000 */
.L_x_2721:
        /* <DEDUP_REMOVED lines=147> */
.L_x_2790:
[----:B01----:R-:W-:Y:S01]  /*b7c0*/  FADD.FTZ R28, R50, R30 ;  /* 0x0000001e321c7221 */ /* 0x003fe20000010000 */
[----:B------:R-:W-:-:S04]  /*b7d0*/  @!P0 F2FP.F16.F32.PACK_AB R23, RZ, R34 ;  /* 0x00000022ff17823e */ /* 0x000fc800000000ff */
[----:B------:R-:W-:Y:S01]  /*b7e0*/  @!P0 F2FP.F16.F32.PACK_AB R28, RZ, R28 ;  /* 0x0000001cff1c823e */ /* 0x000fe200000000ff */
[----:B------:R0:W-:Y:S04]  /*b7f0*/  @!P0 STG.E.U16 desc[UR14][R24.64+0xb4], R23 ;  /* 0x0000b41718008986 */ /* 0x0001e8000c10150e */
[----:B------:R0:W-:Y:S02]  /*b800*/  @!P0 STG.E.U16 desc[UR14][R26.64+0xb4], R28 ;  /* 0x0000b41c1a008986 */ /* 0x0001e4000c10150e */
.L_x_2720:
[----:B------:R-:W-:Y:S05]  /*b810*/  WARPSYNC.ALL ;  /* 0x0000000000007948 */ /* 0x000fea0003800000 */
[----:B------:R-:W-:Y:S01]  /*b820*/  BAR.SYNC.DEFER_BLOCKING 0x0 ;  /* 0x0000000000007b1d */ /* 0x000fe20000010000 */
[C---:B------:R-:W-:Y:S02]  /*b830*/  ISETP.GE.AND P0, PT, R20.reuse, -0xc40, PT ;  /* 0xfffff3c01400780c */ /* 0x040fe40003f06270 */
[----:B------:R-:W-:-:S11]  /*b840*/  IADD3 R20, R20, 0x1000, RZ ;  /* 0x0000100014147810 */ /* 0x000fd60007ffe0ff */
[----:B------:R-:W-:Y:S05]  /*b850*/  @!P0 BRA `(.L_x_2727) ;  /* 0xffffffe400008947 */ /* 0x000fea000383ffff */
[----:B------:R-:W-:Y:S05]  /*b860*/  EXIT ;  /* 0x000000000000794d */ /* 0x000fea0003800000 */
.L_x_2723:
[----:B------:R-:W-:Y:S01]  /*b870*/  HFMA2.MMA R29, -RZ, RZ, 0, 4.76837158203125e-07 ;  /* 0x00000008ff1d7435 */ /* 0x000fe200000001ff */
[----:B--2---:R-:W-:Y:S02]  /*b880*/  MOV R32, R24 ;  /* 0x0000001800207202 */ /* 0x004fe40000000f00 */
[----:B------:R-:W-:Y:S02]  /*b890*/  MOV R28, 0x101f ;  /* 0x0000101f001c7802 */ /* 0x000fe40000000f00 */
[----:B------:R-:W-:-:S07]  /*b8a0*/  MOV R23, 0xffff ;  /* 0x0000ffff00177802 */ /* 0x000fce0000000f00 */
[----:B01-3--:R-:W-:Y:S05]  /*b8b0*/  WARPSYNC.COLLECTIVE R23, `(.L_x_2728) ;  /* 0x0000000017087348 */ /* 0x00bfea0003c00000 */
[----:B------:R2:W4:Y:S02]  /*b8c0*/  SHFL.BFLY P3, R30, R32, R29, R28 ;  /* 0x0c00001d201e7389 */ /* 0x000524000006001c */
[----:B01234-:R-:W-:Y:S01]  /*b8d0*/  ENDCOLLECTIVE ;  /* 0x000000000000791b */ /* 0x01ffe20003800000 */
.L_x_2728:
[----:B------:R-:W-:Y:S02]  /*b8e0*/  MOV R32, R25 ;  /* 0x0000001900207202 */ /* 0x000fe40000000f00 */
[----:B------:R-:W-:-:S07]  /*b8f0*/  MOV R27, R30 ;  /* 0x0000001e001b7202 */ /* 0x000fce0000000f00 */
[----:B------:R-:W-:Y:S05]  /*b900*/  WARPSYNC.COLLECTIVE R23, `(.L_x_2729) ;  /* 0x0000000017087348 */ /* 0x000fea0003c00000 */
[----:B------:R0:W1:Y:S02]  /*b910*/  SHFL.BFLY P3, R30, R32, R29, R28 ;  /* 0x0c00001d201e7389 */ /* 0x000064000006001c */
[----:B01----:R-:W-:Y:S01]  /*b920*/  ENDCOLLECTIVE ;  /* 0x000000000000791b */ /* 0x003fe20003800000 */
.L_x_2729:
[----:B------:R-:W-:Y:S01]  /*b930*/  FADD.FTZ R27, R27, R24 ;  /* 0x000000181b1b7221 */ /* 0x000fe20000010000 */
[----:B------:R-:W-:-:S04]  /*b940*/  HFMA2.MMA R29, -RZ, RZ, 0, 2.384185791015625e-07 ;  /* 0x00000004ff1d7435 */ /* 0x000fc800000001ff */
[----:B------:R-:W-:Y:S02]  /*b950*/  MOV R32, R27 ;  /* 0x0000001b00207202 */ /* 0x000fe40000000f00 */
[----:B------:R-:W-:-:S07]  /*b960*/  MOV R26, R30 ;  /* 0x0000001e001a7202 */ /* 0x000fce0000000f00 */
[----:B------:R-:W-:Y:S05]  /*b970*/  WARPSYNC.COLLECTIVE R23, `(.L_x_2730) ;  /* 0x0000000017087348 */ /* 0x000fea0003c00000 */
[----:B------:R0:W1:Y:S02]  /*b980*/  SHFL.BFLY P3, R30, R32, R29, R28 ;  /* 0x0c00001d201e7389 */ /* 0x000064000006001c */
[----:B01----:R-:W-:Y:S01]  /*b990*/  ENDCOLLECTIVE ;  /* 0x000000000000791b */ /* 0x003fe20003800000 */
.L_x_2730:
[----:B------:R-:W-:-:S05]  /*b9a0*/  FADD.FTZ R26, R26, R25 ;  /* 0x000000191a1a7221 */ /* 0x000fca0000010000 */
[----:B------:R-:W-:Y:S02]  /*b9b0*/  MOV R32, R26 ;  /* 0x0000001a00207202 */ /* 0x000fe40000000f00 */
[----:B------:R-:W-:-:S07]  /*b9c0*/  MOV R34, R30 ;  /* 0x0000001e00227202 */ /* 0x000fce0000000f00 */
[----:B------:R-:W-:Y:S05]  /*b9d0*/  WARPSYNC.COLLECTIVE R23, `(.L_x_2731) ;  /* 0x0000000017087348 */ /* 0x000fea0003c00000 */
[----:B------:R0:W1:Y:S02]  /*b9e0*/  SHFL.BFLY P3, R30, R32, R29, R28 ;  /* 0x0c00001d201e7389 */ /* 0x000064000006001c */
[----:B01----:R-:W-:Y:S01]  /*b9f0*/  ENDCOLLECTIVE ;  /* 0x000000000000791b */ /* 0x003fe20003800000 */
.L_x_2731:
[----:B------:R-:W-:Y:S01]  /*ba00*/  FADD.FTZ R34, R27, R34 ;  /* 0x000000221b227221 */ /* 0x000fe20000010000 */
[----:B------:R-:W-:-:S04]  /*ba10*/  HFMA2.MMA R29, -RZ, RZ, 0, 1.1920928955078125e-07 ;  /* 0x00000002ff1d7435 */ /* 0x000fc800000001ff */
[----:B------:R-:W-:Y:S02]  /*ba20*/  MOV R32, R34 ;  /* 0x0000002200207202 */ /* 0x000fe40000000f00 */
[----:B------:R-:W-:-:S07]  /*ba30*/  MOV R31, R30 ;  /* 0x0000001e001f7202 */ /* 0x000fce0000000f00 */
[----:B------:R-:W-:Y:S05]  /*ba40*/  WARPSYNC.COLLECTIVE R23, `(.L_x_2732) ;  /* 0x0000000017087348 */ /* 0x000fea0003c00000 */
[----:B------:R0:W1:Y:S02]  /*ba50*/  SHFL.BFLY P3, R30, R32, R29, R28 ;  /* 0x0c00001d201e7389 */ /* 0x000064000006001c */
[----:B01----:R-:W-:Y:S01]  /*ba60*/  ENDCOLLECTIVE ;  /* 0x000000000000791b */ /* 0x003fe20003800000 */
.L_x_2732:
[----:B------:R-:W-:-:S05]  /*ba70*/  FADD.FTZ R31, R26, R31 ;  /* 0x0000001f1a1f7221 */ /* 0x000fca0000010000 */
[----:B------:R-:W-:Y:S02]  /*ba80*/  MOV R32, R31 ;  /* 0x0000001f00207202 */ /* 0x000fe40000000f00 */
[----:B------:R-:W-:-:S07]  /*ba90*/  MOV R33, R30 ;  /* 0x0000001e00217202 */ /* 0x000fce0000000f00 */
[----:B------:R-:W-:Y:S05]  /*baa0*/  WARPSYNC.COLLECTIVE R23, `(.L_x_2733) ;  /* 0x0000000017087348 */ /* 0x000fea0003c00000 */
[----:B------:R0:W1:Y:S02]  /*bab0*/  SHFL.BFLY P3, R30, R32, R29, R28 ;  /* 0x0c00001d201e7389 */ /* 0x000064000006001c */
[----:B01----:R-:W-:Y:S01]  /*bac0*/  ENDCOLLECTIVE ;  /* 0x000000000000791b */ /* 0x003fe20003800000 */
.L_x_2733:
[----:B------:R-:W-:Y:S01]  /*bad0*/  FADD.FTZ R33, R34, R33 ;  /* 0x0000002122217221 */ /* 0x000fe20000010000 */
[----:B------:R-:W-:-:S04]  /*bae0*/  HFMA2.MMA R29, -RZ, RZ, 0, 5.9604644775390625e-08 ;  /* 0x00000001ff1d7435 */ /* 0x000fc800000001ff */
[----:B------:R-:W-:Y:S02]  /*baf0*/  MOV R32, R33 ;  /* 0x0000002100207202 */ /* 0x000fe40000000f00 */
[----:B------:R-:W-:-:S07]  /*bb00*/  MOV R24, R30 ;  /* 0x0000001e00187202 */ /* 0x000fce0000000f00 */
[----:B------:R-:W-:Y:S05]  /*bb10*/  WARPSYNC.COLLECTIVE R23, `(.L_x_2734) ;  /* 0x0000000017087348 */ /* 0x000fea0003c00000 */
[----:B------:R0:W1:Y:S02]  /*bb20*/  SHFL.BFLY P3, R30, R32, R29, R28 ;  /* 0x0c00001d201e7389 */ /* 0x000064000006001c */
[----:B01----:R-:W-:Y:S01]  /*bb30*/  ENDCOLLECTIVE ;  /* 0x000000000000791b */ /* 0x003fe20003800000 */
.L_x_2734:
[----:B------:R-:W-:-:S05]  /*bb40*/  FADD.FTZ R35, R31, R24 ;  /* 0x000000181f237221 */ /* 0x000fca0000010000 */
[----:B------:R-:W-:Y:S02]  /*bb50*/  MOV R32, R35 ;  /* 0x0000002300207202 */ /* 0x000fe40000000f00 */
[----:B------:R-:W-:-:S07]  /*bb60*/  MOV R36, R30 ;  /* 0x0000001e00247202 */ /* 0x000fce0000000f00 */
[----:B------:R-:W-:Y:S05]  /*bb70*/  WARPSYNC.COLLECTIVE R23, `(.L_x_2735) ;  /* 0x0000000017087348 */ /* 0x000fea0003c00000 */
[----:B------:R0:W1:Y:S02]  /*bb80*/  SHFL.BFLY P3, R30, R32, R29, R28 ;  /* 0x0c00001d201e7389 */ /* 0x000064000006001c */
[----:B01----:R-:W-:Y:S01]  /*bb90*/  ENDCOLLECTIVE ;  /* 0x000000000000791b */ /* 0x003fe20003800000 */
.L_x_2735:
[----:B------:R-:W-:Y:S01]  /*bba0*/  FADD.FTZ R36, R33, R36 ;  /* 0x0000002421247221 */ /* 0x000fe20000010000 */
[----:B------:R-:W-:Y:S06]  /*bbb0*/  BRA `(.L_x_2736) ;  /* 0xffffffec00687947 */ /* 0x000fec000383ffff */
.L_x_2724:
        /* <DEDUP_REMOVED lines=8> */
.L_x_2738:
[----:B------:R-:W-:Y:S05]  /*bc40*/  BSYNC B1 ;  /* 0x0000000000017941 */ /* 0x000fea0003800000 */
.L_x_2737:
        /* <DEDUP_REMOVED lines=8> */
.L_x_2739:
[----:B------:R-:W-:Y:S01]  /*bcd0*/  FADD.FTZ R34, R34, R31 ;  /* 0x0000001f22227221 */ /* 0x000fe20000010000 */
[----:B------:R-:W-:-:S04]  /*bce0*/  HFMA2.MMA R29, -RZ, RZ, 0, 2.384185791015625e-07 ;  /* 0x00000004ff1d7435 */ /* 0x000fc800000001ff */
[----:B------:R-:W-:Y:S02]  /*bcf0*/  MOV R32, R34 ;  /* 0x0000002200207202 */ /* 0x000fe40000000f00 */
[----:B------:R-:W-:-:S07]  /*bd00*/  MOV R36, R30 ;  /* 0x0000001e00247202 */ /* 0x000fce0000000f00 */
[----:B------:R-:W-:Y:S05]  /*bd10*/  WARPSYNC.COLLECTIVE R23, `(.L_x_2740) ;  /* 0x0000000017087348 */ /* 0x000fea0003c00000 */
[----:B------:R0:W1:Y:S02]  /*bd20*/  SHFL.BFLY P3, R30, R32, R29, R28 ;  /* 0x0c00001d201e7389 */ /* 0x000064000006001c */
[----:B01----:R-:W-:Y:S01]  /*bd30*/  ENDCOLLECTIVE ;  /* 0x000000000000791b */ /* 0x003fe20003800000 */
.L_x_2740:
[----:B------:R-:W-:-:S05]  /*bd40*/  FADD.FTZ R36, R36, R33 ;  /* 0x0000002124247221 */ /* 0x000fca0000010000 */
[----:B------:R-:W-:Y:S02]  /*bd50*/  MOV R32, R36 ;  /* 0x0000002400207202 */ /* 0x000fe40000000f00 */
[----:B------:R-:W-:-:S07]  /*bd60*/  MOV R35, R30 ;  /* 0x0000001e00237202 */ /* 0x000fce0000000f00 */
[----:B------:R-:W-:Y:S05]  /*bd70*/  WARPSYNC.COLLECTIVE R23, `(.L_x_2741) ;  /* 0x0000000017087348 */ /* 0x000fea0003c00000 */
[----:B------:R0:W1:Y:S02]  /*bd80*/  SHFL.BFLY P3, R30, R32, R29, R28 ;  /* 0x0c00001d201e7389 */ /* 0x000064000006001c */
[----:B01----:R-:W-:Y:S01]  /*bd90*/  ENDCOLLECTIVE ;  /* 0x000000000000791b */ /* 0x003fe20003800000 */
.L_x_2741:
[----:B------:R-:W-:Y:S01]  /*bda0*/  FADD.FTZ R35, R34, R35 ;  /* 0x0000002322237221 */ /* 0x000fe20000010000 */
[----:B------:R-:W-:-:S04]  /*bdb0*/  HFMA2.MMA R29, -RZ, RZ, 0, 1.1920928955078125e-07 ;  /* 0x00000002ff1d7435 */ /* 0x000fc800000001ff */
[----:B------:R-:W-:Y:S02]  /*bdc0*/  MOV R32, R35 ;  /* 0x0000002300207202 */ /* 0x000fe40000000f00 */
[----:B------:R-:W-:-:S07]  /*bdd0*/  MOV R37, R30 ;  /* 0x0000001e00257202 */ /* 0x000fce0000000f00 */
[----:B------:R-:W-:Y:S05]  /*bde0*/  WARPSYNC.COLLECTIVE R23, `(.L_x_2742) ;  /* 0x0000000017087348 */ /* 0x000fea0003c00000 */
[----:B------:R0:W1:Y:S02]  /*bdf0*/  SHFL.BFLY P3, R30, R32, R29, R28 ;  /* 0x0c00001d201e7389 */ /* 0x000064000006001c */
[----:B01----:R-:W-:Y:S01]  /*be00*/  ENDCOLLECTIVE ;  /* 0x000000000000791b */ /* 0x003fe20003800000 */
.L_x_2742:
[----:B------:R-:W-:-:S05]  /*be10*/  FADD.FTZ R37, R36, R37 ;  /* 0x0000002524257221 */ /* 0x000fca0000010000 */
[----:B------:R-:W-:Y:S02]  /*be20*/  MOV R32, R37 ;  /* 0x0000002500207202 */ /* 0x000fe40000000f00 */
[----:B------:R-:W-:-:S07]  /*be30*/  MOV R38, R30 ;  /* 0x0000001e00267202 */ /* 0x000fce0000000f00 */
[----:B------:R-:W-:Y:S05]  /*be40*/  WARPSYNC.COLLECTIVE R23, `(.L_x_2743) ;  /* 0x0000000017087348 */ /* 0x000fea0003c00000 */
[----:B------:R0:W1:Y:S02]  /*be50*/  SHFL.BFLY P3, R30, R32, R29, R28 ;  /* 0x0c00001d201e7389 */ /* 0x000064000006001c */
[----:B01----:R-:W-:Y:S01]  /*be60*/  ENDCOLLECTIVE ;  /* 0x000000000000791b */ /* 0x003fe20003800000 */
.L_x_2743:
[----:B------:R-:W-:Y:S01]  /*be70*/  FADD.FTZ R38, R35, R38 ;  /* 0x0000002623267221 */ /* 0x000fe20000010000 */
[----:B------:R-:W-:-:S04]  /*be80*/  HFMA2.MMA R29, -RZ, RZ, 0, 5.9604644775390625e-08 ;  /* 0x00000001ff1d7435 */ /* 0x000fc800000001ff */
[----:B------:R-:W-:Y:S02]  /*be90*/  MOV R32, R38 ;  /* 0x0000002600207202 */ /* 0x000fe40000000f00 */
[----:B------:R-:W-:-:S07]  /*bea0*/  MOV R40, R30 ;  /* 0x0000001e00287202 */ /* 0x000fce0000000f00 */
[----:B------:R-:W-:Y:S05]  /*beb0*/  WARPSYNC.COLLECTIVE R23, `(.L_x_2744) ;  /* 0x0000000017087348 */ /* 0x000fea0003c00000 */
[----:B------:R0:W1:Y:S02]  /*bec0*/  SHFL.BFLY P3, R30, R32, R29, R28 ;  /* 0x0c00001d201e7389 */ /* 0x000064000006001c */
[----:B01----:R-:W-:Y:S01]  /*bed0*/  ENDCOLLECTIVE ;  /* 0x000000000000791b */ /* 0x003fe20003800000 */
.L_x_2744:
[----:B------:R-:W-:-:S05]  /*bee0*/  FADD.FTZ R40, R37, R40 ;  /* 0x0000002825287221 */ /* 0x000fca0000010000 */
[----:B------:R-:W-:Y:S02]  /*bef0*/  MOV R32, R40 ;  /* 0x0000002800207202 */ /* 0x000fe40000000f00 */
[----:B------:R-:W-:-:S07]  /*bf00*/  MOV R31, R30 ;  /* 0x0000001e001f7202 */ /* 0x000fce0000000f00 */
[----:B------:R-:W-:Y:S05]  /*bf10*/  WARPSYNC.COLLECTIVE R23, `(.L_x_2745) ;  /* 0x0000000017087348 */ /* 0x000fea0003c00000 */
[----:B------:R0:W1:Y:S02]  /*bf20*/  SHFL.BFLY P3, R30, R32, R29, R28 ;  /* 0x0c00001d201e7389 */ /* 0x000064000006001c */
[----:B01----:R-:W-:Y:S01]  /*bf30*/  ENDCOLLECTIVE ;  /* 0x000000000000791b */ /* 0x003fe20003800000 */
.L_x_2745:
[----:B------:R-:W-:Y:S01]  /*bf40*/  FADD.FTZ R31, R38, R31 ;  /* 0x0000001f261f7221 */ /* 0x000fe20000010000 */
[----:B------:R-:W-:Y:S06]  /*bf50*/  BRA `(.L_x_2746) ;  /* 0xffffffec00247947 */ /* 0x000fec000383ffff */
.L_x_2725:
        /* <DEDUP_REMOVED lines=8> */
.L_x_2748:
[----:B------:R-:W-:Y:S05]  /*bfe0*/  BSYNC B1 ;  /* 0x0000000000017941 */ /* 0x000fea0003800000 */
.L_x_2747:
        /* <DEDUP_REMOVED lines=8> */
.L_x_2749:
[----:B------:R-:W-:Y:S01]  /*c070*/  FADD.FTZ R34, R34, R31 ;  /* 0x0000001f22227221 */ /* 0x000fe20000010000 */
[----:B------:R-:W-:-:S04]  /*c080*/  HFMA2.MMA R29, -RZ, RZ, 0, 2.384185791015625e-07 ;  /* 0x00000004ff1d7435 */ /* 0x000fc800000001ff */
[----:B------:R-:W-:Y:S02]  /*c090*/  MOV R32, R34 ;  /* 0x0000002200207202 */ /* 0x000fe40000000f00 */
[----:B------:R-:W-:-:S07]  /*c0a0*/  MOV R36, R30 ;  /* 0x0000001e00247202 */ /* 0x000fce0000000f00 */
[----:B------:R-:W-:Y:S05]  /*c0b0*/  WARPSYNC.COLLECTIVE R23, `(.L_x_2750) ;  /* 0x0000000017087348 */ /* 0x000fea0003c00000 */
[----:B------:R0:W1:Y:S02]  /*c0c0*/  SHFL.BFLY P3, R30, R32, R29, R28 ;  /* 0x0c00001d201e7389 */ /* 0x000064000006001c */
[----:B01----:R-:W-:Y:S01]  /*c0d0*/  ENDCOLLECTIVE ;  /* 0x000000000000791b */ /* 0x003fe20003800000 */
.L_x_2750:
[----:B------:R-:W-:-:S05]  /*c0e0*/  FADD.FTZ R36, R36, R33 ;  /* 0x0000002124247221 */ /* 0x000fca0000010000 */
[----:B------:R-:W-:Y:S02]  /*c0f0*/  MOV R32, R36 ;  /* 0x0000002400207202 */ /* 0x000fe40000000f00 */
[----:B------:R-:W-:-:S07]  /*c100*/  MOV R35, R30 ;  /* 0x0000001e00237202 */ /* 0x000fce0000000f00 */
[----:B------:R-:W-:Y:S05]  /*c110*/  WARPSYNC.COLLECTIVE R23, `(.L_x_2751) ;  /* 0x0000000017087348 */ /* 0x000fea0003c00000 */
[----:B------:R0:W1:Y:S02]  /*c120*/  SHFL.BFLY P3, R30, R32, R29, R28 ;  /* 0x0c00001d201e7389 */ /* 0x000064000006001c */
[----:B01----:R-:W-:Y:S01]  /*c130*/  ENDCOLLECTIVE ;  /* 0x000000000000791b */ /* 0x003fe20003800000 */
.L_x_2751:
[----:B------:R-:W-:Y:S01]  /*c140*/  FADD.FTZ R35, R34, R35 ;  /* 0x0000002322237221 */ /* 0x000fe20000010000 */
[----:B------:R-:W-:-:S04]  /*c150*/  HFMA2.MMA R29, -RZ, RZ, 0, 1.1920928955078125e-07 ;  /* 0x00000002ff1d7435 */ /* 0x000fc800000001ff */
[----:B------:R-:W-:Y:S02]  /*c160*/  MOV R32, R35 ;  /* 0x0000002300207202 */ /* 0x000fe40000000f00 */
[----:B------:R-:W-:-:S07]  /*c170*/  MOV R37, R30 ;  /* 0x0000001e00257202 */ /* 0x000fce0000000f00 */
[----:B------:R-:W-:Y:S05]  /*c180*/  WARPSYNC.COLLECTIVE R23, `(.L_x_2752) ;  /* 0x0000000017087348 */ /* 0x000fea0003c00000 */
[----:B------:R0:W1:Y:S02]  /*c190*/  SHFL.BFLY P3, R30, R32, R29, R28 ;  /* 0x0c00001d201e7389 */ /* 0x000064000006001c */
[----:B01----:R-:W-:Y:S01]  /*c1a0*/  ENDCOLLECTIVE ;  /* 0x000000000000791b */ /* 0x003fe20003800000 */
.L_x_2752:
[----:B------:R-:W-:-:S05]  /*c1b0*/  FADD.FTZ R37, R36, R37 ;  /* 0x0000002524257221 */ /* 0x000fca0000010000 */
[----:B------:R-:W-:Y:S02]  /*c1c0*/  MOV R32, R37 ;  /* 0x0000002500207202 */ /* 0x000fe40000000f00 */
[----:B------:R-:W-:-:S07]  /*c1d0*/  MOV R38, R30 ;  /* 0x0000001e00267202 */ /* 0x000fce0000000f00 */
[----:B------:R-:W-:Y:S05]  /*c1e0*/  WARPSYNC.COLLECTIVE R23, `(.L_x_2753) ;  /* 0x0000000017087348 */ /* 0x000fea0003c00000 */
[----:B------:R0:W1:Y:S02]  /*c1f0*/  SHFL.BFLY P3, R30, R32, R29, R28 ;  /* 0x0c00001d201e7389 */ /* 0x000064000006001c */
[----:B01----:R-:W-:Y:S01]  /*c200*/  ENDCOLLECTIVE ;  /* 0x000000000000791b */ /* 0x003fe20003800000 */
.L_x_2753:
[----:B------:R-:W-:Y:S01]  /*c210*/  FADD.FTZ R38, R35, R38 ;  /* 0x0000002623267221 */ /* 0x000fe20000010000 */
[----:B------:R-:W-:-:S04]  /*c220*/  HFMA2.MMA R29, -RZ, RZ, 0, 5.9604644775390625e-08 ;  /* 0x00000001ff1d7435 */ /* 0x000fc800000001ff */
[----:B------:R-:W-:Y:S02]  /*c230*/  MOV R32, R38 ;  /* 0x0000002600207202 */ /* 0x000fe40000000f00 */
[----:B------:R-:W-:-:S07]  /*c240*/  MOV R40, R30 ;  /* 0x0000001e00287202 */ /* 0x000fce0000000f00 */
[----:B------:R-:W-:Y:S05]  /*c250*/  WARPSYNC.COLLECTIVE R23, `(.L_x_2754) ;  /* 0x0000000017087348 */ /* 0x000fea0003c00000 */
[----:B------:R0:W1:Y:S02]  /*c260*/  SHFL.BFLY P3, R30, R32, R29, R28 ;  /* 0x0c00001d201e7389 */ /* 0x000064000006001c */
[----:B01----:R-:W-:Y:S01]  /*c270*/  ENDCOLLECTIVE ;  /* 0x000000000000791b */ /* 0x003fe20003800000 */
.L_x_2754:
[----:B------:R-:W-:-:S05]  /*c280*/  FADD.FTZ R40, R37, R40 ;  /* 0x0000002825287221 */ /* 0x000fca0000010000 */
[----:B------:R-:W-:Y:S02]  /*c290*/  MOV R32, R40 ;  /* 0x0000002800207202 */ /* 0x000fe40000000f00 */
[----:B------:R-:W-:-:S07]  /*c2a0*/  MOV R31, R30 ;  /* 0x0000001e001f7202 */ /* 0x000fce0000000f00 */
[----:B------:R-:W-:Y:S05]  /*c2b0*/  WARPSYNC.COLLECTIVE R23, `(.L_x_2755) ;  /* 0x0000000017087348 */ /* 0x000fea0003c00000 */
[----:B------:R0:W1:Y:S02]  /*c2c0*/  SHFL.BFLY P3, R30, R32, R29, R28 ;  /* 0x0c00001d201e7389 */ /* 0x000064000006001c */
[----:B01----:R-:W-:Y:S01]  /*c2d0*/  ENDCOLLECTIVE ;  /* 0x000000000000791b */ /* 0x003fe20003800000 */
.L_x_2755:
[----:B------:R-:W-:Y:S01]  /*c2e0*/  FADD.FTZ R31, R38, R31 ;  /* 0x0000001f261f7221 */ /* 0x000fe20000010000 */
[----:B------:R-:W-:Y:S06]  /*c2f0*/  BRA `(.L_x_2756) ;  /* 0xffffffe800c87947 */ /* 0x000fec000383ffff */
.L_x_2726:
        /* <DEDUP_REMOVED lines=8> */
.L_x_2758:
[----:B------:R-:W-:Y:S05]  /*c380*/  BSYNC B0 ;  /* 0x0000000000007941 */ /* 0x000fea0003800000 */
.L_x_2757:
        /* <DEDUP_REMOVED lines=13> */
.L_x_2759:
        /* <DEDUP_REMOVED lines=13> */
.L_x_2760:
[----:B------:R-:W-:Y:S02]  /*c530*/  MOV R32, R26 ;  /* 0x0000001a00207202 */ /* 0x000fe40000000f00 */
[----:B------:R-:W-:-:S07]  /*c540*/  MOV R24, R30 ;  /* 0x0000001e00187202 */ /* 0x000fce0000000f00 */
[----:B------:R-:W-:Y:S05]  /*c550*/  WARPSYNC.COLLECTIVE R23, `(.L_x_2761) ;  /* 0x0000000017087348 */ /* 0x000fea0003c00000 */
[----:B------:R0:W1:Y:S02]  /*c560*/  SHFL.BFLY P3, R30, R32, R29, R28 ;  /* 0x0c00001d201e7389 */ /* 0x000064000006001c */
[----:B01----:R-:W-:Y:S01]  /*c570*/  ENDCOLLECTIVE ;  /* 0x000000000000791b */ /* 0x003fe20003800000 */
.L_x_2761:
        /* <DEDUP_REMOVED lines=10> */
.L_x_2762:
[----:B------:R-:W-:Y:S02]  /*c620*/  @P0 LOP3.LUT R26, R26, R11, RZ, 0x3c, !PT ;  /* 0x0000000b1a1a0212 */ /* 0x000fe400078e3cff */
[----:B------:R-:W-:Y:S02]  /*c630*/  MOV R32, R25 ;  /* 0x0000001900207202 */ /* 0x000fe40000000f00 */
[----:B------:R-:W-:-:S07]  /*c640*/  MOV R27, R30 ;  /* 0x0000001e001b7202 */ /* 0x000fce0000000f00 */
[----:B------:R-:W-:Y:S05]  /*c650*/  WARPSYNC.COLLECTIVE R23, `(.L_x_2763) ;  /* 0x0000000017087348 */ /* 0x000fea0003c00000 */
[----:B------:R0:W1:Y:S02]  /*c660*/  SHFL.BFLY P3, R30, R32, R29, R28 ;  /* 0x0c00001d201e7389 */ /* 0x000064000006001c */
[----:B01----:R-:W-:Y:S01]  /*c670*/  ENDCOLLECTIVE ;  /* 0x000000000000791b */ /* 0x003fe20003800000 */
.L_x_2763:
        /* <DEDUP_REMOVED lines=11> */
.L_x_2764:
[----:B------:R-:W0:Y:S01]  /*c730*/  LDC.64 R24, c[0x0][0x218] ;  /* 0x00008600ff187b82 */ /* 0x000e220000000a00 */
[----:B------:R-:W-:Y:S02]  /*c740*/  MOV R32, R34 ;  /* 0x0000002200207202 */ /* 0x000fe40000000f00 */
[----:B------:R-:W-:-:S07]  /*c750*/  MOV R36, R30 ;  /* 0x0000001e00247202 */ /* 0x000fce0000000f00 */
[----:B0-----:R-:W-:Y:S05]  /*c760*/  WARPSYNC.COLLECTIVE R23, `(.L_x_2765) ;  /* 0x0000000017087348 */ /* 0x001fea0003c00000 */
[----:B------:R1:W2:Y:S02]  /*c770*/  SHFL.BFLY P3, R30, R32, R29, R28 ;  /* 0x0c00001d201e7389 */ /* 0x0002a4000006001c */
[----:B012---:R-:W-:Y:S01]  /*c780*/  ENDCOLLECTIVE ;  /* 0x000000000000791b */ /* 0x007fe20003800000 */
.L_x_2765:
        /* <DEDUP_REMOVED lines=9> */
.L_x_2766:
        /* <DEDUP_REMOVED lines=8> */
.L_x_2767:
[----:B------:R-:W-:Y:S01]  /*c8a0*/  FADD.FTZ R40, R40, R37 ;  /* 0x0000002528287221 */ /* 0x000fe20000010000 */
[----:B------:R-:W-:-:S04]  /*c8b0*/  HFMA2.MMA R29, -RZ, RZ, 0, 2.384185791015625e-07 ;  /* 0x00000004ff1d7435 */ /* 0x000fc800000001ff */
[----:B------:R-:W-:Y:S02]  /*c8c0*/  MOV R32, R40 ;  /* 0x0000002800207202 */ /* 0x000fe40000000f00 */
[----:B------:R-:W-:-:S07]  /*c8d0*/  MOV R39, R30 ;  /* 0x0000001e00277202 */ /* 0x000fce0000000f00 */
[----:B------:R-:W-:Y:S05]  /*c8e0*/  WARPSYNC.COLLECTIVE R23, `(.L_x_2768) ;  /* 0x0000000017087348 */ /* 0x000fea0003c00000 */
[----:B------:R0:W1:Y:S02]  /*c8f0*/  SHFL.BFLY P3, R30, R32, R29, R28 ;  /* 0x0c00001d201e7389 */ /* 0x000064000006001c */
[----:B01----:R-:W-:Y:S01]  /*c900*/  ENDCOLLECTIVE ;  /* 0x000000000000791b */ /* 0x003fe20003800000 */
.L_x_2768:
[----:B------:R-:W-:-:S05]  /*c910*/  FADD.FTZ R39, R39, R38 ;  /* 0x0000002627277221 */ /* 0x000fca0000010000 */
[----:B------:R-:W-:Y:S02]  /*c920*/  MOV R32, R39 ;  /* 0x0000002700207202 */ /* 0x000fe40000000f00 */
[----:B------:R-:W-:-:S07]  /*c930*/  MOV R37, R30 ;  /* 0x0000001e00257202 */ /* 0x000fce0000000f00 */
[----:B------:R-:W-:Y:S05]  /*c940*/  WARPSYNC.COLLECTIVE R23, `(.L_x_2769) ;  /* 0x0000000017087348 */ /* 0x000fea0003c00000 */
[----:B------:R0:W1:Y:S02]  /*c950*/  SHFL.BFLY P3, R30, R32, R29, R28 ;  /* 0x0c00001d201e7389 */ /* 0x000064000006001c */
[----:B01----:R-:W-:Y:S01]  /*c960*/  ENDCOLLECTIVE ;  /* 0x000000000000791b */ /* 0x003fe20003800000 */
.L_x_2769:
[----:B------:R-:W-:Y:S01]  /*c970*/  FADD.FTZ R37, R40, R37 ;  /* 0x0000002528257221 */ /* 0x000fe20000010000 */
[----:B------:R-:W-:-:S04]  /*c980*/  HFMA2.MMA R29, -RZ, RZ, 0, 1.1920928955078125e-07 ;  /* 0x00000002ff1d7435 */ /* 0x000fc800000001ff */
[----:B------:R-:W-:Y:S02]  /*c990*/  MOV R32, R37 ;  /* 0x0000002500207202 */ /* 0x000fe40000000f00 */
[----:B------:R-:W-:-:S07]  /*c9a0*/  MOV R38, R30 ;  /* 0x0000001e00267202 */ /* 0x000fce0000000f00 */
[----:B------:R-:W-:Y:S05]  /*c9b0*/  WARPSYNC.COLLECTIVE R23, `(.L_x_2770) ;  /* 0x0000000017087348 */ /* 0x000fea0003c00000 */
[----:B------:R0:W1:Y:S02]  /*c9c0*/  SHFL.BFLY P3, R30, R32, R29, R28 ;  /* 0x0c00001d201e7389 */ /* 0x000064000006001c */
[----:B01----:R-:W-:Y:S01]  /*c9d0*/  ENDCOLLECTIVE ;  /* 0x000000000000791b */ /* 0x003fe20003800000 */
.L_x_2770:
[----:B------:R-:W-:-:S05]  /*c9e0*/  FADD.FTZ R38, R39, R38 ;  /* 0x0000002627267221 */ /* 0x000fca0000010000 */
[----:B------:R-:W-:Y:S02]  /*c9f0*/  MOV R32, R38 ;  /* 0x0000002600207202 */ /* 0x000fe40000000f00 */
[----:B------:R-:W-:-:S07]  /*ca00*/  MOV R26, R30 ;  /* 0x0000001e001a7202 */ /* 0x000fce0000000f00 */
[----:B------:R-:W-:Y:S05]  /*ca10*/  WARPSYNC.COLLECTIVE R23, `(.L_x_2771) ;  /* 0x0000000017087348 */ /* 0x000fea0003c00000 */
[----:B------:R0:W1:Y:S02]  /*ca20*/  SHFL.BFLY P3, R30, R32, R29, R28 ;  /* 0x0c00001d201e7389 */ /* 0x000064000006001c */
[----:B01----:R-:W-:Y:S01]  /*ca30*/  ENDCOLLECTIVE ;  /* 0x000000000000791b */ /* 0x003fe20003800000 */
.L_x_2771:
        /* <DEDUP_REMOVED lines=13> */
.L_x_2772:
[----:B------:R-:W-:Y:S01]  /*cb10*/  FADD.FTZ R41, R38, R41 ;  /* 0x0000002926297221 */ /* 0x000fe20000010000 */
[----:B------:R-:W0:Y:S04]  /*cb20*/  LDC.64 R26, c[0x0][0x220] ;  /* 0x00008800ff1a7b82 */ /* 0x000e280000000a00 */
[----:B------:R-:W-:Y:S02]  /*cb30*/  MOV R32, R41 ;  /* 0x0000002900207202 */ /* 0x000fe40000000f00 */
[----:B------:R-:W-:-:S07]  /*cb40*/  MOV R38, R30 ;  /* 0x0000001e00267202 */ /* 0x000fce0000000f00 */
[----:B0-----:R-:W-:Y:S05]  /*cb50*/  WARPSYNC.COLLECTIVE R23, `(.L_x_2773) ;  /* 0x0000000017087348 */ /* 0x001fea0003c00000 */
[----:B------:R1:W2:Y:S02]  /*cb60*/  SHFL.BFLY P3, R30, R32, R29, R28 ;  /* 0x0c00001d201e7389 */ /* 0x0002a4000006001c */
[----:B012---:R-:W-:Y:S01]  /*cb70*/  ENDCOLLECTIVE ;  /* 0x000000000000791b */ /* 0x007fe20003800000 */
.L_x_2773:
        /* <DEDUP_REMOVED lines=11> */
.L_x_2774:
[----:B------:R-:W-:Y:S01]  /*cc30*/  @!P0 F2FP.F16.F32.PACK_AB R31, RZ, R34 ;  /* 0x00000022ff1f823e */ /* 0x000fe200000000ff */
[----:B------:R-:W-:Y:S01]  /*cc40*/  FADD.FTZ R40, R41, R40 ;  /* 0x0000002829287221 */ /* 0x000fe20000010000 */
[----:B------:R-:W-:Y:S02]  /*cc50*/  MOV R32, R43 ;  /* 0x0000002b00207202 */ /* 0x000fe40000000f00 */
[----:B------:R-:W-:-:S07]  /*cc60*/  MOV R45, R30 ;  /* 0x0000001e002d7202 */ /* 0x000fce0000000f00 */
[----:B------:R-:W-:Y:S05]  /*cc70*/  WARPSYNC.COLLECTIVE R23, `(.L_x_2775) ;  /* 0x0000000017087348 */ /* 0x000fea0003c00000 */
[----:B------:R0:W1:Y:S02]  /*cc80*/  SHFL.BFLY P3, R30, R32, R29, R28 ;  /* 0x0c00001d201e7389 */ /* 0x000064000006001c */
[----:B01----:R-:W-:Y:S01]  /*cc90*/  ENDCOLLECTIVE ;  /* 0x000000000000791b */ /* 0x003fe20003800000 */
.L_x_2775:
[----:B------:R-:W-:Y:S01]  /*cca0*/  FADD.FTZ R45, R45, R42 ;  /* 0x0000002a2d2d7221 */ /* 0x000fe20000010000 */
[----:B------:R-:W-:-:S04]  /*ccb0*/  HFMA2.MMA R29, -RZ, RZ, 0, 2.384185791015625e-07 ;  /* 0x00000004ff1d7435 */ /* 0x000fc800000001ff */
[----:B------:R-:W-:Y:S02]  /*ccc0*/  MOV R32, R45 ;  /* 0x0000002d00207202 */ /* 0x000fe40000000f00 */
[----:B------:R-:W-:-:S07]  /*ccd0*/  MOV R44, R30 ;  /* 0x0000001e002c7202 */ /* 0x000fce0000000f00 */
[----:B------:R-:W-:Y:S05]  /*cce0*/  WARPSYNC.COLLECTIVE R23, `(.L_x_2776) ;  /* 0x0000000017087348 */ /* 0x000fea0003c00000 */
[----:B------:R0:W1:Y:S02]  /*ccf0*/  SHFL.BFLY P3, R30, R32, R29, R28 ;  /* 0x0c00001d201e7389 */ /* 0x000064000006001c */
[----:B01----:R-:W-:Y:S01]  /*cd00*/  ENDCOLLECTIVE ;  /* 0x000000000000791b */ /* 0x003fe20003800000 */
.L_x_2776:
[----:B------:R-:W-:-:S05]  /*cd10*/  FADD.FTZ R44, R44, R43 ;  /* 0x0000002b2c2c7221 */ /* 0x000fca0000010000 */
[----:B------:R-:W-:Y:S02]  /*cd20*/  MOV R32, R44 ;  /* 0x0000002c00207202 */ /* 0x000fe40000000f00 */
[----:B------:R-:W-:-:S07]  /*cd30*/  MOV R42, R30 ;  /* 0x0000001e002a7202 */ /* 0x000fce0000000f00 */
[----:B------:R-:W-:Y:S05]  /*cd40*/  WARPSYNC.COLLECTIVE R23, `(.L_x_2777) ;  /* 0x0000000017087348 */ /* 0x000fea0003c00000 */
[----:B------:R0:W1:Y:S02]  /*cd50*/  SHFL.BFLY P3, R30, R32, R29, R28 ;  /* 0x0c00001d201e7389 */ /* 0x000064000006001c */
[----:B01----:R-:W-:Y:S01]  /*cd60*/  ENDCOLLECTIVE ;  /* 0x000000000000791b */ /* 0x003fe20003800000 */
.L_x_2777:
[----:B------:R-:W-:Y:S01]  /*cd70*/  FADD.FTZ R42, R45, R42 ;  /* 0x0000002a2d2a7221 */ /* 0x000fe20000010000 */
[----:B------:R-:W-:-:S04]  /*cd80*/  HFMA2.MMA R29, -RZ, RZ, 0, 1.1920928955078125e-07 ;  /* 0x00000002ff1d7435 */ /* 0x000fc800000001ff */
[----:B------:R-:W-:Y:S02]  /*cd90*/  MOV R32, R42 ;  /* 0x0000002a00207202 */ /* 0x000fe40000000f00 */
[----:B------:R-:W-:-:S07]  /*cda0*/  MOV R43, R30 ;  /* 0x0000001e002b7202 */ /* 0x000fce0000000f00 */
[----:B------:R-:W-:Y:S05]  /*cdb0*/  WARPSYNC.COLLECTIVE R23, `(.L_x_2778) ;  /* 0x0000000017087348 */ /* 0x000fea0003c00000 */
[----:B------:R0:W1:Y:S02]  /*cdc0*/  SHFL.BFLY P3, R30, R32, R29, R28 ;  /* 0x0c00001d201e7389 */ /* 0x000064000006001c */
[----:B01----:R-:W-:Y:S01]  /*cdd0*/  ENDCOLLECTIVE ;  /* 0x000000000000791b */ /* 0x003fe20003800000 */
.L_x_2778:
[----:B------:R-:W-:-:S05]  /*cde0*/  FADD.FTZ R43, R44, R43 ;  /* 0x0000002b2c2b7221 */ /* 0x000fca0000010000 */
[----:B------:R-:W-:Y:S02]  /*cdf0*/  MOV R32, R43 ;  /* 0x0000002b00207202 */ /* 0x000fe40000000f00 */
[----:B------:R-:W-:-:S07]  /*ce00*/  MOV R45, R30 ;  /* 0x0000001e002d7202 */ /* 0x000fce0000000f00 */
[----:B------:R-:W-:Y:S05]  /*ce10*/  WARPSYNC.COLLECTIVE R23, `(.L_x_2779) ;  /* 0x0000000017087348 */ /* 0x000fea0003c00000 */
[----:B------:R0:W1:Y:S02]  /*ce20*/  SHFL.BFLY P3, R30, R32, R29, R28 ;  /* 0x0c00001d201e7389 */ /* 0x000064000006001c */
[----:B01----:R-:W-:Y:S01]  /*ce30*/  ENDCOLLECTIVE ;  /* 0x000000000000791b */ /* 0x003fe20003800000 */
.L_x_2779:
[----:B------:R-:W-:Y:S01]  /*ce40*/  FADD.FTZ R45, R42, R45 ;  /* 0x0000002d2a2d7221 */ /* 0x000fe20000010000 */
[----:B------:R-:W-:-:S04]  /*ce50*/  HFMA2.MMA R29, -RZ, RZ, 0, 5.9604644775390625e-08 ;  /* 0x00000001ff1d7435 */ /* 0x000fc800000001ff */
[----:B------:R-:W-:Y:S02]  /*ce60*/  MOV R32, R45 ;  /* 0x0000002d00207202 */ /* 0x000fe40000000f00 */
[----:B------:R-:W-:-:S07]  /*ce70*/  MOV R44, R30 ;  /* 0x0000001e002c7202 */ /* 0x000fce0000000f00 */
[----:B------:R-:W-:Y:S05]  /*ce80*/  WARPSYNC.COLLECTIVE R23, `(.L_x_2780) ;  /* 0x0000000017087348 */ /* 0x000fea0003c00000 */
[----:B------:R0:W1:Y:S02]  /*ce90*/  SHFL.BFLY P3, R30, R32, R29, R28 ;  /* 0x0c00001d201e7389 */ /* 0x000064000006001c */
[----:B01----:R-:W-:Y:S01]  /*cea0*/  ENDCOLLECTIVE ;  /* 0x000000000000791b */ /* 0x003fe20003800000 */
.L_x_2780:
[----:B------:R-:W-:-:S05]  /*ceb0*/  FADD.FTZ R43, R43, R44 ;  /* 0x0000002c2b2b7221 */ /* 0x000fca0000010000 */
[----:B------:R-:W-:Y:S02]  /*cec0*/  MOV R32, R43 ;  /* 0x0000002b00207202 */ /* 0x000fe40000000f00 */
[----:B------:R-:W-:-:S07]  /*ced0*/  MOV R42, R30 ;  /* 0x0000001e002a7202 */ /* 0x000fce0000000f00 */
[----:B------:R-:W-:Y:S05]  /*cee0*/  WARPSYNC.COLLECTIVE R23, `(.L_x_2781) ;  /* 0x0000000017087348 */ /* 0x000fea0003c00000 */
[----:B------:R0:W1:Y:S02]  /*cef0*/  SHFL.BFLY P3, R30, R32, R29, R28 ;  /* 0x0c00001d201e7389 */ /* 0x000064000006001c */
[----:B01----:R-:W-:Y:S01]  /*cf00*/  ENDCOLLECTIVE ;  /* 0x000000000000791b */ /* 0x003fe20003800000 */
.L_x_2781:
[----:B------:R-:W-:Y:S01]  /*cf10*/  HFMA2.MMA R29, -RZ, RZ, 0, 4.76837158203125e-07 ;  /* 0x00000008ff1d7435 */ /* 0x000fe200000001ff */
[----:B------:R-:W-:Y:S02]  /*cf20*/  MOV R32, R46 ;  /* 0x0000002e00207202 */ /* 0x000fe40000000f00 */
[----:B------:R-:W-:-:S08]  /*cf30*/  MOV R44, R30 ;  /* 0x0000001e002c7202 */ /* 0x000fd00000000f00 */
[----:B------:R-:W-:Y:S05]  /*cf40*/  WARPSYNC.COLLECTIVE R23, `(.L_x_2782) ;  /* 0x0000000017087348 */ /* 0x000fea0003c00000 */
[----:B------:R0:W1:Y:S02]  /*cf50*/  SHFL.BFLY P3, R30, R32, R29, R28 ;  /* 0x0c00001d201e7389 */ /* 0x000064000006001c */
[----:B01----:R-:W-:Y:S01]  /*cf60*/  ENDCOLLECTIVE ;  /* 0x000000000000791b */ /* 0x003fe20003800000 */
.L_x_2782:
[----:B------:R-:W-:Y:S02]  /*cf70*/  MOV R32, R50 ;  /* 0x0000003200207202 */ /* 0x000fe40000000f00 */
[----:B------:R-:W-:-:S07]  /*cf80*/  MOV R51, R30 ;  /* 0x0000001e00337202 */ /* 0x000fce0000000f00 */
[----:B------:R-:W-:Y:S05]  /*cf90*/  WARPSYNC.COLLECTIVE R23, `(.L_x_2783) ;  /* 0x0000000017087348 */ /* 0x000fea0003c00000 */
[----:B------:R0:W1:Y:S02]  /*cfa0*/  SHFL.BFLY P3, R30, R32, R29, R28 ;  /* 0x0c00001d201e7389 */ /* 0x000064000006001c */
[----:B01----:R-:W-:Y:S01]  /*cfb0*/  ENDCOLLECTIVE ;  /* 0x000000000000791b */ /* 0x003fe20003800000 */
.L_x_2783:
[----:B------:R-:W-:Y:S01]  /*cfc0*/  FADD.FTZ R51, R51, R46 ;  /* 0x0000002e33337221 */ /* 0x000fe20000010000 */
[----:B------:R-:W-:-:S04]  /*cfd0*/  HFMA2.MMA R29, -RZ, RZ, 0, 2.384185791015625e-07 ;  /* 0x00000004ff1d7435 */ /* 0x000fc800000001ff */
[----:B------:R-:W-:Y:S02]  /*cfe0*/  MOV R32, R51 ;  /* 0x0000003300207202 */ /* 0x000fe40000000f00 */
[----:B------:R-:W-:-:S07]  /*cff0*/  MOV R53, R30 ;  /* 0x0000001e00357202 */ /* 0x000fce0000000f00 */
[----:B------:R-:W-:Y:S05]  /*d000*/  WARPSYNC.COLLECTIVE R23, `(.L_x_2784) ;  /* 0x0000000017087348 */ /* 0x000fea0003c00000 */
[----:B------:R0:W1:Y:S02]  /*d010*/  SHFL.BFLY P3, R30, R32, R29, R28 ;  /* 0x0c00001d201e7389 */ /* 0x000064000006001c */
[----:B01----:R-:W-:Y:S01]  /*d020*/  ENDCOLLECTIVE ;  /* 0x000000000000791b */ /* 0x003fe20003800000 */
.L_x_2784:
[----:B------:R-:W-:-:S05]  /*d030*/  FADD.FTZ R53, R53, R50 ;  /* 0x0000003235357221 */ /* 0x000fca0000010000 */
[----:B------:R-:W-:Y:S02]  /*d040*/  MOV R32, R53 ;  /* 0x0000003500207202 */ /* 0x000fe40000000f00 */
[----:B------:R-:W-:-:S07]  /*d050*/  MOV R46, R30 ;  /* 0x0000001e002e7202 */ /* 0x000fce0000000f00 */
[----:B------:R-:W-:Y:S05]  /*d060*/  WARPSYNC.COLLECTIVE R23, `(.L_x_2785) ;  /* 0x0000000017087348 */ /* 0x000fea0003c00000 */
[----:B------:R0:W1:Y:S02]  /*d070*/  SHFL.BFLY P3, R30, R32, R29, R28 ;  /* 0x0c00001d201e7389 */ /* 0x000064000006001c */
[----:B01----:R-:W-:Y:S01]  /*d080*/  ENDCOLLECTIVE ;  /* 0x000000000000791b */ /* 0x003fe20003800000 */
.L_x_2785:
[----:B------:R-:W-:Y:S01]  /*d090*/  FADD.FTZ R46, R51, R46 ;  /* 0x0000002e332e7221 */ /* 0x000fe20000010000 */
[----:B------:R-:W-:-:S04]  /*d0a0*/  HFMA2.MMA R29, -RZ, RZ, 0, 1.1920928955078125e-07 ;  /* 0x00000002ff1d7435 */ /* 0x000fc800000001ff */
[----:B------:R-:W-:Y:S02]  /*d0b0*/  MOV R32, R46 ;  /* 0x0000002e00207202 */ /* 0x000fe40000000f00 */
[----:B------:R-:W-:-:S07]  /*d0c0*/  MOV R50, R30 ;  /* 0x0000001e00327202 */ /* 0x000fce0000000f00 */
[----:B------:R-:W-:Y:S05]  /*d0d0*/  WARPSYNC.COLLECTIVE R23, `(.L_x_2786) ;  /* 0x0000000017087348 */ /* 0x000fea0003c00000 */
[----:B------:R0:W1:Y:S02]  /*d0e0*/  SHFL.BFLY P3, R30, R32, R29, R28 ;  /* 0x0c00001d201e7389 */ /* 0x000064000006001c */
[----:B01----:R-:W-:Y:S01]  /*d0f0*/  ENDCOLLECTIVE ;  /* 0x000000000000791b */ /* 0x003fe20003800000 */
.L_x_2786:
[----:B------:R-:W-:-:S05]  /*d100*/  FADD.FTZ R50, R53, R50 ;  /* 0x0000003235327221 */ /* 0x000fca0000010000 */
[----:B------:R-:W-:Y:S02]  /*d110*/  MOV R32, R50 ;  /* 0x0000003200207202 */ /* 0x000fe40000000f00 */
[----:B------:R-:W-:-:S07]  /*d120*/  MOV R37, R30 ;  /* 0x0000001e00257202 */ /* 0x000fce0000000f00 */
[----:B------:R-:W-:Y:S05]  /*d130*/  WARPSYNC.COLLECTIVE R23, `(.L_x_2787) ;  /* 0x0000000017087348 */ /* 0x000fea0003c00000 */
[----:B------:R0:W1:Y:S02]  /*d140*/  SHFL.BFLY P3, R30, R32, R29, R28 ;  /* 0x0c00001d201e7389 */ /* 0x000064000006001c */
[----:B01----:R-:W-:Y:S01]  /*d150*/  ENDCOLLECTIVE ;  /* 0x000000000000791b */ /* 0x003fe20003800000 */
.L_x_2787:
        /* <DEDUP_REMOVED lines=21> */
.L_x_2788:
        /* <DEDUP_REMOVED lines=11> */
.L_x_2789:
[----:B------:R-:W-:Y:S01]  /*d360*/  FADD.FTZ R34, R37, R34 ;  /* 0x0000002225227221 */ /* 0x000fe20000010000 */
[----:B------:R-:W-:Y:S06]  /*d370*/  BRA `(.L_x_2790) ;  /* 0xffffffe400107947 */ /* 0x000fec000383ffff */
.L_x_2791:
        /* <DEDUP_REMOVED lines=16> */
.L_x_3227:


//--------------------- .text._ZN13group_norm_v218gn_bwd_cuda_kernelI6__halfLi480ELi2ELi16ELi60ELi1024ELb1ELb1ELi16ELi960ELi960ELi4ELb1ELi3ELb0ELb0ELNS_15WgradSyncMethodE3ENS_16CompileConditionILi900EEEEEvPT_S6_S6_PKS5_S8_S8_S8_PKfflPfPj --------------------------
	.section	.text._ZN13group_norm_v218gn_bwd_cuda_kernelI6__halfLi480ELi2ELi16ELi60ELi1024ELb1ELb1ELi16ELi960ELi960ELi4ELb1ELi3ELb0ELb0ELNS_15WgradSyncMethodE3ENS_16CompileConditionILi900EEEEEvPT_S6_S6_PKS5_S8_S8_S8_PKfflPfPj,"ax",@progbits
	.align	128
        .global         _ZN13group_norm_v218gn_bwd_cuda_kernelI6__halfLi480ELi2ELi16ELi60ELi1024ELb1ELb1ELi16ELi960ELi960ELi4ELb1ELi3ELb0ELb0ELNS_15WgradSyncMethodE3ENS_16CompileConditionILi900EEEEEvPT_S6_S6_PKS5_S8_S8_S8_PKfflPfPj
        .type           _ZN13group_norm_v218gn_bwd_cuda_kernelI6__halfLi480ELi2ELi16ELi60ELi1024ELb1ELb1ELi16ELi960ELi960ELi4ELb1ELi3ELb0ELb0ELNS_15WgradSyncMethodE3ENS_16CompileConditionILi900EEEEEvPT_S6_S6_PKS5_S8_S8_S8_PKfflPfPj,@function
        .size           _ZN13group_norm_v218gn_bwd_cuda_kernelI6__halfLi480ELi2ELi16ELi60ELi1024ELb1ELb1ELi16ELi960ELi960ELi4ELb1ELi3ELb0ELb0ELNS_15WgradSyncMethodE3ENS_16CompileConditionILi900EEEEEvPT_S6_S6_PKS5_S8_S8_S8_PKfflPfPj,(.L_x_3228 - _ZN13group_norm_v218gn_bwd_cuda_kernelI6__halfLi480ELi2ELi16ELi60ELi1024ELb1ELb1ELi16ELi960ELi960ELi4ELb1ELi3ELb0ELb0ELNS_15WgradSyncMethodE3ENS_16CompileConditionILi900EEEEEvPT_S6_S6_PKS5_S8_S8_S8_PKfflPfPj)
        .other          _ZN13group_norm_v218gn_bwd_cuda_kernelI6__halfLi480ELi2ELi16ELi60ELi1024ELb1ELb1ELi16ELi960ELi960ELi4ELb1ELi3ELb0ELb0ELNS_15WgradSyncMethodE3ENS_16CompileConditionILi900EEEEEvPT_S6_S6_PKS5_S8_S8_S8_PKfflPfPj,@"STO_CUDA_ENTRY STV_DEFAULT"
_ZN13group_norm_v218gn_bwd_cuda_kernelI6__halfLi480ELi2ELi16ELi60ELi1024ELb1ELb1ELi16ELi960ELi960ELi4ELb1ELi3ELb0ELb0ELNS_15WgradSyncMethodE3ENS_16CompileConditionILi900EEEEEvPT_S6_S6_PKS5_S8_S8_S8_PKfflPfPj:
.text._ZN13group_norm_v218gn_bwd_cuda_kernelI6__halfLi480ELi2ELi16ELi60ELi1024ELb1ELb1ELi16ELi960ELi960ELi4ELb1ELi3ELb0ELb0ELNS_15WgradSyncMethodE3ENS_16CompileConditionILi900EEEEEvPT_S6_S6_PKS5_S8_S8_S8_PKfflPfPj:
        /* <DEDUP_REMOVED lines=29> */
.L_x_2794:
[----:B------:R-:W2:Y:S04]  /*01d0*/  LD.E.STRONG.GPU R0, desc[UR12][R2.64] ;  /* 0x0000000c02007980 */ /* 0x000ea8000c10f900 */
[----:B--2---:R-:W-:Y:S01]  /*01e0*/  CCTL.IVALL ;  /* 0x00000000ff00798f */ /* 0x004fe20002000000 */
[----:B------:R-:W-:Y:S05]  /*01f0*/  YIELD ;  /* 0x0000000000007946 */ /* 0x000fea0003800000 */
[----:B-----5:R-:W-:-:S04]  /*0200*/  LOP3.LUT R0, R0, R5, RZ, 0x3c, !PT ;  /* 0x0000000500007212 */ /* 0x020fc800078e3cff */
[----:B------:R-:W-:-:S13]  /*0210*/  ISETP.GT.AND P0, PT, R0, -0x1, PT ;  /* 0xffffffff0000780c */ /* 0x000fda0003f04270 */
[----:B------:R-:W-:Y:S05]  /*0220*/  @P0 BRA `(.L_x_2794) ;  /* 0xfffffffc00e80947 */ /* 0x000fea000383ffff */
.L_x_2793:
[----:B------:R-:W-:Y:S05]  /*0230*/  WARPSYNC.ALL ;  /* 0x0000000000007948 */ /* 0x000fea0003800000 */
[----:B------:R-:W-:Y:S06]  /*0240*/  BAR.SYNC.DEFER_BLOCKING 0x0 ;  /* 0x0000000000007b1d */ /* 0x000fec0000010000 */
[----:B------:R-:W-:Y:S05]  /*0250*/  BRA `(.L_x_2795) ;  /* 0x0000005c00547947 */ /* 0x000fea0003800000 */
.L_x_2792:
        /* <DEDUP_REMOVED lines=28> */
[----:B------:R-:W-:Y:S01]  /*0420*/  SHF.R.S32.HI R2, RZ, 0x1f, R7 ;  /* 0x0000001fff027819 */ /* 0x000fe20000011407 */
[----:B0-----:R-:W-:Y:S01]  /*0430*/  ULEA UR6, UR6, UR4, 0x18 ;  /* 0x0000000406067291 */ /* 0x001fe2000f8ec03f */
[----:B------:R-:W-:Y:S01]  /*0440*/  LEA.HI R0, R0, R14, RZ, 0x4 ;  /* 0x0000000e00007211 */ /* 0x000fe200078f20ff */
[----:B------:R-:W-:Y:S01]  /*0450*/  STL [R1+0xb4], R10 ;  /* 0x0000b40a01007387 */ /* 0x000fe20000100800 */
[----:B-1----:R-:W-:Y:S01]  /*0460*/  IADD3 R12, R12, 0xf0, RZ ;  /* 0x000000f00c0c7810 */ /* 0x002fe20007ffe0ff */
[----:B------:R-:W-:Y:S01]  /*0470*/  UMOV UR4, URZ ;  /* 0x0000003f00047c82 */ /* 0x000fe20008000000 */
[----:B------:R-:W-:-:S02]  /*0480*/  LOP3.LUT R6, R6, 0xfffffffc, RZ, 0xc0, !PT ;  /* 0xfffffffc06067812 */ /* 0x000fc400078ec0ff */
[----:B------:R-:W-:Y:S02]  /*0490*/  SHF.R.S32.HI R3, RZ, 0x1f, R12 ;  /* 0x0000001fff037819 */ /* 0x000fe4000001140c */
[----:B------:R-:W-:Y:S02]  /*04a0*/  LEA.HI R2, R2, R7, RZ, 0x2 ;  /* 0x0000000702027211 */ /* 0x000fe400078f10ff */
[----:B------:R-:W-:Y:S02]  /*04b0*/  LEA.HI R12, R3, R12, RZ, 0x2 ;  /* 0x0000000c030c7211 */ /* 0x000fe400078f10ff */
[----:B------:R-:W-:Y:S02]  /*04c0*/  SHF.R.U32.HI R3, RZ, 0x4, R0 ;  /* 0x00000004ff037819 */ /* 0x000fe40000011600 */
[----:B------:R-:W-:Y:S02]  /*04d0*/  IADD3 R6, -R6, R14, RZ ;  /* 0x0000000e06067210 */ /* 0x000fe40007ffe1ff */
        /* <DEDUP_REMOVED lines=9> */
[----:B------:R0:W-:Y:S04]  /*0570*/  STL [R1+0xc0], R2 ;  /* 0x0000c00201007387 */ /* 0x0001e80000100800 */
[----:B------:R1:W-:Y:S04]  /*0580*/  STL [R1+0xbc], R3 ;  /* 0x0000bc0301007387 */ /* 0x0003e80000100800 */
[----:B------:R4:W-:Y:S04]  /*0590*/  STL [R1+0x5c], RZ ;  /* 0x00005cff01007387 */ /* 0x0009e80000100800 */
[----:B------:R4:W-:Y:S04]  /*05a0*/  STL [R1+0x44], RZ ;  /* 0x000044ff01007387 */ /* 0x0009e80000100800 */
[----:B------:R4:W-:Y:S04]  /*05b0*/  STL [R1+0x34], RZ ;  /* 0x000034ff01007387 */ /* 0x0009e80000100800 */
[----:B------:R4:W-:Y:S04]  /*05c0*/  STL [R1+0x2c], RZ ;  /* 0x00002cff01007387 */ /* 0x0009e80000100800 */
[----:B------:R4:W-:Y:S04]  /*05d0*/  STL [R1+0x58], RZ ;  /* 0x000058ff01007387 */ /* 0x0009e80000100800 */
[----:B------:R4:W-:Y:S04]  /*05e0*/  STL [R1+0x40], RZ ;  /* 0x000040ff01007387 */ /* 0x0009e80000100800 */
[----:B------:R4:W-:Y:S04]  /*05f0*/  STL [R1+0x30], RZ ;  /* 0x000030ff01007387 */ /* 0x0009e80000100800 */
[----:B------:R4:W-:Y:S01]  /*0600*/  STL [R1+0x28], RZ ;  /* 0x000028ff01007387 */ /* 0x0009e20000100800 */
[----:B--2---:R-:W-:-:S02]  /*0610*/  HADD2.F32 R0, -RZ, R4.H0_H0 ;  /* 0x20000004ff007230 */ /* 0x004fc40000004100 */
[----:B0-----:R-:W-:Y:S02]  /*0620*/  HADD2.F32 R2, -RZ, R4.H1_H1 ;  /* 0x30000004ff027230 */ /* 0x001fe40000004100 */
[--C-:B-1----:R-:W-:Y:S02]  /*0630*/  HADD2.F32 R3, -RZ, R5.reuse.H0_H0 ;  /* 0x20000005ff037230 */ /* 0x102fe40000004100 */
[----:B------:R-:W-:Y:S02]  /*0640*/  HADD2.F32 R4, -RZ, R5.H1_H1 ;  /* 0x30000005ff047230 */ /* 0x000fe40000004100 */
[--C-:B---3--:R-:W-:Y:S02]  /*0650*/  HADD2.F32 R5, -RZ, R8.reuse.H0_H0 ;  /* 0x20000008ff057230 */ /* 0x108fe40000004100 */
[----:B------:R-:W-:Y:S02]  /*0660*/  HADD2.F32 R6, -RZ, R8.H1_H1 ;  /* 0x30000008ff067230 */ /* 0x000fe40000004100 */
[----:B------:R-:W-:-:S02]  /*0670*/  HADD2.F32 R7, -RZ, R9.H0_H0 ;  /* 0x20000009ff077230 */ /* 0x000fc40000004100 */
[----:B----4-:R-:W-:-:S07]  /*0680*/  HADD2.F32 R8, -RZ, R9.H1_H1 ;  /* 0x30000009ff087230 */ /* 0x010fce0000004100 */
.L_x_2811:
[----:B-1----:R-:W2:Y:S01]  /*0690*/  LDL R15, [R1+0xb4] ;  /* 0x0000b400010f7983 */ /* 0x002ea20000100800 */
[----:B------:R-:W0:Y:S01]  /*06a0*/  S2R R9, SR_TID.X ;  /* 0x0000000000097919 */ /* 0x000e220000002100 */
[----:B------:R-:W-:Y:S01]  /*06b0*/  USHF.L.U32 UR7, UR11, 0x4, URZ ;  /* 0x000000040b077899 */ /* 0x000fe2000800063f */
[----:B------:R-:W-:Y:S01]  /*06c0*/  HFMA2.MMA R11, -RZ, RZ, 0, 0 ;  /* 0x00000000ff0b7435 */ /* 0x000fe200000001ff */
[----:B------:R-:W-:Y:S01]  /*06d0*/  MOV R12, UR9 ;  /* 0x00000009000c7c02 */ /* 0x000fe20008000f00 */
[----:B------:R-:W-:Y:S01]  /*06e0*/  ULDC.64 UR14, c[0x0][0x248] ;  /* 0x00009200000e7ab9 */ /* 0x000fe20000000a00 */
[----:B------:R-:W-:Y:S01]  /*06f0*/  ULOP3.LUT UR7, UR7, 0x3f0, URZ, 0xc0, !UPT ;  /* 0x000003f007077892 */ /* 0x000fe2000f8ec03f */
[----:B------:R-:W-:Y:S01]  /*0700*/  MOV R13, UR9 ;  /* 0x00000009000d7c02 */ /* 0x000fe20008000f00 */
[----:B------:R-:W-:Y:S01]  /*0710*/  ULDC.64 UR16, c[0x0][0x228] ;  /* 0x00008a0000107ab9 */ /* 0x000fe20000000a00 */
[----:B------:R-:W-:Y:S01]  /*0720*/  MOV R14, UR5 ;  /* 0x00000005000e7c02 */ /* 0x000fe20008000f00 */
[----:B0-----:R-:W-:-:S05]  /*0730*/  IMAD.WIDE.U32 R58, R9, -0x77777777, RZ ;  /* 0x88888889093a7825 */ /* 0x001fca00078e00ff */
[----:B------:R-:W-:-:S05]  /*0740*/  SHF.R.U32.HI R58, RZ, 0x7, R59 ;  /* 0x00000007ff3a7819 */ /* 0x000fca000001163b */
[C---:B------:R-:W-:Y:S01]  /*0750*/  IMAD R9, R58.reuse, -0xf0, R9 ;  /* 0xffffff103a097824 */ /* 0x040fe200078e0209 */
[----:B------:R-:W-:-:S04]  /*0760*/  IADD3 R30, R58, UR7, RZ ;  /* 0x000000073a1e7c10 */ /* 0x000fc8000fffe0ff */
[----:B------:R-:W-:Y:S02]  /*0770*/  SHF.L.U32 R10, R9, 0x2, RZ ;  /* 0x00000002090a7819 */ /* 0x000fe400000006ff */
[----:B------:R-:W-:Y:S01]  /*0780*/  MOV R9, UR9 ;  /* 0x0000000900097c02 */ /* 0x000fe20008000f00 */
[----:B------:R-:W-:Y:S01]  /*0790*/  UIMAD UR7, UR5, 0xf0000, URZ ;  /* 0x000f0000050778a4 */ /* 0x000fe2000f8e023f */
[----:B------:R-:W-:-:S03]  /*07a0*/  IMAD R30, R30, 0x3c0, RZ ;  /* 0x000003c01e1e7824 */ /* 0x000fc600078e02ff */
[----:B------:R-:W-:-:S05]  /*07b0*/  IMAD.WIDE.U32 R10, R9, 0xf0000, R10 ;  /* 0x000f0000090a7825 */ /* 0x000fca00078e000a */
[----:B------:R-:W-:Y:S01]  /*07c0*/  IADD3 R53, R11, UR7, RZ ;  /* 0x000000070b357c10 */ /* 0x000fe2000fffe0ff */
[----:B------:R-:W-:Y:S01]  /*07d0*/  ULDC UR7, c[0x0][0x250] ;  /* 0x0000940000077ab9 */ /* 0x000fe20000000800 */
[----:B------:R-:W-:-:S04]  /*07e0*/  IADD3 R9, P1, R30, R10, RZ ;  /* 0x0000000a1e097210 */ /* 0x000fc80007f3e0ff */
[----:B------:R-:W-:-:S05]  /*07f0*/  SHF.L.U32 R24, R9, 0x1, RZ ;  /* 0x0000000109187819 */ /* 0x000fca00000006ff */
[----:B------:R0:W-:Y:S01]  /*0800*/  STL [R1+0x7c], R24 ;  /* 0x00007c1801007387 */ /* 0x0001e20000100800 */
        /* <DEDUP_REMOVED lines=8> */
[----:B------:R-:W2:Y:S01]  /*0890*/  LDG.E.64.CONSTANT R22, desc[UR12][R22.64] ;  /* 0x0000000c16167981 */ /* 0x000ea2000c1e9b00 */
[----:B------:R-:W-:Y:S02]  /*08a0*/  IADD3 R9, R30, 0x780, RZ ;  /* 0x000007801e097810 */ /* 0x000fe40007ffe0ff */
[----:B------:R-:W-:-:S02]  /*08b0*/  IADD3.X R17, R29, UR15, RZ, P0, !PT ;  /* 0x0000000f1d117c10 */ /* 0x000fc400087fe4ff */
[----:B------:R-:W-:-:S04]  /*08c0*/  IADD3 R9, P0, R9, R10, RZ ;  /* 0x0000000a09097210 */ /* 0x000fc80007f1e0ff */
[----:B------:R-:W-:Y:S01]  /*08d0*/  IADD3.X R12, RZ, R53, RZ, P0, !PT ;  /* 0x00000035ff0c7210 */ /* 0x000fe200007fe4ff */
[----:B------:R-:W-:Y:S01]  /*08e0*/  STL [R1+0x84], R29 ;  /* 0x0000841d01007387 */ /* 0x000fe20000100800 */
[C---:B------:R-:W-:Y:S02]  /*08f0*/  SHF.L.U32 R28, R9.reuse, 0x1, RZ ;  /* 0x00000001091c7819 */ /* 0x040fe400000006ff */
[----:B------:R-:W-:Y:S01]  /*0900*/  SHF.L.U64.HI R33, R9, 0x1, R12 ;  /* 0x0000000109217819 */ /* 0x000fe2000001020c */
[----:B------:R-:W3:Y:S01]  /*0910*/  LDG.E.64.CONSTANT R16, desc[UR12][R16.64] ;  /* 0x0000000c10107981 */ /* 0x000ee2000c1e9b00 */
[----:B------:R-:W-:Y:S02]  /*0920*/  IADD3 R18, P0, R28, UR14, RZ ;  /* 0x0000000e1c127c10 */ /* 0x000fe4000ff1e0ff */
[----:B------:R-:W-:Y:S02]  /*0930*/  IADD3 R9, R30, 0xf00, RZ ;  /* 0x00000f001e097810 */ /* 0x000fe40007ffe0ff */
[----:B------:R-:W-:-:S02]  /*0940*/  IADD3.X R19, R33, UR15, RZ, P0, !PT ;  /* 0x0000000f21137c10 */ /* 0x000fc400087fe4ff */
[----:B------:R-:W-:-:S04]  /*0950*/  IADD3 R9, P0, R9, R10, RZ ;  /* 0x0000000a09097210 */ /* 0x000fc80007f1e0ff */
[----:B------:R-:W-:Y:S01]  /*0960*/  IADD3.X R12, RZ, R53, RZ, P0, !PT ;  /* 0x00000035ff0c7210 */ /* 0x000fe200007fe4ff */
[----:B------:R1:W-:Y:S01]  /*0970*/  STL [R1+0x80], R28 ;  /* 0x0000801c01007387 */ /* 0x0003e20000100800 */
[C---:B------:R-:W-:Y:S02]  /*0980*/  SHF.L.U32 R32, R9.reuse, 0x1, RZ ;  /* 0x0000000109207819 */ /* 0x040fe400000006ff */
[----:B------:R-:W-:Y:S01]  /*0990*/  SHF.L.U64.HI R15, R9, 0x1, R12 ;  /* 0x00000001090f7819 */ /* 0x000fe2000001020c */
[----:B------:R-:W4:Y:S01]  /*09a0*/  LDG.E.64.CONSTANT R18, desc[UR12][R18.64] ;  /* 0x0000000c12127981 */ /* 0x000f22000c1e9b00 */
[----:B------:R-:W-:Y:S02]  /*09b0*/  IADD3 R26, P0, R32, UR14, RZ ;  /* 0x0000000e201a7c10 */ /* 0x000fe4000ff1e0ff */
[----:B------:R-:W-:Y:S02]  /*09c0*/  IADD3 R9, R30, 0x1680, RZ ;  /* 0x000016801e097810 */ /* 0x000fe40007ffe0ff */
[----:B------:R-:W-:-:S02]  /*09d0*/  IADD3.X R27, R15, UR15, RZ, P0, !PT ;  /* 0x0000000f0f1b7c10 */ /* 0x000fc400087fe4ff */
[----:B------:R-:W-:-:S04]  /*09e0*/  IADD3 R9, P0, R9, R10, RZ ;  /* 0x0000000a09097210 */ /* 0x000fc80007f1e0ff */
[----:B------:R-:W-:Y:S01]  /*09f0*/  IADD3.X R12, RZ, R53, RZ, P0, !PT ;  /* 0x00000035ff0c7210 */ /* 0x000fe200007fe4ff */
[----:B------:R-:W-:Y:S01]  /*0a00*/  STL [R1+0x90], R33 ;  /* 0x0000902101007387 */ /* 0x000fe20000100800 */
[C---:B------:R-:W-:Y:S02]  /*0a10*/  SHF.L.U32 R20, R9.reuse, 0x1, RZ ;  /* 0x0000000109147819 */ /* 0x040fe400000006ff */
[----:B------:R-:W-:Y:S01]  /*0a20*/  SHF.L.U64.HI R21, R9, 0x1, R12 ;  /* 0x0000000109157819 */ /* 0x000fe2000001020c */
[----:B------:R-:W4:Y:S01]  /*0a30*/  LDG.E.64.CONSTANT R26, desc[UR12][R26.64] ;  /* 0x0000000c1a1a7981 */ /* 0x000f22000c1e9b00 */
[----:B------:R-:W-:Y:S02]  /*0a40*/  IADD3 R36, P0, R20, UR14, RZ ;  /* 0x0000000e14247c10 */ /* 0x000fe4000ff1e0ff */
[----:B------:R-:W-:Y:S02]  /*0a50*/  IADD3 R9, R30, 0x1e00, RZ ;  /* 0x00001e001e097810 */ /* 0x000fe40007ffe0ff */
[----:B------:R-:W-:-:S02]  /*0a60*/  IADD3.X R37, R21, UR15, RZ, P0, !PT ;  /* 0x0000000f15257c10 */ /* 0x000fc400087fe4ff */
[----:B0-----:R-:W-:-:S04]  /*0a70*/  IADD3 R24, P0, R24, UR16, RZ ;  /* 0x0000001018187c10 */ /* 0x001fc8000ff1e0ff */
[----:B------:R-:W-:Y:S01]  /*0a80*/  IADD3.X R25, R29, UR17, RZ, P0, !PT ;  /* 0x000000111d197c10 */ /* 0x000fe200087fe4ff */
[----:B------:R0:W-:Y:S01]  /*0a90*/  STL [R1+0x8c], R32 ;  /* 0x00008c2001007387 */ /* 0x0001e20000100800 */
[----:B------:R-:W-:-:S03]  /*0aa0*/  IADD3 R9, P0, R9, R10, RZ ;  /* 0x0000000a09097210 */ /* 0x000fc60007f1e0ff */
[----:B------:R-:W4:Y:S01]  /*0ab0*/  LDG.E.64.CONSTANT R36, desc[UR12][R36.64] ;  /* 0x0000000c24247981 */ /* 0x000f22000c1e9b00 */
[----:B------:R-:W-:Y:S02]  /*0ac0*/  IADD3.X R12, RZ, R53, RZ, P0, !PT ;  /* 0x00000035ff0c7210 */ /* 0x000fe400007fe4ff */
[C---:B------:R-:W-:Y:S01]  /*0ad0*/  SHF.L.U32 R38, R9.reuse, 0x1, RZ ;  /* 0x0000000109267819 */ /* 0x040fe200000006ff */
[----:B------:R-:W4:Y:S01]  /*0ae0*/  LDG.E.64.CONSTANT R24, desc[UR12][R24.64] ;  /* 0x0000000c18187981 */ /* 0x000f22000c1e9b00 */
[----:B------:R-:W-:Y:S02]  /*0af0*/  SHF.L.U64.HI R31, R9, 0x1, R12 ;  /* 0x00000001091f7819 */ /* 0x000fe4000001020c */
[----:B------:R-:W-:-:S04]  /*0b00*/  IADD3 R34, P0, R38, UR14, RZ ;  /* 0x0000000e26227c10 */ /* 0x000fc8000ff1e0ff */
[----:B------:R-:W-:Y:S02]  /*0b10*/  IADD3.X R35, R31, UR15, RZ, P0, !PT ;  /* 0x0000000f1f237c10 */ /* 0x000fe400087fe4ff */
[----:B-1----:R-:W-:-:S04]  /*0b20*/  IADD3 R28, P0, R28, UR16, RZ ;  /* 0x000000101c1c7c10 */ /* 0x002fc8000ff1e0ff */
[----:B------:R-:W-:Y:S01]  /*0b30*/  IADD3.X R29, R33, UR17, RZ, P0, !PT ;  /* 0x00000011211d7c10 */ /* 0x000fe200087fe4ff */
[----:B------:R-:W4:Y:S01]  /*0b40*/  LDG.E.64.CONSTANT R34, desc[UR12][R34.64] ;  /* 0x0000000c22227981 */ /* 0x000f22000c1e9b00 */
[----:B0-----:R-:W-:-:S04]  /*0b50*/  IADD3 R32, P0, R32, UR16, RZ ;  /* 0x0000001020207c10 */ /* 0x001fc8000ff1e0ff */
[----:B------:R-:W-:Y:S01]  /*0b60*/  IADD3.X R33, R15, UR17, RZ, P0, !PT ;  /* 0x000000110f217c10 */ /* 0x000fe200087fe4ff */
[----:B------:R-:W4:Y:S05]  /*0b70*/  LDG.E.64.CONSTANT R28, desc[UR12][R28.64] ;  /* 0x0000000c1c1c7981 */ /* 0x000f2a000c1e9b00 */
[----:B------:R-:W4:Y:S01]  /*0b80*/  LDG.E.64.CONSTANT R32, desc[UR12][R32.64] ;  /* 0x0000000c20207981 */ /* 0x000f22000c1e9b00 */
[----:B------:R-:W-:-:S04]  /*0b90*/  IADD3 R11, R30, 0x2580, RZ ;  /* 0x000025801e0b7810 */ /* 0x000fc80007ffe0ff */
[----:B------:R-:W-:Y:S01]  /*0ba0*/  IADD3 R11, P0, R11, R10, RZ ;  /* 0x0000000a0b0b7210 */ /* 0x000fe20007f1e0ff */
[----:B------:R-:W-:Y:S03]  /*0bb0*/  STL [R1+0xa0], R15 ;  /* 0x0000a00f01007387 */ /* 0x000fe60000100800 */
[----:B------:R-:W-:Y:S01]  /*0bc0*/  IADD3.X R12, RZ, R53, RZ, P0, !PT ;  /* 0x00000035ff0c7210 */ /* 0x000fe200007fe4ff */
[----:B------:R3:W-:Y:S04]  /*0bd0*/  STL [R1+0x98], R20 ;  /* 0x0000981401007387 */ /* 0x0007e80000100800 */
[----:B------:R0:W-:Y:S01]  /*0be0*/  STL [R1+0xac], R21 ;  /* 0x0000ac1501007387 */ /* 0x0001e20000100800 */
[----:B------:R-:W-:-:S03]  /*0bf0*/  SHF.L.U64.HI R59, R11, 0x1, R12 ;  /* 0x000000010b3b7819 */ /* 0x000fc6000001020c */
[----:B------:R-:W-:Y:S01]  /*0c00*/  STL [R1+0xa4], R38 ;  /* 0x0000a42601007387 */ /* 0x000fe20000100800 */
[----:B------:R-:W-:-:S03]  /*0c10*/  IADD3 R12, P0, R20, UR16, RZ ;  /* 0x00000010140c7c10 */ /* 0x000fc6000ff1e0ff */
[----:B------:R-:W-:Y:S01]  /*0c20*/  STL [R1+0xa8], R31 ;  /* 0x0000a81f01007387 */ /* 0x000fe20000100800 */
[----:B------:R-:W-:-:S06]  /*0c30*/  IADD3.X R13, R21, UR17, RZ, P0, !PT ;  /* 0x00000011150d7c10 */ /* 0x000fcc00087fe4ff */
[----:B------:R-:W4:Y:S01]  /*0c40*/  LDG.E.64.CONSTANT R12, desc[UR12][R12.64] ;  /* 0x0000000c0c0c7981 */ /* 0x000f22000c1e9b00 */
[----:B--2---:R-:W-:-:S06]  /*0c50*/  FADD.FTZ R9, R23, UR7 ;  /* 0x0000000717097e21 */ /* 0x004fcc0008010000 */
[----:B------:R-:W0:Y:S01]  /*0c60*/  MUFU.RSQ R9, R9 ;  /* 0x0000000900097308 */ /* 0x000e220000001400 */
[--C-:B---3--:R-:W-:Y:S02]  /*0c70*/  HADD2.F32 R20, -RZ, R16.reuse.H0_H0 ;  /* 0x20000010ff147230 */ /* 0x108fe40000004100 */
[----:B------:R-:W-:-:S03]  /*0c80*/  HADD2.F32 R23, -RZ, R16.H1_H1 ;  /* 0x30000010ff177230 */ /* 0x000fc60000004100 */
[----:B------:R-:W-:-:S04]  /*0c90*/  FADD.FTZ R20, -R22, R20 ;  /* 0x0000001416147221 */ /* 0x000fc80000010100 */
[----:B0-----:R-:W-:Y:S01]  /*0ca0*/  FMUL.FTZ R21, R9, R20 ;  /* 0x0000001409157220 */ /* 0x001fe20000410000 */
[----:B------:R-:W-:Y:S02]  /*0cb0*/  HADD2.F32 R20, -RZ, R17.H0_H0 ;  /* 0x20000011ff147230 */ /* 0x000fe40000004100 */
[----:B------:R-:W-:Y:S01]  /*0cc0*/  FADD.FTZ R23, -R22, R23 ;  /* 0x0000001716177221 */ /* 0x000fe20000010100 */
[----:B-----5:R-:W-:-:S03]  /*0cd0*/  FFMA.FTZ R47, R0, R21, R5 ;  /* 0x00000015002f7223 */ /* 0x020fc60000010005 */
[----:B------:R-:W-:-:S04]  /*0ce0*/  FMUL.FTZ R23, R9, R23 ;  /* 0x0000001709177220 */ /* 0x000fc80000410000 */
[----:B------:R-:W-:Y:S01]  /*0cf0*/  FFMA.FTZ R48, R2, R23, R6 ;  /* 0x0000001702307223 */ /* 0x000fe20000010006 */
[----:B----4-:R-:W-:Y:S04]  /*0d00*/  STL [R1+0x12c], R35 ;  /* 0x00012c2301007387 */ /* 0x010fe80000100800 */
[----:B------:R-:W-:Y:S04]  /*0d10*/  STL [R1+0x130], R29 ;  /* 0x0001301d01007387 */ /* 0x000fe80000100800 */
[----:B------:R0:W-:Y:S02]  /*0d20*/  STL [R1+0x128], R32 ;  /* 0x0001282001007387 */ /* 0x0001e40000100800 */
[----:B0-----:R-:W-:-:S02]  /*0d30*/  SHF.L.U32 R32, R11, 0x1, RZ ;  /* 0x000000010b207819 */ /* 0x001fc400000006ff */
[----:B------:R-:W-:Y:S02]  /*0d40*/  IADD3 R11, R30, 0x2d00, RZ ;  /* 0x00002d001e0b7810 */ /* 0x000fe40007ffe0ff */
[----:B------:R-:W-:Y:S01]  /*0d50*/  IADD3 R14, P1, R32, UR14, RZ ;  /* 0x0000000e200e7c10 */ /* 0x000fe2000ff3e0ff */
[----:B------:R-:W-:Y:S03]  /*0d60*/  STL [R1+0x124], R33 ;  /* 0x0001242101007387 */ /* 0x000fe60000100800 */
[----:B------:R-:W-:Y:S02]  /*0d70*/  IADD3.X R15, R59, UR15, RZ, P1, !PT ;  /* 0x0000000f3b0f7c10 */ /* 0x000fe40008ffe4ff */
[----:B------:R-:W-:Y:S01]  /*0d80*/  IADD3 R11, P1, R11, R10, RZ ;  /* 0x0000000a0b0b7210 */ /* 0x000fe20007f3e0ff */
[----:B------:R-:W-:Y:S03]  /*0d90*/  STL [R1+0x94], R32 ;  /* 0x0000942001007387 */ /* 0x000fe60000100800 */
[----:B------:R-:W-:Y:S01]  /*0da0*/  IADD3.X R16, RZ, R53, RZ, P1, !PT ;  /* 0x00000035ff107210 */ /* 0x000fe20000ffe4ff */
[----:B------:R-:W-:Y:S04]  /*0db0*/  STL [R1+0x9c], R59 ;  /* 0x00009c3b01007387 */ /* 0x000fe80000100800 */
[----:B------:R0:W-:Y:S01]  /*0dc0*/  STL [R1+0x1c], R21 ;  /* 0x00001c1501007387 */ /* 0x0001e20000100800 */
[----:B------:R-:W-:-:S02]  /*0dd0*/  SHF.L.U64.HI R35, R11, 0x1, R16 ;  /* 0x000000010b237819 */ /* 0x000fc40000010210 */
[----:B------:R-:W-:Y:S01]  /*0de0*/  SHF.L.U32 R29, R11, 0x1, RZ ;  /* 0x000000010b1d7819 */ /* 0x000fe200000006ff */
[----:B------:R-:W-:Y:S01]  /*0df0*/  FMUL.FTZ R52, R48, -1.4426950216293334961 ;  /* 0xbfb8aa3b30347820 */ /* 0x000fe20000410000 */
[----:B------:R-:W-:Y:S01]  /*0e00*/  FMUL.FTZ R50, R47, -1.4426950216293334961 ;  /* 0xbfb8aa3b2f327820 */ /* 0x000fe20000410000 */
[----:B------:R-:W2:Y:S01]  /*0e10*/  LDG.E.64.CONSTANT R14, desc[UR12][R14.64] ;  /* 0x0000000c0e0e7981 */ /* 0x000ea2000c1e9b00 */
[----:B0-----:R-:W-:Y:S02]  /*0e20*/  HADD2.F32 R21, -RZ, R17.H1_H1 ;  /* 0x30000011ff157230 */ /* 0x001fe40000004100 */
[----:B------:R-:W-:Y:S01]  /*0e30*/  FADD.FTZ R17, -R22, R20 ;  /* 0x0000001416117221 */ /* 0x000fe20000010100 */
[----:B------:R0:W-:Y:S03]  /*0e40*/  STL [R1+0x20], R23 ;  /* 0x0000201701007387 */ /* 0x0001e60000100800 */
[----:B------:R-:W-:Y:S01]  /*0e50*/  FMUL.FTZ R11, R9, R17 ;  /* 0x00000011090b7220 */ /* 0x000fe20000410000 */
[----:B------:R-:W-:Y:S01]  /*0e60*/  STL [R1+0x88], R35 ;  /* 0x0000882301007387 */ /* 0x000fe20000100800 */
[----:B------:R-:W-:Y:S01]  /*0e70*/  IADD3 R16, P0, R38, UR16, RZ ;  /* 0x0000001026107c10 */ /* 0x000fe2000ff1e0ff */
[----:B------:R-:W-:Y:S01]  /*0e80*/  FADD.FTZ R21, -R22, R21 ;  /* 0x0000001516157221 */ /* 0x000fe20000010100 */
[----:B------:R-:W-:Y:S01]  /*0e90*/  FFMA.FTZ R38, R3, R11, R7 ;  /* 0x0000000b03267223 */ /* 0x000fe20000010007 */
[----:B------:R-:W-:Y:S04]  /*0ea0*/  STL [R1+0x78], R29 ;  /* 0x0000781d01007387 */ /* 0x000fe80000100800 */
[----:B------:R1:W-:Y:S01]  /*0eb0*/  STL [R1+0x64], R11 ;  /* 0x0000640b01007387 */ /* 0x0003e20000100800 */
[----:B0-----:R-:W-:Y:S01]  /*0ec0*/  FMUL.FTZ R23, R9, R21 ;  /* 0x0000001509177220 */ /* 0x001fe20000410000 */
[----:B-1----:R-:W-:-:S04]  /*0ed0*/  HADD2.F32 R11, -RZ, R18.H0_H0 ;  /* 0x20000012ff0b7230 */ /* 0x002fc80000004100 */
[----:B------:R0:W-:Y:S01]  /*0ee0*/  STL [R1+0x6c], R23 ;  /* 0x00006c1701007387 */ /* 0x0001e20000100800 */
[----:B------:R-:W-:Y:S01]  /*0ef0*/  FFMA.FTZ R39, R4, R23, R8 ;  /* 0x0000001704277223 */ /* 0x000fe20000010008 */
[----:B------:R-:W-:-:S04]  /*0f00*/  FADD.FTZ R11, -R22, R11 ;  /* 0x0000000b160b7221 */ /* 0x000fc80000010100 */
[----:B------:R-:W-:Y:S01]  /*0f10*/  FMUL.FTZ R11, R9, R11 ;  /* 0x0000000b090b7220 */ /* 0x000fe20000410000 */
[----:B0-----:R-:W-:-:S03]  /*0f20*/  HADD2.F32 R23, -RZ, R18.H1_H1 ;  /* 0x30000012ff177230 */ /* 0x001fc60000004100 */
[----:B------:R-:W-:Y:S01]  /*0f30*/  FFMA.FTZ R18, R0, R11, R5 ;  /* 0x0000000b00127223 */ /* 0x000fe20000010005 */
[----:B------:R0:W-:Y:S01]  /*0f40*/  STL [R1+0x68], R11 ;  /* 0x0000680b01007387 */ /* 0x0001e20000100800 */
[----:B------:R-:W-:-:S04]  /*0f50*/  FADD.FTZ R23, -R22, R23 ;  /* 0x0000001716177221 */ /* 0x000fc80000010100 */
[----:B------:R-:W-:Y:S01]  /*0f60*/  FMUL.FTZ R23, R9, R23 ;  /* 0x0000001709177220 */ /* 0x000fe20000410000 */
[----:B0-----:R-:W-:-:S04]  /*0f70*/  HADD2.F32 R11, -RZ, R19.H0_H0 ;  /* 0x20000013ff0b7230 */ /* 0x001fc80000004100 */
[----:B------:R0:W-:Y:S01]  /*0f80*/  STL [R1+0x60], R23 ;  /* 0x0000601701007387 */ /* 0x0001e20000100800 */
[----:B------:R-:W-:Y:S01]  /*0f90*/  FFMA.FTZ R43, R2, R23, R6 ;  /* 0x00000017022b7223 */ /* 0x000fe20000010006 */
[----:B------:R-:W-:Y:S01]  /*0fa0*/  FADD.FTZ R11, -R22, R11 ;  /* 0x0000000b160b7221 */ /* 0x000fe20000010100 */
[----:B------:R-:W-:-:S03]  /*0fb0*/  HADD2.F32 R19, -RZ, R19.H1_H1 ;  /* 0x30000013ff137230 */ /* 0x000fc60000004100 */
[----:B0-----:R-:W-:Y:S01]  /*0fc0*/  FMUL.FTZ R23, R9, R11 ;  /* 0x0000000b09177220 */ /* 0x001fe20000410000 */
[--C-:B------:R-:W-:Y:S02]  /*0fd0*/  HADD2.F32 R11, -RZ, R26.reuse.H0_H0 ;  /* 0x2000001aff0b7230 */ /* 0x100fe40000004100 */
[----:B------:R-:W-:Y:S02]  /*0fe0*/  HADD2.F32 R26, -RZ, R26.H1_H1 ;  /* 0x3000001aff1a7230 */ /* 0x000fe40000004100 */
[C---:B------:R-:W-:Y:S01]  /*0ff0*/  FADD.FTZ R19, -R22.reuse, R19 ;  /* 0x0000001316137221 */ /* 0x040fe20000010100 */
[C---:B------:R-:W-:Y:S02]  /*1000*/  FADD.FTZ R11, -R22.reuse, R11 ;  /* 0x0000000b160b7221 */ /* 0x040fe40000010100 */
[----:B------:R-:W-:Y:S01]  /*1010*/  FADD.FTZ R26, -R22, R26 ;  /* 0x0000001a161a7221 */ /* 0x000fe20000010100 */
[----:B------:R0:W-:Y:S01]  /*1020*/  STL [R1+0x54], R23 ;  /* 0x0000541701007387 */ /* 0x0001e20000100800 */
[----:B------:R-:W-:Y:S01]  /*1030*/  FFMA.FTZ R44, R3, R23, R7 ;  /* 0x00000017032c7223 */ /* 0x000fe20000010007 */
[C---:B------:R-:W-:Y:S01]  /*1040*/  FMUL.FTZ R19, R9.reuse, R19 ;  /* 0x0000001309137220 */ /* 0x040fe20000410000 */
[C---:B------:R-:W-:Y:S01]  /*1050*/  FMUL.FTZ R33, R9.reuse, R26 ;  /* 0x0000001a09217220 */ /* 0x040fe20000410000 */
[----:B0-----:R-:W-:-:S03]  /*1060*/  FMUL.FTZ R23, R9, R11 ;  /* 0x0000000b09177220 */ /* 0x001fc60000410000 */
[----:B------:R-:W-:Y:S01]  /*1070*/  STL [R1+0x50], R19 ;  /* 0x0000501301007387 */ /* 0x000fe20000100800 */
[----:B------:R-:W-:-:S03]  /*1080*/  FFMA.FTZ R42, R2, R33, R6 ;  /* 0x00000021022a7223 */ /* 0x000fc60000010006 */
[----:B------:R-:W-:Y:S04]  /*1090*/  STL [R1+0x4c], R23 ;  /* 0x00004c1701007387 */ /* 0x000fe80000100800 */
[----:B------:R0:W-:Y:S01]  /*10a0*/  STL [R1+0x48], R33 ;  /* 0x0000482101007387 */ /* 0x0001e20000100800 */
[----:B------:R-:W1:Y:S01]  /*10b0*/  MUFU.EX2 R52, R52 ;  /* 0x0000003400347308 */ /* 0x000e620000000800 */
[----:B------:R-:W-:Y:S01]  /*10c0*/  IADD3.X R17, R31, UR17, RZ, P0, !PT ;  /* 0x000000111f117c10 */ /* 0x000fe200087fe4ff */
[----:B0-----:R-:W0:Y:S01]  /*10d0*/  S2R R33, SR_TID.X ;  /* 0x0000000000217919 */ /* 0x001e220000002100 */
[----:B------:R-:W-:Y:S01]  /*10e0*/  FMUL.FTZ R31, R38, -1.4426950216293334961 ;  /* 0xbfb8aa3b261f7820 */ /* 0x000fe20000410000 */
[--C-:B------:R-:W-:Y:S02]  /*10f0*/  HADD2.F32 R11, -RZ, R27.reuse.H0_H0 ;  /* 0x2000001bff0b7230 */ /* 0x100fe40000004100 */
[----:B------:R-:W-:-:S02]  /*1100*/  HADD2.F32 R26, -RZ, R27.H1_H1 ;  /* 0x3000001bff1a7230 */ /* 0x000fc40000004100 */
[----:B------:R-:W-:Y:S01]  /*1110*/  MUFU.EX2 R50, R50 ;  /* 0x0000003200327308 */ /* 0x000fe20000000800 */
[----:B------:R-:W-:Y:S01]  /*1120*/  FMUL.FTZ R54, R39, -1.4426950216293334961 ;  /* 0xbfb8aa3b27367820 */ /* 0x000fe20000410000 */
[----:B------:R-:W-:Y:S01]  /*1130*/  FADD.FTZ R11, -R22, R11 ;  /* 0x0000000b160b7221 */ /* 0x000fe20000010100 */
[----:B-1----:R-:W-:Y:S01]  /*1140*/  FADD.FTZ R52, R52, 1 ;  /* 0x3f80000034347421 */ /* 0x002fe20000010000 */
[----:B------:R-:W-:Y:S01]  /*1150*/  FADD.FTZ R26, -R22, R26 ;  /* 0x0000001a161a7221 */ /* 0x000fe20000010100 */
[----:B------:R-:W-:Y:S01]  /*1160*/  IADD3 R20, P1, R29, UR14, RZ ;  /* 0x0000000e1d147c10 */ /* 0x000fe2000ff3e0ff */
[----:B------:R-:W-:Y:S01]  /*1170*/  FMUL.FTZ R49, R18, -1.4426950216293334961 ;  /* 0xbfb8aa3b12317820 */ /* 0x000fe20000410000 */
[----:B------:R-:W-:Y:S01]  /*1180*/  FMUL.FTZ R45, R44, -1.4426950216293334961 ;  /* 0xbfb8aa3b2c2d7820 */ /* 0x000fe20000410000 */
[----:B------:R-:W1:Y:S01]  /*1190*/  MUFU.EX2 R31, R31 ;  /* 0x0000001f001f7308 */ /* 0x000e620000000800 */
[C---:B------:R-:W-:Y:S01]  /*11a0*/  FMUL.FTZ R27, R9.reuse, R11 ;  /* 0x0000000b091b7220 */ /* 0x040fe20000410000 */
[----:B------:R-:W-:Y:S01]  /*11b0*/  FMUL.FTZ R26, R9, R26 ;  /* 0x0000001a091a7220 */ /* 0x000fe20000410000 */
[--C-:B------:R-:W-:Y:S01]  /*11c0*/  FFMA.FTZ R19, R4, R19, R8.reuse ;  /* 0x0000001304137223 */ /* 0x100fe20000010008 */
[----:B------:R-:W-:Y:S01]  /*11d0*/  FMUL.FTZ R40, R43, -1.4426950216293334961 ;  /* 0xbfb8aa3b2b287820 */ /* 0x000fe20000410000 */
[----:B------:R-:W-:Y:S01]  /*11e0*/  FMUL.FTZ R56, R42, -1.4426950216293334961 ;  /* 0xbfb8aa3b2a387820 */ /* 0x000fe20000410000 */
[----:B------:R-:W-:Y:S01]  /*11f0*/  STL [R1+0x3c], R27 ;  /* 0x00003c1b01007387 */ /* 0x000fe20000100800 */
[----:B------:R-:W-:Y:S01]  /*1200*/  FFMA.FTZ R41, R4, R26, R8 ;  /* 0x0000001a04297223 */ /* 0x000fe20000010008 */
[----:B------:R-:W3:Y:S02]  /*1210*/  MUFU.EX2 R54, R54 ;  /* 0x0000003600367308 */ /* 0x000ee40000000800 */
[----:B------:R4:W-:Y:S01]  /*1220*/  STL [R1+0x38], R26 ;  /* 0x0000381a01007387 */ /* 0x0009e20000100800 */
[--C-:B------:R-:W-:Y:S01]  /*1230*/  HADD2.F32 R11, -RZ, R36.reuse.H0_H0 ;  /* 0x20000024ff0b7230 */ /* 0x100fe20000004100 */
[----:B------:R-:W-:Y:S01]  /*1240*/  IADD3.X R21, R35, UR15, RZ, P1, !PT ;  /* 0x0000000f23157c10 */ /* 0x000fe20008ffe4ff */
[----:B------:R-:W-:-:S02]  /*1250*/  HADD2.F32 R36, -RZ, R36.H1_H1 ;  /* 0x30000024ff247230 */ /* 0x000fc40000004100 */
[----:B------:R-:W-:Y:S01]  /*1260*/  FFMA.FTZ R51, R3, R27, R7 ;  /* 0x0000001b03337223 */ /* 0x000fe20000010007 */
[----:B------:R-:W-:Y:S01]  /*1270*/  FFMA.FTZ R23, R0, R23, R5 ;  /* 0x0000001700177223 */ /* 0x000fe20000010005 */
[----:B------:R-:W-:Y:S01]  /*1280*/  MUFU.RCP R52, R52 ;  /* 0x0000003400347308 */ /* 0x000fe20000001000 */
[----:B------:R-:W2:Y:S01]  /*1290*/  LDG.E.64.CONSTANT R16, desc[UR12][R16.64] ;  /* 0x0000000c10107981 */ /* 0x000ea2000c1e9b00 */
[----:B----4-:R-:W-:Y:S01]  /*12a0*/  IADD3 R26, R30, 0x3480, RZ ;  /* 0x000034801e1a7810 */ /* 0x010fe20007ffe0ff */
[----:B0-----:R-:W-:Y:S01]  /*12b0*/  IMAD R33, R58, -0xf0, R33 ;  /* 0xffffff103a217824 */ /* 0x001fe200078e0221 */
[----:B------:R-:W-:Y:S01]  /*12c0*/  MOV R27, 0x18 ;  /* 0x00000018001b7802 */ /* 0x000fe20000000f00 */
[----:B------:R-:W-:Y:S01]  /*12d0*/  FADD.FTZ R11, -R22, R11 ;  /* 0x0000000b160b7221 */ /* 0x000fe20000010100 */
[----:B------:R-:W-:Y:S01]  /*12e0*/  IADD3 R26, P1, R26, R10, RZ ;  /* 0x0000000a1a1a7210 */ /* 0x000fe20007f3e0ff */
[----:B-1----:R-:W-:Y:S01]  /*12f0*/  FADD.FTZ R10, R31, 1 ;  /* 0x3f8000001f0a7421 */ /* 0x002fe20000010000 */
[----:B------:R-:W0:Y:S01]  /*1300*/  MUFU.EX2 R49, R49 ;  /* 0x0000003100317308 */ /* 0x000e220000000800 */
[----:B------:R-:W-:Y:S01]  /*1310*/  IADD3 R30, P0, R32, UR16, RZ ;  /* 0x00000010201e7c10 */ /* 0x000fe2000ff1e0ff */
[----:B------:R-:W-:Y:S01]  /*1320*/  FADD.FTZ R36, -R22, R36 ;  /* 0x0000002416247221 */ /* 0x000fe20000010100 */
[----:B------:R-:W-:Y:S01]  /*1330*/  FADD.FTZ R50, R50, 1 ;  /* 0x3f80000032327421 */ /* 0x000fe20000010000 */
[----:B------:R-:W-:Y:S01]  /*1340*/  IADD3.X R53, RZ, R53, RZ, P1, !PT ;  /* 0x00000035ff357210 */ /* 0x000fe20000ffe4ff */
[----:B------:R-:W-:-:S02]  /*1350*/  IMAD R27, R33, R27, UR6 ;  /* 0x00000006211b7e24 */ /* 0x000fc4000f8e021b */
[----:B------:R-:W-:Y:S01]  /*1360*/  FMUL.FTZ R11, R9, R11 ;  /* 0x0000000b090b7220 */ /* 0x000fe20000410000 */
[----:B------:R-:W-:Y:S01]  /*1370*/  IADD3.X R31, R59, UR17, RZ, P0, !PT ;  /* 0x000000113b1f7c10 */ /* 0x000fe200087fe4ff */
[----:B------:R-:W-:Y:S01]  /*1380*/  MUFU.RCP R10, R10 ;  /* 0x0000000a000a7308 */ /* 0x000fe20000001000 */
[----:B------:R-:W-:Y:S01]  /*1390*/  FMUL.FTZ R59, R9, R36 ;  /* 0x00000024093b7220 */ /* 0x000fe20000410000 */
[C---:B------:R-:W-:Y:S01]  /*13a0*/  SHF.L.U32 R32, R26.reuse, 0x1, RZ ;  /* 0x000000011a207819 */ /* 0x040fe200000006ff */
[----:B------:R-:W-:Y:S01]  /*13b0*/  FMUL.FTZ R46, R19, -1.4426950216293334961 ;  /* 0xbfb8aa3b132e7820 */ /* 0x000fe20000410000 */
[----:B------:R-:W-:Y:S01]  /*13c0*/  SHF.L.U64.HI R33, R26, 0x1, R53 ;  /* 0x000000011a217819 */ /* 0x000fe20000010235 */
[----:B------:R-:W-:Y:S01]  /*13d0*/  STL [R1+0x24], R11 ;  /* 0x0000240b01007387 */ /* 0x000fe20000100800 */
[----:B------:R-:W-:Y:S01]  /*13e0*/  LEA R53, R58, R27, 0x3 ;  /* 0x0000001b3a357211 */ /* 0x000fe200078e18ff */
[----:B---3--:R-:W-:Y:S01]  /*13f0*/  FADD.FTZ R54, R54, 1 ;  /* 0x3f80000036367421 */ /* 0x008fe20000010000 */
[----:B------:R-:W1:Y:S01]  /*1400*/  MUFU.RCP R50, R50 ;  /* 0x0000003200327308 */ /* 0x000e620000001000 */
[----:B------:R3:W-:Y:S01]  /*1410*/  STL [R1+0x18], R59 ;  /* 0x0000183b01007387 */ /* 0x0007e20000100800 */
[----:B------:R-:W-:-:S03]  /*1420*/  FFMA.FTZ R36, R2, R59, R6 ;  /* 0x0000003b02247223 */ /* 0x000fc60000010006 */
[----:B------:R-:W-:Y:S03]  /*1430*/  STL [R1+0x74], R32 ;  /* 0x0000742001007387 */ /* 0x000fe60000100800 */
[----:B------:R-:W4:Y:S01]  /*1440*/  MUFU.EX2 R45, R45 ;  /* 0x0000002d002d7308 */ /* 0x000f220000000800 */
[----:B------:R-:W-:Y:S01]  /*1450*/  STL [R1+0x70], R33 ;  /* 0x0000702101007387 */ /* 0x000fe20000100800 */
[----:B0-----:R-:W-:-:S03]  /*1460*/  FADD.FTZ R49, R49, 1 ;  /* 0x3f80000031317421 */ /* 0x001fc60000010000 */
[----:B------:R0:W-:Y:S03]  /*1470*/  STL [R1+0xb0], R53 ;  /* 0x0000b03501007387 */ /* 0x0001e60000100800 */
[----:B---3--:R-:W3:Y:S08]  /*1480*/  MUFU.RCP R59, R54 ;  /* 0x00000036003b7308 */ /* 0x008ef00000001000 */
[----:B------:R-:W-:Y:S01]  /*1490*/  MUFU.EX2 R40, R40 ;  /* 0x0000002800287308 */ /* 0x000fe20000000800 */
[----:B0-----:R-:W-:Y:S01]  /*14a0*/  FADD.FTZ R53, -R52, 1 ;  /* 0x3f80000034357421 */ /* 0x001fe20000010100 */
[----:B------:R-:W-:-:S06]  /*14b0*/  FMUL.FTZ R55, R23, -1.4426950216293334961 ;  /* 0xbfb8aa3b17377820 */ /* 0x000fcc0000410000 */
[----:B------:R-:W-:Y:S01]  /*14c0*/  MUFU.EX2 R56, R56 ;  /* 0x0000003800387308 */ /* 0x000fe20000000800 */
[----:B------:R-:W-:Y:S01]  /*14d0*/  FFMA.FTZ R48, R48, R53, 1 ;  /* 0x3f80000030307423 */ /* 0x000fe20000010035 */
[----:B------:R-:W-:Y:S01]  /*14e0*/  FMUL.FTZ R57, R51, -1.4426950216293334961 ;  /* 0xbfb8aa3b33397820 */ /* 0x000fe20000410000 */
[----:B------:R-:W2:Y:S04]  /*14f0*/  LDG.E.64.CONSTANT R20, desc[UR12][R20.64] ;  /* 0x0000000c14147981 */ /* 0x000ea8000c1e9b00 */
[----:B------:R-:W2:Y:S01]  /*1500*/  LDG.E.64.CONSTANT R30, desc[UR12][R30.64] ;  /* 0x0000000c1e1e7981 */ /* 0x000ea2000c1e9b00 */
[----:B------:R-:W0:Y:S01]  /*1510*/  MUFU.EX2 R46, R46 ;  /* 0x0000002e002e7308 */ /* 0x000e220000000800 */
[----:B-1----:R-:W-:Y:S01]  /*1520*/  FADD.FTZ R58, -R50, 1 ;  /* 0x3f800000323a7421 */ /* 0x002fe20000010100 */
[----:B----4-:R-:W-:-:S06]  /*1530*/  FADD.FTZ R45, R45, 1 ;  /* 0x3f8000002d2d7421 */ /* 0x010fcc0000010000 */
[----:B------:R1:W-:Y:S01]  /*1540*/  MUFU.RCP R53, R49 ;  /* 0x0000003100357308 */ /* 0x0003e20000001000 */
[----:B------:R-:W-:Y:S01]  /*1550*/  FMUL.FTZ R52, R52, R48 ;  /* 0x0000003034347220 */ /* 0x000fe20000410000 */
[----:B-1----:R-:W-:-:S04]  /*1560*/  FADD.FTZ R49, -R10, 1 ;  /* 0x3f8000000a317421 */ /* 0x002fc80000010100 */
[----:B------:R-:W-:Y:S01]  /*1570*/  FFMA.FTZ R49, R38, R49, 1 ;  /* 0x3f80000026317423 */ /* 0x000fe20000010031 */
[----:B------:R-:W-:Y:S01]  /*1580*/  FFMA.FTZ R47, R47, R58, 1 ;  /* 0x3f8000002f2f7423 */ /* 0x000fe2000001003a */
[----:B---3--:R-:W-:Y:S02]  /*1590*/  FADD.FTZ R58, -R59, 1 ;  /* 0x3f8000003b3a7421 */ /* 0x008fe40000010100 */
[----:B------:R-:W-:Y:S01]  /*15a0*/  FMUL.FTZ R48, R10, R49 ;  /* 0x000000310a307220 */ /* 0x000fe20000410000 */
[--C-:B------:R-:W-:Y:S02]  /*15b0*/  HADD2.F32 R10, -RZ, R24.reuse.H0_H0 ;  /* 0x20000018ff0a7230 */ /* 0x100fe40000004100 */
[----:B------:R-:W-:Y:S02]  /*15c0*/  HADD2.F32 R49, -RZ, R24.H1_H1 ;  /* 0x30000018ff317230 */ /* 0x000fe40000004100 */
[----:B0-----:R-:W-:Y:S01]  /*15d0*/  FADD.FTZ R24, R46, 1 ;  /* 0x3f8000002e187421 */ /* 0x001fe20000010000 */
[----:B------:R-:W-:Y:S01]  /*15e0*/  FADD.FTZ R40, R40, 1 ;  /* 0x3f80000028287421 */ /* 0x000fe20000010000 */
[----:B------:R-:W0:Y:S01]  /*15f0*/  MUFU.RCP R45, R45 ;  /* 0x0000002d002d7308 */ /* 0x000e220000001000 */
[----:B------:R-:W-:Y:S01]  /*1600*/  FMUL.FTZ R47, R50, R47 ;  /* 0x0000002f322f7220 */ /* 0x000fe20000410000 */
[----:B------:R-:W-:Y:S01]  /*1610*/  FFMA.FTZ R39, R39, R58, 1 ;  /* 0x3f80000027277423 */ /* 0x000fe2000001003a */
[----:B------:R-:W-:-:S02]  /*1620*/  HADD2.F32 R38, -RZ, R37.H0_H0 ;  /* 0x20000025ff267230 */ /* 0x000fc40000004100 */
[----:B------:R-:W-:Y:S01]  /*1630*/  FMUL.FTZ R10, R10, R47 ;  /* 0x0000002f0a0a7220 */ /* 0x000fe20000410000 */
[----:B------:R-:W-:Y:S02]  /*1640*/  HADD2.F32 R47, -RZ, R25.H1_H1 ;  /* 0x30000019ff2f7230 */ /* 0x000fe40000004100 */
[----:B------:R1:W-:Y:S01]  /*1650*/  MUFU.RCP R58, R40 ;  /* 0x00000028003a7308 */ /* 0x0003e20000001000 */
[----:B------:R-:W-:-:S07]  /*1660*/  FADD.FTZ R38, -R22, R38 ;  /* 0x0000002616267221 */ /* 0x000fce0000010100 */
[----:B------:R-:W3:Y:S01]  /*1670*/  MUFU.RCP R24, R24 ;  /* 0x0000001800187308 */ /* 0x000ee20000001000 */
[----:B-1----:R-:W-:Y:S02]  /*1680*/  HADD2.F32 R40, -RZ, R25.H0_H0 ;  /* 0x20000019ff287230 */ /* 0x002fe40000004100 */
[----:B------:R-:W-:Y:S02]  /*1690*/  HADD2.F32 R25, -RZ, R34.H0_H0 ;  /* 0x20000022ff197230 */ /* 0x000fe40000004100 */
[----:B------:R-:W-:Y:S01]  /*16a0*/  FMUL.FTZ R50, R9, R38 ;  /* 0x0000002609327220 */ /* 0x000fe20000410000 */
[----:B------:R-:W-:Y:S02]  /*16b0*/  HADD2.F32 R37, -RZ, R37.H1_H1 ;  /* 0x30000025ff257230 */ /* 0x000fe40000004100 */
[----:B------:R-:W-:Y:S01]  /*16c0*/  FADD.FTZ R25, -R22, R25 ;  /* 0x0000001916197221 */ /* 0x000fe20000010100 */
[----:B------:R-:W-:-:S03]  /*16d0*/  FMUL.FTZ R49, R49, R52 ;  /* 0x0000003431317220 */ /* 0x000fc60000410000 */
[----:B------:R-:W-:Y:S01]  /*16e0*/  FMUL.FTZ R52, R9, R25 ;  /* 0x0000001909347220 */ /* 0x000fe20000410000 */
[----:B0-----:R-:W-:Y:S01]  /*16f0*/  FADD.FTZ R25, -R45, 1 ;  /* 0x3f8000002d197421 */ /* 0x001fe20000010100 */
[----:B------:R-:W-:Y:S01]  /*1700*/  FADD.FTZ R38, -R22, R37 ;  /* 0x0000002516267221 */ /* 0x000fe20000010100 */
[----:B------:R0:W-:Y:S01]  /*1710*/  STL [R1+0x14], R50 ;  /* 0x0000143201007387 */ /* 0x0001e20000100800 */
[----:B------:R-:W-:Y:S01]  /*1720*/  FFMA.FTZ R37, R3, R50, R7 ;  /* 0x0000003203257223 */ /* 0x000fe20000010007 */
[----:B------:R-:W-:Y:S01]  /*1730*/  FFMA.FTZ R44, R44, R25, 1 ;  /* 0x3f8000002c2c7423 */ /* 0x000fe20000010019 */
[----:B---3--:R-:W-:Y:S01]  /*1740*/  FADD.FTZ R25, -R24, 1 ;  /* 0x3f80000018197421 */ /* 0x008fe20000010100 */
[----:B------:R-:W-:Y:S01]  /*1750*/  FMUL.FTZ R59, R59, R39 ;  /* 0x000000273b3b7220 */ /* 0x000fe20000410000 */
[----:B------:R-:W-:Y:S01]  /*1760*/  IADD3 R26, P0, R32, UR14, RZ ;  /* 0x0000000e201a7c10 */ /* 0x000fe2000ff1e0ff */
[----:B0-----:R-:W-:Y:S01]  /*1770*/  FADD.FTZ R50, -R58, 1 ;  /* 0x3f8000003a327421 */ /* 0x001fe20000010100 */
[----:B------:R-:W-:Y:S01]  /*1780*/  FMUL.FTZ R38, R9, R38 ;  /* 0x0000002609267220 */ /* 0x000fe20000410000 */
[----:B------:R-:W-:-:S02]  /*1790*/  FFMA.FTZ R19, R19, R25, 1 ;  /* 0x3f80000013137423 */ /* 0x000fc40000010019 */
[----:B------:R-:W-:Y:S01]  /*17a0*/  FFMA.FTZ R43, R43, R50, 1 ;  /* 0x3f8000002b2b7423 */ /* 0x000fe20000010032 */
[----:B------:R-:W-:Y:S01]  /*17b0*/  FMUL.FTZ R48, R40, R48 ;  /* 0x0000003028307220 */ /* 0x000fe20000410000 */
[----:B------:R-:W-:Y:S01]  /*17c0*/  FMUL.FTZ R47, R47, R59 ;  /* 0x0000003b2f2f7220 */ /* 0x000fe20000410000 */
[----:B------:R-:W-:Y:S01]  /*17d0*/  IADD3.X R27, R33, UR15, RZ, P0, !PT ;  /* 0x0000000f211b7c10 */ /* 0x000fe200087fe4ff */
[----:B------:R-:W-:Y:S01]  /*17e0*/  FMUL.FTZ R58, R58, R43 ;  /* 0x0000002b3a3a7220 */ /* 0x000fe20000410000 */
[----:B------:R-:W-:Y:S01]  /*17f0*/  FMUL.FTZ R43, R24, R19 ;  /* 0x00000013182b7220 */ /* 0x000fe20000410000 */
[----:B------:R-:W-:Y:S01]  /*1800*/  STL [R1+0x10], R38 ;  /* 0x0000102601007387 */ /* 0x000fe20000100800 */
[----:B------:R-:W-:Y:S01]  /*1810*/  IADD3 R24, P0, R29, UR16, RZ ;  /* 0x000000101d187c10 */ /* 0x000fe2000ff1e0ff */
[----:B------:R-:W0:Y:S01]  /*1820*/  MUFU.EX2 R55, R55 ;  /* 0x0000003700377308 */ /* 0x000e220000000800 */
[----:B------:R-:W-:Y:S01]  /*1830*/  FADD.FTZ R46, -R53, 1 ;  /* 0x3f800000352e7421 */ /* 0x000fe20000010100 */
[----:B------:R-:W-:Y:S01]  /*1840*/  STL [R1+0x120], R48 ;  /* 0x0001203001007387 */ /* 0x000fe20000100800 */
[----:B------:R-:W-:Y:S01]  /*1850*/  IADD3.X R25, R35, UR17, RZ, P0, !PT ;  /* 0x0000001123197c10 */ /* 0x000fe200087fe4ff */
[----:B------:R-:W-:-:S04]  /*1860*/  FADD.FTZ R56, R56, 1 ;  /* 0x3f80000038387421 */ /* 0x000fc80000010000 */
[----:B------:R-:W1:Y:S01]  /*1870*/  MUFU.EX2 R57, R57 ;  /* 0x0000003900397308 */ /* 0x000e620000000800 */
[----:B------:R-:W-:Y:S01]  /*1880*/  STL [R1+0x11c], R47 ;  /* 0x00011c2f01007387 */ /* 0x000fe20000100800 */
[----:B------:R-:W-:Y:S02]  /*1890*/  HADD2.F32 R34, -RZ, R34.H1_H1 ;  /* 0x30000022ff227230 */ /* 0x000fe40000004100 */
[----:B------:R-:W-:Y:S01]  /*18a0*/  FMUL.FTZ R44, R45, R44 ;  /* 0x0000002c2d2c7220 */ /* 0x000fe20000410000 */
[----:B------:R-:W-:Y:S01]  /*18b0*/  FMUL.FTZ R60, R41, -1.4426950216293334961 ;  /* 0xbfb8aa3b293c7820 */ /* 0x000fe20000410000 */
[----:B------:R0:W-:Y:S01]  /*18c0*/  STL [R1+0xc], R52 ;  /* 0x00000c3401007387 */ /* 0x0001e20000100800 */
[----:B------:R-:W-:Y:S01]  /*18d0*/  FFMA.FTZ R11, R0, R11, R5 ;  /* 0x0000000b000b7223 */ /* 0x000fe20000010005 */
[----:B------:R-:W-:Y:S01]  /*18e0*/  FMUL.FTZ R54, R36, -1.4426950216293334961 ;  /* 0xbfb8aa3b24367820 */ /* 0x000fe20000410000 */
[----:B------:R-:W-:Y:S01]  /*18f0*/  FMUL.FTZ R39, R37, -1.4426950216293334961 ;  /* 0xbfb8aa3b25277820 */ /* 0x000fe20000410000 */
[----:B------:R-:W3:Y:S01]  /*1900*/  LDL.LU R29, [R1+0x130] ;  /* 0x00013000011d7983 */ /* 0x000ee20000300800 */
[----:B------:R-:W-:Y:S01]  /*1910*/  UIADD3 UR9, UP0, UR9, 0x3, URZ ;  /* 0x0000000309097890 */ /* 0x000fe2000ff1e03f */
[----:B------:R-:W-:-:S02]  /*1920*/  ULDC.64 UR14, c[0x0][0x258] ;  /* 0x00009600000e7ab9 */ /* 0x000fc40000000a00 */
[----:B------:R-:W4:Y:S01]  /*1930*/  LDL.LU R35, [R1+0x12c] ;  /* 0x00012c0001237983 */ /* 0x000f220000300800 */
[----:B------:R-:W-:Y:S01]  /*1940*/  FFMA.FTZ R46, R18, R46, 1 ;  /* 0x3f800000122e7423 */ /* 0x000fe2000001002e */
[----:B------:R-:W-:Y:S01]  /*1950*/  FFMA.FTZ R18, R0, R52, R5 ;  /* 0x0000003400127223 */ /* 0x000fe20000010005 */
[----:B0-----:R-:W-:Y:S01]  /*1960*/  FADD.FTZ R52, R55, 1 ;  /* 0x3f80000037347421 */ /* 0x001fe20000010000 */
[----:B------:R-:W0:Y:S01]  /*1970*/  MUFU.RCP R56, R56 ;  /* 0x0000003800387308 */ /* 0x000e220000001000 */
[--C-:B------:R-:W-:Y:S01]  /*1980*/  HADD2.F32 R19, -RZ, R28.reuse.H0_H0 ;  /* 0x2000001cff137230 */ /* 0x100fe20000004100 */
[----:B------:R-:W2:Y:S01]  /*1990*/  LDG.E.64.CONSTANT R26, desc[UR12][R26.64] ;  /* 0x0000000c1a1a7981 */ /* 0x000ea2000c1e9b00 */
[----:B------:R-:W-:Y:S02]  /*19a0*/  HADD2.F32 R45, -RZ, R28.H1_H1 ;  /* 0x3000001cff2d7230 */ /* 0x000fe40000004100 */
[----:B------:R-:W-:Y:S01]  /*19b0*/  FADD.FTZ R28, -R22, R34 ;  /* 0x00000022161c7221 */ /* 0x000fe20000010100 */
[----:B------:R-:W-:Y:S01]  /*19c0*/  FMUL.FTZ R46, R53, R46 ;  /* 0x0000002e352e7220 */ /* 0x000fe20000410000 */
[----:B------:R-:W2:Y:S01]  /*19d0*/  LDG.E.64.CONSTANT R24, desc[UR12][R24.64] ;  /* 0x0000000c18187981 */ /* 0x000ea2000c1e9b00 */
[----:B------:R-:W0:Y:S01]  /*19e0*/  MUFU.RCP R52, R52 ;  /* 0x0000003400347308 */ /* 0x000e220000001000 */
[----:B------:R-:W-:Y:S01]  /*19f0*/  FMUL.FTZ R47, R9, R28 ;  /* 0x0000001c092f7220 */ /* 0x000fe20000410000 */
[----:B-1----:R-:W-:Y:S01]  /*1a00*/  FADD.FTZ R53, R57, 1 ;  /* 0x3f80000039357421 */ /* 0x002fe20000010000 */
[----:B------:R-:W-:-:S02]  /*1a10*/  FMUL.FTZ R46, R19, R46 ;  /* 0x0000002e132e7220 */ /* 0x000fc40000410000 */
[----:B------:R-:W-:Y:S01]  /*1a20*/  FFMA.FTZ R19, R2, R47, R6 ;  /* 0x0000002f02137223 */ /* 0x000fe20000010006 */
[----:B------:R1:W-:Y:S02]  /*1a30*/  STL [R1+0x8], R47 ;  /* 0x0000082f01007387 */ /* 0x0003e40000100800 */
[----:B------:R-:W0:Y:S08]  /*1a40*/  MUFU.RCP R53, R53 ;  /* 0x0000003500357308 */ /* 0x000e300000001000 */
[----:B------:R-:W0:Y:S01]  /*1a50*/  MUFU.EX2 R60, R60 ;  /* 0x0000003c003c7308 */ /* 0x000e220000000800 */
[----:B----4-:R-:W-:-:S05]  /*1a60*/  HADD2.F32 R28, -RZ, R35.H0_H0 ;  /* 0x20000023ff1c7230 */ /* 0x010fca0000004100 */
[----:B------:R-:W-:Y:S01]  /*1a70*/  FADD.FTZ R28, -R22, R28 ;  /* 0x0000001c161c7221 */ /* 0x000fe20000010100 */
[--C-:B---3--:R-:W-:Y:S02]  /*1a80*/  HADD2.F32 R55, -RZ, R29.reuse.H0_H0 ;  /* 0x2000001dff377230 */ /* 0x108fe40000004100 */
[----:B------:R-:W-:Y:S02]  /*1a90*/  HADD2.F32 R29, -RZ, R29.H1_H1 ;  /* 0x3000001dff1d7230 */ /* 0x000fe40000004100 */
[----:B-1----:R-:W-:Y:S01]  /*1aa0*/  FMUL.FTZ R47, R9, R28 ;  /* 0x0000001c092f7220 */ /* 0x002fe20000410000 */
[----:B0-----:R-:W-:Y:S02]  /*1ab0*/  FADD.FTZ R28, -R56, 1 ;  /* 0x3f800000381c7421 */ /* 0x001fe40000010100 */
[----:B------:R-:W-:Y:S02]  /*1ac0*/  FMUL.FTZ R43, R29, R43 ;  /* 0x0000002b1d2b7220 */ /* 0x000fe40000410000 */
[----:B------:R-:W-:Y:S01]  /*1ad0*/  FFMA.FTZ R28, R42, R28, 1 ;  /* 0x3f8000002a1c7423 */ /* 0x000fe2000001001c */
[----:B------:R-:W-:Y:S01]  /*1ae0*/  FADD.FTZ R29, -R52, 1 ;  /* 0x3f800000341d7421 */ /* 0x000fe20000010100 */
[----:B------:R0:W-:Y:S02]  /*1af0*/  STL [R1+0x4], R47 ;  /* 0x0000042f01007387 */ /* 0x0001e40000100800 */
[----:B------:R-:W-:Y:S01]  /*1b00*/  FMUL.FTZ R56, R56, R28 ;  /* 0x0000001c38387220 */ /* 0x000fe20000410000 */
[----:B------:R-:W-:Y:S01]  /*1b10*/  IADD3 R28, P0, R32, UR16, RZ ;  /* 0x00000010201c7c10 */ /* 0x000fe2000ff1e0ff */
[----:B------:R-:W-:Y:S01]  /*1b20*/  FFMA.FTZ R29, R23, R29, 1 ;  /* 0x3f800000171d7423 */ /* 0x000fe2000001001d */
[----:B------:R-:W3:Y:S03]  /*1b30*/  LDL.LU R32, [R1+0x128] ;  /* 0x0001280001207983 */ /* 0x000ee60000300800 */
[----:B------:R-:W-:Y:S01]  /*1b40*/  FMUL.FTZ R42, R52, R29 ;  /* 0x0000001d342a7220 */ /* 0x000fe20000410000 */
[----:B------:R-:W-:-:S04]  /*1b50*/  FADD.FTZ R29, -R53, 1 ;  /* 0x3f800000351d7421 */ /* 0x000fc80000010100 */
[----:B------:R-:W-:Y:S01]  /*1b60*/  FFMA.FTZ R51, R51, R29, 1 ;  /* 0x3f80000033337423 */ /* 0x000fe2000001001d */
[----:B------:R-:W-:Y:S02]  /*1b70*/  IADD3.X R29, R33, UR17, RZ, P0, !PT ;  /* 0x00000011211d7c10 */ /* 0x000fe400087fe4ff */
[----:B------:R-:W4:Y:S01]  /*1b80*/  LDL.LU R33, [R1+0x124] ;  /* 0x0001240001217983 */ /* 0x000f220000300800 */
[----:B------:R-:W-:Y:S01]  /*1b90*/  FMUL.FTZ R44, R55, R44 ;  /* 0x0000002c372c7220 */ /* 0x000fe20000410000 */
[----:B------:R-:W-:Y:S01]  /*1ba0*/  FADD.FTZ R55, R60, 1 ;  /* 0x3f8000003c377421 */ /* 0x000fe20000010000 */
[----:B------:R-:W-:Y:S01]  /*1bb0*/  FMUL.FTZ R61, R11, -1.4426950216293334961 ;  /* 0xbfb8aa3b0b3d7820 */ /* 0x000fe20000410000 */
[----:B------:R-:W-:Y:S01]  /*1bc0*/  FFMA.FTZ R38, R4, R38, R8 ;  /* 0x0000002604267223 */ /* 0x000fe20000010008 */
[----:B------:R-:W-:Y:S08]  /*1bd0*/  MUFU.EX2 R54, R54 ;  /* 0x0000003600367308 */ /* 0x000ff00000000800 */
[----:B------:R-:W-:Y:S01]  /*1be0*/  MUFU.EX2 R39, R39 ;  /* 0x0000002700277308 */ /* 0x000fe20000000800 */
[----:B------:R-:W-:Y:S01]  /*1bf0*/  FMUL.FTZ R40, R38, -1.4426950216293334961 ;  /* 0xbfb8aa3b26287820 */ /* 0x000fe20000410000 */
[----:B------:R-:W-:Y:S01]  /*1c00*/  FMUL.FTZ R50, R18, -1.4426950216293334961 ;  /* 0xbfb8aa3b12327820 */ /* 0x000fe20000410000 */
[----:B------:R-:W-:-:S02]  /*1c10*/  HADD2.F32 R35, -RZ, R35.H1_H1 ;  /* 0x30000023ff237230 */ /* 0x000fc40000004100 */
[----:B------:R-:W-:Y:S01]  /*1c20*/  FMUL.FTZ R45, R45, R58 ;  /* 0x0000003a2d2d7220 */ /* 0x000fe20000410000 */
[----:B------:R-:W-:Y:S01]  /*1c30*/  FMUL.FTZ R34, R19, -1.4426950216293334961 ;  /* 0xbfb8aa3b13227820 */ /* 0x000fe20000410000 */
[----:B------:R-:W-:Y:S01]  /*1c40*/  FMUL.FTZ R53, R53, R51 ;  /* 0x0000003335357220 */ /* 0x000fe20000410000 */
[----:B------:R-:W-:Y:S01]  /*1c50*/  FFMA.FTZ R23, R3, R47, R7 ;  /* 0x0000002f03177223 */ /* 0x000fe20000010007 */
[----:B------:R-:W1:Y:S01]  /*1c60*/  MUFU.RCP R55, R55 ;  /* 0x0000003700377308 */ /* 0x000e620000001000 */
[----:B------:R-:W4:Y:S07]  /*1c70*/  LDG.E.64.CONSTANT R28, desc[UR12][R28.64] ;  /* 0x0000000c1c1c7981 */ /* 0x000f2e000c1e9b00 */
[----:B------:R-:W2:Y:S08]  /*1c80*/  MUFU.EX2 R61, R61 ;  /* 0x0000003d003d7308 */ /* 0x000eb00000000800 */
[----:B------:R-:W0:Y:S01]  /*1c90*/  MUFU.EX2 R40, R40 ;  /* 0x0000002800287308 */ /* 0x000e220000000800 */
[----:B-1----:R-:W-:Y:S01]  /*1ca0*/  FADD.FTZ R57, -R55, 1 ;  /* 0x3f80000037397421 */ /* 0x002fe20000010100 */
[----:B------:R-:W-:-:S03]  /*1cb0*/  FADD.FTZ R54, R54, 1 ;  /* 0x3f80000036367421 */ /* 0x000fc60000010000 */
[----:B------:R-:W-:Y:S01]  /*1cc0*/  FFMA.FTZ R41, R41, R57, 1 ;  /* 0x3f80000029297423 */ /* 0x000fe20000010039 */
[----:B------:R-:W-:Y:S01]  /*1cd0*/  FADD.FTZ R57, R39, 1 ;  /* 0x3f80000027397421 */ /* 0x000fe20000010000 */
[----:B--2---:R-:W-:Y:S02]  /*1ce0*/  FADD.FTZ R61, R61, 1 ;  /* 0x3f8000003d3d7421 */ /* 0x004fe40000010000 */
[----:B------:R-:W-:Y:S01]  /*1cf0*/  FMUL.FTZ R39, R55, R41 ;  /* 0x0000002937277220 */ /* 0x000fe20000410000 */
[----:B------:R-:W-:Y:S01]  /*1d00*/  FADD.FTZ R58, -R22, R35 ;  /* 0x00000023163a7221 */ /* 0x000fe20000010100 */
[----:B------:R-:W-:Y:S03]  /*1d10*/  MUFU.EX2 R50, R50 ;  /* 0x0000003200327308 */ /* 0x000fe60000000800 */
[----:B0-----:R-:W-:Y:S01]  /*1d20*/  FMUL.FTZ R47, R9, R58 ;  /* 0x0000003a092f7220 */ /* 0x001fe20000410000 */
[----:B------:R-:W-:-:S04]  /*1d30*/  FADD.FTZ R40, R40, 1 ;  /* 0x3f80000028287421 */ /* 0x000fc80000010000 */
[----:B------:R-:W-:Y:S08]  /*1d40*/  MUFU.RCP R51, R61 ;  /* 0x0000003d00337308 */ /* 0x000ff00000001000 */
[----:B------:R-:W-:Y:S08]  /*1d50*/  MUFU.RCP R54, R54 ;  /* 0x0000003600367308 */ /* 0x000ff00000001000 */
[----:B------:R-:W-:Y:S01]  /*1d60*/  MUFU.EX2 R34, R34 ;  /* 0x0000002200227308 */ /* 0x000fe20000000800 */
[----:B------:R-:W-:-:S07]  /*1d70*/  FMUL.FTZ R52, R23, -1.4426950216293334961 ;  /* 0xbfb8aa3b17347820 */ /* 0x000fce0000410000 */
[----:B------:R-:W-:Y:S08]  /*1d80*/  MUFU.RCP R35, R57 ;  /* 0x0000003900237308 */ /* 0x000ff00000001000 */
[----:B------:R-:W0:Y:S01]  /*1d90*/  MUFU.EX2 R52, R52 ;  /* 0x0000003400347308 */ /* 0x000e220000000800 */
[----:B------:R-:W-:-:S05]  /*1da0*/  HADD2.F32 R60, -RZ, R14.H1_H1 ;  /* 0x3000000eff3c7230 */ /* 0x000fca0000004100 */
[----:B------:R-:W-:Y:S01]  /*1db0*/  FADD.FTZ R60, -R22, R60 ;  /* 0x0000003c163c7221 */ /* 0x000fe20000010100 */
[----:B0-----:R-:W-:-:S03]  /*1dc0*/  FADD.FTZ R52, R52, 1 ;  /* 0x3f80000034347421 */ /* 0x001fc60000010000 */
[----:B------:R-:W-:Y:S01]  /*1dd0*/  FMUL.FTZ R60, R9, R60 ;  /* 0x0000003c093c7220 */ /* 0x000fe20000410000 */
[----:B------:R-:W-:-:S05]  /*1de0*/  HADD2.F32 R57, -RZ, R20.H0_H0 ;  /* 0x20000014ff397230 */ /* 0x000fca0000004100 */
[----:B------:R-:W-:-:S04]  /*1df0*/  FADD.FTZ R57, -R22, R57 ;  /* 0x0000003916397221 */ /* 0x000fc80000010100 */
[----:B------:R-:W-:Y:S01]  /*1e00*/  FMUL.FTZ R57, R9, R57 ;  /* 0x0000003909397220 */ /* 0x000fe20000410000 */
[--C-:B---3--:R-:W-:Y:S02]  /*1e10*/  HADD2.F32 R55, -RZ, R32.reuse.H0_H0 ;  /* 0x20000020ff377230 */ /* 0x108fe40000004100 */
[----:B------:R-:W-:-:S03]  /*1e20*/  HADD2.F32 R41, -RZ, R32.H1_H1 ;  /* 0x30000020ff297230 */ /* 0x000fc60000004100 */
[----:B------:R-:W-:Y:S02]  /*1e30*/  FMUL.FTZ R42, R55, R42 ;  /* 0x0000002a372a7220 */ /* 0x000fe40000410000 */
[----:B------:R4:W0:Y:S01]  /*1e40*/  MUFU.RCP R55, R40 ;  /* 0x0000002800377308 */ /* 0x0008220000001000 */
[----:B------:R-:W-:Y:S01]  /*1e50*/  FFMA.FTZ R32, R4, R47, R8 ;  /* 0x0000002f04207223 */ /* 0x000fe20000010008 */
[----:B------:R-:W-:-:S03]  /*1e60*/  FMUL.FTZ R41, R41, R56 ;  /* 0x0000003829297220 */ /* 0x000fc60000410000 */
[----:B------:R-:W-:Y:S01]  /*1e70*/  FMUL.FTZ R56, R32, -1.4426950216293334961 ;  /* 0xbfb8aa3b20387820 */ /* 0x000fe20000410000 */
[--C-:B----4-:R-:W-:Y:S02]  /*1e80*/  HADD2.F32 R40, -RZ, R33.reuse.H0_H0 ;  /* 0x20000021ff287230 */ /* 0x110fe40000004100 */
[----:B------:R-:W-:-:S03]  /*1e90*/  HADD2.F32 R33, -RZ, R33.H1_H1 ;  /* 0x30000021ff217230 */ /* 0x000fc60000004100 */
[----:B------:R-:W1:Y:S01]  /*1ea0*/  MUFU.EX2 R56, R56 ;  /* 0x0000003800387308 */ /* 0x000e620000000800 */
[----:B------:R-:W-:Y:S01]  /*1eb0*/  FMUL.FTZ R40, R40, R53 ;  /* 0x0000003528287220 */ /* 0x000fe20000410000 */
[----:B------:R-:W-:Y:S01]  /*1ec0*/  FADD.FTZ R53, -R51, 1 ;  /* 0x3f80000033357421 */ /* 0x000fe20000010100 */
[----:B------:R-:W-:Y:S01]  /*1ed0*/  FMUL.FTZ R39, R33, R39 ;  /* 0x0000002721277220 */ /* 0x000fe20000410000 */
[----:B------:R-:W-:Y:S01]  /*1ee0*/  FADD.FTZ R33, R50, 1 ;  /* 0x3f80000032217421 */ /* 0x000fe20000010000 */
[----:B------:R-:W-:Y:S01]  /*1ef0*/  FADD.FTZ R50, -R54, 1 ;  /* 0x3f80000036327421 */ /* 0x000fe20000010100 */
[----:B------:R-:W-:Y:S01]  /*1f00*/  FFMA.FTZ R11, R11, R53, 1 ;  /* 0x3f8000000b0b7423 */ /* 0x000fe20000010035 */
[----:B------:R-:W-:Y:S01]  /*1f10*/  FADD.FTZ R53, R34, 1 ;  /* 0x3f80000022357421 */ /* 0x000fe20000010000 */
[----:B0-----:R-:W-:Y:S01]  /*1f20*/  FADD.FTZ R34, -R55, 1 ;  /* 0x3f80000037227421 */ /* 0x001fe20000010100 */
[----:B------:R-:W-:Y:S01]  /*1f30*/  FFMA.FTZ R36, R36, R50, 1 ;  /* 0x3f80000024247423 */ /* 0x000fe20000010032 */
[----:B------:R-:W0:Y:S01]  /*1f40*/  MUFU.RCP R33, R33 ;  /* 0x0000002100217308 */ /* 0x000e220000001000 */
[----:B------:R-:W-:Y:S01]  /*1f50*/  FADD.FTZ R50, -R35, 1 ;  /* 0x3f80000023327421 */ /* 0x000fe20000010100 */
[----:B------:R-:W-:Y:S01]  /*1f60*/  FFMA.FTZ R34, R38, R34, 1 ;  /* 0x3f80000026227423 */ /* 0x000fe20000010022 */
[----:B------:R-:W-:-:S02]  /*1f70*/  HADD2.F32 R38, -RZ, R14.H0_H0 ;  /* 0x2000000eff267230 */ /* 0x000fc40000004100 */
[----:B------:R-:W-:-:S03]  /*1f80*/  FFMA.FTZ R50, R37, R50, 1 ;  /* 0x3f80000025327423 */ /* 0x000fc60000010032 */
[----:B------:R-:W2:Y:S01]  /*1f90*/  MUFU.RCP R37, R53 ;  /* 0x0000003500257308 */ /* 0x000ea20000001000 */
[----:B------:R-:W-:Y:S01]  /*1fa0*/  FADD.FTZ R61, -R22, R38 ;  /* 0x00000026163d7221 */ /* 0x000fe20000010100 */
[----:B-1----:R-:W-:Y:S01]  /*1fb0*/  FADD.FTZ R14, R56, 1 ;  /* 0x3f800000380e7421 */ /* 0x002fe20000010000 */
[----:B------:R-:W-:Y:S02]  /*1fc0*/  FMUL.FTZ R50, R35, R50 ;  /* 0x0000003223327220 */ /* 0x000fe40000410000 */
[----:B------:R-:W-:Y:S01]  /*1fd0*/  FMUL.FTZ R61, R9, R61 ;  /* 0x0000003d093d7220 */ /* 0x000fe20000410000 */
[----:B------:R-:W-:Y:S01]  /*1fe0*/  FMUL.FTZ R55, R55, R34 ;  /* 0x0000002237377220 */ /* 0x000fe20000410000 */
[--C-:B------:R-:W-:Y:S01]  /*1ff0*/  HADD2.F32 R38, -RZ, R12.reuse.H0_H0 ;  /* 0x2000000cff267230 */ /* 0x100fe20000004100 */
[----:B------:R0:W1:Y:S01]  /*2000*/  MUFU.RCP R35, R52 ;  /* 0x0000003400237308 */ /* 0x0000620000001000 */
[----:B------:R-:W-:Y:S01]  /*2010*/  FFMA.FTZ R34, R0, R61, R5 ;  /* 0x0000003d00227223 */ /* 0x000fe20000010005 */
[----:B------:R-:W-:Y:S01]  /*2020*/  FMUL.FTZ R11, R51, R11 ;  /* 0x0000000b330b7220 */ /* 0x000fe20000410000 */
[----:B------:R-:W-:-:S02]  /*2030*/  HADD2.F32 R12, -RZ, R12.H1_H1 ;  /* 0x3000000cff0c7230 */ /* 0x000fc40000004100 */
[----:B------:R-:W-:-:S03]  /*2040*/  FMUL.FTZ R36, R54, R36 ;  /* 0x0000002436247220 */ /* 0x000fc60000410000 */
[----:B------:R-:W3:Y:S01]  /*2050*/  MUFU.RCP R14, R14 ;  /* 0x0000000e000e7308 */ /* 0x000ee20000001000 */
[----:B0-----:R-:W-:Y:S01]  /*2060*/  FADD.FTZ R52, -R33, 1 ;  /* 0x3f80000021347421 */ /* 0x001fe20000010100 */
[----:B------:R-:W-:Y:S01]  /*2070*/  FMUL.FTZ R51, R34, -1.4426950216293334961 ;  /* 0xbfb8aa3b22337820 */ /* 0x000fe20000410000 */
[----:B------:R-:W-:Y:S02]  /*2080*/  FMUL.FTZ R38, R38, R11 ;  /* 0x0000000b26267220 */ /* 0x000fe40000410000 */
[----:B------:R-:W-:Y:S01]  /*2090*/  FFMA.FTZ R52, R18, R52, 1 ;  /* 0x3f80000012347423 */ /* 0x000fe20000010034 */
[----:B--2---:R-:W-:Y:S01]  /*20a0*/  FADD.FTZ R18, -R37, 1 ;  /* 0x3f80000025127421 */ /* 0x004fe20000010100 */
[----:B------:R-:W-:Y:S01]  /*20b0*/  FMUL.FTZ R11, R12, R36 ;  /* 0x000000240c0b7220 */ /* 0x000fe20000410000 */
[----:B------:R-:W-:Y:S02]  /*20c0*/  HADD2.F32 R12, -RZ, R13.H0_H0 ;  /* 0x2000000dff0c7230 */ /* 0x000fe40000004100 */
[----:B------:R-:W-:Y:S01]  /*20d0*/  FFMA.FTZ R36, R2, R60, R6 ;  /* 0x0000003c02247223 */ /* 0x000fe20000010006 */
[----:B------:R-:W-:Y:S01]  /*20e0*/  FFMA.FTZ R18, R19, R18, 1 ;  /* 0x3f80000013127423 */ /* 0x000fe20000010012 */
[----:B------:R-:W0:Y:S01]  /*20f0*/  MUFU.EX2 R51, R51 ;  /* 0x0000003300337308 */ /* 0x000e220000000800 */
[----:B------:R-:W-:Y:S01]  /*2100*/  FMUL.FTZ R12, R12, R50 ;  /* 0x000000320c0c7220 */ /* 0x000fe20000410000 */
[----:B------:R-:W-:Y:S01]  /*2110*/  FMUL.FTZ R50, R36, -1.4426950216293334961 ;  /* 0xbfb8aa3b24327820 */ /* 0x000fe20000410000 */
[----:B------:R-:W-:Y:S01]  /*2120*/  FMUL.FTZ R19, R37, R18 ;  /* 0x0000001225137220 */ /* 0x000fe20000410000 */
[----:B------:R-:W-:-:S02]  /*2130*/  HADD2.F32 R18, -RZ, R15.H0_H0 ;  /* 0x2000000fff127230 */ /* 0x000fc40000004100 */
[----:B-1----:R-:W-:Y:S01]  /*2140*/  FADD.FTZ R53, -R35, 1 ;  /* 0x3f80000023357421 */ /* 0x002fe20000010100 */
[----:B---3--:R-:W-:Y:S01]  /*2150*/  FADD.FTZ R54, -R14, 1 ;  /* 0x3f8000000e367421 */ /* 0x008fe20000010100 */
[----:B------:R-:W1:Y:S01]  /*2160*/  MUFU.EX2 R50, R50 ;  /* 0x0000003200327308 */ /* 0x000e620000000800 */
[----:B------:R-:W-:Y:S01]  /*2170*/  FADD.FTZ R59, -R22, R18 ;  /* 0x00000012163b7221 */ /* 0x000fe20000010100 */
[----:B------:R-:W-:Y:S01]  /*2180*/  FFMA.FTZ R53, R23, R53, 1 ;  /* 0x3f80000017357423 */ /* 0x000fe20000010035 */
[----:B------:R-:W-:Y:S01]  /*2190*/  FFMA.FTZ R54, R32, R54, 1 ;  /* 0x3f80000020367423 */ /* 0x000fe20000010036 */
[----:B------:R-:W-:Y:S02]  /*21a0*/  HADD2.F32 R23, -RZ, R15.H1_H1 ;  /* 0x3000000fff177230 */ /* 0x000fe40000004100 */
[----:B------:R-:W-:Y:S01]  /*21b0*/  FMUL.FTZ R59, R9, R59 ;  /* 0x0000003b093b7220 */ /* 0x000fe20000410000 */
[----:B------:R-:W-:Y:S01]  /*21c0*/  FMUL.FTZ R37, R35, R53 ;  /* 0x0000003523257220 */ /* 0x000fe20000410000 */
[----:B------:R-:W-:Y:S01]  /*21d0*/  FMUL.FTZ R35, R14, R54 ;  /* 0x000000360e237220 */ /* 0x000fe20000410000 */
[----:B------:R-:W-:-:S02]  /*21e0*/  HADD2.F32 R14, -RZ, R16.H0_H0 ;  /* 0x20000010ff0e7230 */ /* 0x000fc40000004100 */
[----:B------:R-:W-:Y:S01]  /*21f0*/  FADD.FTZ R58, -R22, R23 ;  /* 0x00000017163a7221 */ /* 0x000fe20000010100 */
[----:B0-----:R-:W-:Y:S01]  /*2200*/  FADD.FTZ R51, R51, 1 ;  /* 0x3f80000033337421 */ /* 0x001fe20000010000 */
[----:B------:R-:W-:Y:S02]  /*2210*/  HADD2.F32 R16, -RZ, R16.H1_H1 ;  /* 0x30000010ff107230 */ /* 0x000fe40000004100 */
[----:B------:R-:W-:Y:S01]  /*2220*/  FFMA.FTZ R23, R3, R59, R7 ;  /* 0x0000003b03177223 */ /* 0x000fe20000010007 */
[----:B------:R-:W-:Y:S01]  /*2230*/  FMUL.FTZ R58, R9, R58 ;  /* 0x0000003a093a7220 */ /* 0x000fe20000410000 */
[----:B------:R-:W0:Y:S02]  /*2240*/  MUFU.RCP R18, R51 ;  /* 0x0000003300127308 */ /* 0x000e240000001000 */
[----:B------:R-:W-:Y:S01]  /*2250*/  FMUL.FTZ R32, R23, -1.4426950216293334961 ;  /* 0xbfb8aa3b17207820 */ /* 0x000fe20000410000 */
[----:B------:R-:W-:Y:S01]  /*2260*/  FMUL.FTZ R15, R16, R19 ;  /* 0x00000013100f7220 */ /* 0x000fe20000410000 */
[----:B------:R-:W-:-:S02]  /*2270*/  HADD2.F32 R16, -RZ, R17.H0_H0 ;  /* 0x20000011ff107230 */ /* 0x000fc40000004100 */
[----:B------:R-:W-:Y:S01]  /*2280*/  FMUL.FTZ R52, R33, R52 ;  /* 0x0000003421347220 */ /* 0x000fe20000410000 */
[----:B-1----:R-:W-:Y:S01]  /*2290*/  FADD.FTZ R50, R50, 1 ;  /* 0x3f80000032327421 */ /* 0x002fe20000010000 */
[----:B------:R-:W-:Y:S01]  /*22a0*/  FFMA.FTZ R33, R4, R58, R8 ;  /* 0x0000003a04217223 */ /* 0x000fe20000010008 */
[----:B------:R-:W1:Y:S01]  /*22b0*/  MUFU.EX2 R32, R32 ;  /* 0x0000002000207308 */ /* 0x000e620000000800 */
[----:B------:R-:W-:Y:S01]  /*22c0*/  FMUL.FTZ R16, R16, R37 ;  /* 0x0000002510107220 */ /* 0x000fe20000410000 */
[----:B------:R-:W-:Y:S02]  /*22d0*/  HADD2.F32 R37, -RZ, R20.H1_H1 ;  /* 0x30000014ff257230 */ /* 0x000fe40000004100 */
[----:B------:R-:W-:Y:S01]  /*22e0*/  FMUL.FTZ R20, R33, -1.4426950216293334961 ;  /* 0xbfb8aa3b21147820 */ /* 0x000fe20000410000 */
[----:B------:R-:W-:-:S03]  /*22f0*/  HADD2.F32 R17, -RZ, R17.H1_H1 ;  /* 0x30000011ff117230 */ /* 0x000fc60000004100 */
[----:B------:R0:W2:Y:S02]  /*2300*/  MUFU.RCP R19, R50 ;  /* 0x0000003200137308 */ /* 0x0000a40000001000 */
[----:B------:R-:W-:Y:S01]  /*2310*/  FMUL.FTZ R17, R17, R35 ;  /* 0x0000002311117220 */ /* 0x000fe20000410000 */
[----:B------:R-:W-:Y:S01]  /*2320*/  FFMA.FTZ R35, R0, R57, R5 ;  /* 0x0000003900237223 */ /* 0x000fe20000010005 */
[----:B------:R-:W-:-:S04]  /*2330*/  FADD.FTZ R37, -R22, R37 ;  /* 0x0000002516257221 */ /* 0x000fc80000010100 */
[----:B------:R-:W3:Y:S01]  /*2340*/  MUFU.EX2 R20, R20 ;  /* 0x0000001400147308 */ /* 0x000ee20000000800 */
[----:B0-----:R-:W-:Y:S01]  /*2350*/  FADD.FTZ R50, -R18, 1 ;  /* 0x3f80000012327421 */ /* 0x001fe20000010100 */
[----:B------:R-:W-:Y:S02]  /*2360*/  HADD2.F32 R13, -RZ, R13.H1_H1 ;  /* 0x3000000dff0d7230 */ /* 0x000fe40000004100 */
[----:B------:R-:W-:Y:S01]  /*2370*/  FMUL.FTZ R56, R9, R37 ;  /* 0x0000002509387220 */ /* 0x000fe20000410000 */
[----:B------:R-:W-:Y:S01]  /*2380*/  FFMA.FTZ R50, R34, R50, 1 ;  /* 0x3f80000022327423 */ /* 0x000fe20000010032 */
[----:B------:R-:W-:Y:S01]  /*2390*/  FMUL.FTZ R34, R35, -1.4426950216293334961 ;  /* 0xbfb8aa3b23227820 */ /* 0x000fe20000410000 */
[----:B-1----:R-:W-:Y:S02]  /*23a0*/  FADD.FTZ R32, R32, 1 ;  /* 0x3f80000020207421 */ /* 0x002fe40000010000 */
[----:B------:R-:W-:Y:S01]  /*23b0*/  FMUL.FTZ R18, R18, R50 ;  /* 0x0000003212127220 */ /* 0x000fe20000410000 */
[----:B------:R0:W-:Y:S01]  /*23c0*/  MUFU.EX2 R37, R34 ;  /* 0x0000002200257308 */ /* 0x0001e20000000800 */
[----:B--2---:R-:W-:Y:S01]  /*23d0*/  FADD.FTZ R50, -R19, 1 ;  /* 0x3f80000013327421 */ /* 0x004fe20000010100 */
[----:B------:R-:W-:Y:S01]  /*23e0*/  FMUL.FTZ R13, R13, R55 ;  /* 0x000000370d0d7220 */ /* 0x000fe20000410000 */
[----:B------:R-:W-:-:S02]  /*23f0*/  HADD2.F32 R55, -RZ, R21.H0_H0 ;  /* 0x20000015ff377230 */ /* 0x000fc40000004100 */
[----:B------:R-:W-:-:S03]  /*2400*/  FFMA.FTZ R36, R36, R50, 1 ;  /* 0x3f80000024247423 */ /* 0x000fc60000010032 */
[----:B------:R1:W2:Y:S01]  /*2410*/  MUFU.RCP R51, R32 ;  /* 0x0000002000337308 */ /* 0x0002a20000001000 */
[----:B0-----:R-:W-:Y:S01]  /*2420*/  FFMA.FTZ R34, R2, R56, R6 ;  /* 0x0000003802227223 */ /* 0x001fe20000010006 */
[----:B---3--:R-:W-:Y:S01]  /*2430*/  FADD.FTZ R20, R20, 1 ;  /* 0x3f80000014147421 */ /* 0x008fe20000010000 */
[----:B------:R-:W-:Y:S02]  /*2440*/  FADD.FTZ R55, -R22, R55 ;  /* 0x0000003716377221 */ /* 0x000fe40000010100 */
[----:B------:R-:W-:Y:S01]  /*2450*/  FMUL.FTZ R50, R34, -1.4426950216293334961 ;  /* 0xbfb8aa3b22327820 */ /* 0x000fe20000410000 */
[----:B------:R-:W-:Y:S01]  /*2460*/  FMUL.FTZ R19, R19, R36 ;  /* 0x0000002413137220 */ /* 0x000fe20000410000 */
[----:B------:R-:W-:Y:S01]  /*2470*/  FMUL.FTZ R55, R9, R55 ;  /* 0x0000003709377220 */ /* 0x000fe20000410000 */
[----:B------:R0:W3:Y:S01]  /*2480*/  MUFU.RCP R36, R20 ;  /* 0x0000001400247308 */ /* 0x0000e20000001000 */
[----:B------:R-:W-:Y:S02]  /*2490*/  FMUL.FTZ R14, R14, R52 ;  /* 0x000000340e0e7220 */ /* 0x000fe40000410000 */
[----:B-1----:R-:W-:-:S05]  /*24a0*/  FFMA.FTZ R32, R3, R55, R7 ;  /* 0x0000003703207223 */ /* 0x002fca0000010007 */
[----:B------:R-:W1:Y:S01]  /*24b0*/  MUFU.EX2 R50, R50 ;  /* 0x0000003200327308 */ /* 0x000e620000000800 */
[----:B--2---:R-:W-:Y:S01]  /*24c0*/  FADD.FTZ R52, -R51, 1 ;  /* 0x3f80000033347421 */ /* 0x004fe20000010100 */
[----:B0-----:R-:W-:-:S03]  /*24d0*/  FMUL.FTZ R20, R32, -1.4426950216293334961 ;  /* 0xbfb8aa3b20147820 */ /* 0x001fc60000410000 */
[----:B------:R-:W-:Y:S01]  /*24e0*/  FFMA.FTZ R52, R23, R52, 1 ;  /* 0x3f80000017347423 */ /* 0x000fe20000010034 */
[----:B------:R-:W-:Y:S02]  /*24f0*/  FADD.FTZ R23, R37, 1 ;  /* 0x3f80000025177421 */ /* 0x000fe40000010000 */
[----:B------:R-:W0:Y:S01]  /*2500*/  MUFU.EX2 R20, R20 ;  /* 0x0000001400147308 */ /* 0x000e220000000800 */
[----:B------:R-:W-:Y:S01]  /*2510*/  FMUL.FTZ R37, R51, R52 ;  /* 0x0000003433257220 */ /* 0x000fe20000410000 */
[----:B---3--:R-:W-:-:S04]  /*2520*/  FADD.FTZ R51, -R36, 1 ;  /* 0x3f80000024337421 */ /* 0x008fc80000010100 */
[----:B------:R-:W-:Y:S01]  /*2530*/  FFMA.FTZ R51, R33, R51, 1 ;  /* 0x3f80000021337423 */ /* 0x000fe20000010033 */
[----:B-1----:R-:W-:-:S04]  /*2540*/  FADD.FTZ R50, R50, 1 ;  /* 0x3f80000032327421 */ /* 0x002fc80000010000 */
[----:B------:R1:W2:Y:S02]  /*2550*/  MUFU.RCP R33, R50 ;  /* 0x0000003200217308 */ /* 0x0002a40000001000 */
[--C-:B-1----:R-:W-:Y:S02]  /*2560*/  HADD2.F32 R50, -RZ, R30.reuse.H0_H0 ;  /* 0x2000001eff327230 */ /* 0x102fe40000004100 */
[----:B------:R-:W-:-:S04]  /*2570*/  HADD2.F32 R30, -RZ, R30.H1_H1 ;  /* 0x3000001eff1e7230 */ /* 0x000fc80000004100 */
[----:B------:R-:W1:Y:S01]  /*2580*/  MUFU.RCP R23, R23 ;  /* 0x0000001700177308 */ /* 0x000e620000001000 */
[----:B------:R-:W-:Y:S01]  /*2590*/  FMUL.FTZ R18, R50, R18 ;  /* 0x0000001232127220 */ /* 0x000fe20000410000 */
[----:B------:R-:W-:Y:S01]  /*25a0*/  FMUL.FTZ R19, R30, R19 ;  /* 0x000000131e137220 */ /* 0x000fe20000410000 */
[--C-:B------:R-:W-:Y:S02]  /*25b0*/  HADD2.F32 R30, -RZ, R31.reuse.H0_H0 ;  /* 0x2000001fff1e7230 */ /* 0x100fe40000004100 */
[----:B0-----:R-:W-:Y:S01]  /*25c0*/  FADD.FTZ R50, R20, 1 ;  /* 0x3f80000014327421 */ /* 0x001fe20000010000 */
[----:B------:R-:W-:Y:S02]  /*25d0*/  HADD2.F32 R31, -RZ, R31.H1_H1 ;  /* 0x3000001fff1f7230 */ /* 0x000fe40000004100 */
[----:B------:R-:W-:Y:S01]  /*25e0*/  FMUL.FTZ R36, R36, R51 ;  /* 0x0000003324247220 */ /* 0x000fe20000410000 */
[----:B------:R-:W-:Y:S01]  /*25f0*/  FMUL.FTZ R20, R30, R37 ;  /* 0x000000251e147220 */ /* 0x000fe20000410000 */
[----:B------:R-:W-:Y:S01]  /*2600*/  HADD2.F32 R37, -RZ, R21.H1_H1 ;  /* 0x30000015ff257230 */ /* 0x000fe20000004100 */
[----:B------:R-:W0:Y:S01]  /*2610*/  MUFU.RCP R30, R50 ;  /* 0x00000032001e7308 */ /* 0x000e220000001000 */
[----:B------:R-:W-:Y:S01]  /*2620*/  FMUL.FTZ R21, R31, R36 ;  /* 0x000000241f157220 */ /* 0x000fe20000410000 */
[----:B--2---:R-:W-:-:S02]  /*2630*/  FADD.FTZ R31, -R33, 1 ;  /* 0x3f800000211f7421 */ /* 0x004fc40000010100 */
[----:B------:R-:W-:Y:S01]  /*2640*/  FADD.FTZ R37, -R22, R37 ;  /* 0x0000002516257221 */ /* 0x000fe20000010100 */
[----:B-1----:R-:W-:Y:S01]  /*2650*/  FADD.FTZ R36, -R23, 1 ;  /* 0x3f80000017247421 */ /* 0x002fe20000010100 */
[----:B------:R-:W-:Y:S01]  /*2660*/  FFMA.FTZ R31, R34, R31, 1 ;  /* 0x3f800000221f7423 */ /* 0x000fe2000001001f */
[--C-:B------:R-:W-:Y:S02]  /*2670*/  HADD2.F32 R34, -RZ, R26.reuse.H0_H0 ;  /* 0x2000001aff227230 */ /* 0x100fe40000004100 */
[----:B------:R-:W-:Y:S01]  /*2680*/  FMUL.FTZ R54, R9, R37 ;  /* 0x0000002509367220 */ /* 0x000fe20000410000 */
[----:B------:R-:W-:Y:S01]  /*2690*/  FFMA.FTZ R35, R35, R36, 1 ;  /* 0x3f80000023237423 */ /* 0x000fe20000010024 */
[----:B------:R-:W-:Y:S02]  /*26a0*/  FMUL.FTZ R48, R33, R31 ;  /* 0x0000001f21307220 */ /* 0x000fe40000410000 */
[----:B------:R-:W-:Y:S01]  /*26b0*/  FFMA.FTZ R31, R4, R54, R8 ;  /* 0x00000036041f7223 */ /* 0x000fe20000010008 */
[----:B------:R-:W-:Y:S01]  /*26c0*/  FMUL.FTZ R23, R23, R35 ;  /* 0x0000002317177220 */ /* 0x000fe20000410000 */
[----:B------:R-:W-:Y:S01]  /*26d0*/  FADD.FTZ R34, -R22, R34 ;  /* 0x0000002216227221 */ /* 0x000fe20000010100 */
[----:B------:R-:W-:-:S02]  /*26e0*/  HADD2.F32 R33, -RZ, R26.H1_H1 ;  /* 0x3000001aff217230 */ /* 0x000fc40000004100 */
[----:B------:R-:W-:Y:S01]  /*26f0*/  FMUL.FTZ R26, R31, -1.4426950216293334961 ;  /* 0xbfb8aa3b1f1a7820 */ /* 0x000fe20000410000 */
[----:B0-----:R-:W-:Y:S01]  /*2700*/  FADD.FTZ R35, -R30, 1 ;  /* 0x3f8000001e237421 */ /* 0x001fe20000010100 */
[----:B------:R-:W-:-:S03]  /*2710*/  FMUL.FTZ R53, R9, R34 ;  /* 0x0000002209357220 */ /* 0x000fc60000410000 */
[----:B------:R-:W-:Y:S02]  /*2720*/  FFMA.FTZ R34, R32, R35, 1 ;  /* 0x3f80000020227423 */ /* 0x000fe40000010023 */
[----:B------:R0:W1:Y:S01]  /*2730*/  MUFU.EX2 R32, R26 ;  /* 0x0000001a00207308 */ /* 0x0000620000000800 */
[--C-:B------:R-:W-:Y:S02]  /*2740*/  HADD2.F32 R51, -RZ, R27.reuse.H0_H0 ;  /* 0x2000001bff337230 */ /* 0x100fe40000004100 */
[----:B------:R-:W-:Y:S02]  /*2750*/  HADD2.F32 R50, -RZ, R27.H1_H1 ;  /* 0x3000001bff327230 */ /* 0x000fe40000004100 */
[C---:B------:R-:W-:Y:S01]  /*2760*/  FADD.FTZ R33, -R22.reuse, R33 ;  /* 0x0000002116217221 */ /* 0x040fe20000010100 */
[C---:B------:R-:W-:Y:S02]  /*2770*/  FADD.FTZ R51, -R22.reuse, R51 ;  /* 0x0000003316337221 */ /* 0x040fe40000010100 */
[----:B------:R-:W-:Y:S01]  /*2780*/  FADD.FTZ R50, -R22, R50 ;  /* 0x0000003216327221 */ /* 0x000fe20000010100 */
[----:B0-----:R-:W-:Y:S01]  /*2790*/  FFMA.FTZ R26, R0, R53, R5 ;  /* 0x00000035001a7223 */ /* 0x001fe20000010005 */
[----:B------:R-:W-:Y:S01]  /*27a0*/  FMUL.FTZ R52, R9, R33 ;  /* 0x0000002109347220 */ /* 0x000fe20000410000 */
[----:B------:R0:W-:Y:S01]  /*27b0*/  STL [R1], R47 ;  /* 0x0000002f01007387 */ /* 0x0001e20000100800 */
[----:B-1----:R-:W-:Y:S01]  /*27c0*/  FADD.FTZ R22, R32, 1 ;  /* 0x3f80000020167421 */ /* 0x002fe20000010000 */
[----:B0-----:R-:W-:Y:S01]  /*27d0*/  FMUL.FTZ R47, R30, R34 ;  /* 0x000000221e2f7220 */ /* 0x001fe20000410000 */
[----:B------:R-:W-:Y:S01]  /*27e0*/  FMUL.FTZ R34, R26, -1.4426950216293334961 ;  /* 0xbfb8aa3b1a227820 */ /* 0x000fe20000410000 */
[----:B------:R-:W-:-:S03]  /*27f0*/  FFMA.FTZ R30, R2, R52, R6 ;  /* 0x00000034021e7223 */ /* 0x000fc60000010006 */
[----:B------:R-:W0:Y:S01]  /*2800*/  MUFU.RCP R22, R22 ;  /* 0x0000001600167308 */ /* 0x000e220000001000 */
[----:B------:R-:W-:Y:S01]  /*2810*/  FMUL.FTZ R51, R9, R51 ;  /* 0x0000003309337220 */ /* 0x000fe20000410000 */
[----:B------:R-:W-:-:S03]  /*2820*/  FMUL.FTZ R36, R30, -1.4426950216293334961 ;  /* 0xbfb8aa3b1e247820 */ /* 0x000fc60000410000 */
[----:B------:R-:W-:-:S03]  /*2830*/  FFMA.FTZ R32, R3, R51, R7 ;  /* 0x0000003303207223 */ /* 0x000fc60000010007 */
[----:B------:R-:W1:Y:S01]  /*2840*/  MUFU.EX2 R34, R34 ;  /* 0x0000002200227308 */ /* 0x000e620000000800 */
[----:B------:R-:W-:Y:S01]  /*2850*/  FMUL.FTZ R50, R9, R50 ;  /* 0x0000003209327220 */ /* 0x000fe20000410000 */
[----:B------:R-:W-:-:S03]  /*2860*/  FMUL.FTZ R35, R32, -1.4426950216293334961 ;  /* 0xbfb8aa3b20237820 */ /* 0x000fc60000410000 */
[----:B------:R-:W-:-:S03]  /*2870*/  FFMA.FTZ R27, R4, R50, R8 ;  /* 0x00000032041b7223 */ /* 0x000fc60000010008 */
[----:B------:R-:W2:Y:S01]  /*2880*/  MUFU.EX2 R36, R36 ;  /* 0x0000002400247308 */ /* 0x000ea20000000800 */
[----:B------:R-:W-:Y:S01]  /*2890*/  FMUL.FTZ R33, R27, -1.4426950216293334961 ;  /* 0xbfb8aa3b1b217820 */ /* 0x000fe20000410000 */
[----:B0-----:R-:W-:-:S06]  /*28a0*/  FADD.FTZ R37, -R22, 1 ;  /* 0x3f80000016257421 */ /* 0x001fcc0000010100 */
[----:B------:R-:W0:Y:S01]  /*28b0*/  MUFU.EX2 R35, R35 ;  /* 0x0000002300237308 */ /* 0x000e220000000800 */
[----:B------:R-:W-:Y:S01]  /*28c0*/  FFMA.FTZ R37, R31, R37, 1 ;  /* 0x3f8000001f257423 */ /* 0x000fe20000010025 */
[----:B-1----:R-:W-:-:S06]  /*28d0*/  FADD.FTZ R31, R34, 1 ;  /* 0x3f800000221f7421 */ /* 0x002fcc0000010000 */
[----:B------:R-:W1:Y:S01]  /*28e0*/  MUFU.EX2 R33, R33 ;  /* 0x0000002100217308 */ /* 0x000e620000000800 */
[----:B--2---:R-:W-:-:S07]  /*28f0*/  FADD.FTZ R36, R36, 1 ;  /* 0x3f80000024247421 */ /* 0x004fce0000010000 */
[----:B------:R-:W2:Y:S01]  /*2900*/  MUFU.RCP R31, R31 ;  /* 0x0000001f001f7308 */ /* 0x000ea20000001000 */
[----:B0-----:R-:W-:-:S07]  /*2910*/  FADD.FTZ R35, R35, 1 ;  /* 0x3f80000023237421 */ /* 0x001fce0000010000 */
[----:B------:R-:W0:Y:S01]  /*2920*/  MUFU.RCP R36, R36 ;  /* 0x0000002400247308 */ /* 0x000e220000001000 */
[----:B-1----:R-:W-:Y:S01]  /*2930*/  FADD.FTZ R33, R33, 1 ;  /* 0x3f80000021217421 */ /* 0x002fe20000010000 */
[----:B------:R-:W-:-:S06]  /*2940*/  FMUL.FTZ R34, R22, R37 ;  /* 0x0000002516227220 */ /* 0x000fcc0000410000 */
[----:B------:R-:W1:Y:S01]  /*2950*/  MUFU.RCP R35, R35 ;  /* 0x0000002300237308 */ /* 0x000e620000001000 */
[----:B--2---:R-:W-:Y:S01]  /*2960*/  FADD.FTZ R37, -R31, 1 ;  /* 0x3f8000001f257421 */ /* 0x004fe20000010100 */
[--C-:B------:R-:W-:Y:S02]  /*2970*/  HADD2.F32 R22, -RZ, R24.reuse.H0_H0 ;  /* 0x20000018ff167230 */ /* 0x100fe40000004100 */
[----:B------:R-:W-:-:S04]  /*2980*/  HADD2.F32 R24, -RZ, R24.H1_H1 ;  /* 0x30000018ff187230 */ /* 0x000fc80000004100 */
[----:B------:R-:W2:Y:S01]  /*2990*/  MUFU.RCP R33, R33 ;  /* 0x0000002100217308 */ /* 0x000ea20000001000 */
[----:B------:R-:W-:Y:S01]  /*29a0*/  FFMA.FTZ R26, R26, R37, 1 ;  /* 0x3f8000001a1a7423 */ /* 0x000fe20000010025 */
[----:B0-----:R-:W-:Y:S01]  /*29b0*/  FADD.FTZ R37, -R36, 1 ;  /* 0x3f80000024257421 */ /* 0x001fe20000010100 */
[----:B------:R-:W-:Y:S01]  /*29c0*/  FMUL.FTZ R22, R22, R23 ;  /* 0x0000001716167220 */ /* 0x000fe20000410000 */
[----:B------:R-:W-:Y:S01]  /*29d0*/  FMUL.FTZ R23, R24, R48 ;  /* 0x0000003018177220 */ /* 0x000fe20000410000 */
[--C-:B------:R-:W-:Y:S02]  /*29e0*/  HADD2.F32 R24, -RZ, R25.reuse.H0_H0 ;  /* 0x20000019ff187230 */ /* 0x100fe40000004100 */
[----:B------:R-:W-:Y:S01]  /*29f0*/  FFMA.FTZ R37, R30, R37, 1 ;  /* 0x3f8000001e257423 */ /* 0x000fe20000010025 */
[----:B------:R-:W-:Y:S02]  /*2a00*/  HADD2.F32 R30, -RZ, R25.H1_H1 ;  /* 0x30000019ff1e7230 */ /* 0x000fe40000004100 */
[----:B-1----:R-:W-:-:S04]  /*2a10*/  FADD.FTZ R25, -R35, 1 ;  /* 0x3f80000023197421 */ /* 0x002fc80000010100 */
[----:B------:R-:W-:Y:S01]  /*2a20*/  FFMA.FTZ R32, R32, R25, 1 ;  /* 0x3f80000020207423 */ /* 0x000fe20000010019 */
[----:B------:R-:W-:Y:S01]  /*2a30*/  FMUL.FTZ R25, R30, R34 ;  /* 0x000000221e197220 */ /* 0x000fe20000410000 */
[----:B--2---:R-:W-:Y:S01]  /*2a40*/  FADD.FTZ R30, -R33, 1 ;  /* 0x3f800000211e7421 */ /* 0x004fe20000010100 */
[----:B------:R0:W-:Y:S03]  /*2a50*/  STL [R1+0x118], R40 ;  /* 0x0001182801007387 */ /* 0x0001e60000100800 */
[----:B------:R-:W-:Y:S01]  /*2a60*/  FFMA.FTZ R30, R27, R30, 1 ;  /* 0x3f8000001b1e7423 */ /* 0x000fe2000001001e */
[----:B------:R-:W-:Y:S04]  /*2a70*/  STL [R1+0xcc], R5 ;  /* 0x0000cc0501007387 */ /* 0x000fe80000100800 */
[----:B------:R-:W-:Y:S01]  /*2a80*/  STL [R1+0xd0], R6 ;  /* 0x0000d00601007387 */ /* 0x000fe20000100800 */
[----:B------:R-:W-:-:S03]  /*2a90*/  FMUL.FTZ R33, R33, R30 ;  /* 0x0000001e21217220 */ /* 0x000fc60000410000 */
[----:B------:R-:W-:Y:S04]  /*2aa0*/  STL [R1+0xd4], R7 ;  /* 0x0000d40701007387 */ /* 0x000fe80000100800 */
[----:B------:R-:W-:Y:S04]  /*2ab0*/  STL [R1+0xd8], R9 ;  /* 0x0000d80901007387 */ /* 0x000fe80000100800 */
[----:B------:R1:W-:Y:S04]  /*2ac0*/  STL [R1+0xdc], R8 ;  /* 0x0000dc0801007387 */ /* 0x0003e80000100800 */
[----:B------:R-:W2:Y:S04]  /*2ad0*/  LDL R30, [R1+0x1c] ;  /* 0x00001c00011e7983 */ /* 0x000ea80000100800 */
[----:B------:R-:W3:Y:S01]  /*2ae0*/  LDL R48, [R1+0x20] ;  /* 0x0000200001307983 */ /* 0x000ee20000100800 */
[----:B------:R-:W-:-:S02]  /*2af0*/  HADD2.F32 R27, -RZ, R28.H0_H0 ;  /* 0x2000001cff1b7230 */ /* 0x000fc40000004100 */
[----:B------:R-:W-:Y:S01]  /*2b00*/  FMUL.FTZ R26, R31, R26 ;  /* 0x0000001a1f1a7220 */ /* 0x000fe20000410000 */
[----:B------:R-:W-:Y:S01]  /*2b10*/  FMUL.FTZ R37, R36, R37 ;  /* 0x0000002524257220 */ /* 0x000fe20000410000 */
[----:B------:R-:W-:Y:S01]  /*2b20*/  FMUL.FTZ R24, R24, R47 ;  /* 0x0000002f18187220 */ /* 0x000fe20000410000 */
[----:B------:R-:W-:Y:S01]  /*2b30*/  FMUL.FTZ R32, R35, R32 ;  /* 0x0000002023207220 */ /* 0x000fe20000410000 */
[----:B------:R-:W-:Y:S01]  /*2b40*/  FMUL.FTZ R26, R27, R26 ;  /* 0x0000001a1b1a7220 */ /* 0x000fe20000410000 */
[----:B------:R-:W-:Y:S02]  /*2b50*/  HADD2.F32 R27, -RZ, R28.H1_H1 ;  /* 0x3000001cff1b7230 */ /* 0x000fe40000004100 */
[----:B------:R-:W-:Y:S01]  /*2b60*/  FMUL.FTZ R28, R0, R10 ;  /* 0x0000000a001c7220 */ /* 0x000fe20000410000 */
[----:B------:R-:W4:Y:S02]  /*2b70*/  LDL R47, [R1+0x64] ;  /* 0x00006400012f7983 */ /* 0x000f240000100800 */
[----:B------:R-:W-:-:S02]  /*2b80*/  FMUL.FTZ R27, R27, R37 ;  /* 0x000000251b1b7220 */ /* 0x000fc40000410000 */
[----:B0-----:R-:W4:Y:S04]  /*2b90*/  LDL R40, [R1+0x48] ;  /* 0x0000480001287983 */ /* 0x001f280000100800 */
[----:B-1----:R-:W4:Y:S04]  /*2ba0*/  LDL R8, [R1+0x10] ;  /* 0x0000100001087983 */ /* 0x002f280000100800 */
[----:B------:R-:W4:Y:S04]  /*2bb0*/  LDL R9, [R1+0xc] ;  /* 0x00000c0001097983 */ /* 0x000f280000100800 */
[----:B------:R-:W4:Y:S04]  /*2bc0*/  LDL R7, [R1+0x8] ;  /* 0x0000080001077983 */ /* 0x000f280000100800 */
[----:B------:R-:W4:Y:S04]  /*2bd0*/  LDL R6, [R1+0x4] ;  /* 0x0000040001067983 */ /* 0x000f280000100800 */
[----:B------:R-:W4:Y:S04]  /*2be0*/  LDL R5, [R1] ;  /* 0x0000000001057983 */ /* 0x000f280000100800 */
[----:B------:R-:W4:Y:S04]  /*2bf0*/  LDL R34, [R1+0x6c] ;  /* 0x00006c0001227983 */ /* 0x000f280000100800 */
[----:B------:R-:W4:Y:S04]  /*2c00*/  LDL R31, [R1+0x54] ;  /* 0x00005400011f7983 */ /* 0x000f280000100800 */
[----:B------:R-:W4:Y:S04]  /*2c10*/  LDL R36, [R1+0x60] ;  /* 0x0000600001247983 */ /* 0x000f280000100800 */
[----:B------:R-:W4:Y:S04]  /*2c20*/  LDL R35, [R1+0x68] ;  /* 0x0000680001237983 */ /* 0x000f280000100800 */
[----:B------:R-:W4:Y:S01]  /*2c30*/  LDL R37, [R1+0x50] ;  /* 0x0000500001257983 */ /* 0x000f220000100800 */
[----:B--2---:R-:W-:Y:S01]  /*2c40*/  FFMA.FTZ R28, R30, R28, RZ ;  /* 0x0000001c1e1c7223 */ /* 0x004fe200000100ff */
[----:B------:R-:W-:-:S04]  /*2c50*/  FMUL.FTZ R30, R2, R49 ;  /* 0x00000031021e7220 */ /* 0x000fc80000410000 */
[----:B---3--:R-:W-:Y:S02]  /*2c60*/  FFMA.FTZ R28, R48, R30, R28 ;  /* 0x0000001e301c7223 */ /* 0x008fe4000001001c */
[----:B------:R-:W2:Y:S02]  /*2c70*/  LDL.LU R48, [R1+0x120] ;  /* 0x0001200001307983 */ /* 0x000ea40000300800 */
[----:B--2---:R-:W-:-:S04]  /*2c80*/  FMUL.FTZ R30, R3, R48 ;  /* 0x00000030031e7220 */ /* 0x004fc80000410000 */
[----:B----4-:R-:W-:Y:S02]  /*2c90*/  FFMA.FTZ R28, R47, R30, R28 ;  /* 0x0000001e2f1c7223 */ /* 0x010fe4000001001c */
[----:B------:R-:W2:Y:S04]  /*2ca0*/  LDL.LU R47, [R1+0x11c] ;  /* 0x00011c00012f7983 */ /* 0x000ea80000300800 */
[----:B------:R0:W-:Y:S01]  /*2cb0*/  STL [R1+0x114], R34 ;  /* 0x0001142201007387 */ /* 0x0001e20000100800 */
[----:B--2---:R-:W-:-:S04]  /*2cc0*/  FMUL.FTZ R30, R4, R47 ;  /* 0x0000002f041e7220 */ /* 0x004fc80000410000 */
[----:B------:R-:W-:Y:S01]  /*2cd0*/  FFMA.FTZ R28, R34, R30, R28 ;  /* 0x0000001e221c7223 */ /* 0x000fe2000001001c */
[----:B------:R-:W-:Y:S01]  /*2ce0*/  FMUL.FTZ R30, R0, R46 ;  /* 0x0000002e001e7220 */ /* 0x000fe20000410000 */
[----:B0-----:R-:W2:Y:S03]  /*2cf0*/  LDL R34, [R1+0x24] ;  /* 0x0000240001227983 */ /* 0x001ea60000100800 */
[----:B------:R-:W-:Y:S01]  /*2d00*/  FFMA.FTZ R28, R35, R30, R28 ;  /* 0x0000001e231c7223 */ /* 0x000fe2000001001c */
[----:B------:R-:W-:Y:S01]  /*2d10*/  FMUL.FTZ R30, R2, R45 ;  /* 0x0000002d021e7220 */ /* 0x000fe20000410000 */
[----:B------:R-:W3:Y:S03]  /*2d20*/  LDL R35, [R1+0x18] ;  /* 0x0000180001237983 */ /* 0x000ee60000100800 */
[----:B------:R-:W-:Y:S01]  /*2d30*/  FFMA.FTZ R28, R36, R30, R28 ;  /* 0x0000001e241c7223 */ /* 0x000fe2000001001c */
[----:B------:R-:W-:-:S04]  /*2d40*/  FMUL.FTZ R30, R3, R44 ;  /* 0x0000002c031e7220 */ /* 0x000fc80000410000 */
[----:B------:R-:W-:Y:S01]  /*2d50*/  FFMA.FTZ R28, R31, R30, R28 ;  /* 0x0000001e1f1c7223 */ /* 0x000fe2000001001c */
[----:B------:R-:W-:Y:S01]  /*2d60*/  FMUL.FTZ R30, R4, R43 ;  /* 0x0000002b041e7220 */ /* 0x000fe20000410000 */
[--C-:B------:R-:W-:Y:S01]  /*2d70*/  HADD2.F32 R36, -RZ, R29.reuse.H0_H0 ;  /* 0x2000001dff247230 */ /* 0x100fe20000004100 */
[----:B------:R-:W4:Y:S02]  /*2d80*/  LDL R31, [R1+0x14] ;  /* 0x00001400011f7983 */ /* 0x000f240000100800 */
[----:B------:R-:W-:Y:S02]  /*2d90*/  FFMA.FTZ R28, R37, R30, R28 ;  /* 0x0000001e251c7223 */ /* 0x000fe4000001001c */
[----:B------:R-:W2:Y:S01]  /*2da0*/  LDL R30, [R1+0x4c] ;  /* 0x00004c00011e7983 */ /* 0x000ea20000100800 */
[----:B------:R-:W-:Y:S02]  /*2db0*/  HADD2.F32 R37, -RZ, R29.H1_H1 ;  /* 0x3000001dff257230 */ /* 0x000fe40000004100 */
[----:B------:R-:W-:Y:S01]  /*2dc0*/  FMUL.FTZ R29, R0, R42 ;  /* 0x0000002a001d7220 */ /* 0x000fe20000410000 */
[----:B------:R-:W-:-:S02]  /*2dd0*/  FMUL.FTZ R36, R36, R32 ;  /* 0x0000002024247220 */ /* 0x000fc40000410000 */
[----:B------:R-:W3:Y:S01]  /*2de0*/  LDL R32, [R1+0x38] ;  /* 0x0000380001207983 */ /* 0x000ee20000100800 */
[----:B------:R-:W-:-:S03]  /*2df0*/  FMUL.FTZ R37, R37, R33 ;  /* 0x0000002125257220 */ /* 0x000fc60000410000 */
[----:B------:R-:W4:Y:S01]  /*2e00*/  LDL R33, [R1+0x3c] ;  /* 0x00003c0001217983 */ /* 0x000f220000100800 */
[----:B--2---:R-:W-:Y:S01]  /*2e10*/  FFMA.FTZ R29, R30, R29, R28 ;  /* 0x0000001d1e1d7223 */ /* 0x004fe2000001001c */
[----:B------:R-:W-:-:S04]  /*2e20*/  FMUL.FTZ R30, R2, R41 ;  /* 0x00000029021e7220 */ /* 0x000fc80000410000 */
[----:B------:R-:W-:Y:S02]  /*2e30*/  FFMA.FTZ R29, R40, R30, R29 ;  /* 0x0000001e281d7223 */ /* 0x000fe4000001001d */
[----:B------:R-:W2:Y:S01]  /*2e40*/  LDL.LU R40, [R1+0x118] ;  /* 0x0001180001287983 */ /* 0x000ea20000300800 */
[----:B------:R-:W-:-:S04]  /*2e50*/  FFMA.FTZ R28, R0, R10, RZ ;  /* 0x0000000a001c7223 */ /* 0x000fc800000100ff */
[----:B------:R-:W-:Y:S01]  /*2e60*/  FFMA.FTZ R28, R2, R49, R28 ;  /* 0x00000031021c7223 */ /* 0x000fe2000001001c */
[----:B------:R0:W-:Y:S03]  /*2e70*/  STL [R1+0x10c], R46 ;  /* 0x00010c2e01007387 */ /* 0x0001e60000100800 */
[C---:B------:R-:W-:Y:S01]  /*2e80*/  FFMA.FTZ R28, R3.reuse, R48, R28 ;  /* 0x00000030031c7223 */ /* 0x040fe2000001001c */
[----:B------:R-:W-:Y:S03]  /*2e90*/  STL [R1+0x108], R45 ;  /* 0x0001082d01007387 */ /* 0x000fe60000100800 */
[----:B------:R-:W-:Y:S01]  /*2ea0*/  FFMA.FTZ R28, R4, R47, R28 ;  /* 0x0000002f041c7223 */ /* 0x000fe2000001001c */
[----:B------:R-:W-:Y:S04]  /*2eb0*/  STL [R1+0x104], R44 ;  /* 0x0001042c01007387 */ /* 0x000fe80000100800 */
[----:B------:R-:W-:Y:S01]  /*2ec0*/  STL [R1+0x100], R43 ;  /* 0x0001002b01007387 */ /* 0x000fe20000100800 */
[----:B------:R-:W-:Y:S01]  /*2ed0*/  FFMA.FTZ R28, R0, R46, R28 ;  /* 0x0000002e001c7223 */ /* 0x000fe2000001001c */
[----:B--2---:R-:W-:-:S04]  /*2ee0*/  FMUL.FTZ R30, R3, R40 ;  /* 0x00000028031e7220 */ /* 0x004fc80000410000 */
[----:B----4-:R-:W-:Y:S01]  /*2ef0*/  FFMA.FTZ R30, R33, R30, R29 ;  /* 0x0000001e211e7223 */ /* 0x010fe2000001001d */
[----:B------:R-:W-:-:S04]  /*2f00*/  FMUL.FTZ R29, R4, R39 ;  /* 0x00000027041d7220 */ /* 0x000fc80000410000 */
[----:B---3--:R-:W-:Y:S01]  /*2f10*/  FFMA.FTZ R29, R32, R29, R30 ;  /* 0x0000001d201d7223 */ /* 0x008fe2000001001e */
[----:B------:R-:W-:-:S04]  /*2f20*/  FMUL.FTZ R30, R0, R38 ;  /* 0x00000026001e7220 */ /* 0x000fc80000410000 */
[----:B------:R-:W-:Y:S01]  /*2f30*/  FFMA.FTZ R29, R34, R30, R29 ;  /* 0x0000001e221d7223 */ /* 0x000fe2000001001d */
[----:B------:R-:W-:Y:S01]  /*2f40*/  FMUL.FTZ R30, R2, R11 ;  /* 0x0000000b021e7220 */ /* 0x000fe20000410000 */
[----:B------:R-:W2:Y:S03]  /*2f50*/  LDL.LU R34, [R1+0x40] ;  /* 0x0000400001227983 */ /* 0x000ea60000300800 */
[----:B------:R-:W-:Y:S01]  /*2f60*/  FFMA.FTZ R30, R35, R30, R29 ;  /* 0x0000001e231e7223 */ /* 0x000fe2000001001d */
[----:B------:R-:W-:-:S04]  /*2f70*/  FMUL.FTZ R29, R3, R12 ;  /* 0x0000000c031d7220 */ /* 0x000fc80000410000 */
[----:B------:R-:W-:Y:S02]  /*2f80*/  FFMA.FTZ R29, R31, R29, R30 ;  /* 0x0000001d1f1d7223 */ /* 0x000fe4000001001e */
[----:B------:R-:W3:Y:S04]  /*2f90*/  LDL.LU R31, [R1+0x44] ;  /* 0x00004400011f7983 */ /* 0x000ee80000300800 */
[----:B0-----:R-:W4:Y:S04]  /*2fa0*/  LDL.LU R46, [R1+0x30] ;  /* 0x00003000012e7983 */ /* 0x001f280000300800 */
[----:B------:R-:W4:Y:S04]  /*2fb0*/  LDL R32, [R1+0x64] ;  /* 0x0000640001207983 */ /* 0x000f280000100800 */
[----:B------:R-:W2:Y:S04]  /*2fc0*/  LDL.LU R33, [R1+0x34] ;  /* 0x0000340001217983 */ /* 0x000ea80000300800 */
[----:B------:R-:W3:Y:S01]  /*2fd0*/  LDL.LU R35, [R1+0x2c] ;  /* 0x00002c0001237983 */ /* 0x000ee20000300800 */
[----:B------:R-:W-:-:S04]  /*2fe0*/  FFMA.FTZ R28, R2, R45, R28 ;  /* 0x0000002d021c7223 */ /* 0x000fc8000001001c */
[----:B------:R-:W-:-:S04]  /*2ff0*/  FFMA.FTZ R28, R3, R44, R28 ;  /* 0x0000002c031c7223 */ /* 0x000fc8000001001c */
[C---:B------:R-:W-:Y:S01]  /*3000*/  FFMA.FTZ R28, R4.reuse, R43, R28 ;  /* 0x0000002b041c7223 */ /* 0x040fe2000001001c */
[----:B------:R-:W-:-:S03]  /*3010*/  FMUL.FTZ R30, R4, R13 ;  /* 0x0000000d041e7220 */ /* 0x000fc60000410000 */
[----:B------:R-:W-:Y:S01]  /*3020*/  FFMA.FTZ R28, R0, R42, R28 ;  /* 0x0000002a001c7223 */ /* 0x000fe2000001001c */
[----:B------:R-:W-:Y:S01]  /*3030*/  FFMA.FTZ R29, R8, R30, R29 ;  /* 0x0000001e081d7223 */ /* 0x000fe2000001001d */
[----:B------:R-:W-:Y:S02]  /*3040*/  FMUL.FTZ R30, R0, R14 ;  /* 0x0000000e001e7220 */ /* 0x000fe40000410000 */
[C---:B------:R-:W-:Y:S02]  /*3050*/  FFMA.FTZ R28, R2.reuse, R41, R28 ;  /* 0x00000029021c7223 */ /* 0x040fe4000001001c */
[----:B------:R-:W-:Y:S02]  /*3060*/  FFMA.FTZ R30, R9, R30, R29 ;  /* 0x0000001e091e7223 */ /* 0x000fe4000001001d */
[----:B------:R-:W-:Y:S01]  /*3070*/  FFMA.FTZ R28, R3, R40, R28 ;  /* 0x00000028031c7223 */ /* 0x000fe2000001001c */
[----:B------:R-:W-:-:S03]  /*3080*/  FMUL.FTZ R29, R2, R15 ;  /* 0x0000000f021d7220 */ /* 0x000fc60000410000 */
[----:B------:R-:W-:Y:S01]  /*3090*/  FFMA.FTZ R28, R4, R39, R28 ;  /* 0x00000027041c7223 */ /* 0x000fe2000001001c */
[----:B------:R-:W-:-:S03]  /*30a0*/  FFMA.FTZ R29, R7, R29, R30 ;  /* 0x0000001d071d7223 */ /* 0x000fc6000001001e */
[----:B------:R-:W-:Y:S01]  /*30b0*/  FFMA.FTZ R28, R0, R38, R28 ;  /* 0x00000026001c7223 */ /* 0x000fe2000001001c */
[----:B------:R-:W-:-:S03]  /*30c0*/  FMUL.FTZ R30, R3, R16 ;  /* 0x00000010031e7220 */ /* 0x000fc60000410000 */
[----:B------:R-:W-:Y:S01]  /*30d0*/  FFMA.FTZ R28, R2, R11, R28 ;  /* 0x0000000b021c7223 */ /* 0x000fe2000001001c */
[----:B------:R-:W-:-:S03]  /*30e0*/  FFMA.FTZ R29, R6, R30, R29 ;  /* 0x0000001e061d7223 */ /* 0x000fc6000001001d */
[----:B------:R-:W-:Y:S01]  /*30f0*/  FFMA.FTZ R28, R3, R12, R28 ;  /* 0x0000000c031c7223 */ /* 0x000fe2000001001c */
[----:B------:R-:W-:-:S03]  /*3100*/  FMUL.FTZ R30, R4, R17 ;  /* 0x00000011041e7220 */ /* 0x000fc60000410000 */
[----:B------:R-:W-:Y:S01]  /*3110*/  FFMA.FTZ R28, R4, R13, R28 ;  /* 0x0000000d041c7223 */ /* 0x000fe2000001001c */
[----:B------:R-:W-:Y:S01]  /*3120*/  FFMA.FTZ R30, R5, R30, R29 ;  /* 0x0000001e051e7223 */ /* 0x000fe2000001001d */
[C---:B------:R-:W-:Y:S02]  /*3130*/  FMUL.FTZ R29, R0.reuse, R18 ;  /* 0x00000012001d7220 */ /* 0x040fe40000410000 */
[----:B------:R-:W-:Y:S01]  /*3140*/  FFMA.FTZ R28, R0, R14, R28 ;  /* 0x0000000e001c7223 */ /* 0x000fe2000001001c */
[----:B---3--:R0:W-:Y:S04]  /*3150*/  STL [R1+0x110], R35 ;  /* 0x0001102301007387 */ /* 0x0081e80000100800 */
[----:B0-----:R-:W3:Y:S04]  /*3160*/  LDL.LU R35, [R1+0x28] ;  /* 0x0000280001237983 */ /* 0x001ee80000300800 */
[----:B------:R-:W3:Y:S04]  /*3170*/  LDL R45, [R1+0x68] ;  /* 0x00006800012d7983 */ /* 0x000ee80000100800 */
[----:B------:R-:W3:Y:S04]  /*3180*/  LDL R44, [R1+0x60] ;  /* 0x00006000012c7983 */ /* 0x000ee80000100800 */
[----:B------:R-:W3:Y:S04]  /*3190*/  LDL R43, [R1+0x54] ;  /* 0x00005400012b7983 */ /* 0x000ee80000100800 */
[----:B------:R0:W-:Y:S04]  /*31a0*/  STL [R1+0xfc], R42 ;  /* 0x0000fc2a01007387 */ /* 0x0001e80000100800 */
[----:B0-----:R-:W3:Y:S04]  /*31b0*/  LDL R42, [R1+0x50] ;  /* 0x00005000012a7983 */ /* 0x001ee80000100800 */
[----:B------:R0:W-:Y:S04]  /*31c0*/  STL [R1+0xf8], R41 ;  /* 0x0000f82901007387 */ /* 0x0001e80000100800 */
[----:B0-----:R-:W3:Y:S04]  /*31d0*/  LDL R41, [R1+0x4c] ;  /* 0x00004c0001297983 */ /* 0x001ee80000100800 */
[----:B------:R0:W-:Y:S04]  /*31e0*/  STL [R1+0xe0], R8 ;  /* 0x0000e00801007387 */ /* 0x0001e80000100800 */
[----:B0-----:R-:W3:Y:S04]  /*31f0*/  LDL R8, [R1+0x1c] ;  /* 0x00001c0001087983 */ /* 0x001ee80000100800 */
[----:B------:R0:W-:Y:S04]  /*3200*/  STL [R1+0xf4], R40 ;  /* 0x0000f42801007387 */ /* 0x0001e80000100800 */
[----:B0-----:R-:W3:Y:S04]  /*3210*/  LDL R40, [R1+0x48] ;  /* 0x0000480001287983 */ /* 0x001ee80000100800 */
[----:B------:R0:W-:Y:S04]  /*3220*/  STL [R1+0xe4], R9 ;  /* 0x0000e40901007387 */ /* 0x0001e80000100800 */
[----:B0-----:R-:W4:Y:S04]  /*3230*/  LDL.LU R9, [R1+0xb0] ;  /* 0x0000b00001097983 */ /* 0x001f280000300800 */
[----:B------:R0:W-:Y:S04]  /*3240*/  STL [R1+0xf0], R39 ;  /* 0x0000f02701007387 */ /* 0x0001e80000100800 */
[----:B0-----:R-:W3:Y:S04]  /*3250*/  LDL R39, [R1+0x3c] ;  /* 0x00003c0001277983 */ /* 0x001ee80000100800 */
[----:B------:R0:W-:Y:S04]  /*3260*/  STL [R1+0xe8], R7 ;  /* 0x0000e80701007387 */ /* 0x0001e80000100800 */
[----:B0-----:R-:W2:Y:S01]  /*3270*/  LDL R7, [R1+0x24] ;  /* 0x0000240001077983 */ /* 0x001ea20000100800 */
[C---:B------:R-:W-:Y:S01]  /*3280*/  FFMA.FTZ R28, R2.reuse, R15, R28 ;  /* 0x0000000f021c7223 */ /* 0x040fe2000001001c */
[----:B------:R-:W-:Y:S01]  /*3290*/  FFMA.FTZ R29, R61, R29, R30 ;  /* 0x0000001d3d1d7223 */ /* 0x000fe2000001001e */
[----:B------:R-:W-:-:S02]  /*32a0*/  FMUL.FTZ R30, R2, R19 ;  /* 0x00000013021e7220 */ /* 0x000fc40000410000 */
        /* <DEDUP_REMOVED lines=34> */
[----:B------:R-:W-:-:S05]  /*34d0*/  FFMA.FTZ R28, R4, R37, R28 ;  /* 0x00000025041c7223 */ /* 0x000fca000001001c */
[----:B----4-:R-:W-:Y:S04]  /*34e0*/  STS.64 [R9], R28 ;  /* 0x0000001c09007388 */ /* 0x010fe80000000a00 */
[----:B--2---:R0:W-:Y:S04]  /*34f0*/  STL [R1+0xec], R7 ;  /* 0x0000ec0701007387 */ /* 0x0041e80000100800 */
[----:B------:R-:W2:Y:S04]  /*3500*/  LDL R30, [R1+0x20] ;  /* 0x00002000011e7983 */ /* 0x000ea80000100800 */
[----:B0-----:R-:W4:Y:S04]  /*3510*/  LDL R7, [R1+0x38] ;  /* 0x0000380001077983 */ /* 0x001f280000100800 */
[----:B------:R-:W3:Y:S04]  /*3520*/  LDL.LU R28, [R1+0x58] ;  /* 0x00005800011c7983 */ /* 0x000ee80000300800 */
[----:B------:R-:W4:Y:S04]  /*3530*/  LDL.LU R29, [R1+0x5c] ;  /* 0x00005c00011d7983 */ /* 0x000f280000300800 */
[----:B------:R-:W4:Y:S01]  /*3540*/  LDL R9, [R1+0x18] ;  /* 0x0000180001097983 */ /* 0x000f220000100800 */
[----:B------:R-:W-:-:S02]  /*3550*/  FFMA.FTZ R32, R32, R48, R46 ;  /* 0x0000003020207223 */ /* 0x000fc4000001002e */
[----:B------:R-:W0:Y:S01]  /*3560*/  S2R R46, SR_TID.X ;  /* 0x00000000002e7919 */ /* 0x000e220000002100 */
[----:B------:R-:W-:Y:S01]  /*3570*/  FADD.FTZ R31, R49, R31 ;  /* 0x0000001f311f7221 */ /* 0x000fe20000010000 */
[----:B------:R-:W-:Y:S01]  /*3580*/  FADD.FTZ R33, R48, R33 ;  /* 0x0000002130217221 */ /* 0x000fe20000010000 */
[----:B------:R-:W-:Y:S01]  /*3590*/  UIADD3.X UR10, URZ, UR5, URZ, UP0, !UPT ;  /* 0x000000053f0a7290 */ /* 0x000fe200087fe43f */
[----:B------:R-:W-:Y:S01]  /*35a0*/  BAR.SYNC.DEFER_BLOCKING 0x0 ;  /* 0x0000000000007b1d */ /* 0x000fe20000010000 */
[----:B--2---:R-:W-:Y:S01]  /*35b0*/  FFMA.FTZ R30, R30, R49, R34 ;  /* 0x000000311e1e7223 */ /* 0x004fe20000010022 */
[----:B---3--:R-:W-:-:S04]  /*35c0*/  FFMA.FTZ R28, R8, R10, R28 ;  /* 0x0000000a081c7223 */ /* 0x008fc8000001001c */
[----:B------:R-:W2:Y:S04]  /*35d0*/  LDL R8, [R1+0x14] ;  /* 0x0000140001087983 */ /* 0x000ea80000100800 */
[----:B------:R-:W3:Y:S01]  /*35e0*/  LDL.LU R34, [R1+0x114] ;  /* 0x0001140001227983 */ /* 0x000ee20000300800 */
[----:B0-----:R-:W-:Y:S01]  /*35f0*/  ISETP.GT.U32.AND P1, PT, R46, 0x1f, PT ;  /* 0x0000001f2e00780c */ /* 0x001fe20003f24070 */
[----:B---3--:R-:W-:Y:S02]  /*3600*/  FFMA.FTZ R34, R34, R47, R35 ;  /* 0x0000002f22227223 */ /* 0x008fe40000010023 */
[----:B------:R-:W3:Y:S04]  /*3610*/  LDL.LU R35, [R1+0x110] ;  /* 0x0001100001237983 */ /* 0x000ee80000300800 */
        /* <DEDUP_REMOVED lines=16> */
[----:B------:R-:W4:Y:S01]  /*3720*/  LDL.LU R7, [R1+0xec] ;  /* 0x0000ec0001077983 */ /* 0x000f220000300800 */
[----:B------:R-:W-:Y:S01]  /*3730*/  FFMA.FTZ R30, R9, R11, R30 ;  /* 0x0000000b091e7223 */ /* 0x000fe2000001001e */
[----:B--2---:R-:W-:Y:S01]  /*3740*/  FFMA.FTZ R32, R8, R12, R32 ;  /* 0x0000000c08207223 */ /* 0x004fe20000010020 */
[----:B------:R-:W-:Y:S01]  /*3750*/  FADD.FTZ R29, R10, R29 ;  /* 0x0000001d0a1d7221 */ /* 0x000fe20000010000 */
[----:B------:R-:W-:-:S03]  /*3760*/  FADD.FTZ R31, R31, R45 ;  /* 0x0000002d1f1f7221 */ /* 0x000fc60000010000 */
[----:B------:R-:W-:Y:S01]  /*3770*/  FADD.FTZ R29, R29, R46 ;  /* 0x0000002e1d1d7221 */ /* 0x000fe20000010000 */
[----:B----4-:R-:W-:Y:S02]  /*3780*/  FFMA.FTZ R28, R7, R38, R28 ;  /* 0x00000026071c7223 */ /* 0x010fe4000001001c */
[----:B------:R-:W2:Y:S04]  /*3790*/  LDL.LU R7, [R1+0xe8] ;  /* 0x0000e80001077983 */ /* 0x000ea80000300800 */
[----:B------:R-:W4:Y:S04]  /*37a0*/  LDL.LU R9, [R1+0xe4] ;  /* 0x0000e40001097983 */ /* 0x000f280000300800 */
[----:B------:R-:W4:Y:S01]  /*37b0*/  LDL.LU R8, [R1+0xe0] ;  /* 0x0000e00001087983 */ /* 0x000f220000300800 */
[----:B------:R-:W-:Y:S01]  /*37c0*/  FADD.FTZ R29, R29, R42 ;  /* 0x0000002a1d1d7221 */ /* 0x000fe20000010000 */
[----:B---3--:R-:W-:Y:S01]  /*37d0*/  FADD.FTZ R35, R47, R35 ;  /* 0x000000232f237221 */ /* 0x008fe20000010000 */
[----:B------:R-:W-:-:S02]  /*37e0*/  FADD.FTZ R31, R31, R41 ;  /* 0x000000291f1f7221 */ /* 0x000fc40000010000 */
        /* <DEDUP_REMOVED lines=24> */
[----:B------:R-:W-:-:S02]  /*3970*/  FADD.FTZ R33, R33, R24 ;  /* 0x0000001821217221 */ /* 0x000fc40000010000 */
[----:B------:R-:W-:Y:S01]  /*3980*/  FFMA.FTZ R32, R51, R36, R32 ;  /* 0x0000002433207223 */ /* 0x000fe20000010020 */
[----:B------:R-:W-:Y:S01]  /*3990*/  UISETP.GE.U32.AND UP0, UPT, UR9, UR14, UPT ;  /* 0x0000000e0900728c */ /* 0x000fe2000bf06070 */
[----:B------:R-:W-:-:S03]  /*39a0*/  FADD.FTZ R33, R33, R36 ;  /* 0x0000002421217221 */ /* 0x000fc60000010000 */
[----:B------:R-:W-:-:S06]  /*39b0*/  UISETP.GE.AND.EX UP0, UPT, UR10, UR15, UPT, UP0 ;  /* 0x0000000f0a00728c */ /* 0x000fcc000bf06300 */
[----:B------:R-:W-:Y:S01]  /*39c0*/  PLOP3.LUT P0, PT, PT, PT, UP0, 0x80, 0x0 ;  /* 0x000000000000781c */ /* 0x000fe20003f0f008 */
[----:B--2---:R-:W-:Y:S01]  /*39d0*/  FFMA.FTZ R30, R7, R15, R30 ;  /* 0x0000000f071e7223 */ /* 0x004fe2000001001e */
[----:B----4-:R-:W-:Y:S01]  /*39e0*/  FFMA.FTZ R28, R9, R14, R28 ;  /* 0x0000000e091c7223 */ /* 0x010fe2000001001c */
[----:B------:R-:W-:-:S03]  /*39f0*/  FFMA.FTZ R34, R8, R13, R34 ;  /* 0x0000000d08227223 */ /* 0x000fc60000010022 */
[----:B------:R-:W-:Y:S01]  /*3a00*/  FFMA.FTZ R28, R61, R18, R28 ;  /* 0x000000123d1c7223 */ /* 0x000fe2000001001c */
[----:B------:R-:W-:Y:S01]  /*3a10*/  FFMA.FTZ R30, R60, R19, R30 ;  /* 0x000000133c1e7223 */ /* 0x000fe2000001001e */
[----:B------:R0:W5:Y:S01]  /*3a20*/  LDL.LU R8, [R1+0xdc] ;  /* 0x0000dc0001087983 */ /* 0x0001620000300800 */
[----:B------:R-:W-:Y:S01]  /*3a30*/  FFMA.FTZ R34, R5, R17, R34 ;  /* 0x0000001105227223 */ /* 0x000fe20000010022 */
[----:B------:R-:W-:Y:S01]  /*3a40*/  FFMA.FTZ R28, R57, R22, R28 ;  /* 0x00000016391c7223 */ /* 0x000fe2000001001c */
[----:B------:R-:W-:Y:S01]  /*3a50*/  FFMA.FTZ R30, R56, R23, R30 ;  /* 0x00000017381e7223 */ /* 0x000fe2000001001e */
[----:B------:R0:W5:Y:S01]  /*3a60*/  LDL.LU R9, [R1+0xd8] ;  /* 0x0000d80001097983 */ /* 0x0001620000300800 */
[----:B------:R-:W-:Y:S01]  /*3a70*/  FFMA.FTZ R34, R58, R21, R34 ;  /* 0x000000153a227223 */ /* 0x000fe20000010022 */
[----:B------:R-:W-:Y:S01]  /*3a80*/  FFMA.FTZ R28, R53, R26, R28 ;  /* 0x0000001a351c7223 */ /* 0x000fe2000001001c */
[----:B------:R-:W-:Y:S01]  /*3a90*/  FFMA.FTZ R30, R52, R27, R30 ;  /* 0x0000001b341e7223 */ /* 0x000fe2000001001e */
[----:B------:R0:W5:Y:S01]  /*3aa0*/  LDL.LU R7, [R1+0xd4] ;  /* 0x0000d40001077983 */ /* 0x0001620000300800 */
[----:B------:R-:W-:-:S03]  /*3ab0*/  FFMA.FTZ R34, R54, R25, R34 ;  /* 0x0000001936227223 */ /* 0x000fc60000010022 */
[----:B------:R0:W5:Y:S01]  /*3ac0*/  LDL.LU R6, [R1+0xd0] ;  /* 0x0000d00001067983 */ /* 0x0001620000300800 */
[----:B------:R-:W-:-:S03]  /*3ad0*/  FFMA.FTZ R34, R50, R37, R34 ;  /* 0x0000002532227223 */ /* 0x000fc60000010022 */
[----:B------:R0:W5:Y:S04]  /*3ae0*/  LDL.LU R5, [R1+0xcc] ;  /* 0x0000cc0001057983 */ /* 0x0001680000300800 */
[----:B------:R-:W-:Y:S04]  /*3af0*/  STL [R1+0x58], R28 ;  /* 0x0000581c01007387 */ /* 0x000fe80000100800 */
[----:B------:R-:W-:Y:S04]  /*3b00*/  STL [R1+0x5c], R29 ;  /* 0x00005c1d01007387 */ /* 0x000fe80000100800 */
[----:B------:R-:W-:Y:S04]  /*3b10*/  STL [R1+0x40], R30 ;  /* 0x0000401e01007387 */ /* 0x000fe80000100800 */
[----:B------:R-:W-:Y:S04]  /*3b20*/  STL [R1+0x44], R31 ;  /* 0x0000441f01007387 */ /* 0x000fe80000100800 */
[----:B------:R1:W-:Y:S04]  /*3b30*/  STL [R1+0x28], R34 ;  /* 0x0000282201007387 */ /* 0x0003e80000100800 */
[----:B------:R0:W-:Y:S01]  /*3b40*/  STL [R1+0x30], R32 ;  /* 0x0000302001007387 */ /* 0x0001e20000100800 */
[----:B-1----:R-:W-:-:S05]  /*3b50*/  FADD.FTZ R34, R35, R37 ;  /* 0x0000002523227221 */ /* 0x002fca0000010000 */
[----:B------:R0:W-:Y:S04]  /*3b60*/  STL [R1+0x2c], R34 ;  /* 0x00002c2201007387 */ /* 0x0001e80000100800 */
[----:B------:R0:W-:Y:S01]  /*3b70*/  STL [R1+0x34], R33 ;  /* 0x0000342101007387 */ /* 0x0001e20000100800 */
[----:B------:R-:W-:Y:S05]  /*3b80*/  @!P0 BRA `(.L_x_2796) ;  /* 0x00000004001c8947 */ /* 0x000fea0003800000 */
[----:B-----5:R1:W-:Y:S04]  /*3b90*/  STL.64 [R1+0xe0], R6 ;  /* 0x0000e00601007387 */ /* 0x0203e80000100a00 */
[----:B------:R2:W-:Y:S04]  /*3ba0*/  STL.64 [R1+0xd8], R4 ;  /* 0x0000d80401007387 */ /* 0x0005e80000100a00 */
[----:B------:R3:W-:Y:S01]  /*3bb0*/  STL.64 [R1+0xd0], R2 ;  /* 0x0000d00201007387 */ /* 0x0007e20000100a00 */
[----:B------:R-:W4:Y:S01]  /*3bc0*/  S2UR UR7, SR_CgaCtaId ;  /* 0x00000000000779c3 */ /* 0x000f220000008800 */
[----:B------:R-:W-:Y:S01]  /*3bd0*/  UMOV UR5, 0x400 ;  /* 0x0000040000057882 */ /* 0x000fe20000000000 */
[----:B-1----:R-:W-:Y:S01]  /*3be0*/  MOV R6, R28 ;  /* 0x0000001c00067202 */ /* 0x002fe20000000f00 */
[----:B0-----:R-:W4:Y:S01]  /*3bf0*/  LDL R34, [R1+0xc8] ;  /* 0x0000c80001227983 */ /* 0x001f220000100800 */
[----:B------:R-:W-:-:S02]  /*3c00*/  MOV R7, R29 ;  /* 0x0000001d00077202 */ /* 0x000fc40000000f00 */
[----:B--2---:R-:W-:Y:S02]  /*3c10*/  MOV R4, R30 ;  /* 0x0000001e00047202 */ /* 0x004fe40000000f00 */
[----:B------:R-:W-:Y:S02]  /*3c20*/  MOV R5, R31 ;  /* 0x0000001f00057202 */ /* 0x000fe40000000f00 */
[----:B---3--:R-:W-:Y:S02]  /*3c30*/  MOV R2, R32 ;  /* 0x0000002000027202 */ /* 0x008fe40000000f00 */
[----:B------:R-:W0:Y:S01]  /*3c40*/  S2R R32, SR_TID.X ;  /* 0x0000000000207919 */ /* 0x000e220000002100 */
[----:B------:R-:W-:Y:S02]  /*3c50*/  MOV R3, R33 ;  /* 0x0000002100037202 */ /* 0x000fe40000000f00 */
[----:B------:R-:W2:Y:S01]  /*3c60*/  LDL R33, [R1+0xc4] ;  /* 0x0000c40001217983 */ /* 0x000ea20000100800 */
[----:B----4-:R-:W-:Y:S01]  /*3c70*/  ULEA UR5, UR7, UR5, 0x18 ;  /* 0x0000000507057291 */ /* 0x010fe2000f8ec03f */
[----:B0-----:R-:W-:-:S05]  /*3c80*/  SHF.L.U32 R28, R32, 0x1, RZ ;  /* 0x00000001201c7819 */ /* 0x001fca00000006ff */
[----:B------:R-:W-:Y:S02]  /*3c90*/  LEA R29, R32, UR5, 0x5 ;  /* 0x00000005201d7c11 */ /* 0x000fe4000f8e28ff */
[----:B------:R-:W-:-:S04]  /*3ca0*/  LOP3.LUT R28, R28, 0x18, RZ, 0xc0, !PT ;  /* 0x000000181c1c7812 */ /* 0x000fc800078ec0ff */
[----:B------:R-:W-:Y:S02]  /*3cb0*/  IADD3 R30, R29, R28, RZ ;  /* 0x0000001c1d1e7210 */ /* 0x000fe40007ffe0ff */
[----:B------:R-:W-:-:S03]  /*3cc0*/  LOP3.LUT R31, R28, 0x8, RZ, 0x3c, !PT ;  /* 0x000000081c1f7812 */ /* 0x000fc600078e3cff */
[----:B------:R0:W-:Y:S01]  /*3cd0*/  STS.64 [R30], R6 ;  /* 0x000000061e007388 */ /* 0x0001e20000000a00 */
[C---:B------:R-:W-:Y:S02]  /*3ce0*/  IADD3 R31, R29.reuse, R31, RZ ;  /* 0x0000001f1d1f7210 */ /* 0x040fe40007ffe0ff */
[C---:B0-----:R-:W-:Y:S01]  /*3cf0*/  LOP3.LUT R30, R28.reuse, 0x10, RZ, 0x3c, !PT ;  /* 0x000000101c1e7812 */ /* 0x041fe200078e3cff */
[----:B------:R1:W5:Y:S03]  /*3d00*/  LDL.LU.64 R6, [R1+0xe0] ;  /* 0x0000e00001067983 */ /* 0x0003660000300a00 */
[----:B------:R-:W-:Y:S01]  /*3d10*/  IADD3 R30, R29, R30, RZ ;  /* 0x0000001e1d1e7210 */ /* 0x000fe20007ffe0ff */
[----:B------:R0:W-:Y:S04]  /*3d20*/  STS.64 [R31], R4 ;  /* 0x000000041f007388 */ /* 0x0001e80000000a00 */
[----:B------:R3:W-:Y:S04]  /*3d30*/  STS.64 [R30], R2 ;  /* 0x000000021e007388 */ /* 0x0007e80000000a00 */
[----:B0-----:R1:W5:Y:S04]  /*3d40*/  LDL.LU.64 R4, [R1+0xd8] ;  /* 0x0000d80001047983 */ /* 0x0013680000300a00 */
[----:B---3--:R1:W5:Y:S04]  /*3d50*/  LDL.LU.64 R2, [R1+0xd0] ;  /* 0x0000d00001027983 */ /* 0x0083680000300a00 */
[----:B------:R-:W3:Y:S04]  /*3d60*/  LDL R30, [R1+0x28] ;  /* 0x00002800011e7983 */ /* 0x000ee80000100800 */
[----:B------:R-:W3:Y:S01]  /*3d70*/  LDL R31, [R1+0x2c] ;  /* 0x00002c00011f7983 */ /* 0x000ee20000100800 */
[----:B------:R-:W-:-:S04]  /*3d80*/  LOP3.LUT R28, R28, 0x18, RZ, 0x3c, !PT ;  /* 0x000000181c1c7812 */ /* 0x000fc800078e3cff */
[----:B------:R-:W-:Y:S02]  /*3d90*/  IADD3 R28, R29, R28, RZ ;  /* 0x0000001c1d1c7210 */ /* 0x000fe40007ffe0ff */
[----:B------:R-:W0:Y:S02]  /*3da0*/  S2R R29, SR_TID.X ;  /* 0x00000000001d7919 */ /* 0x000e240000002100 */
[----:B0-----:R-:W-:-:S04]  /*3db0*/  SHF.R.S32.HI R35, RZ, 0x1f, R29 ;  /* 0x0000001fff237819 */ /* 0x001fc8000001141d */
[----:B------:R-:W-:-:S04]  /*3dc0*/  LEA.HI R35, R35, R29, RZ, 0x2 ;  /* 0x0000001d23237211 */ /* 0x000fc800078f10ff */
[----:B------:R-:W-:Y:S01]  /*3dd0*/  SHF.R.S32.HI R35, RZ, 0x2, R35 ;  /* 0x00000002ff237819 */ /* 0x000fe20000011423 */
[----:B------:R-:W-:-:S04]  /*3de0*/  USHF.L.U32 UR7, UR8, 0x6, URZ ;  /* 0x0000000608077899 */ /* 0x000fc8000800063f */
[----:B------:R-:W-:Y:S01]  /*3df0*/  ULOP3.LUT UR7, UR7, 0xffffffc0, UR11, 0xe2, !UPT ;  /* 0xffffffc007077892 */ /* 0x000fe2000f8ee20b */
[----:B---3--:R0:W-:Y:S02]  /*3e00*/  STS.64 [R28], R30 ;  /* 0x0000001e1c007388 */ /* 0x0081e40000000a00 */
[----:B0-----:R-:W-:-:S04]  /*3e10*/  LEA R30, R35, UR5, 0x5 ;  /* 0x00000005231e7c11 */ /* 0x001fc8000f8e28ff */
[-C--:B------:R-:W-:Y:S01]  /*3e20*/  LEA R28, R34, R30.reuse, 0x3 ;  /* 0x0000001e221c7211 */ /* 0x080fe200078e18ff */
[----:B------:R-:W-:Y:S01]  /*3e30*/  BAR.SYNC.DEFER_BLOCKING 0x0 ;  /* 0x0000000000007b1d */ /* 0x000fe20000010000 */
[----:B--2---:R-:W-:-:S07]  /*3e40*/  LEA R30, R33, R30, 0x3 ;  /* 0x0000001e211e7211 */ /* 0x004fce00078e18ff */
[----:B------:R-:W0:Y:S01]  /*3e50*/  LDC.64 R34, c[0x0][0x260] ;  /* 0x00009800ff227b82 */ /* 0x000e220000000a00 */
        /* <DEDUP_REMOVED lines=26> */
.L_x_2796:
[----:B0-----:R-:W0:Y:S01]  /*4000*/  S2R R34, SR_TID.X ;  /* 0x0000000000227919 */ /* 0x001e220000002100 */
[----:B------:R-:W-:Y:S01]  /*4010*/  BSSY B0, `(.L_x_2797) ;  /* 0x000007e000007945 */ /* 0x000fe20003800000 */
[----:B------:R-:W-:-:S03]  /*4020*/  CS2R R28, SRZ ;  /* 0x00000000001c7805 */ /* 0x000fc6000001ff00 */
[----:B------:R-:W-:Y:S05]  /*4030*/  @P1 BRA `(.L_x_2798) ;  /* 0x0000000400ec1947 */ /* 0x000fea0003800000 */
[----:B01----:R-:W-:Y:S01]  /*4040*/  SHF.R.U32.HI R32, RZ, 0x1, R34 ;  /* 0x00000001ff207819 */ /* 0x003fe20000011622 */
        /* <DEDUP_REMOVED lines=122> */
.L_x_2798:
[----:B------:R-:W-:Y:S05]  /*47f0*/  BSYNC B0 ;  /* 0x0000000000007941 */ /* 0x000fea0003800000 */
.L_x_2797:
[----:B-1----:R-:W1:Y:S01]  /*4800*/  SHFL.BFLY PT, R31, R28, 0x1, 0x1f ;  /* 0x0c201f001c1f7f89 */ /* 0x002e6200000e0000 */
[----:B0-----:R-:W-:Y:S01]  /*4810*/  LOP3.LUT P1, RZ, R34, 0xffffffe1, RZ, 0xc0, !PT ;  /* 0xffffffe122ff7812 */ /* 0x001fe2000782c0ff */
[----:B------:R-:W-:Y:S02]  /*4820*/  BSSY B0, `(.L_x_2799) ;  /* 0x0000011000007945 */ /* 0x000fe40003800000 */
[----:B------:R-:W0:Y:S01]  /*4830*/  SHFL.BFLY PT, R30, R29, 0x1, 0x1f ;  /* 0x0c201f001d1e7f89 */ /* 0x000e2200000e0000 */
[----:B-1----:R-:W-:Y:S01]  /*4840*/  FADD.FTZ R28, R31, R28 ;  /* 0x0000001c1f1c7221 */ /* 0x002fe20000010000 */
[----:B0-----:R-:W-:-:S08]  /*4850*/  FADD.FTZ R29, R30, R29 ;  /* 0x0000001d1e1d7221 */ /* 0x001fd00000010000 */
        /* <DEDUP_REMOVED lines=13> */
.L_x_2800:
[----:B------:R-:W-:Y:S05]  /*4930*/  BSYNC B0 ;  /* 0x0000000000007941 */ /* 0x000fea0003800000 */
.L_x_2799:
        /* <DEDUP_REMOVED lines=17> */
.L_x_2803:
[----:B------:R-:W2:Y:S04]  /*4a50*/  LD.E.STRONG.GPU R31, desc[UR12][R28.64] ;  /* 0x0000000c1c1f7980 */ /* 0x000ea8000c10f900 */
[----:B--2---:R-:W-:Y:S01]  /*4a60*/  CCTL.IVALL ;  /* 0x00000000ff00798f */ /* 0x004fe20002000000 */
[----:B------:R-:W-:Y:S05]  /*4a70*/  YIELD ;  /* 0x0000000000007946 */ /* 0x000fea0003800000 */
[----:B-----5:R-:W-:-:S04]  /*4a80*/  LOP3.LUT R31, R31, R30, RZ, 0x3c, !PT ;  /* 0x0000001e1f1f7212 */ /* 0x020fc800078e3cff */
[----:B------:R-:W-:-:S13]  /*4a90*/  ISETP.GT.AND P1, PT, R31, -0x1, PT ;  /* 0xffffffff1f00780c */ /* 0x000fda0003f24270 */
[----:B------:R-:W-:Y:S05]  /*4aa0*/  @P1 BRA `(.L_x_2803) ;  /* 0xfffffffc00e81947 */ /* 0x000fea000383ffff */
.L_x_2802:
[----:B------:R-:W-:Y:S05]  /*4ab0*/  WARPSYNC.ALL ;  /* 0x0000000000007948 */ /* 0x000fea0003800000 */
[----:B------:R-:W-:Y:S06]  /*4ac0*/  BAR.SYNC.DEFER_BLOCKING 0x0 ;  /* 0x0000000000007b1d */ /* 0x000fec0000010000 */
[----:B------:R-:W-:Y:S05]  /*4ad0*/  BRA `(.L_x_2804) ;  /* 0x0000000000647947 */ /* 0x000fea0003800000 */
.L_x_2801:
        /* <DEDUP_REMOVED lines=17> */
.L_x_2806:
[----:B------:R-:W2:Y:S04]  /*4bf0*/  LD.E.STRONG.GPU R31, desc[UR12][R28.64] ;  /* 0x0000000c1c1f7980 */ /* 0x000ea8000c10f900 */
[----:B--2---:R-:W-:Y:S01]  /*4c00*/  CCTL.IVALL ;  /* 0x00000000ff00798f */ /* 0x004fe20002000000 */
[----:B------:R-:W-:Y:S05]  /*4c10*/  YIELD ;  /* 0x0000000000007946 */ /* 0x000fea0003800000 */
[----:B-----5:R-:W-:-:S04]  /*4c20*/  LOP3.LUT R31, R31, R30, RZ, 0x3c, !PT ;  /* 0x0000001e1f1f7212 */ /* 0x020fc800078e3cff */
[----:B------:R-:W-:-:S13]  /*4c30*/  ISETP.GT.AND P1, PT, R31, -0x1, PT ;  /* 0xffffffff1f00780c */ /* 0x000fda0003f24270 */
[----:B------:R-:W-:Y:S05]  /*4c40*/  @P1 BRA `(.L_x_2806) ;  /* 0xfffffffc00e81947 */ /* 0x000fea000383ffff */
.L_x_2805:
[----:B------:R-:W-:Y:S05]  /*4c50*/  WARPSYNC.ALL ;  /* 0x0000000000007948 */ /* 0x000fea0003800000 */
[----:B------:R-:W-:Y:S06]  /*4c60*/  BAR.SYNC.DEFER_BLOCKING 0x0 ;  /* 0x0000000000007b1d */ /* 0x000fec0000010000 */
.L_x_2804:
[----:B0-----:R-:W0:Y:S01]  /*4c70*/  S2R R31, SR_TID.X ;  /* 0x00000000001f7919 */ /* 0x001e220000002100 */
[----:B------:R-:W-:Y:S01]  /*4c80*/  BSSY B0, `(.L_x_2807) ;  /* 0x0000024000007945 */ /* 0x000fe20003800000 */
[----:B------:R-:W-:Y:S01]  /*4c90*/  HFMA2.MMA R29, -RZ, RZ, 0, 0 ;  /* 0x00000000ff1d7435 */ /* 0x000fe200000001ff */
[----:B------:R-:W-:Y:S02]  /*4ca0*/  MOV R30, RZ ;  /* 0x000000ff001e7202 */ /* 0x000fe40000000f00 */
        /* <DEDUP_REMOVED lines=33> */
.L_x_2808:
[----:B------:R-:W-:Y:S05]  /*4ec0*/  BSYNC B0 ;  /* 0x0000000000007941 */ /* 0x000fea0003800000 */
.L_x_2807:
        /* <DEDUP_REMOVED lines=29> */
.L_x_2810:
[----:B------:R-:W-:Y:S05]  /*50a0*/  BSYNC B0 ;  /* 0x0000000000007941 */ /* 0x000fea0003800000 */
.L_x_2809:
[----:B0-----:R-:W2:Y:S01]  /*50b0*/  LDL R28, [R1+0xb4] ;  /* 0x0000b400011c7983 */ /* 0x001ea20000100800 */
[----:B------:R-:W0:Y:S01]  /*50c0*/  S2UR UR7, SR_CgaCtaId ;  /* 0x00000000000779c3 */ /* 0x000e220000008800 */
[----:B------:R-:W-:Y:S01]  /*50d0*/  UMOV UR5, 0x400 ;  /* 0x0000040000057882 */ /* 0x000fe20000000000 */
[----:B------:R-:W-:Y:S01]  /*50e0*/  ULDC.64 UR16, c[0x0][0x210] ;  /* 0x0000840000107ab9 */ /* 0x000fe20000000a00 */
[----:B------:R-:W3:Y:S04]  /*50f0*/  LDL.LU R30, [R1+0x1c] ;  /* 0x00001c00011e7983 */ /* 0x000ee80000300800 */
[----:B------:R-:W4:Y:S01]  /*5100*/  LDL.LU R31, [R1+0x20] ;  /* 0x00002000011f7983 */ /* 0x000f220000300800 */
[----:B------:R-:W-:-:S03]  /*5110*/  UIADD3 UR5, UR5, 0x5280, URZ ;  /* 0x0000528005057890 */ /* 0x000fc6000fffe03f */
[----:B------:R-:W-:Y:S04]  /*5120*/  STL [R1+0xe8], R52 ;  /* 0x0000e83401007387 */ /* 0x000fe80000100800 */
[----:B------:R-:W-:Y:S04]  /*5130*/  STL [R1+0xe4], R51 ;  /* 0x0000e43301007387 */ /* 0x000fe80000100800 */
[----:B------:R-:W-:Y:S04]  /*5140*/  STL [R1+0xe0], R50 ;  /* 0x0000e03201007387 */ /* 0x000fe80000100800 */
[----:B------:R-:W-:Y:S01]  /*5150*/  STL [R1+0xdc], R33 ;  /* 0x0000dc2101007387 */ /* 0x000fe20000100800 */
[----:B0-----:R-:W-:-:S03]  /*5160*/  ULEA UR5, UR7, UR5, 0x18 ;  /* 0x0000000507057291 */ /* 0x001fc6000f8ec03f */
[----:B-----5:R-:W-:Y:S04]  /*5170*/  STL [R1+0xd8], R8 ;  /* 0x0000d80801007387 */ /* 0x020fe80000100800 */
[----:B------:R-:W-:Y:S04]  /*5180*/  STL [R1+0xd4], R7 ;  /* 0x0000d40701007387 */ /* 0x000fe80000100800 */
[----:B------:R-:W-:Y:S04]  /*5190*/  STL [R1+0xd0], R6 ;  /* 0x0000d00601007387 */ /* 0x000fe80000100800 */
[----:B------:R0:W-:Y:S04]  /*51a0*/  STL [R1+0xcc], R5 ;  /* 0x0000cc0501007387 */ /* 0x0001e80000100800 */
[----:B0-----:R-:W4:Y:S04]  /*51b0*/  LDL.LU R5, [R1+0x64] ;  /* 0x0000640001057983 */ /* 0x001f280000300800 */
[----:B------:R-:W4:Y:S01]  /*51c0*/  LDL.LU R35, [R1+0x6c] ;  /* 0x00006c0001237983 */ /* 0x000f220000300800 */
[----:B------:R-:W-:Y:S01]  /*51d0*/  BAR.SYNC.DEFER_BLOCKING 0x0 ;  /* 0x0000000000007b1d */ /* 0x000fe20000010000 */
[----:B--2---:R-:W-:-:S06]  /*51e0*/  LEA R28, R28, UR5, 0x3 ;  /* 0x000000051c1c7c11 */ /* 0x004fcc000f8e18ff */
[----:B------:R-:W0:Y:S02]  /*51f0*/  LDS.64 R28, [R28] ;  /* 0x000000001c1c7984 */ /* 0x000e240000000a00 */
[----:B0-----:R-:W-:-:S04]  /*5200*/  FFMA.FTZ R10, R0, R10, -R28 ;  /* 0x0000000a000a7223 */ /* 0x001fc8000001081c */
[----:B---3--:R-:W-:Y:S01]  /*5210*/  FFMA.FTZ R10, R30, -R29, R10 ;  /* 0x8000001d1e0a7223 */ /* 0x008fe2000001000a */
[----:B------:R-:W-:-:S04]  /*5220*/  FFMA.FTZ R30, R2, R49, -R28 ;  /* 0x00000031021e7223 */ /* 0x000fc8000001081c */
[----:B----4-:R-:W-:Y:S02]  /*5230*/  FFMA.FTZ R30, R31, -R29, R30 ;  /* 0x8000001d1f1e7223 */ /* 0x010fe4000001001e */
[----:B------:R-:W2:Y:S01]  /*5240*/  LDL.LU R31, [R1+0x68] ;  /* 0x00006800011f7983 */ /* 0x000ea20000300800 */
[----:B------:R-:W-:-:S03]  /*5250*/  FFMA.FTZ R48, R3, R48, -R28 ;  /* 0x0000003003307223 */ /* 0x000fc6000001081c */
[----:B------:R-:W3:Y:S04]  /*5260*/  LDL.LU R52, [R1+0x60] ;  /* 0x0000600001347983 */ /* 0x000ee80000300800 */
[----:B------:R-:W4:Y:S04]  /*5270*/  LDL.LU R51, [R1+0x54] ;  /* 0x0000540001337983 */ /* 0x000f280000300800 */
[----:B------:R-:W4:Y:S01]  /*5280*/  LDL.LU R50, [R1+0x50] ;  /* 0x0000500001327983 */ /* 0x000f220000300800 */
[----:B------:R-:W-:-:S03]  /*5290*/  FFMA.FTZ R48, R5, -R29, R48 ;  /* 0x8000001d05307223 */ /* 0x000fc60000010030 */
[----:B------:R-:W4:Y:S01]  /*52a0*/  LDL.LU R33, [R1+0x4c] ;  /* 0x00004c0001217983 */ /* 0x000f220000300800 */
[----:B------:R-:W-:-:S03]  /*52b0*/  FFMA.FTZ R47, R4, R47, -R28 ;  /* 0x0000002f042f7223 */ /* 0x000fc6000001081c */
[----:B------:R-:W4:Y:S01]  /*52c0*/  LDL.LU R8, [R1+0x48] ;  /* 0x0000480001087983 */ /* 0x000f220000300800 */
[--C-:B------:R-:W-:Y:S01]  /*52d0*/  FFMA.FTZ R46, R0, R46, -R28.reuse ;  /* 0x0000002e002e7223 */ /* 0x100fe2000001081c */
[--C-:B------:R-:W-:Y:S02]  /*52e0*/  FFMA.FTZ R45, R2, R45, -R28.reuse ;  /* 0x0000002d022d7223 */ /* 0x100fe4000001081c */
[----:B------:R-:W4:Y:S01]  /*52f0*/  LDL.LU R7, [R1+0x3c] ;  /* 0x00003c0001077983 */ /* 0x000f220000300800 */
[C-C-:B------:R-:W-:Y:S01]  /*5300*/  FFMA.FTZ R44, R3.reuse, R44, -R28.reuse ;  /* 0x0000002c032c7223 */ /* 0x140fe2000001081c */
[--C-:B------:R-:W-:Y:S01]  /*5310*/  FFMA.FTZ R43, R4, R43, -R28.reuse ;  /* 0x0000002b042b7223 */ /* 0x100fe2000001081c */
[--C-:B------:R-:W-:Y:S01]  /*5320*/  FFMA.FTZ R42, R0, R42, -R28.reuse ;  /* 0x0000002a002a7223 */ /* 0x100fe2000001081c */
[----:B------:R-:W4:Y:S01]  /*5330*/  LDL.LU R6, [R1+0x38] ;  /* 0x0000380001067983 */ /* 0x000f220000300800 */
        /* <DEDUP_REMOVED lines=22> */
[----:B------:R-:W4:Y:S01]  /*54a0*/  LDL.LU R5, [R1+0x24] ;  /* 0x0000240001057983 */ /* 0x000f220000300800 */
[----:B------:R-:W-:-:S03]  /*54b0*/  FFMA.FTZ R28, R4, R37, -R28 ;  /* 0x00000025041c7223 */ /* 0x000fc6000001081c */
[----:B------:R-:W4:Y:S04]  /*54c0*/  LDL.LU R49, [R1+0x18] ;  /* 0x0000180001317983 */ /* 0x000f280000300800 */
[----:B------:R-:W4:Y:S04]  /*54d0*/  LDL.LU R37, [R1+0x14] ;  /* 0x0000140001257983 */ /* 0x000f280000300800 */
[----:B------:R-:W4:Y:S01]  /*54e0*/  LDL.LU R34, [R1+0x10] ;  /* 0x0000100001227983 */ /* 0x000f220000300800 */
[C---:B------:R-:W-:Y:S01]  /*54f0*/  FMUL.FTZ R10, R9.reuse, R10 ;  /* 0x0000000a090a7220 */ /* 0x040fe20000410000 */
[----:B------:R-:W-:Y:S01]  /*5500*/  FMUL.FTZ R30, R9, R30 ;  /* 0x0000001e091e7220 */ /* 0x000fe20000410000 */
[-C--:B------:R-:W-:Y:S01]  /*5510*/  FFMA.FTZ R47, R35, -R29.reuse, R47 ;  /* 0x8000001d232f7223 */ /* 0x080fe2000001002f */
[----:B------:R-:W4:Y:S03]  /*5520*/  LDL.LU R32, [R1+0xc] ;  /* 0x00000c0001207983 */ /* 0x000f260000300800 */
[----:B------:R-:W-:Y:S01]  /*5530*/  F2FP.F16.F32.PACK_AB R10, R30, R10 ;  /* 0x0000000a1e0a723e */ /* 0x000fe200000000ff */
[----:B------:R-:W4:Y:S04]  /*5540*/  LDL.LU R35, [R1+0x8] ;  /* 0x0000080001237983 */ /* 0x000f280000300800 */
[----:B------:R-:W4:Y:S01]  /*5550*/  LDL.LU R30, [R1+0x4] ;  /* 0x00000400011e7983 */ /* 0x000f220000300800 */
[----:B--2---:R-:W-:-:S03]  /*5560*/  FFMA.FTZ R46, R31, -R29, R46 ;  /* 0x8000001d1f2e7223 */ /* 0x004fc6000001002e */
[----:B------:R-:W2:Y:S01]  /*5570*/  LDL.LU R31, [R1] ;  /* 0x00000000011f7983 */ /* 0x000ea20000300800 */
[----:B---3--:R-:W-:-:S03]  /*5580*/  FFMA.FTZ R45, R52, -R29, R45 ;  /* 0x8000001d342d7223 */ /* 0x008fc6000001002d */
[----:B------:R-:W3:Y:S01]  /*5590*/  LDL.LU R52, [R1+0xe8] ;  /* 0x0000e80001347983 */ /* 0x000ee20000300800 */
[----:B----4-:R-:W-:-:S03]  /*55a0*/  FFMA.FTZ R44, R51, -R29, R44 ;  /* 0x8000001d332c7223 */ /* 0x010fc6000001002c */
[----:B------:R-:W4:Y:S01]  /*55b0*/  LDL.LU R51, [R1+0xe4] ;  /* 0x0000e40001337983 */ /* 0x000f220000300800 */
[----:B------:R-:W-:-:S03]  /*55c0*/  FFMA.FTZ R43, R50, -R29, R43 ;  /* 0x8000001d322b7223 */ /* 0x000fc6000001002b */
[----:B------:R-:W4:Y:S01]  /*55d0*/  LDL.LU R50, [R1+0xe0] ;  /* 0x0000e00001327983 */ /* 0x000f220000300800 */
[----:B------:R-:W-:-:S03]  /*55e0*/  FFMA.FTZ R42, R33, -R29, R42 ;  /* 0x8000001d212a7223 */ /* 0x000fc6000001002a */
[----:B------:R-:W4:Y:S01]  /*55f0*/  LDL.LU R33, [R1+0xdc] ;  /* 0x0000dc0001217983 */ /* 0x000f220000300800 */
        /* <DEDUP_REMOVED lines=11> */
[----:B------:R-:W4:Y:S01]  /*56b0*/  LDL.LU R32, [R1+0x84] ;  /* 0x0000840001207983 */ /* 0x000f220000300800 */
[----:B------:R-:W-:Y:S01]  /*56c0*/  FFMA.FTZ R30, R30, -R29, R16 ;  /* 0x8000001d1e1e7223 */ /* 0x000fe20000010010 */
[C---:B------:R-:W-:Y:S01]  /*56d0*/  FMUL.FTZ R48, R9.reuse, R48 ;  /* 0x0000003009307220 */ /* 0x040fe20000410000 */
[----:B------:R-:W-:Y:S01]  /*56e0*/  FMUL.FTZ R47, R9, R47 ;  /* 0x0000002f092f7220 */ /* 0x000fe20000410000 */
[----:B------:R-:W-:Y:S01]  /*56f0*/  FFMA.FTZ R11, R49, -R29, R11 ;  /* 0x8000001d310b7223 */ /* 0x000fe2000001000b */
[----:B--2---:R-:W-:Y:S02]  /*5700*/  IADD3 R16, P1, R34, UR16, RZ ;  /* 0x0000001022107c10 */ /* 0x004fe4000ff3e0ff */
[----:B------:R-:W2:Y:S01]  /*5710*/  LDL.LU R34, [R1+0x80] ;  /* 0x0000800001227983 */ /* 0x000ea20000300800 */
[----:B------:R-:W-:-:S03]  /*5720*/  F2FP.F16.F32.PACK_AB R47, R47, R48 ;  /* 0x000000302f2f723e */ /* 0x000fc600000000ff */
[----:B------:R-:W2:Y:S01]  /*5730*/  LDL.LU R49, [R1+0x90] ;  /* 0x0000900001317983 */ /* 0x000ea20000300800 */
[----:B------:R-:W-:-:S03]  /*5740*/  FFMA.FTZ R12, R37, -R29, R12 ;  /* 0x8000001d250c7223 */ /* 0x000fc6000001000c */
[----:B------:R-:W2:Y:S01]  /*5750*/  LDL.LU R48, [R1+0x8c] ;  /* 0x00008c0001307983 */ /* 0x000ea20000300800 */
[-C--:B------:R-:W-:Y:S01]  /*5760*/  FFMA.FTZ R15, R35, -R29.reuse, R15 ;  /* 0x8000001d230f7223 */ /* 0x080fe2000001000f */
[-C--:B------:R-:W-:Y:S01]  /*5770*/  FFMA.FTZ R31, R31, -R29.reuse, R17 ;  /* 0x8000001d1f1f7223 */ /* 0x080fe20000010011 */
[-C--:B------:R-:W-:Y:S01]  /*5780*/  FFMA.FTZ R18, R61, -R29.reuse, R18 ;  /* 0x8000001d3d127223 */ /* 0x080fe20000010012 */
[----:B------:R-:W2:Y:S01]  /*5790*/  LDL.LU R37, [R1+0xa0] ;  /* 0x0000a00001257983 */ /* 0x000ea20000300800 */
        /* <DEDUP_REMOVED lines=8> */
[-C--:B---3--:R-:W-:Y:S01]  /*5820*/  FFMA.FTZ R27, R52, -R29.reuse, R27 ;  /* 0x8000001d341b7223 */ /* 0x088fe2000001001b */
[-C--:B----4-:R-:W-:Y:S01]  /*5830*/  FFMA.FTZ R36, R51, -R29.reuse, R36 ;  /* 0x8000001d33247223 */ /* 0x090fe20000010024 */
[----:B------:R-:W-:Y:S01]  /*5840*/  FFMA.FTZ R28, R50, -R29, R28 ;  /* 0x8000001d321c7223 */ /* 0x000fe2000001001c */
[----:B------:R-:W-:Y:S01]  /*5850*/  FMUL.FTZ R29, R9, R14 ;  /* 0x0000000e091d7220 */ /* 0x000fe20000410000 */
[----:B------:R-:W-:Y:S01]  /*5860*/  IADD3.X R17, R32, UR17, RZ, P1, !PT ;  /* 0x0000001120117c10 */ /* 0x000fe20008ffe4ff */
[----:B------:R-:W3:Y:S01]  /*5870*/  LDL.LU R35, [R1+0x98] ;  /* 0x0000980001237983 */ /* 0x000ee20000300800 */
[----:B------:R-:W-:-:S05]  /*5880*/  PRMT R14, R10, 0x7632, R14 ;  /* 0x000076320a0e7816 */ /* 0x000fca000000000e */
[----:B------:R2:W-:Y:S02]  /*5890*/  STG.E.U16 desc[UR12][R16.64+0x2], R14 ;  /* 0x0000020e10007986 */ /* 0x0005e4000c10150c */
[----:B--2---:R-:W-:Y:S02]  /*58a0*/  IADD3 R14, P1, R34, UR16, RZ ;  /* 0x00000010220e7c10 */ /* 0x004fe4000ff3e0ff */
[----:B------:R-:W2:Y:S01]  /*58b0*/  LDL.LU R34, [R1+0xac] ;  /* 0x0000ac0001227983 */ /* 0x000ea20000300800 */
        /* <DEDUP_REMOVED lines=27> */
[----:B------:R-:W-:-:S02]  /*5a70*/  F2FP.F16.F32.PACK_AB R45, R45, R46 ;  /* 0x0000002e2d2d723e */ /* 0x000fc400000000ff */
[----:B------:R-:W-:Y:S01]  /*5a80*/  PRMT R9, R47, 0x7632, R9 ;  /* 0x000076322f097816 */ /* 0x000fe20000000009 */
[----:B------:R0:W-:Y:S01]  /*5a90*/  STG.E.U16 desc[UR12][R16.64], R10 ;  /* 0x0000000a10007986 */ /* 0x0001e2000c10150c */
[----:B------:R-:W-:Y:S02]  /*5aa0*/  IADD3.X R15, R49, UR17, RZ, P1, !PT ;  /* 0x00000011310f7c10 */ /* 0x000fe40008ffe4ff */
[----:B------:R-:W-:Y:S01]  /*5ab0*/  F2FP.F16.F32.PACK_AB R43, R43, R44 ;  /* 0x0000002c2b2b723e */ /* 0x000fe200000000ff */
[----:B------:R-:W-:Y:S01]  /*5ac0*/  STG.E.U16 desc[UR12][R16.64+0x4], R47 ;  /* 0x0000042f10007986 */ /* 0x000fe2000c10150c */
[----:B------:R-:W-:-:S03]  /*5ad0*/  F2FP.F16.F32.PACK_AB R41, R41, R42 ;  /* 0x0000002a2929723e */ /* 0x000fc600000000ff */
[----:B------:R4:W-:Y:S01]  /*5ae0*/  STG.E.U16 desc[UR12][R16.64+0x6], R9 ;  /* 0x0000060910007986 */ /* 0x0009e2000c10150c */
[----:B0-----:R-:W-:-:S03]  /*5af0*/  PRMT R10, R45, 0x7632, R10 ;  /* 0x000076322d0a7816 */ /* 0x001fc6000000000a */
[----:B------:R-:W2:Y:S04]  /*5b00*/  LDL.LU R46, [R1+0xa4] ;  /* 0x0000a400012e7983 */ /* 0x000ea80000300800 */
[----:B------:R0:W-:Y:S01]  /*5b10*/  STG.E.U16 desc[UR12][R14.64+0x2], R10 ;  /* 0x0000020a0e007986 */ /* 0x0001e2000c10150c */
[----:B----4-:R-:W-:Y:S02]  /*5b20*/  IADD3 R16, P1, R48, UR16, RZ ;  /* 0x0000001030107c10 */ /* 0x010fe4000ff3e0ff */
[----:B------:R-:W-:Y:S01]  /*5b30*/  PRMT R9, R43, 0x7632, R9 ;  /* 0x000076322b097816 */ /* 0x000fe20000000009 */
[----:B------:R-:W-:Y:S01]  /*5b40*/  STG.E.U16 desc[UR12][R14.64], R45 ;  /* 0x0000002d0e007986 */ /* 0x000fe2000c10150c */
[----:B------:R-:W-:Y:S02]  /*5b50*/  IADD3.X R17, R37, UR17, RZ, P1, !PT ;  /* 0x0000001125117c10 */ /* 0x000fe40008ffe4ff */
[----:B------:R-:W-:Y:S01]  /*5b60*/  F2FP.F16.F32.PACK_AB R39, R39, R40 ;  /* 0x000000282727723e */ /* 0x000fe200000000ff */
[----:B------:R-:W-:Y:S01]  /*5b70*/  STG.E.U16 desc[UR12][R14.64+0x4], R43 ;  /* 0x0000042b0e007986 */ /* 0x000fe2000c10150c */
[----:B0-----:R-:W-:-:S03]  /*5b80*/  PRMT R10, R41, 0x7632, R10 ;  /* 0x00007632290a7816 */ /* 0x001fc6000000000a */
[----:B------:R0:W-:Y:S01]  /*5b90*/  STG.E.U16 desc[UR12][R14.64+0x6], R9 ;  /* 0x000006090e007986 */ /* 0x0001e2000c10150c */
[----:B------:R-:W-:-:S03]  /*5ba0*/  F2FP.F16.F32.PACK_AB R38, R11, R38 ;  /* 0x000000260b26723e */ /* 0x000fc600000000ff */
[----:B------:R-:W4:Y:S04]  /*5bb0*/  LDL.LU R44, [R1+0xa8] ;  /* 0x0000a800012c7983 */ /* 0x000f280000300800 */
[----:B------:R3:W-:Y:S04]  /*5bc0*/  STG.E.U16 desc[UR12][R16.64+0x2], R10 ;  /* 0x0000020a10007986 */ /* 0x0007e8000c10150c */
[----:B------:R-:W4:Y:S01]  /*5bd0*/  LDL.LU R37, [R1+0x94] ;  /* 0x0000940001257983 */ /* 0x000f220000300800 */
[----:B0-----:R-:W-:Y:S02]  /*5be0*/  PRMT R15, R39, 0x7632, R15 ;  /* 0x00007632270f7816 */ /* 0x001fe4000000000f */
[----:B------:R-:W-:-:S02]  /*5bf0*/  PRMT R33, R38, 0x7632, R33 ;  /* 0x0000763226217816 */ /* 0x000fc40000000021 */
[----:B---3--:R-:W-:Y:S02]  /*5c00*/  IADD3 R10, P1, R35, UR16, RZ ;  /* 0x00000010230a7c10 */ /* 0x008fe4000ff3e0ff */
[----:B------:R-:W3:Y:S01]  /*5c10*/  LDL.LU R35, [R1+0x9c] ;  /* 0x00009c0001237983 */ /* 0x000ee20000300800 */
[----:B------:R-:W-:-:S03]  /*5c20*/  F2FP.F16.F32.PACK_AB R29, R32, R29 ;  /* 0x0000001d201d723e */ /* 0x000fc600000000ff */
[----:B------:R-:W-:Y:S04]  /*5c30*/  STG.E.U16 desc[UR12][R16.64], R41 ;  /* 0x0000002910007986 */ /* 0x000fe8000c10150c */
[----:B------:R-:W-:Y:S04]  /*5c40*/  STG.E.U16 desc[UR12][R16.64+0x4], R39 ;  /* 0x0000042710007986 */ /* 0x000fe8000c10150c */
[----:B------:R-:W-:Y:S01]  /*5c50*/  STG.E.U16 desc[UR12][R16.64+0x6], R15 ;  /* 0x0000060f10007986 */ /* 0x000fe2000c10150c */
[----:B--2---:R-:W-:-:S03]  /*5c60*/  IADD3.X R11, R34, UR17, RZ, P1, !PT ;  /* 0x00000011220b7c10 */ /* 0x004fc60008ffe4ff */
[----:B------:R-:W2:Y:S04]  /*5c70*/  LDL.LU R34, [R1+0x78] ;  /* 0x0000780001227983 */ /* 0x000ea80000300800 */
[----:B------:R0:W-:Y:S04]  /*5c80*/  STG.E.U16 desc[UR12][R10.64+0x2], R33 ;  /* 0x000002210a007986 */ /* 0x0001e8000c10150c */
[----:B0-----:R-:W2:Y:S04]  /*5c90*/  LDL.LU R33, [R1+0x88] ;  /* 0x0000880001217983 */ /* 0x001ea80000300800 */
[----:B------:R-:W2:Y:S04]  /*5ca0*/  LDL.LU R32, [R1+0x74] ;  /* 0x0000740001207983 */ /* 0x000ea80000300800 */
[----:B------:R-:W2:Y:S01]  /*5cb0*/  LDL.LU R17, [R1+0x70] ;  /* 0x0000700001117983 */ /* 0x000ea20000300800 */
[----:B------:R-:W-:-:S02]  /*5cc0*/  F2FP.F16.F32.PACK_AB R13, R13, R12 ;  /* 0x0000000c0d0d723e */ /* 0x000fc400000000ff */
[----:B------:R-:W-:Y:S02]  /*5cd0*/  F2FP.F16.F32.PACK_AB R30, R31, R30 ;  /* 0x0000001e1f1e723e */ /* 0x000fe400000000ff */
[----:B------:R-:W-:Y:S01]  /*5ce0*/  PRMT R9, R13, 0x7632, R9 ;  /* 0x000076320d097816 */ /* 0x000fe20000000009 */
[----:B------:R-:W-:Y:S01]  /*5cf0*/  STG.E.U16 desc[UR12][R10.64+0x4], R13 ;  /* 0x0000040d0a007986 */ /* 0x000fe2000c10150c */
[----:B------:R-:W-:Y:S02]  /*5d00*/  PRMT R14, R29, 0x7632, R14 ;  /* 0x000076321d0e7816 */ /* 0x000fe4000000000e */
[----:B------:R-:W-:Y:S01]  /*5d10*/  F2FP.F16.F32.PACK_AB R18, R19, R18 ;  /* 0x000000121312723e */ /* 0x000fe200000000ff */
[----:B------:R-:W-:Y:S01]  /*5d20*/  STG.E.U16 desc[UR12][R10.64], R38 ;  /* 0x000000260a007986 */ /* 0x000fe2000c10150c */
[----:B------:R-:W-:Y:S02]  /*5d30*/  PRMT R15, R30, 0x7632, R15 ;  /* 0x000076321e0f7816 */ /* 0x000fe4000000000f */
[----:B------:R-:W-:Y:S01]  /*5d40*/  F2FP.F16.F32.PACK_AB R20, R21, R20 ;  /* 0x000000141514723e */ /* 0x000fe200000000ff */
[----:B------:R0:W-:Y:S01]  /*5d50*/  STG.E.U16 desc[UR12][R10.64+0x6], R9 ;  /* 0x000006090a007986 */ /* 0x0001e2000c10150c */
[----:B------:R-:W-:-:S02]  /*5d60*/  IADD3 R12, P1, R46, UR16, RZ ;  /* 0x000000102e0c7c10 */ /* 0x000fc4000ff3e0ff */
[----:B------:R-:W-:Y:S02]  /*5d70*/  PRMT R16, R20, 0x7632, R16 ;  /* 0x0000763214107816 */ /* 0x000fe40000000010 */
[----:B------:R-:W-:Y:S02]  /*5d80*/  F2FP.F16.F32.PACK_AB R22, R23, R22 ;  /* 0x000000161716723e */ /* 0x000fe400000000ff */
[----:B------:R-:W-:Y:S02]  /*5d90*/  F2FP.F16.F32.PACK_AB R24, R25, R24 ;  /* 0x000000181918723e */ /* 0x000fe400000000ff */
[----:B0-----:R-:W-:Y:S02]  /*5da0*/  PRMT R9, R18, 0x7632, R9 ;  /* 0x0000763212097816 */ /* 0x001fe40000000009 */
[----:B----4-:R-:W-:Y:S02]  /*5db0*/  IADD3.X R13, R44, UR17, RZ, P1, !PT ;  /* 0x000000112c0d7c10 */ /* 0x010fe40008ffe4ff */
[----:B------:R-:W-:-:S03]  /*5dc0*/  IADD3 R10, P1, R37, UR16, RZ ;  /* 0x00000010250a7c10 */ /* 0x000fc6000ff3e0ff */
[----:B------:R-:W-:Y:S04]  /*5dd0*/  STG.E.U16 desc[UR12][R12.64], R29 ;  /* 0x0000001d0c007986 */ /* 0x000fe8000c10150c */
[----:B------:R-:W-:Y:S04]  /*5de0*/  STG.E.U16 desc[UR12][R12.64+0x2], R14 ;  /* 0x0000020e0c007986 */ /* 0x000fe8000c10150c */
[----:B------:R-:W-:Y:S01]  /*5df0*/  STG.E.U16 desc[UR12][R12.64+0x4], R30 ;  /* 0x0000041e0c007986 */ /* 0x000fe2000c10150c */
[----:B---3--:R-:W-:-:S03]  /*5e00*/  IADD3.X R11, R35, UR17, RZ, P1, !PT ;  /* 0x00000011230b7c10 */ /* 0x008fc60008ffe4ff */
[----:B------:R-:W-:Y:S01]  /*5e10*/  STG.E.U16 desc[UR12][R12.64+0x6], R15 ;  /* 0x0000060f0c007986 */ /* 0x000fe2000c10150c */
[----:B------:R-:W-:-:S03]  /*5e20*/  F2FP.F16.F32.PACK_AB R26, R27, R26 ;  /* 0x0000001a1b1a723e */ /* 0x000fc600000000ff */
[----:B------:R-:W-:Y:S01]  /*5e30*/  STG.E.U16 desc[UR12][R10.64], R18 ;  /* 0x000000120a007986 */ /* 0x000fe2000c10150c */
[----:B------:R-:W-:-:S03]  /*5e40*/  F2FP.F16.F32.PACK_AB R28, R28, R36 ;  /* 0x000000241c1c723e */ /* 0x000fc600000000ff */
[----:B------:R0:W-:Y:S04]  /*5e50*/  STG.E.U16 desc[UR12][R10.64+0x2], R9 ;  /* 0x000002090a007986 */ /* 0x0001e8000c10150c */
[----:B------:R-:W-:Y:S04]  /*5e60*/  STG.E.U16 desc[UR12][R10.64+0x4], R20 ;  /* 0x000004140a007986 */ /* 0x000fe8000c10150c */
[----:B------:R3:W-:Y:S01]  /*5e70*/  STG.E.U16 desc[UR12][R10.64+0x6], R16 ;  /* 0x000006100a007986 */ /* 0x0007e2000c10150c */
[----:B0-----:R-:W-:Y:S02]  /*5e80*/  PRMT R9, R24, 0x7632, R9 ;  /* 0x0000763218097816 */ /* 0x001fe40000000009 */
[----:B---3--:R-:W-:-:S02]  /*5e90*/  PRMT R11, R22, 0x7632, R11 ;  /* 0x00007632160b7816 */ /* 0x008fc4000000000b */
[----:B------:R-:W-:Y:S01]  /*5ea0*/  PRMT R10, R26, 0x7632, R10 ;  /* 0x000076321a0a7816 */ /* 0x000fe2000000000a */
[----:B------:R-:W-:Y:S01]  /*5eb0*/  ULOP3.LUT UR4, UR4, 0x1, URZ, 0x3c, !UPT ;  /* 0x0000000104047892 */ /* 0x000fe2000f8e3c3f */
[----:B------:R-:W-:Y:S01]  /*5ec0*/  UMOV UR5, UR10 ;  /* 0x0000000a00057c82 */ /* 0x000fe20008000000 */
[----:B--2---:R-:W-:-:S04]  /*5ed0*/  IADD3 R12, P1, R34, UR16, RZ ;  /* 0x00000010220c7c10 */ /* 0x004fc8000ff3e0ff */
[----:B------:R-:W-:Y:S02]  /*5ee0*/  IADD3.X R13, R33, UR17, RZ, P1, !PT ;  /* 0x00000011210d7c10 */ /* 0x000fe40008ffe4ff */
[----:B------:R-:W-:-:S03]  /*5ef0*/  IADD3 R14, P1, R32, UR16, RZ ;  /* 0x00000010200e7c10 */ /* 0x000fc6000ff3e0ff */
[----:B------:R-:W-:Y:S01]  /*5f00*/  STG.E.U16 desc[UR12][R12.64], R22 ;  /* 0x000000160c007986 */ /* 0x000fe2000c10150c */
[----:B------:R-:W-:-:S03]  /*5f10*/  IADD3.X R15, R17, UR17, RZ, P1, !PT ;  /* 0x00000011110f7c10 */ /* 0x000fc60008ffe4ff */
[----:B------:R-:W-:Y:S04]  /*5f20*/  STG.E.U16 desc[UR12][R12.64+0x2], R11 ;  /* 0x0000020b0c007986 */ /* 0x000fe8000c10150c */
        /* <DEDUP_REMOVED lines=8> */
.L_x_2795:
        /* <DEDUP_REMOVED lines=27> */
[----:B-----5:R-:W-:Y:S02]  /*6160*/  SHF.L.U32 R6, R49, 0x1, RZ ;  /* 0x0000000131067819 */ /* 0x020fe400000006ff */
[----:B------:R-:W-:-:S02]  /*6170*/  IADD3.X R2, ~R2, -0x1, R3, P0, P1 ;  /* 0xffffffff02027810 */ /* 0x000fc400007e2503 */
[----:B------:R-:W-:Y:S02]  /*6180*/  IADD3 R51, R50, 0x1e, RZ ;  /* 0x0000001e32337810 */ /* 0x000fe40007ffe0ff */
[----:B------:R-:W-:Y:S01]  /*6190*/  LOP3.LUT R3, R6, 0x1f, R57, 0x78, !PT ;  /* 0x0000001f06037812 */ /* 0x000fe200078e7839 */
[----:B------:R-:W-:Y:S01]  /*61a0*/  IMAD.WIDE.U32 R4, R2, -0x77777777, RZ ;  /* 0x8888888902047825 */ /* 0x000fe200078e00ff */
[----:B------:R-:W-:Y:S02]  /*61b0*/  LEA R8, R49, UR8, 0x7 ;  /* 0x0000000831087c11 */ /* 0x000fe4000f8e38ff */
[----:B-1----:R-:W-:Y:S02]  /*61c0*/  LOP3.LUT R10, RZ, R50, RZ, 0x33, !PT ;  /* 0x00000032ff0a7212 */ /* 0x002fe400078e33ff */
        /* <DEDUP_REMOVED lines=40> */
.L_x_2828:
        /* <DEDUP_REMOVED lines=41> */
.L_x_2815:
[----:B------:R-:W-:Y:S05]  /*66e0*/  BSYNC B1 ;  /* 0x0000000000017941 */ /* 0x000fea0003800000 */
.L_x_2814:
        /* <DEDUP_REMOVED lines=20> */
.L_x_2818:
        /* <DEDUP_REMOVED lines=55> */
.L_x_2817:
[----:B------:R-:W-:Y:S05]  /*6ba0*/  BSYNC B1 ;  /* 0x0000000000017941 */ /* 0x000fea0003800000 */
.L_x_2816:
        /* <DEDUP_REMOVED lines=35> */
.L_x_2820:
[----:B------:R-:W-:Y:S05]  /*6de0*/  BSYNC B1 ;  /* 0x0000000000017941 */ /* 0x000fea0003800000 */
.L_x_2819:
        /* <DEDUP_REMOVED lines=15> */
.L_x_2813:
[----:B------:R-:W-:Y:S05]  /*6ee0*/  BSYNC B0 ;  /* 0x0000000000007941 */ /* 0x000fea0003800000 */
.L_x_2812:
        /* <DEDUP_REMOVED lines=38> */
.L_x_2837:
        /* <DEDUP_REMOVED lines=42> */
.L_x_2847:
[----:B0-----:R-:W-:Y:S01]  /*73f0*/  FADD.FTZ R23, R22, R38 ;  /* 0x0000002616177221 */ /* 0x001fe20000010000 */
[----:B------:R-:W-:Y:S02]  /*7400*/  @!P1 F2FP.F16.F32.PACK_AB R22, RZ, R28 ;  /* 0x0000001cff16923e */ /* 0x000fe400000000ff */
[----:B------:R-:W-:Y:S02]  /*7410*/  ISETP.NE.AND P2, PT, R16, 0x2, PT ;  /* 0x000000021000780c */ /* 0x000fe40003f45270 */
[----:B------:R-:W-:Y:S01]  /*7420*/  @!P1 F2FP.F16.F32.PACK_AB R23, RZ, R23 ;  /* 0x00000017ff17923e */ /* 0x000fe200000000ff */
        /* <DEDUP_REMOVED lines=32> */
.L_x_2857:
[----:B0-----:R-:W-:Y:S01]  /*7630*/  FADD.FTZ R23, R22, R38 ;  /* 0x0000002616177221 */ /* 0x001fe20000010000 */
[----:B------:R-:W-:Y:S02]  /*7640*/  @!P1 F2FP.F16.F32.PACK_AB R22, RZ, R28 ;  /* 0x0000001cff16923e */ /* 0x000fe400000000ff */
[----:B------:R-:W-:Y:S02]  /*7650*/  MOV R29, R55 ;  /* 0x00000037001d7202 */ /* 0x000fe40000000f00 */
[----:B------:R-:W-:Y:S01]  /*7660*/  @!P1 F2FP.F16.F32.PACK_AB R23, RZ, R23 ;  /* 0x00000017ff17923e */ /* 0x000fe200000000ff */
[----:B------:R4:W-:Y:S04]  /*7670*/  @!P1 STG.E.U16 desc[UR12][R18.64+0x78], R22 ;  /* 0x0000781612009986 */ /* 0x0009e8000c10150c */
[----:B------:R4:W-:Y:S02]  /*7680*/  @!P1 STG.E.U16 desc[UR12][R20.64+0x78], R23 ;  /* 0x0000781714009986 */ /* 0x0009e4000c10150c */
.L_x_2823:
[----:B------:R-:W-:Y:S05]  /*7690*/  BSYNC B0 ;  /* 0x0000000000007941 */ /* 0x000fea0003800000 */
.L_x_2822:
        /* <DEDUP_REMOVED lines=127> */
[----:B------:R-:W-:Y:S01]  /*7e90*/  @!P0 F2FP.F16.F32.PACK_AB R34, RZ, R36 ;  /* 0x00000024ff22823e */ /* 0x000fe200000000ff */
[----:B-1----:R-:W-:-:S04]  /*7ea0*/  IMAD.WIDE R18, R29, 0x2, R18 ;  /* 0x000000021d127825 */ /* 0x002fc800078e0212 */
[----:B------:R-:W-:Y:S01]  /*7eb0*/  FADD.FTZ R31, R22, R31 ;  /* 0x0000001f161f7221 */ /* 0x000fe20000010000 */
[----:B------:R-:W-:Y:S02]  /*7ec0*/  @!P0 F2FP.F16.F32.PACK_AB R22, RZ, R25 ;  /* 0x00000019ff16823e */ /* 0x000fe400000000ff */
[----:B------:R-:W-:Y:S01]  /*7ed0*/  @!P0 F2FP.F16.F32.PACK_AB R36, RZ, R37 ;  /* 0x00000025ff24823e */ /* 0x000fe200000000ff */
[----:B0-----:R-:W-:Y:S01]  /*7ee0*/  FADD.FTZ R28, R23, R28 ;  /* 0x0000001c171c7221 */ /* 0x001fe20000010000 */
[----:B------:R-:W-:Y:S01]  /*7ef0*/  @!P0 F2FP.F16.F32.PACK_AB R23, RZ, R24 ;  /* 0x00000018ff17823e */ /* 0x000fe200000000ff */
[----:B------:R-:W-:Y:S01]  /*7f00*/  @!P0 STG.E.U16 desc[UR12][R18.64], R34 ;  /* 0x0000002212008986 */ /* 0x000fe2000c10150c */
[----:B--2---:R-:W-:-:S04]  /*7f10*/  IMAD.WIDE R20, R29, 0x2, R20 ;  /* 0x000000021d147825 */ /* 0x004fc800078e0214 */
[----:B------:R-:W-:Y:S01]  /*7f20*/  FADD.FTZ R42, R43, R42 ;  /* 0x0000002a2b2a7221 */ /* 0x000fe20000010000 */
[----:B------:R-:W-:Y:S02]  /*7f30*/  @!P0 F2FP.F16.F32.PACK_AB R24, RZ, R28 ;  /* 0x0000001cff18823e */ /* 0x000fe400000000ff */
[----:B------:R-:W-:Y:S01]  /*7f40*/  PRMT R26, R22, 0x7610, R26 ;  /* 0x00007610161a7816 */ /* 0x000fe2000000001a */
[----:B---3--:R-:W-:Y:S01]  /*7f50*/  FADD.FTZ R40, R41, R40 ;  /* 0x0000002829287221 */ /* 0x008fe20000010000 */
[----:B------:R-:W-:Y:S01]  /*7f60*/  PRMT R28, R23, 0x7610, R28 ;  /* 0x00007610171c7816 */ /* 0x000fe2000000001c */
[----:B------:R-:W-:Y:S01]  /*7f70*/  @!P0 STG.E.U16 desc[UR12][R20.64], R36 ;  /* 0x0000002414008986 */ /* 0x000fe2000c10150c */
[----:B------:R-:W-:Y:S02]  /*7f80*/  @!P0 F2FP.F16.F32.PACK_AB R25, RZ, R31 ;  /* 0x0000001fff19823e */ /* 0x000fe400000000ff */
        /* <DEDUP_REMOVED lines=8> */
.L_x_2891:
[----:B--2---:R-:W-:Y:S01]  /*8010*/  FADD.FTZ R23, R40, R38 ;  /* 0x0000002628177221 */ /* 0x004fe20000010000 */
[----:B------:R-:W-:-:S04]  /*8020*/  @!P0 F2FP.F16.F32.PACK_AB R22, RZ, R22 ;  /* 0x00000016ff16823e */ /* 0x000fc800000000ff */
[----:B------:R-:W-:Y:S01]  /*8030*/  @!P0 F2FP.F16.F32.PACK_AB R23, RZ, R23 ;  /* 0x00000017ff17823e */ /* 0x000fe200000000ff */
[----:B------:R0:W-:Y:S04]  /*8040*/  @!P0 STG.E.U16 desc[UR12][R18.64+0xb4], R22 ;  /* 0x0000b41612008986 */ /* 0x0001e8000c10150c */
[----:B------:R0:W-:Y:S02]  /*8050*/  @!P0 STG.E.U16 desc[UR12][R20.64+0xb4], R23 ;  /* 0x0000b41714008986 */ /* 0x0001e4000c10150c */
.L_x_2821:
[----:B------:R-:W-:Y:S05]  /*8060*/  WARPSYNC.ALL ;  /* 0x0000000000007948 */ /* 0x000fea0003800000 */
[----:B------:R-:W-:Y:S01]  /*8070*/  BAR.SYNC.DEFER_BLOCKING 0x0 ;  /* 0x0000000000007b1d */ /* 0x000fe20000010000 */
[C---:B------:R-:W-:Y:S02]  /*8080*/  ISETP.GE.AND P0, PT, R8.reuse, -0x1440, PT ;  /* 0xffffebc00800780c */ /* 0x040fe40003f06270 */
[----:B------:R-:W-:-:S11]  /*8090*/  IADD3 R8, R8, 0x1800, RZ ;  /* 0x0000180008087810 */ /* 0x000fd60007ffe0ff */
[----:B------:R-:W-:Y:S05]  /*80a0*/  @!P0 BRA `(.L_x_2828) ;  /* 0xffffffe000e88947 */ /* 0x000fea000383ffff */
[----:B------:R-:W-:Y:S05]  /*80b0*/  EXIT ;  /* 0x000000000000794d */ /* 0x000fea0003800000 */
.L_x_2824:
[----:B------:R-:W-:Y:S01]  /*80c0*/  HFMA2.MMA R32, -RZ, RZ, 0, 4.76837158203125e-07 ;  /* 0x00000008ff207435 */ /* 0x000fe200000001ff */
[----:B--2---:R-:W-:Y:S02]  /*80d0*/  MOV R35, R18 ;  /* 0x0000001200237202 */ /* 0x004fe40000000f00 */
[----:B------:R-:W-:Y:S02]  /*80e0*/  MOV R33, 0x101f ;  /* 0x0000101f00217802 */ /* 0x000fe40000000f00 */
[----:B------:R-:W-:-:S07]  /*80f0*/  MOV R30, 0xffff ;  /* 0x0000ffff001e7802 */ /* 0x000fce0000000f00 */
[----:B01-3--:R-:W-:Y:S05]  /*8100*/  WARPSYNC.COLLECTIVE R30, `(.L_x_2829) ;  /* 0x000000001e087348 */ /* 0x00bfea0003c00000 */
[----:B------:R2:W4:Y:S02]  /*8110*/  SHFL.BFLY P2, R38, R35, R32, R33 ;  /* 0x0c00002023267389 */ /* 0x0005240000040021 */
[----:B01234-:R-:W-:Y:S01]  /*8120*/  ENDCOLLECTIVE ;  /* 0x000000000000791b */ /* 0x01ffe20003800000 */
.L_x_2829:
[----:B------:R-:W-:Y:S02]  /*8130*/  MOV R35, R19 ;  /* 0x0000001300237202 */ /* 0x000fe40000000f00 */
[----:B------:R-:W-:-:S07]  /*8140*/  MOV R21, R38 ;  /* 0x0000002600157202 */ /* 0x000fce0000000f00 */
[----:B------:R-:W-:Y:S05]  /*8150*/  WARPSYNC.COLLECTIVE R30, `(.L_x_2830) ;  /* 0x000000001e087348 */ /* 0x000fea0003c00000 */
[----:B------:R0:W1:Y:S02]  /*8160*/  SHFL.BFLY P2, R38, R35, R32, R33 ;  /* 0x0c00002023267389 */ /* 0x0000640000040021 */
[----:B01----:R-:W-:Y:S01]  /*8170*/  ENDCOLLECTIVE ;  /* 0x000000000000791b */ /* 0x003fe20003800000 */
.L_x_2830:
[----:B------:R-:W-:Y:S01]  /*8180*/  FADD.FTZ R21, R21, R18 ;  /* 0x0000001215157221 */ /* 0x000fe20000010000 */
[----:B------:R-:W-:-:S04]  /*8190*/  HFMA2.MMA R32, -RZ, RZ, 0, 2.384185791015625e-07 ;  /* 0x00000004ff207435 */ /* 0x000fc800000001ff */
[----:B------:R-:W-:Y:S02]  /*81a0*/  MOV R35, R21 ;  /* 0x0000001500237202 */ /* 0x000fe40000000f00 */
[----:B------:R-:W-:-:S07]  /*81b0*/  MOV R20, R38 ;  /* 0x0000002600147202 */ /* 0x000fce0000000f00 */
[----:B------:R-:W-:Y:S05]  /*81c0*/  WARPSYNC.COLLECTIVE R30, `(.L_x_2831) ;  /* 0x000000001e087348 */ /* 0x000fea0003c00000 */
[----:B------:R0:W1:Y:S02]  /*81d0*/  SHFL.BFLY P2, R38, R35, R32, R33 ;  /* 0x0c00002023267389 */ /* 0x0000640000040021 */
[----:B01----:R-:W-:Y:S01]  /*81e0*/  ENDCOLLECTIVE ;  /* 0x000000000000791b */ /* 0x003fe20003800000 */
.L_x_2831:
[----:B------:R-:W-:-:S05]  /*81f0*/  FADD.FTZ R20, R20, R19 ;  /* 0x0000001314147221 */ /* 0x000fca0000010000 */
[----:B------:R-:W-:Y:S02]  /*8200*/  MOV R35, R20 ;  /* 0x0000001400237202 */ /* 0x000fe40000000f00 */
[----:B------:R-:W-:-:S07]  /*8210*/  MOV R22, R38 ;  /* 0x0000002600167202 */ /* 0x000fce0000000f00 */
[----:B------:R-:W-:Y:S05]  /*8220*/  WARPSYNC.COLLECTIVE R30, `(.L_x_2832) ;  /* 0x000000001e087348 */ /* 0x000fea0003c00000 */
[----:B------:R0:W1:Y:S02]  /*8230*/  SHFL.BFLY P2, R38, R35, R32, R33 ;  /* 0x0c00002023267389 */ /* 0x0000640000040021 */
[----:B01----:R-:W-:Y:S01]  /*8240*/  ENDCOLLECTIVE ;  /* 0x000000000000791b */ /* 0x003fe20003800000 */
.L_x_2832:
[----:B------:R-:W-:Y:S01]  /*8250*/  FADD.FTZ R22, R21, R22 ;  /* 0x0000001615167221 */ /* 0x000fe20000010000 */
[----:B------:R-:W-:-:S04]  /*8260*/  HFMA2.MMA R32, -RZ, RZ, 0, 1.1920928955078125e-07 ;  /* 0x00000002ff207435 */ /* 0x000fc800000001ff */
[----:B------:R-:W-:Y:S02]  /*8270*/  MOV R35, R22 ;  /* 0x0000001600237202 */ /* 0x000fe40000000f00 */
[----:B------:R-:W-:-:S07]  /*8280*/  MOV R23, R38 ;  /* 0x0000002600177202 */ /* 0x000fce0000000f00 */
[----:B------:R-:W-:Y:S05]  /*8290*/  WARPSYNC.COLLECTIVE R30, `(.L_x_2833) ;  /* 0x000000001e087348 */ /* 0x000fea0003c00000 */
[----:B------:R0:W1:Y:S02]  /*82a0*/  SHFL.BFLY P2, R38, R35, R32, R33 ;  /* 0x0c00002023267389 */ /* 0x0000640000040021 */
[----:B01----:R-:W-:Y:S01]  /*82b0*/  ENDCOLLECTIVE ;  /* 0x000000000000791b */ /* 0x003fe20003800000 */
.L_x_2833:
[----:B------:R-:W-:-:S05]  /*82c0*/  FADD.FTZ R23, R20, R23 ;  /* 0x0000001714177221 */ /* 0x000fca0000010000 */
[----:B------:R-:W-:Y:S02]  /*82d0*/  MOV R35, R23 ;  /* 0x0000001700237202 */ /* 0x000fe40000000f00 */
[----:B------:R-:W-:-:S07]  /*82e0*/  MOV R25, R38 ;  /* 0x0000002600197202 */ /* 0x000fce0000000f00 */
[----:B------:R-:W-:Y:S05]  /*82f0*/  WARPSYNC.COLLECTIVE R30, `(.L_x_2834) ;  /* 0x000000001e087348 */ /* 0x000fea0003c00000 */
[----:B------:R0:W1:Y:S02]  /*8300*/  SHFL.BFLY P2, R38, R35, R32, R33 ;  /* 0x0c00002023267389 */ /* 0x0000640000040021 */
[----:B01----:R-:W-:Y:S01]  /*8310*/  ENDCOLLECTIVE ;  /* 0x000000000000791b */ /* 0x003fe20003800000 */
.L_x_2834:
[----:B------:R-:W-:Y:S01]  /*8320*/  FADD.FTZ R25, R22, R25 ;  /* 0x0000001916197221 */ /* 0x000fe20000010000 */
[----:B------:R-:W-:-:S04]  /*8330*/  HFMA2.MMA R32, -RZ, RZ, 0, 5.9604644775390625e-08 ;  /* 0x00000001ff207435 */ /* 0x000fc800000001ff */
[----:B------:R-:W-:Y:S02]  /*8340*/  MOV R35, R25 ;  /* 0x0000001900237202 */ /* 0x000fe40000000f00 */
[----:B------:R-:W-:-:S07]  /*8350*/  MOV R18, R38 ;  /* 0x0000002600127202 */ /* 0x000fce0000000f00 */
[----:B------:R-:W-:Y:S05]  /*8360*/  WARPSYNC.COLLECTIVE R30, `(.L_x_2835) ;  /* 0x000000001e087348 */ /* 0x000fea0003c00000 */
[----:B------:R0:W1:Y:S02]  /*8370*/  SHFL.BFLY P2, R38, R35, R32, R33 ;  /* 0x0c00002023267389 */ /* 0x0000640000040021 */
[----:B01----:R-:W-:Y:S01]  /*8380*/  ENDCOLLECTIVE ;  /* 0x000000000000791b */ /* 0x003fe20003800000 */
.L_x_2835:
[----:B------:R-:W-:-:S05]  /*8390*/  FADD.FTZ R24, R23, R18 ;  /* 0x0000001217187221 */ /* 0x000fca0000010000 */
[----:B------:R-:W-:Y:S02]  /*83a0*/  MOV R35, R24 ;  /* 0x0000001800237202 */ /* 0x000fe40000000f00 */
[----:B------:R-:W-:-:S07]  /*83b0*/  MOV R26, R38 ;  /* 0x00000026001a7202 */ /* 0x000fce0000000f00 */
[----:B------:R-:W-:Y:S05]  /*83c0*/  WARPSYNC.COLLECTIVE R30, `(.L_x_2836) ;  /* 0x000000001e087348 */ /* 0x000fea0003c00000 */
[----:B------:R0:W1:Y:S02]  /*83d0*/  SHFL.BFLY P2, R38, R35, R32, R33 ;  /* 0x0c00002023267389 */ /* 0x0000640000040021 */
[----:B01----:R-:W-:Y:S01]  /*83e0*/  ENDCOLLECTIVE ;  /* 0x000000000000791b */ /* 0x003fe20003800000 */
.L_x_2836:
[----:B------:R-:W-:Y:S01]  /*83f0*/  FADD.FTZ R26, R25, R26 ;  /* 0x0000001a191a7221 */ /* 0x000fe20000010000 */
[----:B------:R-:W-:Y:S06]  /*8400*/  BRA `(.L_x_2837) ;  /* 0xffffffec00507947 */ /* 0x000fec000383ffff */
.L_x_2825:
        /* <DEDUP_REMOVED lines=8> */
.L_x_2839:
[----:B------:R-:W-:Y:S05]  /*8490*/  BSYNC B1 ;  /* 0x0000000000017941 */ /* 0x000fea0003800000 */
.L_x_2838:
        /* <DEDUP_REMOVED lines=8> */
.L_x_2840:
[----:B------:R-:W-:Y:S01]  /*8520*/  FADD.FTZ R25, R25, R22 ;  /* 0x0000001619197221 */ /* 0x000fe20000010000 */
[----:B------:R-:W-:-:S04]  /*8530*/  HFMA2.MMA R32, -RZ, RZ, 0, 2.384185791015625e-07 ;  /* 0x00000004ff207435 */ /* 0x000fc800000001ff */
[----:B------:R-:W-:Y:S02]  /*8540*/  MOV R35, R25 ;  /* 0x0000001900237202 */ /* 0x000fe40000000f00 */
[----:B------:R-:W-:-:S07]  /*8550*/  MOV R24, R38 ;  /* 0x0000002600187202 */ /* 0x000fce0000000f00 */
[----:B------:R-:W-:Y:S05]  /*8560*/  WARPSYNC.COLLECTIVE R30, `(.L_x_2841) ;  /* 0x000000001e087348 */ /* 0x000fea0003c00000 */
[----:B------:R0:W1:Y:S02]  /*8570*/  SHFL.BFLY P2, R38, R35, R32, R33 ;  /* 0x0c00002023267389 */ /* 0x0000640000040021 */
[----:B01----:R-:W-:Y:S01]  /*8580*/  ENDCOLLECTIVE ;  /* 0x000000000000791b */ /* 0x003fe20003800000 */
.L_x_2841:
[----:B------:R-:W-:-:S05]  /*8590*/  FADD.FTZ R24, R24, R23 ;  /* 0x0000001718187221 */ /* 0x000fca0000010000 */
[----:B------:R-:W-:Y:S02]  /*85a0*/  MOV R35, R24 ;  /* 0x0000001800237202 */ /* 0x000fe40000000f00 */
[----:B------:R-:W-:-:S07]  /*85b0*/  MOV R26, R38 ;  /* 0x00000026001a7202 */ /* 0x000fce0000000f00 */
[----:B------:R-:W-:Y:S05]  /*85c0*/  WARPSYNC.COLLECTIVE R30, `(.L_x_2842) ;  /* 0x000000001e087348 */ /* 0x000fea0003c00000 */
[----:B------:R0:W1:Y:S02]  /*85d0*/  SHFL.BFLY P2, R38, R35, R32, R33 ;  /* 0x0c00002023267389 */ /* 0x0000640000040021 */
[----:B01----:R-:W-:Y:S01]  /*85e0*/  ENDCOLLECTIVE ;  /* 0x000000000000791b */ /* 0x003fe20003800000 */
.L_x_2842:
[----:B------:R-:W-:Y:S01]  /*85f0*/  FADD.FTZ R26, R25, R26 ;  /* 0x0000001a191a7221 */ /* 0x000fe20000010000 */
[----:B------:R-:W-:-:S04]  /*8600*/  HFMA2.MMA R32, -RZ, RZ, 0, 1.1920928955078125e-07 ;  /* 0x00000002ff207435 */ /* 0x000fc800000001ff */
[----:B------:R-:W-:Y:S02]  /*8610*/  MOV R35, R26 ;  /* 0x0000001a00237202 */ /* 0x000fe40000000f00 */
[----:B------:R-:W-:-:S07]  /*8620*/  MOV R27, R38 ;  /* 0x00000026001b7202 */ /* 0x000fce0000000f00 */
[----:B------:R-:W-:Y:S05]  /*8630*/  WARPSYNC.COLLECTIVE R30, `(.L_x_2843) ;  /* 0x000000001e087348 */ /* 0x000fea0003c00000 */
[----:B------:R0:W1:Y:S02]  /*8640*/  SHFL.BFLY P2, R38, R35, R32, R33 ;  /* 0x0c00002023267389 */ /* 0x0000640000040021 */
[----:B01----:R-:W-:Y:S01]  /*8650*/  ENDCOLLECTIVE ;  /* 0x000000000000791b */ /* 0x003fe20003800000 */
.L_x_2843:
[----:B------:R-:W-:-:S05]  /*8660*/  FADD.FTZ R27, R24, R27 ;  /* 0x0000001b181b7221 */ /* 0x000fca0000010000 */
[----:B------:R-:W-:Y:S02]  /*8670*/  MOV R35, R27 ;  /* 0x0000001b00237202 */ /* 0x000fe40000000f00 */
[----:B------:R-:W-:-:S07]  /*8680*/  MOV R29, R38 ;  /* 0x00000026001d7202 */ /* 0x000fce0000000f00 */
[----:B------:R-:W-:Y:S05]  /*8690*/  WARPSYNC.COLLECTIVE R30, `(.L_x_2844) ;  /* 0x000000001e087348 */ /* 0x000fea0003c00000 */
[----:B------:R0:W1:Y:S02]  /*86a0*/  SHFL.BFLY P2, R38, R35, R32, R33 ;  /* 0x0c00002023267389 */ /* 0x0000640000040021 */
[----:B01----:R-:W-:Y:S01]  /*86b0*/  ENDCOLLECTIVE ;  /* 0x000000000000791b */ /* 0x003fe20003800000 */
.L_x_2844:
[----:B------:R-:W-:Y:S01]  /*86c0*/  FADD.FTZ R29, R26, R29 ;  /* 0x0000001d1a1d7221 */ /* 0x000fe20000010000 */
[----:B------:R-:W-:-:S04]  /*86d0*/  HFMA2.MMA R32, -RZ, RZ, 0, 5.9604644775390625e-08 ;  /* 0x00000001ff207435 */ /* 0x000fc800000001ff */
[----:B------:R-:W-:Y:S02]  /*86e0*/  MOV R35, R29 ;  /* 0x0000001d00237202 */ /* 0x000fe40000000f00 */
[----:B------:R-:W-:-:S07]  /*86f0*/  MOV R22, R38 ;  /* 0x0000002600167202 */ /* 0x000fce0000000f00 */
[----:B------:R-:W-:Y:S05]  /*8700*/  WARPSYNC.COLLECTIVE R30, `(.L_x_2845) ;  /* 0x000000001e087348 */ /* 0x000fea0003c00000 */
[----:B------:R0:W1:Y:S02]  /*8710*/  SHFL.BFLY P2, R38, R35, R32, R33 ;  /* 0x0c00002023267389 */ /* 0x0000640000040021 */
[----:B01----:R-:W-:Y:S01]  /*8720*/  ENDCOLLECTIVE ;  /* 0x000000000000791b */ /* 0x003fe20003800000 */
.L_x_2845:
[----:B------:R-:W-:-:S05]  /*8730*/  FADD.FTZ R22, R27, R22 ;  /* 0x000000161b167221 */ /* 0x000fca0000010000 */
[----:B------:R-:W-:Y:S02]  /*8740*/  MOV R35, R22 ;  /* 0x0000001600237202 */ /* 0x000fe40000000f00 */
[----:B------:R-:W-:-:S07]  /*8750*/  MOV R28, R38 ;  /* 0x00000026001c7202 */ /* 0x000fce0000000f00 */
[----:B------:R-:W-:Y:S05]  /*8760*/  WARPSYNC.COLLECTIVE R30, `(.L_x_2846) ;  /* 0x000000001e087348 */ /* 0x000fea0003c00000 */
[----:B------:R0:W1:Y:S02]  /*8770*/  SHFL.BFLY P2, R38, R35, R32, R33 ;  /* 0x0c00002023267389 */ /* 0x0000640000040021 */
[----:B01----:R-:W-:Y:S01]  /*8780*/  ENDCOLLECTIVE ;  /* 0x000000000000791b */ /* 0x003fe20003800000 */
.L_x_2846:
[----:B------:R-:W-:Y:S01]  /*8790*/  FADD.FTZ R28, R29, R28 ;  /* 0x0000001c1d1c7221 */ /* 0x000fe20000010000 */
[----:B------:R-:W-:Y:S06]  /*87a0*/  BRA `(.L_x_2847) ;  /* 0xffffffec00107947 */ /* 0x000fec000383ffff */
.L_x_2826:
        /* <DEDUP_REMOVED lines=8> */
.L_x_2849:
[----:B------:R-:W-:Y:S05]  /*8830*/  BSYNC B1 ;  /* 0x0000000000017941 */ /* 0x000fea0003800000 */
.L_x_2848:
        /* <DEDUP_REMOVED lines=8> */
.L_x_2850:
[----:B------:R-:W-:Y:S01]  /*88c0*/  FADD.FTZ R25, R25, R22 ;  /* 0x0000001619197221 */ /* 0x000fe20000010000 */
[----:B------:R-:W-:-:S04]  /*88d0*/  HFMA2.MMA R32, -RZ, RZ, 0, 2.384185791015625e-07 ;  /* 0x00000004ff207435 */ /* 0x000fc800000001ff */
[----:B------:R-:W-:Y:S02]  /*88e0*/  MOV R35, R25 ;  /* 0x0000001900237202 */ /* 0x000fe40000000f00 */
[----:B------:R-:W-:-:S07]  /*88f0*/  MOV R24, R38 ;  /* 0x0000002600187202 */ /* 0x000fce0000000f00 */
[----:B------:R-:W-:Y:S05]  /*8900*/  WARPSYNC.COLLECTIVE R30, `(.L_x_2851) ;  /* 0x000000001e087348 */ /* 0x000fea0003c00000 */
[----:B------:R0:W1:Y:S02]  /*8910*/  SHFL.BFLY P2, R38, R35, R32, R33 ;  /* 0x0c00002023267389 */ /* 0x0000640000040021 */
[----:B01----:R-:W-:Y:S01]  /*8920*/  ENDCOLLECTIVE ;  /* 0x000000000000791b */ /* 0x003fe20003800000 */
.L_x_2851:
[----:B------:R-:W-:-:S05]  /*8930*/  FADD.FTZ R24, R24, R23 ;  /* 0x0000001718187221 */ /* 0x000fca0000010000 */
[----:B------:R-:W-:Y:S02]  /*8940*/  MOV R35, R24 ;  /* 0x0000001800237202 */ /* 0x000fe40000000f00 */
[----:B------:R-:W-:-:S07]  /*8950*/  MOV R26, R38 ;  /* 0x00000026001a7202 */ /* 0x000fce0000000f00 */
[----:B------:R-:W-:Y:S05]  /*8960*/  WARPSYNC.COLLECTIVE R30, `(.L_x_2852) ;  /* 0x000000001e087348 */ /* 0x000fea0003c00000 */
[----:B------:R0:W1:Y:S02]  /*8970*/  SHFL.BFLY P2, R38, R35, R32, R33 ;  /* 0x0c00002023267389 */ /* 0x0000640000040021 */
[----:B01----:R-:W-:Y:S01]  /*8980*/  ENDCOLLECTIVE ;  /* 0x000000000000791b */ /* 0x003fe20003800000 */
.L_x_2852:
[----:B------:R-:W-:Y:S01]  /*8990*/  FADD.FTZ R26, R25, R26 ;  /* 0x0000001a191a7221 */ /* 0x000fe20000010000 */
[----:B------:R-:W-:-:S04]  /*89a0*/  HFMA2.MMA R32, -RZ, RZ, 0, 1.1920928955078125e-07 ;  /* 0x00000002ff207435 */ /* 0x000fc800000001ff */
[----:B------:R-:W-:Y:S02]  /*89b0*/  MOV R35, R26 ;  /* 0x0000001a00237202 */ /* 0x000fe40000000f00 */
[----:B------:R-:W-:-:S07]  /*89c0*/  MOV R27, R38 ;  /* 0x00000026001b7202 */ /* 0x000fce0000000f00 */
[----:B------:R-:W-:Y:S05]  /*89d0*/  WARPSYNC.COLLECTIVE R30, `(.L_x_2853) ;  /* 0x000000001e087348 */ /* 0x000fea0003c00000 */
[----:B------:R0:W1:Y:S02]  /*89e0*/  SHFL.BFLY P2, R38, R35, R32, R33 ;  /* 0x0c00002023267389 */ /* 0x0000640000040021 */
[----:B01----:R-:W-:Y:S01]  /*89f0*/  ENDCOLLECTIVE ;  /* 0x000000000000791b */ /* 0x003fe20003800000 */
.L_x_2853:
[----:B------:R-:W-:-:S05]  /*8a00*/  FADD.FTZ R27, R24, R27 ;  /* 0x0000001b181b7221 */ /* 0x000fca0000010000 */
[----:B------:R-:W-:Y:S02]  /*8a10*/  MOV R35, R27 ;  /* 0x0000001b00237202 */ /* 0x000fe40000000f00 */
[----:B------:R-:W-:-:S07]  /*8a20*/  MOV R29, R38 ;  /* 0x00000026001d7202 */ /* 0x000fce0000000f00 */
[----:B------:R-:W-:Y:S05]  /*8a30*/  WARPSYNC.COLLECTIVE R30, `(.L_x_2854) ;  /* 0x000000001e087348 */ /* 0x000fea0003c00000 */
[----:B------:R0:W1:Y:S02]  /*8a40*/  SHFL.BFLY P2, R38, R35, R32, R33 ;  /* 0x0c00002023267389 */ /* 0x0000640000040021 */
[----:B01----:R-:W-:Y:S01]  /*8a50*/  ENDCOLLECTIVE ;  /* 0x000000000000791b */ /* 0x003fe20003800000 */
.L_x_2854:
[----:B------:R-:W-:Y:S01]  /*8a60*/  FADD.FTZ R29, R26, R29 ;  /* 0x0000001d1a1d7221 */ /* 0x000fe20000010000 */
[----:B------:R-:W-:-:S04]  /*8a70*/  HFMA2.MMA R32, -RZ, RZ, 0, 5.9604644775390625e-08 ;  /* 0x00000001ff207435 */ /* 0x000fc800000001ff */
[----:B------:R-:W-:Y:S02]  /*8a80*/  MOV R35, R29 ;  /* 0x0000001d00237202 */ /* 0x000fe40000000f00 */
[----:B------:R-:W-:-:S07]  /*8a90*/  MOV R22, R38 ;  /* 0x0000002600167202 */ /* 0x000fce0000000f00 */
[----:B------:R-:W-:Y:S05]  /*8aa0*/  WARPSYNC.COLLECTIVE R30, `(.L_x_2855) ;  /* 0x000000001e087348 */ /* 0x000fea0003c00000 */
[----:B------:R0:W1:Y:S02]  /*8ab0*/  SHFL.BFLY P2, R38, R35, R32, R33 ;  /* 0x0c00002023267389 */ /* 0x0000640000040021 */
[----:B01----:R-:W-:Y:S01]  /*8ac0*/  ENDCOLLECTIVE ;  /* 0x000000000000791b */ /* 0x003fe20003800000 */
.L_x_2855:
[----:B------:R-:W-:-:S05]  /*8ad0*/  FADD.FTZ R22, R27, R22 ;  /* 0x000000161b167221 */ /* 0x000fca0000010000 */
[----:B------:R-:W-:Y:S02]  /*8ae0*/  MOV R35, R22 ;  /* 0x0000001600237202 */ /* 0x000fe40000000f00 */
[----:B------:R-:W-:-:S07]  /*8af0*/  MOV R28, R38 ;  /* 0x00000026001c7202 */ /* 0x000fce0000000f00 */
[----:B------:R-:W-:Y:S05]  /*8b00*/  WARPSYNC.COLLECTIVE R30, `(.L_x_2856) ;  /* 0x000000001e087348 */ /* 0x000fea0003c00000 */
[----:B------:R0:W1:Y:S02]  /*8b10*/  SHFL.BFLY P2, R38, R35, R32, R33 ;  /* 0x0c00002023267389 */ /* 0x0000640000040021 */
[----:B01----:R-:W-:Y:S01]  /*8b20*/  ENDCOLLECTIVE ;  /* 0x000000000000791b */ /* 0x003fe20003800000 */
.L_x_2856:
[----:B------:R-:W-:Y:S01]  /*8b30*/  FADD.FTZ R28, R29, R28 ;  /* 0x0000001c1d1c7221 */ /* 0x000fe20000010000 */
[----:B------:R-:W-:Y:S06]  /*8b40*/  BRA `(.L_x_2857) ;  /* 0xffffffe800b87947 */ /* 0x000fec000383ffff */
.L_x_2827:
        /* <DEDUP_REMOVED lines=8> */
.L_x_2859:
[----:B------:R-:W-:Y:S05]  /*8bd0*/  BSYNC B0 ;  /* 0x0000000000007941 */ /* 0x000fea0003800000 */
.L_x_2858:
        /* <DEDUP_REMOVED lines=10> */
.L_x_2860:
        /* <DEDUP_REMOVED lines=15> */
.L_x_2861:
[----:B------:R-:W-:Y:S02]  /*8d70*/  MOV R35, R34 ;  /* 0x0000002200237202 */ /* 0x000fe40000000f00 */
[----:B------:R-:W-:-:S07]  /*8d80*/  MOV R23, R38 ;  /* 0x0000002600177202 */ /* 0x000fce0000000f00 */
[----:B------:R-:W-:Y:S05]  /*8d90*/  WARPSYNC.COLLECTIVE R30, `(.L_x_2862) ;  /* 0x000000001e087348 */ /* 0x000fea0003c00000 */
[----:B------:R0:W1:Y:S02]  /*8da0*/  SHFL.BFLY P2, R38, R35, R32, R33 ;  /* 0x0c00002023267389 */ /* 0x0000640000040021 */
[----:B01----:R-:W-:Y:S01]  /*8db0*/  ENDCOLLECTIVE ;  /* 0x000000000000791b */ /* 0x003fe20003800000 */
.L_x_2862:
        /* <DEDUP_REMOVED lines=10> */
.L_x_2863:
[----:B------:R-:W-:-:S05]  /*8e60*/  FADD.FTZ R23, R34, R37 ;  /* 0x0000002522177221 */ /* 0x000fca0000010000 */
[----:B------:R-:W-:Y:S02]  /*8e70*/  MOV R35, R23 ;  /* 0x0000001700237202 */ /* 0x000fe40000000f00 */
[----:B------:R-:W-:-:S07]  /*8e80*/  MOV R39, R38 ;  /* 0x0000002600277202 */ /* 0x000fce0000000f00 */
[----:B------:R-:W-:Y:S05]  /*8e90*/  WARPSYNC.COLLECTIVE R30, `(.L_x_2864) ;  /* 0x000000001e087348 */ /* 0x000fea0003c00000 */
[----:B------:R0:W1:Y:S02]  /*8ea0*/  SHFL.BFLY P2, R38, R35, R32, R33 ;  /* 0x0c00002023267389 */ /* 0x0000640000040021 */
[----:B01----:R-:W-:Y:S01]  /*8eb0*/  ENDCOLLECTIVE ;  /* 0x000000000000791b */ /* 0x003fe20003800000 */
.L_x_2864:
        /* <DEDUP_REMOVED lines=8> */
.L_x_2865:
        /* <DEDUP_REMOVED lines=10> */
.L_x_2866:
[----:B------:R-:W-:Y:S01]  /*8fe0*/  FADD.FTZ R36, R39, R36 ;  /* 0x0000002427247221 */ /* 0x000fe20000010000 */
[----:B------:R-:W-:Y:S01]  /*8ff0*/  HFMA2.MMA R32, -RZ, RZ, 0, 4.76837158203125e-07 ;  /* 0x00000008ff207435 */ /* 0x000fe200000001ff */
[----:B------:R-:W-:Y:S02]  /*9000*/  MOV R35, R31 ;  /* 0x0000001f00237202 */ /* 0x000fe40000000f00 */
[----:B------:R-:W-:-:S08]  /*9010*/  MOV R34, R38 ;  /* 0x0000002600227202 */ /* 0x000fd00000000f00 */
[----:B------:R-:W-:Y:S05]  /*9020*/  WARPSYNC.COLLECTIVE R30, `(.L_x_2867) ;  /* 0x000000001e087348 */ /* 0x000fea0003c00000 */
[----:B------:R0:W1:Y:S02]  /*9030*/  SHFL.BFLY P2, R38, R35, R32, R33 ;  /* 0x0c00002023267389 */ /* 0x0000640000040021 */
[----:B01----:R-:W-:Y:S01]  /*9040*/  ENDCOLLECTIVE ;  /* 0x000000000000791b */ /* 0x003fe20003800000 */
.L_x_2867:
        /* <DEDUP_REMOVED lines=8> */
.L_x_2868:
[----:B------:R-:W-:Y:S01]  /*90d0*/  FADD.FTZ R26, R26, R31 ;  /* 0x0000001f1a1a7221 */ /* 0x000fe20000010000 */
[----:B------:R-:W-:-:S04]  /*90e0*/  HFMA2.MMA R32, -RZ, RZ, 0, 2.384185791015625e-07 ;  /* 0x00000004ff207435 */ /* 0x000fc800000001ff */
[----:B------:R-:W-:Y:S02]  /*90f0*/  MOV R35, R26 ;  /* 0x0000001a00237202 */ /* 0x000fe40000000f00 */
[----:B------:R-:W-:-:S07]  /*9100*/  MOV R27, R38 ;  /* 0x00000026001b7202 */ /* 0x000fce0000000f00 */
[----:B------:R-:W-:Y:S05]  /*9110*/  WARPSYNC.COLLECTIVE R30, `(.L_x_2869) ;  /* 0x000000001e087348 */ /* 0x000fea0003c00000 */
[----:B------:R0:W1:Y:S02]  /*9120*/  SHFL.BFLY P2, R38, R35, R32, R33 ;  /* 0x0c00002023267389 */ /* 0x0000640000040021 */
[----:B01----:R-:W-:Y:S01]  /*9130*/  ENDCOLLECTIVE ;  /* 0x000000000000791b */ /* 0x003fe20003800000 */
.L_x_2869:
[----:B------:R-:W-:-:S05]  /*9140*/  FADD.FTZ R27, R27, R40 ;  /* 0x000000281b1b7221 */ /* 0x000fca0000010000 */
[----:B------:R-:W-:Y:S02]  /*9150*/  MOV R35, R27 ;  /* 0x0000001b00237202 */ /* 0x000fe40000000f00 */
[----:B------:R-:W-:-:S07]  /*9160*/  MOV R25, R38 ;  /* 0x0000002600197202 */ /* 0x000fce0000000f00 */
[----:B------:R-:W-:Y:S05]  /*9170*/  WARPSYNC.COLLECTIVE R30, `(.L_x_2870) ;  /* 0x000000001e087348 */ /* 0x000fea0003c00000 */
[----:B------:R0:W1:Y:S02]  /*9180*/  SHFL.BFLY P2, R38, R35, R32, R33 ;  /* 0x0c00002023267389 */ /* 0x0000640000040021 */
[----:B01----:R-:W-:Y:S01]  /*9190*/  ENDCOLLECTIVE ;  /* 0x000000000000791b */ /* 0x003fe20003800000 */
.L_x_2870:
[----:B------:R-:W-:Y:S01]  /*91a0*/  FADD.FTZ R25, R26, R25 ;  /* 0x000000191a197221 */ /* 0x000fe20000010000 */
[----:B------:R-:W-:-:S04]  /*91b0*/  HFMA2.MMA R32, -RZ, RZ, 0, 1.1920928955078125e-07 ;  /* 0x00000002ff207435 */ /* 0x000fc800000001ff */
[----:B------:R-:W-:Y:S02]  /*91c0*/  MOV R35, R25 ;  /* 0x0000001900237202 */ /* 0x000fe40000000f00 */
[----:B------:R-:W-:-:S07]  /*91d0*/  MOV R40, R38 ;  /* 0x0000002600287202 */ /* 0x000fce0000000f00 */
[----:B------:R-:W-:Y:S05]  /*91e0*/  WARPSYNC.COLLECTIVE R30, `(.L_x_2871) ;  /* 0x000000001e087348 */ /* 0x000fea0003c00000 */
[----:B------:R0:W1:Y:S02]  /*91f0*/  SHFL.BFLY P2, R38, R35, R32, R33 ;  /* 0x0c00002023267389 */ /* 0x0000640000040021 */
[----:B01----:R-:W-:Y:S01]  /*9200*/  ENDCOLLECTIVE ;  /* 0x000000000000791b */ /* 0x003fe20003800000 */
.L_x_2871:
[----:B------:R-:W-:-:S05]  /*9210*/  FADD.FTZ R24, R27, R40 ;  /* 0x000000281b187221 */ /* 0x000fca0000010000 */
[----:B------:R-:W-:Y:S02]  /*9220*/  MOV R35, R24 ;  /* 0x0000001800237202 */ /* 0x000fe40000000f00 */
[----:B------:R-:W-:-:S07]  /*9230*/  MOV R26, R38 ;  /* 0x00000026001a7202 */ /* 0x000fce0000000f00 */
[----:B------:R-:W-:Y:S05]  /*9240*/  WARPSYNC.COLLECTIVE R30, `(.L_x_2872) ;  /* 0x000000001e087348 */ /* 0x000fea0003c00000 */
[----:B------:R0:W1:Y:S02]  /*9250*/  SHFL.BFLY P2, R38, R35, R32, R33 ;  /* 0x0c00002023267389 */ /* 0x0000640000040021 */
[----:B01----:R-:W-:Y:S01]  /*9260*/  ENDCOLLECTIVE ;  /* 0x000000000000791b */ /* 0x003fe20003800000 */
.L_x_2872:
[----:B------:R-:W-:Y:S01]  /*9270*/  FADD.FTZ R26, R25, R26 ;  /* 0x0000001a191a7221 */ /* 0x000fe20000010000 */
[----:B------:R-:W-:-:S04]  /*9280*/  HFMA2.MMA R32, -RZ, RZ, 0, 5.9604644775390625e-08 ;  /* 0x00000001ff207435 */ /* 0x000fc800000001ff */
[----:B------:R-:W-:Y:S02]  /*9290*/  MOV R35, R26 ;  /* 0x0000001a00237202 */ /* 0x000fe40000000f00 */
[----:B------:R-:W-:-:S07]  /*92a0*/  MOV R27, R38 ;  /* 0x00000026001b7202 */ /* 0x000fce0000000f00 */
[----:B------:R-:W-:Y:S05]  /*92b0*/  WARPSYNC.COLLECTIVE R30, `(.L_x_2873) ;  /* 0x000000001e087348 */ /* 0x000fea0003c00000 */
[----:B------:R0:W1:Y:S02]  /*92c0*/  SHFL.BFLY P2, R38, R35, R32, R33 ;  /* 0x0c00002023267389 */ /* 0x0000640000040021 */
[----:B01----:R-:W-:Y:S01]  /*92d0*/  ENDCOLLECTIVE ;  /* 0x000000000000791b */ /* 0x003fe20003800000 */
.L_x_2873:
[----:B------:R-:W-:-:S05]  /*92e0*/  FADD.FTZ R27, R24, R27 ;  /* 0x0000001b181b7221 */ /* 0x000fca0000010000 */
[----:B------:R-:W-:Y:S02]  /*92f0*/  MOV R35, R27 ;  /* 0x0000001b00237202 */ /* 0x000fe40000000f00 */
[----:B------:R-:W-:-:S07]  /*9300*/  MOV R25, R38 ;  /* 0x0000002600197202 */ /* 0x000fce0000000f00 */
[----:B------:R-:W-:Y:S05]  /*9310*/  WARPSYNC.COLLECTIVE R30, `(.L_x_2874) ;  /* 0x000000001e087348 */ /* 0x000fea0003c00000 */
[----:B------:R0:W1:Y:S02]  /*9320*/  SHFL.BFLY P2, R38, R35, R32, R33 ;  /* 0x0c00002023267389 */ /* 0x0000640000040021 */
[----:B01----:R-:W-:Y:S01]  /*9330*/  ENDCOLLECTIVE ;  /* 0x000000000000791b */ /* 0x003fe20003800000 */
.L_x_2874:
[----:B------:R-:W-:Y:S01]  /*9340*/  FADD.FTZ R25, R26, R25 ;  /* 0x000000191a197221 */ /* 0x000fe20000010000 */
[----:B------:R-:W-:Y:S01]  /*9350*/  HFMA2.MMA R32, -RZ, RZ, 0, 4.76837158203125e-07 ;  /* 0x00000008ff207435 */ /* 0x000fe200000001ff */
[----:B------:R-:W-:Y:S02]  /*9360*/  MOV R35, R23 ;  /* 0x0000001700237202 */ /* 0x000fe40000000f00 */
[----:B------:R-:W-:-:S08]  /*9370*/  MOV R24, R38 ;  /* 0x0000002600187202 */ /* 0x000fd00000000f00 */
[----:B------:R-:W-:Y:S05]  /*9380*/  WARPSYNC.COLLECTIVE R30, `(.L_x_2875) ;  /* 0x000000001e087348 */ /* 0x000fea0003c00000 */
[----:B------:R0:W1:Y:S02]  /*9390*/  SHFL.BFLY P2, R38, R35, R32, R33 ;  /* 0x0c00002023267389 */ /* 0x0000640000040021 */
[----:B01----:R-:W-:Y:S01]  /*93a0*/  ENDCOLLECTIVE ;  /* 0x000000000000791b */ /* 0x003fe20003800000 */
.L_x_2875:
[----:B------:R-:W-:Y:S01]  /*93b0*/  FADD.FTZ R24, R27, R24 ;  /* 0x000000181b187221 */ /* 0x000fe20000010000 */
[----:B------:R-:W-:Y:S02]  /*93c0*/  MOV R35, R22 ;  /* 0x0000001600237202 */ /* 0x000fe40000000f00 */
[----:B------:R-:W-:-:S07]  /*93d0*/  MOV R28, R38 ;  /* 0x00000026001c7202 */ /* 0x000fce0000000f00 */
[----:B------:R-:W-:Y:S05]  /*93e0*/  WARPSYNC.COLLECTIVE R30, `(.L_x_2876) ;  /* 0x000000001e087348 */ /* 0x000fea0003c00000 */
[----:B------:R0:W1:Y:S02]  /*93f0*/  SHFL.BFLY P2, R38, R35, R32, R33 ;  /* 0x0c00002023267389 */ /* 0x0000640000040021 */
[----:B01----:R-:W-:Y:S01]  /*9400*/  ENDCOLLECTIVE ;  /* 0x000000000000791b */ /* 0x003fe20003800000 */
.L_x_2876:
        /* <DEDUP_REMOVED lines=13> */
.L_x_2877:
[----:B------:R-:W-:-:S05]  /*94e0*/  FADD.FTZ R31, R41, R22 ;  /* 0x00000016291f7221 */ /* 0x000fca0000010000 */
[----:B------:R-:W-:Y:S02]  /*94f0*/  MOV R35, R31 ;  /* 0x0000001f00237202 */ /* 0x000fe40000000f00 */
[----:B------:R-:W-:-:S07]  /*9500*/  MOV R41, R38 ;  /* 0x0000002600297202 */ /* 0x000fce0000000f00 */
[----:B------:R-:W-:Y:S05]  /*9510*/  WARPSYNC.COLLECTIVE R30, `(.L_x_2878) ;  /* 0x000000001e087348 */ /* 0x000fea0003c00000 */
[----:B------:R0:W1:Y:S02]  /*9520*/  SHFL.BFLY P2, R38, R35, R32, R33 ;  /* 0x0c00002023267389 */ /* 0x0000640000040021 */
[----:B01----:R-:W-:Y:S01]  /*9530*/  ENDCOLLECTIVE ;  /* 0x000000000000791b */ /* 0x003fe20003800000 */
.L_x_2878:
        /* <DEDUP_REMOVED lines=8> */
.L_x_2879:
[----:B------:R-:W-:Y:S02]  /*95c0*/  MOV R35, R43 ;  /* 0x0000002b00237202 */ /* 0x000fe40000000f00 */
[----:B------:R-:W-:-:S07]  /*95d0*/  MOV R19, R38 ;  /* 0x0000002600137202 */ /* 0x000fce0000000f00 */
[----:B------:R-:W-:Y:S05]  /*95e0*/  WARPSYNC.COLLECTIVE R30, `(.L_x_2880) ;  /* 0x000000001e087348 */ /* 0x000fea0003c00000 */
[----:B------:R0:W1:Y:S02]  /*95f0*/  SHFL.BFLY P2, R38, R35, R32, R33 ;  /* 0x0c00002023267389 */ /* 0x0000640000040021 */
[----:B01----:R-:W-:Y:S01]  /*9600*/  ENDCOLLECTIVE ;  /* 0x000000000000791b */ /* 0x003fe20003800000 */
.L_x_2880:
        /* <DEDUP_REMOVED lines=10> */
.L_x_2881:
        /* <DEDUP_REMOVED lines=8> */
.L_x_2882:
        /* <DEDUP_REMOVED lines=9> */
.L_x_2883:
        /* <DEDUP_REMOVED lines=9> */
.L_x_2884:
[----:B------:R-:W-:Y:S01]  /*9850*/  FADD.FTZ R21, R21, R18 ;  /* 0x0000001215157221 */ /* 0x000fe20000010000 */
[----:B------:R-:W-:-:S04]  /*9860*/  HFMA2.MMA R32, -RZ, RZ, 0, 2.384185791015625e-07 ;  /* 0x00000004ff207435 */ /* 0x000fc800000001ff */
[----:B------:R-:W-:Y:S02]  /*9870*/  MOV R35, R21 ;  /* 0x0000001500237202 */ /* 0x000fe40000000f00 */
[----:B------:R-:W-:-:S07]  /*9880*/  MOV R20, R38 ;  /* 0x0000002600147202 */ /* 0x000fce0000000f00 */
[----:B------:R-:W-:Y:S05]  /*9890*/  WARPSYNC.COLLECTIVE R30, `(.L_x_2885) ;  /* 0x000000001e087348 */ /* 0x000fea0003c00000 */
[----:B------:R0:W1:Y:S02]  /*98a0*/  SHFL.BFLY P2, R38, R35, R32, R33 ;  /* 0x0c00002023267389 */ /* 0x0000640000040021 */
[----:B01----:R-:W-:Y:S01]  /*98b0*/  ENDCOLLECTIVE ;  /* 0x000000000000791b */ /* 0x003fe20003800000 */
.L_x_2885:
[----:B------:R-:W-:-:S05]  /*98c0*/  FADD.FTZ R40, R20, R19 ;  /* 0x0000001314287221 */ /* 0x000fca0000010000 */
[----:B------:R-:W-:Y:S02]  /*98d0*/  MOV R35, R40 ;  /* 0x0000002800237202 */ /* 0x000fe40000000f00 */
[----:B------:R-:W-:-:S07]  /*98e0*/  MOV R18, R38 ;  /* 0x0000002600127202 */ /* 0x000fce0000000f00 */
[----:B------:R-:W-:Y:S05]  /*98f0*/  WARPSYNC.COLLECTIVE R30, `(.L_x_2886) ;  /* 0x000000001e087348 */ /* 0x000fea0003c00000 */
[----:B------:R0:W1:Y:S02]  /*9900*/  SHFL.BFLY P2, R38, R35, R32, R33 ;  /* 0x0c00002023267389 */ /* 0x0000640000040021 */
[----:B01----:R-:W-:Y:S01]  /*9910*/  ENDCOLLECTIVE ;  /* 0x000000000000791b */ /* 0x003fe20003800000 */
.L_x_2886:
        /* <DEDUP_REMOVED lines=9> */
.L_x_2887:
        /* <DEDUP_REMOVED lines=12> */
.L_x_2888:
        /* <DEDUP_REMOVED lines=9> */
.L_x_2889:
[----:B------:R-:W-:-:S05]  /*9b00*/  FADD.FTZ R40, R41, R40 ;  /* 0x0000002829287221 */ /* 0x000fca0000010000 */
[----:B------:R-:W-:Y:S02]  /*9b10*/  MOV R35, R40 ;  /* 0x0000002800237202 */ /* 0x000fe40000000f00 */
[----:B------:R-:W-:-:S07]  /*9b20*/  MOV R27, R38 ;  /* 0x00000026001b7202 */ /* 0x000fce0000000f00 */
[----:B------:R-:W-:Y:S05]  /*9b30*/  WARPSYNC.COLLECTIVE R30, `(.L_x_2890) ;  /* 0x000000001e087348 */ /* 0x000fea0003c00000 */
[----:B------:R0:W1:Y:S02]  /*9b40*/  SHFL.BFLY P2, R38, R35, R32, R33 ;  /* 0x0c00002023267389 */ /* 0x0000640000040021 */
[----:B01----:R-:W-:Y:S01]  /*9b50*/  ENDCOLLECTIVE ;  /* 0x000000000000791b */ /* 0x003fe20003800000 */
.L_x_2890:
[----:B------:R-:W-:Y:S01]  /*9b60*/  FADD.FTZ R22, R42, R27 ;  /* 0x0000001b2a167221 */ /* 0x000fe20000010000 */
[----:B------:R-:W-:Y:S06]  /*9b70*/  BRA `(.L_x_2891) ;  /* 0xffffffe400247947 */ /* 0x000fec000383ffff */
.L_x_2892:
        /* <DEDUP_REMOVED lines=16> */
.L_x_3228:


//--------------------- .text._ZN13group_norm_v218gn_bwd_cuda_kernelI6__halfLi480ELi2ELi16ELi60ELi1024ELb1ELb1ELi16ELi960ELi960ELi4ELb1ELi4ELb0ELb0ELNS_15WgradSyncMethodE3ENS_16CompileConditionILi900EEEEEvPT_S6_S6_PKS5_S8_S8_S8_PKfflPfPj --------------------------
	.section	.text._ZN13group_norm_v218gn_bwd_cuda_kernelI6__halfLi480ELi2ELi16ELi60ELi1024ELb1ELb1ELi16ELi960ELi960ELi4ELb1ELi4ELb0ELb0ELNS_15WgradSyncMethodE3ENS_16CompileConditionILi900EEEEEvPT_S6_S6_PKS5_S8_S8_S8_PKfflPfPj,"ax",@progbits
	.align	128
        .global         _ZN13group_norm_v218gn_bwd_cuda_kernelI6__halfLi480ELi2ELi16ELi60ELi1024ELb1ELb1ELi16ELi960ELi960ELi4ELb1ELi4ELb0ELb0ELNS_15WgradSyncMethodE3ENS_16CompileConditionILi900EEEEEvPT_S6_S6_PKS5_S8_S8_S8_PKfflPfPj
        .type           _ZN13group_norm_v218gn_bwd_cuda_kernelI6__halfLi480ELi2ELi16ELi60ELi1024ELb1ELb1ELi16ELi960ELi960ELi4ELb1ELi4ELb0ELb0ELNS_15WgradSyncMethodE3ENS_16CompileConditionILi900EEEEEvPT_S6_S6_PKS5_S8_S8_S8_PKfflPfPj,@function
        .size           _ZN13group_norm_v218gn_bwd_cuda_kernelI6__halfLi480ELi2ELi16ELi60ELi1024ELb1ELb1ELi16ELi960ELi960ELi4ELb1ELi4ELb0ELb0ELNS_15WgradSyncMethodE3ENS_16CompileConditionILi900EEEEEvPT_S6_S6_PKS5_S8_S8_S8_PKfflPfPj,(.L_x_3229 - _ZN13group_norm_v218gn_bwd_cuda_kernelI6__halfLi480ELi2ELi16ELi60ELi1024ELb1ELb1ELi16ELi960ELi960ELi4ELb1ELi4ELb0ELb0ELNS_15WgradSyncMethodE3ENS_16CompileConditionILi900EEEEEvPT_S6_S6_PKS5_S8_S8_S8_PKfflPfPj)
        .other          _ZN13group_norm_v218gn_bwd_cuda_kernelI6__halfLi480ELi2ELi16ELi60ELi1024ELb1ELb1ELi16ELi960ELi960ELi4ELb1ELi4ELb0ELb0ELNS_15WgradSyncMethodE3ENS_16CompileConditionILi900EEEEEvPT_S6_S6_PKS5_S8_S8_S8_PKfflPfPj,@"STO_CUDA_ENTRY STV_DEFAULT"
_ZN13group_norm_v218gn_bwd_cuda_kernelI6__halfLi480ELi2ELi16ELi60ELi1024ELb1ELb1ELi16ELi960ELi960ELi4ELb1ELi4ELb0ELb0ELNS_15WgradSyncMethodE3ENS_16CompileConditionILi900EEEEEvPT_S6_S6_PKS5_S8_S8_S8_PKfflPfPj:
.text._ZN13group_norm_v218gn_bwd_cuda_kernelI6__halfLi480ELi2ELi16ELi60ELi1024ELb1ELb1ELi16ELi960ELi960ELi4ELb1ELi4ELb0ELb0ELNS_15WgradSyncMethodE3ENS_16CompileConditionILi900EEEEEvPT_S6_S6_PKS5_S8_S8_S8_PKfflPfPj:
        /* <DEDUP_REMOVED lines=29> */
.L_x_2895:
[----:B------:R-:W2:Y:S04]  /*01d0*/  LD.E.STRONG.GPU R0, desc[UR12][R2.64] ;  /* 0x0000000c02007980 */ /* 0x000ea8000c10f900 */
[----:B--2---:R-:W-:Y:S01]  /*01e0*/  CCTL.IVALL ;  /* 0x00000000ff00798f */ /* 0x004fe20002000000 */
[----:B------:R-:W-:Y:S05]  /*01f0*/  YIELD ;  /* 0x0000000000007946 */ /* 0x000fea0003800000 */
[----:B-----5:R-:W-:-:S04]  /*0200*/  LOP3.LUT R0, R0, R5, RZ, 0x3c, !PT ;  /* 0x0000000500007212 */ /* 0x020fc800078e3cff */
[----:B------:R-:W-:-:S13]  /*0210*/  ISETP.GT.AND P0, PT, R0, -0x1, PT ;  /* 0xffffffff0000780c */ /* 0x000fda0003f04270 */
[----:B------:R-:W-:Y:S05]  /*0220*/  @P0 BRA `(.L_x_2895) ;  /* 0xfffffffc00e80947 */ /* 0x000fea000383ffff */
.L_x_2894:
[----:B------:R-:W-:Y:S05]  /*0230*/  WARPSYNC.ALL ;  /* 0x0000000000007948 */ /* 0x000fea0003800000 */
[----:B------:R-:W-:Y:S06]  /*0240*/  BAR.SYNC.DEFER_BLOCKING 0x0 ;  /* 0x0000000000007b1d */ /* 0x000fec0000010000 */
[----:B------:R-:W-:Y:S05]  /*0250*/  BRA `(.L_x_2896) ;  /* 0x0000005c00547947 */ /* 0x000fea0003800000 */
.L_x_2893:
        /* <DEDUP_REMOVED lines=67> */
.L_x_2912:
        /* <DEDUP_REMOVED lines=919> */
.L_x_2897:
        /* <DEDUP_REMOVED lines=127> */
.L_x_2899:
[----:B------:R-:W-:Y:S05]  /*47f0*/  BSYNC B0 ;  /* 0x0000000000007941 */ /* 0x000fea0003800000 */
.L_x_2898:
        /* <DEDUP_REMOVED lines=19> */
.L_x_2901:
[----:B------:R-:W-:Y:S05]  /*4930*/  BSYNC B0 ;  /* 0x0000000000007941 */ /* 0x000fea0003800000 */
.L_x_2900:
        /* <DEDUP_REMOVED lines=17> */
.L_x_2904:
[----:B------:R-:W2:Y:S04]  /*4a50*/  LD.E.STRONG.GPU R31, desc[UR12][R28.64] ;  /* 0x0000000c1c1f7980 */ /* 0x000ea8000c10f900 */
[----:B--2---:R-:W-:Y:S01]  /*4a60*/  CCTL.IVALL ;  /* 0x00000000ff00798f */ /* 0x004fe20002000000 */
[----:B------:R-:W-:Y:S05]  /*4a70*/  YIELD ;  /* 0x0000000000007946 */ /* 0x000fea0003800000 */
[----:B-----5:R-:W-:-:S04]  /*4a80*/  LOP3.LUT R31, R31, R30, RZ, 0x3c, !PT ;  /* 0x0000001e1f1f7212 */ /* 0x020fc800078e3cff */
[----:B------:R-:W-:-:S13]  /*4a90*/  ISETP.GT.AND P1, PT, R31, -0x1, PT ;  /* 0xffffffff1f00780c */ /* 0x000fda0003f24270 */
[----:B------:R-:W-:Y:S05]  /*4aa0*/  @P1 BRA `(.L_x_2904) ;  /* 0xfffffffc00e81947 */ /* 0x000fea000383ffff */
.L_x_2903:
[----:B------:R-:W-:Y:S05]  /*4ab0*/  WARPSYNC.ALL ;  /* 0x0000000000007948 */ /* 0x000fea0003800000 */
[----:B------:R-:W-:Y:S06]  /*4ac0*/  BAR.SYNC.DEFER_BLOCKING 0x0 ;  /* 0x0000000000007b1d */ /* 0x000fec0000010000 */
[----:B------:R-:W-:Y:S05]  /*4ad0*/  BRA `(.L_x_2905) ;  /* 0x0000000000647947 */ /* 0x000fea0003800000 */
.L_x_2902:
        /* <DEDUP_REMOVED lines=17> */
.L_x_2907:
[----:B------:R-:W2:Y:S04]  /*4bf0*/  LD.E.STRONG.GPU R31, desc[UR12][R28.64] ;  /* 0x0000000c1c1f7980 */ /* 0x000ea8000c10f900 */
[----:B--2---:R-:W-:Y:S01]  /*4c00*/  CCTL.IVALL ;  /* 0x00000000ff00798f */ /* 0x004fe20002000000 */
[----:B------:R-:W-:Y:S05]  /*4c10*/  YIELD ;  /* 0x0000000000007946 */ /* 0x000fea0003800000 */
[----:B-----5:R-:W-:-:S04]  /*4c20*/  LOP3.LUT R31, R31, R30, RZ, 0x3c, !PT ;  /* 0x0000001e1f1f7212 */ /* 0x020fc800078e3cff */
[----:B------:R-:W-:-:S13]  /*4c30*/  ISETP.GT.AND P1, PT, R31, -0x1, PT ;  /* 0xffffffff1f00780c */ /* 0x000fda0003f24270 */
[----:B------:R-:W-:Y:S05]  /*4c40*/  @P1 BRA `(.L_x_2907) ;  /* 0xfffffffc00e81947 */ /* 0x000fea000383ffff */
.L_x_2906:
[----:B------:R-:W-:Y:S05]  /*4c50*/  WARPSYNC.ALL ;  /* 0x0000000000007948 */ /* 0x000fea0003800000 */
[----:B------:R-:W-:Y:S06]  /*4c60*/  BAR.SYNC.DEFER_BLOCKING 0x0 ;  /* 0x0000000000007b1d */ /* 0x000fec0000010000 */
.L_x_2905:
        /* <DEDUP_REMOVED lines=37> */
.L_x_2909:
[----:B------:R-:W-:Y:S05]  /*4ec0*/  BSYNC B0 ;  /* 0x0000000000007941 */ /* 0x000fea0003800000 */
.L_x_2908:
        /* <DEDUP_REMOVED lines=29> */
.L_x_2911:
[----:B------:R-:W-:Y:S05]  /*50a0*/  BSYNC B0 ;  /* 0x0000000000007941 */ /* 0x000fea0003800000 */
.L_x_2910:
        /* <DEDUP_REMOVED lines=240> */
.L_x_2896:
        /* <DEDUP_REMOVED lines=74> */
.L_x_2929:
        /* <DEDUP_REMOVED lines=41> */
.L_x_2916:
[----:B------:R-:W-:Y:S05]  /*66e0*/  BSYNC B1 ;  /* 0x0000000000017941 */ /* 0x000fea0003800000 */
.L_x_2915:
        /* <DEDUP_REMOVED lines=20> */
.L_x_2919:
        /* <DEDUP_REMOVED lines=55> */
.L_x_2918:
[----:B------:R-:W-:Y:S05]  /*6ba0*/  BSYNC B1 ;  /* 0x0000000000017941 */ /* 0x000fea0003800000 */
.L_x_2917:
        /* <DEDUP_REMOVED lines=35> */
.L_x_2921:
[----:B------:R-:W-:Y:S05]  /*6de0*/  BSYNC B1 ;  /* 0x0000000000017941 */ /* 0x000fea0003800000 */
.L_x_2920:
        /* <DEDUP_REMOVED lines=15> */
.L_x_2914:
[----:B------:R-:W-:Y:S05]  /*6ee0*/  BSYNC B0 ;  /* 0x0000000000007941 */ /* 0x000fea0003800000 */
.L_x_2913:
        /* <DEDUP_REMOVED lines=38> */
.L_x_2938:
        /* <DEDUP_REMOVED lines=42> */
.L_x_2948:
        /* <DEDUP_REMOVED lines=36> */
.L_x_2958:
[----:B0-----:R-:W-:Y:S01]  /*7630*/  FADD.FTZ R23, R22, R38 ;  /* 0x0000002616177221 */ /* 0x001fe20000010000 */
[----:B------:R-:W-:Y:S02]  /*7640*/  @!P1 F2FP.F16.F32.PACK_AB R22, RZ, R28 ;  /* 0x0000001cff16923e */ /* 0x000fe400000000ff */
[----:B------:R-:W-:Y:S02]  /*7650*/  MOV R29, R55 ;  /* 0x00000037001d7202 */ /* 0x000fe40000000f00 */
[----:B------:R-:W-:Y:S01]  /*7660*/  @!P1 F2FP.F16.F32.PACK_AB R23, RZ, R23 ;  /* 0x00000017ff17923e */ /* 0x000fe200000000ff */
[----:B------:R4:W-:Y:S04]  /*7670*/  @!P1 STG.E.U16 desc[UR12][R18.64+0x78], R22 ;  /* 0x0000781612009986 */ /* 0x0009e8000c10150c */
[----:B------:R4:W-:Y:S02]  /*7680*/  @!P1 STG.E.U16 desc[UR12][R20.64+0x78], R23 ;  /* 0x0000781714009986 */ /* 0x0009e4000c10150c */
.L_x_2924:
[----:B------:R-:W-:Y:S05]  /*7690*/  BSYNC B0 ;  /* 0x0000000000007941 */ /* 0x000fea0003800000 */
.L_x_2923:
        /* <DEDUP_REMOVED lines=151> */
.L_x_2992:
[----:B--2---:R-:W-:Y:S01]  /*8010*/  FADD.FTZ R23, R40, R38 ;  /* 0x0000002628177221 */ /* 0x004fe20000010000 */
[----:B------:R-:W-:-:S04]  /*8020*/  @!P0 F2FP.F16.F32.PACK_AB R22, RZ, R22 ;  /* 0x00000016ff16823e */ /* 0x000fc800000000ff */
[----:B------:R-:W-:Y:S01]  /*8030*/  @!P0 F2FP.F16.F32.PACK_AB R23, RZ, R23 ;  /* 0x00000017ff17823e */ /* 0x000fe200000000ff */
[----:B------:R0:W-:Y:S04]  /*8040*/  @!P0 STG.E.U16 desc[UR12][R18.64+0xb4], R22 ;  /* 0x0000b41612008986 */ /* 0x0001e8000c10150c */
[----:B------:R0:W-:Y:S02]  /*8050*/  @!P0 STG.E.U16 desc[UR12][R20.64+0xb4], R23 ;  /* 0x0000b41714008986 */ /* 0x0001e4000c10150c */
.L_x_2922:
[----:B------:R-:W-:Y:S05]  /*8060*/  WARPSYNC.ALL ;  /* 0x0000000000007948 */ /* 0x000fea0003800000 */
[----:B------:R-:W-:Y:S01]  /*8070*/  BAR.SYNC.DEFER_BLOCKING 0x0 ;  /* 0x0000000000007b1d */ /* 0x000fe20000010000 */
[C---:B------:R-:W-:Y:S02]  /*8080*/  ISETP.GE.AND P0, PT, R8.reuse, -0x1c40, PT ;  /* 0xffffe3c00800780c */ /* 0x040fe40003f06270 */
[----:B------:R-:W-:-:S11]  /*8090*/  IADD3 R8, R8, 0x2000, RZ ;  /* 0x0000200008087810 */ /* 0x000fd60007ffe0ff */
[----:B------:R-:W-:Y:S05]  /*80a0*/  @!P0 BRA `(.L_x_2929) ;  /* 0xffffffe000e88947 */ /* 0x000fea000383ffff */
[----:B------:R-:W-:Y:S05]  /*80b0*/  EXIT ;  /* 0x000000000000794d */ /* 0x000fea0003800000 */
.L_x_2925:
[----:B------:R-:W-:Y:S01]  /*80c0*/  HFMA2.MMA R32, -RZ, RZ, 0, 4.76837158203125e-07 ;  /* 0x00000008ff207435 */ /* 0x000fe200000001ff */
[----:B--2---:R-:W-:Y:S02]  /*80d0*/  MOV R35, R18 ;  /* 0x0000001200237202 */ /* 0x004fe40000000f00 */
[----:B------:R-:W-:Y:S02]  /*80e0*/  MOV R33, 0x101f ;  /* 0x0000101f00217802 */ /* 0x000fe40000000f00 */
[----:B------:R-:W-:-:S07]  /*80f0*/  MOV R30, 0xffff ;  /* 0x0000ffff001e7802 */ /* 0x000fce0000000f00 */
[----:B01-3--:R-:W-:Y:S05]  /*8100*/  WARPSYNC.COLLECTIVE R30, `(.L_x_2930) ;  /* 0x000000001e087348 */ /* 0x00bfea0003c00000 */
[----:B------:R2:W4:Y:S02]  /*8110*/  SHFL.BFLY P2, R38, R35, R32, R33 ;  /* 0x0c00002023267389 */ /* 0x0005240000040021 */
[----:B01234-:R-:W-:Y:S01]  /*8120*/  ENDCOLLECTIVE ;  /* 0x000000000000791b */ /* 0x01ffe20003800000 */
.L_x_2930:
[----:B------:R-:W-:Y:S02]  /*8130*/  MOV R35, R19 ;  /* 0x0000001300237202 */ /* 0x000fe40000000f00 */
[----:B------:R-:W-:-:S07]  /*8140*/  MOV R21, R38 ;  /* 0x0000002600157202 */ /* 0x000fce0000000f00 */
[----:B------:R-:W-:Y:S05]  /*8150*/  WARPSYNC.COLLECTIVE R30, `(.L_x_2931) ;  /* 0x000000001e087348 */ /* 0x000fea0003c00000 */
[----:B------:R0:W1:Y:S02]  /*8160*/  SHFL.BFLY P2, R38, R35, R32, R33 ;  /* 0x0c00002023267389 */ /* 0x0000640000040021 */
[----:B01----:R-:W-:Y:S01]  /*8170*/  ENDCOLLECTIVE ;  /* 0x000000000000791b */ /* 0x003fe20003800000 */
.L_x_2931:
[----:B------:R-:W-:Y:S01]  /*8180*/  FADD.FTZ R21, R21, R18 ;  /* 0x0000001215157221 */ /* 0x000fe20000010000 */
[----:B------:R-:W-:-:S04]  /*8190*/  HFMA2.MMA R32, -RZ, RZ, 0, 2.384185791015625e-07 ;  /* 0x00000004ff207435 */ /* 0x000fc800000001ff */
[----:B------:R-:W-:Y:S02]  /*81a0*/  MOV R35, R21 ;  /* 0x0000001500237202 */ /* 0x000fe40000000f00 */
[----:B------:R-:W-:-:S07]  /*81b0*/  MOV R20, R38 ;  /* 0x0000002600147202 */ /* 0x000fce0000000f00 */
[----:B------:R-:W-:Y:S05]  /*81c0*/  WARPSYNC.COLLECTIVE R30, `(.L_x_2932) ;  /* 0x000000001e087348 */ /* 0x000fea0003c00000 */
[----:B------:R0:W1:Y:S02]  /*81d0*/  SHFL.BFLY P2, R38, R35, R32, R33 ;  /* 0x0c00002023267389 */ /* 0x0000640000040021 */
[----:B01----:R-:W-:Y:S01]  /*81e0*/  ENDCOLLECTIVE ;  /* 0x000000000000791b */ /* 0x003fe20003800000 */
.L_x_2932:
[----:B------:R-:W-:-:S05]  /*81f0*/  FADD.FTZ R20, R20, R19 ;  /* 0x0000001314147221 */ /* 0x000fca0000010000 */
[----:B------:R-:W-:Y:S02]  /*8200*/  MOV R35, R20 ;  /* 0x0000001400237202 */ /* 0x000fe40000000f00 */
[----:B------:R-:W-:-:S07]  /*8210*/  MOV R22, R38 ;  /* 0x0000002600167202 */ /* 0x000fce0000000f00 */
[----:B------:R-:W-:Y:S05]  /*8220*/  WARPSYNC.COLLECTIVE R30, `(.L_x_2933) ;  /* 0x000000001e087348 */ /* 0x000fea0003c00000 */
[----:B------:R0:W1:Y:S02]  /*8230*/  SHFL.BFLY P2, R38, R35, R32, R33 ;  /* 0x0c00002023267389 */ /* 0x0000640000040021 */
[----:B01----:R-:W-:Y:S01]  /*8240*/  ENDCOLLECTIVE ;  /* 0x000000000000791b */ /* 0x003fe20003800000 */
.L_x_2933:
[----:B------:R-:W-:Y:S01]  /*8250*/  FADD.FTZ R22, R21, R22 ;  /* 0x0000001615167221 */ /* 0x000fe20000010000 */
[----:B------:R-:W-:-:S04]  /*8260*/  HFMA2.MMA R32, -RZ, RZ, 0, 1.1920928955078125e-07 ;  /* 0x00000002ff207435 */ /* 0x000fc800000001ff */
[----:B------:R-:W-:Y:S02]  /*8270*/  MOV R35, R22 ;  /* 0x0000001600237202 */ /* 0x000fe40000000f00 */
[----:B------:R-:W-:-:S07]  /*8280*/  MOV R23, R38 ;  /* 0x0000002600177202 */ /* 0x000fce0000000f00 */
[----:B------:R-:W-:Y:S05]  /*8290*/  WARPSYNC.COLLECTIVE R30, `(.L_x_2934) ;  /* 0x000000001e087348 */ /* 0x000fea0003c00000 */
[----:B------:R0:W1:Y:S02]  /*82a0*/  SHFL.BFLY P2, R38, R35, R32, R33 ;  /* 0x0c00002023267389 */ /* 0x0000640000040021 */
[----:B01----:R-:W-:Y:S01]  /*82b0*/  ENDCOLLECTIVE ;  /* 0x000000000000791b */ /* 0x003fe20003800000 */
.L_x_2934:
[----:B------:R-:W-:-:S05]  /*82c0*/  FADD.FTZ R23, R20, R23 ;  /* 0x0000001714177221 */ /* 0x000fca0000010000 */
[----:B------:R-:W-:Y:S02]  /*82d0*/  MOV R35, R23 ;  /* 0x0000001700237202 */ /* 0x000fe40000000f00 */
[----:B------:R-:W-:-:S07]  /*82e0*/  MOV R25, R38 ;  /* 0x0000002600197202 */ /* 0x000fce0000000f00 */
[----:B------:R-:W-:Y:S05]  /*82f0*/  WARPSYNC.COLLECTIVE R30, `(.L_x_2935) ;  /* 0x000000001e087348 */ /* 0x000fea0003c00000 */
[----:B------:R0:W1:Y:S02]  /*8300*/  SHFL.BFLY P2, R38, R35, R32, R33 ;  /* 0x0c00002023267389 */ /* 0x0000640000040021 */
[----:B01----:R-:W-:Y:S01]  /*8310*/  ENDCOLLECTIVE ;  /* 0x000000000000791b */ /* 0x003fe20003800000 */
.L_x_2935:
[----:B------:R-:W-:Y:S01]  /*8320*/  FADD.FTZ R25, R22, R25 ;  /* 0x0000001916197221 */ /* 0x000fe20000010000 */
[----:B------:R-:W-:-:S04]  /*8330*/  HFMA2.MMA R32, -RZ, RZ, 0, 5.9604644775390625e-08 ;  /* 0x00000001ff207435 */ /* 0x000fc800000001ff */
[----:B------:R-:W-:Y:S02]  /*8340*/  MOV R35, R25 ;  /* 0x0000001900237202 */ /* 0x000fe40000000f00 */
[----:B------:R-:W-:-:S07]  /*8350*/  MOV R18, R38 ;  /* 0x0000002600127202 */ /* 0x000fce0000000f00 */
[----:B------:R-:W-:Y:S05]  /*8360*/  WARPSYNC.COLLECTIVE R30, `(.L_x_2936) ;  /* 0x000000001e087348 */ /* 0x000fea0003c00000 */
[----:B------:R0:W1:Y:S02]  /*8370*/  SHFL.BFLY P2, R38, R35, R32, R33 ;  /* 0x0c00002023267389 */ /* 0x0000640000040021 */
[----:B01----:R-:W-:Y:S01]  /*8380*/  ENDCOLLECTIVE ;  /* 0x000000000000791b */ /* 0x003fe20003800000 */
.L_x_2936:
[----:B------:R-:W-:-:S05]  /*8390*/  FADD.FTZ R24, R23, R18 ;  /* 0x0000001217187221 */ /* 0x000fca0000010000 */
[----:B------:R-:W-:Y:S02]  /*83a0*/  MOV R35, R24 ;  /* 0x0000001800237202 */ /* 0x000fe40000000f00 */
[----:B------:R-:W-:-:S07]  /*83b0*/  MOV R26, R38 ;  /* 0x00000026001a7202 */ /* 0x000fce0000000f00 */
[----:B------:R-:W-:Y:S05]  /*83c0*/  WARPSYNC.COLLECTIVE R30, `(.L_x_2937) ;  /* 0x000000001e087348 */ /* 0x000fea0003c00000 */
[----:B------:R0:W1:Y:S02]  /*83d0*/  SHFL.BFLY P2, R38, R35, R32, R33 ;  /* 0x0c00002023267389 */ /* 0x0000640000040021 */
[----:B01----:R-:W-:Y:S01]  /*83e0*/  ENDCOLLECTIVE ;  /* 0x000000000000791b */ /* 0x003fe20003800000 */
.L_x_2937:
[----:B------:R-:W-:Y:S01]  /*83f0*/  FADD.FTZ R26, R25, R26 ;  /* 0x0000001a191a7221 */ /* 0x000fe20000010000 */
[----:B------:R-:W-:Y:S06]  /*8400*/  BRA `(.L_x_2938) ;  /* 0xffffffec00507947 */ /* 0x000fec000383ffff */
.L_x_2926:
        /* <DEDUP_REMOVED lines=8> */
.L_x_2940:
[----:B------:R-:W-:Y:S05]  /*8490*/  BSYNC B1 ;  /* 0x0000000000017941 */ /* 0x000fea0003800000 */
.L_x_2939:
        /* <DEDUP_REMOVED lines=8> */
.L_x_2941:
[----:B------:R-:W-:Y:S01]  /*8520*/  FADD.FTZ R25, R25, R22 ;  /* 0x0000001619197221 */ /* 0x000fe20000010000 */
[----:B------:R-:W-:-:S04]  /*8530*/  HFMA2.MMA R32, -RZ, RZ, 0, 2.384185791015625e-07 ;  /* 0x00000004ff207435 */ /* 0x000fc800000001ff */
[----:B------:R-:W-:Y:S02]  /*8540*/  MOV R35, R25 ;  /* 0x0000001900237202 */ /* 0x000fe40000000f00 */
[----:B------:R-:W-:-:S07]  /*8550*/  MOV R24, R38 ;  /* 0x0000002600187202 */ /* 0x000fce0000000f00 */
[----:B------:R-:W-:Y:S05]  /*8560*/  WARPSYNC.COLLECTIVE R30, `(.L_x_2942) ;  /* 0x000000001e087348 */ /* 0x000fea0003c00000 */
[----:B------:R0:W1:Y:S02]  /*8570*/  SHFL.BFLY P2, R38, R35, R32, R33 ;  /* 0x0c00002023267389 */ /* 0x0000640000040021 */
[----:B01----:R-:W-:Y:S01]  /*8580*/  ENDCOLLECTIVE ;  /* 0x000000000000791b */ /* 0x003fe20003800000 */
.L_x_2942:
[----:B------:R-:W-:-:S05]  /*8590*/  FADD.FTZ R24, R24, R23 ;  /* 0x0000001718187221 */ /* 0x000fca0000010000 */
[----:B------:R-:W-:Y:S02]  /*85a0*/  MOV R35, R24 ;  /* 0x0000001800237202 */ /* 0x000fe40000000f00 */
[----:B------:R-:W-:-:S07]  /*85b0*/  MOV R26, R38 ;  /* 0x00000026001a7202 */ /* 0x000fce0000000f00 */
[----:B------:R-:W-:Y:S05]  /*85c0*/  WARPSYNC.COLLECTIVE R30, `(.L_x_2943) ;  /* 0x000000001e087348 */ /* 0x000fea0003c00000 */
[----:B------:R0:W1:Y:S02]  /*85d0*/  SHFL.BFLY P2, R38, R35, R32, R33 ;  /* 0x0c00002023267389 */ /* 0x0000640000040021 */
[----:B01----:R-:W-:Y:S01]  /*85e0*/  ENDCOLLECTIVE ;  /* 0x000000000000791b */ /* 0x003fe20003800000 */
.L_x_2943:
[----:B------:R-:W-:Y:S01]  /*85f0*/  FADD.FTZ R26, R25, R26 ;  /* 0x0000001a191a7221 */ /* 0x000fe20000010000 */
[----:B------:R-:W-:-:S04]  /*8600*/  HFMA2.MMA R32, -RZ, RZ, 0, 1.1920928955078125e-07 ;  /* 0x00000002ff207435 */ /* 0x000fc800000001ff */
[----:B------:R-:W-:Y:S02]  /*8610*/  MOV R35, R26 ;  /* 0x0000001a00237202 */ /* 0x000fe40000000f00 */
[----:B------:R-:W-:-:S07]  /*8620*/  MOV R27, R38 ;  /* 0x00000026001b7202 */ /* 0x000fce0000000f00 */
[----:B------:R-:W-:Y:S05]  /*8630*/  WARPSYNC.COLLECTIVE R30, `(.L_x_2944) ;  /* 0x000000001e087348 */ /* 0x000fea0003c00000 */
[----:B------:R0:W1:Y:S02]  /*8640*/  SHFL.BFLY P2, R38, R35, R32, R33 ;  /* 0x0c00002023267389 */ /* 0x0000640000040021 */
[----:B01----:R-:W-:Y:S01]  /*8650*/  ENDCOLLECTIVE ;  /* 0x000000000000791b */ /* 0x003fe20003800000 */
.L_x_2944:
[----:B------:R-:W-:-:S05]  /*8660*/  FADD.FTZ R27, R24, R27 ;  /* 0x0000001b181b7221 */ /* 0x000fca0000010000 */
[----:B------:R-:W-:Y:S02]  /*8670*/  MOV R35, R27 ;  /* 0x0000001b00237202 */ /* 0x000fe40000000f00 */
[----:B------:R-:W-:-:S07]  /*8680*/  MOV R29, R38 ;  /* 0x00000026001d7202 */ /* 0x000fce0000000f00 */
[----:B------:R-:W-:Y:S05]  /*8690*/  WARPSYNC.COLLECTIVE R30, `(.L_x_2945) ;  /* 0x000000001e087348 */ /* 0x000fea0003c00000 */
[----:B------:R0:W1:Y:S02]  /*86a0*/  SHFL.BFLY P2, R38, R35, R32, R33 ;  /* 0x0c00002023267389 */ /* 0x0000640000040021 */
[----:B01----:R-:W-:Y:S01]  /*86b0*/  ENDCOLLECTIVE ;  /* 0x000000000000791b */ /* 0x003fe20003800000 */
.L_x_2945:
[----:B------:R-:W-:Y:S01]  /*86c0*/  FADD.FTZ R29, R26, R29 ;  /* 0x0000001d1a1d7221 */ /* 0x000fe20000010000 */
[----:B------:R-:W-:-:S04]  /*86d0*/  HFMA2.MMA R32, -RZ, RZ, 0, 5.9604644775390625e-08 ;  /* 0x00000001ff207435 */ /* 0x000fc800000001ff */
[----:B------:R-:W-:Y:S02]  /*86e0*/  MOV R35, R29 ;  /* 0x0000001d00237202 */ /* 0x000fe40000000f00 */
[----:B------:R-:W-:-:S07]  /*86f0*/  MOV R22, R38 ;  /* 0x0000002600167202 */ /* 0x000fce0000000f00 */
[----:B------:R-:W-:Y:S05]  /*8700*/  WARPSYNC.COLLECTIVE R30, `(.L_x_2946) ;  /* 0x000000001e087348 */ /* 0x000fea0003c00000 */
[----:B------:R0:W1:Y:S02]  /*8710*/  SHFL.BFLY P2, R38, R35, R32, R33 ;  /* 0x0c00002023267389 */ /* 0x0000640000040021 */
[----:B01----:R-:W-:Y:S01]  /*8720*/  ENDCOLLECTIVE ;  /* 0x000000000000791b */ /* 0x003fe20003800000 */
.L_x_2946:
[----:B------:R-:W-:-:S05]  /*8730*/  FADD.FTZ R22, R27, R22 ;  /* 0x000000161b167221 */ /* 0x000fca0000010000 */
[----:B------:R-:W-:Y:S02]  /*8740*/  MOV R35, R22 ;  /* 0x0000001600237202 */ /* 0x000fe40000000f00 */
[----:B------:R-:W-:-:S07]  /*8750*/  MOV R28, R38 ;  /* 0x00000026001c7202 */ /* 0x000fce0000000f00 */
[----:B------:R-:W-:Y:S05]  /*8760*/  WARPSYNC.COLLECTIVE R30, `(.L_x_2947) ;  /* 0x000000001e087348 */ /* 0x000fea0003c00000 */
[----:B------:R0:W1:Y:S02]  /*8770*/  SHFL.BFLY P2, R38, R35, R32, R33 ;  /* 0x0c00002023267389 */ /* 0x0000640000040021 */
[----:B01----:R-:W-:Y:S01]  /*8780*/  ENDCOLLECTIVE ;  /* 0x000000000000791b */ /* 0x003fe20003800000 */
.L_x_2947:
[----:B------:R-:W-:Y:S01]  /*8790*/  FADD.FTZ R28, R29, R28 ;  /* 0x0000001c1d1c7221 */ /* 0x000fe20000010000 */
[----:B------:R-:W-:Y:S06]  /*87a0*/  BRA `(.L_x_2948) ;  /* 0xffffffec00107947 */ /* 0x000fec000383ffff */
.L_x_2927:
        /* <DEDUP_REMOVED lines=8> */
.L_x_2950:
[----:B------:R-:W-:Y:S05]  /*8830*/  BSYNC B1 ;  /* 0x0000000000017941 */ /* 0x000fea0003800000 */
.L_x_2949:
        /* <DEDUP_REMOVED lines=8> */
.L_x_2951:
[----:B------:R-:W-:Y:S01]  /*88c0*/  FADD.FTZ R25, R25, R22 ;  /* 0x0000001619197221 */ /* 0x000fe20000010000 */
[----:B------:R-:W-:-:S04]  /*88d0*/  HFMA2.MMA R32, -RZ, RZ, 0, 2.384185791015625e-07 ;  /* 0x00000004ff207435 */ /* 0x000fc800000001ff */
[----:B------:R-:W-:Y:S02]  /*88e0*/  MOV R35, R25 ;  /* 0x0000001900237202 */ /* 0x000fe40000000f00 */
[----:B------:R-:W-:-:S07]  /*88f0*/  MOV R24, R38 ;  /* 0x0000002600187202 */ /* 0x000fce0000000f00 */
[----:B------:R-:W-:Y:S05]  /*8900*/  WARPSYNC.COLLECTIVE R30, `(.L_x_2952) ;  /* 0x000000001e087348 */ /* 0x000fea0003c00000 */
[----:B------:R0:W1:Y:S02]  /*8910*/  SHFL.BFLY P2, R38, R35, R32, R33 ;  /* 0x0c00002023267389 */ /* 0x0000640000040021 */
[----:B01----:R-:W-:Y:S01]  /*8920*/  ENDCOLLECTIVE ;  /* 0x000000000000791b */ /* 0x003fe20003800000 */
.L_x_2952:
[----:B------:R-:W-:-:S05]  /*8930*/  FADD.FTZ R24, R24, R23 ;  /* 0x0000001718187221 */ /* 0x000fca0000010000 */
[----:B------:R-:W-:Y:S02]  /*8940*/  MOV R35, R24 ;  /* 0x0000001800237202 */ /* 0x000fe40000000f00 */
[----:B------:R-:W-:-:S07]  /*8950*/  MOV R26, R38 ;  /* 0x00000026001a7202 */ /* 0x000fce0000000f00 */
[----:B------:R-:W-:Y:S05]  /*8960*/  WARPSYNC.COLLECTIVE R30, `(.L_x_2953) ;  /* 0x000000001e087348 */ /* 0x000fea0003c00000 */
[----:B------:R0:W1:Y:S02]  /*8970*/  SHFL.BFLY P2, R38, R35, R32, R33 ;  /* 0x0c00002023267389 */ /* 0x0000640000040021 */
[----:B01----:R-:W-:Y:S01]  /*8980*/  ENDCOLLECTIVE ;  /* 0x000000000000791b */ /* 0x003fe20003800000 */
.L_x_2953:
[----:B------:R-:W-:Y:S01]  /*8990*/  FADD.FTZ R26, R25, R26 ;  /* 0x0000001a191a7221 */ /* 0x000fe20000010000 */
[----:B------:R-:W-:-:S04]  /*89a0*/  HFMA2.MMA R32, -RZ, RZ, 0, 1.1920928955078125e-07 ;  /* 0x00000002ff207435 */ /* 0x000fc800000001ff */
[----:B------:R-:W-:Y:S02]  /*89b0*/  MOV R35, R26 ;  /* 0x0000001a00237202 */ /* 0x000fe40000000f00 */
[----:B------:R-:W-:-:S07]  /*89c0*/  MOV R27, R38 ;  /* 0x00000026001b7202 */ /* 0x000fce0000000f00 */
[----:B------:R-:W-:Y:S05]  /*89d0*/  WARPSYNC.COLLECTIVE R30, `(.L_x_2954) ;  /* 0x000000001e087348 */ /* 0x000fea0003c00000 */
[----:B------:R0:W1:Y:S02]  /*89e0*/  SHFL.BFLY P2, R38, R35, R32, R33 ;  /* 0x0c00002023267389 */ /* 0x0000640000040021 */
[----:B01----:R-:W-:Y:S01]  /*89f0*/  ENDCOLLECTIVE ;  /* 0x000000000000791b */ /* 0x003fe20003800000 */
.L_x_2954:
[----:B------:R-:W-:-:S05]  /*8a00*/  FADD.FTZ R27, R24, R27 ;  /* 0x0000001b181b7221 */ /* 0x000fca0000010000 */
[----:B------:R-:W-:Y:S02]  /*8a10*/  MOV R35, R27 ;  /* 0x0000001b00237202 */ /* 0x000fe40000000f00 */
[----:B------:R-:W-:-:S07]  /*8a20*/  MOV R29, R38 ;  /* 0x00000026001d7202 */ /* 0x000fce0000000f00 */
[----:B------:R-:W-:Y:S05]  /*8a30*/  WARPSYNC.COLLECTIVE R30, `(.L_x_2955) ;  /* 0x000000001e087348 */ /* 0x000fea0003c00000 */
[----:B------:R0:W1:Y:S02]  /*8a40*/  SHFL.BFLY P2, R38, R35, R32, R33 ;  /* 0x0c00002023267389 */ /* 0x0000640000040021 */
[----:B01----:R-:W-:Y:S01]  /*8a50*/  ENDCOLLECTIVE ;  /* 0x000000000000791b */ /* 0x003fe20003800000 */
.L_x_2955:
[----:B------:R-:W-:Y:S01]  /*8a60*/  FADD.FTZ R29, R26, R29 ;  /* 0x0000001d1a1d7221 */ /* 0x000fe20000010000 */
[----:B------:R-:W-:-:S04]  /*8a70*/  HFMA2.MMA R32, -RZ, RZ, 0, 5.9604644775390625e-08 ;  /* 0x00000001ff207435 */ /* 0x000fc800000001ff */
[----:B------:R-:W-:Y:S02]  /*8a80*/  MOV R35, R29 ;  /* 0x0000001d00237202 */ /* 0x000fe40000000f00 */
[----:B------:R-:W-:-:S07]  /*8a90*/  MOV R22, R38 ;  /* 0x0000002600167202 */ /* 0x000fce0000000f00 */
[----:B------:R-:W-:Y:S05]  /*8aa0*/  WARPSYNC.COLLECTIVE R30, `(.L_x_2956) ;  /* 0x000000001e087348 */ /* 0x000fea0003c00000 */
[----:B------:R0:W1:Y:S02]  /*8ab0*/  SHFL.BFLY P2, R38, R35, R32, R33 ;  /* 0x0c00002023267389 */ /* 0x0000640000040021 */
[----:B01----:R-:W-:Y:S01]  /*8ac0*/  ENDCOLLECTIVE ;  /* 0x000000000000791b */ /* 0x003fe20003800000 */
.L_x_2956:
[----:B------:R-:W-:-:S05]  /*8ad0*/  FADD.FTZ R22, R27, R22 ;  /* 0x000000161b167221 */ /* 0x000fca0000010000 */
[----:B------:R-:W-:Y:S02]  /*8ae0*/  MOV R35, R22 ;  /* 0x0000001600237202 */ /* 0x000fe40000000f00 */
[----:B------:R-:W-:-:S07]  /*8af0*/  MOV R28, R38 ;  /* 0x00000026001c7202 */ /* 0x000fce0000000f00 */
[----:B------:R-:W-:Y:S05]  /*8b00*/  WARPSYNC.COLLECTIVE R30, `(.L_x_2957) ;  /* 0x000000001e087348 */ /* 0x000fea0003c00000 */
[----:B------:R0:W1:Y:S02]  /*8b10*/  SHFL.BFLY P2, R38, R35, R32, R33 ;  /* 0x0c00002023267389 */ /* 0x0000640000040021 */
[----:B01----:R-:W-:Y:S01]  /*8b20*/  ENDCOLLECTIVE ;  /* 0x000000000000791b */ /* 0x003fe20003800000 */
.L_x_2957:
[----:B------:R-:W-:Y:S01]  /*8b30*/  FADD.FTZ R28, R29, R28 ;  /* 0x0000001c1d1c7221 */ /* 0x000fe20000010000 */
[----:B------:R-:W-:Y:S06]  /*8b40*/  BRA `(.L_x_2958) ;  /* 0xffffffe800b87947 */ /* 0x000fec000383ffff */
.L_x_2928:
        /* <DEDUP_REMOVED lines=8> */
.L_x_2960:
[----:B------:R-:W-:Y:S05]  /*8bd0*/  BSYNC B0 ;  /* 0x0000000000007941 */ /* 0x000fea0003800000 */
.L_x_2959:
        /* <DEDUP_REMOVED lines=10> */
.L_x_2961:
        /* <DEDUP_REMOVED lines=15> */
.L_x_2962:
[----:B------:R-:W-:Y:S02]  /*8d70*/  MOV R35, R34 ;  /* 0x0000002200237202 */ /* 0x000fe40000000f00 */
[----:B------:R-:W-:-:S07]  /*8d80*/  MOV R23, R38 ;  /* 0x0000002600177202 */ /* 0x000fce0000000f00 */
[----:B------:R-:W-:Y:S05]  /*8d90*/  WARPSYNC.COLLECTIVE R30, `(.L_x_2963) ;  /* 0x000000001e087348 */ /* 0x000fea0003c00000 */
[----:B------:R0:W1:Y:S02]  /*8da0*/  SHFL.BFLY P2, R38, R35, R32, R33 ;  /* 0x0c00002023267389 */ /* 0x0000640000040021 */
[----:B01----:R-:W-:Y:S01]  /*8db0*/  ENDCOLLECTIVE ;  /* 0x000000000000791b */ /* 0x003fe20003800000 */
.L_x_2963:
        /* <DEDUP_REMOVED lines=10> */
.L_x_2964:
[----:B------:R-:W-:-:S05]  /*8e60*/  FADD.FTZ R23, R34, R37 ;  /* 0x0000002522177221 */ /* 0x000fca0000010000 */
[----:B------:R-:W-:Y:S02]  /*8e70*/  MOV R35, R23 ;  /* 0x0000001700237202 */ /* 0x000fe40000000f00 */
[----:B------:R-:W-:-:S07]  /*8e80*/  MOV R39, R38 ;  /* 0x0000002600277202 */ /* 0x000fce0000000f00 */
[----:B------:R-:W-:Y:S05]  /*8e90*/  WARPSYNC.COLLECTIVE R30, `(.L_x_2965) ;  /* 0x000000001e087348 */ /* 0x000fea0003c00000 */
[----:B------:R0:W1:Y:S02]  /*8ea0*/  SHFL.BFLY P2, R38, R35, R32, R33 ;  /* 0x0c00002023267389 */ /* 0x0000640000040021 */
[----:B01----:R-:W-:Y:S01]  /*8eb0*/  ENDCOLLECTIVE ;  /* 0x000000000000791b */ /* 0x003fe20003800000 */
.L_x_2965:
        /* <DEDUP_REMOVED lines=8> */
.L_x_2966:
        /* <DEDUP_REMOVED lines=10> */
.L_x_2967:
[----:B------:R-:W-:Y:S01]  /*8fe0*/  FADD.FTZ R36, R39, R36 ;  /* 0x0000002427247221 */ /* 0x000fe20000010000 */
[----:B------:R-:W-:Y:S01]  /*8ff0*/  HFMA2.MMA R32, -RZ, RZ, 0, 4.76837158203125e-07 ;  /* 0x00000008ff207435 */ /* 0x000fe200000001ff */
[----:B------:R-:W-:Y:S02]  /*9000*/  MOV R35, R31 ;  /* 0x0000001f00237202 */ /* 0x000fe40000000f00 */
[----:B------:R-:W-:-:S08]  /*9010*/  MOV R34, R38 ;  /* 0x0000002600227202 */ /* 0x000fd00000000f00 */
[----:B------:R-:W-:Y:S05]  /*9020*/  WARPSYNC.COLLECTIVE R30, `(.L_x_2968) ;  /* 0x000000001e087348 */ /* 0x000fea0003c00000 */
[----:B------:R0:W1:Y:S02]  /*9030*/  SHFL.BFLY P2, R38, R35, R32, R33 ;  /* 0x0c00002023267389 */ /* 0x0000640000040021 */
[----:B01----:R-:W-:Y:S01]  /*9040*/  ENDCOLLECTIVE ;  /* 0x000000000000791b */ /* 0x003fe20003800000 */
.L_x_2968:
        /* <DEDUP_REMOVED lines=8> */
.L_x_2969:
[----:B------:R-:W-:Y:S01]  /*90d0*/  FADD.FTZ R26, R26, R31 ;  /* 0x0000001f1a1a7221 */ /* 0x000fe20000010000 */
[----:B------:R-:W-:-:S04]  /*90e0*/  HFMA2.MMA R32, -RZ, RZ, 0, 2.384185791015625e-07 ;  /* 0x00000004ff207435 */ /* 0x000fc800000001ff */
[----:B------:R-:W-:Y:S02]  /*90f0*/  MOV R35, R26 ;  /* 0x0000001a00237202 */ /* 0x000fe40000000f00 */
[----:B------:R-:W-:-:S07]  /*9100*/  MOV R27, R38 ;  /* 0x00000026001b7202 */ /* 0x000fce0000000f00 */
[----:B------:R-:W-:Y:S05]  /*9110*/  WARPSYNC.COLLECTIVE R30, `(.L_x_2970) ;  /* 0x000000001e087348 */ /* 0x000fea0003c00000 */
[----:B------:R0:W1:Y:S02]  /*9120*/  SHFL.BFLY P2, R38, R35, R32, R33 ;  /* 0x0c00002023267389 */ /* 0x0000640000040021 */
[----:B01----:R-:W-:Y:S01]  /*9130*/  ENDCOLLECTIVE ;  /* 0x000000000000791b */ /* 0x003fe20003800000 */
.L_x_2970:
[----:B------:R-:W-:-:S05]  /*9140*/  FADD.FTZ R27, R27, R40 ;  /* 0x000000281b1b7221 */ /* 0x000fca0000010000 */
[----:B------:R-:W-:Y:S02]  /*9150*/  MOV R35, R27 ;  /* 0x0000001b00237202 */ /* 0x000fe40000000f00 */
[----:B------:R-:W-:-:S07]  /*9160*/  MOV R25, R38 ;  /* 0x0000002600197202 */ /* 0x000fce0000000f00 */
[----:B------:R-:W-:Y:S05]  /*9170*/  WARPSYNC.COLLECTIVE R30, `(.L_x_2971) ;  /* 0x000000001e087348 */ /* 0x000fea0003c00000 */
[----:B------:R0:W1:Y:S02]  /*9180*/  SHFL.BFLY P2, R38, R35, R32, R33 ;  /* 0x0c00002023267389 */ /* 0x0000640000040021 */
[----:B01----:R-:W-:Y:S01]  /*9190*/  ENDCOLLECTIVE ;  /* 0x000000000000791b */ /* 0x003fe20003800000 */
.L_x_2971:
[----:B------:R-:W-:Y:S01]  /*91a0*/  FADD.FTZ R25, R26, R25 ;  /* 0x000000191a197221 */ /* 0x000fe20000010000 */
[----:B------:R-:W-:-:S04]  /*91b0*/  HFMA2.MMA R32, -RZ, RZ, 0, 1.1920928955078125e-07 ;  /* 0x00000002ff207435 */ /* 0x000fc800000001ff */
[----:B------:R-:W-:Y:S02]  /*91c0*/  MOV R35, R25 ;  /* 0x0000001900237202 */ /* 0x000fe40000000f00 */
[----:B------:R-:W-:-:S07]  /*91d0*/  MOV R40, R38 ;  /* 0x0000002600287202 */ /* 0x000fce0000000f00 */
[----:B------:R-:W-:Y:S05]  /*91e0*/  WARPSYNC.COLLECTIVE R30, `(.L_x_2972) ;  /* 0x000000001e087348 */ /* 0x000fea0003c00000 */
[----:B------:R0:W1:Y:S02]  /*91f0*/  SHFL.BFLY P2, R38, R35, R32, R33 ;  /* 0x0c00002023267389 */ /* 0x0000640000040021 */
[----:B01----:R-:W-:Y:S01]  /*9200*/  ENDCOLLECTIVE ;  /* 0x000000000000791b */ /* 0x003fe20003800000 */
.L_x_2972:
[----:B------:R-:W-:-:S05]  /*9210*/  FADD.FTZ R24, R27, R40 ;  /* 0x000000281b187221 */ /* 0x000fca0000010000 */
[----:B------:R-:W-:Y:S02]  /*9220*/  MOV R35, R24 ;  /* 0x0000001800237202 */ /* 0x000fe40000000f00 */
[----:B------:R-:W-:-:S07]  /*9230*/  MOV R26, R38 ;  /* 0x00000026001a7202 */ /* 0x000fce0000000f00 */
[----:B------:R-:W-:Y:S05]  /*9240*/  WARPSYNC.COLLECTIVE R30, `(.L_x_2973) ;  /* 0x000000001e087348 */ /* 0x000fea0003c00000 */
[----:B------:R0:W1:Y:S02]  /*9250*/  SHFL.BFLY P2, R38, R35, R32, R33 ;  /* 0x0c00002023267389 */ /* 0x0000640000040021 */
[----:B01----:R-:W-:Y:S01]  /*9260*/  ENDCOLLECTIVE ;  /* 0x000000000000791b */ /* 0x003fe20003800000 */
.L_x_2973:
[----:B------:R-:W-:Y:S01]  /*9270*/  FADD.FTZ R26, R25, R26 ;  /* 0x0000001a191a7221 */ /* 0x000fe20000010000 */
[----:B------:R-:W-:-:S04]  /*9280*/  HFMA2.MMA R32, -RZ, RZ, 0, 5.9604644775390625e-08 ;  /* 0x00000001ff207435 */ /* 0x000fc800000001ff */
[----:B------:R-:W-:Y:S02]  /*9290*/  MOV R35, R26 ;  /* 0x0000001a00237202 */ /* 0x000fe40000000f00 */
[----:B------:R-:W-:-:S07]  /*92a0*/  MOV R27, R38 ;  /* 0x00000026001b7202 */ /* 0x000fce0000000f00 */
[----:B------:R-:W-:Y:S05]  /*92b0*/  WARPSYNC.COLLECTIVE R30, `(.L_x_2974) ;  /* 0x000000001e087348 */ /* 0x000fea0003c00000 */
[----:B------:R0:W1:Y:S02]  /*92c0*/  SHFL.BFLY P2, R38, R35, R32, R33 ;  /* 0x0c00002023267389 */ /* 0x0000640000040021 */
[----:B01----:R-:W-:Y:S01]  /*92d0*/  ENDCOLLECTIVE ;  /* 0x000000000000791b */ /* 0x003fe20003800000 */
.L_x_2974:
[----:B------:R-:W-:-:S05]  /*92e0*/  FADD.FTZ R27, R24, R27 ;  /* 0x0000001b181b7221 */ /* 0x000fca0000010000 */
[----:B------:R-:W-:Y:S02]  /*92f0*/  MOV R35, R27 ;  /* 0x0000001b00237202 */ /* 0x000fe40000000f00 */
[----:B------:R-:W-:-:S07]  /*9300*/  MOV R25, R38 ;  /* 0x0000002600197202 */ /* 0x000fce0000000f00 */
[----:B------:R-:W-:Y:S05]  /*9310*/  WARPSYNC.COLLECTIVE R30, `(.L_x_2975) ;  /* 0x000000001e087348 */ /* 0x000fea0003c00000 */
[----:B------:R0:W1:Y:S02]  /*9320*/  SHFL.BFLY P2, R38, R35, R32, R33 ;  /* 0x0c00002023267389 */ /* 0x0000640000040021 */
[----:B01----:R-:W-:Y:S01]  /*9330*/  ENDCOLLECTIVE ;  /* 0x000000000000791b */ /* 0x003fe20003800000 */
.L_x_2975:
[----:B------:R-:W-:Y:S01]  /*9340*/  FADD.FTZ R25, R26, R25 ;  /* 0x000000191a197221 */ /* 0x000fe20000010000 */
[----:B------:R-:W-:Y:S01]  /*9350*/  HFMA2.MMA R32, -RZ, RZ, 0, 4.76837158203125e-07 ;  /* 0x00000008ff207435 */ /* 0x000fe200000001ff */
[----:B------:R-:W-:Y:S02]  /*9360*/  MOV R35, R23 ;  /* 0x0000001700237202 */ /* 0x000fe40000000f00 */
[----:B------:R-:W-:-:S08]  /*9370*/  MOV R24, R38 ;  /* 0x0000002600187202 */ /* 0x000fd00000000f00 */
[----:B------:R-:W-:Y:S05]  /*9380*/  WARPSYNC.COLLECTIVE R30, `(.L_x_2976) ;  /* 0x000000001e087348 */ /* 0x000fea0003c00000 */
[----:B------:R0:W1:Y:S02]  /*9390*/  SHFL.BFLY P2, R38, R35, R32, R33 ;  /* 0x0c00002023267389 */ /* 0x0000640000040021 */
[----:B01----:R-:W-:Y:S01]  /*93a0*/  ENDCOLLECTIVE ;  /* 0x000000000000791b */ /* 0x003fe20003800000 */
.L_x_2976:
[----:B------:R-:W-:Y:S01]  /*93b0*/  FADD.FTZ R24, R27, R24 ;  /* 0x000000181b187221 */ /* 0x000fe20000010000 */
[----:B------:R-:W-:Y:S02]  /*93c0*/  MOV R35, R22 ;  /* 0x0000001600237202 */ /* 0x000fe40000000f00 */
[----:B------:R-:W-:-:S07]  /*93d0*/  MOV R28, R38 ;  /* 0x00000026001c7202 */ /* 0x000fce0000000f00 */
[----:B------:R-:W-:Y:S05]  /*93e0*/  WARPSYNC.COLLECTIVE R30, `(.L_x_2977) ;  /* 0x000000001e087348 */ /* 0x000fea0003c00000 */
[----:B------:R0:W1:Y:S02]  /*93f0*/  SHFL.BFLY P2, R38, R35, R32, R33 ;  /* 0x0c00002023267389 */ /* 0x0000640000040021 */
[----:B01----:R-:W-:Y:S01]  /*9400*/  ENDCOLLECTIVE ;  /* 0x000000000000791b */ /* 0x003fe20003800000 */
.L_x_2977:
        /* <DEDUP_REMOVED lines=13> */
.L_x_2978:
[----:B------:R-:W-:-:S05]  /*94e0*/  FADD.FTZ R31, R41, R22 ;  /* 0x00000016291f7221 */ /* 0x000fca0000010000 */
[----:B------:R-:W-:Y:S02]  /*94f0*/  MOV R35, R31 ;  /* 0x0000001f00237202 */ /* 0x000fe40000000f00 */
[----:B------:R-:W-:-:S07]  /*9500*/  MOV R41, R38 ;  /* 0x0000002600297202 */ /* 0x000fce0000000f00 */
[----:B------:R-:W-:Y:S05]  /*9510*/  WARPSYNC.COLLECTIVE R30, `(.L_x_2979) ;  /* 0x000000001e087348 */ /* 0x000fea0003c00000 */
[----:B------:R0:W1:Y:S02]  /*9520*/  SHFL.BFLY P2, R38, R35, R32, R33 ;  /* 0x0c00002023267389 */ /* 0x0000640000040021 */
[----:B01----:R-:W-:Y:S01]  /*9530*/  ENDCOLLECTIVE ;  /* 0x000000000000791b */ /* 0x003fe20003800000 */
.L_x_2979:
        /* <DEDUP_REMOVED lines=8> */
.L_x_2980:
[----:B------:R-:W-:Y:S02]  /*95c0*/  MOV R35, R43 ;  /* 0x0000002b00237202 */ /* 0x000fe40000000f00 */
[----:B------:R-:W-:-:S07]  /*95d0*/  MOV R19, R38 ;  /* 0x0000002600137202 */ /* 0x000fce0000000f00 */
[----:B------:R-:W-:Y:S05]  /*95e0*/  WARPSYNC.COLLECTIVE R30, `(.L_x_2981) ;  /* 0x000000001e087348 */ /* 0x000fea0003c00000 */
[----:B------:R0:W1:Y:S02]  /*95f0*/  SHFL.BFLY P2, R38, R35, R32, R33 ;  /* 0x0c00002023267389 */ /* 0x0000640000040021 */
[----:B01----:R-:W-:Y:S01]  /*9600*/  ENDCOLLECTIVE ;  /* 0x000000000000791b */ /* 0x003fe20003800000 */
.L_x_2981:
        /* <DEDUP_REMOVED lines=10> */
.L_x_2982:
        /* <DEDUP_REMOVED lines=8> */
.L_x_2983:
        /* <DEDUP_REMOVED lines=9> */
.L_x_2984:
        /* <DEDUP_REMOVED lines=9> */
.L_x_2985:
[----:B------:R-:W-:Y:S01]  /*9850*/  FADD.FTZ R21, R21, R18 ;  /* 0x0000001215157221 */ /* 0x000fe20000010000 */
[----:B------:R-:W-:-:S04]  /*9860*/  HFMA2.MMA R32, -RZ, RZ, 0, 2.384185791015625e-07 ;  /* 0x00000004ff207435 */ /* 0x000fc800000001ff */
[----:B------:R-:W-:Y:S02]  /*9870*/  MOV R35, R21 ;  /* 0x0000001500237202 */ /* 0x000fe40000000f00 */
[----:B------:R-:W-:-:S07]  /*9880*/  MOV R20, R38 ;  /* 0x0000002600147202 */ /* 0x000fce0000000f00 */
[----:B------:R-:W-:Y:S05]  /*9890*/  WARPSYNC.COLLECTIVE R30, `(.L_x_2986) ;  /* 0x000000001e087348 */ /* 0x000fea0003c00000 */
[----:B------:R0:W1:Y:S02]  /*98a0*/  SHFL.BFLY P2, R38, R35, R32, R33 ;  /* 0x0c00002023267389 */ /* 0x0000640000040021 */
[----:B01----:R-:W-:Y:S01]  /*98b0*/  ENDCOLLECTIVE ;  /* 0x000000000000791b */ /* 0x003fe20003800000 */
.L_x_2986:
[----:B------:R-:W-:-:S05]  /*98c0*/  FADD.FTZ R40, R20, R19 ;  /* 0x0000001314287221 */ /* 0x000fca0000010000 */
[----:B------:R-:W-:Y:S02]  /*98d0*/  MOV R35, R40 ;  /* 0x0000002800237202 */ /* 0x000fe40000000f00 */
[----:B------:R-:W-:-:S07]  /*98e0*/  MOV R18, R38 ;  /* 0x0000002600127202 */ /* 0x000fce0000000f00 */
[----:B------:R-:W-:Y:S05]  /*98f0*/  WARPSYNC.COLLECTIVE R30, `(.L_x_2987) ;  /* 0x000000001e087348 */ /* 0x000fea0003c00000 */
[----:B------:R0:W1:Y:S02]  /*9900*/  SHFL.BFLY P2, R38, R35, R32, R33 ;  /* 0x0c00002023267389 */ /* 0x0000640000040021 */
[----:B01----:R-:W-:Y:S01]  /*9910*/  ENDCOLLECTIVE ;  /* 0x000000000000791b */ /* 0x003fe20003800000 */
.L_x_2987:
        /* <DEDUP_REMOVED lines=9> */
.L_x_2988:
        /* <DEDUP_REMOVED lines=12> */
.L_x_2989:
        /* <DEDUP_REMOVED lines=9> */
.L_x_2990:
[----:B------:R-:W-:-:S05]  /*9b00*/  FADD.FTZ R40, R41, R40 ;  /* 0x0000002829287221 */ /* 0x000fca0000010000 */
[----:B------:R-:W-:Y:S02]  /*9b10*/  MOV R35, R40 ;  /* 0x0000002800237202 */ /* 0x000fe40000000f00 */
[----:B------:R-:W-:-:S07]  /*9b20*/  MOV R27, R38 ;  /* 0x00000026001b7202 */ /* 0x000fce0000000f00 */
[----:B------:R-:W-:Y:S05]  /*9b30*/  WARPSYNC.COLLECTIVE R30, `(.L_x_2991) ;  /* 0x000000001e087348 */ /* 0x000fea0003c00000 */
[----:B------:R0:W1:Y:S02]  /*9b40*/  SHFL.BFLY P2, R38, R35, R32, R33 ;  /* 0x0c00002023267389 */ /* 0x0000640000040021 */
[----:B01----:R-:W-:Y:S01]  /*9b50*/  ENDCOLLECTIVE ;  /* 0x000000000000791b */ /* 0x003fe20003800000 */
.L_x_2991:
[----:B------:R-:W-:Y:S01]  /*9b60*/  FADD.FTZ R22, R42, R27 ;  /* 0x0000001b2a167221 */ /* 0x000fe20000010000 */
[----:B------:R-:W-:Y:S06]  /*9b70*/  BRA `(.L_x_2992) ;  /* 0xffffffe400247947 */ /* 0x000fec000383ffff */
.L_x_2993:
        /* <DEDUP_REMOVED lines=16> */
.L_x_3229:


//--------------------- .text._ZN13group_norm_v214gn_cuda_kernelI6__halfLi480ELi3ELi32ELi30ELi1024ELb0ELi4ELi960ELi960ELi4ELb1ELi1ELb0ELb0ENS_16CompileConditionILi900EEEEEvPT_PKS4_S7_S7_flPfS8_Pj --------------------------
	.section	.text._ZN13group_norm_v214gn_cuda_kernelI6__halfLi480ELi3ELi32ELi30ELi1024ELb0ELi4ELi960ELi960ELi4ELb1ELi1ELb0ELb0ENS_16CompileConditionILi900EEEEEvPT_PKS4_S7_S7_flPfS8_Pj,"ax",@progbits
	.align	128
        .global         _ZN13group_norm_v214gn_cuda_kernelI6__halfLi480ELi3ELi32ELi30ELi1024ELb0ELi4ELi960ELi960ELi4ELb1ELi1ELb0ELb0ENS_16CompileConditionILi900EEEEEvPT_PKS4_S7_S7_flPfS8_Pj
        .type           _ZN13group_norm_v214gn_cuda_kernelI6__halfLi480ELi3ELi32ELi30ELi1024ELb0ELi4ELi960ELi960ELi4ELb1ELi1ELb0ELb0ENS_16CompileConditionILi900EEEEEvPT_PKS4_S7_S7_flPfS8_Pj,@function
        .size           _ZN13group_norm_v214gn_cuda_kernelI6__halfLi480ELi3ELi32ELi30ELi1024ELb0ELi4ELi960ELi960ELi4ELb1ELi1ELb0ELb0ENS_16CompileConditionILi900EEEEEvPT_PKS4_S7_S7_flPfS8_Pj,(.L_x_3230 - _ZN13group_norm_v214gn_cuda_kernelI6__halfLi480ELi3ELi32ELi30ELi1024ELb0ELi4ELi960ELi960ELi4ELb1ELi1ELb0ELb0ENS_16CompileConditionILi900EEEEEvPT_PKS4_S7_S7_flPfS8_Pj)
        .other          _ZN13group_norm_v214gn_cuda_kernelI6__halfLi480ELi3ELi32ELi30ELi1024ELb0ELi4ELi960ELi960ELi4ELb1ELi1ELb0ELb0ENS_16CompileConditionILi900EEEEEvPT_PKS4_S7_S7_flPfS8_Pj,@"STO_CUDA_ENTRY STV_DEFAULT"
_ZN13group_norm_v214gn_cuda_kernelI6__halfLi480ELi3ELi32ELi30ELi1024ELb0ELi4ELi960ELi960ELi4ELb1ELi1ELb0ELb0ENS_16CompileConditionILi900EEEEEvPT_PKS4_S7_S7_flPfS8_Pj:
.text._ZN13group_norm_v214gn_cuda_kernelI6__halfLi480ELi3ELi32ELi30ELi1024ELb0ELi4ELi960ELi960ELi4ELb1ELi1ELb0ELb0ENS_16CompileConditionILi900EEEEEvPT_PKS4_S7_S7_flPfS8_Pj:
[----:B------:R-:W-:Y:S01]  /*0000*/  LDC R1, c[0x0][0x28] ;  /* 0x00000a00ff017b82 */ /* 0x000fe20000000800 */
[----:B------:R-:W0:Y:S01]  /*0010*/  S2R R2, SR_CTAID.Y ;  /* 0x0000000000027919 */ /* 0x000e220000002600 */
[----:B------:R-:W-:Y:S02]  /*0020*/  ULDC.64 UR4, c[0x0][0x238] ;  /* 0x00008e0000047ab9 */ /* 0x000fe40000000a00 */
[----:B0-----:R-:W-:-:S04]  /*0030*/  ISETP.GE.U32.AND P0, PT, R2, UR4, PT ;  /* 0x0000000402007c0c */ /* 0x001fc8000bf06070 */
[----:B------:R-:W-:-:S13]  /*0040*/  ISETP.GE.AND.EX P0, PT, RZ, UR5, PT, P0 ;  /* 0x00000005ff007c0c */ /* 0x000fda000bf06300 */
[----:B------:R-:W-:Y:S05]  /*0050*/  @P0 EXIT ;  /* 0x000000000000094d */ /* 0x000fea0003800000 */
[----:B------:R-:W0:Y:S01]  /*0060*/  S2R R3, SR_TID.X ;  /* 0x0000000000037919 */ /* 0x000e220000002100 */
[----:B------:R-:W-:Y:S01]  /*0070*/  ULDC.64 UR4, c[0x0][0x220] ;  /* 0x0000880000047ab9 */ /* 0x000fe20000000a00 */
[----:B------:R-:W-:Y:S01]  /*0080*/  ULDC.64 UR6, c[0x0][0x228] ;  /* 0x00008a0000067ab9 */ /* 0x000fe20000000a00 */
[----:B------:R-:W-:Y:S01]  /*0090*/  ULDC.64 UR8, c[0x0][0x208] ;  /* 0x0000820000087ab9 */ /* 0x000fe20000000a00 */
[----:B0-----:R-:W-:-:S05]  /*00a0*/  IMAD.WIDE.U32 R4, R3, -0x77777777, RZ ;  /* 0x8888888903047825 */ /* 0x001fca00078e00ff */
[----:B------:R-:W-:-:S05]  /*00b0*/  SHF.R.U32.HI R0, RZ, 0x7, R5 ;  /* 0x00000007ff007819 */ /* 0x000fca0000011605 */
[----:B------:R-:W-:-:S05]  /*00c0*/  IMAD R0, R0, -0xf0, R3 ;  /* 0xffffff1000007824 */ /* 0x000fca00078e0203 */
[----:B------:R-:W-:-:S04]  /*00d0*/  SHF.L.U32 R0, R0, 0x2, RZ ;  /* 0x0000000200007819 */ /* 0x000fc800000006ff */
        /* <DEDUP_REMOVED lines=8> */
[----:B------:R-:W-:Y:S01]  /*0160*/  HFMA2.MMA R6, -RZ, RZ, 0, 0 ;  /* 0x00000000ff067435 */ /* 0x000fe200000001ff */
[----:B------:R-:W-:Y:S01]  /*0170*/  MOV R5, R2 ;  /* 0x0000000200057202 */ /* 0x000fe20000000f00 */
[----:B------:R-:W-:Y:S01]  /*0180*/  UMOV UR4, URZ ;  /* 0x0000003f00047c82 */ /* 0x000fe20008000000 */
[----:B------:R-:W0:Y:S08]  /*0190*/  S2R R4, SR_CTAID.X ;  /* 0x0000000000047919 */ /* 0x000e300000002500 */
.L_x_3004:
[----:B------:R-:W-:Y:S01]  /*01a0*/  IMAD.WIDE.U32 R18, R3, -0x77777777, RZ ;  /* 0x8888888903127825 */ /* 0x000fe200078e00ff */
[----:B01----:R-:W-:Y:S01]  /*01b0*/  SHF.L.U32 R7, R4, 0x2, RZ ;  /* 0x0000000204077819 */ /* 0x003fe200000006ff */
[----:B------:R-:W-:Y:S01]  /*01c0*/  ULDC.64 UR6, c[0x0][0x218] ;  /* 0x0000860000067ab9 */ /* 0x000fe20000000a00 */
[----:B------:R-:W-:Y:S01]  /*01d0*/  MOV R9, RZ ;  /* 0x000000ff00097202 */ /* 0x000fe20000000f00 */
[----:B------:R-:W-:Y:S01]  /*01e0*/  IMAD R15, R6, 0xf0000, RZ ;  /* 0x000f0000060f7824 */ /* 0x000fe200078e02ff */
[----:B------:R-:W-:Y:S02]  /*01f0*/  SHF.R.U32.HI R18, RZ, 0x7, R19 ;  /* 0x00000007ff127819 */ /* 0x000fe40000011613 */
[----:B------:R-:W-:-:S03]  /*0200*/  LOP3.LUT R7, R7, 0x3fc, RZ, 0xc0, !PT ;  /* 0x000003fc07077812 */ /* 0x000fc600078ec0ff */
[----:B------:R-:W-:Y:S01]  /*0210*/  IMAD R0, R18, -0xf0, R3 ;  /* 0xffffff1012007824 */ /* 0x000fe200078e0203 */
[----:B------:R-:W-:-:S04]  /*0220*/  IADD3 R7, R7, R18, RZ ;  /* 0x0000001207077210 */ /* 0x000fc80007ffe0ff */
[----:B------:R-:W-:Y:S01]  /*0230*/  SHF.L.U32 R8, R0, 0x2, RZ ;  /* 0x0000000200087819 */ /* 0x000fe200000006ff */
[----:B------:R-:W-:-:S04]  /*0240*/  IMAD R7, R7, 0x3c0, RZ ;  /* 0x000003c007077824 */ /* 0x000fc800078e02ff */
[----:B------:R-:W-:-:S05]  /*0250*/  IMAD.WIDE.U32 R8, R5, 0xf0000, R8 ;  /* 0x000f000005087825 */ /* 0x000fca00078e0008 */
[----:B------:R-:W-:Y:S02]  /*0260*/  IADD3 R15, R9, R15, RZ ;  /* 0x0000000f090f7210 */ /* 0x000fe40007ffe0ff */
[CC--:B------:R-:W-:Y:S02]  /*0270*/  IADD3 R9, P0, R7.reuse, R8.reuse, RZ ;  /* 0x0000000807097210 */ /* 0x0c0fe40007f1e0ff */
[----:B------:R-:W-:Y:S02]  /*0280*/  IADD3 R7, R7, 0x780, RZ ;  /* 0x0000078007077810 */ /* 0x000fe40007ffe0ff */
[----:B------:R-:W-:Y:S02]  /*0290*/  IADD3.X R14, RZ, R15, RZ, P0, !PT ;  /* 0x0000000fff0e7210 */ /* 0x000fe400007fe4ff */
[----:B------:R-:W-:Y:S02]  /*02a0*/  IADD3 R7, P0, R7, R8, RZ ;  /* 0x0000000807077210 */ /* 0x000fe40007f1e0ff */
[----:B------:R-:W-:-:S02]  /*02b0*/  SHF.L.U32 R16, R9, 0x1, RZ ;  /* 0x0000000109107819 */ /* 0x000fc400000006ff */
[----:B------:R-:W-:Y:S02]  /*02c0*/  IADD3.X R8, RZ, R15, RZ, P0, !PT ;  /* 0x0000000fff087210 */ /* 0x000fe400007fe4ff */
[----:B------:R-:W-:Y:S02]  /*02d0*/  SHF.L.U64.HI R9, R9, 0x1, R14 ;  /* 0x0000000109097819 */ /* 0x000fe4000001020e */
[C---:B------:R-:W-:Y:S02]  /*02e0*/  SHF.L.U32 R15, R7.reuse, 0x1, RZ ;  /* 0x00000001070f7819 */ /* 0x040fe400000006ff */
[----:B------:R-:W-:Y:S02]  /*02f0*/  IADD3 R14, P0, R16, UR6, RZ ;  /* 0x00000006100e7c10 */ /* 0x000fe4000ff1e0ff */
[----:B------:R-:W-:Y:S02]  /*0300*/  SHF.L.U64.HI R7, R7, 0x1, R8 ;  /* 0x0000000107077819 */ /* 0x000fe40000010208 */
[----:B------:R-:W-:-:S02]  /*0310*/  IADD3 R8, P1, R15, UR6, RZ ;  /* 0x000000060f087c10 */ /* 0x000fc4000ff3e0ff */
[----:B------:R-:W-:Y:S02]  /*0320*/  IADD3.X R15, R9, UR7, RZ, P0, !PT ;  /* 0x00000007090f7c10 */ /* 0x000fe400087fe4ff */
[----:B------:R-:W-:-:S04]  /*0330*/  IADD3.X R9, R7, UR7, RZ, P1, !PT ;  /* 0x0000000707097c10 */ /* 0x000fc80008ffe4ff */
[----:B------:R-:W2:Y:S04]  /*0340*/  LDG.E.64.CONSTANT R14, desc[UR8][R14.64] ;  /* 0x000000080e0e7981 */ /* 0x000ea8000c1e9b00 */
[----:B------:R-:W3:Y:S01]  /*0350*/  LDG.E.64.CONSTANT R8, desc[UR8][R8.64] ;  /* 0x0000000808087981 */ /* 0x000ee2000c1e9b00 */
[----:B------:R-:W-:Y:S01]  /*0360*/  MOV R21, 0x400 ;  /* 0x0000040000157802 */ /* 0x000fe20000000f00 */
[----:B------:R-:W-:Y:S01]  /*0370*/  BSSY B0, `(.L_x_2994) ;  /* 0x00000bc000007945 */ /* 0x000fe20003800000 */
[----:B------:R-:W-:Y:S01]  /*0380*/  ISETP.GT.U32.AND P0, PT, R3, 0x3f, PT ;  /* 0x0000003f0300780c */ /* 0x000fe20003f04070 */
[----:B------:R-:W0:Y:S01]  /*0390*/  S2R R16, SR_CgaCtaId ;  /* 0x0000000000107919 */ /* 0x000e220000008800 */
[----:B------:R-:W-:Y:S02]  /*03a0*/  CS2R R28, SRZ ;  /* 0x00000000001c7805 */ /* 0x000fe4000001ff00 */
[----:B0-----:R-:W-:-:S05]  /*03b0*/  LEA R21, R16, R21, 0x18 ;  /* 0x0000001510157211 */ /* 0x001fca00078ec0ff */
[----:B------:R-:W-:-:S05]  /*03c0*/  IMAD R7, R0, 0x18, R21 ;  /* 0x0000001800077824 */ /* 0x000fca00078e0215 */
[----:B------:R-:W-:Y:S01]  /*03d0*/  LEA R18, R18, R7, 0x3 ;  /* 0x0000000712127211 */ /* 0x000fe200078e18ff */
[--C-:B--2---:R-:W-:Y:S02]  /*03e0*/  HADD2.F32 R33, -RZ, R14.reuse.H0_H0 ;  /* 0x2000000eff217230 */ /* 0x104fe40000004100 */
[--C-:B------:R-:W-:Y:S02]  /*03f0*/  HADD2.F32 R0, -RZ, R15.reuse.H0_H0 ;  /* 0x2000000fff007230 */ /* 0x100fe40000004100 */
[----:B------:R-:W-:Y:S02]  /*0400*/  HADD2.F32 R32, -RZ, R14.H1_H1 ;  /* 0x3000000eff207230 */ /* 0x000fe40000004100 */
[----:B------:R-:W-:Y:S01]  /*0410*/  FFMA.FTZ R17, R33, R33, RZ ;  /* 0x0000002121117223 */ /* 0x000fe200000100ff */
[----:B------:R-:W-:Y:S02]  /*0420*/  HADD2.F32 R7, -RZ, R15.H1_H1 ;  /* 0x3000000fff077230 */ /* 0x000fe40000004100 */
[----:B------:R-:W-:Y:S01]  /*0430*/  FADD.FTZ R15, RZ, R33 ;  /* 0x00000021ff0f7221 */ /* 0x000fe20000010000 */
[----:B------:R-:W-:Y:S01]  /*0440*/  FADD.FTZ R20, RZ, R0 ;  /* 0x00000000ff147221 */ /* 0x000fe20000010000 */
[----:B------:R-:W-:Y:S01]  /*0450*/  FFMA.FTZ R22, R0, R0, RZ ;  /* 0x0000000000167223 */ /* 0x000fe200000100ff */
[----:B---3--:R-:W-:-:S02]  /*0460*/  HADD2.F32 R31, -RZ, R8.H0_H0 ;  /* 0x20000008ff1f7230 */ /* 0x008fc40000004100 */
[----:B------:R-:W-:Y:S01]  /*0470*/  FADD.FTZ R14, R15, R32 ;  /* 0x000000200f0e7221 */ /* 0x000fe20000010000 */
[----:B------:R-:W-:Y:S02]  /*0480*/  HADD2.F32 R30, -RZ, R8.H1_H1 ;  /* 0x30000008ff1e7230 */ /* 0x000fe40000004100 */
[----:B------:R-:W-:Y:S01]  /*0490*/  FFMA.FTZ R16, R32, R32, R17 ;  /* 0x0000002020107223 */ /* 0x000fe20000010011 */
[--C-:B------:R-:W-:Y:S02]  /*04a0*/  HADD2.F32 R8, -RZ, R9.reuse.H0_H0 ;  /* 0x20000009ff087230 */ /* 0x100fe40000004100 */
[----:B------:R-:W-:Y:S01]  /*04b0*/  FADD.FTZ R19, R20, R7 ;  /* 0x0000000714137221 */ /* 0x000fe20000010000 */
[----:B------:R-:W-:Y:S01]  /*04c0*/  FFMA.FTZ R23, R7, R7, R22 ;  /* 0x0000000707177223 */ /* 0x000fe20000010016 */
[----:B------:R-:W-:Y:S01]  /*04d0*/  FADD.FTZ R15, R14, R31 ;  /* 0x0000001f0e0f7221 */ /* 0x000fe20000010000 */
[----:B------:R-:W-:Y:S02]  /*04e0*/  HADD2.F32 R9, -RZ, R9.H1_H1 ;  /* 0x30000009ff097230 */ /* 0x000fe40000004100 */
[----:B------:R-:W-:Y:S01]  /*04f0*/  FFMA.FTZ R17, R31, R31, R16 ;  /* 0x0000001f1f117223 */ /* 0x000fe20000010010 */
[----:B------:R-:W-:Y:S01]  /*0500*/  FADD.FTZ R16, R19, R8 ;  /* 0x0000000813107221 */ /* 0x000fe20000010000 */
[----:B------:R-:W-:Y:S01]  /*0510*/  FFMA.FTZ R20, R8, R8, R23 ;  /* 0x0000000808147223 */ /* 0x000fe20000010017 */
[----:B------:R-:W-:Y:S01]  /*0520*/  FADD.FTZ R14, R15, R30 ;  /* 0x0000001e0f0e7221 */ /* 0x000fe20000010000 */
[----:B------:R-:W-:Y:S01]  /*0530*/  FFMA.FTZ R15, R30, R30, R17 ;  /* 0x0000001e1e0f7223 */ /* 0x000fe20000010011 */
[----:B------:R-:W-:Y:S01]  /*0540*/  FADD.FTZ R16, R16, R9 ;  /* 0x0000000910107221 */ /* 0x000fe20000010000 */
[----:B------:R-:W-:-:S03]  /*0550*/  FFMA.FTZ R17, R9, R9, R20 ;  /* 0x0000000909117223 */ /* 0x000fc60000010014 */
[----:B------:R0:W-:Y:S04]  /*0560*/  STS.64 [R18], R14 ;  /* 0x0000000e12007388 */ /* 0x0001e80000000a00 */
[----:B------:R0:W-:Y:S01]  /*0570*/  STS.64 [R18+0x1680], R16 ;  /* 0x0016801012007388 */ /* 0x0001e20000000a00 */
[----:B------:R-:W-:Y:S06]  /*0580*/  BAR.SYNC.DEFER_BLOCKING 0x0 ;  /* 0x0000000000007b1d */ /* 0x000fec0000010000 */
[----:B------:R-:W-:Y:S05]  /*0590*/  @P0 BRA `(.L_x_2995) ;  /* 0x0000000800640947 */ /* 0x000fea0003800000 */
[----:B------:R-:W-:-:S05]  /*05a0*/  SHF.R.U32.HI R25, RZ, 0x1, R3 ;  /* 0x00000001ff197819 */ /* 0x000fca0000011603 */
[----:B------:R-:W-:-:S05]  /*05b0*/  IMAD R25, R25, 0x1e, RZ ;  /* 0x0000001e19197824 */ /* 0x000fca00078e02ff */
[--C-:B0-----:R-:W-:Y:S02]  /*05c0*/  SHF.R.U32.HI R14, RZ, 0x1, R25.reuse ;  /* 0x00000001ff0e7819 */ /* 0x101fe40000011619 */
[----:B------:R-:W-:Y:S02]  /*05d0*/  SHF.R.U32.HI R15, RZ, 0x2, R25 ;  /* 0x00000002ff0f7819 */ /* 0x000fe40000011619 */
[----:B------:R-:W-:Y:S02]  /*05e0*/  LOP3.LUT R14, R14, 0x1, RZ, 0xc0, !PT ;  /* 0x000000010e0e7812 */ /* 0x000fe400078ec0ff */
[C---:B------:R-:W-:Y:S02]  /*05f0*/  IADD3 R17, R25.reuse, 0x2, RZ ;  /* 0x0000000219117810 */ /* 0x040fe40007ffe0ff */
[C---:B------:R-:W-:Y:S01]  /*0600*/  IADD3 R18, R25.reuse, 0x4, RZ ;  /* 0x0000000419127810 */ /* 0x040fe20007ffe0ff */
[----:B------:R-:W-:Y:S01]  /*0610*/  IMAD R16, R14, 0xf0, R15 ;  /* 0x000000f00e107824 */ /* 0x000fe200078e020f */
[----:B------:R-:W-:-:S02]  /*0620*/  IADD3 R19, R25, 0x6, RZ ;  /* 0x0000000619137810 */ /* 0x000fc40007ffe0ff */
[--C-:B------:R-:W-:Y:S02]  /*0630*/  SHF.R.U32.HI R14, RZ, 0x1, R17.reuse ;  /* 0x00000001ff0e7819 */ /* 0x100fe40000011611 */
[----:B------:R-:W-:Y:S02]  /*0640*/  IADD3 R20, R25, 0x8, RZ ;  /* 0x0000000819147810 */ /* 0x000fe40007ffe0ff */
[--C-:B------:R-:W-:Y:S02]  /*0650*/  SHF.R.U32.HI R15, RZ, 0x1, R18.reuse ;  /* 0x00000001ff0f7819 */ /* 0x100fe40000011612 */
[----:B------:R-:W-:Y:S02]  /*0660*/  SHF.R.U32.HI R22, RZ, 0x2, R18 ;  /* 0x00000002ff167819 */ /* 0x000fe40000011612 */
[----:B------:R-:W-:Y:S02]  /*0670*/  SHF.R.U32.HI R17, RZ, 0x2, R17 ;  /* 0x00000002ff117819 */ /* 0x000fe40000011611 */
[----:B------:R-:W-:-:S02]  /*0680*/  SHF.R.U32.HI R18, RZ, 0x1, R19 ;  /* 0x00000001ff127819 */ /* 0x000fc40000011613 */
[----:B------:R-:W-:Y:S02]  /*0690*/  LOP3.LUT R14, R14, 0x1, RZ, 0xc0, !PT ;  /* 0x000000010e0e7812 */ /* 0x000fe400078ec0ff */
[----:B------:R-:W-:Y:S02]  /*06a0*/  SHF.R.U32.HI R24, RZ, 0x2, R19 ;  /* 0x00000002ff187819 */ /* 0x000fe40000011613 */
[--C-:B------:R-:W-:Y:S02]  /*06b0*/  SHF.R.U32.HI R19, RZ, 0x1, R20.reuse ;  /* 0x00000001ff137819 */ /* 0x100fe40000011614 */
[----:B------:R-:W-:Y:S02]  /*06c0*/  SHF.R.U32.HI R36, RZ, 0x2, R20 ;  /* 0x00000002ff247819 */ /* 0x000fe40000011614 */
[----:B------:R-:W-:Y:S02]  /*06d0*/  SHF.L.U32 R20, R3, 0x3, RZ ;  /* 0x0000000303147819 */ /* 0x000fe400000006ff */
[----:B------:R-:W-:Y:S01]  /*06e0*/  LOP3.LUT R23, R18, 0x1, RZ, 0xc0, !PT ;  /* 0x0000000112177812 */ /* 0x000fe200078ec0ff */
[----:B------:R-:W-:Y:S01]  /*06f0*/  IMAD R18, R14, 0xf0, R17 ;  /* 0x000000f00e127824 */ /* 0x000fe200078e0211 */
[----:B------:R-:W-:Y:S01]  /*0700*/  LOP3.LUT R19, R19, 0x1, RZ, 0xc0, !PT ;  /* 0x0000000113137812 */ /* 0x000fe200078ec0ff */
[--C-:B------:R-:W-:Y:S01]  /*0710*/  IMAD R17, R16, 0x18, R21.reuse ;  /* 0x0000001810117824 */ /* 0x100fe200078e0215 */
[----:B------:R-:W-:Y:S01]  /*0720*/  LOP3.LUT R15, R15, 0x1, RZ, 0xc0, !PT ;  /* 0x000000010f0f7812 */ /* 0x000fe200078ec0ff */
[----:B------:R-:W-:Y:S01]  /*0730*/  IMAD R23, R23, 0xf0, R24 ;  /* 0x000000f017177824 */ /* 0x000fe200078e0218 */
[----:B------:R-:W-:Y:S01]  /*0740*/  LOP3.LUT R20, R20, 0x8, RZ, 0xc0, !PT ;  /* 0x0000000814147812 */ /* 0x000fe200078ec0ff */
[----:B------:R-:W-:Y:S01]  /*0750*/  IMAD R36, R19, 0xf0, R36 ;  /* 0x000000f013247824 */ /* 0x000fe200078e0224 */
[----:B------:R-:W-:Y:S01]  /*0760*/  IADD3 R34, R25, 0xa, RZ ;  /* 0x0000000a19227810 */ /* 0x000fe20007ffe0ff */
[----:B------:R-:W-:Y:S01]  /*0770*/  IMAD R14, R15, 0xf0, R22 ;  /* 0x000000f00f0e7824 */ /* 0x000fe200078e0216 */
[----:B------:R-:W-:Y:S01]  /*0780*/  IADD3 R17, R17, R20, RZ ;  /* 0x0000001411117210 */ /* 0x000fe20007ffe0ff */
[----:B------:R-:W-:Y:S01]  /*0790*/  IMAD R19, R18, 0x18, R21 ;  /* 0x0000001812137824 */ /* 0x000fe200078e0215 */
[----:B------:R-:W-:-:S02]  /*07a0*/  SHF.R.U32.HI R16, RZ, 0x1, R34 ;  /* 0x00000001ff107819 */ /* 0x000fc40000011622 */
[C---:B------:R-:W-:Y:S02]  /*07b0*/  IADD3 R22, R25.reuse, 0xc, RZ ;  /* 0x0000000c19167810 */ /* 0x040fe40007ffe0ff */
[----:B------:R-:W-:Y:S02]  /*07c0*/  LOP3.LUT R27, R16, 0x1, RZ, 0xc0, !PT ;  /* 0x00000001101b7812 */ /* 0x000fe400078ec0ff */
[--C-:B------:R-:W-:Y:S01]  /*07d0*/  SHF.R.U32.HI R24, RZ, 0x1, R22.reuse ;  /* 0x00000001ff187819 */ /* 0x100fe20000011616 */
[----:B------:R-:W0:Y:S01]  /*07e0*/  LDS.64 R16, [R17] ;  /* 0x0000000011107984 */ /* 0x000e220000000a00 */
[----:B------:R-:W-:Y:S02]  /*07f0*/  IADD3 R19, R20, R19, RZ ;  /* 0x0000001314137210 */ /* 0x000fe40007ffe0ff */
[----:B------:R-:W-:Y:S02]  /*0800*/  IADD3 R15, R25, 0xe, RZ ;  /* 0x0000000e190f7810 */ /* 0x000fe40007ffe0ff */
[----:B------:R-:W-:-:S02]  /*0810*/  SHF.R.U32.HI R29, RZ, 0x2, R22 ;  /* 0x00000002ff1d7819 */ /* 0x000fc40000011616 */
[----:B------:R-:W-:Y:S01]  /*0820*/  LOP3.LUT R22, R24, 0x1, RZ, 0xc0, !PT ;  /* 0x0000000118167812 */ /* 0x000fe200078ec0ff */
[----:B------:R-:W1:Y:S01]  /*0830*/  LDS.64 R18, [R19] ;  /* 0x0000000013127984 */ /* 0x000e620000000a00 */
[--C-:B------:R-:W-:Y:S02]  /*0840*/  SHF.R.U32.HI R24, RZ, 0x1, R15.reuse ;  /* 0x00000001ff187819 */ /* 0x100fe4000001160f */
[----:B------:R-:W-:Y:S01]  /*0850*/  SHF.R.U32.HI R15, RZ, 0x2, R15 ;  /* 0x00000002ff0f7819 */ /* 0x000fe2000001160f */
[----:B------:R-:W-:Y:S01]  /*0860*/  IMAD R22, R22, 0xf0, R29 ;  /* 0x000000f016167824 */ /* 0x000fe200078e021d */
[----:B------:R-:W-:Y:S02]  /*0870*/  LOP3.LUT R24, R24, 0x1, RZ, 0xc0, !PT ;  /* 0x0000000118187812 */ /* 0x000fe400078ec0ff */
[----:B------:R-:W-:Y:S02]  /*0880*/  IADD3 R26, R25, 0x10, RZ ;  /* 0x00000010191a7810 */ /* 0x000fe40007ffe0ff */
[----:B------:R-:W-:Y:S01]  /*0890*/  SHF.R.U32.HI R34, RZ, 0x2, R34 ;  /* 0x00000002ff227819 */ /* 0x000fe20000011622 */
[----:B------:R-:W-:Y:S01]  /*08a0*/  IMAD R28, R24, 0xf0, R15 ;  /* 0x000000f0181c7824 */ /* 0x000fe200078e020f */
[----:B------:R-:W-:Y:S01]  /*08b0*/  SHF.R.U32.HI R24, RZ, 0x1, R26 ;  /* 0x00000001ff187819 */ /* 0x000fe2000001161a */
[----:B------:R-:W-:-:S02]  /*08c0*/  IMAD R15, R14, 0x18, R21 ;  /* 0x000000180e0f7824 */ /* 0x000fc400078e0215 */
[----:B------:R-:W-:Y:S01]  /*08d0*/  IMAD R34, R27, 0xf0, R34 ;  /* 0x000000f01b227824 */ /* 0x000fe200078e0222 */
[----:B------:R-:W-:Y:S02]  /*08e0*/  SHF.R.U32.HI R27, RZ, 0x2, R26 ;  /* 0x00000002ff1b7819 */ /* 0x000fe4000001161a */
[----:B------:R-:W-:Y:S02]  /*08f0*/  IADD3 R15, R20, R15, RZ ;  /* 0x0000000f140f7210 */ /* 0x000fe40007ffe0ff */
[----:B------:R-:W-:Y:S02]  /*0900*/  LOP3.LUT R24, R24, 0x1, RZ, 0xc0, !PT ;  /* 0x0000000118187812 */ /* 0x000fe400078ec0ff */
[----:B------:R-:W-:Y:S02]  /*0910*/  IADD3 R26, R25, 0x12, RZ ;  /* 0x00000012191a7810 */ /* 0x000fe40007ffe0ff */
[----:B------:R-:W2:Y:S01]  /*0920*/  LDS.64 R14, [R15] ;  /* 0x000000000f0e7984 */ /* 0x000ea20000000a00 */
[----:B------:R-:W-:Y:S01]  /*0930*/  IMAD R24, R24, 0xf0, R27 ;  /* 0x000000f018187824 */ /* 0x000fe200078e021b */
[----:B------:R-:W-:-:S02]  /*0940*/  SHF.R.U32.HI R27, RZ, 0x1, R26 ;  /* 0x00000001ff1b7819 */ /* 0x000fc4000001161a */
[----:B------:R-:W-:Y:S02]  /*0950*/  SHF.R.U32.HI R29, RZ, 0x2, R26 ;  /* 0x00000002ff1d7819 */ /* 0x000fe4000001161a */
[----:B------:R-:W-:Y:S01]  /*0960*/  LOP3.LUT R26, R27, 0x1, RZ, 0xc0, !PT ;  /* 0x000000011b1a7812 */ /* 0x000fe200078ec0ff */
[----:B------:R-:W-:Y:S02]  /*0970*/  IMAD R27, R23, 0x18, R21 ;  /* 0x00000018171b7824 */ /* 0x000fe400078e0215 */
[----:B0-----:R-:W-:Y:S01]  /*0980*/  FADD.FTZ R23, RZ, R16 ;  /* 0x00000010ff177221 */ /* 0x001fe20000010000 */
[----:B------:R-:W-:Y:S01]  /*0990*/  FADD.FTZ R17, RZ, R17 ;  /* 0x00000011ff117221 */ /* 0x000fe20000010000 */
[----:B------:R-:W-:Y:S01]  /*09a0*/  IMAD R26, R26, 0xf0, R29 ;  /* 0x000000f01a1a7824 */ /* 0x000fe200078e021d */
[----:B------:R-:W-:-:S03]  /*09b0*/  IADD3 R16, R20, R27, RZ ;  /* 0x0000001b14107210 */ /* 0x000fc60007ffe0ff */
[----:B------:R-:W-:Y:S02]  /*09c0*/  IMAD R26, R26, 0x18, R21 ;  /* 0x000000181a1a7824 */ /* 0x000fe400078e0215 */
[----:B-1----:R-:W-:Y:S01]  /*09d0*/  FADD.FTZ R19, R17, R19 ;  /* 0x0000001311137221 */ /* 0x002fe20000010000 */
[----:B------:R-:W-:Y:S01]  /*09e0*/  FADD.FTZ R23, R23, R18 ;  /* 0x0000001217177221 */ /* 0x000fe20000010000 */
[----:B------:R-:W0:Y:S01]  /*09f0*/  LDS.64 R16, [R16] ;  /* 0x0000000010107984 */ /* 0x000e220000000a00 */
[----:B------:R-:W-:-:S04]  /*0a00*/  IADD3 R18, R25, 0x14, RZ ;  /* 0x0000001419127810 */ /* 0x000fc80007ffe0ff */
[--C-:B------:R-:W-:Y:S02]  /*0a10*/  SHF.R.U32.HI R27, RZ, 0x1, R18.reuse ;  /* 0x00000001ff1b7819 */ /* 0x100fe40000011612 */
[----:B------:R-:W-:Y:S02]  /*0a20*/  SHF.R.U32.HI R29, RZ, 0x2, R18 ;  /* 0x00000002ff1d7819 */ /* 0x000fe40000011612 */
[----:B------:R-:W-:Y:S01]  /*0a30*/  LOP3.LUT R18, R27, 0x1, RZ, 0xc0, !PT ;  /* 0x000000011b127812 */ /* 0x000fe200078ec0ff */
[----:B------:R-:W-:-:S04]  /*0a40*/  IMAD R27, R36, 0x18, R21 ;  /* 0x00000018241b7824 */ /* 0x000fc800078e0215 */
[----:B------:R-:W-:Y:S01]  /*0a50*/  IMAD R18, R18, 0xf0, R29 ;  /* 0x000000f012127824 */ /* 0x000fe200078e021d */
[----:B------:R-:W-:Y:S01]  /*0a60*/  IADD3 R27, R20, R27, RZ ;  /* 0x0000001b141b7210 */ /* 0x000fe20007ffe0ff */
[----:B--2---:R-:W-:Y:S01]  /*0a70*/  FADD.FTZ R23, R23, R14 ;  /* 0x0000000e17177221 */ /* 0x004fe20000010000 */
[----:B------:R-:W-:Y:S01]  /*0a80*/  FADD.FTZ R36, R19, R15 ;  /* 0x0000000f13247221 */ /* 0x000fe20000010000 */
[----:B------:R-:W-:Y:S02]  /*0a90*/  IADD3 R19, R25, 0x16, RZ ;  /* 0x0000001619137810 */ /* 0x000fe40007ffe0ff */
[----:B------:R1:W2:Y:S02]  /*0aa0*/  LDS.64 R14, [R27] ;  /* 0x000000001b0e7984 */ /* 0x0002a40000000a00 */
[--C-:B------:R-:W-:Y:S02]  /*0ab0*/  SHF.R.U32.HI R29, RZ, 0x1, R19.reuse ;  /* 0x00000001ff1d7819 */ /* 0x100fe40000011613 */
[----:B------:R-:W-:Y:S01]  /*0ac0*/  SHF.R.U32.HI R35, RZ, 0x2, R19 ;  /* 0x00000002ff237819 */ /* 0x000fe20000011613 */
[----:B------:R-:W-:Y:S01]  /*0ad0*/  IMAD R19, R34, 0x18, R21 ;  /* 0x0000001822137824 */ /* 0x000fe200078e0215 */
[----:B------:R-:W-:-:S02]  /*0ae0*/  LOP3.LUT R29, R29, 0x1, RZ, 0xc0, !PT ;  /* 0x000000011d1d7812 */ /* 0x000fc400078ec0ff */
[----:B-1----:R-:W-:-:S03]  /*0af0*/  IADD3 R27, R25, 0x18, RZ ;  /* 0x00000018191b7810 */ /* 0x002fc60007ffe0ff */
[----:B------:R-:W-:Y:S01]  /*0b00*/  IMAD R34, R29, 0xf0, R35 ;  /* 0x000000f01d227824 */ /* 0x000fe200078e0223 */
[----:B------:R-:W-:Y:S02]  /*0b10*/  IADD3 R29, R20, R19, RZ ;  /* 0x00000013141d7210 */ /* 0x000fe40007ffe0ff */
[----:B------:R-:W-:Y:S01]  /*0b20*/  SHF.R.U32.HI R35, RZ, 0x1, R27 ;  /* 0x00000001ff237819 */ /* 0x000fe2000001161b */
[----:B0-----:R-:W-:Y:S01]  /*0b30*/  FADD.FTZ R23, R23, R16 ;  /* 0x0000001017177221 */ /* 0x001fe20000010000 */
[----:B------:R-:W-:Y:S01]  /*0b40*/  FADD.FTZ R19, R36, R17 ;  /* 0x0000001124137221 */ /* 0x000fe20000010000 */
[----:B------:R-:W-:Y:S01]  /*0b50*/  SHF.R.U32.HI R27, RZ, 0x2, R27 ;  /* 0x00000002ff1b7819 */ /* 0x000fe2000001161b */
[----:B------:R0:W1:Y:S01]  /*0b60*/  LDS.64 R16, [R29] ;  /* 0x000000001d107984 */ /* 0x0000620000000a00 */
[----:B------:R-:W-:Y:S01]  /*0b70*/  LOP3.LUT R36, R35, 0x1, RZ, 0xc0, !PT ;  /* 0x0000000123247812 */ /* 0x000fe200078ec0ff */
[--C-:B------:R-:W-:Y:S02]  /*0b80*/  IMAD R35, R22, 0x18, R21.reuse ;  /* 0x0000001816237824 */ /* 0x100fe400078e0215 */
[----:B------:R-:W-:-:S02]  /*0b90*/  IMAD R37, R34, 0x18, R21 ;  /* 0x0000001822257824 */ /* 0x000fc400078e0215 */
[----:B------:R-:W-:Y:S01]  /*0ba0*/  IMAD R36, R36, 0xf0, R27 ;  /* 0x000000f024247824 */ /* 0x000fe200078e021b */
[----:B------:R-:W-:-:S03]  /*0bb0*/  IADD3 R22, R20, R35, RZ ;  /* 0x0000002314167210 */ /* 0x000fc60007ffe0ff */
[----:B------:R-:W-:Y:S02]  /*0bc0*/  IMAD R35, R36, 0x18, R21 ;  /* 0x0000001824237824 */ /* 0x000fe400078e0215 */
[----:B--2---:R-:W-:Y:S01]  /*0bd0*/  FADD.FTZ R27, R23, R14 ;  /* 0x0000000e171b7221 */ /* 0x004fe20000010000 */
[----:B------:R-:W-:Y:S01]  /*0be0*/  IADD3 R14, R25, 0x1a, RZ ;  /* 0x0000001a190e7810 */ /* 0x000fe20007ffe0ff */
[----:B------:R-:W-:Y:S01]  /*0bf0*/  FADD.FTZ R19, R19, R15 ;  /* 0x0000000f13137221 */ /* 0x000fe20000010000 */
[----:B------:R-:W2:Y:S02]  /*0c00*/  LDS.64 R22, [R22] ;  /* 0x0000000016167984 */ /* 0x000ea40000000a00 */
[--C-:B------:R-:W-:Y:S02]  /*0c10*/  SHF.R.U32.HI R15, RZ, 0x1, R14.reuse ;  /* 0x00000001ff0f7819 */ /* 0x100fe4000001160e */
[----:B0-----:R-:W-:Y:S02]  /*0c20*/  SHF.R.U32.HI R29, RZ, 0x2, R14 ;  /* 0x00000002ff1d7819 */ /* 0x001fe4000001160e */
[----:B------:R-:W-:Y:S01]  /*0c30*/  LOP3.LUT R14, R15, 0x1, RZ, 0xc0, !PT ;  /* 0x000000010f0e7812 */ /* 0x000fe200078ec0ff */
[----:B------:R-:W-:-:S04]  /*0c40*/  IMAD R15, R28, 0x18, R21 ;  /* 0x000000181c0f7824 */ /* 0x000fc800078e0215 */
[----:B------:R-:W-:Y:S01]  /*0c50*/  IMAD R28, R14, 0xf0, R29 ;  /* 0x000000f00e1c7824 */ /* 0x000fe200078e021d */
[----:B------:R-:W-:Y:S02]  /*0c60*/  IADD3 R15, R20, R15, RZ ;  /* 0x0000000f140f7210 */ /* 0x000fe40007ffe0ff */
[----:B------:R-:W-:Y:S01]  /*0c70*/  IADD3 R29, R25, 0x1c, RZ ;  /* 0x0000001c191d7810 */ /* 0x000fe20007ffe0ff */
[--C-:B------:R-:W-:Y:S02]  /*0c80*/  IMAD R28, R28, 0x18, R21.reuse ;  /* 0x000000181c1c7824 */ /* 0x100fe400078e0215 */
[----:B-1----:R-:W-:Y:S01]  /*0c90*/  FADD.FTZ R25, R27, R16 ;  /* 0x000000101b197221 */ /* 0x002fe20000010000 */
[----:B------:R-:W-:Y:S01]  /*0ca0*/  IMAD R27, R24, 0x18, R21 ;  /* 0x00000018181b7824 */ /* 0x000fe200078e0215 */
[----:B------:R-:W0:Y:S01]  /*0cb0*/  LDS.64 R14, [R15] ;  /* 0x000000000f0e7984 */ /* 0x000e220000000a00 */
[----:B------:R-:W-:Y:S01]  /*0cc0*/  SHF.R.U32.HI R16, RZ, 0x1, R29 ;  /* 0x00000001ff107819 */ /* 0x000fe2000001161d */
[----:B------:R-:W-:Y:S01]  /*0cd0*/  FADD.FTZ R24, R19, R17 ;  /* 0x0000001113187221 */ /* 0x000fe20000010000 */
[----:B------:R-:W-:-:S02]  /*0ce0*/  SHF.R.U32.HI R29, RZ, 0x2, R29 ;  /* 0x00000002ff1d7819 */ /* 0x000fc4000001161d */
[----:B------:R-:W-:-:S05]  /*0cf0*/  LOP3.LUT R16, R16, 0x1, RZ, 0xc0, !PT ;  /* 0x0000000110107812 */ /* 0x000fca00078ec0ff */
[----:B------:R-:W-:Y:S02]  /*0d00*/  IMAD R16, R16, 0xf0, R29 ;  /* 0x000000f010107824 */ /* 0x000fe400078e021d */
[--C-:B------:R-:W-:Y:S01]  /*0d10*/  IMAD R29, R18, 0x18, R21.reuse ;  /* 0x00000018121d7824 */ /* 0x100fe200078e0215 */
[----:B------:R-:W-:Y:S01]  /*0d20*/  IADD3 R18, R20, R26, RZ ;  /* 0x0000001a14127210 */ /* 0x000fe20007ffe0ff */
[----:B------:R-:W-:Y:S01]  /*0d30*/  IMAD R21, R16, 0x18, R21 ;  /* 0x0000001810157824 */ /* 0x000fe200078e0215 */
[C---:B------:R-:W-:Y:S02]  /*0d40*/  IADD3 R16, R20.reuse, R27, RZ ;  /* 0x0000001b14107210 */ /* 0x040fe40007ffe0ff */
[C---:B------:R-:W-:Y:S02]  /*0d50*/  IADD3 R36, R20.reuse, R29, RZ ;  /* 0x0000001d14247210 */ /* 0x040fe40007ffe0ff */
[----:B------:R-:W-:Y:S01]  /*0d60*/  LDS.64 R18, [R18] ;  /* 0x0000000012127984 */ /* 0x000fe20000000a00 */
[----:B------:R-:W-:Y:S01]  /*0d70*/  IADD3 R26, R20, R28, RZ ;  /* 0x0000001c141a7210 */ /* 0x000fe20007ffe0ff */
[----:B--2---:R-:W-:-:S02]  /*0d80*/  FADD.FTZ R27, R25, R22 ;  /* 0x00000016191b7221 */ /* 0x004fc40000010000 */
[----:B------:R-:W1:Y:S01]  /*0d90*/  LDS.64 R16, [R16] ;  /* 0x0000000010107984 */ /* 0x000e620000000a00 */
[----:B------:R-:W-:Y:S01]  /*0da0*/  IADD3 R22, R20, R37, RZ ;  /* 0x0000002514167210 */ /* 0x000fe20007ffe0ff */
[----:B------:R-:W-:Y:S01]  /*0db0*/  FADD.FTZ R34, R24, R23 ;  /* 0x0000001718227221 */ /* 0x000fe20000010000 */
[C---:B------:R-:W-:Y:S02]  /*0dc0*/  IADD3 R25, R20.reuse, R35, RZ ;  /* 0x0000002314197210 */ /* 0x040fe40007ffe0ff */
[----:B------:R-:W-:Y:S02]  /*0dd0*/  IADD3 R28, R20, R21, RZ ;  /* 0x00000015141c7210 */ /* 0x000fe40007ffe0ff */
[----:B------:R-:W2:Y:S04]  /*0de0*/  LDS.64 R20, [R36] ;  /* 0x0000000024147984 */ /* 0x000ea80000000a00 */
[----:B------:R-:W3:Y:S04]  /*0df0*/  LDS.64 R22, [R22] ;  /* 0x0000000016167984 */ /* 0x000ee80000000a00 */
[----:B------:R-:W4:Y:S01]  /*0e00*/  LDS.64 R24, [R25] ;  /* 0x0000000019187984 */ /* 0x000f220000000a00 */
[----:B0-----:R-:W-:Y:S01]  /*0e10*/  FADD.FTZ R35, R27, R14 ;  /* 0x0000000e1b237221 */ /* 0x001fe20000010000 */
[----:B------:R-:W-:-:S02]  /*0e20*/  FADD.FTZ R34, R34, R15 ;  /* 0x0000000f22227221 */ /* 0x000fc40000010000 */
[----:B------:R-:W0:Y:S04]  /*0e30*/  LDS.64 R26, [R26] ;  /* 0x000000001a1a7984 */ /* 0x000e280000000a00 */
[----:B------:R-:W0:Y:S01]  /*0e40*/  LDS.64 R28, [R28] ;  /* 0x000000001c1c7984 */ /* 0x000e220000000a00 */
[----:B-1----:R-:W-:Y:S01]  /*0e50*/  FADD.FTZ R35, R35, R16 ;  /* 0x0000001023237221 */ /* 0x002fe20000010000 */
[----:B------:R-:W-:-:S03]  /*0e60*/  FADD.FTZ R34, R34, R17 ;  /* 0x0000001122227221 */ /* 0x000fc60000010000 */
[----:B------:R-:W-:Y:S01]  /*0e70*/  FADD.FTZ R35, R35, R18 ;  /* 0x0000001223237221 */ /* 0x000fe20000010000 */
[----:B------:R-:W-:-:S03]  /*0e80*/  FADD.FTZ R34, R34, R19 ;  /* 0x0000001322227221 */ /* 0x000fc60000010000 */
[----:B--2---:R-:W-:Y:S01]  /*0e90*/  FADD.FTZ R35, R35, R20 ;  /* 0x0000001423237221 */ /* 0x004fe20000010000 */
[----:B------:R-:W-:-:S03]  /*0ea0*/  FADD.FTZ R34, R34, R21 ;  /* 0x0000001522227221 */ /* 0x000fc60000010000 */
[----:B---3--:R-:W-:Y:S01]  /*0eb0*/  FADD.FTZ R35, R35, R22 ;  /* 0x0000001623237221 */ /* 0x008fe20000010000 */
[----:B------:R-:W-:-:S03]  /*0ec0*/  FADD.FTZ R34, R34, R23 ;  /* 0x0000001722227221 */ /* 0x000fc60000010000 */
[----:B----4-:R-:W-:Y:S01]  /*0ed0*/  FADD.FTZ R35, R35, R24 ;  /* 0x0000001823237221 */ /* 0x010fe20000010000 */
[----:B------:R-:W-:-:S03]  /*0ee0*/  FADD.FTZ R34, R34, R25 ;  /* 0x0000001922227221 */ /* 0x000fc60000010000 */
[----:B0-----:R-:W-:Y:S01]  /*0ef0*/  FADD.FTZ R35, R35, R26 ;  /* 0x0000001a23237221 */ /* 0x001fe20000010000 */
[----:B------:R-:W-:-:S03]  /*0f00*/  FADD.FTZ R34, R34, R27 ;  /* 0x0000001b22227221 */ /* 0x000fc60000010000 */
[----:B------:R-:W-:Y:S01]  /*0f10*/  FADD.FTZ R28, R35, R28 ;  /* 0x0000001c231c7221 */ /* 0x000fe20000010000 */
[----:B------:R-:W-:-:S07]  /*0f20*/  FADD.FTZ R29, R34, R29 ;  /* 0x0000001d221d7221 */ /* 0x000fce0000010000 */
.L_x_2995:
[----:B------:R-:W-:Y:S05]  /*0f30*/  BSYNC B0 ;  /* 0x0000000000007941 */ /* 0x000fea0003800000 */
.L_x_2994:
        /* <DEDUP_REMOVED lines=19> */
.L_x_2997:
[----:B------:R-:W-:Y:S05]  /*1070*/  BSYNC B0 ;  /* 0x0000000000007941 */ /* 0x000fea0003800000 */
.L_x_2996:
        /* <DEDUP_REMOVED lines=12> */
.L_x_2999:
[----:B------:R-:W2:Y:S04]  /*1140*/  LD.E.STRONG.GPU R16, desc[UR8][R14.64] ;  /* 0x000000080e107980 */ /* 0x000ea8000c10f900 */
[----:B--2---:R-:W-:Y:S01]  /*1150*/  CCTL.IVALL ;  /* 0x00000000ff00798f */ /* 0x004fe20002000000 */
[----:B------:R-:W-:Y:S05]  /*1160*/  YIELD ;  /* 0x0000000000007946 */ /* 0x000fea0003800000 */
[----:B-----5:R-:W-:-:S04]  /*1170*/  LOP3.LUT R16, R16, R17, RZ, 0x3c, !PT ;  /* 0x0000001110107212 */ /* 0x020fc800078e3cff */
[----:B------:R-:W-:-:S13]  /*1180*/  ISETP.GT.AND P1, PT, R16, -0x1, PT ;  /* 0xffffffff1000780c */ /* 0x000fda0003f24270 */
[----:B------:R-:W-:Y:S05]  /*1190*/  @P1 BRA `(.L_x_2999) ;  /* 0xfffffffc00e81947 */ /* 0x000fea000383ffff */
.L_x_2998:
        /* <DEDUP_REMOVED lines=27> */
[----:B------:R-:W-:Y:S01]  /*1350*/  IADD3 R27, R28, 0x60, RZ ;  /* 0x000000601c1b7810 */ /* 0x000fe20007ffe0ff */
[--C-:B------:R-:W-:Y:S02]  /*1360*/  IMAD.WIDE.U32 R24, R25, 0x4, R34.reuse ;  /* 0x0000000419187825 */ /* 0x100fe400078e0022 */
[----:B------:R-:W4:Y:S04]  /*1370*/  LDG.E.64 R22, desc[UR8][R22.64] ;  /* 0x0000000816167981 */ /* 0x000f28000c1e1b00 */
[----:B------:R-:W4:Y:S01]  /*1380*/  LDG.E.64 R24, desc[UR8][R24.64] ;  /* 0x0000000818187981 */ /* 0x000f22000c1e1b00 */
[----:B------:R-:W-:-:S06]  /*1390*/  IMAD.WIDE.U32 R26, R27, 0x4, R34 ;  /* 0x000000041b1a7825 */ /* 0x000fcc00078e0022 */
[----:B------:R-:W4:Y:S01]  /*13a0*/  LDG.E.64 R26, desc[UR8][R26.64] ;  /* 0x000000081a1a7981 */ /* 0x000f22000c1e1b00 */
[----:B--2---:R-:W-:Y:S01]  /*13b0*/  FADD.FTZ R29, RZ, R14 ;  /* 0x0000000eff1d7221 */ /* 0x004fe20000010000 */
[----:B------:R-:W-:Y:S01]  /*13c0*/  FADD.FTZ R14, RZ, R15 ;  /* 0x0000000fff0e7221 */ /* 0x000fe20000010000 */
[----:B------:R-:W-:Y:S02]  /*13d0*/  IADD3 R15, R28, 0x70, RZ ;  /* 0x000000701c0f7810 */ /* 0x000fe40007ffe0ff */
[----:B---3--:R-:W-:Y:S01]  /*13e0*/  FADD.FTZ R29, R16, R29 ;  /* 0x0000001d101d7221 */ /* 0x008fe20000010000 */
[----:B------:R-:W-:Y:S01]  /*13f0*/  FADD.FTZ R14, R17, R14 ;  /* 0x0000000e110e7221 */ /* 0x000fe20000010000 */
[----:B------:R-:W-:Y:S02]  /*1400*/  IADD3 R17, R28, 0x80, RZ ;  /* 0x000000801c117810 */ /* 0x000fe40007ffe0ff */
[----:B----4-:R-:W-:Y:S01]  /*1410*/  FADD.FTZ R29, R18, R29 ;  /* 0x0000001d121d7221 */ /* 0x010fe20000010000 */
[----:B------:R-:W-:-:S02]  /*1420*/  FADD.FTZ R14, R19, R14 ;  /* 0x0000000e130e7221 */ /* 0x000fc40000010000 */
[----:B------:R-:W-:-:S04]  /*1430*/  IMAD.WIDE.U32 R16, R17, 0x4, R34 ;  /* 0x0000000411107825 */ /* 0x000fc800078e0022 */
[----:B------:R-:W-:Y:S01]  /*1440*/  FADD.FTZ R29, R20, R29 ;  /* 0x0000001d141d7221 */ /* 0x000fe20000010000 */
[----:B------:R-:W-:Y:S01]  /*1450*/  FADD.FTZ R14, R21, R14 ;  /* 0x0000000e150e7221 */ /* 0x000fe20000010000 */
[----:B------:R-:W-:Y:S02]  /*1460*/  IADD3 R21, R28, 0x90, RZ ;  /* 0x000000901c157810 */ /* 0x000fe40007ffe0ff */
[----:B------:R-:W-:Y:S01]  /*1470*/  FADD.FTZ R29, R22, R29 ;  /* 0x0000001d161d7221 */ /* 0x000fe20000010000 */
[----:B------:R-:W-:Y:S01]  /*1480*/  FADD.FTZ R18, R23, R14 ;  /* 0x0000000e17127221 */ /* 0x000fe20000010000 */
[----:B------:R-:W-:Y:S01]  /*1490*/  IMAD.WIDE.U32 R14, R15, 0x4, R34 ;  /* 0x000000040f0e7825 */ /* 0x000fe200078e0022 */
[----:B------:R-:W-:Y:S01]  /*14a0*/  IADD3 R23, R28, 0xa0, RZ ;  /* 0x000000a01c177810 */ /* 0x000fe20007ffe0ff */
[----:B------:R-:W2:Y:S02]  /*14b0*/  LDG.E.64 R16, desc[UR8][R16.64] ;  /* 0x0000000810107981 */ /* 0x000ea4000c1e1b00 */
[----:B------:R-:W-:Y:S01]  /*14c0*/  FADD.FTZ R18, R25, R18 ;  /* 0x0000001219127221 */ /* 0x000fe20000010000 */
[----:B------:R-:W-:-:S04]  /*14d0*/  IMAD.WIDE.U32 R20, R21, 0x4, R34 ;  /* 0x0000000415147825 */ /* 0x000fc800078e0022 */
[----:B------:R-:W-:Y:S01]  /*14e0*/  FADD.FTZ R29, R24, R29 ;  /* 0x0000001d181d7221 */ /* 0x000fe20000010000 */
[----:B------:R-:W3:Y:S01]  /*14f0*/  LDG.E.64 R14, desc[UR8][R14.64] ;  /* 0x000000080e0e7981 */ /* 0x000ee2000c1e1b00 */
[----:B------:R-:W-:Y:S01]  /*1500*/  IMAD.WIDE.U32 R22, R23, 0x4, R34 ;  /* 0x0000000417167825 */ /* 0x000fe200078e0022 */
[C---:B------:R-:W-:Y:S02]  /*1510*/  IADD3 R25, R28.reuse, 0xb0, RZ ;  /* 0x000000b01c197810 */ /* 0x040fe40007ffe0ff */
[----:B------:R-:W4:Y:S01]  /*1520*/  LDG.E.64 R20, desc[UR8][R20.64] ;  /* 0x0000000814147981 */ /* 0x000f22000c1e1b00 */
[----:B------:R-:W-:Y:S01]  /*1530*/  IADD3 R19, R28, 0xc0, RZ ;  /* 0x000000c01c137810 */ /* 0x000fe20007ffe0ff */
[----:B------:R-:W-:Y:S01]  /*1540*/  FADD.FTZ R27, R27, R18 ;  /* 0x000000121b1b7221 */ /* 0x000fe20000010000 */
[----:B------:R-:W-:Y:S01]  /*1550*/  FADD.FTZ R26, R26, R29 ;  /* 0x0000001d1a1a7221 */ /* 0x000fe20000010000 */
[----:B------:R-:W4:Y:S01]  /*1560*/  LDG.E.64 R22, desc[UR8][R22.64] ;  /* 0x0000000816167981 */ /* 0x000f22000c1e1b00 */
[----:B------:R-:W-:-:S04]  /*1570*/  IMAD.WIDE.U32 R24, R25, 0x4, R34 ;  /* 0x0000000419187825 */ /* 0x000fc800078e0022 */
[----:B------:R-:W-:Y:S02]  /*1580*/  IMAD.WIDE.U32 R18, R19, 0x4, R34 ;  /* 0x0000000413127825 */ /* 0x000fe400078e0022 */
[----:B------:R-:W4:Y:S04]  /*1590*/  LDG.E.64 R24, desc[UR8][R24.64] ;  /* 0x0000000818187981 */ /* 0x000f28000c1e1b00 */
        /* <DEDUP_REMOVED lines=8> */
[----:B------:R-:W-:Y:S02]  /*1620*/  IADD3 R17, R28, 0xe0, RZ ;  /* 0x000000e01c117810 */ /* 0x000fe40007ffe0ff */
[----:B------:R-:W-:Y:S01]  /*1630*/  FADD.FTZ R29, R22, R29 ;  /* 0x0000001d161d7221 */ /* 0x000fe20000010000 */
[----:B------:R-:W-:Y:S01]  /*1640*/  FADD.FTZ R22, R23, R14 ;  /* 0x0000000e17167221 */ /* 0x000fe20000010000 */
[----:B------:R-:W-:Y:S01]  /*1650*/  IMAD.WIDE.U32 R14, R15, 0x4, R34 ;  /* 0x000000040f0e7825 */ /* 0x000fe200078e0022 */
[----:B------:R-:W-:-:S03]  /*1660*/  IADD3 R21, R28, 0xf0, RZ ;  /* 0x000000f01c157810 */ /* 0x000fc60007ffe0ff */
[----:B------:R-:W-:-:S04]  /*1670*/  IMAD.WIDE.U32 R16, R17, 0x4, R34 ;  /* 0x0000000411107825 */ /* 0x000fc800078e0022 */
[----:B------:R-:W-:Y:S01]  /*1680*/  FADD.FTZ R22, R25, R22 ;  /* 0x0000001619167221 */ /* 0x000fe20000010000 */
[----:B------:R-:W2:Y:S01]  /*1690*/  LDG.E.64 R14, desc[UR8][R14.64] ;  /* 0x000000080e0e7981 */ /* 0x000ea2000c1e1b00 */
[----:B------:R-:W-:Y:S01]  /*16a0*/  IADD3 R23, R28, 0x100, RZ ;  /* 0x000001001c177810 */ /* 0x000fe20007ffe0ff */
[----:B------:R-:W-:-:S04]  /*16b0*/  IMAD.WIDE.U32 R20, R21, 0x4, R34 ;  /* 0x0000000415147825 */ /* 0x000fc800078e0022 */
[----:B------:R-:W-:Y:S01]  /*16c0*/  FADD.FTZ R27, R19, R22 ;  /* 0x00000016131b7221 */ /* 0x000fe20000010000 */
[----:B------:R-:W3:Y:S01]  /*16d0*/  LDG.E.64 R16, desc[UR8][R16.64] ;  /* 0x0000000810107981 */ /* 0x000ee2000c1e1b00 */
[----:B------:R-:W-:-:S03]  /*16e0*/  IMAD.WIDE.U32 R22, R23, 0x4, R34 ;  /* 0x0000000417167825 */ /* 0x000fc600078e0022 */
[----:B------:R-:W4:Y:S01]  /*16f0*/  LDG.E.64 R20, desc[UR8][R20.64] ;  /* 0x0000000814147981 */ /* 0x000f22000c1e1b00 */
[----:B------:R-:W-:-:S03]  /*1700*/  IADD3 R25, R28, 0x110, RZ ;  /* 0x000001101c197810 */ /* 0x000fc60007ffe0ff */
[----:B------:R-:W4:Y:S01]  /*1710*/  LDG.E.64 R22, desc[UR8][R22.64] ;  /* 0x0000000816167981 */ /* 0x000f22000c1e1b00 */
        /* <DEDUP_REMOVED lines=19> */
[----:B------:R-:W-:Y:S02]  /*1850*/  IMAD.WIDE.U32 R16, R17, 0x4, R34 ;  /* 0x0000000411107825 */ /* 0x000fe400078e0022 */
[----:B------:R-:W2:Y:S02]  /*1860*/  LDG.E.64 R14, desc[UR8][R14.64] ;  /* 0x000000080e0e7981 */ /* 0x000ea4000c1e1b00 */
[----:B------:R-:W-:Y:S01]  /*1870*/  FADD.FTZ R22, R25, R22 ;  /* 0x0000001619167221 */ /* 0x000fe20000010000 */
[C---:B------:R-:W-:Y:S01]  /*1880*/  IADD3 R23, R28.reuse, 0x160, RZ ;  /* 0x000001601c177810 */ /* 0x040fe20007ffe0ff */
[----:B------:R-:W-:Y:S01]  /*1890*/  IMAD.WIDE.U32 R20, R21, 0x4, R34 ;  /* 0x0000000415147825 */ /* 0x000fe200078e0022 */
[----:B------:R-:W3:Y:S03]  /*18a0*/  LDG.E.64 R16, desc[UR8][R16.64] ;  /* 0x0000000810107981 */ /* 0x000ee6000c1e1b00 */
[----:B------:R-:W-:Y:S01]  /*18b0*/  FADD.FTZ R27, R19, R22 ;  /* 0x00000016131b7221 */ /* 0x000fe20000010000 */
[----:B------:R-:W-:Y:S01]  /*18c0*/  IMAD.WIDE.U32 R22, R23, 0x4, R34 ;  /* 0x0000000417167825 */ /* 0x000fe200078e0022 */
[----:B------:R-:W4:Y:S01]  /*18d0*/  LDG.E.64 R20, desc[UR8][R20.64] ;  /* 0x0000000814147981 */ /* 0x000f22000c1e1b00 */
[----:B------:R-:W-:-:S02]  /*18e0*/  IADD3 R25, R28, 0x170, RZ ;  /* 0x000001701c197810 */ /* 0x000fc40007ffe0ff */
[----:B------:R-:W-:Y:S02]  /*18f0*/  FADD.FTZ R29, R24, R29 ;  /* 0x0000001d181d7221 */ /* 0x000fe40000010000 */
[----:B------:R-:W4:Y:S01]  /*1900*/  LDG.E.64 R22, desc[UR8][R22.64] ;  /* 0x0000000816167981 */ /* 0x000f22000c1e1b00 */
[----:B------:R-:W-:Y:S01]  /*1910*/  IADD3 R19, R28, 0x180, RZ ;  /* 0x000001801c137810 */ /* 0x000fe20007ffe0ff */
[----:B------:R-:W-:-:S04]  /*1920*/  IMAD.WIDE.U32 R24, R25, 0x4, R34 ;  /* 0x0000000419187825 */ /* 0x000fc800078e0022 */
[----:B------:R-:W-:Y:S01]  /*1930*/  FADD.FTZ R26, R18, R29 ;  /* 0x0000001d121a7221 */ /* 0x000fe20000010000 */
[----:B------:R-:W-:Y:S01]  /*1940*/  IMAD.WIDE.U32 R18, R19, 0x4, R34 ;  /* 0x0000000413127825 */ /* 0x000fe200078e0022 */
[----:B------:R-:W4:Y:S05]  /*1950*/  LDG.E.64 R24, desc[UR8][R24.64] ;  /* 0x0000000818187981 */ /* 0x000f2a000c1e1b00 */
[----:B------:R-:W4:Y:S01]  /*1960*/  LDG.E.64 R18, desc[UR8][R18.64] ;  /* 0x0000000812127981 */ /* 0x000f22000c1e1b00 */
[----:B--2---:R-:W-:Y:S01]  /*1970*/  FADD.FTZ R29, R14, R26 ;  /* 0x0000001a0e1d7221 */ /* 0x004fe20000010000 */
[----:B------:R-:W-:-:S04]  /*1980*/  FADD.FTZ R14, R15, R27 ;  /* 0x0000001b0f0e7221 */ /* 0x000fc80000010000 */
[----:B---3--:R-:W-:Y:S01]  /*1990*/  FADD.FTZ R14, R17, R14 ;  /* 0x0000000e110e7221 */ /* 0x008fe20000010000 */
[----:B------:R-:W-:Y:S01]  /*19a0*/  IADD3 R15, R28, 0x190, RZ ;  /* 0x000001901c0f7810 */ /* 0x000fe20007ffe0ff */
[----:B------:R-:W-:Y:S02]  /*19b0*/  FADD.FTZ R29, R16, R29 ;  /* 0x0000001d101d7221 */ /* 0x000fe40000010000 */
[----:B----4-:R-:W-:Y:S01]  /*19c0*/  FADD.FTZ R14, R21, R14 ;  /* 0x0000000e150e7221 */ /* 0x010fe20000010000 */
[----:B------:R-:W-:Y:S01]  /*19d0*/  IADD3 R17, R28, 0x1a0, RZ ;  /* 0x000001a01c117810 */ /* 0x000fe20007ffe0ff */
[----:B------:R-:W-:Y:S02]  /*19e0*/  FADD.FTZ R29, R20, R29 ;  /* 0x0000001d141d7221 */ /* 0x000fe40000010000 */
[----:B------:R-:W-:Y:S01]  /*19f0*/  FADD.FTZ R36, R23, R14 ;  /* 0x0000000e17247221 */ /* 0x000fe20000010000 */
[----:B------:R-:W-:Y:S01]  /*1a00*/  IMAD.WIDE.U32 R14, R15, 0x4, R34 ;  /* 0x000000040f0e7825 */ /* 0x000fe200078e0022 */
[----:B------:R-:W-:-:S03]  /*1a10*/  IADD3 R23, R28, 0x1b0, RZ ;  /* 0x000001b01c177810 */ /* 0x000fc60007ffe0ff */
[----:B------:R-:W-:Y:S01]  /*1a20*/  FADD.FTZ R29, R22, R29 ;  /* 0x0000001d161d7221 */ /* 0x000fe20000010000 */
[----:B------:R-:W-:Y:S01]  /*1a30*/  IMAD.WIDE.U32 R16, R17, 0x4, R34 ;  /* 0x0000000411107825 */ /* 0x000fe200078e0022 */
[----:B------:R-:W-:Y:S01]  /*1a40*/  IADD3 R21, R28, 0x1c0, RZ ;  /* 0x000001c01c157810 */ /* 0x000fe20007ffe0ff */
[----:B------:R-:W2:Y:S02]  /*1a50*/  LDG.E.64 R14, desc[UR8][R14.64] ;  /* 0x000000080e0e7981 */ /* 0x000ea4000c1e1b00 */
[----:B------:R-:W-:Y:S01]  /*1a60*/  FADD.FTZ R29, R24, R29 ;  /* 0x0000001d181d7221 */ /* 0x000fe20000010000 */
[----:B------:R-:W-:Y:S01]  /*1a70*/  FADD.FTZ R36, R25, R36 ;  /* 0x0000002419247221 */ /* 0x000fe20000010000 */
[----:B------:R-:W-:Y:S01]  /*1a80*/  IMAD.WIDE.U32 R22, R23, 0x4, R34 ;  /* 0x0000000417167825 */ /* 0x000fe200078e0022 */
[----:B------:R-:W-:Y:S01]  /*1a90*/  IADD3 R25, R28, 0x1d0, RZ ;  /* 0x000001d01c197810 */ /* 0x000fe20007ffe0ff */
[----:B------:R-:W3:Y:S02]  /*1aa0*/  LDG.E.64 R16, desc[UR8][R16.64] ;  /* 0x0000000810107981 */ /* 0x000ee4000c1e1b00 */
        /* <DEDUP_REMOVED lines=27> */
.L_x_3001:
[----:B------:R-:W-:Y:S05]  /*1c60*/  BSYNC B0 ;  /* 0x0000000000007941 */ /* 0x000fea0003800000 */
.L_x_3000:
        /* <DEDUP_REMOVED lines=17> */
[----:B------:R-:W-:-:S03]  /*1d80*/  @!P0 LOP3.LUT R16, R3, 0xfffffff8, RZ, 0xc0, !PT ;  /* 0xfffffff803108812 */ /* 0x000fc600078ec0ff */
[----:B------:R-:W1:Y:S01]  /*1d90*/  SHFL.BFLY PT, R20, R17, 0x1, 0x1f ;  /* 0x0c201f0011147f89 */ /* 0x000e6200000e0000 */
[----:B0-----:R-:W-:-:S04]  /*1da0*/  FADD.FTZ R14, R18, R19 ;  /* 0x00000013120e7221 */ /* 0x001fc80000010000 */
[----:B------:R-:W-:Y:S01]  /*1db0*/  @!P0 FMUL.FTZ R14, R14, 3.2552085031056776643e-05 ;  /* 0x380888890e0e8820 */ /* 0x000fe20000410000 */
[----:B-1----:R-:W-:-:S03]  /*1dc0*/  FADD.FTZ R20, R17, R20 ;  /* 0x0000001411147221 */ /* 0x002fc60000010000 */
[----:B------:R-:W-:-:S04]  /*1dd0*/  @!P0 FMUL.FTZ R15, R14, R14 ;  /* 0x0000000e0e0f8220 */ /* 0x000fc80000410000 */
[----:B------:R-:W-:-:S05]  /*1de0*/  @!P0 FFMA.FTZ R15, R20, 3.2552085031056776643e-05, -R15 ;  /* 0x38088889140f8823 */ /* 0x000fca000001080f */
        /* <DEDUP_REMOVED lines=15> */
.L_x_3003:
[----:B------:R-:W-:Y:S05]  /*1ee0*/  BSYNC B0 ;  /* 0x0000000000007941 */ /* 0x000fea0003800000 */
.L_x_3002:
[----:B0-----:R-:W-:Y:S01]  /*1ef0*/  IMAD.WIDE.U32 R14, R3, -0x77777777, RZ ;  /* 0x88888889030e7825 */ /* 0x001fe200078e00ff */
[----:B------:R-:W-:Y:S01]  /*1f00*/  SHF.L.U32 R19, R4, 0x2, RZ ;  /* 0x0000000204137819 */ /* 0x000fe200000006ff */
[----:B------:R-:W-:Y:S01]  /*1f10*/  ULDC.64 UR6, c[0x0][0x210] ;  /* 0x0000840000067ab9 */ /* 0x000fe20000000a00 */
[----:B------:R-:W-:Y:S01]  /*1f20*/  ULOP3.LUT UR4, UR4, 0x1, URZ, 0x3c, !UPT ;  /* 0x0000000104047892 */ /* 0x000fe2000f8e3c3f */
[----:B------:R-:W-:Y:S01]  /*1f30*/  IMAD R21, R6, 0xf0000, RZ ;  /* 0x000f000006157824 */ /* 0x000fe200078e02ff */
[----:B------:R-:W-:Y:S01]  /*1f40*/  SHF.R.U32.HI R20, RZ, 0x7, R15 ;  /* 0x00000007ff147819 */ /* 0x000fe2000001160f */
[----:B-----5:R-:W-:Y:S01]  /*1f50*/  HADD2.F32 R22, -RZ, R12.H1_H1 ;  /* 0x3000000cff167230 */ /* 0x020fe20000004100 */
[----:B------:R-:W-:Y:S01]  /*1f60*/  LOP3.LUT R19, R19, 0x3fc, RZ, 0xc0, !PT ;  /* 0x000003fc13137812 */ /* 0x000fe200078ec0ff */
[----:B------:R-:W-:Y:S02]  /*1f70*/  HADD2.F32 R25, -RZ, R10.H1_H1 ;  /* 0x3000000aff197230 */ /* 0x000fe40000004100 */
[----:B------:R-:W-:Y:S01]  /*1f80*/  IMAD R18, R20, -0xf0, R3 ;  /* 0xffffff1014127824 */ /* 0x000fe200078e0203 */
[----:B------:R-:W-:Y:S01]  /*1f90*/  IADD3 R19, R19, R20, RZ ;  /* 0x0000001413137210 */ /* 0x000fe20007ffe0ff */
[----:B------:R-:W-:-:S03]  /*1fa0*/  HADD2.F32 R26, -RZ, R11.H0_H0 ;  /* 0x2000000bff1a7230 */ /* 0x000fc60000004100 */
[----:B------:R-:W-:-:S05]  /*1fb0*/  SHF.L.U32 R18, R18, 0x2, RZ ;  /* 0x0000000212127819 */ /* 0x000fca00000006ff */
        /* <DEDUP_REMOVED lines=14> */
[--C-:B------:R-:W-:Y:S01]  /*20a0*/  FADD.FTZ R31, R31, -R16.reuse ;  /* 0x800000101f1f7221 */ /* 0x100fe20000010000 */
[----:B------:R-:W-:Y:S01]  /*20b0*/  FADD.FTZ R29, R30, -R16 ;  /* 0x800000101e1d7221 */ /* 0x000fe20000010000 */
[----:B------:R-:W0:Y:S01]  /*20c0*/  MUFU.RSQ R20, R20 ;  /* 0x0000001400147308 */ /* 0x000e220000001400 */
[----:B------:R-:W-:-:S03]  /*20d0*/  IADD3 R23, R17, 0x780, RZ ;  /* 0x0000078011177810 */ /* 0x000fc60007ffe0ff */
[----:B------:R-:W-:-:S04]  /*20e0*/  IMAD.WIDE.U32 R18, R5, 0xf0000, R18 ;  /* 0x000f000005127825 */ /* 0x000fc800078e0012 */
[----:B-1----:R-:W-:Y:S01]  /*20f0*/  FADD.FTZ R27, R15, UR5 ;  /* 0x000000050f1b7e21 */ /* 0x002fe20008010000 */
[-C--:B------:R-:W-:Y:S01]  /*2100*/  IADD3 R17, P0, R17, R18.reuse, RZ ;  /* 0x0000001211117210 */ /* 0x080fe20007f1e0ff */
[----:B------:R-:W-:Y:S01]  /*2110*/  FADD.FTZ R7, R7, -R14 ;  /* 0x8000000e07077221 */ /* 0x000fe20000010000 */
[----:B------:R-:W-:Y:S01]  /*2120*/  IADD3 R18, P1, R23, R18, RZ ;  /* 0x0000001217127210 */ /* 0x000fe20007f3e0ff */
[----:B------:R-:W-:Y:S01]  /*2130*/  FADD.FTZ R23, R32, -R16 ;  /* 0x8000001020177221 */ /* 0x000fe20000010000 */
[----:B------:R-:W-:Y:S01]  /*2140*/  IADD3 R19, R19, R21, RZ ;  /* 0x0000001513137210 */ /* 0x000fe20007ffe0ff */
[----:B------:R-:W-:Y:S02]  /*2150*/  HADD2.F32 R16, -RZ, R12.H0_H0 ;  /* 0x2000000cff107230 */ /* 0x000fe40000004100 */
[----:B0-----:R-:W-:Y:S01]  /*2160*/  FMUL.FTZ R33, R33, R20 ;  /* 0x0000001421217220 */ /* 0x001fe20000410000 */
[C---:B------:R-:W-:Y:S01]  /*2170*/  FMUL.FTZ R23, R20.reuse, R23 ;  /* 0x0000001714177220 */ /* 0x040fe20000410000 */
[C---:B------:R-:W-:Y:S01]  /*2180*/  FMUL.FTZ R15, R20.reuse, R31 ;  /* 0x0000001f140f7220 */ /* 0x040fe20000410000 */
[----:B------:R-:W-:Y:S01]  /*2190*/  FMUL.FTZ R29, R20, R29 ;  /* 0x0000001d141d7220 */ /* 0x000fe20000410000 */
[----:B------:R-:W-:Y:S01]  /*21a0*/  HADD2.F32 R21, -RZ, R10.H0_H0 ;  /* 0x2000000aff157230 */ /* 0x000fe20000004100 */
[----:B------:R0:W1:Y:S01]  /*21b0*/  MUFU.RSQ R20, R27 ;  /* 0x0000001b00147308 */ /* 0x0000620000001400 */
[--C-:B------:R-:W-:Y:S01]  /*21c0*/  FFMA.FTZ R24, R23, R22, R25.reuse ;  /* 0x0000001617187223 */ /* 0x100fe20000010019 */
[----:B------:R-:W-:Y:S01]  /*21d0*/  FFMA.FTZ R22, R22, R29, R25 ;  /* 0x0000001d16167223 */ /* 0x000fe20000010019 */
[--C-:B------:R-:W-:Y:S01]  /*21e0*/  FADD.FTZ R25, R0, -R14.reuse ;  /* 0x8000000e00197221 */ /* 0x100fe20000010000 */
[--C-:B------:R-:W-:Y:S01]  /*21f0*/  FFMA.FTZ R33, R33, R16, R21.reuse ;  /* 0x0000001021217223 */ /* 0x100fe20000010015 */
[----:B------:R-:W-:Y:S01]  /*2200*/  FFMA.FTZ R15, R16, R15, R21 ;  /* 0x0000000f100f7223 */ /* 0x000fe20000010015 */
[----:B------:R-:W-:Y:S01]  /*2210*/  IADD3.X R16, RZ, R19, RZ, P0, !PT ;  /* 0x00000013ff107210 */ /* 0x000fe200007fe4ff */
[----:B------:R-:W-:Y:S01]  /*2220*/  FADD.FTZ R9, R9, -R14 ;  /* 0x8000000e09097221 */ /* 0x000fe20000010000 */
[----:B------:R-:W-:-:S02]  /*2230*/  HADD2.F32 R23, -RZ, R13.H0_H0 ;  /* 0x2000000dff177230 */ /* 0x000fc40000004100 */
[----:B0-----:R-:W-:Y:S01]  /*2240*/  FADD.FTZ R27, R8, -R14 ;  /* 0x8000000e081b7221 */ /* 0x001fe20000010000 */
[----:B------:R-:W-:Y:S01]  /*2250*/  F2FP.F16.F32.PACK_AB R33, R24, R33 ;  /* 0x000000211821723e */ /* 0x000fe200000000ff */
[----:B------:R-:W-:Y:S01]  /*2260*/  HADD2.F32 R24, -RZ, R13.H1_H1 ;  /* 0x3000000dff187230 */ /* 0x000fe20000004100 */
[C---:B------:R-:W-:Y:S01]  /*2270*/  SHF.L.U64.HI R28, R17.reuse, 0x1, R16 ;  /* 0x00000001111c7819 */ /* 0x040fe20000010210 */
[----:B------:R-:W-:Y:S01]  /*2280*/  HADD2.F32 R21, -RZ, R11.H1_H1 ;  /* 0x3000000bff157230 */ /* 0x000fe20000004100 */
[----:B------:R-:W-:Y:S02]  /*2290*/  SHF.L.U32 R17, R17, 0x1, RZ ;  /* 0x0000000111117819 */ /* 0x000fe400000006ff */
[----:B------:R-:W-:Y:S01]  /*22a0*/  IADD3.X R19, RZ, R19, RZ, P1, !PT ;  /* 0x00000013ff137210 */ /* 0x000fe20000ffe4ff */
[----:B-1----:R-:W-:Y:S01]  /*22b0*/  FMUL.FTZ R25, R25, R20 ;  /* 0x0000001419197220 */ /* 0x002fe20000410000 */
[C---:B------:R-:W-:Y:S01]  /*22c0*/  FMUL.FTZ R0, R20.reuse, R7 ;  /* 0x0000000714007220 */ /* 0x040fe20000410000 */
[C---:B------:R-:W-:Y:S01]  /*22d0*/  FMUL.FTZ R27, R20.reuse, R27 ;  /* 0x0000001b141b7220 */ /* 0x040fe20000410000 */
[----:B------:R-:W-:Y:S01]  /*22e0*/  FMUL.FTZ R9, R20, R9 ;  /* 0x0000000914097220 */ /* 0x000fe20000410000 */
[----:B------:R-:W-:Y:S01]  /*22f0*/  IADD3 R16, P0, R17, UR6, RZ ;  /* 0x0000000611107c10 */ /* 0x000fe2000ff1e0ff */
[--C-:B------:R-:W-:Y:S01]  /*2300*/  FFMA.FTZ R25, R25, R23, R26.reuse ;  /* 0x0000001719197223 */ /* 0x100fe2000001001a */
[--C-:B------:R-:W-:Y:S01]  /*2310*/  FFMA.FTZ R0, R0, R24, R21.reuse ;  /* 0x0000001800007223 */ /* 0x100fe20000010015 */
[----:B------:R-:W-:Y:S01]  /*2320*/  FFMA.FTZ R27, R23, R27, R26 ;  /* 0x0000001b171b7223 */ /* 0x000fe2000001001a */
[----:B------:R-:W-:Y:S01]  /*2330*/  FFMA.FTZ R24, R24, R9, R21 ;  /* 0x0000000918187223 */ /* 0x000fe20000010015 */
[----:B------:R-:W-:-:S02]  /*2340*/  SHF.L.U32 R8, R18, 0x1, RZ ;  /* 0x0000000112087819 */ /* 0x000fc400000006ff */
[----:B------:R-:W-:Y:S02]  /*2350*/  IADD3.X R17, R28, UR7, RZ, P0, !PT ;  /* 0x000000071c117c10 */ /* 0x000fe400087fe4ff */
[----:B------:R-:W-:Y:S02]  /*2360*/  PRMT R7, R33, 0x7632, R7 ;  /* 0x0000763221077816 */ /* 0x000fe40000000007 */
[----:B------:R-:W-:Y:S01]  /*2370*/  F2FP.F16.F32.PACK_AB R25, R0, R25 ;  /* 0x000000190019723e */ /* 0x000fe200000000ff */
[----:B------:R-:W-:Y:S01]  /*2380*/  STG.E.U16 desc[UR8][R16.64], R33 ;  /* 0x0000002110007986 */ /* 0x000fe2000c101508 */
[----:B------:R-:W-:Y:S02]  /*2390*/  SHF.L.U64.HI R19, R18, 0x1, R19 ;  /* 0x0000000112137819 */ /* 0x000fe40000010213 */
[----:B------:R-:W-:Y:S01]  /*23a0*/  IADD3 R8, P0, R8, UR6, RZ ;  /* 0x0000000608087c10 */ /* 0x000fe2000ff1e0ff */
[----:B------:R0:W-:Y:S01]  /*23b0*/  STG.E.U16 desc[UR8][R16.64+0x2], R7 ;  /* 0x0000020710007986 */ /* 0x0001e2000c101508 */
[----:B------:R-:W-:-:S02]  /*23c0*/  F2FP.F16.F32.PACK_AB R15, R22, R15 ;  /* 0x0000000f160f723e */ /* 0x000fc400000000ff */
[----:B------:R-:W-:Y:S01]  /*23d0*/  F2FP.F16.F32.PACK_AB R27, R24, R27 ;  /* 0x0000001b181b723e */ /* 0x000fe200000000ff */
[----:B------:R1:W-:Y:S01]  /*23e0*/  STG.E.U16 desc[UR8][R16.64+0x4], R25 ;  /* 0x0000041910007986 */ /* 0x0003e2000c101508 */
[----:B------:R-:W-:Y:S02]  /*23f0*/  PRMT R0, R25, 0x7632, R0 ;  /* 0x0000763219007816 */ /* 0x000fe40000000000 */
[----:B------:R-:W-:Y:S01]  /*2400*/  IADD3.X R9, R19, UR7, RZ, P0, !PT ;  /* 0x0000000713097c10 */ /* 0x000fe200087fe4ff */
[----:B------:R-:W-:Y:S01]  /*2410*/  ULDC.64 UR6, c[0x0][0x238] ;  /* 0x00008e0000067ab9 */ /* 0x000fe20000000a00 */
[----:B------:R-:W-:Y:S01]  /*2420*/  PRMT R14, R27, 0x7632, R14 ;  /* 0x000076321b0e7816 */ /* 0x000fe2000000000e */
[----:B------:R1:W-:Y:S01]  /*2430*/  STG.E.U16 desc[UR8][R16.64+0x6], R0 ;  /* 0x0000060010007986 */ /* 0x0003e2000c101508 */
[----:B------:R-:W-:Y:S02]  /*2440*/  IADD3 R5, P1, R5, 0x1, RZ ;  /* 0x0000000105057810 */ /* 0x000fe40007f3e0ff */
[----:B0-----:R-:W-:Y:S01]  /*2450*/  PRMT R7, R15, 0x7632, R7 ;  /* 0x000076320f077816 */ /* 0x001fe20000000007 */
[----:B------:R1:W-:Y:S01]  /*2460*/  STG.E.U16 desc[UR8][R8.64], R15 ;  /* 0x0000000f08007986 */ /* 0x0003e2000c101508 */
[----:B------:R-:W-:-:S02]  /*2470*/  ISETP.GE.U32.AND P0, PT, R5, UR6, PT ;  /* 0x0000000605007c0c */ /* 0x000fc4000bf06070 */
[----:B------:R-:W-:Y:S01]  /*2480*/  IADD3.X R6, RZ, R6, RZ, P1, !PT ;  /* 0x00000006ff067210 */ /* 0x000fe20000ffe4ff */
[----:B------:R1:W-:Y:S03]  /*2490*/  STG.E.U16 desc[UR8][R8.64+0x2], R7 ;  /* 0x0000020708007986 */ /* 0x0003e6000c101508 */
[----:B------:R-:W-:Y:S01]  /*24a0*/  ISETP.GE.AND.EX P0, PT, R6, UR7, PT, P0 ;  /* 0x0000000706007c0c */ /* 0x000fe2000bf06300 */
[----:B------:R1:W-:Y:S04]  /*24b0*/  STG.E.U16 desc[UR8][R8.64+0x4], R27 ;  /* 0x0000041b08007986 */ /* 0x0003e8000c101508 */
[----:B------:R1:W-:Y:S08]  /*24c0*/  STG.E.U16 desc[UR8][R8.64+0x6], R14 ;  /* 0x0000060e08007986 */ /* 0x0003f0000c101508 */
[----:B------:R-:W-:Y:S05]  /*24d0*/  @!P0 BRA `(.L_x_3004) ;  /* 0xffffffdc00308947 */ /* 0x000fea000383ffff */
[----:B------:R-:W-:Y:S05]  /*24e0*/  EXIT ;  /* 0x000000000000794d */ /* 0x000fea0003800000 */
.L_x_3005:
        /* <DEDUP_REMOVED lines=9> */
.L_x_3230:


//--------------------- .text._ZN13group_norm_v214gn_cuda_kernelI6__halfLi480ELi1ELi32ELi30ELi1024ELb0ELi8ELi960ELi960ELi4ELb1ELi1ELb0ELb0ENS_16CompileConditionILi900EEEEEvPT_PKS4_S7_S7_flPfS8_Pj --------------------------
	.section	.text._ZN13group_norm_v214gn_cuda_kernelI6__halfLi480ELi1ELi32ELi30ELi1024ELb0ELi8ELi960ELi960ELi4ELb1ELi1ELb0ELb0ENS_16CompileConditionILi900EEEEEvPT_PKS4_S7_S7_flPfS8_Pj,"ax",@progbits
	.align	128
        .global         _ZN13group_norm_v214gn_cuda_kernelI6__halfLi480ELi1ELi32ELi30ELi1024ELb0ELi8ELi960ELi960ELi4ELb1ELi1ELb0ELb0ENS_16CompileConditionILi900EEEEEvPT_PKS4_S7_S7_flPfS8_Pj
        .type           _ZN13group_norm_v214gn_cuda_kernelI6__halfLi480ELi1ELi32ELi30ELi1024ELb0ELi8ELi960ELi960ELi4ELb1ELi1ELb0ELb0ENS_16CompileConditionILi900EEEEEvPT_PKS4_S7_S7_flPfS8_Pj,@function
        .size           _ZN13group_norm_v214gn_cuda_kernelI6__halfLi480ELi1ELi32ELi30ELi1024ELb0ELi8ELi960ELi960ELi4ELb1ELi1ELb0ELb0ENS_16CompileConditionILi900EEEEEvPT_PKS4_S7_S7_flPfS8_Pj,(.L_x_3231 - _ZN13group_norm_v214gn_cuda_kernelI6__halfLi480ELi1ELi32ELi30ELi1024ELb0ELi8ELi960ELi960ELi4ELb1ELi1ELb0ELb0ENS_16CompileConditionILi900EEEEEvPT_PKS4_S7_S7_flPfS8_Pj)
        .other          _ZN13group_norm_v214gn_cuda_kernelI6__halfLi480ELi1ELi32ELi30ELi1024ELb0ELi8ELi960ELi960ELi4ELb1ELi1ELb0ELb0ENS_16CompileConditionILi900EEEEEvPT_PKS4_S7_S7_flPfS8_Pj,@"STO_CUDA_ENTRY STV_DEFAULT"
_ZN13group_norm_v214gn_cuda_kernelI6__halfLi480ELi1ELi32ELi30ELi1024ELb0ELi8ELi960ELi960ELi4ELb1ELi1ELb0ELb0ENS_16CompileConditionILi900EEEEEvPT_PKS4_S7_S7_flPfS8_Pj:
.text._ZN13group_norm_v214gn_cuda_kernelI6__halfLi480ELi1ELi32ELi30ELi1024ELb0ELi8ELi960ELi960ELi4ELb1ELi1ELb0ELb0ENS_16CompileConditionILi900EEEEEvPT_PKS4_S7_S7_flPfS8_Pj:
        /* <DEDUP_REMOVED lines=20> */
[----:B------:R-:W-:Y:S02]  /*0140*/  SHF.R.U32.HI R13, RZ, 0x7, R3 ;  /* 0x00000007ff0d7819 */ /* 0x000fe40000011603 */
[----:B------:R-:W-:-:S02]  /*0150*/  LOP3.LUT R2, R5, 0xffffff80, R2, 0xe2, !PT ;  /* 0xffffff8005027812 */ /* 0x000fc400078ee202 */
[C---:B------:R-:W-:Y:S02]  /*0160*/  IADD3 R5, R78.reuse, 0x4, RZ ;  /* 0x000000044e057810 */ /* 0x040fe40007ffe0ff */
[C---:B------:R-:W-:Y:S02]  /*0170*/  IADD3 R7, R78.reuse, 0x6, RZ ;  /* 0x000000064e077810 */ /* 0x040fe40007ffe0ff */
[C---:B------:R-:W-:Y:S02]  /*0180*/  IADD3 R9, R78.reuse, 0x8, RZ ;  /* 0x000000084e097810 */ /* 0x040fe40007ffe0ff */
[----:B------:R-:W-:Y:S02]  /*0190*/  SHF.R.U32.HI R6, RZ, 0x1, R5 ;  /* 0x00000001ff067819 */ /* 0x000fe40000011605 */
[----:B------:R-:W-:Y:S02]  /*01a0*/  IADD3 R11, R78, 0xa, RZ ;  /* 0x0000000a4e0b7810 */ /* 0x000fe40007ffe0ff */
[----:B------:R-:W-:-:S02]  /*01b0*/  SHF.R.U32.HI R8, RZ, 0x1, R7 ;  /* 0x00000001ff087819 */ /* 0x000fc40000011607 */
[----:B------:R-:W-:Y:S01]  /*01c0*/  LOP3.LUT P0, RZ, R4, 0x7f, RZ, 0xc0, !PT ;  /* 0x0000007f04ff7812 */ /* 0x000fe2000780c0ff */
[----:B------:R-:W-:Y:S01]  /*01d0*/  IMAD R4, R13, -0xf0, R0 ;  /* 0xffffff100d047824 */ /* 0x000fe200078e0200 */
[----:B------:R-:W-:Y:S01]  /*01e0*/  MOV R3, UR6 ;  /* 0x0000000600037c02 */ /* 0x000fe20008000f00 */
[----:B------:R-:W-:Y:S01]  /*01f0*/  ULDC.64 UR6, c[0x0][0x240] ;  /* 0x0000900000067ab9 */ /* 0x000fe20000000a00 */
[----:B------:R-:W-:Y:S02]  /*0200*/  SHF.R.U32.HI R5, RZ, 0x2, R5 ;  /* 0x00000002ff057819 */ /* 0x000fe40000011605 */
[----:B------:R-:W-:Y:S01]  /*0210*/  SHF.R.U32.HI R10, RZ, 0x1, R9 ;  /* 0x00000001ff0a7819 */ /* 0x000fe20000011609 */
[----:B------:R-:W-:Y:S01]  /*0220*/  IMAD R76, R4, 0x18, R3 ;  /* 0x00000018044c7824 */ /* 0x000fe200078e0203 */
[----:B------:R-:W-:Y:S02]  /*0230*/  LOP3.LUT R6, R6, 0x1, RZ, 0xc0, !PT ;  /* 0x0000000106067812 */ /* 0x000fe400078ec0ff */
[----:B------:R-:W-:-:S02]  /*0240*/  SHF.R.U32.HI R7, RZ, 0x2, R7 ;  /* 0x00000002ff077819 */ /* 0x000fc40000011607 */
[----:B------:R-:W-:Y:S02]  /*0250*/  SHF.R.U32.HI R14, RZ, 0x2, R9 ;  /* 0x00000002ff0e7819 */ /* 0x000fe40000011609 */
        /* <DEDUP_REMOVED lines=9> */
[----:B------:R-:W-:-:S02]  /*02f0*/  IADD3 R7, R78, 0xe, RZ ;  /* 0x0000000e4e077810 */ /* 0x000fc40007ffe0ff */
[----:B------:R-:W-:Y:S01]  /*0300*/  LEA R76, R13, R76, 0x3 ;  /* 0x0000004c0d4c7211 */ /* 0x000fe200078e18ff */
[----:B------:R-:W-:Y:S01]  /*0310*/  IMAD R16, R11, 0xf0, R16 ;  /* 0x000000f00b107824 */ /* 0x000fe200078e0210 */
[C---:B------:R-:W-:Y:S02]  /*0320*/  IADD3 R9, R78.reuse, 0x10, RZ ;  /* 0x000000104e097810 */ /* 0x040fe40007ffe0ff */
[----:B------:R-:W-:Y:S02]  /*0330*/  SHF.R.U32.HI R6, RZ, 0x1, R5 ;  /* 0x00000001ff067819 */ /* 0x000fe40000011605 */
[C---:B------:R-:W-:Y:S02]  /*0340*/  IADD3 R13, R78.reuse, 0x12, RZ ;  /* 0x000000124e0d7810 */ /* 0x040fe40007ffe0ff */
[----:B------:R-:W-:Y:S02]  /*0350*/  IADD3 R15, R78, 0x14, RZ ;  /* 0x000000144e0f7810 */ /* 0x000fe40007ffe0ff */
[----:B------:R-:W-:-:S02]  /*0360*/  SHF.R.U32.HI R8, RZ, 0x1, R7 ;  /* 0x00000001ff087819 */ /* 0x000fc40000011607 */
[----:B------:R-:W-:Y:S02]  /*0370*/  SHF.R.U32.HI R5, RZ, 0x2, R5 ;  /* 0x00000002ff057819 */ /* 0x000fe40000011605 */
[--C-:B------:R-:W-:Y:S02]  /*0380*/  SHF.R.U32.HI R11, RZ, 0x1, R9.reuse ;  /* 0x00000001ff0b7819 */ /* 0x100fe40000011609 */
[----:B------:R-:W-:Y:S02]  /*0390*/  SHF.R.U32.HI R22, RZ, 0x2, R9 ;  /* 0x00000002ff167819 */ /* 0x000fe40000011609 */
[----:B------:R-:W-:Y:S02]  /*03a0*/  LOP3.LUT R6, R6, 0x1, RZ, 0xc0, !PT ;  /* 0x0000000106067812 */ /* 0x000fe400078ec0ff */
[--C-:B------:R-:W-:Y:S02]  /*03b0*/  SHF.R.U32.HI R9, RZ, 0x1, R13.reuse ;  /* 0x00000001ff097819 */ /* 0x100fe4000001160d */
[----:B------:R-:W-:Y:S01]  /*03c0*/  SHF.R.U32.HI R24, RZ, 0x2, R13 ;  /* 0x00000002ff187819 */ /* 0x000fe2000001160d */
[----:B------:R-:W-:Y:S01]  /*03d0*/  IMAD R18, R6, 0xf0, R5 ;  /* 0x000000f006127824 */ /* 0x000fe200078e0205 */
[----:B------:R-:W-:-:S02]  /*03e0*/  SHF.R.U32.HI R13, RZ, 0x1, R15 ;  /* 0x00000001ff0d7819 */ /* 0x000fc4000001160f */
[----:B------:R-:W-:Y:S01]  /*03f0*/  SHF.R.U32.HI R7, RZ, 0x2, R7 ;  /* 0x00000002ff077819 */ /* 0x000fe20000011607 */
[----:B------:R-:W-:Y:S01]  /*0400*/  IMAD R17, R18, 0x18, R3 ;  /* 0x0000001812117824 */ /* 0x000fe200078e0203 */
[----:B------:R-:W-:Y:S02]  /*0410*/  LOP3.LUT R8, R8, 0x1, RZ, 0xc0, !PT ;  /* 0x0000000108087812 */ /* 0x000fe400078ec0ff */
[----:B------:R-:W-:Y:S02]  /*0420*/  LOP3.LUT R9, R9, 0x1, RZ, 0xc0, !PT ;  /* 0x0000000109097812 */ /* 0x000fe400078ec0ff */
[----:B------:R-:W-:Y:S01]  /*0430*/  SHF.R.U32.HI R26, RZ, 0x2, R15 ;  /* 0x00000002ff1a7819 */ /* 0x000fe2000001160f */
[----:B------:R-:W-:Y:S01]  /*0440*/  IMAD R20, R8, 0xf0, R7 ;  /* 0x000000f008147824 */ /* 0x000fe200078e0207 */
[----:B------:R-:W-:Y:S01]  /*0450*/  LOP3.LUT R13, R13, 0x1, RZ, 0xc0, !PT ;  /* 0x000000010d0d7812 */ /* 0x000fe200078ec0ff */
[----:B------:R-:W-:Y:S01]  /*0460*/  IMAD R24, R9, 0xf0, R24 ;  /* 0x000000f009187824 */ /* 0x000fe200078e0218 */
[----:B------:R-:W-:Y:S01]  /*0470*/  IADD3 R5, R78, 0x16, RZ ;  /* 0x000000164e057810 */ /* 0x000fe20007ffe0ff */
[--C-:B------:R-:W-:Y:S01]  /*0480*/  IMAD R19, R20, 0x18, R3.reuse ;  /* 0x0000001814137824 */ /* 0x100fe200078e0203 */
[----:B------:R-:W-:Y:S01]  /*0490*/  LOP3.LUT R11, R11, 0x1, RZ, 0xc0, !PT ;  /* 0x000000010b0b7812 */ /* 0x000fe200078ec0ff */
[----:B------:R-:W-:Y:S01]  /*04a0*/  IMAD R26, R13, 0xf0, R26 ;  /* 0x000000f00d1a7824 */ /* 0x000fe200078e021a */
[----:B------:R-:W-:Y:S01]  /*04b0*/  IADD3 R7, R78, 0x18, RZ ;  /* 0x000000184e077810 */ /* 0x000fe20007ffe0ff */
[----:B------:R-:W-:Y:S01]  /*04c0*/  IMAD R23, R24, 0x18, R3 ;  /* 0x0000001818177824 */ /* 0x000fe200078e0203 */
[----:B------:R-:W-:Y:S01]  /*04d0*/  SHF.L.U32 R6, R4, 0x2, RZ ;  /* 0x0000000204067819 */ /* 0x000fe200000006ff */
[----:B------:R-:W-:Y:S01]  /*04e0*/  IMAD R22, R11, 0xf0, R22 ;  /* 0x000000f00b167824 */ /* 0x000fe200078e0216 */
[----:B------:R-:W-:Y:S01]  /*04f0*/  SHF.R.U32.HI R4, RZ, 0x1, R5 ;  /* 0x00000001ff047819 */ /* 0x000fe20000011605 */
[--C-:B------:R-:W-:Y:S01]  /*0500*/  IMAD R25, R26, 0x18, R3.reuse ;  /* 0x000000181a197824 */ /* 0x100fe200078e0203 */
[----:B------:R-:W-:Y:S01]  /*0510*/  IADD3 R9, R78, 0x1a, RZ ;  /* 0x0000001a4e097810 */ /* 0x000fe20007ffe0ff */
[----:B------:R-:W-:Y:S01]  /*0520*/  IMAD R21, R22, 0x18, R3 ;  /* 0x0000001816157824 */ /* 0x000fe200078e0203 */
[----:B------:R-:W-:-:S02]  /*0530*/  IADD3 R13, R78, 0x1c, RZ ;  /* 0x0000001c4e0d7810 */ /* 0x000fc40007ffe0ff */
[----:B------:R-:W-:Y:S02]  /*0540*/  SHF.R.U32.HI R8, RZ, 0x2, R5 ;  /* 0x00000002ff087819 */ /* 0x000fe40000011605 */
[--C-:B------:R-:W-:Y:S02]  /*0550*/  SHF.R.U32.HI R5, RZ, 0x1, R7.reuse ;  /* 0x00000001ff057819 */ /* 0x100fe40000011607 */
        /* <DEDUP_REMOVED lines=8> */
[----:B------:R-:W-:Y:S01]  /*05e0*/  LOP3.LUT R11, R11, 0x1, RZ, 0xc0, !PT ;  /* 0x000000010b0b7812 */ /* 0x000fe200078ec0ff */
[----:B------:R-:W-:Y:S01]  /*05f0*/  HFMA2.MMA R4, -RZ, RZ, 0, 0 ;  /* 0x00000000ff047435 */ /* 0x000fe200000001ff */
[----:B------:R-:W-:Y:S01]  /*0600*/  SHF.R.U32.HI R34, RZ, 0x2, R13 ;  /* 0x00000002ff227819 */ /* 0x000fe2000001160d */
[----:B------:R-:W-:Y:S01]  /*0610*/  IMAD R30, R9, 0xf0, R30 ;  /* 0x000000f0091e7824 */ /* 0x000fe200078e021e */
[----:B------:R-:W-:Y:S01]  /*0620*/  LOP3.LUT R15, R15, 0x1, RZ, 0xc0, !PT ;  /* 0x000000010f0f7812 */ /* 0x000fe200078ec0ff */
[----:B------:R-:W-:Y:S01]  /*0630*/  IMAD R32, R11, 0xf0, R32 ;  /* 0x000000f00b207824 */ /* 0x000fe200078e0220 */
[----:B------:R-:W-:Y:S01]  /*0640*/  IADD3 R8, R6, 0x2, RZ ;  /* 0x0000000206087810 */ /* 0x000fe20007ffe0ff */
[----:B------:R-:W-:Y:S01]  /*0650*/  IMAD R11, R12, 0x18, R3 ;  /* 0x000000180c0b7824 */ /* 0x000fe200078e0203 */
[----:B------:R-:W-:Y:S01]  /*0660*/  MOV R7, UR8 ;  /* 0x0000000800077c02 */ /* 0x000fe20008000f00 */
[----:B------:R-:W-:Y:S01]  /*0670*/  IMAD R34, R15, 0xf0, R34 ;  /* 0x000000f00f227824 */ /* 0x000fe200078e0222 */
[----:B------:R-:W-:Y:S01]  /*0680*/  SHF.R.U32.HI R33, RZ, 0x1, R5 ;  /* 0x00000001ff217819 */ /* 0x000fe20000011605 */
[----:B------:R-:W-:Y:S01]  /*0690*/  IMAD.WIDE.U32 R8, R8, -0x77777777, RZ ;  /* 0x8888888908087825 */ /* 0x000fe200078e00ff */
[----:B------:R-:W-:-:S02]  /*06a0*/  LOP3.LUT R74, R74, 0x8, RZ, 0xc0, !PT ;  /* 0x000000084a4a7812 */ /* 0x000fc400078ec0ff */
[----:B---3--:R-:W-:Y:S01]  /*06b0*/  LEA R90, P2, R7, R90, 0x2 ;  /* 0x0000005a075a7211 */ /* 0x008fe200078410ff */
[----:B------:R-:W-:Y:S01]  /*06c0*/  IMAD R5, R10, 0x18, R3 ;  /* 0x000000180a057824 */ /* 0x000fe200078e0203 */
[----:B------:R-:W-:Y:S01]  /*06d0*/  SHF.R.U32.HI R10, RZ, 0x1, R9 ;  /* 0x00000001ff0a7819 */ /* 0x000fe20000011609 */
[--C-:B------:R-:W-:Y:S01]  /*06e0*/  IMAD R13, R14, 0x18, R3.reuse ;  /* 0x000000180e0d7824 */ /* 0x100fe200078e0203 */
        /* <DEDUP_REMOVED lines=8> */
[----:B------:R-:W-:Y:S01]  /*0770*/  IADD3 R30, R74, R15, RZ ;  /* 0x0000000f4a1e7210 */ /* 0x000fe20007ffe0ff */
[----:B------:R-:W-:Y:S01]  /*0780*/  IMAD R3, R34, 0x18, R3 ;  /* 0x0000001822037824 */ /* 0x000fe200078e0203 */
[----:B------:R-:W-:-:S02]  /*0790*/  IADD3 R28, R74, R17, RZ ;  /* 0x000000114a1c7210 */ /* 0x000fc40007ffe0ff */
[----:B------:R-:W-:Y:S02]  /*07a0*/  LEA.HI.X R91, R7, R91, R4, 0x2, P2 ;  /* 0x0000005b075b7211 */ /* 0x000fe400010f1404 */
[----:B------:R-:W-:Y:S02]  /*07b0*/  MOV R6, RZ ;  /* 0x000000ff00067202 */ /* 0x000fe40000000f00 */
[----:B------:R-:W-:Y:S02]  /*07c0*/  SHF.R.S32.HI R8, RZ, 0x1f, R0 ;  /* 0x0000001fff087819 */ /* 0x000fe40000011400 */
[----:B------:R-:W-:Y:S02]  /*07d0*/  LOP3.LUT R9, R33, 0x7ffffff8, RZ, 0xc0, !PT ;  /* 0x7ffffff821097812 */ /* 0x000fe400078ec0ff */
[----:B------:R-:W-:Y:S02]  /*07e0*/  LOP3.LUT R10, R10, 0x7ffffff8, RZ, 0xc0, !PT ;  /* 0x7ffffff80a0a7812 */ /* 0x000fe400078ec0ff */
        /* <DEDUP_REMOVED lines=8> */
[----:B------:R-:W-:Y:S02]  /*0870*/  IADD3 R17, R74, R3, RZ ;  /* 0x000000034a117210 */ /* 0x000fe40007ffe0ff */
[----:B------:R-:W-:Y:S01]  /*0880*/  ISETP.EQ.OR.EX P0, PT, RZ, UR7, P0, P1 ;  /* 0x00000007ff007c0c */ /* 0x000fe20008702710 */
[----:B------:R-:W-:-:S12]  /*0890*/  ULDC.64 UR6, c[0x0][0x208] ;  /* 0x0000820000067ab9 */ /* 0x000fd80000000a00 */
.L_x_3014:
[----:B------:R-:W0:Y:S01]  /*08a0*/  S2UR UR14, SR_CTAID.X ;  /* 0x00000000000e79c3 */ /* 0x000e220000002500 */
[----:B--2---:R-:W-:Y:S01]  /*08b0*/  IMAD.WIDE.U32 R18, R0, -0x77777777, RZ ;  /* 0x8888888900127825 */ /* 0x004fe200078e00ff */
        /* <DEDUP_REMOVED lines=13> */
[C---:B------:R-:W-:Y:S02]  /*0990*/  IADD3 R19, R3.reuse, 0x780, RZ ;  /* 0x0000078003137810 */ /* 0x040fe40007ffe0ff */
[-C--:B------:R-:W-:Y:S02]  /*09a0*/  IADD3 R18, P1, R3, R24.reuse, RZ ;  /* 0x0000001803127210 */ /* 0x080fe40007f3e0ff */
[----:B------:R-:W-:Y:S02]  /*09b0*/  IADD3 R19, P4, R19, R24, RZ ;  /* 0x0000001813137210 */ /* 0x000fe40007f9e0ff */
[----:B------:R-:W-:Y:S02]  /*09c0*/  IADD3.X R21, RZ, R27, RZ, P1, !PT ;  /* 0x0000001bff157210 */ /* 0x000fe40000ffe4ff */
[----:B------:R-:W-:Y:S02]  /*09d0*/  LEA R42, P3, R18, UR10, 0x1 ;  /* 0x0000000a122a7c11 */ /* 0x000fe4000f8608ff */
[----:B------:R-:W-:-:S02]  /*09e0*/  IADD3 R5, R3, 0xf00, RZ ;  /* 0x00000f0003057810 */ /* 0x000fc40007ffe0ff */
[----:B------:R-:W-:Y:S02]  /*09f0*/  IADD3 R23, R3, 0x1680, RZ ;  /* 0x0000168003177810 */ /* 0x000fe40007ffe0ff */
[----:B------:R-:W-:Y:S02]  /*0a00*/  IADD3.X R22, RZ, R27, RZ, P4, !PT ;  /* 0x0000001bff167210 */ /* 0x000fe400027fe4ff */
[----:B------:R-:W-:Y:S02]  /*0a10*/  LEA R40, P1, R19, UR10, 0x1 ;  /* 0x0000000a13287c11 */ /* 0x000fe4000f8208ff */
[----:B------:R-:W-:Y:S02]  /*0a20*/  LEA.HI.X R43, R18, UR11, R21, 0x1, P3 ;  /* 0x0000000b122b7c11 */ /* 0x000fe400098f0c15 */
[-C--:B------:R-:W-:Y:S02]  /*0a30*/  IADD3 R20, P2, R5, R24.reuse, RZ ;  /* 0x0000001805147210 */ /* 0x080fe40007f5e0ff */
[----:B------:R-:W-:-:S02]  /*0a40*/  IADD3 R23, P3, R23, R24, RZ ;  /* 0x0000001817177210 */ /* 0x000fc40007f7e0ff */
[----:B------:R-:W-:Y:S01]  /*0a50*/  LEA.HI.X R41, R19, UR11, R22, 0x1, P1 ;  /* 0x0000000b13297c11 */ /* 0x000fe200088f0c16 */
[----:B------:R-:W2:Y:S01]  /*0a60*/  LDG.E.64.CONSTANT R42, desc[UR6][R42.64] ;  /* 0x000000062a2a7981 */ /* 0x000ea2000c1e9b00 */
[-C--:B------:R-:W-:Y:S02]  /*0a70*/  IADD3.X R25, RZ, R27.reuse, RZ, P2, !PT ;  /* 0x0000001bff197210 */ /* 0x080fe400017fe4ff */
[----:B------:R-:W-:Y:S02]  /*0a80*/  IADD3.X R24, RZ, R27, RZ, P3, !PT ;  /* 0x0000001bff187210 */ /* 0x000fe40001ffe4ff */
[C---:B------:R-:W-:Y:S01]  /*0a90*/  LEA R38, P1, R23.reuse, UR10, 0x1 ;  /* 0x0000000a17267c11 */ /* 0x040fe2000f8208ff */
[----:B------:R-:W3:Y:S01]  /*0aa0*/  LDG.E.64.CONSTANT R40, desc[UR6][R40.64] ;  /* 0x0000000628287981 */ /* 0x000ee2000c1e9b00 */
[----:B------:R-:W-:Y:S02]  /*0ab0*/  LEA R36, P2, R20, UR10, 0x1 ;  /* 0x0000000a14247c11 */ /* 0x000fe4000f8408ff */
[----:B------:R-:W-:-:S02]  /*0ac0*/  LEA.HI.X R39, R23, UR11, R24, 0x1, P1 ;  /* 0x0000000b17277c11 */ /* 0x000fc400088f0c18 */
[----:B------:R-:W-:Y:S01]  /*0ad0*/  LEA.HI.X R37, R20, UR11, R25, 0x1, P2 ;  /* 0x0000000b14257c11 */ /* 0x000fe200090f0c19 */
[----:B------:R-:W-:-:S03]  /*0ae0*/  ULDC.64 UR10, c[0x0][0x220] ;  /* 0x00008800000a7ab9 */ /* 0x000fc60000000a00 */
[----:B------:R-:W4:Y:S04]  /*0af0*/  LDG.E.64.CONSTANT R38, desc[UR6][R38.64] ;  /* 0x0000000626267981 */ /* 0x000f28000c1e9b00 */
[----:B------:R-:W4:Y:S01]  /*0b00*/  LDG.E.64.CONSTANT R36, desc[UR6][R36.64] ;  /* 0x0000000624247981 */ /* 0x000f22000c1e9b00 */
[----:B------:R-:W-:Y:S02]  /*0b10*/  SHF.L.U32 R33, R32, 0x1, RZ ;  /* 0x0000000120217819 */ /* 0x000fe400000006ff */
[----:B------:R-:W-:Y:S02]  /*0b20*/  SHF.R.U32.HI R3, RZ, 0x1f, R32 ;  /* 0x0000001fff037819 */ /* 0x000fe40000011620 */
[C---:B------:R-:W-:Y:S02]  /*0b30*/  IADD3 R34, P1, R33.reuse, UR10, RZ ;  /* 0x0000000a21227c10 */ /* 0x040fe4000ff3e0ff */
[----:B------:R-:W-:-:S02]  /*0b40*/  IADD3 R32, P2, R33, UR12, RZ ;  /* 0x0000000c21207c10 */ /* 0x000fc4000ff5e0ff */
        /* <DEDUP_REMOVED lines=9> */
[----:B--2---:R-:W-:-:S02]  /*0be0*/  HADD2.F32 R3, -RZ, R42.H0_H0 ;  /* 0x2000002aff037230 */ /* 0x004fc40000004100 */
[--C-:B------:R-:W-:Y:S02]  /*0bf0*/  HADD2.F32 R5, -RZ, R43.reuse.H0_H0 ;  /* 0x2000002bff057230 */ /* 0x100fe40000004100 */
[----:B------:R-:W-:Y:S02]  /*0c00*/  HADD2.F32 R27, -RZ, R42.H1_H1 ;  /* 0x3000002aff1b7230 */ /* 0x000fe40000004100 */
[----:B------:R-:W-:Y:S02]  /*0c10*/  HADD2.F32 R29, -RZ, R43.H1_H1 ;  /* 0x3000002bff1d7230 */ /* 0x000fe40000004100 */
[----:B------:R-:W-:Y:S01]  /*0c20*/  FFMA.FTZ R42, R5, R5, RZ ;  /* 0x00000005052a7223 */ /* 0x000fe200000100ff */
[--C-:B---3--:R-:W-:Y:S02]  /*0c30*/  HADD2.F32 R31, -RZ, R40.reuse.H0_H0 ;  /* 0x20000028ff1f7230 */ /* 0x108fe40000004100 */
[----:B------:R-:W-:Y:S02]  /*0c40*/  HADD2.F32 R69, -RZ, R40.H1_H1 ;  /* 0x30000028ff457230 */ /* 0x000fe40000004100 */
[----:B------:R-:W-:Y:S01]  /*0c50*/  FADD.FTZ R40, RZ, R5 ;  /* 0x00000005ff287221 */ /* 0x000fe20000010000 */
[----:B----4-:R-:W-:-:S02]  /*0c60*/  HADD2.F32 R83, -RZ, R38.H0_H0 ;  /* 0x20000026ff537230 */ /* 0x010fc40000004100 */
[----:B------:R-:W-:Y:S02]  /*0c70*/  HADD2.F32 R87, -RZ, R38.H1_H1 ;  /* 0x30000026ff577230 */ /* 0x000fe40000004100 */
[----:B------:R-:W-:Y:S01]  /*0c80*/  FFMA.FTZ R38, R3, R3, RZ ;  /* 0x0000000303267223 */ /* 0x000fe200000100ff */
[--C-:B------:R-:W-:Y:S02]  /*0c90*/  HADD2.F32 R75, -RZ, R36.reuse.H0_H0 ;  /* 0x20000024ff4b7230 */ /* 0x100fe40000004100 */
[----:B------:R-:W-:Y:S02]  /*0ca0*/  HADD2.F32 R79, -RZ, R36.H1_H1 ;  /* 0x30000024ff4f7230 */ /* 0x000fe40000004100 */
[----:B------:R-:W-:Y:S01]  /*0cb0*/  FADD.FTZ R36, RZ, R3 ;  /* 0x00000003ff247221 */ /* 0x000fe20000010000 */
[--C-:B------:R-:W-:Y:S02]  /*0cc0*/  HADD2.F32 R71, -RZ, R41.reuse.H0_H0 ;  /* 0x20000029ff477230 */ /* 0x100fe40000004100 */
[----:B------:R-:W-:Y:S01]  /*0cd0*/  FFMA.FTZ R38, R27, R27, R38 ;  /* 0x0000001b1b267223 */ /* 0x000fe20000010026 */
[----:B------:R-:W-:Y:S01]  /*0ce0*/  FFMA.FTZ R42, R29, R29, R42 ;  /* 0x0000001d1d2a7223 */ /* 0x000fe2000001002a */
[----:B------:R-:W-:Y:S01]  /*0cf0*/  FADD.FTZ R36, R36, R27 ;  /* 0x0000001b24247221 */ /* 0x000fe20000010000 */
[----:B------:R-:W-:Y:S01]  /*0d00*/  FADD.FTZ R40, R40, R29 ;  /* 0x0000001d28287221 */ /* 0x000fe20000010000 */
[----:B------:R-:W-:-:S02]  /*0d10*/  HADD2.F32 R73, -RZ, R41.H1_H1 ;  /* 0x30000029ff497230 */ /* 0x000fc40000004100 */
[----:B------:R-:W-:Y:S01]  /*0d20*/  FFMA.FTZ R38, R31, R31, R38 ;  /* 0x0000001f1f267223 */ /* 0x000fe20000010026 */
[----:B------:R-:W-:Y:S01]  /*0d30*/  FADD.FTZ R36, R36, R31 ;  /* 0x0000001f24247221 */ /* 0x000fe20000010000 */
[----:B------:R-:W-:Y:S01]  /*0d40*/  FFMA.FTZ R42, R71, R71, R42 ;  /* 0x00000047472a7223 */ /* 0x000fe2000001002a */
[----:B------:R-:W-:Y:S01]  /*0d50*/  FADD.FTZ R40, R40, R71 ;  /* 0x0000004728287221 */ /* 0x000fe20000010000 */
[--C-:B------:R-:W-:Y:S02]  /*0d60*/  HADD2.F32 R77, -RZ, R37.reuse.H0_H0 ;  /* 0x20000025ff4d7230 */ /* 0x100fe40000004100 */
[----:B------:R-:W-:Y:S01]  /*0d70*/  FFMA.FTZ R38, R69, R69, R38 ;  /* 0x0000004545267223 */ /* 0x000fe20000010026 */
[----:B------:R-:W-:Y:S01]  /*0d80*/  FADD.FTZ R36, R36, R69 ;  /* 0x0000004524247221 */ /* 0x000fe20000010000 */
[----:B------:R-:W-:Y:S01]  /*0d90*/  FFMA.FTZ R42, R73, R73, R42 ;  /* 0x00000049492a7223 */ /* 0x000fe2000001002a */
        /* <DEDUP_REMOVED lines=16> */
[----:B------:R-:W-:Y:S01]  /*0ea0*/  FFMA.FTZ R37, R87, R87, R38 ;  /* 0x0000005757257223 */ /* 0x000fe20000010026 */
[----:B------:R-:W-:Y:S01]  /*0eb0*/  FADD.FTZ R36, R36, R87 ;  /* 0x0000005724247221 */ /* 0x000fe20000010000 */
        /* <DEDUP_REMOVED lines=9> */
[--C-:B------:R-:W-:Y:S01]  /*0f50*/  SHF.R.U32.HI R36, RZ, 0x1, R78.reuse ;  /* 0x00000001ff247819 */ /* 0x100fe2000001164e */
[----:B------:R-:W-:Y:S01]  /*0f60*/  LDS.64 R42, [R68] ;  /* 0x00000000442a7984 */ /* 0x000fe20000000a00 */
[----:B------:R-:W-:Y:S02]  /*0f70*/  SHF.R.U32.HI R37, RZ, 0x2, R78 ;  /* 0x00000002ff257819 */ /* 0x000fe4000001164e */
[----:B------:R-:W-:Y:S01]  /*0f80*/  MOV R40, 0x400 ;  /* 0x0000040000287802 */ /* 0x000fe20000000f00 */
[----:B------:R-:W-:Y:S01]  /*0f90*/  LDS.64 R44, [R30] ;  /* 0x000000001e2c7984 */ /* 0x000fe20000000a00 */
[--C-:B------:R-:W-:Y:S02]  /*0fa0*/  SHF.R.U32.HI R39, RZ, 0x1, R38.reuse ;  /* 0x00000001ff277819 */ /* 0x100fe40000011626 */
        /* <DEDUP_REMOVED lines=13> */
[----:B------:R-:W-:Y:S01]  /*1080*/  LDS.64 R40, [R70] ;  /* 0x0000000046287984 */ /* 0x000fe20000000a00 */
[C---:B------:R-:W-:Y:S02]  /*1090*/  IADD3 R37, R74.reuse, R37, RZ ;  /* 0x000000254a257210 */ /* 0x040fe40007ffe0ff */
        /* <DEDUP_REMOVED lines=38> */
.L_x_3007:
[----:B------:R-:W-:Y:S05]  /*1300*/  BSYNC B0 ;  /* 0x0000000000007941 */ /* 0x000fea0003800000 */
.L_x_3006:
        /* <DEDUP_REMOVED lines=32> */
.L_x_3009:
[----:B------:R-:W2:Y:S04]  /*1510*/  LD.E.STRONG.GPU R36, desc[UR6][R90.64] ;  /* 0x000000065a247980 */ /* 0x000ea8000c10f900 */
[----:B--2---:R-:W-:Y:S01]  /*1520*/  CCTL.IVALL ;  /* 0x00000000ff00798f */ /* 0x004fe20002000000 */
[----:B------:R-:W-:Y:S05]  /*1530*/  YIELD ;  /* 0x0000000000007946 */ /* 0x000fea0003800000 */
[----:B------:R-:W-:-:S04]  /*1540*/  LOP3.LUT R36, R36, R39, RZ, 0x3c, !PT ;  /* 0x0000002724247212 */ /* 0x000fc800078e3cff */
[----:B------:R-:W-:-:S13]  /*1550*/  ISETP.GT.AND P2, PT, R36, -0x1, PT ;  /* 0xffffffff2400780c */ /* 0x000fda0003f44270 */
[----:B------:R-:W-:Y:S05]  /*1560*/  @P2 BRA `(.L_x_3009) ;  /* 0xfffffffc00e82947 */ /* 0x000fea000383ffff */
.L_x_3008:
        /* <DEDUP_REMOVED lines=9> */
[----:B------:R-:W-:-:S04]  /*1600*/  LOP3.LUT R39, R0, 0x7, RZ, 0xc0, !PT ;  /* 0x0000000700277812 */ /* 0x000fc800078ec0ff */
[----:B------:R-:W-:-:S04]  /*1610*/  LEA R36, R36, R37, 0xc ;  /* 0x0000002524247211 */ /* 0x000fc800078e60ff */
[----:B------:R-:W-:-:S04]  /*1620*/  IADD3 R36, R36, R39, RZ ;  /* 0x0000002724247210 */ /* 0x000fc80007ffe0ff */
[----:B------:R-:W-:-:S04]  /*1630*/  SHF.L.U32 R65, R36, 0x1, RZ ;  /* 0x0000000124417819 */ /* 0x000fc800000006ff */
[C---:B------:R-:W-:Y:S01]  /*1640*/  IADD3 R39, R65.reuse, 0x10, RZ ;  /* 0x0000001041277810 */ /* 0x040fe20007ffe0ff */
[C---:B0-----:R-:W-:Y:S01]  /*1650*/  IMAD.WIDE.U32 R36, R65.reuse, 0x4, R66 ;  /* 0x0000000441247825 */ /* 0x041fe200078e0042 */
        /* <DEDUP_REMOVED lines=77> */
.L_x_3011:
[----:B------:R-:W-:Y:S05]  /*1b30*/  BSYNC B0 ;  /* 0x0000000000007941 */ /* 0x000fea0003800000 */
.L_x_3010:
        /* <DEDUP_REMOVED lines=20> */
[----:B------:R-:W-:Y:S06]  /*1c80*/  BAR.SYNC.DEFER_BLOCKING 0x0 ;  /* 0x0000000000007b1d */ /* 0x000fec0000010000 */
[----:B------:R-:W-:Y:S05]  /*1c90*/  @P0 BRA `(.L_x_3013) ;  /* 0x0000000000200947 */ /* 0x000fea0003800000 */
[----:B0-----:R-:W-:Y:S01]  /*1ca0*/  LEA R36, R0, UR4, 0x3 ;  /* 0x0000000400247c11 */ /* 0x001fe2000f8e18ff */
[----:B------:R-:W-:Y:S01]  /*1cb0*/  ULDC.64 UR10, c[0x0][0x240] ;  /* 0x00009000000a7ab9 */ /* 0x000fe20000000a00 */
[----:B------:R-:W-:-:S04]  /*1cc0*/  LEA R39, P1, R7, R0, 0x5 ;  /* 0x0000000007277211 */ /* 0x000fc800078228ff */
[----:B------:R-:W0:Y:S01]  /*1cd0*/  LDS.64 R36, [R36] ;  /* 0x0000000024247984 */ /* 0x000e220000000a00 */
[----:B------:R-:W-:Y:S02]  /*1ce0*/  LEA.HI.X R40, R7, R8, R4, 0x5, P1 ;  /* 0x0000000807287211 */ /* 0x000fe400008f2c04 */
[----:B------:R-:W-:-:S04]  /*1cf0*/  LEA R38, P1, R39, UR10, 0x3 ;  /* 0x0000000a27267c11 */ /* 0x000fc8000f8218ff */
[----:B------:R-:W-:-:S05]  /*1d00*/  LEA.HI.X R39, R39, UR11, R40, 0x3, P1 ;  /* 0x0000000b27277c11 */ /* 0x000fca00088f1c28 */
[----:B0-----:R1:W-:Y:S04]  /*1d10*/  STG.E.64 desc[UR6][R38.64], R36 ;  /* 0x0000002426007986 */ /* 0x0013e8000c101b06 */
.L_x_3013:
[----:B------:R-:W-:Y:S05]  /*1d20*/  BSYNC B0 ;  /* 0x0000000000007941 */ /* 0x000fea0003800000 */
.L_x_3012:
[----:B01----:R-:W0:Y:S01]  /*1d30*/  LDS.64 R36, [R9+UR4] ;  /* 0x0000000409247984 */ /* 0x003e220008000a00 */
[----:B------:R-:W-:Y:S01]  /*1d40*/  ULDC UR5, c[0x0][0x230] ;  /* 0x00008c0000057ab9 */ /* 0x000fe20000000800 */
[----:B------:R-:W-:Y:S01]  /*1d50*/  ULDC.64 UR10, c[0x0][0x210] ;  /* 0x00008400000a7ab9 */ /* 0x000fe20000000a00 */
[----:B------:R-:W-:Y:S01]  /*1d60*/  LOP3.LUT R6, R6, 0x1, RZ, 0x3c, !PT ;  /* 0x0000000106067812 */ /* 0x000fe200078e3cff */
[----:B------:R-:W1:Y:S01]  /*1d70*/  LDS.64 R38, [R10+UR4] ;  /* 0x000000040a267984 */ /* 0x000e620008000a00 */
[C---:B------:R-:W-:Y:S02]  /*1d80*/  LEA R46, P1, R18.reuse, UR10, 0x1 ;  /* 0x0000000a122e7c11 */ /* 0x040fe4000f8208ff */
[C---:B------:R-:W-:Y:S02]  /*1d90*/  LEA R44, P2, R19.reuse, UR10, 0x1 ;  /* 0x0000000a132c7c11 */ /* 0x040fe4000f8408ff */
[----:B------:R-:W-:Y:S01]  /*1da0*/  LEA.HI.X R47, R18, UR11, R21, 0x1, P1 ;  /* 0x0000000b122f7c11 */ /* 0x000fe200088f0c15 */
[--C-:B-----5:R-:W-:Y:S01]  /*1db0*/  HADD2.F32 R18, -RZ, R34.reuse.H0_H0 ;  /* 0x20000022ff127230 */ /* 0x120fe20000004100 */
[----:B------:R-:W-:Y:S01]  /*1dc0*/  LEA.HI.X R45, R19, UR11, R22, 0x1, P2 ;  /* 0x0000000b132d7c11 */ /* 0x000fe200090f0c16 */
[----:B------:R-:W-:Y:S01]  /*1dd0*/  HADD2.F32 R34, -RZ, R34.H1_H1 ;  /* 0x30000022ff227230 */ /* 0x000fe20000004100 */
[C---:B------:R-:W-:Y:S01]  /*1de0*/  LEA R42, P3, R20.reuse, UR10, 0x1 ;  /* 0x0000000a142a7c11 */ /* 0x040fe2000f8608ff */
[--C-:B------:R-:W-:Y:S01]  /*1df0*/  HADD2.F32 R19, -RZ, R32.reuse.H0_H0 ;  /* 0x20000020ff137230 */ /* 0x100fe20000004100 */
[----:B------:R-:W-:Y:S01]  /*1e00*/  LEA R40, P4, R23, UR10, 0x1 ;  /* 0x0000000a17287c11 */ /* 0x000fe2000f8808ff */
[----:B------:R-:W-:Y:S01]  /*1e10*/  HADD2.F32 R21, -RZ, R32.H1_H1 ;  /* 0x30000020ff157230 */ /* 0x000fe20000004100 */
[----:B------:R-:W-:-:S02]  /*1e20*/  LEA.HI.X R43, R20, UR11, R25, 0x1, P3 ;  /* 0x0000000b142b7c11 */ /* 0x000fc400098f0c19 */
[----:B------:R-:W-:Y:S01]  /*1e30*/  LEA.HI.X R41, R23, UR11, R24, 0x1, P4 ;  /* 0x0000000b17297c11 */ /* 0x000fe2000a0f0c18 */
[----:B------:R-:W-:Y:S01]  /*1e40*/  ULDC.64 UR10, c[0x0][0x238] ;  /* 0x00008e00000a7ab9 */ /* 0x000fe20000000a00 */
[----:B------:R-:W-:-:S04]  /*1e50*/  IADD3 R7, P1, R7, 0x1, RZ ;  /* 0x0000000107077810 */ /* 0x000fc80007f3e0ff */
[----:B------:R-:W-:Y:S02]  /*1e60*/  IADD3.X R4, RZ, R4, RZ, P1, !PT ;  /* 0x00000004ff047210 */ /* 0x000fe40000ffe4ff */
[----:B------:R-:W-:-:S04]  /*1e70*/  ISETP.GE.U32.AND P1, PT, R7, UR10, PT ;  /* 0x0000000a07007c0c */ /* 0x000fc8000bf26070 */
[----:B------:R-:W-:Y:S01]  /*1e80*/  ISETP.GE.AND.EX P1, PT, R4, UR11, PT, P1 ;  /* 0x0000000b04007c0c */ /* 0x000fe2000bf26310 */
[----:B0-----:R-:W-:Y:S01]  /*1e90*/  FADD.FTZ R37, R37, UR5 ;  /* 0x0000000525257e21 */ /* 0x001fe20008010000 */
[--C-:B------:R-:W-:Y:S01]  /*1ea0*/  FADD.FTZ R3, R3, -R36.reuse ;  /* 0x8000002403037221 */ /* 0x100fe20000010000 */
[--C-:B------:R-:W-:Y:S01]  /*1eb0*/  FADD.FTZ R27, R27, -R36.reuse ;  /* 0x800000241b1b7221 */ /* 0x100fe20000010000 */
[--C-:B------:R-:W-:Y:S01]  /*1ec0*/  FADD.FTZ R75, R75, -R36.reuse ;  /* 0x800000244b4b7221 */ /* 0x100fe20000010000 */
[----:B------:R-:W0:Y:S01]  /*1ed0*/  MUFU.RSQ R48, R37 ;  /* 0x0000002500307308 */ /* 0x000e220000001400 */
[----:B-1----:R-:W-:Y:S01]  /*1ee0*/  FADD.FTZ R39, R39, UR5 ;  /* 0x0000000527277e21 */ /* 0x002fe20008010000 */
[--C-:B------:R-:W-:Y:S01]  /*1ef0*/  FADD.FTZ R31, R31, -R36.reuse ;  /* 0x800000241f1f7221 */ /* 0x100fe20000010000 */
[--C-:B------:R-:W-:Y:S01]  /*1f00*/  FADD.FTZ R83, R83, -R36.reuse ;  /* 0x8000002453537221 */ /* 0x100fe20000010000 */
[--C-:B------:R-:W-:Y:S01]  /*1f10*/  FADD.FTZ R69, R69, -R36.reuse ;  /* 0x8000002445457221 */ /* 0x100fe20000010000 */
[--C-:B------:R-:W-:Y:S01]  /*1f20*/  FADD.FTZ R79, R79, -R36.reuse ;  /* 0x800000244f4f7221 */ /* 0x100fe20000010000 */
[----:B------:R-:W-:Y:S01]  /*1f30*/  FADD.FTZ R87, R87, -R36 ;  /* 0x8000002457577221 */ /* 0x000fe20000010000 */
        /* <DEDUP_REMOVED lines=18> */
[----:B------:R-:W-:Y:S01]  /*2060*/  F2FP.F16.F32.PACK_AB R20, R20, R3 ;  /* 0x000000031414723e */ /* 0x000fe200000000ff */
[C-C-:B------:R-:W-:Y:S01]  /*2070*/  FFMA.FTZ R3, R18.reuse, R22, R19.reuse ;  /* 0x0000001612037223 */ /* 0x140fe20000010013 */
[C-C-:B------:R-:W-:Y:S01]  /*2080*/  FFMA.FTZ R31, R18.reuse, R31, R19.reuse ;  /* 0x0000001f121f7223 */ /* 0x140fe20000010013 */
[----:B------:R-:W0:Y:S01]  /*2090*/  MUFU.RSQ R22, R39 ;  /* 0x0000002700167308 */ /* 0x000e220000001400 */
[----:B------:R-:W-:Y:S01]  /*20a0*/  FFMA.FTZ R18, R18, R32, R19 ;  /* 0x0000002012127223 */ /* 0x000fe20000010013 */
[C-C-:B------:R-:W-:Y:S01]  /*20b0*/  FFMA.FTZ R36, R34.reuse, R69, R21.reuse ;  /* 0x0000004522247223 */ /* 0x140fe20000010015 */
[C-C-:B------:R-:W-:Y:S01]  /*20c0*/  FFMA.FTZ R48, R34.reuse, R24, R21.reuse ;  /* 0x0000001822307223 */ /* 0x140fe20000010015 */
[----:B------:R-:W-:Y:S01]  /*20d0*/  FFMA.FTZ R19, R34, R50, R21 ;  /* 0x0000003222137223 */ /* 0x000fe20000010015 */
[C---:B------:R-:W-:Y:S01]  /*20e0*/  PRMT R23, R20.reuse, 0x7610, R23 ;  /* 0x0000761014177816 */ /* 0x040fe20000000017 */
[----:B------:R-:W-:Y:S01]  /*20f0*/  HADD2.F32 R21, -RZ, R33.H0_H0 ;  /* 0x20000021ff157230 */ /* 0x000fe20000004100 */
[----:B------:R-:W-:Y:S01]  /*2100*/  PRMT R25, R20, 0x7632, R25 ;  /* 0x0000763214197816 */ /* 0x000fe20000000019 */
[--C-:B------:R-:W-:Y:S01]  /*2110*/  HADD2.F32 R20, -RZ, R35.reuse.H0_H0 ;  /* 0x20000023ff147230 */ /* 0x100fe20000004100 */
[----:B------:R-:W-:Y:S01]  /*2120*/  F2FP.F16.F32.PACK_AB R31, R36, R31 ;  /* 0x0000001f241f723e */ /* 0x000fe200000000ff */
[----:B------:R-:W-:Y:S01]  /*2130*/  HADD2.F32 R24, -RZ, R35.H1_H1 ;  /* 0x30000023ff187230 */ /* 0x000fe20000004100 */
[----:B------:R1:W-:Y:S01]  /*2140*/  STG.E.U16 desc[UR6][R46.64], R23 ;  /* 0x000000172e007986 */ /* 0x0003e2000c101506 */
[----:B------:R-:W-:Y:S01]  /*2150*/  HADD2.F32 R33, -RZ, R33.H1_H1 ;  /* 0x30000021ff217230 */ /* 0x000fe20000004100 */
[----:B------:R-:W-:-:S02]  /*2160*/  F2FP.F16.F32.PACK_AB R3, R48, R3 ;  /* 0x000000033003723e */ /* 0x000fc400000000ff */
[----:B------:R-:W-:Y:S01]  /*2170*/  F2FP.F16.F32.PACK_AB R18, R19, R18 ;  /* 0x000000121312723e */ /* 0x000fe200000000ff */
[----:B------:R-:W-:Y:S01]  /*2180*/  STG.E.U16 desc[UR6][R46.64+0x2], R25 ;  /* 0x000002192e007986 */ /* 0x000fe2000c101506 */
[----:B0-----:R-:W-:Y:S01]  /*2190*/  FMUL.FTZ R5, R5, R22 ;  /* 0x0000001605057220 */ /* 0x001fe20000410000 */
[C---:B------:R-:W-:Y:S01]  /*21a0*/  FMUL.FTZ R29, R22.reuse, R29 ;  /* 0x0000001d161d7220 */ /* 0x040fe20000410000 */
[C---:B------:R-:W-:Y:S01]  /*21b0*/  FMUL.FTZ R71, R22.reuse, R71 ;  /* 0x0000004716477220 */ /* 0x040fe20000410000 */
[C---:B------:R-:W-:Y:S01]  /*21c0*/  FMUL.FTZ R34, R22.reuse, R77 ;  /* 0x0000004d16227220 */ /* 0x040fe20000410000 */
[C---:B------:R-:W-:Y:S01]  /*21d0*/  FMUL.FTZ R50, R22.reuse, R85 ;  /* 0x0000005516327220 */ /* 0x040fe20000410000 */
[----:B------:R-:W-:Y:S01]  /*21e0*/  FMUL.FTZ R73, R22, R73 ;  /* 0x0000004916497220 */ /* 0x000fe20000410000 */
[----:B------:R-:W-:Y:S01]  /*21f0*/  FFMA.FTZ R5, R5, R20, R21 ;  /* 0x0000001405057223 */ /* 0x000fe20000010015 */
[----:B------:R-:W-:Y:S01]  /*2200*/  FFMA.FTZ R32, R29, R24, R33 ;  /* 0x000000181d207223 */ /* 0x000fe20000010021 */
[C-C-:B------:R-:W-:Y:S01]  /*2210*/  FFMA.FTZ R71, R20.reuse, R71, R21.reuse ;  /* 0x0000004714477223 */ /* 0x140fe20000010015 */
[C-C-:B------:R-:W-:Y:S01]  /*2220*/  FFMA.FTZ R34, R20.reuse, R34, R21.reuse ;  /* 0x0000002214227223 */ /* 0x140fe20000010015 */
[----:B------:R-:W-:Y:S01]  /*2230*/  FFMA.FTZ R50, R20, R50, R21 ;  /* 0x0000003214327223 */ /* 0x000fe20000010015 */
[----:B------:R-:W-:Y:S01]  /*2240*/  FFMA.FTZ R20, R24, R73, R33 ;  /* 0x0000004918147223 */ /* 0x000fe20000010021 */
[C---:B------:R-:W-:Y:S01]  /*2250*/  FMUL.FTZ R38, R22.reuse, R81 ;  /* 0x0000005116267220 */ /* 0x040fe20000410000 */
[----:B------:R-:W-:Y:S01]  /*2260*/  FMUL.FTZ R22, R22, R89 ;  /* 0x0000005916167220 */ /* 0x000fe20000410000 */
[----:B------:R-:W-:-:S02]  /*2270*/  F2FP.F16.F32.PACK_AB R5, R32, R5 ;  /* 0x000000052005723e */ /* 0x000fc400000000ff */
[--C-:B------:R-:W-:Y:S01]  /*2280*/  FFMA.FTZ R21, R24, R38, R33.reuse ;  /* 0x0000002618157223 */ /* 0x100fe20000010021 */
[----:B------:R-:W-:Y:S01]  /*2290*/  F2FP.F16.F32.PACK_AB R71, R20, R71 ;  /* 0x000000471447723e */ /* 0x000fe200000000ff */
[----:B------:R-:W-:Y:S01]  /*22a0*/  FFMA.FTZ R33, R24, R22, R33 ;  /* 0x0000001618217223 */ /* 0x000fe20000010021 */
[----:B-1----:R-:W-:Y:S01]  /*22b0*/  PRMT R23, R5, 0x7632, R23 ;  /* 0x0000763205177816 */ /* 0x002fe20000000017 */
[----:B------:R0:W-:Y:S01]  /*22c0*/  STG.E.U16 desc[UR6][R46.64+0x4], R5 ;  /* 0x000004052e007986 */ /* 0x0001e2000c101506 */
[----:B------:R-:W-:Y:S02]  /*22d0*/  PRMT R20, R71, 0x7632, R20 ;  /* 0x0000763247147816 */ /* 0x000fe40000000014 */
[----:B------:R-:W-:Y:S01]  /*22e0*/  F2FP.F16.F32.PACK_AB R34, R21, R34 ;  /* 0x000000221522723e */ /* 0x000fe200000000ff */
[----:B------:R-:W-:Y:S01]  /*22f0*/  STG.E.U16 desc[UR6][R46.64+0x6], R23 ;  /* 0x000006172e007986 */ /* 0x000fe2000c101506 */
[----:B------:R-:W-:Y:S02]  /*2300*/  F2FP.F16.F32.PACK_AB R50, R33, R50 ;  /* 0x000000322132723e */ /* 0x000fe400000000ff */
[----:B------:R-:W-:Y:S01]  /*2310*/  PRMT R22, R31, 0x7632, R22 ;  /* 0x000076321f167816 */ /* 0x000fe20000000016 */
[----:B------:R1:W-:Y:S01]  /*2320*/  STG.E.U16 desc[UR6][R44.64+0x6], R20 ;  /* 0x000006142c007986 */ /* 0x0003e2000c101506 */
[----:B------:R-:W-:-:S02]  /*2330*/  PRMT R21, R3, 0x7632, R21 ;  /* 0x0000763203157816 */ /* 0x000fc40000000015 */
[----:B------:R-:W-:Y:S01]  /*2340*/  PRMT R19, R50, 0x7632, R19 ;  /* 0x0000763232137816 */ /* 0x000fe20000000013 */
        /* <DEDUP_REMOVED lines=15> */
.L_x_3015:
        /* <DEDUP_REMOVED lines=12> */
.L_x_3231:


//--------------------- .text._ZN13group_norm_v214gn_cuda_kernelI6__halfLi480ELi3ELi32ELi30ELi1024ELb0ELi8ELi960ELi960ELi4ELb1ELi2ELb0ELb0ENS_16CompileConditionILi900EEEEEvPT_PKS4_S7_S7_flPfS8_Pj --------------------------
	.section	.text._ZN13group_norm_v214gn_cuda_kernelI6__halfLi480ELi3ELi32ELi30ELi1024ELb0ELi8ELi960ELi960ELi4ELb1ELi2ELb0ELb0ENS_16CompileConditionILi900EEEEEvPT_PKS4_S7_S7_flPfS8_Pj,"ax",@progbits
	.align	128
        .global         _ZN13group_norm_v214gn_cuda_kernelI6__halfLi480ELi3ELi32ELi30ELi1024ELb0ELi8ELi960ELi960ELi4ELb1ELi2ELb0ELb0ENS_16CompileConditionILi900EEEEEvPT_PKS4_S7_S7_flPfS8_Pj
        .type           _ZN13group_norm_v214gn_cuda_kernelI6__halfLi480ELi3ELi32ELi30ELi1024ELb0ELi8ELi960ELi960ELi4ELb1ELi2ELb0ELb0ENS_16CompileConditionILi900EEEEEvPT_PKS4_S7_S7_flPfS8_Pj,@function
        .size           _ZN13group_norm_v214gn_cuda_kernelI6__halfLi480ELi3ELi32ELi30ELi1024ELb0ELi8ELi960ELi960ELi4ELb1ELi2ELb0ELb0ENS_16CompileConditionILi900EEEEEvPT_PKS4_S7_S7_flPfS8_Pj,(.L_x_3232 - _ZN13group_norm_v214gn_cuda_kernelI6__halfLi480ELi3ELi32ELi30ELi1024ELb0ELi8ELi960ELi960ELi4ELb1ELi2ELb0ELb0ENS_16CompileConditionILi900EEEEEvPT_PKS4_S7_S7_flPfS8_Pj)
        .other          _ZN13group_norm_v214gn_cuda_kernelI6__halfLi480ELi3ELi32ELi30ELi1024ELb0ELi8ELi960ELi960ELi4ELb1ELi2ELb0ELb0ENS_16CompileConditionILi900EEEEEvPT_PKS4_S7_S7_flPfS8_Pj,@"STO_CUDA_ENTRY STV_DEFAULT"
_ZN13group_norm_v214gn_cuda_kernelI6__halfLi480ELi3ELi32ELi30ELi1024ELb0ELi8ELi960ELi960ELi4ELb1ELi2ELb0ELb0ENS_16CompileConditionILi900EEEEEvPT_PKS4_S7_S7_flPfS8_Pj:
.text._ZN13group_norm_v214gn_cuda_kernelI6__halfLi480ELi3ELi32ELi30ELi1024ELb0ELi8ELi960ELi960ELi4ELb1ELi2ELb0ELb0ENS_16CompileConditionILi900EEEEEvPT_PKS4_S7_S7_flPfS8_Pj:
[----:B------:R-:W0:Y:S08]  /*0000*/  LDC R1, c[0x0][0x28] ;  /* 0x00000a00ff017b82 */ /* 0x000e300000000800 */
[----:B------:R-:W1:Y:S01]  /*0010*/  S2UR UR8, SR_CTAID.Y ;  /* 0x00000000000879c3 */ /* 0x000e620000002600 */
[----:B------:R-:W-:Y:S01]  /*0020*/  ULDC.64 UR4, c[0x0][0x238] ;  /* 0x00008e0000047ab9 */ /* 0x000fe20000000a00 */
[----:B0-----:R-:W-:Y:S01]  /*0030*/  IADD3 R1, R1, -0x28, RZ ;  /* 0xffffffd801017810 */ /* 0x001fe20007ffe0ff */
[----:B-1----:R-:W-:-:S04]  /*0040*/  UISETP.GE.U32.AND UP0, UPT, UR8, UR4, UPT ;  /* 0x000000040800728c */ /* 0x002fc8000bf06070 */
[----:B------:R-:W-:-:S06]  /*0050*/  UISETP.GE.AND.EX UP0, UPT, URZ, UR5, UPT, UP0 ;  /* 0x000000053f00728c */ /* 0x000fcc000bf06300 */
[----:B------:R-:W-:-:S13]  /*0060*/  PLOP3.LUT P0, PT, PT, PT, UP0, 0x80, 0x0 ;  /* 0x000000000000781c */ /* 0x000fda0003f0f008 */
[----:B------:R-:W-:Y:S05]  /*0070*/  @P0 EXIT ;  /* 0x000000000000094d */ /* 0x000fea0003800000 */
[----:B------:R-:W0:Y:S01]  /*0080*/  S2R R0, SR_TID.X ;  /* 0x0000000000007919 */ /* 0x000e220000002100 */
[----:B------:R-:W1:Y:S01]  /*0090*/  S2UR UR6, SR_CgaCtaId ;  /* 0x00000000000679c3 */ /* 0x000e620000008800 */
[----:B------:R-:W-:Y:S01]  /*00a0*/  UMOV UR4, 0x400 ;  /* 0x0000040000047882 */ /* 0x000fe20000000000 */
[----:B------:R-:W-:Y:S01]  /*00b0*/  ULDC.64 UR10, c[0x0][0x208] ;  /* 0x00008200000a7ab9 */ /* 0x000fe20000000a00 */
[----:B------:R-:W-:Y:S01]  /*00c0*/  UMOV UR9, UR8 ;  /* 0x0000000800097c82 */ /* 0x000fe20008000000 */
[----:B-1----:R-:W-:Y:S02]  /*00d0*/  ULEA UR5, UR6, UR4, 0x18 ;  /* 0x0000000406057291 */ /* 0x002fe4000f8ec03f */
[----:B------:R-:W-:-:S04]  /*00e0*/  UIADD3 UR4, UR4, 0x2d00, URZ ;  /* 0x00002d0004047890 */ /* 0x000fc8000fffe03f */
[----:B------:R-:W-:Y:S01]  /*00f0*/  ULEA UR6, UR6, UR4, 0x18 ;  /* 0x0000000406067291 */ /* 0x000fe2000f8ec03f */
[----:B0-----:R-:W-:Y:S02]  /*0100*/  IMAD.WIDE.U32 R2, R0, -0x77777777, RZ ;  /* 0x8888888900027825 */ /* 0x001fe400078e00ff */
[----:B------:R-:W-:-:S03]  /*0110*/  UMOV UR4, URZ ;  /* 0x0000003f00047c82 */ /* 0x000fc60008000000 */
[----:B------:R-:W-:Y:S02]  /*0120*/  SHF.R.U32.HI R7, RZ, 0x7, R3 ;  /* 0x00000007ff077819 */ /* 0x000fe40000011603 */
[----:B------:R-:W-:Y:S01]  /*0130*/  MOV R3, UR5 ;  /* 0x0000000500037c02 */ /* 0x000fe20008000f00 */
[----:B------:R-:W-:Y:S02]  /*0140*/  UMOV UR5, URZ ;  /* 0x0000003f00057c82 */ /* 0x000fe40008000000 */
[----:B------:R-:W-:-:S05]  /*0150*/  IMAD R0, R7, -0xf0, R0 ;  /* 0xffffff1007007824 */ /* 0x000fca00078e0200 */
[C---:B------:R-:W-:Y:S01]  /*0160*/  SHF.L.U32 R2, R0.reuse, 0x2, RZ ;  /* 0x0000000200027819 */ /* 0x040fe200000006ff */
[----:B------:R-:W-:-:S03]  /*0170*/  IMAD R0, R0, 0x18, R3 ;  /* 0x0000001800007824 */ /* 0x000fc600078e0203 */
[C---:B------:R-:W-:Y:S01]  /*0180*/  IADD3 R4, R2.reuse, 0x2, RZ ;  /* 0x0000000202047810 */ /* 0x040fe20007ffe0ff */
[----:B------:R-:W-:Y:S01]  /*0190*/  IMAD.WIDE.U32 R2, R2, -0x77777777, RZ ;  /* 0x8888888902027825 */ /* 0x000fe200078e00ff */
[----:B------:R-:W-:-:S03]  /*01a0*/  LEA R0, R7, R0, 0x3 ;  /* 0x0000000007007211 */ /* 0x000fc600078e18ff */
[----:B------:R-:W-:Y:S01]  /*01b0*/  IMAD.WIDE.U32 R4, R4, -0x77777777, RZ ;  /* 0x8888888904047825 */ /* 0x000fe200078e00ff */
[----:B------:R-:W-:Y:S01]  /*01c0*/  SHF.R.U32.HI R2, RZ, 0x1, R3 ;  /* 0x00000001ff027819 */ /* 0x000fe20000011603 */
[----:B------:R0:W-:Y:S03]  /*01d0*/  STL [R1+0x14], R0 ;  /* 0x0000140001007387 */ /* 0x0001e60000100800 */
[----:B------:R-:W-:Y:S02]  /*01e0*/  SHF.R.U32.HI R4, RZ, 0x1, R5 ;  /* 0x00000001ff047819 */ /* 0x000fe40000011605 */
[----:B------:R-:W-:Y:S02]  /*01f0*/  LOP3.LUT R2, R2, 0x7ffffff8, RZ, 0xc0, !PT ;  /* 0x7ffffff802027812 */ /* 0x000fe400078ec0ff */
[----:B0-----:R-:W-:-:S03]  /*0200*/  LOP3.LUT R0, R4, 0x7ffffff8, RZ, 0xc0, !PT ;  /* 0x7ffffff804007812 */ /* 0x001fc600078ec0ff */
[----:B------:R0:W-:Y:S04]  /*0210*/  STL [R1+0x1c], R2 ;  /* 0x00001c0201007387 */ /* 0x0001e80000100800 */
[----:B------:R0:W-:Y:S02]  /*0220*/  STL [R1+0x18], R0 ;  /* 0x0000180001007387 */ /* 0x0001e40000100800 */
.L_x_3026:
[----:B------:R-:W0:Y:S01]  /*0230*/  S2R R27, SR_TID.X ;  /* 0x00000000001b7919 */ /* 0x000e220000002100 */
[----:B------:R-:W-:Y:S01]  /*0240*/  MOV R7, UR9 ;  /* 0x0000000900077c02 */ /* 0x000fe20008000f00 */
[----:B------:R-:W-:Y:S01]  /*0250*/  UIMAD UR7, UR5, 0xf0000, URZ ;  /* 0x000f0000050778a4 */ /* 0x000fe2000f8e023f */
[----:B------:R-:W1:Y:S01]  /*0260*/  S2R R26, SR_CTAID.X ;  /* 0x00000000001a7919 */ /* 0x000e620000002500 */
[----:B------:R-:W-:Y:S01]  /*0270*/  ULDC.64 UR12, c[0x0][0x218] ;  /* 0x00008600000c7ab9 */ /* 0x000fe20000000a00 */
[----:B------:R-:W-:Y:S01]  /*0280*/  ULDC.64 UR14, c[0x0][0x228] ;  /* 0x00008a00000e7ab9 */ /* 0x000fe20000000a00 */
[----:B0-----:R-:W-:Y:S01]  /*0290*/  IMAD.WIDE.U32 R2, R27, -0x77777777, RZ ;  /* 0x888888891b027825 */ /* 0x001fe200078e00ff */
[----:B-1----:R-:W-:-:S04]  /*02a0*/  SHF.L.U32 R0, R26, 0x3, RZ ;  /* 0x000000031a007819 */ /* 0x002fc800000006ff */
[----:B------:R-:W-:Y:S02]  /*02b0*/  SHF.R.U32.HI R3, RZ, 0x7, R3 ;  /* 0x00000007ff037819 */ /* 0x000fe40000011603 */
[----:B------:R-:W-:-:S03]  /*02c0*/  LOP3.LUT R0, R0, 0x3f8, RZ, 0xc0, !PT ;  /* 0x000003f800007812 */ /* 0x000fc600078ec0ff */
[----:B------:R-:W-:Y:S01]  /*02d0*/  IMAD R2, R3, -0xf0, R27 ;  /* 0xffffff1003027824 */ /* 0x000fe200078e021b */
[----:B------:R-:W-:Y:S01]  /*02e0*/  IADD3 R0, R0, R3, RZ ;  /* 0x0000000300007210 */ /* 0x000fe20007ffe0ff */
[----:B------:R-:W-:-:S03]  /*02f0*/  HFMA2.MMA R3, -RZ, RZ, 0, 0 ;  /* 0x00000000ff037435 */ /* 0x000fc600000001ff */
[----:B------:R-:W-:Y:S01]  /*0300*/  SHF.L.U32 R2, R2, 0x2, RZ ;  /* 0x0000000202027819 */ /* 0x000fe200000006ff */
[----:B------:R-:W-:-:S05]  /*0310*/  IMAD R9, R0, 0x3c0, RZ ;  /* 0x000003c000097824 */ /* 0x000fca00078e02ff */
[----:B------:R-:W-:Y:S01]  /*0320*/  IADD3 R5, R9, 0x780, RZ ;  /* 0x0000078009057810 */ /* 0x000fe20007ffe0ff */
[----:B------:R-:W-:-:S05]  /*0330*/  IMAD.WIDE.U32 R6, R7, 0xf0000, R2 ;  /* 0x000f000007067825 */ /* 0x000fca00078e0002 */
[----:B------:R-:W-:Y:S02]  /*0340*/  IADD3 R0, R7, UR7, RZ ;  /* 0x0000000707007c10 */ /* 0x000fe4000fffe0ff */
[-C--:B------:R-:W-:Y:S02]  /*0350*/  IADD3 R3, P0, R9, R6.reuse, RZ ;  /* 0x0000000609037210 */ /* 0x080fe40007f1e0ff */
[----:B------:R-:W-:Y:S02]  /*0360*/  IADD3 R4, P1, R5, R6, RZ ;  /* 0x0000000605047210 */ /* 0x000fe40007f3e0ff */
[----:B------:R-:W-:Y:S02]  /*0370*/  IADD3.X R8, RZ, R0, RZ, P0, !PT ;  /* 0x00000000ff087210 */ /* 0x000fe400007fe4ff */
[----:B------:R-:W-:Y:S02]  /*0380*/  LEA R18, P0, R3, UR12, 0x1 ;  /* 0x0000000c03127c11 */ /* 0x000fe4000f8008ff */
[----:B------:R-:W-:Y:S01]  /*0390*/  IADD3 R5, R9, 0xf00, RZ ;  /* 0x00000f0009057810 */ /* 0x000fe20007ffe0ff */
[----:B------:R0:W-:Y:S01]  /*03a0*/  STL [R1+0x4], R8 ;  /* 0x0000040801007387 */ /* 0x0001e20000100800 */
[----:B------:R-:W-:-:S02]  /*03b0*/  LEA.HI.X R19, R3, UR13, R8, 0x1, P0 ;  /* 0x0000000d03137c11 */ /* 0x000fc400080f0c08 */
[----:B------:R-:W-:-:S04]  /*03c0*/  LEA R12, P0, R4, UR12, 0x1 ;  /* 0x0000000c040c7c11 */ /* 0x000fc8000f8008ff */
[----:B------:R-:W2:Y:S01]  /*03d0*/  LDG.E.64.CONSTANT R18, desc[UR10][R18.64] ;  /* 0x0000000a12127981 */ /* 0x000ea2000c1e9b00 */
[----:B0-----:R-:W-:Y:S02]  /*03e0*/  IADD3.X R8, RZ, R0, RZ, P1, !PT ;  /* 0x00000000ff087210 */ /* 0x001fe40000ffe4ff */
[----:B------:R-:W-:Y:S02]  /*03f0*/  IADD3 R5, P1, R5, R6, RZ ;  /* 0x0000000605057210 */ /* 0x000fe40007f3e0ff */
[----:B------:R-:W-:Y:S01]  /*0400*/  LEA.HI.X R13, R4, UR13, R8, 0x1, P0 ;  /* 0x0000000d040d7c11 */ /* 0x000fe200080f0c08 */
[----:B------:R0:W-:Y:S01]  /*0410*/  STL [R1+0x8], R8 ;  /* 0x0000080801007387 */ /* 0x0001e20000100800 */
[----:B------:R-:W-:Y:S02]  /*0420*/  IADD3 R9, R9, 0x1680, RZ ;  /* 0x0000168009097810 */ /* 0x000fe40007ffe0ff */
[----:B------:R-:W-:Y:S02]  /*0430*/  IADD3.X R10, RZ, R0, RZ, P1, !PT ;  /* 0x00000000ff0a7210 */ /* 0x000fe40000ffe4ff */
[----:B------:R-:W3:Y:S01]  /*0440*/  LDG.E.64.CONSTANT R12, desc[UR10][R12.64] ;  /* 0x0000000a0c0c7981 */ /* 0x000ee2000c1e9b00 */
[----:B------:R-:W-:-:S02]  /*0450*/  IADD3 R6, P1, R9, R6, RZ ;  /* 0x0000000609067210 */ /* 0x000fc40007f3e0ff */
[C---:B0-----:R-:W-:Y:S01]  /*0460*/  LEA R8, P0, R5.reuse, UR12, 0x1 ;  /* 0x0000000c05087c11 */ /* 0x041fe2000f8008ff */
[----:B------:R0:W-:Y:S03]  /*0470*/  STL [R1+0xc], R10 ;  /* 0x00000c0a01007387 */ /* 0x0001e60000100800 */
[----:B------:R-:W-:Y:S02]  /*0480*/  LEA.HI.X R9, R5, UR13, R10, 0x1, P0 ;  /* 0x0000000d05097c11 */ /* 0x000fe400080f0c0a */
[----:B------:R-:W-:-:S04]  /*0490*/  IADD3.X R0, RZ, R0, RZ, P1, !PT ;  /* 0x00000000ff007210 */ /* 0x000fc80000ffe4ff */
[----:B------:R-:W4:Y:S01]  /*04a0*/  LDG.E.64.CONSTANT R8, desc[UR10][R8.64] ;  /* 0x0000000a08087981 */ /* 0x000f22000c1e9b00 */
[----:B0-----:R-:W-:-:S04]  /*04b0*/  LEA R10, P0, R6, UR12, 0x1 ;  /* 0x0000000c060a7c11 */ /* 0x001fc8000f8008ff */
[----:B------:R-:W-:Y:S01]  /*04c0*/  LEA.HI.X R11, R6, UR13, R0, 0x1, P0 ;  /* 0x0000000d060b7c11 */ /* 0x000fe200080f0c00 */
[----:B------:R-:W-:-:S05]  /*04d0*/  ULDC.64 UR12, c[0x0][0x220] ;  /* 0x00008800000c7ab9 */ /* 0x000fca0000000a00 */
[----:B------:R-:W4:Y:S01]  /*04e0*/  LDG.E.64.CONSTANT R10, desc[UR10][R10.64] ;  /* 0x0000000a0a0a7981 */ /* 0x000f22000c1e9b00 */
[----:B------:R-:W-:Y:S02]  /*04f0*/  SHF.L.U32 R16, R2, 0x1, RZ ;  /* 0x0000000102107819 */ /* 0x000fe400000006ff */
[----:B------:R-:W-:Y:S01]  /*0500*/  SHF.R.U32.HI R2, RZ, 0x1f, R2 ;  /* 0x0000001fff027819 */ /* 0x000fe20000011602 */
[----:B------:R2:W-:Y:S01]  /*0510*/  STL [R1+0x10], R0 ;  /* 0x0000100001007387 */ /* 0x0005e20000100800 */
[C---:B------:R-:W-:Y:S02]  /*0520*/  IADD3 R14, P0, R16.reuse, UR12, RZ ;  /* 0x0000000c100e7c10 */ /* 0x040fe4000ff1e0ff */
[----:B------:R-:W-:Y:S01]  /*0530*/  IADD3 R16, P1, R16, UR14, RZ ;  /* 0x0000000e10107c10 */ /* 0x000fe2000ff3e0ff */
[----:B------:R-:W4:Y:S01]  /*0540*/  LDL R22, [R1+0x14] ;  /* 0x0000140001167983 */ /* 0x000f220000100800 */
[C---:B------:R-:W-:Y:S02]  /*0550*/  IADD3.X R15, R2.reuse, UR13, RZ, P0, !PT ;  /* 0x0000000d020f7c10 */ /* 0x040fe400087fe4ff */
[----:B------:R-:W-:-:S04]  /*0560*/  IADD3.X R17, R2, UR15, RZ, P1, !PT ;  /* 0x0000000f02117c10 */ /* 0x000fc80008ffe4ff */
[----:B------:R-:W5:Y:S04]  /*0570*/  LDG.E.64.CONSTANT R14, desc[UR10][R14.64] ;  /* 0x0000000a0e0e7981 */ /* 0x000f68000c1e9b00 */
[----:B------:R-:W5:Y:S01]  /*0580*/  LDG.E.64.CONSTANT R16, desc[UR10][R16.64] ;  /* 0x0000000a10107981 */ /* 0x000f62000c1e9b00 */
[----:B------:R-:W-:Y:S01]  /*0590*/  ISETP.GT.U32.AND P0, PT, R27, 0x3f, PT ;  /* 0x0000003f1b00780c */ /* 0x000fe20003f04070 */
[----:B------:R-:W-:Y:S01]  /*05a0*/  BSSY B0, `(.L_x_3016) ;  /* 0x00000d3000007945 */ /* 0x000fe20003800000 */
[--C-:B--2---:R-:W-:Y:S02]  /*05b0*/  HADD2.F32 R0, -RZ, R18.reuse.H0_H0 ;  /* 0x20000012ff007230 */ /* 0x104fe40000004100 */
[----:B------:R-:W-:-:S03]  /*05c0*/  HADD2.F32 R34, -RZ, R18.H1_H1 ;  /* 0x30000012ff227230 */ /* 0x000fc60000004100 */
[----:B------:R-:W-:-:S04]  /*05d0*/  FADD.FTZ R7, RZ, R0 ;  /* 0x00000000ff077221 */ /* 0x000fc80000010000 */
[----:B------:R-:W-:Y:S01]  /*05e0*/  FADD.FTZ R7, R7, R34 ;  /* 0x0000002207077221 */ /* 0x000fe20000010000 */
[--C-:B---3--:R-:W-:Y:S02]  /*05f0*/  HADD2.F32 R20, -RZ, R12.reuse.H0_H0 ;  /* 0x2000000cff147230 */ /* 0x108fe40000004100 */
[----:B------:R-:W-:-:S03]  /*0600*/  HADD2.F32 R37, -RZ, R12.H1_H1 ;  /* 0x3000000cff257230 */ /* 0x000fc60000004100 */
[----:B------:R-:W-:Y:S01]  /*0610*/  FADD.FTZ R2, R7, R20 ;  /* 0x0000001407027221 */ /* 0x000fe20000010000 */
[----:B------:R-:W-:-:S03]  /*0620*/  FFMA.FTZ R21, R0, R0, RZ ;  /* 0x0000000000157223 */ /* 0x000fc600000100ff */
[----:B------:R-:W-:Y:S01]  /*0630*/  FADD.FTZ R7, R2, R37 ;  /* 0x0000002502077221 */ /* 0x000fe20000010000 */
[----:B------:R-:W-:Y:S01]  /*0640*/  FFMA.FTZ R21, R34, R34, R21 ;  /* 0x0000002222157223 */ /* 0x000fe20000010015 */
[--C-:B----4-:R-:W-:Y:S02]  /*0650*/  HADD2.F32 R36, -RZ, R8.reuse.H0_H0 ;  /* 0x20000008ff247230 */ /* 0x110fe40000004100 */
[----:B------:R-:W-:-:S03]  /*0660*/  HADD2.F32 R35, -RZ, R8.H1_H1 ;  /* 0x30000008ff237230 */ /* 0x000fc60000004100 */
[----:B------:R-:W-:Y:S01]  /*0670*/  FADD.FTZ R2, R7, R36 ;  /* 0x0000002407027221 */ /* 0x000fe20000010000 */
[----:B------:R-:W-:-:S03]  /*0680*/  FFMA.FTZ R12, R20, R20, R21 ;  /* 0x00000014140c7223 */ /* 0x000fc60000010015 */
[----:B------:R-:W-:Y:S01]  /*0690*/  FADD.FTZ R2, R2, R35 ;  /* 0x0000002302027221 */ /* 0x000fe20000010000 */
[--C-:B------:R-:W-:Y:S02]  /*06a0*/  HADD2.F32 R33, -RZ, R10.reuse.H0_H0 ;  /* 0x2000000aff217230 */ /* 0x100fe40000004100 */
[----:B------:R-:W-:Y:S01]  /*06b0*/  FFMA.FTZ R21, R37, R37, R12 ;  /* 0x0000002525157223 */ /* 0x000fe2000001000c */
[----:B------:R-:W-:Y:S02]  /*06c0*/  HADD2.F32 R32, -RZ, R10.H1_H1 ;  /* 0x3000000aff207230 */ /* 0x000fe40000004100 */
[----:B------:R-:W-:Y:S01]  /*06d0*/  FADD.FTZ R7, R2, R33 ;  /* 0x0000002102077221 */ /* 0x000fe20000010000 */
[--C-:B------:R-:W-:Y:S02]  /*06e0*/  HADD2.F32 R2, -RZ, R19.reuse.H0_H0 ;  /* 0x20000013ff027230 */ /* 0x100fe40000004100 */
[----:B------:R-:W-:Y:S01]  /*06f0*/  FFMA.FTZ R8, R36, R36, R21 ;  /* 0x0000002424087223 */ /* 0x000fe20000010015 */
[----:B------:R-:W-:Y:S01]  /*0700*/  HADD2.F32 R30, -RZ, R19.H1_H1 ;  /* 0x30000013ff1e7230 */ /* 0x000fe20000004100 */
[----:B------:R0:W-:Y:S01]  /*0710*/  STL [R1], R20 ;  /* 0x0000001401007387 */ /* 0x0001e20000100800 */
[----:B------:R-:W-:Y:S01]  /*0720*/  FFMA.FTZ R19, R2, R2, RZ ;  /* 0x0000000202137223 */ /* 0x000fe200000100ff */
[----:B------:R-:W-:Y:S01]  /*0730*/  FFMA.FTZ R8, R35, R35, R8 ;  /* 0x0000002323087223 */ /* 0x000fe20000010008 */
[----:B------:R-:W-:-:S02]  /*0740*/  HADD2.F32 R29, -RZ, R13.H0_H0 ;  /* 0x2000000dff1d7230 */ /* 0x000fc40000004100 */
[----:B------:R-:W-:Y:S01]  /*0750*/  FFMA.FTZ R10, R30, R30, R19 ;  /* 0x0000001e1e0a7223 */ /* 0x000fe20000010013 */
[----:B0-----:R-:W-:Y:S01]  /*0760*/  FADD.FTZ R20, R7, R32 ;  /* 0x0000002007147221 */ /* 0x001fe20000010000 */
[----:B------:R-:W-:Y:S01]  /*0770*/  FADD.FTZ R7, RZ, R2 ;  /* 0x00000002ff077221 */ /* 0x000fe20000010000 */
[----:B------:R-:W-:Y:S01]  /*0780*/  FFMA.FTZ R21, R33, R33, R8 ;  /* 0x0000002121157223 */ /* 0x000fe20000010008 */
[----:B------:R-:W-:Y:S02]  /*0790*/  HADD2.F32 R28, -RZ, R13.H1_H1 ;  /* 0x3000000dff1c7230 */ /* 0x000fe40000004100 */
[----:B------:R-:W-:Y:S01]  /*07a0*/  FADD.FTZ R8, R7, R30 ;  /* 0x0000001e07087221 */ /* 0x000fe20000010000 */
[----:B------:R-:W-:-:S03]  /*07b0*/  FFMA.FTZ R7, R29, R29, R10 ;  /* 0x0000001d1d077223 */ /* 0x000fc6000001000a */
[----:B------:R-:W-:Y:S01]  /*07c0*/  FADD.FTZ R13, R8, R29 ;  /* 0x0000001d080d7221 */ /* 0x000fe20000010000 */
[----:B------:R-:W-:Y:S01]  /*07d0*/  FFMA.FTZ R12, R28, R28, R7 ;  /* 0x0000001c1c0c7223 */ /* 0x000fe20000010007 */
[--C-:B------:R-:W-:Y:S02]  /*07e0*/  HADD2.F32 R7, -RZ, R9.reuse.H0_H0 ;  /* 0x20000009ff077230 */ /* 0x100fe40000004100 */
[----:B------:R-:W-:Y:S01]  /*07f0*/  FADD.FTZ R10, R13, R28 ;  /* 0x0000001c0d0a7221 */ /* 0x000fe20000010000 */
[----:B------:R-:W-:Y:S02]  /*0800*/  HADD2.F32 R8, -RZ, R9.H1_H1 ;  /* 0x30000009ff087230 */ /* 0x000fe40000004100 */
[----:B------:R-:W-:Y:S01]  /*0810*/  FFMA.FTZ R9, R7, R7, R12 ;  /* 0x0000000707097223 */ /* 0x000fe2000001000c */
[----:B------:R-:W-:-:S03]  /*0820*/  FADD.FTZ R13, R10, R7 ;  /* 0x000000070a0d7221 */ /* 0x000fc60000010000 */
[----:B------:R-:W-:Y:S01]  /*0830*/  FFMA.FTZ R18, R8, R8, R9 ;  /* 0x0000000808127223 */ /* 0x000fe20000010009 */
[--C-:B------:R-:W-:Y:S02]  /*0840*/  HADD2.F32 R9, -RZ, R11.reuse.H0_H0 ;  /* 0x2000000bff097230 */ /* 0x100fe40000004100 */
[----:B------:R-:W-:Y:S01]  /*0850*/  FADD.FTZ R12, R13, R8 ;  /* 0x000000080d0c7221 */ /* 0x000fe20000010000 */
[----:B------:R-:W-:Y:S02]  /*0860*/  HADD2.F32 R10, -RZ, R11.H1_H1 ;  /* 0x3000000bff0a7230 */ /* 0x000fe40000004100 */
[----:B------:R-:W-:Y:S01]  /*0870*/  FFMA.FTZ R13, R9, R9, R18 ;  /* 0x00000009090d7223 */ /* 0x000fe20000010012 */
[----:B------:R-:W-:Y:S01]  /*0880*/  FADD.FTZ R11, R12, R9 ;  /* 0x000000090c0b7221 */ /* 0x000fe20000010000 */
[----:B------:R-:W-:Y:S02]  /*0890*/  FFMA.FTZ R21, R32, R32, R21 ;  /* 0x0000002020157223 */ /* 0x000fe40000010015 */
[----:B------:R-:W-:Y:S01]  /*08a0*/  FFMA.FTZ R13, R10, R10, R13 ;  /* 0x0000000a0a0d7223 */ /* 0x000fe2000001000d */
[----:B------:R-:W-:-:S02]  /*08b0*/  FADD.FTZ R12, R11, R10 ;  /* 0x0000000a0b0c7221 */ /* 0x000fc40000010000 */
[----:B------:R0:W-:Y:S04]  /*08c0*/  STS.64 [R22], R20 ;  /* 0x0000001416007388 */ /* 0x0001e80000000a00 */
[----:B------:R0:W-:Y:S01]  /*08d0*/  STS.64 [R22+0x1680], R12 ;  /* 0x0016800c16007388 */ /* 0x0001e20000000a00 */
[----:B------:R-:W-:Y:S01]  /*08e0*/  CS2R R18, SRZ ;  /* 0x0000000000127805 */ /* 0x000fe2000001ff00 */
[----:B------:R-:W-:Y:S06]  /*08f0*/  BAR.SYNC.DEFER_BLOCKING 0x0 ;  /* 0x0000000000007b1d */ /* 0x000fec0000010000 */
[----:B------:R-:W-:Y:S05]  /*0900*/  @P0 BRA `(.L_x_3017) ;  /* 0x0000000800700947 */ /* 0x000fea0003800000 */
[----:B0-----:R-:W0:Y:S01]  /*0910*/  S2R R20, SR_CgaCtaId ;  /* 0x0000000000147919 */ /* 0x001e220000008800 */
[----:B------:R-:W-:Y:S02]  /*0920*/  SHF.R.U32.HI R11, RZ, 0x1, R27 ;  /* 0x00000001ff0b7819 */ /* 0x000fe4000001161b */
[----:B------:R-:W-:Y:S02]  /*0930*/  MOV R19, 0x400 ;  /* 0x0000040000137802 */ /* 0x000fe40000000f00 */
[----:B------:R-:W-:Y:S01]  /*0940*/  SHF.L.U32 R21, R27, 0x3, RZ ;  /* 0x000000031b157819 */ /* 0x000fe200000006ff */
[----:B------:R-:W-:-:S03]  /*0950*/  IMAD R11, R11, 0x1e, RZ ;  /* 0x0000001e0b0b7824 */ /* 0x000fc600078e02ff */
[----:B------:R-:W-:Y:S02]  /*0960*/  LOP3.LUT R21, R21, 0x8, RZ, 0xc0, !PT ;  /* 0x0000000815157812 */ /* 0x000fe400078ec0ff */
[----:B------:R-:W-:Y:S02]  /*0970*/  IADD3 R18, R11, 0x2, RZ ;  /* 0x000000020b127810 */ /* 0x000fe40007ffe0ff */
[----:B------:R-:W-:Y:S02]  /*0980*/  SHF.R.U32.HI R12, RZ, 0x1, R11 ;  /* 0x00000001ff0c7819 */ /* 0x000fe4000001160b */
[--C-:B------:R-:W-:Y:S02]  /*0990*/  SHF.R.U32.HI R13, RZ, 0x1, R18.reuse ;  /* 0x00000001ff0d7819 */ /* 0x100fe40000011612 */
[----:B------:R-:W-:Y:S02]  /*09a0*/  SHF.R.U32.HI R18, RZ, 0x2, R18 ;  /* 0x00000002ff127819 */ /* 0x000fe40000011612 */
[----:B------:R-:W-:-:S02]  /*09b0*/  LOP3.LUT R13, R13, 0x1, RZ, 0xc0, !PT ;  /* 0x000000010d0d7812 */ /* 0x000fc400078ec0ff */
[----:B------:R-:W-:Y:S02]  /*09c0*/  LOP3.LUT R12, R12, 0x1, RZ, 0xc0, !PT ;  /* 0x000000010c0c7812 */ /* 0x000fe400078ec0ff */
[----:B------:R-:W-:Y:S01]  /*09d0*/  IADD3 R22, R11, 0x16, RZ ;  /* 0x000000160b167810 */ /* 0x000fe20007ffe0ff */
[----:B------:R-:W-:Y:S01]  /*09e0*/  IMAD R18, R13, 0xf0, R18 ;  /* 0x000000f00d127824 */ /* 0x000fe200078e0212 */
[----:B------:R-:W-:Y:S02]  /*09f0*/  SHF.R.U32.HI R13, RZ, 0x2, R11 ;  /* 0x00000002ff0d7819 */ /* 0x000fe4000001160b */
[C---:B------:R-:W-:Y:S02]  /*0a00*/  IADD3 R23, R11.reuse, 0x18, RZ ;  /* 0x000000180b177810 */ /* 0x040fe40007ffe0ff */
[----:B------:R-:W-:Y:S01]  /*0a10*/  IADD3 R25, R11, 0x1c, RZ ;  /* 0x0000001c0b197810 */ /* 0x000fe20007ffe0ff */
        /* <DEDUP_REMOVED lines=106> */
[----:B------:R-:W-:-:S04]  /*10c0*/  LOP3.LUT R13, R13, 0x1, RZ, 0xc0, !PT ;  /* 0x000000010d0d7812 */ /* 0x000fc800078ec0ff */
[----:B------:R-:W-:Y:S01]  /*10d0*/  IADD3 R22, R21, R22, RZ ;  /* 0x0000001615167210 */ /* 0x000fe20007ffe0ff */
        /* <DEDUP_REMOVED lines=31> */
.L_x_3017:
[----:B------:R-:W-:Y:S05]  /*12d0*/  BSYNC B0 ;  /* 0x0000000000007941 */ /* 0x000fea0003800000 */
.L_x_3016:
        /* <DEDUP_REMOVED lines=9> */
[----:B------:R-:W-:Y:S01]  /*1370*/  ULDC UR7, c[0x0][0x10] ;  /* 0x0000040000077ab9 */ /* 0x000fe20000000800 */
[----:B------:R-:W-:Y:S01]  /*1380*/  SHF.R.U32.HI R11, RZ, 0x1, R27 ;  /* 0x00000001ff0b7819 */ /* 0x000fe2000001161b */
[----:B------:R-:W-:-:S03]  /*1390*/  UIMAD UR7, UR7, UR4, UR8 ;  /* 0x00000004070772a4 */ /* 0x000fc6000f8e0208 */
[----:B------:R-:W-:-:S03]  /*13a0*/  SHF.L.U32 R11, R11, 0x7, RZ ;  /* 0x000000070b0b7819 */ /* 0x000fc600000006ff */
[----:B------:R-:W-:Y:S02]  /*13b0*/  MOV R18, UR7 ;  /* 0x0000000700127c02 */ /* 0x000fe40008000f00 */
[----:B------:R-:W-:-:S04]  /*13c0*/  LOP3.LUT R11, R11, 0xffffff80, R26, 0xe2, !PT ;  /* 0xffffff800b0b7812 */ /* 0x000fc800078ee21a */
[----:B------:R-:W-:Y:S02]  /*13d0*/  LEA R11, R18, R11, 0xc ;  /* 0x0000000b120b7211 */ /* 0x000fe400078e60ff */
[----:B------:R-:W0:Y:S02]  /*13e0*/  LDC.64 R18, c[0x0][0x248] ;  /* 0x00009200ff127b82 */ /* 0x000e240000000a00 */
[----:B------:R-:W-:-:S05]  /*13f0*/  SHF.L.U32 R11, R11, 0x1, RZ ;  /* 0x000000010b0b7819 */ /* 0x000fca00000006ff */
[----:B0-----:R-:W-:-:S05]  /*1400*/  IMAD.WIDE.U32 R18, R11, 0x4, R18 ;  /* 0x000000040b127825 */ /* 0x001fca00078e0012 */
[----:B------:R0:W-:Y:S02]  /*1410*/  STG.E.64 desc[UR10][R18.64], R12 ;  /* 0x0000000c12007986 */ /* 0x0001e4000c101b0a */
.L_x_3019:
[----:B------:R-:W-:Y:S05]  /*1420*/  BSYNC B0 ;  /* 0x0000000000007941 */ /* 0x000fea0003800000 */
.L_x_3018:
[----:B------:R-:W-:Y:S06]  /*1430*/  BAR.SYNC.DEFER_BLOCKING 0x0 ;  /* 0x0000000000007b1d */ /* 0x000fec0000010000 */
[----:B------:R-:W-:Y:S05]  /*1440*/  @P2 BRA `(.L_x_3020) ;  /* 0x0000000000402947 */ /* 0x000fea0003800000 */
[----:B0-----:R-:W0:Y:S01]  /*1450*/  LDC.64 R12, c[0x0][0x250] ;  /* 0x00009400ff0c7b82 */ /* 0x001e220000000a00 */
[----:B------:R-:W-:Y:S02]  /*1460*/  MOV R11, UR8 ;  /* 0x00000008000b7c02 */ /* 0x000fe40008000f00 */
[----:B------:R-:W-:-:S03]  /*1470*/  ISETP.NE.AND P1, PT, R26, RZ, PT ;  /* 0x000000ff1a00720c */ /* 0x000fc60003f25270 */
[----:B0-----:R-:W-:Y:S01]  /*1480*/  IMAD.WIDE.U32 R12, R11, 0x4, R12 ;  /* 0x000000040b0c7825 */ /* 0x001fe200078e000c */
[----:B------:R-:W-:-:S04]  /*1490*/  MOV R11, 0x7fffff81 ;  /* 0x7fffff81000b7802 */ /* 0x000fc80000000f00 */
[----:B------:R-:W-:Y:S01]  /*14a0*/  SEL R11, R11, 0x1, !P1 ;  /* 0x000000010b0b7807 */ /* 0x000fe20004800000 */
[----:B------:R-:W-:Y:S06]  /*14b0*/  MEMBAR.ALL.GPU ;  /* 0x0000000000007992 */ /* 0x000fec000000a000 */
[----:B------:R-:W-:-:S00]  /*14c0*/  ERRBAR ;  /* 0x00000000000079ab */ /* 0x000fc00000000000 */
[----:B------:R-:W-:Y:S06]  /*14d0*/  CGAERRBAR ;  /* 0x00000000000075ab */ /* 0x000fec0000000000 */
[----:B------:R0:W5:Y:S02]  /*14e0*/  ATOM.E.ADD.STRONG.GPU PT, R11, desc[UR10][R12.64], R11 ;  /* 0x0000000b0c0b798a */ /* 0x00016400081ee1ca */
.L_x_3021:
[----:B------:R-:W2:Y:S04]  /*14f0*/  LD.E.STRONG.GPU R18, desc[UR10][R12.64] ;  /* 0x0000000a0c127980 */ /* 0x000ea8000c10f900 */
[----:B--2---:R-:W-:Y:S01]  /*1500*/  CCTL.IVALL ;  /* 0x00000000ff00798f */ /* 0x004fe20002000000 */
[----:B------:R-:W-:Y:S05]  /*1510*/  YIELD ;  /* 0x0000000000007946 */ /* 0x000fea0003800000 */
[----:B-----5:R-:W-:-:S04]  /*1520*/  LOP3.LUT R18, R18, R11, RZ, 0x3c, !PT ;  /* 0x0000000b12127212 */ /* 0x020fc800078e3cff */
[----:B------:R-:W-:-:S13]  /*1530*/  ISETP.GT.AND P1, PT, R18, -0x1, PT ;  /* 0xffffffff1200780c */ /* 0x000fda0003f24270 */
[----:B------:R-:W-:Y:S05]  /*1540*/  @P1 BRA `(.L_x_3021) ;  /* 0xfffffffc00e81947 */ /* 0x000fea000383ffff */
.L_x_3020:
[----:B------:R-:W-:Y:S05]  /*1550*/  WARPSYNC.ALL ;  /* 0x0000000000007948 */ /* 0x000fea0003800000 */
[----:B------:R-:W-:Y:S01]  /*1560*/  BAR.SYNC.DEFER_BLOCKING 0x0 ;  /* 0x0000000000007b1d */ /* 0x000fe20000010000 */
[----:B0-----:R-:W-:Y:S01]  /*1570*/  HFMA2.MMA R12, -RZ, RZ, 0, 0 ;  /* 0x00000000ff0c7435 */ /* 0x001fe200000001ff */
[----:B------:R-:W-:-:S04]  /*1580*/  MOV R18, RZ ;  /* 0x000000ff00127202 */ /* 0x000fc80000000f00 */
[----:B------:R-:W-:Y:S04]  /*1590*/  BSSY B0, `(.L_x_3022) ;  /* 0x000005e000007945 */ /* 0x000fe80003800000 */
[----:B------:R-:W-:Y:S05]  /*15a0*/  @P0 BRA `(.L_x_3023) ;  /* 0x0000000400700947 */ /* 0x000fea0003800000 */
[----:B------:R-:W0:Y:S01]  /*15b0*/  S2R R19, SR_TID.X ;  /* 0x0000000000137919 */ /* 0x000e220000002100 */
[----:B------:R-:W-:Y:S02]  /*15c0*/  ULDC UR7, c[0x0][0x10] ;  /* 0x0000040000077ab9 */ /* 0x000fe40000000800 */
[----:B------:R-:W-:Y:S01]  /*15d0*/  UIMAD UR7, UR7, UR4, UR8 ;  /* 0x00000004070772a4 */ /* 0x000fe2000f8e0208 */
[----:B------:R1:W-:Y:S05]  /*15e0*/  STL.64 [R1+0x20], R2 ;  /* 0x0000200201007387 */ /* 0x0003ea0000100a00 */
[----:B------:R-:W-:Y:S01]  /*15f0*/  MOV R12, UR7 ;  /* 0x00000007000c7c02 */ /* 0x000fe20008000f00 */
[----:B-1----:R-:W1:Y:S01]  /*1600*/  LDC.64 R2, c[0x0][0x248] ;  /* 0x00009200ff027b82 */ /* 0x002e620000000a00 */
[----:B0-----:R-:W-:-:S02]  /*1610*/  SHF.L.U32 R11, R19, 0x4, RZ ;  /* 0x00000004130b7819 */ /* 0x001fc400000006ff */
[----:B------:R-:W-:Y:S02]  /*1620*/  LOP3.LUT R13, R19, 0x7, RZ, 0xc0, !PT ;  /* 0x00000007130d7812 */ /* 0x000fe400078ec0ff */
        /* <DEDUP_REMOVED lines=42> */
[----:B------:R-:W-:Y:S01]  /*18d0*/  IADD3 R20, R11, 0x90, RZ ;  /* 0x000000900b147810 */ /* 0x000fe20007ffe0ff */
[----:B------:R-:W-:Y:S01]  /*18e0*/  FADD.FTZ R26, R21, R19 ;  /* 0x00000013151a7221 */ /* 0x000fe20000010000 */
[----:B------:R-:W-:-:S03]  /*18f0*/  IADD3 R18, R11, 0xa0, RZ ;  /* 0x000000a00b127810 */ /* 0x000fc60007ffe0ff */
        /* <DEDUP_REMOVED lines=10> */
[C---:B------:R-:W-:Y:S02]  /*19a0*/  IADD3 R26, R11.reuse, 0xe0, RZ ;  /* 0x000000e00b1a7810 */ /* 0x040fe40007ffe0ff */
        /* <DEDUP_REMOVED lines=28> */
.L_x_3023:
[----:B------:R-:W-:Y:S05]  /*1b70*/  BSYNC B0 ;  /* 0x0000000000007941 */ /* 0x000fea0003800000 */
.L_x_3022:
[----:B------:R-:W0:Y:S01]  /*1b80*/  SHFL.BFLY PT, R11, R12, 0x4, 0x1f ;  /* 0x0c801f000c0b7f89 */ /* 0x000e2200000e0000 */
[----:B------:R-:W-:Y:S01]  /*1b90*/  ULDC.64 UR12, c[0x0][0x240] ;  /* 0x00009000000c7ab9 */ /* 0x000fe20000000a00 */
[----:B------:R-:W-:Y:S01]  /*1ba0*/  BSSY B0, `(.L_x_3024) ;  /* 0x0000026000007945 */ /* 0x000fe20003800000 */
[----:B------:R-:W-:Y:S01]  /*1bb0*/  ISETP.EQ.U32.AND P1, PT, RZ, UR12, PT ;  /* 0x0000000cff007c0c */ /* 0x000fe2000bf22070 */
[----:B------:R-:W1:Y:S01]  /*1bc0*/  SHFL.BFLY PT, R19, R18, 0x4, 0x1f ;  /* 0x0c801f0012137f89 */ /* 0x000e6200000e0000 */
[----:B------:R-:W2:Y:S01]  /*1bd0*/  S2R R23, SR_TID.X ;  /* 0x0000000000177919 */ /* 0x000ea20000002100 */
[----:B------:R-:W3:Y:S01]  /*1be0*/  S2R R24, SR_CTAID.X ;  /* 0x0000000000187919 */ /* 0x000ee20000002500 */
[----:B0-----:R-:W-:Y:S01]  /*1bf0*/  FADD.FTZ R11, R11, R12 ;  /* 0x0000000c0b0b7221 */ /* 0x001fe20000010000 */
[----:B-1----:R-:W-:-:S04]  /*1c00*/  FADD.FTZ R19, R19, R18 ;  /* 0x0000001213137221 */ /* 0x002fc80000010000 */
[----:B------:R-:W0:Y:S04]  /*1c10*/  SHFL.BFLY PT, R20, R11, 0x2, 0x1f ;  /* 0x0c401f000b147f89 */ /* 0x000e2800000e0000 */
[----:B------:R-:W1:Y:S01]  /*1c20*/  SHFL.BFLY PT, R22, R19, 0x2, 0x1f ;  /* 0x0c401f0013167f89 */ /* 0x000e6200000e0000 */
[----:B--2---:R-:W-:Y:S01]  /*1c30*/  LOP3.LUT P0, RZ, R23, 0xffffff07, RZ, 0xc0, !PT ;  /* 0xffffff0717ff7812 */ /* 0x004fe2000780c0ff */
[----:B0-----:R-:W-:-:S12]  /*1c40*/  FADD.FTZ R20, R11, R20 ;  /* 0x000000140b147221 */ /* 0x001fd80000010000 */
[----:B------:R-:W-:Y:S01]  /*1c50*/  @!P0 LOP3.LUT R11, R23, 0xfffffff8, RZ, 0xc0, !PT ;  /* 0xfffffff8170b8812 */ /* 0x000fe200078ec0ff */
[----:B-1----:R-:W-:Y:S01]  /*1c60*/  FADD.FTZ R21, R19, R22 ;  /* 0x0000001613157221 */ /* 0x002fe20000010000 */
[----:B------:R-:W0:Y:S04]  /*1c70*/  SHFL.BFLY PT, R13, R20, 0x1, 0x1f ;  /* 0x0c201f00140d7f89 */ /* 0x000e2800000e0000 */
        /* <DEDUP_REMOVED lines=9> */
[----:B---3--:R-:W-:-:S04]  /*1d10*/  LOP3.LUT P0, RZ, R24, 0x7f, RZ, 0xc0, !PT ;  /* 0x0000007f18ff7812 */ /* 0x008fc8000780c0ff */
[----:B------:R-:W-:-:S04]  /*1d20*/  ISETP.GT.U32.OR P0, PT, R23, 0x1f, P0 ;  /* 0x0000001f1700780c */ /* 0x000fc80000704470 */
[----:B------:R-:W-:-:S13]  /*1d30*/  ISETP.EQ.OR.EX P0, PT, RZ, UR13, P0, P1 ;  /* 0x0000000dff007c0c */ /* 0x000fda0008702710 */
[----:B0-----:R-:W-:Y:S05]  /*1d40*/  @P0 BRA `(.L_x_3025) ;  /* 0x00000000002c0947 */ /* 0x001fea0003800000 */
[----:B------:R-:W-:Y:S02]  /*1d50*/  MOV R11, UR9 ;  /* 0x00000009000b7c02 */ /* 0x000fe40008000f00 */
        /* <DEDUP_REMOVED lines=10> */
.L_x_3025:
[----:B------:R-:W-:Y:S05]  /*1e00*/  BSYNC B0 ;  /* 0x0000000000007941 */ /* 0x000fea0003800000 */
.L_x_3024:
[----:B------:R-:W2:Y:S01]  /*1e10*/  LDL R11, [R1+0x1c] ;  /* 0x00001c00010b7983 */ /* 0x000ea20000100800 */
[----:B------:R-:W-:Y:S01]  /*1e20*/  ULDC UR7, c[0x0][0x230] ;  /* 0x00008c0000077ab9 */ /* 0x000fe20000000800 */
[----:B------:R-:W-:Y:S02]  /*1e30*/  ULDC.64 UR12, c[0x0][0x210] ;  /* 0x00008400000c7ab9 */ /* 0x000fe40000000a00 */
[----:B------:R-:W3:Y:S04]  /*1e40*/  LDL.LU R20, [R1+0x4] ;  /* 0x0000040001147983 */ /* 0x000ee80000300800 */
[----:B------:R-:W4:Y:S01]  /*1e50*/  LDL R22, [R1+0x18] ;  /* 0x0000180001167983 */ /* 0x000f220000100800 */
[----:B0----5:R-:W-:-:S03]  /*1e60*/  LEA R18, P0, R3, UR12, 0x1 ;  /* 0x0000000c03127c11 */ /* 0x021fc6000f8008ff */
[----:B------:R-:W4:Y:S04]  /*1e70*/  LDL.LU R25, [R1] ;  /* 0x0000000001197983 */ /* 0x000f280000300800 */
[----:B--2---:R-:W0:Y:S01]  /*1e80*/  LDS.64 R12, [R11+UR6] ;  /* 0x000000060b0c7984 */ /* 0x004e220008000a00 */
[----:B---3--:R-:W-:Y:S01]  /*1e90*/  LEA.HI.X R19, R3, UR13, R20, 0x1, P0 ;  /* 0x0000000d03137c11 */ /* 0x008fe200080f0c14 */
[--C-:B------:R-:W-:Y:S02]  /*1ea0*/  HADD2.F32 R3, -RZ, R14.reuse.H0_H0 ;  /* 0x2000000eff037230 */ /* 0x100fe40000004100 */
[----:B------:R-:W-:Y:S02]  /*1eb0*/  HADD2.F32 R14, -RZ, R14.H1_H1 ;  /* 0x3000000eff0e7230 */ /* 0x000fe40000004100 */
[----:B0-----:R-:W-:-:S06]  /*1ec0*/  FADD.FTZ R11, R13, UR7 ;  /* 0x000000070d0b7e21 */ /* 0x001fcc0008010000 */
[----:B------:R-:W0:Y:S01]  /*1ed0*/  MUFU.RSQ R11, R11 ;  /* 0x0000000b000b7308 */ /* 0x000e220000001400 */
[--C-:B------:R-:W-:Y:S01]  /*1ee0*/  FADD.FTZ R13, R0, -R12.reuse ;  /* 0x8000000c000d7221 */ /* 0x100fe20000010000 */
[----:B------:R-:W-:Y:S01]  /*1ef0*/  FADD.FTZ R34, R34, -R12 ;  /* 0x8000000c22227221 */ /* 0x000fe20000010000 */
[--C-:B------:R-:W-:Y:S02]  /*1f00*/  HADD2.F32 R0, -RZ, R16.reuse.H0_H0 ;  /* 0x20000010ff007230 */ /* 0x100fe40000004100 */
[----:B------:R-:W-:Y:S02]  /*1f10*/  HADD2.F32 R16, -RZ, R16.H1_H1 ;  /* 0x30000010ff107230 */ /* 0x000fe40000004100 */
[----:B0-----:R-:W-:Y:S01]  /*1f20*/  FMUL.FTZ R13, R13, R11 ;  /* 0x0000000b0d0d7220 */ /* 0x001fe20000410000 */
[----:B------:R-:W-:-:S03]  /*1f30*/  FMUL.FTZ R21, R11, R34 ;  /* 0x000000220b157220 */ /* 0x000fc60000410000 */
[----:B------:R-:W-:Y:S01]  /*1f40*/  FFMA.FTZ R13, R13, R3, R0 ;  /* 0x000000030d0d7223 */ /* 0x000fe20000010000 */
[----:B------:R-:W-:-:S05]  /*1f50*/  FFMA.FTZ R20, R21, R14, R16 ;  /* 0x0000000e15147223 */ /* 0x000fca0000010010 */
[----:B------:R-:W-:Y:S02]  /*1f60*/  F2FP.F16.F32.PACK_AB R13, R20, R13 ;  /* 0x0000000d140d723e */ /* 0x000fe400000000ff */
[----:B----4-:R-:W0:Y:S02]  /*1f70*/  LDS.64 R20, [R22+UR6] ;  /* 0x0000000616147984 */ /* 0x010e240008000a00 */
[----:B------:R-:W-:-:S05]  /*1f80*/  PRMT R23, R13, 0x7610, R23 ;  /* 0x000076100d177816 */ /* 0x000fca0000000017 */
[----:B------:R1:W-:Y:S04]  /*1f90*/  STG.E.U16 desc[UR10][R18.64], R23 ;  /* 0x0000001712007986 */ /* 0x0003e8000c10150a */
[----:B-1----:R-:W2:Y:S04]  /*1fa0*/  LDL.LU R23, [R1+0x8] ;  /* 0x0000080001177983 */ /* 0x002ea80000300800 */
[----:B------:R-:W3:Y:S04]  /*1fb0*/  LDL.LU R31, [R1+0xc] ;  /* 0x00000c00011f7983 */ /* 0x000ee80000300800 */
[----:B------:R-:W4:Y:S01]  /*1fc0*/  LDL.LU R27, [R1+0x10] ;  /* 0x00001000011b7983 */ /* 0x000f220000300800 */
[----:B0-----:R-:W-:-:S06]  /*1fd0*/  FADD.FTZ R21, R21, UR7 ;  /* 0x0000000715157e21 */ /* 0x001fcc0008010000 */
[----:B------:R-:W0:Y:S01]  /*1fe0*/  MUFU.RSQ R21, R21 ;  /* 0x0000001500157308 */ /* 0x000e220000001400 */
[--C-:B------:R-:W-:Y:S01]  /*1ff0*/  FADD.FTZ R22, R2, -R20.reuse ;  /* 0x8000001402167221 */ /* 0x100fe20000010000 */
[----:B------:R-:W-:Y:S01]  /*2000*/  FADD.FTZ R30, R30, -R20 ;  /* 0x800000141e1e7221 */ /* 0x000fe20000010000 */
[----:B------:R-:W-:Y:S01]  /*2010*/  PRMT R24, R13, 0x7632, R24 ;  /* 0x000076320d187816 */ /* 0x000fe20000000018 */
[----:B------:R-:W-:Y:S02]  /*2020*/  HADD2.F32 R13, -RZ, R15.H0_H0 ;  /* 0x2000000fff0d7230 */ /* 0x000fe40000004100 */
[----:B------:R-:W-:Y:S02]  /*2030*/  HADD2.F32 R2, -RZ, R17.H0_H0 ;  /* 0x20000011ff027230 */ /* 0x000fe40000004100 */
[----:B------:R-:W-:Y:S02]  /*2040*/  HADD2.F32 R15, -RZ, R15.H1_H1 ;  /* 0x3000000fff0f7230 */ /* 0x000fe40000004100 */
[----:B------:R-:W-:-:S02]  /*2050*/  HADD2.F32 R17, -RZ, R17.H1_H1 ;  /* 0x30000011ff117230 */ /* 0x000fc40000004100 */
[----:B0-----:R-:W-:Y:S01]  /*2060*/  FMUL.FTZ R22, R22, R21 ;  /* 0x0000001516167220 */ /* 0x001fe20000410000 */
[----:B------:R-:W-:-:S03]  /*2070*/  FMUL.FTZ R30, R21, R30 ;  /* 0x0000001e151e7220 */ /* 0x000fc60000410000 */
[----:B------:R-:W-:Y:S01]  /*2080*/  FFMA.FTZ R22, R22, R13, R2 ;  /* 0x0000000d16167223 */ /* 0x000fe20000010002 */
[----:B------:R-:W-:-:S05]  /*2090*/  FFMA.FTZ R30, R30, R15, R17 ;  /* 0x0000000f1e1e7223 */ /* 0x000fca0000010011 */
[----:B------:R-:W-:-:S05]  /*20a0*/  F2FP.F16.F32.PACK_AB R22, R30, R22 ;  /* 0x000000161e16723e */ /* 0x000fca00000000ff */
[----:B------:R0:W-:Y:S01]  /*20b0*/  STG.E.U16 desc[UR10][R18.64+0x4], R22 ;  /* 0x0000041612007986 */ /* 0x0001e2000c10150a */
[----:B------:R-:W-:-:S03]  /*20c0*/  FADD.FTZ R33, R33, -R12 ;  /* 0x8000000c21217221 */ /* 0x000fc60000010000 */
[----:B------:R1:W-:Y:S01]  /*20d0*/  STG.E.U16 desc[UR10][R18.64+0x2], R24 ;  /* 0x0000021812007986 */ /* 0x0003e2000c10150a */
[----:B0-----:R-:W-:-:S05]  /*20e0*/  PRMT R22, R22, 0x7632, R22 ;  /* 0x0000763216167816 */ /* 0x001fca0000000016 */
[----:B------:R0:W-:Y:S01]  /*20f0*/  STG.E.U16 desc[UR10][R18.64+0x6], R22 ;  /* 0x0000061612007986 */ /* 0x0001e2000c10150a */
[--C-:B-1----:R-:W-:Y:S01]  /*2100*/  FADD.FTZ R24, R37, -R12.reuse ;  /* 0x8000000c25187221 */ /* 0x102fe20000010000 */
[--C-:B------:R-:W-:Y:S01]  /*2110*/  FADD.FTZ R26, R35, -R12.reuse ;  /* 0x8000000c231a7221 */ /* 0x100fe20000010000 */
[--C-:B------:R-:W-:Y:S01]  /*2120*/  FADD.FTZ R32, R32, -R12.reuse ;  /* 0x8000000c20207221 */ /* 0x100fe20000010000 */
[----:B------:R-:W-:Y:S01]  /*2130*/  FMUL.FTZ R33, R11, R33 ;  /* 0x000000210b217220 */ /* 0x000fe20000410000 */
[--C-:B0-----:R-:W-:Y:S01]  /*2140*/  FADD.FTZ R18, R25, -R12.reuse ;  /* 0x8000000c19127221 */ /* 0x101fe20000010000 */
[----:B------:R-:W-:-:S03]  /*2150*/  FADD.FTZ R25, R36, -R12 ;  /* 0x8000000c24197221 */ /* 0x000fc60000010000 */
[C---:B------:R-:W-:Y:S01]  /*2160*/  FMUL.FTZ R12, R11.reuse, R18 ;  /* 0x000000120b0c7220 */ /* 0x040fe20000410000 */
[----:B------:R-:W-:Y:S01]  /*2170*/  FMUL.FTZ R25, R11, R25 ;  /* 0x000000190b197220 */ /* 0x000fe20000410000 */
[C-C-:B------:R-:W-:Y:S01]  /*2180*/  FFMA.FTZ R33, R3.reuse, R33, R0.reuse ;  /* 0x0000002103217223 */ /* 0x140fe20000010000 */
[----:B------:R-:W-:Y:S01]  /*2190*/  LEA R18, P0, R4, UR12, 0x1 ;  /* 0x0000000c04127c11 */ /* 0x000fe2000f8008ff */
[C-C-:B------:R-:W-:Y:S01]  /*21a0*/  FFMA.FTZ R12, R3.reuse, R12, R0.reuse ;  /* 0x0000000c030c7223 */ /* 0x140fe20000010000 */
[----:B------:R-:W-:Y:S01]  /*21b0*/  FFMA.FTZ R25, R3, R25, R0 ;  /* 0x0000001903197223 */ /* 0x000fe20000010000 */
[--C-:B------:R-:W-:Y:S01]  /*21c0*/  FADD.FTZ R0, R29, -R20.reuse ;  /* 0x800000141d007221 */ /* 0x100fe20000010000 */
[----:B------:R-:W-:Y:S01]  /*21d0*/  FADD.FTZ R28, R28, -R20 ;  /* 0x800000141c1c7221 */ /* 0x000fe20000010000 */
[----:B------:R-:W-:Y:S01]  /*21e0*/  LEA R22, P1, R6, UR12, 0x1 ;  /* 0x0000000c06167c11 */ /* 0x000fe2000f8208ff */
[C---:B------:R-:W-:Y:S01]  /*21f0*/  FMUL.FTZ R24, R11.reuse, R24 ;  /* 0x000000180b187220 */ /* 0x040fe20000410000 */
[C---:B------:R-:W-:Y:S01]  /*2200*/  FMUL.FTZ R26, R11.reuse, R26 ;  /* 0x0000001a0b1a7220 */ /* 0x040fe20000410000 */
[----:B------:R-:W-:Y:S01]  /*2210*/  FMUL.FTZ R32, R11, R32 ;  /* 0x000000200b207220 */ /* 0x000fe20000410000 */
[C---:B------:R-:W-:Y:S01]  /*2220*/  FMUL.FTZ R0, R21.reuse, R0 ;  /* 0x0000000015007220 */ /* 0x040fe20000410000 */
[----:B------:R-:W-:Y:S01]  /*2230*/  FMUL.FTZ R28, R21, R28 ;  /* 0x0000001c151c7220 */ /* 0x000fe20000410000 */
[C-C-:B------:R-:W-:Y:S01]  /*2240*/  FFMA.FTZ R3, R14.reuse, R24, R16.reuse ;  /* 0x000000180e037223 */ /* 0x140fe20000010010 */
[C-C-:B------:R-:W-:Y:S01]  /*2250*/  FFMA.FTZ R26, R14.reuse, R26, R16.reuse ;  /* 0x0000001a0e1a7223 */ /* 0x140fe20000010010 */
[----:B------:R-:W-:Y:S01]  /*2260*/  FFMA.FTZ R32, R14, R32, R16 ;  /* 0x000000200e207223 */ /* 0x000fe20000010010 */
[--C-:B------:R-:W-:Y:S01]  /*2270*/  FADD.FTZ R8, R8, -R20.reuse ;  /* 0x8000001408087221 */ /* 0x100fe20000010000 */
[--C-:B------:R-:W-:Y:S01]  /*2280*/  FADD.FTZ R14, R9, -R20.reuse ;  /* 0x80000014090e7221 */ /* 0x100fe20000010000 */
[----:B------:R-:W-:Y:S01]  /*2290*/  FADD.FTZ R10, R10, -R20 ;  /* 0x800000140a0a7221 */ /* 0x000fe20000010000 */
[----:B------:R-:W-:Y:S01]  /*22a0*/  FFMA.FTZ R0, R13, R0, R2 ;  /* 0x000000000d007223 */ /* 0x000fe20000010002 */
[C---:B------:R-:W-:Y:S01]  /*22b0*/  FMUL.FTZ R8, R21.reuse, R8 ;  /* 0x0000000815087220 */ /* 0x040fe20000410000 */
[C---:B------:R-:W-:Y:S01]  /*22c0*/  FMUL.FTZ R9, R21.reuse, R14 ;  /* 0x0000000e15097220 */ /* 0x040fe20000410000 */
[----:B------:R-:W-:Y:S01]  /*22d0*/  FMUL.FTZ R10, R21, R10 ;  /* 0x0000000a150a7220 */ /* 0x000fe20000410000 */
[----:B------:R-:W-:Y:S01]  /*22e0*/  F2FP.F16.F32.PACK_AB R3, R3, R12 ;  /* 0x0000000c0303723e */ /* 0x000fe200000000ff */
[----:B------:R-:W-:Y:S01]  /*22f0*/  UIADD3 UR9, UP0, UR9, 0x2, URZ ;  /* 0x0000000209097890 */ /* 0x000fe2000ff1e03f */
[----:B------:R-:W-:-:S02]  /*2300*/  F2FP.F16.F32.PACK_AB R25, R26, R25 ;  /* 0x000000191a19723e */ /* 0x000fc400000000ff */
[----:B------:R-:W-:Y:S01]  /*2310*/  F2FP.F16.F32.PACK_AB R32, R32, R33 ;  /* 0x000000212020723e */ /* 0x000fe200000000ff */
[----:B------:R-:W-:-:S03]  /*2320*/  UIADD3.X UR5, URZ, UR5, URZ, UP0, !UPT ;  /* 0x000000053f057290 */ /* 0x000fc600087fe43f */
[----:B------:R-:W-:Y:S01]  /*2330*/  PRMT R11, R32, 0x7632, R11 ;  /* 0x00007632200b7816 */ /* 0x000fe2000000000b */
[----:B------:R-:W-:Y:S01]  /*2340*/  ULOP3.LUT UR4, UR4, 0x1, URZ, 0x3c, !UPT ;  /* 0x0000000104047892 */ /* 0x000fe2000f8e3c3f */
[----:B--2---:R-:W-:Y:S02]  /*2350*/  LEA.HI.X R19, R4, UR13, R23, 0x1, P0 ;  /* 0x0000000d04137c11 */ /* 0x004fe400080f0c17 */
[----:B----4-:R-:W-:Y:S01]  /*2360*/  LEA.HI.X R23, R6, UR13, R27, 0x1, P1 ;  /* 0x0000000d06177c11 */ /* 0x010fe200088f0c1b */
[----:B------:R-:W-:Y:S01]  /*2370*/  FADD.FTZ R6, R7, -R20 ;  /* 0x8000001407067221 */ /* 0x000fe20000010000 */
[----:B------:R-:W-:-:S03]  /*2380*/  FFMA.FTZ R7, R15, R28, R17 ;  /* 0x0000001c0f077223 */ /* 0x000fc60000010011 */
[----:B------:R-:W-:Y:S02]  /*2390*/  FMUL.FTZ R6, R21, R6 ;  /* 0x0000000615067220 */ /* 0x000fe40000410000 */
[----:B------:R-:W-:Y:S01]  /*23a0*/  F2FP.F16.F32.PACK_AB R0, R7, R0 ;  /* 0x000000000700723e */ /* 0x000fe200000000ff */
[--C-:B------:R-:W-:Y:S01]  /*23b0*/  FFMA.FTZ R7, R15, R8, R17.reuse ;  /* 0x000000080f077223 */ /* 0x100fe20000010011 */
[C-C-:B------:R-:W-:Y:S01]  /*23c0*/  FFMA.FTZ R6, R13.reuse, R6, R2.reuse ;  /* 0x000000060d067223 */ /* 0x140fe20000010002 */
[----:B------:R-:W-:Y:S01]  /*23d0*/  FFMA.FTZ R2, R13, R9, R2 ;  /* 0x000000090d027223 */ /* 0x000fe20000010002 */
[----:B------:R-:W-:Y:S01]  /*23e0*/  FFMA.FTZ R15, R15, R10, R17 ;  /* 0x0000000a0f0f7223 */ /* 0x000fe20000010011 */
[----:B------:R-:W-:Y:S02]  /*23f0*/  LEA R4, P0, R5, UR12, 0x1 ;  /* 0x0000000c05047c11 */ /* 0x000fe4000f8008ff */
[----:B------:R-:W-:Y:S02]  /*2400*/  F2FP.F16.F32.PACK_AB R6, R7, R6 ;  /* 0x000000060706723e */ /* 0x000fe400000000ff */
[----:B------:R-:W-:Y:S01]  /*2410*/  F2FP.F16.F32.PACK_AB R2, R15, R2 ;  /* 0x000000020f02723e */ /* 0x000fe200000000ff */
[----:B------:R0:W-:Y:S01]  /*2420*/  STG.E.U16 desc[UR10][R18.64], R3 ;  /* 0x0000000312007986 */ /* 0x0001e2000c10150a */
[----:B---3--:R-:W-:Y:S01]  /*2430*/  LEA.HI.X R5, R5, UR13, R31, 0x1, P0 ;  /* 0x0000000d05057c11 */ /* 0x008fe200080f0c1f */
[----:B------:R-:W-:Y:S01]  /*2440*/  ULDC.64 UR12, c[0x0][0x238] ;  /* 0x00008e00000c7ab9 */ /* 0x000fe20000000a00 */
[----:B------:R-:W-:Y:S01]  /*2450*/  PRMT R9, R3, 0x7632, R9 ;  /* 0x0000763203097816 */ /* 0x000fe20000000009 */
[----:B------:R1:W-:Y:S01]  /*2460*/  STG.E.U16 desc[UR10][R18.64+0x4], R0 ;  /* 0x0000040012007986 */ /* 0x0003e2000c10150a */
[----:B------:R-:W-:Y:S01]  /*2470*/  PRMT R8, R0, 0x7632, R8 ;  /* 0x0000763200087816 */ /* 0x000fe20000000008 */
[----:B------:R-:W-:Y:S01]  /*2480*/  UISETP.GE.U32.AND UP0, UPT, UR9, UR12, UPT ;  /* 0x0000000c0900728c */ /* 0x000fe2000bf06070 */
[----:B------:R-:W-:Y:S01]  /*2490*/  PRMT R7, R25, 0x7632, R7 ;  /* 0x0000763219077816 */ /* 0x000fe20000000007 */
[----:B------:R2:W-:Y:S01]  /*24a0*/  STG.E.U16 desc[UR10][R18.64+0x2], R9 ;  /* 0x0000020912007986 */ /* 0x0005e2000c10150a */
[----:B0-----:R-:W-:-:S03]  /*24b0*/  PRMT R3, R6, 0x7632, R3 ;  /* 0x0000763206037816 */ /* 0x001fc60000000003 */
[----:B------:R2:W-:Y:S01]  /*24c0*/  STG.E.U16 desc[UR10][R18.64+0x6], R8 ;  /* 0x0000060812007986 */ /* 0x0005e2000c10150a */
[----:B-1----:R-:W-:-:S03]  /*24d0*/  PRMT R0, R2, 0x7632, R0 ;  /* 0x0000763202007816 */ /* 0x002fc60000000000 */
[----:B------:R2:W-:Y:S01]  /*24e0*/  STG.E.U16 desc[UR10][R4.64], R25 ;  /* 0x0000001904007986 */ /* 0x0005e2000c10150a */
[----:B------:R-:W-:-:S03]  /*24f0*/  UISETP.GE.AND.EX UP0, UPT, UR5, UR13, UPT, UP0 ;  /* 0x0000000d0500728c */ /* 0x000fc6000bf06300 */
[----:B------:R2:W-:Y:S04]  /*2500*/  STG.E.U16 desc[UR10][R4.64+0x2], R7 ;  /* 0x0000020704007986 */ /* 0x0005e8000c10150a */
[----:B------:R2:W-:Y:S04]  /*2510*/  STG.E.U16 desc[UR10][R4.64+0x4], R6 ;  /* 0x0000040604007986 */ /* 0x0005e8000c10150a */
[----:B------:R2:W-:Y:S04]  /*2520*/  STG.E.U16 desc[UR10][R4.64+0x6], R3 ;  /* 0x0000060304007986 */ /* 0x0005e8000c10150a */
[----:B------:R2:W-:Y:S04]  /*2530*/  STG.E.U16 desc[UR10][R22.64], R32 ;  /* 0x0000002016007986 */ /* 0x0005e8000c10150a */
[----:B------:R2:W-:Y:S04]  /*2540*/  STG.E.U16 desc[UR10][R22.64+0x2], R11 ;  /* 0x0000020b16007986 */ /* 0x0005e8000c10150a */
[----:B------:R2:W-:Y:S04]  /*2550*/  STG.E.U16 desc[UR10][R22.64+0x4], R2 ;  /* 0x0000040216007986 */ /* 0x0005e8000c10150a */
[----:B------:R2:W-:Y:S01]  /*2560*/  STG.E.U16 desc[UR10][R22.64+0x6], R0 ;  /* 0x0000060016007986 */ /* 0x0005e2000c10150a */
[----:B------:R-:W-:-:S13]  /*2570*/  PLOP3.LUT P0, PT, PT, PT, UP0, 0x80, 0x0 ;  /* 0x000000000000781c */ /* 0x000fda0003f0f008 */
[----:B--2---:R-:W-:Y:S05]  /*2580*/  @!P0 BRA `(.L_x_3026) ;  /* 0xffffffdc00288947 */ /* 0x004fea000383ffff */
[----:B------:R-:W-:Y:S05]  /*2590*/  EXIT ;  /* 0x000000000000794d */ /* 0x000fea0003800000 */
.L_x_3027:
        /* <DEDUP_REMOVED lines=14> */
.L_x_3232:


//--------------------- .text._ZN13group_norm_v214gn_cuda_kernelI6__halfLi480ELi1ELi32ELi30ELi1024ELb0ELi16ELi960ELi960ELi4ELb1ELi2ELb0ELb0ENS_16CompileConditionILi900EEEEEvPT_PKS4_S7_S7_flPfS8_Pj --------------------------
	.section	.text._ZN13group_norm_v214gn_cuda_kernelI6__halfLi480ELi1ELi32ELi30ELi1024ELb0ELi16ELi960ELi960ELi4ELb1ELi2ELb0ELb0ENS_16CompileConditionILi900EEEEEvPT_PKS4_S7_S7_flPfS8_Pj,"ax",@progbits
	.align	128
        .global         _ZN13group_norm_v214gn_cuda_kernelI6__halfLi480ELi1ELi32ELi30ELi1024ELb0ELi16ELi960ELi960ELi4ELb1ELi2ELb0ELb0ENS_16CompileConditionILi900EEEEEvPT_PKS4_S7_S7_flPfS8_Pj
        .type           _ZN13group_norm_v214gn_cuda_kernelI6__halfLi480ELi1ELi32ELi30ELi1024ELb0ELi16ELi960ELi960ELi4ELb1ELi2ELb0ELb0ENS_16CompileConditionILi900EEEEEvPT_PKS4_S7_S7_flPfS8_Pj,@function
        .size           _ZN13group_norm_v214gn_cuda_kernelI6__halfLi480ELi1ELi32ELi30ELi1024ELb0ELi16ELi960ELi960ELi4ELb1ELi2ELb0ELb0ENS_16CompileConditionILi900EEEEEvPT_PKS4_S7_S7_flPfS8_Pj,(.L_x_3233 - _ZN13group_norm_v214gn_cuda_kernelI6__halfLi480ELi1ELi32ELi30ELi1024ELb0ELi16ELi960ELi960ELi4ELb1ELi2ELb0ELb0ENS_16CompileConditionILi900EEEEEvPT_PKS4_S7_S7_flPfS8_Pj)
        .other          _ZN13group_norm_v214gn_cuda_kernelI6__halfLi480ELi1ELi32ELi30ELi1024ELb0ELi16ELi960ELi960ELi4ELb1ELi2ELb0ELb0ENS_16CompileConditionILi900EEEEEvPT_PKS4_S7_S7_flPfS8_Pj,@"STO_CUDA_ENTRY STV_DEFAULT"
_ZN13group_norm_v214gn_cuda_kernelI6__halfLi480ELi1ELi32ELi30ELi1024ELb0ELi16ELi960ELi960ELi4ELb1ELi2ELb0ELb0ENS_16CompileConditionILi900EEEEEvPT_PKS4_S7_S7_flPfS8_Pj:
.text._ZN13group_norm_v214gn_cuda_kernelI6__halfLi480ELi1ELi32ELi30ELi1024ELb0ELi16ELi960ELi960ELi4ELb1ELi2ELb0ELb0ENS_16CompileConditionILi900EEEEEvPT_PKS4_S7_S7_flPfS8_Pj:
        /* <DEDUP_REMOVED lines=16> */
[----:B------:R-:W-:Y:S01]  /*0100*/  SHF.R.U32.HI R0, RZ, 0x1, R3 ;  /* 0x00000001ff007819 */ /* 0x000fe20000011603 */
[----:B------:R-:W-:Y:S01]  /*0110*/  ULDC.64 UR6, c[0x0][0x250] ;  /* 0x0000940000067ab9 */ /* 0x000fe20000000a00 */
[----:B------:R-:W-:Y:S01]  /*0120*/  ULEA UR4, UR5, UR4, 0x18 ;  /* 0x0000000405047291 */ /* 0x000fe2000f8ec03f */
[----:B--2---:R-:W-:Y:S01]  /*0130*/  LOP3.LUT R4, R13, 0x3f, RZ, 0xc0, !PT ;  /* 0x0000003f0d047812 */ /* 0x004fe200078ec0ff */
[----:B------:R-:W-:Y:S01]  /*0140*/  ULEA UR6, UP0, UR8, UR6, 0x2 ;  /* 0x0000000608067291 */ /* 0x000fe2000f80103f */
[C---:B------:R-:W-:Y:S01]  /*0150*/  IMAD R2, R0.reuse, 0x1e, RZ ;  /* 0x0000001e00027824 */ /* 0x040fe200078e02ff */
[----:B------:R-:W-:Y:S02]  /*0160*/  SHF.R.U32.HI R12, RZ, 0x7, R5 ;  /* 0x00000007ff0c7819 */ /* 0x000fe40000011605 */
[----:B------:R-:W-:Y:S01]  /*0170*/  SHF.L.U32 R11, R0, 0x6, RZ ;  /* 0x00000006000b7819 */ /* 0x000fe200000006ff */
[----:B------:R-:W-:Y:S01]  /*0180*/  ULEA.HI.X UR7, UR8, UR7, URZ, 0x2, UP0 ;  /* 0x0000000708077291 */ /* 0x000fe200080f143f */
[----:B------:R-:W-:Y:S01]  /*0190*/  IADD3 R8, R2, 0x2, RZ ;  /* 0x0000000202087810 */ /* 0x000fe20007ffe0ff */
[----:B------:R-:W-:Y:S01]  /*01a0*/  IMAD R0, R12, -0xf0, R3 ;  /* 0xffffff100c007824 */ /* 0x000fe200078e0203 */
[----:B------:R-:W-:-:S02]  /*01b0*/  SHF.R.U32.HI R5, RZ, 0x1, R2 ;  /* 0x00000001ff057819 */ /* 0x000fc40000011602 */
[----:B------:R-:W-:Y:S02]  /*01c0*/  SHF.R.U32.HI R9, RZ, 0x1, R8 ;  /* 0x00000001ff097819 */ /* 0x000fe40000011608 */
[----:B------:R-:W-:Y:S02]  /*01d0*/  SHF.R.U32.HI R7, RZ, 0x2, R2 ;  /* 0x00000002ff077819 */ /* 0x000fe40000011602 */
[----:B------:R-:W-:Y:S01]  /*01e0*/  LOP3.LUT R6, R5, 0x1, RZ, 0xc0, !PT ;  /* 0x0000000105067812 */ /* 0x000fe200078ec0ff */
[----:B------:R-:W-:Y:S01]  /*01f0*/  IMAD R5, R0, 0x18, R32 ;  /* 0x0000001800057824 */ /* 0x000fe200078e0220 */
[----:B------:R-:W-:Y:S02]  /*0200*/  SHF.R.U32.HI R10, RZ, 0x2, R8 ;  /* 0x00000002ff0a7819 */ /* 0x000fe40000011608 */
[----:B------:R-:W-:Y:S01]  /*0210*/  LOP3.LUT R9, R9, 0x1, RZ, 0xc0, !PT ;  /* 0x0000000109097812 */ /* 0x000fe200078ec0ff */
[----:B------:R-:W-:Y:S01]  /*0220*/  IMAD R8, R6, 0xf0, R7 ;  /* 0x000000f006087824 */ /* 0x000fe200078e0207 */
[----:B------:R-:W-:-:S02]  /*0230*/  IADD3 R6, R2, 0x4, RZ ;  /* 0x0000000402067810 */ /* 0x000fc40007ffe0ff */
[C---:B------:R-:W-:Y:S01]  /*0240*/  IADD3 R15, R2.reuse, 0xa, RZ ;  /* 0x0000000a020f7810 */ /* 0x040fe20007ffe0ff */
[----:B------:R-:W-:Y:S01]  /*0250*/  IMAD R9, R9, 0xf0, R10 ;  /* 0x000000f009097824 */ /* 0x000fe200078e020a */
[----:B------:R-:W-:Y:S01]  /*0260*/  IADD3 R10, R2, 0x6, RZ ;  /* 0x00000006020a7810 */ /* 0x000fe20007ffe0ff */
[----:B------:R-:W-:Y:S01]  /*0270*/  IMAD R8, R8, 0x18, R32 ;  /* 0x0000001808087824 */ /* 0x000fe200078e0220 */
[C---:B------:R-:W-:Y:S02]  /*0280*/  ISETP.NE.AND P2, PT, R13.reuse, RZ, PT ;  /* 0x000000ff0d00720c */ /* 0x040fe40003f45270 */
[----:B------:R-:W-:Y:S02]  /*0290*/  LOP3.LUT P0, RZ, R13, 0x3f, RZ, 0xc0, !PT ;  /* 0x0000003f0dff7812 */ /* 0x000fe4000780c0ff */
[----:B------:R-:W-:Y:S02]  /*02a0*/  IADD3 R17, R2, 0xc, RZ ;  /* 0x0000000c02117810 */ /* 0x000fe40007ffe0ff */
[----:B------:R-:W-:-:S02]  /*02b0*/  LOP3.LUT R4, R11, 0xffffffc0, R4, 0xe2, !PT ;  /* 0xffffffc00b047812 */ /* 0x000fc400078ee204 */
[----:B------:R-:W-:Y:S02]  /*02c0*/  IADD3 R13, R2, 0x8, RZ ;  /* 0x00000008020d7810 */ /* 0x000fe40007ffe0ff */
[----:B------:R-:W-:Y:S02]  /*02d0*/  SHF.R.U32.HI R7, RZ, 0x1, R6 ;  /* 0x00000001ff077819 */ /* 0x000fe40000011606 */
[--C-:B------:R-:W-:Y:S02]  /*02e0*/  SHF.R.U32.HI R11, RZ, 0x1, R10.reuse ;  /* 0x00000001ff0b7819 */ /* 0x100fe4000001160a */
[----:B------:R-:W-:Y:S02]  /*02f0*/  LEA R5, R12, R5, 0x3 ;  /* 0x000000050c057211 */ /* 0x000fe400078e18ff */
[----:B------:R-:W-:Y:S02]  /*0300*/  SHF.R.U32.HI R16, RZ, 0x1, R15 ;  /* 0x00000001ff107819 */ /* 0x000fe4000001160f */
[----:B------:R-:W-:-:S02]  /*0310*/  SHF.R.U32.HI R12, RZ, 0x2, R10 ;  /* 0x00000002ff0c7819 */ /* 0x000fc4000001160a */
[----:B------:R-:W-:Y:S02]  /*0320*/  SHF.R.U32.HI R18, RZ, 0x1, R17 ;  /* 0x00000001ff127819 */ /* 0x000fe40000011611 */
[----:B------:R-:W-:Y:S02]  /*0330*/  SHF.R.U32.HI R6, RZ, 0x2, R6 ;  /* 0x00000002ff067819 */ /* 0x000fe40000011606 */
[----:B------:R-:W-:Y:S02]  /*0340*/  SHF.R.U32.HI R10, RZ, 0x1, R13 ;  /* 0x00000001ff0a7819 */ /* 0x000fe4000001160d */
[----:B------:R-:W-:Y:S02]  /*0350*/  LOP3.LUT R7, R7, 0x1, RZ, 0xc0, !PT ;  /* 0x0000000107077812 */ /* 0x000fe400078ec0ff */
        /* <DEDUP_REMOVED lines=8> */
[----:B------:R-:W-:Y:S01]  /*03e0*/  LOP3.LUT R13, R10, 0x1, RZ, 0xc0, !PT ;  /* 0x000000010a0d7812 */ /* 0x000fe200078ec0ff */
[----:B------:R-:W-:Y:S01]  /*03f0*/  IMAD R10, R7, 0xf0, R6 ;  /* 0x000000f0070a7824 */ /* 0x000fe200078e0206 */
[----:B------:R-:W-:Y:S01]  /*0400*/  IADD3 R6, R2, 0xe, RZ ;  /* 0x0000000e02067810 */ /* 0x000fe20007ffe0ff */
[----:B------:R-:W-:Y:S01]  /*0410*/  IMAD R17, R18, 0xf0, R17 ;  /* 0x000000f012117824 */ /* 0x000fe200078e0211 */
[C---:B------:R-:W-:Y:S01]  /*0420*/  IADD3 R12, R2.reuse, 0x10, RZ ;  /* 0x00000010020c7810 */ /* 0x040fe20007ffe0ff */
[----:B------:R-:W-:Y:S01]  /*0430*/  IMAD R13, R13, 0xf0, R14 ;  /* 0x000000f00d0d7824 */ /* 0x000fe200078e020e */
[----:B------:R-:W-:Y:S01]  /*0440*/  IADD3 R16, R2, 0x12, RZ ;  /* 0x0000001202107810 */ /* 0x000fe20007ffe0ff */
[----:B------:R-:W-:Y:S01]  /*0450*/  IMAD R10, R10, 0x18, R32 ;  /* 0x000000180a0a7824 */ /* 0x000fe200078e0220 */
[----:B------:R-:W-:-:S02]  /*0460*/  IADD3 R18, R2, 0x14, RZ ;  /* 0x0000001402127810 */ /* 0x000fc40007ffe0ff */
[----:B------:R-:W-:Y:S02]  /*0470*/  IADD3 R20, R2, 0x16, RZ ;  /* 0x0000001602147810 */ /* 0x000fe40007ffe0ff */
[----:B------:R-:W-:Y:S02]  /*0480*/  SHF.R.U32.HI R7, RZ, 0x1, R6 ;  /* 0x00000001ff077819 */ /* 0x000fe40000011606 */
[--C-:B------:R-:W-:Y:S02]  /*0490*/  SHF.R.U32.HI R14, RZ, 0x1, R12.reuse ;  /* 0x00000001ff0e7819 */ /* 0x100fe4000001160c */
[----:B------:R-:W-:Y:S02]  /*04a0*/  SHF.R.U32.HI R19, RZ, 0x2, R12 ;  /* 0x00000002ff137819 */ /* 0x000fe4000001160c */
[--C-:B------:R-:W-:Y:S02]  /*04b0*/  SHF.R.U32.HI R12, RZ, 0x1, R16.reuse ;  /* 0x00000001ff0c7819 */ /* 0x100fe40000011610 */
[----:B------:R-:W-:-:S02]  /*04c0*/  SHF.R.U32.HI R21, RZ, 0x2, R16 ;  /* 0x00000002ff157819 */ /* 0x000fc40000011610 */
[--C-:B------:R-:W-:Y:S02]  /*04d0*/  SHF.R.U32.HI R16, RZ, 0x1, R18.reuse ;  /* 0x00000001ff107819 */ /* 0x100fe40000011612 */
[----:B------:R-:W-:Y:S02]  /*04e0*/  SHF.R.U32.HI R23, RZ, 0x2, R18 ;  /* 0x00000002ff177819 */ /* 0x000fe40000011612 */
[----:B------:R-:W-:Y:S02]  /*04f0*/  SHF.R.U32.HI R6, RZ, 0x2, R6 ;  /* 0x00000002ff067819 */ /* 0x000fe40000011606 */
[----:B------:R-:W-:Y:S02]  /*0500*/  SHF.R.U32.HI R18, RZ, 0x1, R20 ;  /* 0x00000001ff127819 */ /* 0x000fe40000011614 */
[----:B------:R-:W-:Y:S02]  /*0510*/  LOP3.LUT R7, R7, 0x1, RZ, 0xc0, !PT ;  /* 0x0000000107077812 */ /* 0x000fe400078ec0ff */
[----:B------:R-:W-:-:S02]  /*0520*/  LOP3.LUT R12, R12, 0x1, RZ, 0xc0, !PT ;  /* 0x000000010c0c7812 */ /* 0x000fc400078ec0ff */
[----:B------:R-:W-:Y:S02]  /*0530*/  SHF.R.U32.HI R25, RZ, 0x2, R20 ;  /* 0x00000002ff197819 */ /* 0x000fe40000011614 */
[----:B------:R-:W-:Y:S01]  /*0540*/  LOP3.LUT R20, R18, 0x1, RZ, 0xc0, !PT ;  /* 0x0000000112147812 */ /* 0x000fe200078ec0ff */
[----:B------:R-:W-:Y:S01]  /*0550*/  IMAD R18, R7, 0xf0, R6 ;  /* 0x000000f007127824 */ /* 0x000fe200078e0206 */
[----:B------:R-:W-:Y:S01]  /*0560*/  IADD3 R6, R2, 0x18, RZ ;  /* 0x0000001802067810 */ /* 0x000fe20007ffe0ff */
[----:B------:R-:W-:Y:S01]  /*0570*/  IMAD R21, R12, 0xf0, R21 ;  /* 0x000000f00c157824 */ /* 0x000fe200078e0215 */
[----:B------:R-:W-:Y:S01]  /*0580*/  IADD3 R7, R2, 0x1a, RZ ;  /* 0x0000001a02077810 */ /* 0x000fe20007ffe0ff */
[----:B------:R-:W-:Y:S01]  /*0590*/  IMAD R25, R20, 0xf0, R25 ;  /* 0x000000f014197824 */ /* 0x000fe200078e0219 */
[----:B------:R-:W-:Y:S01]  /*05a0*/  IADD3 R12, R2, 0x1c, RZ ;  /* 0x0000001c020c7810 */ /* 0x000fe20007ffe0ff */
[--C-:B------:R-:W-:Y:S01]  /*05b0*/  IMAD R22, R21, 0x18, R32.reuse ;  /* 0x0000001815167824 */ /* 0x100fe200078e0220 */
[----:B------:R-:W-:Y:S01]  /*05c0*/  LOP3.LUT R14, R14, 0x1, RZ, 0xc0, !PT ;  /* 0x000000010e0e7812 */ /* 0x000fe200078ec0ff */
[----:B------:R-:W-:Y:S01]  /*05d0*/  IMAD R26, R25, 0x18, R32 ;  /* 0x00000018191a7824 */ /* 0x000fe200078e0220 */
[----:B------:R-:W-:Y:S01]  /*05e0*/  SHF.R.U32.HI R2, RZ, 0x1, R6 ;  /* 0x00000001ff027819 */ /* 0x000fe20000011606 */
[----:B------:R-:W-:Y:S01]  /*05f0*/  IMAD R18, R18, 0x18, R32 ;  /* 0x0000001812127824 */ /* 0x000fe200078e0220 */
[----:B------:R-:W-:Y:S01]  /*0600*/  SHF.R.U32.HI R27, RZ, 0x2, R6 ;  /* 0x00000002ff1b7819 */ /* 0x000fe20000011606 */
[----:B------:R-:W-:Y:S01]  /*0610*/  IMAD R19, R14, 0xf0, R19 ;  /* 0x000000f00e137824 */ /* 0x000fe200078e0213 */
[----:B------:R-:W-:-:S02]  /*0620*/  SHF.R.U32.HI R6, RZ, 0x1, R7 ;  /* 0x00000001ff067819 */ /* 0x000fc40000011607 */
[----:B------:R-:W-:Y:S01]  /*0630*/  SHF.R.U32.HI R29, RZ, 0x2, R7 ;  /* 0x00000002ff1d7819 */ /* 0x000fe20000011607 */
[----:B------:R-:W-:Y:S01]  /*0640*/  IMAD R20, R19, 0x18, R32 ;  /* 0x0000001813147824 */ /* 0x000fe200078e0220 */
[--C-:B------:R-:W-:Y:S02]  /*0650*/  SHF.R.U32.HI R7, RZ, 0x1, R12.reuse ;  /* 0x00000001ff077819 */ /* 0x100fe4000001160c */
[----:B------:R-:W-:Y:S02]  /*0660*/  SHF.L.U32 R0, R0, 0x2, RZ ;  /* 0x0000000200007819 */ /* 0x000fe400000006ff */
[----:B------:R-:W-:Y:S02]  /*0670*/  SHF.R.U32.HI R31, RZ, 0x2, R12 ;  /* 0x00000002ff1f7819 */ /* 0x000fe4000001160c */
[----:B------:R-:W-:Y:S02]  /*0680*/  LOP3.LUT R16, R16, 0x1, RZ, 0xc0, !PT ;  /* 0x0000000110107812 */ /* 0x000fe400078ec0ff */
[----:B------:R-:W-:-:S02]  /*0690*/  LOP3.LUT R2, R2, 0x1, RZ, 0xc0, !PT ;  /* 0x0000000102027812 */ /* 0x000fc400078ec0ff */
[----:B------:R-:W-:Y:S01]  /*06a0*/  LOP3.LUT R12, R6, 0x1, RZ, 0xc0, !PT ;  /* 0x00000001060c7812 */ /* 0x000fe200078ec0ff */
[----:B------:R-:W-:Y:S01]  /*06b0*/  IMAD R23, R16, 0xf0, R23 ;  /* 0x000000f010177824 */ /* 0x000fe200078e0217 */
[----:B------:R-:W-:Y:S01]  /*06c0*/  LOP3.LUT R14, R7, 0x1, RZ, 0xc0, !PT ;  /* 0x00000001070e7812 */ /* 0x000fe200078ec0ff */
[C---:B------:R-:W-:Y:S01]  /*06d0*/  IMAD.WIDE.U32 R6, R0.reuse, -0x77777777, RZ ;  /* 0x8888888900067825 */ /* 0x040fe200078e00ff */
[----:B------:R-:W-:Y:S02]  /*06e0*/  SHF.L.U32 R25, R3, 0x3, RZ ;  /* 0x0000000303197819 */ /* 0x000fe400000006ff */
[----:B------:R-:W-:Y:S01]  /*06f0*/  IADD3 R6, R0, 0x2, RZ ;  /* 0x0000000200067810 */ /* 0x000fe20007ffe0ff */
[----:B------:R-:W-:Y:S01]  /*0700*/  IMAD R27, R2, 0xf0, R27 ;  /* 0x000000f0021b7824 */ /* 0x000fe200078e021b */
[----:B------:R-:W-:Y:S01]  /*0710*/  LOP3.LUT R21, R25, 0x8, RZ, 0xc0, !PT ;  /* 0x0000000819157812 */ /* 0x000fe200078ec0ff */
[----:B------:R-:W-:Y:S01]  /*0720*/  IMAD R29, R12, 0xf0, R29 ;  /* 0x000000f00c1d7824 */ /* 0x000fe200078e021d */
[----:B------:R-:W-:Y:S01]  /*0730*/  SHF.R.U32.HI R33, RZ, 0x1, R7 ;  /* 0x00000001ff217819 */ /* 0x000fe20000011607 */
[----:B------:R-:W-:Y:S01]  /*0740*/  IMAD R31, R14, 0xf0, R31 ;  /* 0x000000f00e1f7824 */ /* 0x000fe200078e021f */
[----:B------:R-:W-:Y:S01]  /*0750*/  ISETP.GT.U32.OR P0, PT, R3, 0x1f, P0 ;  /* 0x0000001f0300780c */ /* 0x000fe20000704470 */
[--C-:B------:R-:W-:Y:S01]  /*0760*/  IMAD R12, R13, 0x18, R32.reuse ;  /* 0x000000180d0c7824 */ /* 0x100fe200078e0220 */
[----:B------:R-:W-:Y:S01]  /*0770*/  IADD3 R13, R21, R18, RZ ;  /* 0x00000012150d7210 */ /* 0x000fe20007ffe0ff */
[----:B------:R-:W-:Y:S01]  /*0780*/  IMAD R14, R15, 0x18, R32 ;  /* 0x000000180f0e7824 */ /* 0x000fe200078e0220 */
[----:B------:R-:W-:Y:S01]  /*0790*/  IADD3 R15, R21, R22, RZ ;  /* 0x00000016150f7210 */ /* 0x000fe20007ffe0ff */
[----:B------:R-:W-:Y:S01]  /*07a0*/  IMAD.WIDE.U32 R6, R6, -0x77777777, RZ ;  /* 0x8888888906067825 */ /* 0x000fe200078e00ff */
[----:B------:R-:W-:-:S02]  /*07b0*/  IADD3 R6, R8, R21, RZ ;  /* 0x0000001508067210 */ /* 0x000fc40007ffe0ff */
        /* <DEDUP_REMOVED lines=12> */
[----:B------:R-:W-:Y:S01]  /*0880*/  SHF.R.U32.HI R29, RZ, 0x1, R7 ;  /* 0x00000001ff1d7819 */ /* 0x000fe20000011607 */
[----:B------:R-:W-:Y:S01]  /*0890*/  IMAD R32, R31, 0x18, R32 ;  /* 0x000000181f207824 */ /* 0x000fe200078e0220 */
[----:B------:R-:W-:-:S02]  /*08a0*/  MOV R26, 0x7fffffc1 ;  /* 0x7fffffc1001a7802 */ /* 0x000fc40000000f00 */
[C---:B------:R-:W-:Y:S02]  /*08b0*/  IADD3 R7, R21.reuse, R0, RZ ;  /* 0x0000000015077210 */ /* 0x040fe40007ffe0ff */
[C---:B------:R-:W-:Y:S02]  /*08c0*/  IADD3 R9, R21.reuse, R2, RZ ;  /* 0x0000000215097210 */ /* 0x040fe40007ffe0ff */
[C---:B------:R-:W-:Y:S02]  /*08d0*/  IADD3 R16, R21.reuse, R24, RZ ;  /* 0x0000001815107210 */ /* 0x040fe40007ffe0ff */
[C---:B------:R-:W-:Y:S02]  /*08e0*/  IADD3 R18, R21.reuse, R28, RZ ;  /* 0x0000001c15127210 */ /* 0x040fe40007ffe0ff */
[C---:B------:R-:W-:Y:S02]  /*08f0*/  IADD3 R19, R21.reuse, R30, RZ ;  /* 0x0000001e15137210 */ /* 0x040fe40007ffe0ff */
[----:B------:R-:W-:Y:S01]  /*0900*/  IADD3 R20, R21, R32, RZ ;  /* 0x0000002015147210 */ /* 0x000fe20007ffe0ff */
[----:B------:R-:W-:Y:S01]  /*0910*/  HFMA2.MMA R21, -RZ, RZ, 0, 0 ;  /* 0x00000000ff157435 */ /* 0x000fe200000001ff */
[----:B------:R-:W-:-:S02]  /*0920*/  ISETP.EQ.OR.EX P0, PT, RZ, UR11, P0, P1 ;  /* 0x0000000bff007c0c */ /* 0x000fc40008702710 */
[----:B------:R-:W-:Y:S02]  /*0930*/  MOV R22, UR8 ;  /* 0x0000000800167c02 */ /* 0x000fe40008000f00 */
[----:B------:R-:W-:Y:S02]  /*0940*/  MOV R23, RZ ;  /* 0x000000ff00177202 */ /* 0x000fe40000000f00 */
[----:B------:R-:W-:Y:S02]  /*0950*/  SHF.R.S32.HI R24, RZ, 0x1f, R3 ;  /* 0x0000001fff187819 */ /* 0x000fe40000011403 */
[----:B------:R-:W-:Y:S02]  /*0960*/  LOP3.LUT R25, R25, 0xffffffc0, RZ, 0xc0, !PT ;  /* 0xffffffc019197812 */ /* 0x000fe400078ec0ff */
[----:B------:R-:W-:Y:S02]  /*0970*/  SEL R26, R26, 0x1, !P2 ;  /* 0x000000011a1a7807 */ /* 0x000fe40005000000 */
[----:B------:R-:W-:-:S02]  /*0980*/  LOP3.LUT R27, R33, 0x7ffffff8, RZ, 0xc0, !PT ;  /* 0x7ffffff8211b7812 */ /* 0x000fc400078ec0ff */
[----:B------:R-:W-:Y:S02]  /*0990*/  LOP3.LUT R28, R29, 0x7ffffff8, RZ, 0xc0, !PT ;  /* 0x7ffffff81d1c7812 */ /* 0x000fe400078ec0ff */
[----:B------:R-:W-:Y:S02]  /*09a0*/  MOV R102, UR6 ;  /* 0x0000000600667c02 */ /* 0x000fe40008000f00 */
[----:B------:R-:W-:Y:S01]  /*09b0*/  MOV R103, UR7 ;  /* 0x0000000700677c02 */ /* 0x000fe20008000f00 */
[----:B------:R-:W-:-:S06]  /*09c0*/  ULDC.64 UR6, c[0x0][0x208] ;  /* 0x0000820000067ab9 */ /* 0x000fcc0000000a00 */
.L_x_3036:
        /* <DEDUP_REMOVED lines=16> */
[C---:B------:R-:W-:Y:S02]  /*0ad0*/  IADD3 R41, R29.reuse, 0x3480, RZ ;  /* 0x000034801d297810 */ /* 0x040fe40007ffe0ff */
[C---:B------:R-:W-:Y:S02]  /*0ae0*/  IADD3 R37, R29.reuse, 0x2d00, RZ ;  /* 0x00002d001d257810 */ /* 0x040fe40007ffe0ff */
[C---:B------:R-:W-:Y:S02]  /*0af0*/  IADD3 R35, R29.reuse, 0x2580, RZ ;  /* 0x000025801d237810 */ /* 0x040fe40007ffe0ff */
[C---:B------:R-:W-:Y:S02]  /*0b00*/  IADD3 R33, R29.reuse, 0x1e00, RZ ;  /* 0x00001e001d217810 */ /* 0x040fe40007ffe0ff */
[----:B------:R-:W-:-:S02]  /*0b10*/  IADD3 R43, R29, 0x1680, RZ ;  /* 0x000016801d2b7810 */ /* 0x000fc40007ffe0ff */
[----:B------:R-:W-:Y:S02]  /*0b20*/  IADD3 R45, R29, 0x780, RZ ;  /* 0x000007801d2d7810 */ /* 0x000fe40007ffe0ff */
[-C--:B------:R-:W-:Y:S02]  /*0b30*/  IADD3 R31, P1, R31, R38.reuse, RZ ;  /* 0x000000261f1f7210 */ /* 0x080fe40007f3e0ff */
[-C--:B------:R-:W-:Y:S02]  /*0b40*/  IADD3 R29, P5, R29, R38.reuse, RZ ;  /* 0x000000261d1d7210 */ /* 0x080fe40007fbe0ff */
[----:B------:R-:W-:Y:S02]  /*0b50*/  IADD3 R34, P4, R35, R38, RZ ;  /* 0x0000002623227210 */ /* 0x000fe40007f9e0ff */
[----:B------:R-:W-:Y:S02]  /*0b60*/  IADD3.X R39, RZ, R44, RZ, P1, !PT ;  /* 0x0000002cff277210 */ /* 0x000fe40000ffe4ff */
[----:B------:R-:W-:-:S02]  /*0b70*/  IADD3 R32, P2, R43, R38, RZ ;  /* 0x000000262b207210 */ /* 0x000fc40007f5e0ff */
[----:B------:R-:W-:Y:S02]  /*0b80*/  IADD3.X R35, RZ, R44, RZ, P5, !PT ;  /* 0x0000002cff237210 */ /* 0x000fe40002ffe4ff */
[----:B------:R-:W-:Y:S02]  /*0b90*/  LEA R46, P1, R29, UR10, 0x1 ;  /* 0x0000000a1d2e7c11 */ /* 0x000fe4000f8208ff */
[-C--:B------:R-:W-:Y:S02]  /*0ba0*/  IADD3 R30, P6, R45, R38.reuse, RZ ;  /* 0x000000262d1e7210 */ /* 0x080fe40007fde0ff */
[----:B------:R-:W-:Y:S02]  /*0bb0*/  IADD3 R36, P5, R37, R38, RZ ;  /* 0x0000002625247210 */ /* 0x000fe40007fbe0ff */
[----:B------:R-:W-:Y:S02]  /*0bc0*/  IADD3.X R40, RZ, R44, RZ, P2, !PT ;  /* 0x0000002cff287210 */ /* 0x000fe400017fe4ff */
[----:B------:R-:W-:-:S02]  /*0bd0*/  LEA.HI.X R47, R29, UR11, R35, 0x1, P1 ;  /* 0x0000000b1d2f7c11 */ /* 0x000fc400088f0c23 */
[----:B------:R-:W-:Y:S02]  /*0be0*/  IADD3.X R37, RZ, R44, RZ, P6, !PT ;  /* 0x0000002cff257210 */ /* 0x000fe400037fe4ff */
[C---:B------:R-:W-:Y:S02]  /*0bf0*/  LEA R66, P2, R30.reuse, UR10, 0x1 ;  /* 0x0000000a1e427c11 */ /* 0x040fe4000f8408ff */
[----:B------:R-:W-:Y:S01]  /*0c00*/  LEA R64, P1, R31, UR10, 0x1 ;  /* 0x0000000a1f407c11 */ /* 0x000fe2000f8208ff */
[----:B------:R-:W2:Y:S01]  /*0c10*/  LDG.E.64.CONSTANT R46, desc[UR6][R46.64] ;  /* 0x000000062e2e7981 */ /* 0x000ea2000c1e9b00 */
[-C--:B------:R-:W-:Y:S02]  /*0c20*/  IADD3 R33, P3, R33, R38.reuse, RZ ;  /* 0x0000002621217210 */ /* 0x080fe40007f7e0ff */
[----:B------:R-:W-:Y:S02]  /*0c30*/  IADD3 R38, P6, R41, R38, RZ ;  /* 0x0000002629267210 */ /* 0x000fe40007fde0ff */
[----:B------:R-:W-:-:S02]  /*0c40*/  LEA.HI.X R67, R30, UR11, R37, 0x1, P2 ;  /* 0x0000000b1e437c11 */ /* 0x000fc400090f0c25 */
[----:B------:R-:W-:Y:S02]  /*0c50*/  LEA.HI.X R65, R31, UR11, R39, 0x1, P1 ;  /* 0x0000000b1f417c11 */ /* 0x000fe400088f0c27 */
[----:B------:R-:W-:Y:S02]  /*0c60*/  IADD3.X R41, RZ, R44, RZ, P3, !PT ;  /* 0x0000002cff297210 */ /* 0x000fe40001ffe4ff */
[C---:B------:R-:W-:Y:S01]  /*0c70*/  LEA R50, P2, R32.reuse, UR10, 0x1 ;  /* 0x0000000a20327c11 */ /* 0x040fe2000f8408ff */
[----:B------:R-:W3:Y:S01]  /*0c80*/  LDG.E.64.CONSTANT R66, desc[UR6][R66.64] ;  /* 0x0000000642427981 */ /* 0x000ee2000c1e9b00 */
[C---:B------:R-:W-:Y:S02]  /*0c90*/  LEA R56, P1, R33.reuse, UR10, 0x1 ;  /* 0x0000000a21387c11 */ /* 0x040fe4000f8208ff */
[----:B------:R-:W-:Y:S01]  /*0ca0*/  LEA.HI.X R51, R32, UR11, R40, 0x1, P2 ;  /* 0x0000000b20337c11 */ /* 0x000fe200090f0c28 */
[----:B------:R-:W4:Y:S01]  /*0cb0*/  LDG.E.64.CONSTANT R64, desc[UR6][R64.64] ;  /* 0x0000000640407981 */ /* 0x000f22000c1e9b00 */
[----:B------:R-:W-:-:S02]  /*0cc0*/  LEA.HI.X R57, R33, UR11, R41, 0x1, P1 ;  /* 0x0000000b21397c11 */ /* 0x000fc400088f0c29 */
[-C--:B------:R-:W-:Y:S02]  /*0cd0*/  IADD3.X R42, RZ, R44.reuse, RZ, P4, !PT ;  /* 0x0000002cff2a7210 */ /* 0x080fe400027fe4ff */
[----:B------:R-:W-:Y:S01]  /*0ce0*/  IADD3.X R43, RZ, R44, RZ, P5, !PT ;  /* 0x0000002cff2b7210 */ /* 0x000fe20002ffe4ff */
[----:B------:R-:W4:Y:S01]  /*0cf0*/  LDG.E.64.CONSTANT R50, desc[UR6][R50.64] ;  /* 0x0000000632327981 */ /* 0x000f22000c1e9b00 */
[----:B------:R-:W-:Y:S02]  /*0d00*/  LEA R58, P2, R34, UR10, 0x1 ;  /* 0x0000000a223a7c11 */ /* 0x000fe4000f8408ff */
[----:B------:R-:W-:Y:S01]  /*0d10*/  LEA R60, P1, R36, UR10, 0x1 ;  /* 0x0000000a243c7c11 */ /* 0x000fe2000f8208ff */
[----:B------:R-:W4:Y:S01]  /*0d20*/  LDG.E.64.CONSTANT R56, desc[UR6][R56.64] ;  /* 0x0000000638387981 */ /* 0x000f22000c1e9b00 */
[----:B------:R-:W-:Y:S02]  /*0d30*/  LEA.HI.X R59, R34, UR11, R42, 0x1, P2 ;  /* 0x0000000b223b7c11 */ /* 0x000fe400090f0c2a */
[----:B------:R-:W-:-:S04]  /*0d40*/  LEA.HI.X R61, R36, UR11, R43, 0x1, P1 ;  /* 0x0000000b243d7c11 */ /* 0x000fc800088f0c2b */
[----:B------:R-:W4:Y:S04]  /*0d50*/  LDG.E.64.CONSTANT R58, desc[UR6][R58.64] ;  /* 0x000000063a3a7981 */ /* 0x000f28000c1e9b00 */
        /* <DEDUP_REMOVED lines=23> */
[----:B---3--:R-:W-:Y:S02]  /*0ed0*/  HADD2.F32 R47, -RZ, R66.H0_H0 ;  /* 0x20000042ff2f7230 */ /* 0x008fe40000004100 */
[----:B------:R-:W-:Y:S02]  /*0ee0*/  HADD2.F32 R49, -RZ, R67.H0_H0 ;  /* 0x20000043ff317230 */ /* 0x000fe40000004100 */
[----:B----4-:R-:W-:-:S02]  /*0ef0*/  HADD2.F32 R81, -RZ, R50.H0_H0 ;  /* 0x20000032ff517230 */ /* 0x010fc40000004100 */
[----:B------:R-:W-:Y:S02]  /*0f00*/  HADD2.F32 R82, -RZ, R50.H1_H1 ;  /* 0x30000032ff527230 */ /* 0x000fe40000004100 */
[--C-:B------:R-:W-:Y:S02]  /*0f10*/  HADD2.F32 R85, -RZ, R56.reuse.H0_H0 ;  /* 0x20000038ff557230 */ /* 0x100fe40000004100 */
[----:B------:R-:W-:Y:S02]  /*0f20*/  HADD2.F32 R87, -RZ, R56.H1_H1 ;  /* 0x30000038ff577230 */ /* 0x000fe40000004100 */
[----:B------:R-:W-:Y:S01]  /*0f30*/  FFMA.FTZ R56, R0, R0, RZ ;  /* 0x0000000000387223 */ /* 0x000fe200000100ff */
[--C-:B------:R-:W-:Y:S02]  /*0f40*/  HADD2.F32 R83, -RZ, R51.reuse.H0_H0 ;  /* 0x20000033ff537230 */ /* 0x100fe40000004100 */
[----:B------:R-:W-:Y:S01]  /*0f50*/  FADD.FTZ R50, RZ, R0 ;  /* 0x00000000ff327221 */ /* 0x000fe20000010000 */
[----:B------:R-:W-:-:S02]  /*0f60*/  HADD2.F32 R84, -RZ, R51.H1_H1 ;  /* 0x30000033ff547230 */ /* 0x000fc40000004100 */
[----:B------:R-:W-:Y:S01]  /*0f70*/  FADD.FTZ R51, RZ, R2 ;  /* 0x00000002ff337221 */ /* 0x000fe20000010000 */
[--C-:B------:R-:W-:Y:S02]  /*0f80*/  HADD2.F32 R86, -RZ, R57.reuse.H0_H0 ;  /* 0x20000039ff567230 */ /* 0x100fe40000004100 */
[----:B------:R-:W-:Y:S02]  /*0f90*/  HADD2.F32 R88, -RZ, R57.H1_H1 ;  /* 0x30000039ff587230 */ /* 0x000fe40000004100 */
[----:B------:R-:W-:Y:S01]  /*0fa0*/  FFMA.FTZ R57, R2, R2, RZ ;  /* 0x0000000202397223 */ /* 0x000fe200000100ff */
[--C-:B------:R-:W-:Y:S02]  /*0fb0*/  HADD2.F32 R89, -RZ, R58.reuse.H0_H0 ;  /* 0x2000003aff597230 */ /* 0x100fe40000004100 */
[----:B------:R-:W-:Y:S01]  /*0fc0*/  FFMA.FTZ R56, R45, R45, R56 ;  /* 0x0000002d2d387223 */ /* 0x000fe20000010038 */
[----:B------:R-:W-:Y:S02]  /*0fd0*/  HADD2.F32 R91, -RZ, R58.H1_H1 ;  /* 0x3000003aff5b7230 */ /* 0x000fe40000004100 */
[----:B------:R-:W-:Y:S01]  /*0fe0*/  FADD.FTZ R50, R50, R45 ;  /* 0x0000002d32327221 */ /* 0x000fe20000010000 */
[----:B------:R-:W-:-:S02]  /*0ff0*/  HADD2.F32 R93, -RZ, R60.H0_H0 ;  /* 0x2000003cff5d7230 */ /* 0x000fc40000004100 */
[----:B------:R-:W-:Y:S01]  /*1000*/  FADD.FTZ R58, R51, R46 ;  /* 0x0000002e333a7221 */ /* 0x000fe20000010000 */
[----:B------:R-:W-:Y:S02]  /*1010*/  HADD2.F32 R95, -RZ, R60.H1_H1 ;  /* 0x3000003cff5f7230 */ /* 0x000fe40000004100 */
[----:B------:R-:W-:Y:S01]  /*1020*/  FFMA.FTZ R60, R46, R46, R57 ;  /* 0x0000002e2e3c7223 */ /* 0x000fe20000010039 */
[----:B------:R-:W-:Y:S02]  /*1030*/  HADD2.F32 R48, -RZ, R66.H1_H1 ;  /* 0x30000042ff307230 */ /* 0x000fe40000004100 */
[----:B------:R-:W-:Y:S01]  /*1040*/  FFMA.FTZ R57, R47, R47, R56 ;  /* 0x0000002f2f397223 */ /* 0x000fe20000010038 */
[----:B------:R-:W-:Y:S02]  /*1050*/  HADD2.F32 R76, -RZ, R67.H1_H1 ;  /* 0x30000043ff4c7230 */ /* 0x000fe40000004100 */
[----:B------:R-:W-:Y:S01]  /*1060*/  FADD.FTZ R51, R50, R47 ;  /* 0x0000002f32337221 */ /* 0x000fe20000010000 */
[----:B------:R-:W-:-:S02]  /*1070*/  HADD2.F32 R90, -RZ, R59.H0_H0 ;  /* 0x2000003bff5a7230 */ /* 0x000fc40000004100 */
[----:B------:R-:W-:Y:S02]  /*1080*/  HADD2.F32 R92, -RZ, R59.H1_H1 ;  /* 0x3000003bff5c7230 */ /* 0x000fe40000004100 */
[----:B------:R-:W-:Y:S01]  /*1090*/  FADD.FTZ R59, R58, R49 ;  /* 0x000000313a3b7221 */ /* 0x000fe20000010000 */
[--C-:B------:R-:W-:Y:S02]  /*10a0*/  HADD2.F32 R94, -RZ, R61.reuse.H0_H0 ;  /* 0x2000003dff5e7230 */ /* 0x100fe40000004100 */
[----:B------:R-:W-:Y:S02]  /*10b0*/  HADD2.F32 R96, -RZ, R61.H1_H1 ;  /* 0x3000003dff607230 */ /* 0x000fe40000004100 */
[----:B------:R-:W-:Y:S01]  /*10c0*/  FFMA.FTZ R61, R49, R49, R60 ;  /* 0x00000031313d7223 */ /* 0x000fe2000001003c */
[----:B------:R-:W-:Y:S02]  /*10d0*/  HADD2.F32 R77, -RZ, R64.H0_H0 ;  /* 0x20000040ff4d7230 */ /* 0x000fe40000004100 */
[----:B------:R-:W-:Y:S01]  /*10e0*/  FFMA.FTZ R56, R48, R48, R57 ;  /* 0x0000003030387223 */ /* 0x000fe20000010039 */
[----:B------:R-:W-:-:S02]  /*10f0*/  HADD2.F32 R79, -RZ, R65.H0_H0 ;  /* 0x20000041ff4f7230 */ /* 0x000fc40000004100 */
[----:B------:R-:W-:Y:S01]  /*1100*/  FADD.FTZ R50, R51, R48 ;  /* 0x0000003033327221 */ /* 0x000fe20000010000 */
[----:B------:R-:W-:Y:S01]  /*1110*/  FFMA.FTZ R60, R76, R76, R61 ;  /* 0x0000004c4c3c7223 */ /* 0x000fe2000001003d */
[----:B------:R-:W-:Y:S01]  /*1120*/  FADD.FTZ R58, R59, R76 ;  /* 0x0000004c3b3a7221 */ /* 0x000fe20000010000 */
[----:B------:R-:W-:Y:S02]  /*1130*/  HADD2.F32 R78, -RZ, R64.H1_H1 ;  /* 0x30000040ff4e7230 */ /* 0x000fe40000004100 */
[----:B------:R-:W-:Y:S01]  /*1140*/  FFMA.FTZ R57, R77, R77, R56 ;  /* 0x0000004d4d397223 */ /* 0x000fe20000010038 */
[----:B------:R-:W-:Y:S02]  /*1150*/  HADD2.F32 R80, -RZ, R65.H1_H1 ;  /* 0x30000041ff507230 */ /* 0x000fe40000004100 */
        /* <DEDUP_REMOVED lines=35> */
[----:B------:R-:W-:-:S02]  /*1390*/  HADD2.F32 R97, -RZ, R62.H0_H0 ;  /* 0x2000003eff617230 */ /* 0x000fc40000004100 */
[----:B------:R-:W-:Y:S01]  /*13a0*/  FFMA.FTZ R56, R95, R95, R56 ;  /* 0x0000005f5f387223 */ /* 0x000fe20000010038 */
[--C-:B------:R-:W-:Y:S02]  /*13b0*/  HADD2.F32 R98, -RZ, R63.reuse.H0_H0 ;  /* 0x2000003fff627230 */ /* 0x100fe40000004100 */
        /* <DEDUP_REMOVED lines=63> */
.L_x_3029:
[----:B------:R-:W-:Y:S05]  /*17b0*/  BSYNC B0 ;  /* 0x0000000000007941 */ /* 0x000fea0003800000 */
.L_x_3028:
        /* <DEDUP_REMOVED lines=29> */
.L_x_3031:
[----:B------:R-:W2:Y:S04]  /*1990*/  LD.E.STRONG.GPU R51, desc[UR6][R102.64] ;  /* 0x0000000666337980 */ /* 0x000ea8000c10f900 */
[----:B--2---:R-:W-:Y:S01]  /*19a0*/  CCTL.IVALL ;  /* 0x00000000ff00798f */ /* 0x004fe20002000000 */
[----:B------:R-:W-:Y:S05]  /*19b0*/  YIELD ;  /* 0x0000000000007946 */ /* 0x000fea0003800000 */
[----:B------:R-:W-:-:S04]  /*19c0*/  LOP3.LUT R51, R51, R50, RZ, 0x3c, !PT ;  /* 0x0000003233337212 */ /* 0x000fc800078e3cff */
[----:B------:R-:W-:-:S13]  /*19d0*/  ISETP.GT.AND P1, PT, R51, -0x1, PT ;  /* 0xffffffff3300780c */ /* 0x000fda0003f24270 */
[----:B------:R-:W-:Y:S05]  /*19e0*/  @P1 BRA `(.L_x_3031) ;  /* 0xfffffffc00e81947 */ /* 0x000fea000383ffff */
.L_x_3030:
[----:B------:R-:W-:Y:S05]  /*19f0*/  WARPSYNC.ALL ;  /* 0x0000000000007948 */ /* 0x000fea0003800000 */
[----:B------:R-:W-:Y:S06]  /*1a00*/  BAR.SYNC.DEFER_BLOCKING 0x0 ;  /* 0x0000000000007b1d */ /* 0x000fec0000010000 */
[----:B------:R-:W-:Y:S04]  /*1a10*/  BSSY B0, `(.L_x_3032) ;  /* 0x0000030000007945 */ /* 0x000fe80003800000 */
[----:B------:R-:W-:Y:S05]  /*1a20*/  @P3 BRA `(.L_x_3033) ;  /* 0x0000000000b83947 */ /* 0x000fea0003800000 */
[----:B0-----:R-:W0:Y:S01]  /*1a30*/  LDC R50, c[0x0][0x10] ;  /* 0x00000400ff327b82 */ /* 0x001e220000000800 */
[----:B------:R-:W-:-:S07]  /*1a40*/  LOP3.LUT R51, R3, 0x7, RZ, 0xc0, !PT ;  /* 0x0000000703337812 */ /* 0x000fce00078ec0ff */
[----:B------:R-:W1:Y:S01]  /*1a50*/  LDC.64 R68, c[0x0][0x248] ;  /* 0x00009200ff447b82 */ /* 0x000e620000000a00 */
[----:B0-----:R-:W-:-:S05]  /*1a60*/  IMAD R50, R50, R21, UR8 ;  /* 0x0000000832327e24 */ /* 0x001fca000f8e0215 */
        /* <DEDUP_REMOVED lines=42> */
.L_x_3033:
[----:B------:R-:W-:Y:S05]  /*1d10*/  BSYNC B0 ;  /* 0x0000000000007941 */ /* 0x000fea0003800000 */
.L_x_3032:
        /* <DEDUP_REMOVED lines=30> */
.L_x_3035:
[----:B------:R-:W-:Y:S05]  /*1f00*/  BSYNC B0 ;  /* 0x0000000000007941 */ /* 0x000fea0003800000 */
.L_x_3034:
[----:B01----:R-:W0:Y:S01]  /*1f10*/  LDS.64 R50, [R27+UR4] ;  /* 0x000000041b327984 */ /* 0x003e220008000a00 */
[----:B------:R-:W-:Y:S01]  /*1f20*/  ULDC.64 UR10, c[0x0][0x210] ;  /* 0x00008400000a7ab9 */ /* 0x000fe20000000a00 */
[----:B------:R-:W-:Y:S01]  /*1f30*/  ULDC UR5, c[0x0][0x230] ;  /* 0x00008c0000057ab9 */ /* 0x000fe20000000800 */
[C---:B------:R-:W-:Y:S01]  /*1f40*/  LEA R62, P1, R29.reuse, UR10, 0x1 ;  /* 0x0000000a1d3e7c11 */ /* 0x040fe2000f8208ff */
[--C-:B-----5:R-:W-:Y:S01]  /*1f50*/  HADD2.F32 R67, -RZ, R52.reuse.H1_H1 ;  /* 0x30000034ff437230 */ /* 0x120fe20000004100 */
[----:B------:R-:W-:Y:S02]  /*1f60*/  LEA R60, P2, R30, UR10, 0x1 ;  /* 0x0000000a1e3c7c11 */ /* 0x000fe4000f8408ff */
[----:B------:R-:W-:Y:S02]  /*1f70*/  LEA R56, P4, R32, UR10, 0x1 ;  /* 0x0000000a20387c11 */ /* 0x000fe4000f8808ff */
[----:B------:R-:W-:Y:S02]  /*1f80*/  LEA.HI.X R63, R29, UR11, R35, 0x1, P1 ;  /* 0x0000000b1d3f7c11 */ /* 0x000fe400088f0c23 */
[----:B------:R-:W-:Y:S01]  /*1f90*/  LEA.HI.X R61, R30, UR11, R37, 0x1, P2 ;  /* 0x0000000b1e3d7c11 */ /* 0x000fe200090f0c25 */
[----:B------:R-:W-:Y:S01]  /*1fa0*/  HADD2.F32 R37, -RZ, R52.H0_H0 ;  /* 0x20000034ff257230 */ /* 0x000fe20000004100 */
[----:B------:R-:W-:-:S02]  /*1fb0*/  LEA.HI.X R57, R32, UR11, R40, 0x1, P4 ;  /* 0x0000000b20397c11 */ /* 0x000fc4000a0f0c28 */
[C---:B------:R-:W-:Y:S02]  /*1fc0*/  LEA R64, P1, R33.reuse, UR10, 0x1 ;  /* 0x0000000a21407c11 */ /* 0x040fe4000f8208ff */
[C---:B------:R-:W-:Y:S02]  /*1fd0*/  LEA R40, P2, R34.reuse, UR10, 0x1 ;  /* 0x0000000a22287c11 */ /* 0x040fe4000f8408ff */
[----:B------:R-:W-:Y:S02]  /*1fe0*/  LEA.HI.X R65, R33, UR11, R41, 0x1, P1 ;  /* 0x0000000b21417c11 */ /* 0x000fe400088f0c29 */
[----:B------:R-:W-:Y:S01]  /*1ff0*/  LEA.HI.X R41, R34, UR11, R42, 0x1, P2 ;  /* 0x0000000b22297c11 */ /* 0x000fe200090f0c2a */
[----:B------:R-:W-:Y:S01]  /*2000*/  HADD2.F32 R42, -RZ, R54.H0_H0 ;  /* 0x20000036ff2a7230 */ /* 0x000fe20000004100 */
[----:B------:R-:W1:Y:S01]  /*2010*/  LDS.64 R34, [R28+UR4] ;  /* 0x000000041c227984 */ /* 0x000e620008000a00 */
[----:B------:R-:W-:Y:S02]  /*2020*/  LEA R58, P3, R31, UR10, 0x1 ;  /* 0x0000000a1f3a7c11 */ /* 0x000fe4000f8608ff */
[----:B------:R-:W-:-:S02]  /*2030*/  LEA R30, P4, R38, UR10, 0x1 ;  /* 0x0000000a261e7c11 */ /* 0x000fc4000f8808ff */
[----:B------:R-:W-:Y:S02]  /*2040*/  LEA.HI.X R59, R31, UR11, R39, 0x1, P3 ;  /* 0x0000000b1f3b7c11 */ /* 0x000fe400098f0c27 */
[----:B------:R-:W-:Y:S02]  /*2050*/  LEA R32, P3, R36, UR10, 0x1 ;  /* 0x0000000a24207c11 */ /* 0x000fe4000f8608ff */
[----:B------:R-:W-:Y:S02]  /*2060*/  LEA.HI.X R31, R38, UR11, R44, 0x1, P4 ;  /* 0x0000000b261f7c11 */ /* 0x000fe4000a0f0c2c */
[----:B------:R-:W-:Y:S01]  /*2070*/  LEA.HI.X R33, R36, UR11, R43, 0x1, P3 ;  /* 0x0000000b24217c11 */ /* 0x000fe200098f0c2b */
[----:B------:R-:W-:Y:S01]  /*2080*/  ULDC.64 UR10, c[0x0][0x238] ;  /* 0x00008e00000a7ab9 */ /* 0x000fe20000000a00 */
[----:B------:R-:W-:Y:S02]  /*2090*/  IADD3 R22, P1, R22, 0x2, RZ ;  /* 0x0000000216167810 */ /* 0x000fe40007f3e0ff */
[----:B------:R-:W-:Y:S01]  /*20a0*/  LOP3.LUT R21, R21, 0x1, RZ, 0x3c, !PT ;  /* 0x0000000115157812 */ /* 0x000fe200078e3cff */
[----:B0-----:R-:W-:Y:S01]  /*20b0*/  FADD.FTZ R51, R51, UR5 ;  /* 0x0000000533337e21 */ /* 0x001fe20008010000 */
[--C-:B------:R-:W-:Y:S01]  /*20c0*/  FADD.FTZ R0, R0, -R50.reuse ;  /* 0x8000003200007221 */ /* 0x100fe20000010000 */
[--C-:B------:R-:W-:Y:S01]  /*20d0*/  FADD.FTZ R36, R45, -R50.reuse ;  /* 0x800000322d247221 */ /* 0x100fe20000010000 */
[--C-:B------:R-:W-:Y:S01]  /*20e0*/  FADD.FTZ R38, R47, -R50.reuse ;  /* 0x800000322f267221 */ /* 0x100fe20000010000 */
        /* <DEDUP_REMOVED lines=14> */
[----:B------:R-:W-:Y:S01]  /*21d0*/  HADD2.F32 R48, -RZ, R54.H1_H1 ;  /* 0x30000036ff307230 */ /* 0x000fe20000004100 */
[----:B------:R-:W-:-:S02]  /*21e0*/  IADD3.X R23, RZ, R23, RZ, P1, !PT ;  /* 0x00000017ff177210 */ /* 0x000fc40000ffe4ff */
[----:B------:R-:W-:Y:S01]  /*21f0*/  ISETP.GE.U32.AND P1, PT, R22, UR10, PT ;  /* 0x0000000a16007c0c */ /* 0x000fe2000bf26070 */
[----:B-1----:R-:W-:Y:S01]  /*2200*/  FADD.FTZ R35, R35, UR5 ;  /* 0x0000000523237e21 */ /* 0x002fe20008010000 */
[----:B0-----:R-:W-:Y:S01]  /*2210*/  FMUL.FTZ R0, R0, R51 ;  /* 0x0000003300007220 */ /* 0x001fe20000410000 */
[C---:B------:R-:W-:Y:S01]  /*2220*/  FMUL.FTZ R36, R51.reuse, R36 ;  /* 0x0000002433247220 */ /* 0x040fe20000410000 */
[C---:B------:R-:W-:Y:S01]  /*2230*/  FMUL.FTZ R89, R51.reuse, R50 ;  /* 0x0000003233597220 */ /* 0x040fe20000410000 */
[C---:B------:R-:W-:Y:S01]  /*2240*/  FMUL.FTZ R47, R51.reuse, R78 ;  /* 0x0000004e332f7220 */ /* 0x040fe20000410000 */
[----:B------:R-:W-:Y:S01]  /*2250*/  FFMA.FTZ R43, R0, R37, R42 ;  /* 0x00000025002b7223 */ /* 0x000fe2000001002a */
[----:B------:R-:W0:Y:S01]  /*2260*/  MUFU.RSQ R35, R35 ;  /* 0x0000002300237308 */ /* 0x000e220000001400 */
[----:B------:R-:W-:Y:S01]  /*2270*/  FFMA.FTZ R50, R36, R67, R48 ;  /* 0x0000004324327223 */ /* 0x000fe20000010030 */
[C---:B------:R-:W-:Y:S01]  /*2280*/  FMUL.FTZ R69, R51.reuse, R82 ;  /* 0x0000005233457220 */ /* 0x040fe20000410000 */
[C---:B------:R-:W-:Y:S01]  /*2290*/  FMUL.FTZ R38, R51.reuse, R38 ;  /* 0x0000002633267220 */ /* 0x040fe20000410000 */
[C---:B------:R-:W-:Y:S01]  /*22a0*/  FMUL.FTZ R29, R51.reuse, R68 ;  /* 0x00000044331d7220 */ /* 0x040fe20000410000 */
[C---:B------:R-:W-:Y:S01]  /*22b0*/  FMUL.FTZ R39, R51.reuse, R66 ;  /* 0x0000004233277220 */ /* 0x040fe20000410000 */
[----:B------:R-:W-:Y:S01]  /*22c0*/  F2FP.F16.F32.PACK_AB R43, R50, R43 ;  /* 0x0000002b322b723e */ /* 0x000fe200000000ff */
[C---:B------:R-:W-:Y:S01]  /*22d0*/  FMUL.FTZ R71, R51.reuse, R70 ;  /* 0x0000004633477220 */ /* 0x040fe20000410000 */
[C---:B------:R-:W-:Y:S01]  /*22e0*/  FMUL.FTZ R75, R51.reuse, R74 ;  /* 0x0000004a334b7220 */ /* 0x040fe20000410000 */
[----:B------:R-:W-:Y:S01]  /*22f0*/  FMUL.FTZ R81, R51, R106 ;  /* 0x0000006a33517220 */ /* 0x000fe20000410000 */
[----:B------:R-:W-:Y:S01]  /*2300*/  PRMT R52, R43, 0x7610, R52 ;  /* 0x000076102b347816 */ /* 0x000fe20000000034 */
[--C-:B------:R-:W-:Y:S01]  /*2310*/  FFMA.FTZ R50, R67, R47, R48.reuse ;  /* 0x0000002f43327223 */ /* 0x100fe20000010030 */
[C---:B------:R-:W-:Y:S01]  /*2320*/  FMUL.FTZ R45, R51.reuse, R44 ;  /* 0x0000002c332d7220 */ /* 0x040fe20000410000 */
[----:B------:R-:W-:Y:S01]  /*2330*/  FMUL.FTZ R87, R51, R110 ;  /* 0x0000006e33577220 */ /* 0x000fe20000410000 */
[----:B------:R-:W-:Y:S01]  /*2340*/  FFMA.FTZ R47, R67, R69, R48 ;  /* 0x00000045432f7223 */ /* 0x000fe20000010030 */
[--C-:B------:R-:W-:Y:S01]  /*2350*/  FADD.FTZ R2, R2, -R34.reuse ;  /* 0x8000002202027221 */ /* 0x100fe20000010000 */
[----:B------:R-:W-:Y:S01]  /*2360*/  FADD.FTZ R46, R46, -R34 ;  /* 0x800000222e2e7221 */ /* 0x000fe20000010000 */
[C---:B------:R-:W-:Y:S01]  /*2370*/  FMUL.FTZ R73, R51.reuse, R72 ;  /* 0x0000004833497220 */ /* 0x040fe20000410000 */
[C---:B------:R-:W-:Y:S01]  /*2380*/  FMUL.FTZ R77, R51.reuse, R104 ;  /* 0x00000068334d7220 */ /* 0x040fe20000410000 */
[----:B------:R-:W-:Y:S01]  /*2390*/  FMUL.FTZ R85, R51, R108 ;  /* 0x0000006c33557220 */ /* 0x000fe20000410000 */
[----:B------:R-:W-:Y:S01]  /*23a0*/  FFMA.FTZ R44, R37, R38, R42 ;  /* 0x00000026252c7223 */ /* 0x000fe2000001002a */
[----:B------:R-:W-:Y:S01]  /*23b0*/  PRMT R69, R43, 0x7632, R69 ;  /* 0x000076322b457816 */ /* 0x000fe20000000045 */
[----:B------:R-:W-:Y:S01]  /*23c0*/  FADD.FTZ R54, R49, -R34 ;  /* 0x8000002231367221 */ /* 0x000fe20000010000 */
[----:B------:R-:W-:Y:S01]  /*23d0*/  FFMA.FTZ R38, R37, R29, R42 ;  /* 0x0000001d25267223 */ /* 0x000fe2000001002a */
[----:B------:R1:W-:Y:S01]  /*23e0*/  STG.E.U16 desc[UR6][R62.64], R52 ;  /* 0x000000343e007986 */ /* 0x0003e2000c101506 */
        /* <DEDUP_REMOVED lines=13> */
[----:B------:R-:W-:-:S02]  /*24c0*/  HADD2.F32 R49, -RZ, R53.H0_H0 ;  /* 0x20000035ff317230 */ /* 0x000fc40000004100 */
[C-C-:B------:R-:W-:Y:S01]  /*24d0*/  FFMA.FTZ R39, R37.reuse, R39, R42.reuse ;  /* 0x0000002725277223 */ /* 0x140fe2000001002a */
[C-C-:B------:R-:W-:Y:S01]  /*24e0*/  FFMA.FTZ R36, R37.reuse, R71, R42.reuse ;  /* 0x0000004725247223 */ /* 0x140fe2000001002a */
[C-C-:B------:R-:W-:Y:S01]  /*24f0*/  FFMA.FTZ R29, R37.reuse, R75, R42.reuse ;  /* 0x0000004b251d7223 */ /* 0x140fe2000001002a */
[C-C-:B------:R-:W-:Y:S01]  /*2500*/  FFMA.FTZ R0, R37.reuse, R81, R42.reuse ;  /* 0x0000005125007223 */ /* 0x140fe2000001002a */
[----:B------:R-:W-:Y:S02]  /*2510*/  HADD2.F32 R53, -RZ, R53.H1_H1 ;  /* 0x30000035ff357230 */ /* 0x000fe40000004100 */
[----:B------:R-:W-:Y:S01]  /*2520*/  FFMA.FTZ R37, R37, R87, R42 ;  /* 0x0000005725257223 */ /* 0x000fe2000001002a */
[--C-:B------:R-:W-:Y:S02]  /*2530*/  HADD2.F32 R34, -RZ, R55.reuse.H0_H0 ;  /* 0x20000037ff227230 */ /* 0x100fe40000004100 */
[----:B------:R-:W-:Y:S01]  /*2540*/  FFMA.FTZ R51, R67, R45, R48 ;  /* 0x0000002d43337223 */ /* 0x000fe20000010030 */
[----:B-1----:R-:W-:-:S02]  /*2550*/  HADD2.F32 R52, -RZ, R55.H1_H1 ;  /* 0x30000037ff347230 */ /* 0x002fc40000004100 */
[----:B0-----:R-:W-:Y:S01]  /*2560*/  FMUL.FTZ R2, R2, R35 ;  /* 0x0000002302027220 */ /* 0x001fe20000410000 */
[----:B------:R-:W-:Y:S01]  /*2570*/  FMUL.FTZ R46, R35, R46 ;  /* 0x0000002e232e7220 */ /* 0x000fe20000410000 */
[C-C-:B------:R-:W-:Y:S01]  /*2580*/  FFMA.FTZ R45, R67.reuse, R73, R48.reuse ;  /* 0x00000049432d7223 */ /* 0x140fe20000010030 */
[C-C-:B------:R-:W-:Y:S01]  /*2590*/  FFMA.FTZ R42, R67.reuse, R77, R48.reuse ;  /* 0x0000004d432a7223 */ /* 0x140fe20000010030 */
[C-C-:B------:R-:W-:Y:S01]  /*25a0*/  FFMA.FTZ R43, R67.reuse, R85, R48.reuse ;  /* 0x00000055432b7223 */ /* 0x140fe20000010030 */
[----:B------:R-:W-:Y:S01]  /*25b0*/  FFMA.FTZ R48, R67, R89, R48 ;  /* 0x0000005943307223 */ /* 0x000fe20000010030 */
        /* <DEDUP_REMOVED lines=14> */
[----:B------:R-:W-:Y:S01]  /*26a0*/  FMUL.FTZ R87, R35, R100 ;  /* 0x0000006423577220 */ /* 0x000fe20000410000 */
[----:B------:R-:W-:Y:S01]  /*26b0*/  FFMA.FTZ R2, R2, R49, R34 ;  /* 0x0000003102027223 */ /* 0x000fe20000010022 */
[----:B------:R-:W-:Y:S01]  /*26c0*/  FFMA.FTZ R35, R46, R53, R52 ;  /* 0x000000352e237223 */ /* 0x000fe20000010034 */
[C-C-:B------:R-:W-:Y:S01]  /*26d0*/  FFMA.FTZ R54, R49.reuse, R54, R34.reuse ;  /* 0x0000003631367223 */ /* 0x140fe20000010022 */
[C-C-:B------:R-:W-:Y:S01]  /*26e0*/  FFMA.FTZ R55, R49.reuse, R55, R34.reuse ;  /* 0x0000003731377223 */ /* 0x140fe20000010022 */
[C-C-:B------:R-:W-:Y:S01]  /*26f0*/  FFMA.FTZ R69, R49.reuse, R69, R34.reuse ;  /* 0x0000004531457223 */ /* 0x140fe20000010022 */
[----:B------:R-:W-:Y:S01]  /*2700*/  FFMA.FTZ R73, R49, R73, R34 ;  /* 0x0000004931497223 */ /* 0x000fe20000010022 */
[----:B------:R-:W-:Y:S01]  /*2710*/  F2FP.F16.F32.PACK_AB R2, R35, R2 ;  /* 0x000000022302723e */ /* 0x000fe200000000ff */
[----:B------:R-:W-:Y:S01]  /*2720*/  FFMA.FTZ R35, R53, R76, R52 ;  /* 0x0000004c35237223 */ /* 0x000fe20000010034 */
[C-C-:B------:R-:W-:Y:S01]  /*2730*/  FFMA.FTZ R77, R49.reuse, R77, R34.reuse ;  /* 0x0000004d314d7223 */ /* 0x140fe20000010022 */
[C-C-:B------:R-:W-:Y:S01]  /*2740*/  FFMA.FTZ R81, R49.reuse, R81, R34.reuse ;  /* 0x0000005131517223 */ /* 0x140fe20000010022 */
[----:B------:R-:W-:Y:S01]  /*2750*/  FFMA.FTZ R85, R49, R85, R34 ;  /* 0x0000005531557223 */ /* 0x000fe20000010022 */
[--C-:B------:R-:W-:Y:S01]  /*2760*/  FFMA.FTZ R34, R53, R67, R52.reuse ;  /* 0x0000004335227223 */ /* 0x100fe20000010034 */
[----:B------:R-:W-:Y:S01]  /*2770*/  F2FP.F16.F32.PACK_AB R44, R51, R44 ;  /* 0x0000002c332c723e */ /* 0x000fe200000000ff */
[--C-:B------:R-:W-:Y:S01]  /*2780*/  FFMA.FTZ R46, R53, R71, R52.reuse ;  /* 0x00000047352e7223 */ /* 0x100fe20000010034 */
[----:B------:R-:W-:Y:S01]  /*2790*/  F2FP.F16.F32.PACK_AB R54, R35, R54 ;  /* 0x000000362336723e */ /* 0x000fe200000000ff */
[C-C-:B------:R-:W-:Y:S01]  /*27a0*/  FFMA.FTZ R66, R53.reuse, R75, R52.reuse ;  /* 0x0000004b35427223 */ /* 0x140fe20000010034 */
[----:B------:R-:W-:Y:S01]  /*27b0*/  F2FP.F16.F32.PACK_AB R39, R50, R39 ;  /* 0x000000273227723e */ /* 0x000fe200000000ff */
[----:B------:R0:W-:Y:S01]  /*27c0*/  STG.E.U16 desc[UR6][R62.64+0x4], R2 ;  /* 0x000004023e007986 */ /* 0x0001e2000c101506 */
[----:B------:R-:W-:Y:S01]  /*27d0*/  F2FP.F16.F32.PACK_AB R55, R34, R55 ;  /* 0x000000372237723e */ /* 0x000fe200000000ff */
[C-C-:B------:R-:W-:Y:S01]  /*27e0*/  FFMA.FTZ R68, R53.reuse, R79, R52.reuse ;  /* 0x0000004f35447223 */ /* 0x140fe20000010034 */
[----:B------:R-:W-:Y:S01]  /*27f0*/  PRMT R49, R2, 0x7632, R49 ;  /* 0x0000763202317816 */ /* 0x000fe20000000031 */
[C-C-:B------:R-:W-:Y:S01]  /*2800*/  FFMA.FTZ R70, R53.reuse, R83, R52.reuse ;  /* 0x0000005335467223 */ /* 0x140fe20000010034 */
[----:B------:R-:W-:Y:S01]  /*2810*/  PRMT R35, R44, 0x7632, R35 ;  /* 0x000076322c237816 */ /* 0x000fe20000000023 */
[----:B------:R-:W-:Y:S01]  /*2820*/  FFMA.FTZ R52, R53, R87, R52 ;  /* 0x0000005735347223 */ /* 0x000fe20000010034 */
[----:B------:R-:W-:Y:S01]  /*2830*/  PRMT R50, R54, 0x7632, R50 ;  /* 0x0000763236327816 */ /* 0x000fe20000000032 */
[----:B------:R-:W-:Y:S01]  /*2840*/  STG.E.U16 desc[UR6][R62.64+0x6], R49 ;  /* 0x000006313e007986 */ /* 0x000fe2000c101506 */
[----:B------:R-:W-:-:S02]  /*2850*/  PRMT R34, R55, 0x7632, R34 ;  /* 0x0000763237227816 */ /* 0x000fc40000000022 */
[----:B------:R-:W-:Y:S01]  /*2860*/  F2FP.F16.F32.PACK_AB R38, R47, R38 ;  /* 0x000000262f26723e */ /* 0x000fe200000000ff */
[----:B------:R-:W-:Y:S01]  /*2870*/  STG.E.U16 desc[UR6][R60.64], R44 ;  /* 0x0000002c3c007986 */ /* 0x000fe2000c101506 */
[----:B0-----:R-:W-:Y:S02]  /*2880*/  PRMT R2, R39, 0x7632, R2 ;  /* 0x0000763227027816 */ /* 0x001fe40000000002 */
[----:B------:R-:W-:Y:S01]  /*2890*/  F2FP.F16.F32.PACK_AB R69, R46, R69 ;  /* 0x000000452e45723e */ /* 0x000fe200000000ff */
[----:B------:R0:W-:Y:S01]  /*28a0*/  STG.E.U16 desc[UR6][R60.64+0x2], R35 ;  /* 0x000002233c007986 */ /* 0x0001e2000c101506 */
[----:B------:R-:W-:Y:S02]  /*28b0*/  F2FP.F16.F32.PACK_AB R36, R45, R36 ;  /* 0x000000242d24723e */ /* 0x000fe400000000ff */
[----:B------:R-:W-:Y:S01]  /*28c0*/  F2FP.F16.F32.PACK_AB R73, R66, R73 ;  /* 0x000000494249723e */ /* 0x000fe200000000ff */
[----:B------:R-:W-:Y:S01]  /*28d0*/  STG.E.U16 desc[UR6][R60.64+0x4], R54 ;  /* 0x000004363c007986 */ /* 0x000fe2000c101506 */
[----:B------:R-:W-:-:S02]  /*28e0*/  F2FP.F16.F32.PACK_AB R29, R42, R29 ;  /* 0x0000001d2a1d723e */ /* 0x000fc400000000ff */
[----:B------:R-:W-:Y:S01]  /*28f0*/  F2FP.F16.F32.PACK_AB R77, R68, R77 ;  /* 0x0000004d444d723e */ /* 0x000fe200000000ff */
[----:B------:R-:W-:Y:S01]  /*2900*/  STG.E.U16 desc[UR6][R60.64+0x6], R50 ;  /* 0x000006323c007986 */ /* 0x000fe2000c101506 */
[----:B------:R-:W-:Y:S02]  /*2910*/  F2FP.F16.F32.PACK_AB R0, R43, R0 ;  /* 0x000000002b00723e */ /* 0x000fe400000000ff */
[----:B------:R-:W-:Y:S01]  /*2920*/  F2FP.F16.F32.PACK_AB R81, R70, R81 ;  /* 0x000000514651723e */ /* 0x000fe200000000ff */
[----:B------:R1:W-:Y:S01]  /*2930*/  STG.E.U16 desc[UR6][R58.64], R39 ;  /* 0x000000273a007986 */ /* 0x0003e2000c101506 */
[----:B0-----:R-:W-:Y:S02]  /*2940*/  PRMT R35, R38, 0x7632, R35 ;  /* 0x0000763226237816 */ /* 0x001fe40000000023 */
[----:B------:R-:W-:Y:S01]  /*2950*/  F2FP.F16.F32.PACK_AB R37, R48, R37 ;  /* 0x000000253025723e */ /* 0x000fe200000000ff */
[----:B------:R0:W-:Y:S01]  /*2960*/  STG.E.U16 desc[UR6][R58.64+0x2], R2 ;  /* 0x000002023a007986 */ /* 0x0001e2000c101506 */
[----:B------:R-:W-:-:S02]  /*2970*/  F2FP.F16.F32.PACK_AB R85, R52, R85 ;  /* 0x000000553455723e */ /* 0x000fc400000000ff */
[----:B------:R-:W-:Y:S01]  /*2980*/  ISETP.GE.AND.EX P1, PT, R23, UR11, PT, P1 ;  /* 0x0000000b17007c0c */ /* 0x000fe2000bf26310 */
        /* <DEDUP_REMOVED lines=8> */
[----:B------:R-:W-:Y:S04]  /*2a10*/  STG.E.U16 desc[UR6][R56.64+0x6], R39 ;  /* 0x0000062738007986 */ /* 0x000fe8000c101506 */
[----:B------:R1:W-:Y:S01]  /*2a20*/  STG.E.U16 desc[UR6][R64.64], R36 ;  /* 0x0000002440007986 */ /* 0x0003e2000c101506 */
[----:B0-----:R-:W-:-:S03]  /*2a30*/  PRMT R35, R29, 0x7632, R35 ;  /* 0x000076321d237816 */ /* 0x001fc60000000023 */
[----:B------:R0:W-:Y:S04]  /*2a40*/  STG.E.U16 desc[UR6][R64.64+0x2], R2 ;  /* 0x0000020240007986 */ /* 0x0001e8000c101506 */
[----:B------:R-:W-:Y:S04]  /*2a50*/  STG.E.U16 desc[UR6][R64.64+0x4], R73 ;  /* 0x0000044940007986 */ /* 0x000fe8000c101506 */
[----:B------:R2:W-:Y:S01]  /*2a60*/  STG.E.U16 desc[UR6][R64.64+0x6], R34 ;  /* 0x0000062240007986 */ /* 0x0005e2000c101506 */
[----:B-1----:R-:W-:-:S03]  /*2a70*/  PRMT R36, R77, 0x7632, R36 ;  /* 0x000076324d247816 */ /* 0x002fc60000000024 */
[----:B------:R1:W-:Y:S01]  /*2a80*/  STG.E.U16 desc[UR6][R40.64], R29 ;  /* 0x0000001d28007986 */ /* 0x0003e2000c101506 */
[----:B0-----:R-:W-:-:S03]  /*2a90*/  PRMT R2, R0, 0x7632, R2 ;  /* 0x0000763200027816 */ /* 0x001fc60000000002 */
[----:B------:R-:W-:Y:S04]  /*2aa0*/  STG.E.U16 desc[UR6][R40.64+0x2], R35 ;  /* 0x0000022328007986 */ /* 0x000fe8000c101506 */
[----:B------:R-:W-:Y:S01]  /*2ab0*/  STG.E.U16 desc[UR6][R40.64+0x4], R77 ;  /* 0x0000044d28007986 */ /* 0x000fe2000c101506 */
[----:B--2---:R-:W-:Y:S02]  /*2ac0*/  PRMT R34, R85, 0x7632, R34 ;  /* 0x0000763255227816 */ /* 0x004fe40000000022 */
[----:B-1----:R-:W-:Y:S01]  /*2ad0*/  PRMT R29, R81, 0x7632, R29 ;  /* 0x00007632511d7816 */ /* 0x002fe2000000001d */
        /* <DEDUP_REMOVED lines=12> */
.L_x_3037:
        /* <DEDUP_REMOVED lines=14> */
.L_x_3233:


//--------------------- .text._ZN13group_norm_v214gn_cuda_kernelI6__halfLi480ELi3ELi32ELi30ELi1024ELb0ELi16ELi960ELi960ELi4ELb1ELi5ELb0ELb0ENS_16CompileConditionILi900EEEEEvPT_PKS4_S7_S7_flPfS8_Pj --------------------------
	.section	.text._ZN13group_norm_v214gn_cuda_kernelI6__halfLi480ELi3ELi32ELi30ELi1024ELb0ELi16ELi960ELi960ELi4ELb1ELi5ELb0ELb0ENS_16CompileConditionILi900EEEEEvPT_PKS4_S7_S7_flPfS8_Pj,"ax",@progbits
	.align	128
        .global         _ZN13group_norm_v214gn_cuda_kernelI6__halfLi480ELi3ELi32ELi30ELi1024ELb0ELi16ELi960ELi960ELi4ELb1ELi5ELb0ELb0ENS_16CompileConditionILi900EEEEEvPT_PKS4_S7_S7_flPfS8_Pj
        .type           _ZN13group_norm_v214gn_cuda_kernelI6__halfLi480ELi3ELi32ELi30ELi1024ELb0ELi16ELi960ELi960ELi4ELb1ELi5ELb0ELb0ENS_16CompileConditionILi900EEEEEvPT_PKS4_S7_S7_flPfS8_Pj,@function
        .size           _ZN13group_norm_v214gn_cuda_kernelI6__halfLi480ELi3ELi32ELi30ELi1024ELb0ELi16ELi960ELi960ELi4ELb1ELi5ELb0ELb0ENS_16CompileConditionILi900EEEEEvPT_PKS4_S7_S7_flPfS8_Pj,(.L_x_3234 - _ZN13group_norm_v214gn_cuda_kernelI6__halfLi480ELi3ELi32ELi30ELi1024ELb0ELi16ELi960ELi960ELi4ELb1ELi5ELb0ELb0ENS_16CompileConditionILi900EEEEEvPT_PKS4_S7_S7_flPfS8_Pj)
        .other          _ZN13group_norm_v214gn_cuda_kernelI6__halfLi480ELi3ELi32ELi30ELi1024ELb0ELi16ELi960ELi960ELi4ELb1ELi5ELb0ELb0ENS_16CompileConditionILi900EEEEEvPT_PKS4_S7_S7_flPfS8_Pj,@"STO_CUDA_ENTRY STV_DEFAULT"
_ZN13group_norm_v214gn_cuda_kernelI6__halfLi480ELi3ELi32ELi30ELi1024ELb0ELi16ELi960ELi960ELi4ELb1ELi5ELb0ELb0ENS_16CompileConditionILi900EEEEEvPT_PKS4_S7_S7_flPfS8_Pj:
.text._ZN13group_norm_v214gn_cuda_kernelI6__halfLi480ELi3ELi32ELi30ELi1024ELb0ELi16ELi960ELi960ELi4ELb1ELi5ELb0ELb0ENS_16CompileConditionILi900EEEEEvPT_PKS4_S7_S7_flPfS8_Pj:
        /* <DEDUP_REMOVED lines=23> */
[----:B------:R-:W-:Y:S02]  /*0170*/  LEA R0, R7, R0, 0x3 ;  /* 0x0000000007007211 */ /* 0x000fe400078e18ff */
[----:B------:R-:W-:Y:S01]  /*0180*/  MOV R2, R6 ;  /* 0x0000000600027202 */ /* 0x000fe20000000f00 */
[----:B------:R-:W-:Y:S01]  /*0190*/  IMAD.WIDE.U32 R4, R4, -0x77777777, RZ ;  /* 0x8888888904047825 */ /* 0x000fe200078e00ff */
[----:B------:R-:W-:Y:S01]  /*01a0*/  SHF.R.U32.HI R3, RZ, 0x1, R3 ;  /* 0x00000001ff037819 */ /* 0x000fe20000011603 */
[----:B------:R0:W-:Y:S03]  /*01b0*/  STL [R1+0x8c], R0 ;  /* 0x00008c0001007387 */ /* 0x0001e60000100800 */
[----:B------:R-:W-:Y:S01]  /*01c0*/  SHF.R.U32.HI R4, RZ, 0x1, R5 ;  /* 0x00000001ff047819 */ /* 0x000fe20000011605 */
[----:B------:R1:W-:Y:S01]  /*01d0*/  STL [R1+0x34], RZ ;  /* 0x000034ff01007387 */ /* 0x0003e20000100800 */
[----:B------:R-:W-:-:S02]  /*01e0*/  LOP3.LUT R3, R3, 0x7ffffff8, RZ, 0xc0, !PT ;  /* 0x7ffffff803037812 */ /* 0x000fc400078ec0ff */
[----:B0-----:R-:W-:-:S03]  /*01f0*/  LOP3.LUT R0, R4, 0x7ffffff8, RZ, 0xc0, !PT ;  /* 0x7ffffff804007812 */ /* 0x001fc600078ec0ff */
[----:B------:R1:W-:Y:S04]  /*0200*/  STL [R1+0x94], R3 ;  /* 0x0000940301007387 */ /* 0x0003e80000100800 */
[----:B------:R1:W-:Y:S02]  /*0210*/  STL [R1+0x90], R0 ;  /* 0x0000900001007387 */ /* 0x0003e40000100800 */
.L_x_3048:
[----:B-1----:R-:W2:Y:S01]  /*0220*/  LDL R3, [R1+0x34] ;  /* 0x0000340001037983 */ /* 0x002ea20000100800 */
[----:B------:R-:W0:Y:S01]  /*0230*/  S2R R6, SR_TID.X ;  /* 0x0000000000067919 */ /* 0x000e220000002100 */
        /* <DEDUP_REMOVED lines=13> */
[----:B------:R-:W-:Y:S01]  /*0310*/  IADD3 R5, R31, 0x780, RZ ;  /* 0x000007801f057810 */ /* 0x000fe20007ffe0ff */
[----:B------:R0:W-:Y:S03]  /*0320*/  STL [R1+0x98], R2 ;  /* 0x0000980201007387 */ /* 0x0001e60000100800 */
[----:B------:R-:W-:Y:S02]  /*0330*/  IADD3 R4, P1, R5, R12, RZ ;  /* 0x0000000c05047210 */ /* 0x000fe40007f3e0ff */
[C---:B------:R-:W-:Y:S02]  /*0340*/  IADD3 R5, R31.reuse, 0xf00, RZ ;  /* 0x00000f001f057810 */ /* 0x040fe40007ffe0ff */
[C---:B------:R-:W-:Y:S02]  /*0350*/  IADD3 R9, R31.reuse, 0x1680, RZ ;  /* 0x000016801f097810 */ /* 0x040fe40007ffe0ff */
[----:B------:R-:W-:-:S04]  /*0360*/  IADD3 R7, R31, 0x1e00, RZ ;  /* 0x00001e001f077810 */ /* 0x000fc80007ffe0ff */
[----:B------:R-:W-:Y:S01]  /*0370*/  IADD3 R7, P2, R7, R12, RZ ;  /* 0x0000000c07077210 */ /* 0x000fe20007f5e0ff */
[----:B--2---:R-:W-:-:S05]  /*0380*/  IMAD R3, R3, 0xf0000, RZ ;  /* 0x000f000003037824 */ /* 0x004fca00078e02ff */
[----:B------:R-:W-:Y:S02]  /*0390*/  IADD3 R0, R13, R3, RZ ;  /* 0x000000030d007210 */ /* 0x000fe40007ffe0ff */
[----:B------:R-:W-:-:S04]  /*03a0*/  IADD3 R3, P0, R31, R12, RZ ;  /* 0x0000000c1f037210 */ /* 0x000fc80007f1e0ff */
[----:B------:R-:W-:Y:S02]  /*03b0*/  IADD3.X R6, RZ, R0, RZ, P0, !PT ;  /* 0x00000000ff067210 */ /* 0x000fe400007fe4ff */
[----:B------:R-:W-:-:S04]  /*03c0*/  LEA R14, P0, R3, UR8, 0x1 ;  /* 0x00000008030e7c11 */ /* 0x000fc8000f8008ff */
[----:B------:R-:W-:Y:S02]  /*03d0*/  LEA.HI.X R15, R3, UR9, R6, 0x1, P0 ;  /* 0x00000009030f7c11 */ /* 0x000fe400080f0c06 */
[----:B0-----:R-:W-:Y:S02]  /*03e0*/  IADD3.X R2, RZ, R0, RZ, P1, !PT ;  /* 0x00000000ff027210 */ /* 0x001fe40000ffe4ff */
[C---:B------:R-:W-:Y:S02]  /*03f0*/  LEA R16, P0, R4.reuse, UR8, 0x1 ;  /* 0x0000000804107c11 */ /* 0x040fe4000f8008ff */
[----:B------:R-:W2:Y:S01]  /*0400*/  LDG.E.64.CONSTANT R14, desc[UR6][R14.64] ;  /* 0x000000060e0e7981 */ /* 0x000ea2000c1e9b00 */
[----:B------:R-:W-:Y:S02]  /*0410*/  IADD3 R5, P1, R5, R12, RZ ;  /* 0x0000000c05057210 */ /* 0x000fe40007f3e0ff */
[----:B------:R-:W-:Y:S01]  /*0420*/  LEA.HI.X R17, R4, UR9, R2, 0x1, P0 ;  /* 0x0000000904117c11 */ /* 0x000fe200080f0c02 */
[----:B------:R-:W-:Y:S01]  /*0430*/  STL [R1+0x14], R6 ;  /* 0x0000140601007387 */ /* 0x000fe20000100800 */
[----:B------:R-:W-:-:S03]  /*0440*/  LEA R18, P0, R5, UR8, 0x1 ;  /* 0x0000000805127c11 */ /* 0x000fc6000f8008ff */
[----:B------:R-:W-:Y:S04]  /*0450*/  STL [R1+0xa0], R3 ;  /* 0x0000a00301007387 */ /* 0x000fe80000100800 */
[----:B------:R0:W-:Y:S04]  /*0460*/  STL [R1+0x70], R2 ;  /* 0x0000700201007387 */ /* 0x0001e80000100800 */
[----:B------:R-:W3:Y:S01]  /*0470*/  LDG.E.64.CONSTANT R16, desc[UR6][R16.64] ;  /* 0x0000000610107981 */ /* 0x000ee2000c1e9b00 */
[----:B0-----:R-:W-:Y:S02]  /*0480*/  IADD3.X R2, RZ, R0, RZ, P1, !PT ;  /* 0x00000000ff027210 */ /* 0x001fe40000ffe4ff */
[----:B------:R-:W-:-:S02]  /*0490*/  IADD3 R6, P1, R9, R12, RZ ;  /* 0x0000000c09067210 */ /* 0x000fc40007f3e0ff */
[----:B------:R-:W-:Y:S01]  /*04a0*/  LEA.HI.X R19, R5, UR9, R2, 0x1, P0 ;  /* 0x0000000905137c11 */ /* 0x000fe200080f0c02 */
[----:B------:R0:W-:Y:S01]  /*04b0*/  STL [R1+0x74], R2 ;  /* 0x0000740201007387 */ /* 0x0001e20000100800 */
[----:B------:R-:W-:-:S04]  /*04c0*/  LEA R20, P0, R6, UR8, 0x1 ;  /* 0x0000000806147c11 */ /* 0x000fc8000f8008ff */
[----:B------:R-:W4:Y:S01]  /*04d0*/  LDG.E.64.CONSTANT R18, desc[UR6][R18.64] ;  /* 0x0000000612127981 */ /* 0x000f22000c1e9b00 */
[----:B0-----:R-:W-:-:S04]  /*04e0*/  IADD3.X R2, RZ, R0, RZ, P1, !PT ;  /* 0x00000000ff027210 */ /* 0x001fc80000ffe4ff */
[----:B------:R-:W-:Y:S01]  /*04f0*/  LEA.HI.X R21, R6, UR9, R2, 0x1, P0 ;  /* 0x0000000906157c11 */ /* 0x000fe200080f0c02 */
[----:B------:R0:W-:Y:S01]  /*0500*/  STL [R1+0x78], R2 ;  /* 0x0000780201007387 */ /* 0x0001e20000100800 */
[----:B------:R-:W-:-:S04]  /*0510*/  LEA R22, P0, R7, UR8, 0x1 ;  /* 0x0000000807167c11 */ /* 0x000fc8000f8008ff */
[----:B------:R-:W4:Y:S01]  /*0520*/  LDG.E.64.CONSTANT R20, desc[UR6][R20.64] ;  /* 0x0000000614147981 */ /* 0x000f22000c1e9b00 */
[----:B0-----:R-:W-:-:S04]  /*0530*/  IADD3.X R2, RZ, R0, RZ, P2, !PT ;  /* 0x00000000ff027210 */ /* 0x001fc800017fe4ff */
[----:B------:R-:W-:-:S06]  /*0540*/  LEA.HI.X R23, R7, UR9, R2, 0x1, P0 ;  /* 0x0000000907177c11 */ /* 0x000fcc00080f0c02 */
[----:B------:R-:W4:Y:S01]  /*0550*/  LDG.E.64.CONSTANT R22, desc[UR6][R22.64] ;  /* 0x0000000616167981 */ /* 0x000f22000c1e9b00 */
[C---:B------:R-:W-:Y:S02]  /*0560*/  IADD3 R11, R31.reuse, 0x2580, RZ ;  /* 0x000025801f0b7810 */ /* 0x040fe40007ffe0ff */
[C---:B------:R-:W-:Y:S02]  /*0570*/  IADD3 R9, R31.reuse, 0x2d00, RZ ;  /* 0x00002d001f097810 */ /* 0x040fe40007ffe0ff */
[----:B------:R-:W-:Y:S02]  /*0580*/  IADD3 R31, R31, 0x3480, RZ ;  /* 0x000034801f1f7810 */ /* 0x000fe40007ffe0ff */
[-C--:B------:R-:W-:Y:S02]  /*0590*/  IADD3 R8, P1, R11, R12.reuse, RZ ;  /* 0x0000000c0b087210 */ /* 0x080fe40007f3e0ff */
[-C--:B------:R-:W-:Y:S02]  /*05a0*/  IADD3 R9, P2, R9, R12.reuse, RZ ;  /* 0x0000000c09097210 */ /* 0x080fe40007f5e0ff */
[----:B------:R-:W-:Y:S01]  /*05b0*/  IADD3 R31, P0, R31, R12, RZ ;  /* 0x0000000c1f1f7210 */ /* 0x000fe20007f1e0ff */
[----:B------:R0:W-:Y:S01]  /*05c0*/  STL [R1+0x84], R2 ;  /* 0x0000840201007387 */ /* 0x0001e20000100800 */
[----:B------:R-:W-:-:S02]  /*05d0*/  IADD3.X R3, RZ, R0, RZ, P1, !PT ;  /* 0x00000000ff037210 */ /* 0x000fc40000ffe4ff */
[----:B------:R-:W-:Y:S02]  /*05e0*/  LEA R26, P1, R9, UR8, 0x1 ;  /* 0x00000008091a7c11 */ /* 0x000fe4000f8208ff */
[----:B------:R-:W-:Y:S02]  /*05f0*/  SHF.L.U32 R12, R10, 0x1, RZ ;  /* 0x000000010a0c7819 */ /* 0x000fe400000006ff */
[-C--:B0-----:R-:W-:Y:S02]  /*0600*/  IADD3.X R2, RZ, R0.reuse, RZ, P2, !PT ;  /* 0x00000000ff027210 */ /* 0x081fe400017fe4ff */
[----:B------:R-:W-:Y:S02]  /*0610*/  IADD3.X R0, RZ, R0, RZ, P0, !PT ;  /* 0x00000000ff007210 */ /* 0x000fe400007fe4ff */
[C---:B------:R-:W-:Y:S02]  /*0620*/  LEA R24, P2, R8.reuse, UR8, 0x1 ;  /* 0x0000000808187c11 */ /* 0x040fe4000f8408ff */
[----:B------:R-:W-:Y:S01]  /*0630*/  LEA R28, P0, R31, UR8, 0x1 ;  /* 0x000000081f1c7c11 */ /* 0x000fe2000f8008ff */
[----:B------:R-:W-:Y:S01]  /*0640*/  STL [R1+0x7c], R3 ;  /* 0x00007c0301007387 */ /* 0x000fe20000100800 */
[----:B------:R-:W-:-:S02]  /*0650*/  LEA.HI.X R25, R8, UR9, R3, 0x1, P2 ;  /* 0x0000000908197c11 */ /* 0x000fc400090f0c03 */
[----:B------:R-:W-:Y:S01]  /*0660*/  LEA.HI.X R27, R9, UR9, R2, 0x1, P1 ;  /* 0x00000009091b7c11 */ /* 0x000fe200088f0c02 */
[----:B------:R-:W-:Y:S01]  /*0670*/  STL [R1+0x88], R2 ;  /* 0x0000880201007387 */ /* 0x000fe20000100800 */
[----:B------:R-:W-:Y:S01]  /*0680*/  LEA.HI.X R29, R31, UR9, R0, 0x1, P0 ;  /* 0x000000091f1d7c11 */ /* 0x000fe200080f0c00 */
[----:B------:R-:W-:Y:S02]  /*0690*/  ULDC.64 UR8, c[0x0][0x220] ;  /* 0x0000880000087ab9 */ /* 0x000fe40000000a00 */
[----:B------:R0:W-:Y:S04]  /*06a0*/  STL [R1+0x80], R0 ;  /* 0x0000800001007387 */ /* 0x0001e80000100800 */
[----:B------:R-:W4:Y:S04]  /*06b0*/  LDG.E.64.CONSTANT R24, desc[UR6][R24.64] ;  /* 0x0000000618187981 */ /* 0x000f28000c1e9b00 */
[----:B------:R-:W4:Y:S01]  /*06c0*/  LDG.E.64.CONSTANT R26, desc[UR6][R26.64] ;  /* 0x000000061a1a7981 */ /* 0x000f22000c1e9b00 */
[----:B0-----:R-:W-:-:S02]  /*06d0*/  SHF.R.U32.HI R0, RZ, 0x1f, R10 ;  /* 0x0000001fff007819 */ /* 0x001fc4000001160a */
[C---:B------:R-:W-:Y:S01]  /*06e0*/  IADD3 R10, P0, R12.reuse, UR8, RZ ;  /* 0x000000080c0a7c10 */ /* 0x040fe2000ff1e0ff */
[----:B------:R-:W4:Y:S01]  /*06f0*/  LDG.E.64.CONSTANT R28, desc[UR6][R28.64] ;  /* 0x000000061c1c7981 */ /* 0x000f22000c1e9b00 */
[----:B------:R-:W-:Y:S02]  /*0700*/  IADD3 R12, P1, R12, UR10, RZ ;  /* 0x0000000a0c0c7c10 */ /* 0x000fe4000ff3e0ff */
[C---:B------:R-:W-:Y:S02]  /*0710*/  IADD3.X R11, R0.reuse, UR9, RZ, P0, !PT ;  /* 0x00000009000b7c10 */ /* 0x040fe400087fe4ff */
[----:B------:R-:W-:-:S04]  /*0720*/  IADD3.X R13, R0, UR11, RZ, P1, !PT ;  /* 0x0000000b000d7c10 */ /* 0x000fc80008ffe4ff */
[----:B------:R-:W5:Y:S04]  /*0730*/  LDG.E.64.CONSTANT R10, desc[UR6][R10.64] ;  /* 0x000000060a0a7981 */ /* 0x000f68000c1e9b00 */
[----:B------:R-:W5:Y:S01]  /*0740*/  LDG.E.64.CONSTANT R12, desc[UR6][R12.64] ;  /* 0x000000060c0c7981 */ /* 0x000f62000c1e9b00 */
[--C-:B--2---:R-:W-:Y:S02]  /*0750*/  HADD2.F32 R30, -RZ, R14.reuse.H0_H0 ;  /* 0x2000000eff1e7230 */ /* 0x104fe40000004100 */
[----:B------:R-:W-:-:S03]  /*0760*/  HADD2.F32 R32, -RZ, R14.H1_H1 ;  /* 0x3000000eff207230 */ /* 0x000fc60000004100 */
[----:B------:R-:W-:Y:S01]  /*0770*/  FFMA.FTZ R0, R30, R30, RZ ;  /* 0x0000001e1e007223 */ /* 0x000fe200000100ff */
[----:B------:R-:W-:-:S03]  /*0780*/  FADD.FTZ R14, RZ, R30 ;  /* 0x0000001eff0e7221 */ /* 0x000fc60000010000 */
[----:B------:R-:W-:Y:S01]  /*0790*/  FFMA.FTZ R0, R32, R32, R0 ;  /* 0x0000002020007223 */ /* 0x000fe20000010000 */
[----:B------:R-:W-:Y:S01]  /*07a0*/  FADD.FTZ R14, R14, R32 ;  /* 0x000000200e0e7221 */ /* 0x000fe20000010000 */
[--C-:B---3--:R-:W-:Y:S02]  /*07b0*/  HADD2.F32 R3, -RZ, R16.reuse.H0_H0 ;  /* 0x20000010ff037230 */ /* 0x108fe40000004100 */
[----:B------:R-:W-:-:S03]  /*07c0*/  HADD2.F32 R2, -RZ, R16.H1_H1 ;  /* 0x30000010ff027230 */ /* 0x000fc60000004100 */
[----:B------:R-:W-:Y:S01]  /*07d0*/  FFMA.FTZ R16, R3, R3, R0 ;  /* 0x0000000303107223 */ /* 0x000fe20000010000 */
[----:B------:R-:W-:Y:S01]  /*07e0*/  FADD.FTZ R14, R14, R3 ;  /* 0x000000030e0e7221 */ /* 0x000fe20000010000 */
[----:B------:R-:W-:Y:S02]  /*07f0*/  STL [R1+0x10], R3 ;  /* 0x0000100301007387 */ /* 0x000fe40000100800 */
[----:B------:R-:W-:Y:S01]  /*0800*/  FFMA.FTZ R16, R2, R2, R16 ;  /* 0x0000000202107223 */ /* 0x000fe20000010010 */
[----:B------:R-:W-:Y:S01]  /*0810*/  FADD.FTZ R14, R14, R2 ;  /* 0x000000020e0e7221 */ /* 0x000fe20000010000 */
[----:B------:R0:W-:Y:S01]  /*0820*/  STL [R1+0x5c], R2 ;  /* 0x00005c0201007387 */ /* 0x0001e20000100800 */
[--C-:B----4-:R-:W-:Y:S02]  /*0830*/  HADD2.F32 R0, -RZ, R18.reuse.H0_H0 ;  /* 0x20000012ff007230 */ /* 0x110fe40000004100 */
[----:B0-----:R-:W-:-:S03]  /*0840*/  HADD2.F32 R2, -RZ, R18.H1_H1 ;  /* 0x30000012ff027230 */ /* 0x001fc60000004100 */
[----:B------:R-:W-:Y:S01]  /*0850*/  FFMA.FTZ R16, R0, R0, R16 ;  /* 0x0000000000107223 */ /* 0x000fe20000010010 */
[----:B------:R-:W-:Y:S01]  /*0860*/  FADD.FTZ R14, R14, R0 ;  /* 0x000000000e0e7221 */ /* 0x000fe20000010000 */
[----:B------:R0:W-:Y:S02]  /*0870*/  STL [R1+0xc], R0 ;  /* 0x00000c0001007387 */ /* 0x0001e40000100800 */
[----:B------:R-:W-:Y:S01]  /*0880*/  FFMA.FTZ R16, R2, R2, R16 ;  /* 0x0000000202107223 */ /* 0x000fe20000010010 */
[----:B------:R-:W-:Y:S01]  /*0890*/  FADD.FTZ R14, R14, R2 ;  /* 0x000000020e0e7221 */ /* 0x000fe20000010000 */
[----:B------:R1:W-:Y:S01]  /*08a0*/  STL [R1+0x58], R2 ;  /* 0x0000580201007387 */ /* 0x0003e20000100800 */
[----:B------:R-:W-:Y:S02]  /*08b0*/  HADD2.F32 R3, -RZ, R20.H0_H0 ;  /* 0x20000014ff037230 */ /* 0x000fe40000004100 */
[--C-:B------:R-:W-:Y:S02]  /*08c0*/  HADD2.F32 R37, -RZ, R15.reuse.H1_H1 ;  /* 0x3000000fff257230 */ /* 0x100fe40000004100 */
[----:B0-----:R-:W-:-:S02]  /*08d0*/  HADD2.F32 R0, -RZ, R15.H0_H0 ;  /* 0x2000000fff007230 */ /* 0x001fc40000004100 */
[----:B------:R-:W-:Y:S01]  /*08e0*/  FFMA.FTZ R16, R3, R3, R16 ;  /* 0x0000000303107223 */ /* 0x000fe20000010010 */
[----:B------:R-:W-:Y:S01]  /*08f0*/  FADD.FTZ R15, R14, R3 ;  /* 0x000000030e0f7221 */ /* 0x000fe20000010000 */
[----:B-1----:R-:W-:Y:S01]  /*0900*/  HADD2.F32 R2, -RZ, R20.H1_H1 ;  /* 0x30000014ff027230 */ /* 0x002fe20000004100 */
[----:B------:R0:W-:Y:S04]  /*0910*/  STL [R1+0x8], R3 ;  /* 0x0000080301007387 */ /* 0x0001e80000100800 */
[----:B------:R1:W-:Y:S01]  /*0920*/  STL [R1+0x4], R2 ;  /* 0x0000040201007387 */ /* 0x0003e20000100800 */
[----:B------:R-:W-:Y:S01]  /*0930*/  FFMA.FTZ R14, R2, R2, R16 ;  /* 0x00000002020e7223 */ /* 0x000fe20000010010 */
[----:B------:R-:W-:Y:S01]  /*0940*/  FADD.FTZ R15, R15, R2 ;  /* 0x000000020f0f7221 */ /* 0x000fe20000010000 */
[----:B------:R-:W-:-:S02]  /*0950*/  HADD2.F32 R18, -RZ, R22.H0_H0 ;  /* 0x20000016ff127230 */ /* 0x000fc40000004100 */
[--C-:B0-----:R-:W-:Y:S02]  /*0960*/  HADD2.F32 R3, -RZ, R17.reuse.H0_H0 ;  /* 0x20000011ff037230 */ /* 0x101fe40000004100 */
[----:B-1----:R-:W-:-:S03]  /*0970*/  HADD2.F32 R2, -RZ, R17.H1_H1 ;  /* 0x30000011ff027230 */ /* 0x002fc60000004100 */
[----:B------:R-:W-:Y:S04]  /*0980*/  STL [R1+0x6c], R3 ;  /* 0x00006c0301007387 */ /* 0x000fe80000100800 */
[----:B------:R0:W-:Y:S04]  /*0990*/  STL [R1], R18 ;  /* 0x0000001201007387 */ /* 0x0001e80000100800 */
[----:B------:R1:W-:Y:S04]  /*09a0*/  STL [R1+0x68], R2 ;  /* 0x0000680201007387 */ /* 0x0003e80000100800 */
[----:B------:R-:W2:Y:S01]  /*09b0*/  LDL R20, [R1+0x8c] ;  /* 0x00008c0001147983 */ /* 0x000ea20000100800 */
[----:B------:R-:W-:-:S02]  /*09c0*/  HADD2.F32 R36, -RZ, R22.H1_H1 ;  /* 0x30000016ff247230 */ /* 0x000fc40000004100 */
[----:B------:R-:W-:Y:S01]  /*09d0*/  FFMA.FTZ R14, R18, R18, R14 ;  /* 0x00000012120e7223 */ /* 0x000fe2000001000e */
[----:B------:R-:W-:-:S03]  /*09e0*/  FADD.FTZ R16, R15, R18 ;  /* 0x000000120f107221 */ /* 0x000fc60000010000 */
[----:B------:R-:W-:Y:S01]  /*09f0*/  FFMA.FTZ R15, R36, R36, R14 ;  /* 0x00000024240f7223 */ /* 0x000fe2000001000e */
[----:B------:R-:W-:Y:S01]  /*0a00*/  FADD.FTZ R14, R16, R36 ;  /* 0x00000024100e7221 */ /* 0x000fe20000010000 */
[----:B0-----:R-:W-:Y:S01]  /*0a10*/  FFMA.FTZ R18, R0, R0, RZ ;  /* 0x0000000000127223 */ /* 0x001fe200000100ff */
[--C-:B------:R-:W-:Y:S02]  /*0a20*/  HADD2.F32 R35, -RZ, R24.reuse.H0_H0 ;  /* 0x20000018ff237230 */ /* 0x100fe40000004100 */
[----:B------:R-:W-:-:S03]  /*0a30*/  HADD2.F32 R34, -RZ, R24.H1_H1 ;  /* 0x30000018ff227230 */ /* 0x000fc60000004100 */
[----:B------:R-:W-:Y:S01]  /*0a40*/  FFMA.FTZ R15, R35, R35, R15 ;  /* 0x00000023230f7223 */ /* 0x000fe2000001000f */
[----:B------:R-:W-:Y:S01]  /*0a50*/  FADD.FTZ R14, R14, R35 ;  /* 0x000000230e0e7221 */ /* 0x000fe20000010000 */
[--C-:B------:R-:W-:Y:S02]  /*0a60*/  HADD2.F32 R33, -RZ, R26.reuse.H0_H0 ;  /* 0x2000001aff217230 */ /* 0x100fe40000004100 */
[----:B------:R-:W-:Y:S01]  /*0a70*/  FFMA.FTZ R15, R34, R34, R15 ;  /* 0x00000022220f7223 */ /* 0x000fe2000001000f */
[----:B------:R-:W-:Y:S01]  /*0a80*/  FADD.FTZ R14, R14, R34 ;  /* 0x000000220e0e7221 */ /* 0x000fe20000010000 */
[----:B------:R-:W-:Y:S02]  /*0a90*/  HADD2.F32 R26, -RZ, R26.H1_H1 ;  /* 0x3000001aff1a7230 */ /* 0x000fe40000004100 */
[----:B------:R-:W-:Y:S01]  /*0aa0*/  FADD.FTZ R17, RZ, R0 ;  /* 0x00000000ff117221 */ /* 0x000fe20000010000 */
[----:B------:R-:W-:Y:S01]  /*0ab0*/  FFMA.FTZ R15, R33, R33, R15 ;  /* 0x00000021210f7223 */ /* 0x000fe2000001000f */
[----:B------:R-:W-:Y:S01]  /*0ac0*/  FADD.FTZ R14, R14, R33 ;  /* 0x000000210e0e7221 */ /* 0x000fe20000010000 */
[----:B------:R-:W-:-:S02]  /*0ad0*/  HADD2.F32 R16, -RZ, R28.H0_H0 ;  /* 0x2000001cff107230 */ /* 0x000fc40000004100 */
[----:B------:R-:W-:Y:S01]  /*0ae0*/  FFMA.FTZ R18, R37, R37, R18 ;  /* 0x0000002525127223 */ /* 0x000fe20000010012 */
[----:B------:R-:W-:Y:S01]  /*0af0*/  FFMA.FTZ R15, R26, R26, R15 ;  /* 0x0000001a1a0f7223 */ /* 0x000fe2000001000f */
[----:B------:R-:W-:Y:S01]  /*0b00*/  FADD.FTZ R14, R14, R26 ;  /* 0x0000001a0e0e7221 */ /* 0x000fe20000010000 */
[----:B------:R-:W-:Y:S01]  /*0b10*/  FADD.FTZ R17, R17, R37 ;  /* 0x0000002511117221 */ /* 0x000fe20000010000 */
[----:B------:R-:W-:Y:S02]  /*0b20*/  HADD2.F32 R28, -RZ, R28.H1_H1 ;  /* 0x3000001cff1c7230 */ /* 0x000fe40000004100 */
[----:B------:R-:W-:Y:S01]  /*0b30*/  FFMA.FTZ R18, R3, R3, R18 ;  /* 0x0000000303127223 */ /* 0x000fe20000010012 */
[----:B------:R-:W-:Y:S01]  /*0b40*/  FFMA.FTZ R15, R16, R16, R15 ;  /* 0x00000010100f7223 */ /* 0x000fe2000001000f */
[----:B------:R-:W-:Y:S01]  /*0b50*/  FADD.FTZ R14, R14, R16 ;  /* 0x000000100e0e7221 */ /* 0x000fe20000010000 */
        /* <DEDUP_REMOVED lines=8> */
[----:B------:R-:W-:Y:S01]  /*0be0*/  FADD.FTZ R17, R17, R22 ;  /* 0x0000001611117221 */ /* 0x000fe20000010000 */
[----:B------:R-:W-:Y:S02]  /*0bf0*/  STL [R1+0x64], R22 ;  /* 0x0000641601007387 */ /* 0x000fe40000100800 */
[----:B------:R-:W-:Y:S01]  /*0c00*/  FFMA.FTZ R18, R19, R19, R18 ;  /* 0x0000001313127223 */ /* 0x000fe20000010012 */
[----:B------:R-:W-:Y:S01]  /*0c10*/  FADD.FTZ R17, R17, R19 ;  /* 0x0000001311117221 */ /* 0x000fe20000010000 */
[----:B------:R0:W5:Y:S04]  /*0c20*/  LDL.LU R3, [R1+0xa0] ;  /* 0x0000a00001037983 */ /* 0x0001680000300800 */
[----:B-1----:R0:W5:Y:S04]  /*0c30*/  LDL.LU R2, [R1+0x98] ;  /* 0x0000980001027983 */ /* 0x0021680000300800 */
[----:B------:R1:W-:Y:S02]  /*0c40*/  STL [R1+0x60], R19 ;  /* 0x0000601301007387 */ /* 0x0003e40000100800 */
[--C-:B-1----:R-:W-:Y:S01]  /*0c50*/  HADD2.F32 R19, -RZ, R21.reuse.H1_H1 ;  /* 0x30000015ff137230 */ /* 0x102fe20000004100 */
[----:B------:R-:W-:Y:S01]  /*0c60*/  BSSY B0, `(.L_x_3038) ;  /* 0x00000cb000007945 */ /* 0x000fe20003800000 */
[----:B--2---:R1:W-:Y:S02]  /*0c70*/  STS.64 [R20], R14 ;  /* 0x0000000e14007388 */ /* 0x0043e40000000a00 */
[----:B-1----:R-:W-:-:S05]  /*0c80*/  HADD2.F32 R15, -RZ, R21.H0_H0 ;  /* 0x20000015ff0f7230 */ /* 0x002fca0000004100 */
[----:B------:R1:W-:Y:S01]  /*0c90*/  STL [R1+0x54], R15 ;  /* 0x0000540f01007387 */ /* 0x0003e20000100800 */
[----:B------:R-:W-:Y:S01]  /*0ca0*/  FFMA.FTZ R14, R15, R15, R18 ;  /* 0x0000000f0f0e7223 */ /* 0x000fe20000010012 */
[----:B------:R-:W-:-:S03]  /*0cb0*/  HADD2.F32 R18, -RZ, R23.H0_H0 ;  /* 0x20000017ff127230 */ /* 0x000fc60000004100 */
[----:B------:R-:W-:Y:S01]  /*0cc0*/  FFMA.FTZ R14, R19, R19, R14 ;  /* 0x00000013130e7223 */ /* 0x000fe2000001000e */
[----:B-1----:R-:W-:Y:S01]  /*0cd0*/  FADD.FTZ R15, R17, R15 ;  /* 0x0000000f110f7221 */ /* 0x002fe20000010000 */
[----:B------:R1:W-:Y:S03]  /*0ce0*/  STL [R1+0x50], R19 ;  /* 0x0000501301007387 */ /* 0x0003e60000100800 */
[----:B------:R-:W-:Y:S01]  /*0cf0*/  FADD.FTZ R15, R15, R19 ;  /* 0x000000130f0f7221 */ /* 0x000fe20000010000 */
[----:B------:R2:W-:Y:S01]  /*0d00*/  STL [R1+0x4c], R18 ;  /* 0x00004c1201007387 */ /* 0x0005e20000100800 */
[----:B------:R-:W-:Y:S01]  /*0d10*/  FFMA.FTZ R14, R18, R18, R14 ;  /* 0x00000012120e7223 */ /* 0x000fe2000001000e */
[----:B------:R-:W-:Y:S02]  /*0d20*/  HADD2.F32 R17, -RZ, R25.H1_H1 ;  /* 0x30000019ff117230 */ /* 0x000fe40000004100 */
[----:B------:R-:W-:Y:S01]  /*0d30*/  FADD.FTZ R15, R15, R18 ;  /* 0x000000120f0f7221 */ /* 0x000fe20000010000 */
[----:B-1----:R-:W-:-:S02]  /*0d40*/  HADD2.F32 R19, -RZ, R23.H1_H1 ;  /* 0x30000017ff137230 */ /* 0x002fc40000004100 */
[----:B--2---:R-:W-:Y:S02]  /*0d50*/  HADD2.F32 R18, -RZ, R25.H0_H0 ;  /* 0x20000019ff127230 */ /* 0x004fe40000004100 */
[----:B------:R-:W1:Y:S01]  /*0d60*/  S2R R25, SR_TID.X ;  /* 0x0000000000197919 */ /* 0x000e620000002100 */
[----:B------:R-:W-:Y:S01]  /*0d70*/  FFMA.FTZ R14, R19, R19, R14 ;  /* 0x00000013130e7223 */ /* 0x000fe2000001000e */
[----:B------:R-:W-:Y:S01]  /*0d80*/  FADD.FTZ R15, R15, R19 ;  /* 0x000000130f0f7221 */ /* 0x000fe20000010000 */
[----:B------:R2:W-:Y:S02]  /*0d90*/  STL [R1+0x18], R19 ;  /* 0x0000181301007387 */ /* 0x0005e40000100800 */
[----:B------:R-:W-:Y:S01]  /*0da0*/  FFMA.FTZ R14, R18, R18, R14 ;  /* 0x00000012120e7223 */ /* 0x000fe2000001000e */
[----:B------:R-:W-:Y:S01]  /*0db0*/  FADD.FTZ R15, R15, R18 ;  /* 0x000000120f0f7221 */ /* 0x000fe20000010000 */
[----:B------:R3:W-:Y:S02]  /*0dc0*/  STL [R1+0x48], R18 ;  /* 0x0000481201007387 */ /* 0x0007e40000100800 */
[----:B------:R-:W-:Y:S01]  /*0dd0*/  FFMA.FTZ R14, R17, R17, R14 ;  /* 0x00000011110e7223 */ /* 0x000fe2000001000e */
[----:B------:R-:W-:Y:S01]  /*0de0*/  FADD.FTZ R15, R15, R17 ;  /* 0x000000110f0f7221 */ /* 0x000fe20000010000 */
[----:B------:R4:W-:Y:S01]  /*0df0*/  STL [R1+0x28], R17 ;  /* 0x0000281101007387 */ /* 0x0009e20000100800 */
[----:B--2---:R-:W-:-:S02]  /*0e00*/  HADD2.F32 R19, -RZ, R27.H1_H1 ;  /* 0x3000001bff137230 */ /* 0x004fc40000004100 */
[----:B---3--:R-:W-:-:S05]  /*0e10*/  HADD2.F32 R18, -RZ, R27.H0_H0 ;  /* 0x2000001bff127230 */ /* 0x008fca0000004100 */
[----:B----4-:R-:W-:Y:S01]  /*0e20*/  FFMA.FTZ R17, R18, R18, R14 ;  /* 0x0000001212117223 */ /* 0x010fe2000001000e */
[----:B------:R2:W-:Y:S01]  /*0e30*/  STL [R1+0x44], R18 ;  /* 0x0000441201007387 */ /* 0x0005e20000100800 */
[----:B------:R-:W-:Y:S02]  /*0e40*/  FADD.FTZ R14, R15, R18 ;  /* 0x000000120f0e7221 */ /* 0x000fe40000010000 */
[----:B------:R-:W-:Y:S01]  /*0e50*/  FFMA.FTZ R15, R19, R19, R17 ;  /* 0x00000013130f7223 */ /* 0x000fe20000010011 */
[--C-:B------:R-:W-:Y:S01]  /*0e60*/  HADD2.F32 R17, -RZ, R29.reuse.H1_H1 ;  /* 0x3000001dff117230 */ /* 0x100fe20000004100 */
[----:B------:R-:W-:Y:S01]  /*0e70*/  STL [R1+0x38], R19 ;  /* 0x0000381301007387 */ /* 0x000fe20000100800 */
[----:B--2---:R-:W-:Y:S02]  /*0e80*/  HADD2.F32 R18, -RZ, R29.H0_H0 ;  /* 0x2000001dff127230 */ /* 0x004fe40000004100 */
[----:B------:R-:W-:-:S03]  /*0e90*/  FADD.FTZ R14, R14, R19 ;  /* 0x000000130e0e7221 */ /* 0x000fc60000010000 */
[----:B------:R-:W-:Y:S04]  /*0ea0*/  STL [R1+0x40], R18 ;  /* 0x0000401201007387 */ /* 0x000fe80000100800 */
[----:B------:R-:W-:Y:S01]  /*0eb0*/  STL [R1+0x3c], R17 ;  /* 0x00003c1101007387 */ /* 0x000fe20000100800 */
[----:B-1----:R-:W-:Y:S01]  /*0ec0*/  ISETP.GT.U32.AND P0, PT, R25, 0x3f, PT ;  /* 0x0000003f1900780c */ /* 0x002fe20003f04070 */
[----:B------:R-:W-:Y:S01]  /*0ed0*/  FFMA.FTZ R15, R18, R18, R15 ;  /* 0x00000012120f7223 */ /* 0x000fe2000001000f */
[----:B------:R-:W-:-:S03]  /*0ee0*/  FADD.FTZ R14, R14, R18 ;  /* 0x000000120e0e7221 */ /* 0x000fc60000010000 */
[----:B------:R-:W-:Y:S01]  /*0ef0*/  FFMA.FTZ R15, R17, R17, R15 ;  /* 0x00000011110f7223 */ /* 0x000fe2000001000f */
[----:B------:R-:W-:-:S05]  /*0f00*/  FADD.FTZ R14, R14, R17 ;  /* 0x000000110e0e7221 */ /* 0x000fca0000010000 */
[----:B------:R1:W-:Y:S02]  /*0f10*/  STS.64 [R20+0x1680], R14 ;  /* 0x0016800e14007388 */ /* 0x0003e40000000a00 */
[----:B-1----:R-:W-:Y:S01]  /*0f20*/  CS2R R14, SRZ ;  /* 0x00000000000e7805 */ /* 0x002fe2000001ff00 */
[----:B------:R-:W-:Y:S06]  /*0f30*/  BAR.SYNC.DEFER_BLOCKING 0x0 ;  /* 0x0000000000007b1d */ /* 0x000fec0000010000 */
[----:B0-----:R-:W-:Y:S05]  /*0f40*/  @P0 BRA `(.L_x_3039) ;  /* 0x0000000800700947 */ /* 0x001fea0003800000 */
[----:B------:R-:W0:Y:S01]  /*0f50*/  S2R R20, SR_CgaCtaId ;  /* 0x0000000000147919 */ /* 0x000e220000008800 */
[----:B------:R-:W-:Y:S02]  /*0f60*/  SHF.R.U32.HI R14, RZ, 0x1, R25 ;  /* 0x00000001ff0e7819 */ /* 0x000fe40000011619 */
[----:B------:R-:W-:-:S03]  /*0f70*/  SHF.L.U32 R24, R25, 0x3, RZ ;  /* 0x0000000319187819 */ /* 0x000fc600000006ff */
[----:B------:R-:W-:Y:S01]  /*0f80*/  IMAD R14, R14, 0x1e, RZ ;  /* 0x0000001e0e0e7824 */ /* 0x000fe200078e02ff */
[----:B------:R-:W-:-:S04]  /*0f90*/  LOP3.LUT R24, R24, 0x8, RZ, 0xc0, !PT ;  /* 0x0000000818187812 */ /* 0x000fc800078ec0ff */
[----:B------:R-:W-:Y:S02]  /*0fa0*/  IADD3 R17, R14, 0x2, RZ ;  /* 0x000000020e117810 */ /* 0x000fe40007ffe0ff */
[----:B------:R-:W-:Y:S02]  /*0fb0*/  SHF.R.U32.HI R18, RZ, 0x1, R14 ;  /* 0x00000001ff127819 */ /* 0x000fe4000001160e */
[--C-:B------:R-:W-:Y:S02]  /*0fc0*/  SHF.R.U32.HI R15, RZ, 0x1, R17.reuse ;  /* 0x00000001ff0f7819 */ /* 0x100fe40000011611 */
[----:B------:R-:W-:Y:S02]  /*0fd0*/  SHF.R.U32.HI R17, RZ, 0x2, R17 ;  /* 0x00000002ff117819 */ /* 0x000fe40000011611 */
[----:B------:R-:W-:Y:S02]  /*0fe0*/  LOP3.LUT R15, R15, 0x1, RZ, 0xc0, !PT ;  /* 0x000000010f0f7812 */ /* 0x000fe400078ec0ff */
[----:B------:R-:W-:-:S02]  /*0ff0*/  LOP3.LUT R18, R18, 0x1, RZ, 0xc0, !PT ;  /* 0x0000000112127812 */ /* 0x000fc400078ec0ff */
[----:B------:R-:W-:Y:S01]  /*1000*/  SHF.R.U32.HI R19, RZ, 0x2, R14 ;  /* 0x00000002ff137819 */ /* 0x000fe2000001160e */
[----:B------:R-:W-:Y:S01]  /*1010*/  IMAD R17, R15, 0xf0, R17 ;  /* 0x000000f00f117824 */ /* 0x000fe200078e0211 */
[----:B------:R-:W-:Y:S02]  /*1020*/  MOV R15, 0x400 ;  /* 0x00000400000f7802 */ /* 0x000fe40000000f00 */
[----:B------:R-:W-:Y:S01]  /*1030*/  IADD3 R23, R14, 0x14, RZ ;  /* 0x000000140e177810 */ /* 0x000fe20007ffe0ff */
[----:B------:R-:W-:Y:S01]  /*1040*/  IMAD R18, R18, 0xf0, R19 ;  /* 0x000000f012127824 */ /* 0x000fe200078e0213 */
[----:B------:R-:W-:Y:S02]  /*1050*/  IADD3 R22, R14, 0x16, RZ ;  /* 0x000000160e167810 */ /* 0x000fe40007ffe0ff */
        /* <DEDUP_REMOVED lines=88> */
[----:B------:R0:W1:Y:S02]  /*15e0*/  LDS.64 R18, [R17] ;  /* 0x0000000011127984 */ /* 0x0000640000000a00 */
[--C-:B0-----:R-:W-:Y:S02]  /*15f0*/  SHF.R.U32.HI R17, RZ, 0x1, R23.reuse ;  /* 0x00000001ff117819 */ /* 0x101fe40000011617 */
[----:B------:R-:W-:Y:S02]  /*1600*/  SHF.R.U32.HI R23, RZ, 0x2, R23 ;  /* 0x00000002ff177819 */ /* 0x000fe40000011617 */
[----:B------:R-:W-:-:S05]  /*1610*/  LOP3.LUT R17, R17, 0x1, RZ, 0xc0, !PT ;  /* 0x0000000111117812 */ /* 0x000fca00078ec0ff */
[----:B------:R-:W-:Y:S01]  /*1620*/  IMAD R23, R17, 0xf0, R23 ;  /* 0x000000f011177824 */ /* 0x000fe200078e0217 */
[--C-:B------:R-:W-:Y:S02]  /*1630*/  SHF.R.U32.HI R17, RZ, 0x1, R22.reuse ;  /* 0x00000001ff117819 */ /* 0x100fe40000011616 */
[----:B------:R-:W-:Y:S02]  /*1640*/  SHF.R.U32.HI R22, RZ, 0x2, R22 ;  /* 0x00000002ff167819 */ /* 0x000fe40000011616 */
[----:B------:R-:W-:-:S05]  /*1650*/  LOP3.LUT R17, R17, 0x1, RZ, 0xc0, !PT ;  /* 0x0000000111117812 */ /* 0x000fca00078ec0ff */
[----:B------:R-:W-:-:S04]  /*1660*/  IMAD R22, R17, 0xf0, R22 ;  /* 0x000000f011167824 */ /* 0x000fc800078e0216 */
[----:B------:R-:W-:-:S05]  /*1670*/  IMAD R22, R22, 0x18, R15 ;  /* 0x0000001816167824 */ /* 0x000fca00078e020f */
[----:B------:R-:W-:Y:S01]  /*1680*/  IADD3 R22, R24, R22, RZ ;  /* 0x0000001618167210 */ /* 0x000fe20007ffe0ff */
[----:B-1----:R-:W-:Y:S01]  /*1690*/  FADD.FTZ R19, R21, R19 ;  /* 0x0000001315137221 */ /* 0x002fe20000010000 */
[----:B------:R-:W-:Y:S01]  /*16a0*/  IADD3 R21, R14, 0x18, RZ ;  /* 0x000000180e157810 */ /* 0x000fe20007ffe0ff */
[----:B------:R-:W-:-:S03]  /*16b0*/  FADD.FTZ R18, R20, R18 ;  /* 0x0000001214127221 */ /* 0x000fc60000010000 */
[--C-:B------:R-:W-:Y:S02]  /*16c0*/  SHF.R.U32.HI R17, RZ, 0x1, R21.reuse ;  /* 0x00000001ff117819 */ /* 0x100fe40000011615 */
[----:B------:R-:W-:Y:S02]  /*16d0*/  SHF.R.U32.HI R21, RZ, 0x2, R21 ;  /* 0x00000002ff157819 */ /* 0x000fe40000011615 */
[----:B------:R-:W-:-:S05]  /*16e0*/  LOP3.LUT R17, R17, 0x1, RZ, 0xc0, !PT ;  /* 0x0000000111117812 */ /* 0x000fca00078ec0ff */
[----:B------:R-:W-:Y:S01]  /*16f0*/  IMAD R21, R17, 0xf0, R21 ;  /* 0x000000f011157824 */ /* 0x000fe200078e0215 */
[C---:B------:R-:W-:Y:S02]  /*1700*/  IADD3 R17, R14.reuse, 0x1a, RZ ;  /* 0x0000001a0e117810 */ /* 0x040fe40007ffe0ff */
[----:B------:R-:W-:Y:S01]  /*1710*/  IADD3 R14, R14, 0x1c, RZ ;  /* 0x0000001c0e0e7810 */ /* 0x000fe20007ffe0ff */
[----:B------:R-:W-:Y:S01]  /*1720*/  IMAD R21, R21, 0x18, R15 ;  /* 0x0000001815157824 */ /* 0x000fe200078e020f */
[--C-:B------:R-:W-:Y:S02]  /*1730*/  SHF.R.U32.HI R20, RZ, 0x1, R17.reuse ;  /* 0x00000001ff147819 */ /* 0x100fe40000011611 */
[----:B------:R-:W-:Y:S02]  /*1740*/  SHF.R.U32.HI R17, RZ, 0x2, R17 ;  /* 0x00000002ff117819 */ /* 0x000fe40000011611 */
[----:B------:R-:W-:Y:S02]  /*1750*/  LOP3.LUT R20, R20, 0x1, RZ, 0xc0, !PT ;  /* 0x0000000114147812 */ /* 0x000fe400078ec0ff */
[----:B------:R-:W-:-:S03]  /*1760*/  IADD3 R21, R24, R21, RZ ;  /* 0x0000001518157210 */ /* 0x000fc60007ffe0ff */
[----:B------:R-:W-:Y:S01]  /*1770*/  IMAD R17, R20, 0xf0, R17 ;  /* 0x000000f014117824 */ /* 0x000fe200078e0211 */
[--C-:B------:R-:W-:Y:S02]  /*1780*/  SHF.R.U32.HI R20, RZ, 0x1, R14.reuse ;  /* 0x00000001ff147819 */ /* 0x100fe4000001160e */
[----:B------:R-:W-:Y:S01]  /*1790*/  SHF.R.U32.HI R14, RZ, 0x2, R14 ;  /* 0x00000002ff0e7819 */ /* 0x000fe2000001160e */
[----:B------:R-:W-:Y:S01]  /*17a0*/  IMAD R17, R17, 0x18, R15 ;  /* 0x0000001811117824 */ /* 0x000fe200078e020f */
[----:B------:R-:W-:-:S04]  /*17b0*/  LOP3.LUT R20, R20, 0x1, RZ, 0xc0, !PT ;  /* 0x0000000114147812 */ /* 0x000fc800078ec0ff */
[----:B------:R-:W-:Y:S01]  /*17c0*/  IADD3 R17, R24, R17, RZ ;  /* 0x0000001118117210 */ /* 0x000fe20007ffe0ff */
[----:B------:R-:W-:Y:S02]  /*17d0*/  IMAD R20, R20, 0xf0, R14 ;  /* 0x000000f014147824 */ /* 0x000fe400078e020e */
        /* <DEDUP_REMOVED lines=19> */
.L_x_3039:
[----:B------:R-:W-:Y:S05]  /*1910*/  BSYNC B0 ;  /* 0x0000000000007941 */ /* 0x000fea0003800000 */
.L_x_3038:
[----:B------:R-:W0:Y:S01]  /*1920*/  SHFL.BFLY PT, R18, R14, 0x1, 0x1f ;  /* 0x0c201f000e127f89 */ /* 0x000e2200000e0000 */
[C---:B------:R-:W-:Y:S01]  /*1930*/  LOP3.LUT P1, RZ, R25.reuse, 0xffffffc1, RZ, 0xc0, !PT ;  /* 0xffffffc119ff7812 */ /* 0x040fe2000782c0ff */
[----:B------:R-:W-:Y:S01]  /*1940*/  BSSY B0, `(.L_x_3040) ;  /* 0x0000013000007945 */ /* 0x000fe20003800000 */
[C---:B------:R-:W-:Y:S01]  /*1950*/  ISETP.NE.AND P2, PT, R25.reuse, RZ, PT ;  /* 0x000000ff1900720c */ /* 0x040fe20003f45270 */
[----:B------:R-:W1:Y:S01]  /*1960*/  SHFL.BFLY PT, R17, R15, 0x1, 0x1f ;  /* 0x0c201f000f117f89 */ /* 0x000e6200000e0000 */
[----:B------:R-:W-:Y:S01]  /*1970*/  ISETP.GT.U32.AND P0, PT, R25, 0xff, PT ;  /* 0x000000ff1900780c */ /* 0x000fe20003f04070 */
[----:B------:R-:W2:Y:S01]  /*1980*/  S2R R20, SR_CTAID.Y ;  /* 0x0000000000147919 */ /* 0x000ea20000002600 */
[----:B------:R-:W3:Y:S01]  /*1990*/  S2R R21, SR_CTAID.X ;  /* 0x0000000000157919 */ /* 0x000ee20000002500 */
[----:B0-----:R-:W-:Y:S01]  /*19a0*/  FADD.FTZ R14, R18, R14 ;  /* 0x0000000e120e7221 */ /* 0x001fe20000010000 */
[----:B-1----:R-:W-:-:S05]  /*19b0*/  FADD.FTZ R15, R17, R15 ;  /* 0x0000000f110f7221 */ /* 0x002fca0000010000 */
[----:B------:R-:W-:Y:S05]  /*19c0*/  @P1 BRA `(.L_x_3041) ;  /* 0x0000000000281947 */ /* 0x000fea0003800000 */
[----:B------:R-:W2:Y:S01]  /*19d0*/  LDC R17, c[0x0][0x10] ;  /* 0x00000400ff117b82 */ /* 0x000ea20000000800 */
[----:B------:R-:W-:-:S04]  /*19e0*/  SHF.R.U32.HI R18, RZ, 0x1, R25 ;  /* 0x00000001ff127819 */ /* 0x000fc80000011619 */
[----:B------:R-:W-:-:S04]  /*19f0*/  SHF.L.U32 R18, R18, 0x6, RZ ;  /* 0x0000000612127819 */ /* 0x000fc800000006ff */
[----:B---3--:R-:W-:Y:S01]  /*1a00*/  LOP3.LUT R18, R18, 0xffffffc0, R21, 0xe2, !PT ;  /* 0xffffffc012127812 */ /* 0x008fe200078ee215 */
[----:B--2---:R-:W-:-:S05]  /*1a10*/  IMAD R17, R17, UR4, R20 ;  /* 0x0000000411117c24 */ /* 0x004fca000f8e0214 */
[----:B------:R-:W-:Y:S02]  /*1a20*/  LEA R17, R17, R18, 0xb ;  /* 0x0000001211117211 */ /* 0x000fe400078e58ff */
[----:B------:R-:W0:Y:S02]  /*1a30*/  LDC.64 R18, c[0x0][0x248] ;  /* 0x00009200ff127b82 */ /* 0x000e240000000a00 */
[----:B------:R-:W-:-:S05]  /*1a40*/  SHF.L.U32 R17, R17, 0x1, RZ ;  /* 0x0000000111117819 */ /* 0x000fca00000006ff */
[----:B0-----:R-:W-:-:S05]  /*1a50*/  IMAD.WIDE.U32 R18, R17, 0x4, R18 ;  /* 0x0000000411127825 */ /* 0x001fca00078e0012 */
[----:B------:R0:W-:Y:S02]  /*1a60*/  STG.E.64 desc[UR6][R18.64], R14 ;  /* 0x0000000e12007986 */ /* 0x0001e4000c101b06 */
.L_x_3041:
[----:B------:R-:W-:Y:S05]  /*1a70*/  BSYNC B0 ;  /* 0x0000000000007941 */ /* 0x000fea0003800000 */
.L_x_3040:
[----:B------:R-:W-:Y:S06]  /*1a80*/  BAR.SYNC.DEFER_BLOCKING 0x0 ;  /* 0x0000000000007b1d */ /* 0x000fec0000010000 */
[----:B------:R-:W-:Y:S05]  /*1a90*/  @P2 BRA `(.L_x_3042) ;  /* 0x00000000003c2947 */ /* 0x000fea0003800000 */
[----:B0-----:R-:W2:Y:S01]  /*1aa0*/  LDC.64 R14, c[0x0][0x250] ;  /* 0x00009400ff0e7b82 */ /* 0x001ea20000000a00 */
[----:B---3--:R-:W-:Y:S02]  /*1ab0*/  ISETP.NE.AND P1, PT, R21, RZ, PT ;  /* 0x000000ff1500720c */ /* 0x008fe40003f25270 */
[----:B------:R-:W-:-:S04]  /*1ac0*/  MOV R17, 0x7fffffc1 ;  /* 0x7fffffc100117802 */ /* 0x000fc80000000f00 */
[----:B------:R-:W-:Y:S01]  /*1ad0*/  SEL R17, R17, 0x1, !P1 ;  /* 0x0000000111117807 */ /* 0x000fe20004800000 */
[----:B--2---:R-:W-:Y:S01]  /*1ae0*/  IMAD.WIDE.U32 R14, R20, 0x4, R14 ;  /* 0x00000004140e7825 */ /* 0x004fe200078e000e */
[----:B------:R-:W-:Y:S06]  /*1af0*/  MEMBAR.ALL.GPU ;  /* 0x0000000000007992 */ /* 0x000fec000000a000 */
[----:B------:R-:W-:-:S00]  /*1b00*/  ERRBAR ;  /* 0x00000000000079ab */ /* 0x000fc00000000000 */
[----:B------:R-:W-:Y:S06]  /*1b10*/  CGAERRBAR ;  /* 0x00000000000075ab */ /* 0x000fec0000000000 */
[----:B------:R0:W5:Y:S02]  /*1b20*/  ATOM.E.ADD.STRONG.GPU PT, R17, desc[UR6][R14.64], R17 ;  /* 0x000000110e11798a */ /* 0x00016400081ee1c6 */
.L_x_3043:
[----:B------:R-:W2:Y:S04]  /*1b30*/  LD.E.STRONG.GPU R18, desc[UR6][R14.64] ;  /* 0x000000060e127980 */ /* 0x000ea8000c10f900 */
[----:B--2---:R-:W-:Y:S01]  /*1b40*/  CCTL.IVALL ;  /* 0x00000000ff00798f */ /* 0x004fe20002000000 */
[----:B------:R-:W-:Y:S05]  /*1b50*/  YIELD ;  /* 0x0000000000007946 */ /* 0x000fea0003800000 */
[----:B-----5:R-:W-:-:S04]  /*1b60*/  LOP3.LUT R18, R18, R17, RZ, 0x3c, !PT ;  /* 0x0000001112127212 */ /* 0x020fc800078e3cff */
[----:B------:R-:W-:-:S13]  /*1b70*/  ISETP.GT.AND P1, PT, R18, -0x1, PT ;  /* 0xffffffff1200780c */ /* 0x000fda0003f24270 */
[----:B------:R-:W-:Y:S05]  /*1b80*/  @P1 BRA `(.L_x_3043) ;  /* 0xfffffffc00e81947 */ /* 0x000fea000383ffff */
.L_x_3042:
[----:B------:R-:W1:Y:S01]  /*1b90*/  S2R R29, SR_TID.X ;  /* 0x00000000001d7919 */ /* 0x000e620000002100 */
[----:B------:R-:W-:Y:S05]  /*1ba0*/  WARPSYNC.ALL ;  /* 0x0000000000007948 */ /* 0x000fea0003800000 */
[----:B------:R-:W-:Y:S01]  /*1bb0*/  BAR.SYNC.DEFER_BLOCKING 0x0 ;  /* 0x0000000000007b1d */ /* 0x000fe20000010000 */
[----:B0-----:R-:W-:-:S05]  /*1bc0*/  CS2R R14, SRZ ;  /* 0x00000000000e7805 */ /* 0x001fca000001ff00 */
[----:B------:R-:W-:Y:S04]  /*1bd0*/  BSSY B0, `(.L_x_3044) ;  /* 0x0000035000007945 */ /* 0x000fe80003800000 */
[----:B------:R-:W-:Y:S05]  /*1be0*/  @P0 BRA `(.L_x_3045) ;  /* 0x0000000000cc0947 */ /* 0x000fea0003800000 */
[----:B------:R-:W0:Y:S01]  /*1bf0*/  S2R R18, SR_CTAID.Y ;  /* 0x0000000000127919 */ /* 0x000e220000002600 */
[----:B------:R-:W0:Y:S01]  /*1c00*/  LDC R14, c[0x0][0x10] ;  /* 0x00000400ff0e7b82 */ /* 0x000e220000000800 */
[C---:B-1----:R-:W-:Y:S01]  /*1c10*/  SHF.L.U32 R15, R29.reuse, 0x3, RZ ;  /* 0x000000031d0f7819 */ /* 0x042fe200000006ff */
[----:B-----5:R1:W-:Y:S01]  /*1c20*/  STL.64 [R1+0xa0], R2 ;  /* 0x0000a00201007387 */ /* 0x0203e20000100a00 */
[----:B------:R-:W-:Y:S02]  /*1c30*/  LOP3.LUT R17, R29, 0x7, RZ, 0xc0, !PT ;  /* 0x000000071d117812 */ /* 0x000fe400078ec0ff */
[----:B------:R-:W-:-:S03]  /*1c40*/  LOP3.LUT R15, R15, 0x7fffffc0, RZ, 0xc0, !PT ;  /* 0x7fffffc00f0f7812 */ /* 0x000fc600078ec0ff */
[----:B-1----:R-:W1:Y:S01]  /*1c50*/  LDC.64 R2, c[0x0][0x248] ;  /* 0x00009200ff027b82 */ /* 0x002e620000000a00 */
[----:B0-----:R-:W-:-:S05]  /*1c60*/  IMAD R14, R14, UR4, R18 ;  /* 0x000000040e0e7c24 */ /* 0x001fca000f8e0212 */
[----:B------:R-:W-:-:S04]  /*1c70*/  LEA R14, R14, R15, 0xb ;  /* 0x0000000f0e0e7211 */ /* 0x000fc800078e58ff */
[----:B------:R-:W-:-:S04]  /*1c80*/  IADD3 R14, R14, R17, RZ ;  /* 0x000000110e0e7210 */ /* 0x000fc80007ffe0ff */
[----:B------:R-:W-:-:S04]  /*1c90*/  SHF.L.U32 R17, R14, 0x1, RZ ;  /* 0x000000010e117819 */ /* 0x000fc800000006ff */
[C---:B------:R-:W-:Y:S01]  /*1ca0*/  IADD3 R22, R17.reuse, 0x10, RZ ;  /* 0x0000001011167810 */ /* 0x040fe20007ffe0ff */
[C---:B-1----:R-:W-:Y:S01]  /*1cb0*/  IMAD.WIDE.U32 R18, R17.reuse, 0x4, R2 ;  /* 0x0000000411127825 */ /* 0x042fe200078e0002 */
[----:B--2---:R-:W-:-:S03]  /*1cc0*/  IADD3 R20, R17, 0x20, RZ ;  /* 0x0000002011147810 */ /* 0x004fc60007ffe0ff */
[--C-:B------:R-:W-:Y:S01]  /*1cd0*/  IMAD.WIDE.U32 R22, R22, 0x4, R2.reuse ;  /* 0x0000000416167825 */ /* 0x100fe200078e0002 */
[C---:B------:R-:W-:Y:S01]  /*1ce0*/  IADD3 R14, R17.reuse, 0x30, RZ ;  /* 0x00000030110e7810 */ /* 0x040fe20007ffe0ff */
[----:B------:R-:W2:Y:S02]  /*1cf0*/  LDG.E.64 R18, desc[UR6][R18.64] ;  /* 0x0000000612127981 */ /* 0x000ea4000c1e1b00 */
[--C-:B---3--:R-:W-:Y:S02]  /*1d00*/  IMAD.WIDE.U32 R20, R20, 0x4, R2.reuse ;  /* 0x0000000414147825 */ /* 0x108fe400078e0002 */
[----:B------:R-:W3:Y:S02]  /*1d10*/  LDG.E.64 R22, desc[UR6][R22.64] ;  /* 0x0000000616167981 */ /* 0x000ee4000c1e1b00 */
[----:B------:R-:W-:Y:S02]  /*1d20*/  IMAD.WIDE.U32 R14, R14, 0x4, R2 ;  /* 0x000000040e0e7825 */ /* 0x000fe400078e0002 */
[----:B------:R-:W4:Y:S04]  /*1d30*/  LDG.E.64 R20, desc[UR6][R20.64] ;  /* 0x0000000614147981 */ /* 0x000f28000c1e1b00 */
[----:B------:R-:W4:Y:S01]  /*1d40*/  LDG.E.64 R14, desc[UR6][R14.64] ;  /* 0x000000060e0e7981 */ /* 0x000f22000c1e1b00 */
[----:B------:R-:W-:-:S05]  /*1d50*/  IADD3 R24, R17, 0x70, RZ ;  /* 0x0000007011187810 */ /* 0x000fca0007ffe0ff */
[----:B------:R-:W-:-:S06]  /*1d60*/  IMAD.WIDE.U32 R24, R24, 0x4, R2 ;  /* 0x0000000418187825 */ /* 0x000fcc00078e0002 */
[----:B------:R-:W4:Y:S01]  /*1d70*/  LDG.E.64 R24, desc[UR6][R24.64] ;  /* 0x0000000618187981 */ /* 0x000f22000c1e1b00 */
[----:B--2---:R-:W-:Y:S01]  /*1d80*/  FADD.FTZ R18, RZ, R18 ;  /* 0x00000012ff127221 */ /* 0x004fe20000010000 */
[----:B------:R-:W-:-:S03]  /*1d90*/  FADD.FTZ R19, RZ, R19 ;  /* 0x00000013ff137221 */ /* 0x000fc60000010000 */
[----:B---3--:R-:W-:Y:S01]  /*1da0*/  FADD.FTZ R18, R22, R18 ;  /* 0x0000001216127221 */ /* 0x008fe20000010000 */
[----:B------:R-:W-:Y:S01]  /*1db0*/  FADD.FTZ R19, R23, R19 ;  /* 0x0000001317137221 */ /* 0x000fe20000010000 */
[----:B------:R-:W-:Y:S02]  /*1dc0*/  IADD3 R22, R17, 0x60, RZ ;  /* 0x0000006011167810 */ /* 0x000fe40007ffe0ff */
[----:B----4-:R-:W-:Y:S01]  /*1dd0*/  FADD.FTZ R18, R20, R18 ;  /* 0x0000001214127221 */ /* 0x010fe20000010000 */
[----:B------:R-:W-:Y:S01]  /*1de0*/  FADD.FTZ R27, R21, R19 ;  /* 0x00000013151b7221 */ /* 0x000fe20000010000 */
[C---:B------:R-:W-:Y:S02]  /*1df0*/  IADD3 R20, R17.reuse, 0x50, RZ ;  /* 0x0000005011147810 */ /* 0x040fe40007ffe0ff */
[----:B------:R-:W-:Y:S01]  /*1e00*/  FADD.FTZ R14, R14, R18 ;  /* 0x000000120e0e7221 */ /* 0x000fe20000010000 */
[----:B------:R-:W-:Y:S02]  /*1e10*/  IADD3 R18, R17, 0x40, RZ ;  /* 0x0000004011127810 */ /* 0x000fe40007ffe0ff */
[----:B------:R-:W-:-:S04]  /*1e20*/  IMAD.WIDE.U32 R20, R20, 0x4, R2 ;  /* 0x0000000414147825 */ /* 0x000fc800078e0002 */
[--C-:B------:R-:W-:Y:S02]  /*1e30*/  IMAD.WIDE.U32 R18, R18, 0x4, R2.reuse ;  /* 0x0000000412127825 */ /* 0x100fe400078e0002 */
[----:B------:R-:W2:Y:S02]  /*1e40*/  LDG.E.64 R20, desc[UR6][R20.64] ;  /* 0x0000000614147981 */ /* 0x000ea4000c1e1b00 */
[----:B------:R-:W-:Y:S02]  /*1e50*/  IMAD.WIDE.U32 R22, R22, 0x4, R2 ;  /* 0x0000000416167825 */ /* 0x000fe400078e0002 */
[----:B------:R-:W3:Y:S04]  /*1e60*/  LDG.E.64 R18, desc[UR6][R18.64] ;  /* 0x0000000612127981 */ /* 0x000ee8000c1e1b00 */
[----:B------:R-:W4:Y:S04]  /*1e70*/  LDG.E.64 R22, desc[UR6][R22.64] ;  /* 0x0000000616167981 */ /* 0x000f28000c1e1b00 */
[----:B------:R0:W5:Y:S01]  /*1e80*/  LDL.LU.64 R2, [R1+0xa0] ;  /* 0x0000a00001027983 */ /* 0x0001620000300a00 */
[----:B------:R-:W-:Y:S01]  /*1e90*/  FADD.FTZ R15, R15, R27 ;  /* 0x0000001b0f0f7221 */ /* 0x000fe20000010000 */
[----:B---3--:R-:W-:-:S03]  /*1ea0*/  FADD.FTZ R14, R18, R14 ;  /* 0x0000000e120e7221 */ /* 0x008fc60000010000 */
[----:B------:R-:W-:Y:S01]  /*1eb0*/  FADD.FTZ R15, R19, R15 ;  /* 0x0000000f130f7221 */ /* 0x000fe20000010000 */
[----:B--2---:R-:W-:-:S03]  /*1ec0*/  FADD.FTZ R14, R20, R14 ;  /* 0x0000000e140e7221 */ /* 0x004fc60000010000 */
[----:B------:R-:W-:Y:S01]  /*1ed0*/  FADD.FTZ R15, R21, R15 ;  /* 0x0000000f150f7221 */ /* 0x000fe20000010000 */
[----:B----4-:R-:W-:-:S03]  /*1ee0*/  FADD.FTZ R14, R22, R14 ;  /* 0x0000000e160e7221 */ /* 0x010fc60000010000 */
[----:B------:R-:W-:Y:S01]  /*1ef0*/  FADD.FTZ R15, R23, R15 ;  /* 0x0000000f170f7221 */ /* 0x000fe20000010000 */
[----:B------:R-:W-:-:S03]  /*1f00*/  FADD.FTZ R14, R24, R14 ;  /* 0x0000000e180e7221 */ /* 0x000fc60000010000 */
[----:B0-----:R-:W-:-:S07]  /*1f10*/  FADD.FTZ R15, R25, R15 ;  /* 0x0000000f190f7221 */ /* 0x001fce0000010000 */
.L_x_3045:
[----:B------:R-:W-:Y:S05]  /*1f20*/  BSYNC B0 ;  /* 0x0000000000007941 */ /* 0x000fea0003800000 */
.L_x_3044:
[----:B------:R-:W0:Y:S01]  /*1f30*/  SHFL.BFLY PT, R18, R14, 0x4, 0x1f ;  /* 0x0c801f000e127f89 */ /* 0x000e2200000e0000 */
[----:B-1----:R-:W-:Y:S01]  /*1f40*/  LOP3.LUT P0, RZ, R29, 0xffffff07, RZ, 0xc0, !PT ;  /* 0xffffff071dff7812 */ /* 0x002fe2000780c0ff */
[----:B------:R-:W-:Y:S01]  /*1f50*/  ULDC.64 UR8, c[0x0][0x240] ;  /* 0x0000900000087ab9 */ /* 0x000fe20000000a00 */
[----:B------:R-:W-:Y:S01]  /*1f60*/  BSSY B0, `(.L_x_3046) ;  /* 0x0000022000007945 */ /* 0x000fe20003800000 */
[----:B------:R-:W1:Y:S01]  /*1f70*/  SHFL.BFLY PT, R17, R15, 0x4, 0x1f ;  /* 0x0c801f000f117f89 */ /* 0x000e6200000e0000 */
[----:B------:R-:W-:Y:S01]  /*1f80*/  ISETP.EQ.U32.AND P1, PT, RZ, UR8, PT ;  /* 0x00000008ff007c0c */ /* 0x000fe2000bf22070 */
[----:B------:R-:W4:Y:S01]  /*1f90*/  S2R R19, SR_CTAID.X ;  /* 0x0000000000137919 */ /* 0x000f220000002500 */
        /* <DEDUP_REMOVED lines=18> */
[----:B------:R-:W-:-:S04]  /*20c0*/  ISETP.GT.U32.OR P0, PT, R29, 0x1f, P0 ;  /* 0x0000001f1d00780c */ /* 0x000fc80000704470 */
[----:B------:R-:W-:-:S13]  /*20d0*/  ISETP.EQ.OR.EX P0, PT, RZ, UR9, P0, P1 ;  /* 0x00000009ff007c0c */ /* 0x000fda0008702710 */
[----:B0-----:R-:W-:Y:S05]  /*20e0*/  @P0 BRA `(.L_x_3047) ;  /* 0x0000000000240947 */ /* 0x001fea0003800000 */
[----:B------:R-:W4:Y:S01]  /*20f0*/  LDL R19, [R1+0x34] ;  /* 0x0000340001137983 */ /* 0x000f220000100800 */
[----:B------:R-:W-:Y:S02]  /*2100*/  LEA R18, R29, UR5, 0x3 ;  /* 0x000000051d127c11 */ /* 0x000fe4000f8e18ff */
[----:B------:R-:W-:Y:S02]  /*2110*/  SHF.R.S32.HI R17, RZ, 0x1f, R29 ;  /* 0x0000001fff117819 */ /* 0x000fe4000001141d */
[----:B-----5:R-:W-:-:S04]  /*2120*/  LEA R15, P0, R2, R29, 0x5 ;  /* 0x0000001d020f7211 */ /* 0x020fc800078028ff */
[----:B----4-:R-:W-:Y:S02]  /*2130*/  LEA.HI.X R17, R2, R17, R19, 0x5, P0 ;  /* 0x0000001102117211 */ /* 0x010fe400000f2c13 */
[----:B------:R-:W0:Y:S01]  /*2140*/  LDS.64 R18, [R18] ;  /* 0x0000000012127984 */ /* 0x000e220000000a00 */
[----:B------:R-:W-:-:S04]  /*2150*/  LEA R14, P0, R15, UR8, 0x3 ;  /* 0x000000080f0e7c11 */ /* 0x000fc8000f8018ff */
[----:B------:R-:W-:-:S05]  /*2160*/  LEA.HI.X R15, R15, UR9, R17, 0x3, P0 ;  /* 0x000000090f0f7c11 */ /* 0x000fca00080f1c11 */
[----:B0-----:R0:W-:Y:S04]  /*2170*/  STG.E.64 desc[UR6][R14.64], R18 ;  /* 0x000000120e007986 */ /* 0x0011e8000c101b06 */
.L_x_3047:
[----:B------:R-:W-:Y:S05]  /*2180*/  BSYNC B0 ;  /* 0x0000000000007941 */ /* 0x000fea0003800000 */
.L_x_3046:
[----:B0-----:R-:W4:Y:S01]  /*2190*/  LDL R14, [R1+0x94] ;  /* 0x00009400010e7983 */ /* 0x001f220000100800 */
[----:B------:R-:W-:Y:S01]  /*21a0*/  ULDC.64 UR10, c[0x0][0x210] ;  /* 0x00008400000a7ab9 */ /* 0x000fe20000000a00 */
[----:B------:R-:W-:Y:S02]  /*21b0*/  ULDC UR8, c[0x0][0x230] ;  /* 0x00008c0000087ab9 */ /* 0x000fe40000000800 */
[----:B---3--:R-:W3:Y:S04]  /*21c0*/  LDL.LU R21, [R1+0x14] ;  /* 0x0000140001157983 */ /* 0x008ee80000300800 */
[----:B--2---:R-:W2:Y:S01]  /*21d0*/  LDL R20, [R1+0x90] ;  /* 0x0000900001147983 */ /* 0x004ea20000100800 */
[----:B-----5:R-:W-:-:S03]  /*21e0*/  LEA R18, P0, R3, UR10, 0x1 ;  /* 0x0000000a03127c11 */ /* 0x020fc6000f8008ff */
[----:B------:R0:W-:Y:S04]  /*21f0*/  STL [R1+0x98], R2 ;  /* 0x0000980201007387 */ /* 0x0001e80000100800 */
[----:B------:R-:W2:Y:S04]  /*2200*/  LDL.LU R27, [R1+0x10] ;  /* 0x00001000011b7983 */ /* 0x000ea80000300800 */
[----:B------:R-:W2:Y:S01]  /*2210*/  LDL.LU R25, [R1+0xc] ;  /* 0x00000c0001197983 */ /* 0x000ea20000300800 */
[----:B------:R-:W-:Y:S02]  /*2220*/  HADD2.F32 R22, -RZ, R10.H0_H0 ;  /* 0x2000000aff167230 */ /* 0x000fe40000004100 */
[----:B------:R-:W-:Y:S01]  /*2230*/  HADD2.F32 R23, -RZ, R12.H0_H0 ;  /* 0x2000000cff177230 */ /* 0x000fe20000004100 */
[----:B------:R-:W2:Y:S01]  /*2240*/  LDL.LU R24, [R1+0x8] ;  /* 0x0000080001187983 */ /* 0x000ea20000300800 */
[----:B------:R-:W-:-:S02]  /*2250*/  HADD2.F32 R10, -RZ, R10.H1_H1 ;  /* 0x3000000aff0a7230 */ /* 0x000fc40000004100 */
[----:B------:R-:W-:Y:S01]  /*2260*/  HADD2.F32 R12, -RZ, R12.H1_H1 ;  /* 0x3000000cff0c7230 */ /* 0x000fe20000004100 */
[----:B0-----:R-:W2:Y:S04]  /*2270*/  LDL.LU R2, [R1] ;  /* 0x0000000001027983 */ /* 0x001ea80000300800 */
[----:B----4-:R-:W0:Y:S01]  /*2280*/  LDS.64 R14, [R14+UR5] ;  /* 0x000000050e0e7984 */ /* 0x010e220008000a00 */
[----:B---3--:R-:W-:-:S03]  /*2290*/  LEA.HI.X R19, R3, UR11, R21, 0x1, P0 ;  /* 0x0000000b03137c11 */ /* 0x008fc600080f0c15 */
[----:B--2---:R-:W1:Y:S01]  /*22a0*/  LDS.64 R20, [R20+UR5] ;  /* 0x0000000514147984 */ /* 0x004e620008000a00 */
[----:B0-----:R-:W-:-:S04]  /*22b0*/  FADD.FTZ R15, R15, UR8 ;  /* 0x000000080f0f7e21 */ /* 0x001fc80008010000 */
[----:B------:R-:W0:Y:S01]  /*22c0*/  MUFU.RSQ R17, R15 ;  /* 0x0000000f00117308 */ /* 0x000e220000001400 */
[--C-:B------:R-:W-:Y:S01]  /*22d0*/  FADD.FTZ R30, R30, -R14.reuse ;  /* 0x8000000e1e1e7221 */ /* 0x100fe20000010000 */
[----:B------:R-:W-:-:S03]  /*22e0*/  FADD.FTZ R32, R32, -R14 ;  /* 0x8000000e20207221 */ /* 0x000fc60000010000 */
[----:B0-----:R-:W-:Y:S01]  /*22f0*/  FMUL.FTZ R30, R30, R17 ;  /* 0x000000111e1e7220 */ /* 0x001fe20000410000 */
[----:B------:R-:W-:-:S03]  /*2300*/  FMUL.FTZ R32, R17, R32 ;  /* 0x0000002011207220 */ /* 0x000fc60000410000 */
[----:B------:R-:W-:Y:S01]  /*2310*/  FFMA.FTZ R30, R30, R22, R23 ;  /* 0x000000161e1e7223 */ /* 0x000fe20000010017 */
[----:B------:R-:W-:-:S05]  /*2320*/  FFMA.FTZ R32, R32, R10, R12 ;  /* 0x0000000a20207223 */ /* 0x000fca000001000c */
[----:B------:R-:W-:-:S04]  /*2330*/  F2FP.F16.F32.PACK_AB R3, R32, R30 ;  /* 0x0000001e2003723e */ /* 0x000fc800000000ff */
[----:B------:R-:W-:-:S05]  /*2340*/  PRMT R15, R3, 0x7632, R15 ;  /* 0x00007632030f7816 */ /* 0x000fca000000000f */
[----:B------:R1:W-:Y:S02]  /*2350*/  STG.E.U16 desc[UR6][R18.64+0x2], R15 ;  /* 0x0000020f12007986 */ /* 0x0003e4000c101506 */
[----:B-1----:R-:W-:Y:S01]  /*2360*/  FADD.FTZ R15, R21, UR8 ;  /* 0x00000008150f7e21 */ /* 0x002fe20008010000 */
[--C-:B------:R-:W-:Y:S01]  /*2370*/  FADD.FTZ R21, R0, -R20.reuse ;  /* 0x8000001400157221 */ /* 0x100fe20000010000 */
[----:B------:R-:W-:Y:S01]  /*2380*/  FADD.FTZ R37, R37, -R20 ;  /* 0x8000001425257221 */ /* 0x000fe20000010000 */
[----:B------:R0:W-:Y:S01]  /*2390*/  STG.E.U16 desc[UR6][R18.64], R3 ;  /* 0x0000000312007986 */ /* 0x0001e2000c101506 */
[--C-:B------:R-:W-:Y:S01]  /*23a0*/  FADD.FTZ R35, R35, -R14.reuse ;  /* 0x8000000e23237221 */ /* 0x100fe20000010000 */
[--C-:B------:R-:W-:Y:S01]  /*23b0*/  FADD.FTZ R33, R33, -R14.reuse ;  /* 0x8000000e21217221 */ /* 0x100fe20000010000 */
[----:B------:R-:W1:Y:S01]  /*23c0*/  MUFU.RSQ R15, R15 ;  /* 0x0000000f000f7308 */ /* 0x000e620000001400 */
[--C-:B------:R-:W-:Y:S02]  /*23d0*/  HADD2.F32 R0, -RZ, R13.reuse.H0_H0 ;  /* 0x2000000dff007230 */ /* 0x100fe40000004100 */
[----:B------:R-:W-:Y:S01]  /*23e0*/  FADD.FTZ R16, R16, -R14 ;  /* 0x8000000e10107221 */ /* 0x000fe20000010000 */
[----:B------:R-:W-:-:S02]  /*23f0*/  HADD2.F32 R13, -RZ, R13.H1_H1 ;  /* 0x3000000dff0d7230 */ /* 0x000fc40000004100 */
[----:B------:R-:W-:Y:S01]  /*2400*/  FADD.FTZ R36, R36, -R14 ;  /* 0x8000000e24247221 */ /* 0x000fe20000010000 */
[----:B------:R-:W-:Y:S01]  /*2410*/  ULDC.64 UR8, c[0x0][0x238] ;  /* 0x00008e0000087ab9 */ /* 0x000fe20000000a00 */
[--C-:B0-----:R-:W-:Y:S02]  /*2420*/  HADD2.F32 R3, -RZ, R11.reuse.H0_H0 ;  /* 0x2000000bff037230 */ /* 0x101fe40000004100 */
[----:B------:R-:W-:Y:S02]  /*2430*/  HADD2.F32 R11, -RZ, R11.H1_H1 ;  /* 0x3000000bff0b7230 */ /* 0x000fe40000004100 */
[----:B-1----:R-:W-:Y:S01]  /*2440*/  FMUL.FTZ R21, R21, R15 ;  /* 0x0000000f15157220 */ /* 0x002fe20000410000 */
[----:B------:R-:W-:-:S03]  /*2450*/  FMUL.FTZ R37, R15, R37 ;  /* 0x000000250f257220 */ /* 0x000fc60000410000 */
[----:B------:R-:W-:Y:S01]  /*2460*/  FFMA.FTZ R21, R21, R3, R0 ;  /* 0x0000000315157223 */ /* 0x000fe20000010000 */
[----:B------:R-:W-:-:S05]  /*2470*/  FFMA.FTZ R37, R37, R11, R13 ;  /* 0x0000000b25257223 */ /* 0x000fca000001000d */
[----:B------:R-:W-:-:S05]  /*2480*/  F2FP.F16.F32.PACK_AB R21, R37, R21 ;  /* 0x000000152515723e */ /* 0x000fca00000000ff */
[----:B------:R0:W-:Y:S04]  /*2490*/  STG.E.U16 desc[UR6][R18.64+0x4], R21 ;  /* 0x0000041512007986 */ /* 0x0001e8000c101506 */
[----:B------:R-:W-:Y:S01]  /*24a0*/  STL [R1+0xb4], R0 ;  /* 0x0000b40001007387 */ /* 0x000fe20000100800 */
[----:B0-----:R-:W-:-:S05]  /*24b0*/  PRMT R21, R21, 0x7632, R21 ;  /* 0x0000763215157816 */ /* 0x001fca0000000015 */
[----:B------:R0:W-:Y:S02]  /*24c0*/  STG.E.U16 desc[UR6][R18.64+0x6], R21 ;  /* 0x0000061512007986 */ /* 0x0001e4000c101506 */
[--C-:B0-----:R-:W-:Y:S02]  /*24d0*/  FADD.FTZ R18, R27, -R14.reuse ;  /* 0x8000000e1b127221 */ /* 0x101fe40000010000 */
[----:B------:R-:W2:Y:S01]  /*24e0*/  LDL.LU R27, [R1+0x5c] ;  /* 0x00005c00011b7983 */ /* 0x000ea20000300800 */
[----:B------:R-:W-:-:S03]  /*24f0*/  FADD.FTZ R19, R25, -R14 ;  /* 0x8000000e19137221 */ /* 0x000fc60000010000 */
[----:B------:R-:W3:Y:S04]  /*2500*/  LDL.LU R25, [R1+0x58] ;  /* 0x0000580001197983 */ /* 0x000ee80000300800 */
[----:B------:R-:W4:Y:S01]  /*2510*/  LDL.LU R0, [R1+0x4] ;  /* 0x0000040001007983 */ /* 0x000f220000300800 */
[--C-:B------:R-:W-:Y:S01]  /*2520*/  FADD.FTZ R21, R24, -R14.reuse ;  /* 0x8000000e18157221 */ /* 0x100fe20000010000 */
[C---:B------:R-:W-:Y:S01]  /*2530*/  FMUL.FTZ R18, R17.reuse, R18 ;  /* 0x0000001211127220 */ /* 0x040fe20000410000 */
[----:B------:R-:W-:Y:S01]  /*2540*/  FADD.FTZ R24, R2, -R14 ;  /* 0x8000000e02187221 */ /* 0x000fe20000010000 */
[C---:B------:R-:W-:Y:S01]  /*2550*/  FMUL.FTZ R19, R17.reuse, R19 ;  /* 0x0000001311137220 */ /* 0x040fe20000410000 */
[C---:B------:R-:W-:Y:S01]  /*2560*/  FMUL.FTZ R21, R17.reuse, R21 ;  /* 0x0000001511157220 */ /* 0x040fe20000410000 */
[C-C-:B------:R-:W-:Y:S01]  /*2570*/  FFMA.FTZ R29, R22.reuse, R18, R23.reuse ;  /* 0x00000012161d7223 */ /* 0x140fe20000010017 */
[C---:B------:R-:W-:Y:S01]  /*2580*/  FMUL.FTZ R24, R17.reuse, R24 ;  /* 0x0000001811187220 */ /* 0x040fe20000410000 */
[C-C-:B------:R-:W-:Y:S01]  /*2590*/  FFMA.FTZ R18, R22.reuse, R19, R23.reuse ;  /* 0x0000001316127223 */ /* 0x140fe20000010017 */
[C---:B------:R-:W-:Y:S01]  /*25a0*/  FMUL.FTZ R35, R17.reuse, R35 ;  /* 0x0000002311237220 */ /* 0x040fe20000410000 */
[C-C-:B------:R-:W-:Y:S01]  /*25b0*/  FFMA.FTZ R2, R22.reuse, R21, R23.reuse ;  /* 0x0000001516027223 */ /* 0x140fe20000010017 */
[----:B------:R-:W-:Y:S01]  /*25c0*/  FMUL.FTZ R33, R17, R33 ;  /* 0x0000002111217220 */ /* 0x000fe20000410000 */
[----:B------:R-:W-:Y:S01]  /*25d0*/  STL [R1+0x14], R29 ;  /* 0x0000141d01007387 */ /* 0x000fe20000100800 */
[----:B------:R-:W-:-:S03]  /*25e0*/  FFMA.FTZ R19, R22, R24, R23 ;  /* 0x0000001816137223 */ /* 0x000fc60000010017 */
[----:B------:R0:W-:Y:S01]  /*25f0*/  STL [R1+0x2c], R18 ;  /* 0x00002c1201007387 */ /* 0x0001e20000100800 */
[----:B------:R-:W-:-:S03]  /*2600*/  FMUL.FTZ R16, R17, R16 ;  /* 0x0000001011107220 */ /* 0x000fc60000410000 */
[----:B------:R1:W-:Y:S01]  /*2610*/  STL [R1+0x30], R2 ;  /* 0x0000300201007387 */ /* 0x0003e20000100800 */
[----:B0-----:R-:W-:-:S03]  /*2620*/  FFMA.FTZ R18, R22, R35, R23 ;  /* 0x0000002316127223 */ /* 0x001fc60000010017 */
[----:B------:R0:W-:Y:S01]  /*2630*/  STL [R1+0x24], R19 ;  /* 0x0000241301007387 */ /* 0x0001e20000100800 */
[----:B-1----:R-:W-:-:S03]  /*2640*/  FFMA.FTZ R2, R22, R33, R23 ;  /* 0x0000002116027223 */ /* 0x002fc60000010017 */
[----:B0-----:R-:W3:Y:S04]  /*2650*/  LDL.LU R19, [R1+0x70] ;  /* 0x0000700001137983 */ /* 0x001ee80000300800 */
[----:B------:R0:W-:Y:S04]  /*2660*/  STL [R1+0x20], R18 ;  /* 0x0000201201007387 */ /* 0x0001e80000100800 */
[----:B0-----:R-:W3:Y:S04]  /*2670*/  LDL.LU R18, [R1+0x74] ;  /* 0x0000740001127983 */ /* 0x001ee80000300800 */
[----:B------:R0:W-:Y:S02]  /*2680*/  STL [R1+0x1c], R2 ;  /* 0x00001c0201007387 */ /* 0x0001e40000100800 */
[----:B0-----:R-:W-:-:S05]  /*2690*/  FFMA.FTZ R2, R22, R16, R23 ;  /* 0x0000001016027223 */ /* 0x001fca0000010017 */
[----:B------:R0:W-:Y:S04]  /*26a0*/  STL [R1+0xa0], R2 ;  /* 0x0000a00201007387 */ /* 0x0001e80000100800 */
[----:B------:R-:W3:Y:S04]  /*26b0*/  LDL.LU R22, [R1+0x78] ;  /* 0x0000780001167983 */ /* 0x000ee80000300800 */
[----:B------:R-:W3:Y:S01]  /*26c0*/  LDL.LU R24, [R1+0x84] ;  /* 0x0000840001187983 */ /* 0x000ee20000300800 */
[----:B--2---:R-:W-:-:S03]  /*26d0*/  FADD.FTZ R32, R27, -R14 ;  /* 0x8000000e1b207221 */ /* 0x004fc60000010000 */
[----:B------:R-:W2:Y:S04]  /*26e0*/  LDL.LU R27, [R1+0x7c] ;  /* 0x00007c00011b7983 */ /* 0x000ea80000300800 */
[----:B0-----:R-:W2:Y:S01]  /*26f0*/  LDL.LU R2, [R1+0x88] ;  /* 0x0000880001027983 */ /* 0x001ea20000300800 */
[----:B----4-:R-:W-:-:S03]  /*2700*/  FADD.FTZ R29, R0, -R14 ;  /* 0x8000000e001d7221 */ /* 0x010fc60000010000 */
[----:B------:R-:W4:Y:S01]  /*2710*/  LDL.LU R0, [R1+0x80] ;  /* 0x0000800001007983 */ /* 0x000f220000300800 */
[--C-:B---3--:R-:W-:Y:S01]  /*2720*/  FADD.FTZ R30, R25, -R14.reuse ;  /* 0x8000000e191e7221 */ /* 0x108fe20000010000 */
[--C-:B------:R-:W-:Y:S01]  /*2730*/  FADD.FTZ R21, R34, -R14.reuse ;  /* 0x8000000e22157221 */ /* 0x100fe20000010000 */
[--C-:B------:R-:W-:Y:S01]  /*2740*/  FADD.FTZ R33, R26, -R14.reuse ;  /* 0x8000000e1a217221 */ /* 0x100fe20000010000 */
[----:B------:R-:W-:Y:S01]  /*2750*/  FADD.FTZ R14, R28, -R14 ;  /* 0x8000000e1c0e7221 */ /* 0x000fe20000010000 */
[C---:B------:R-:W-:Y:S01]  /*2760*/  LEA R16, P0, R4.reuse, UR10, 0x1 ;  /* 0x0000000a04107c11 */ /* 0x040fe2000f8008ff */
[C---:B------:R-:W-:Y:S01]  /*2770*/  FMUL.FTZ R32, R17.reuse, R32 ;  /* 0x0000002011207220 */ /* 0x040fe20000410000 */
[C---:B------:R-:W-:Y:S01]  /*2780*/  FMUL.FTZ R30, R17.reuse, R30 ;  /* 0x0000001e111e7220 */ /* 0x040fe20000410000 */
[C---:B------:R-:W-:Y:S01]  /*2790*/  FMUL.FTZ R29, R17.reuse, R29 ;  /* 0x0000001d111d7220 */ /* 0x040fe20000410000 */
[C---:B------:R-:W-:Y:S01]  /*27a0*/  FMUL.FTZ R28, R17.reuse, R36 ;  /* 0x00000024111c7220 */ /* 0x040fe20000410000 */
[C---:B------:R-:W-:Y:S01]  /*27b0*/  FMUL.FTZ R21, R17.reuse, R21 ;  /* 0x0000001511157220 */ /* 0x040fe20000410000 */
[C---:B------:R-:W-:Y:S01]  /*27c0*/  FMUL.FTZ R33, R17.reuse, R33 ;  /* 0x0000002111217220 */ /* 0x040fe20000410000 */
[----:B------:R-:W-:Y:S01]  /*27d0*/  FMUL.FTZ R14, R17, R14 ;  /* 0x0000000e110e7220 */ /* 0x000fe20000410000 */
[----:B------:R0:W-:Y:S01]  /*27e0*/  STL [R1+0xb0], R16 ;  /* 0x0000b01001007387 */ /* 0x0001e20000100800 */
[----:B------:R-:W-:-:S02]  /*27f0*/  LEA.HI.X R17, R4, UR11, R19, 0x1, P0 ;  /* 0x0000000b04117c11 */ /* 0x000fc400080f0c13 */
[----:B------:R-:W-:-:S04]  /*2800*/  LEA R4, P0, R5, UR10, 0x1 ;  /* 0x0000000a05047c11 */ /* 0x000fc8000f8008ff */
[----:B------:R-:W-:Y:S02]  /*2810*/  LEA.HI.X R5, R5, UR11, R18, 0x1, P0 ;  /* 0x0000000b05057c11 */ /* 0x000fe400080f0c12 */
[C---:B------:R-:W-:Y:S01]  /*2820*/  LEA R18, P0, R6.reuse, UR10, 0x1 ;  /* 0x0000000a06127c11 */ /* 0x040fe2000f8008ff */
[----:B------:R1:W-:Y:S04]  /*2830*/  STL [R1+0xac], R17 ;  /* 0x0000ac1101007387 */ /* 0x0003e80000100800 */
[----:B------:R3:W-:Y:S01]  /*2840*/  STL [R1+0xa8], R5 ;  /* 0x0000a80501007387 */ /* 0x0007e20000100800 */
[----:B------:R-:W-:Y:S02]  /*2850*/  LEA.HI.X R19, R6, UR11, R22, 0x1, P0 ;  /* 0x0000000b06137c11 */ /* 0x000fe400080f0c16 */
[----:B------:R-:W-:-:S04]  /*2860*/  LEA R22, P0, R7, UR10, 0x1 ;  /* 0x0000000a07167c11 */ /* 0x000fc8000f8008ff */
[----:B------:R-:W-:Y:S02]  /*2870*/  LEA.HI.X R23, R7, UR11, R24, 0x1, P0 ;  /* 0x0000000b07177c11 */ /* 0x000fe400080f0c18 */
[----:B------:R-:W-:-:S03]  /*2880*/  LEA R24, P0, R8, UR10, 0x1 ;  /* 0x0000000a08187c11 */ /* 0x000fc6000f8008ff */
[----:B------:R3:W-:Y:S04]  /*2890*/  STL [R1+0xa4], R23 ;  /* 0x0000a41701007387 */ /* 0x0007e80000100800 */
[----:B------:R-:W4:Y:S04]  /*28a0*/  LDL.LU R37, [R1+0x6c] ;  /* 0x00006c0001257983 */ /* 0x000f280000300800 */
[----:B------:R-:W4:Y:S04]  /*28b0*/  LDL.LU R36, [R1+0x54] ;  /* 0x0000540001247983 */ /* 0x000f280000300800 */
[----:B------:R-:W4:Y:S01]  /*28c0*/  LDL.LU R35, [R1+0x50] ;  /* 0x0000500001237983 */ /* 0x000f220000300800 */
[----:B0-----:R-:W-:-:S03]  /*28d0*/  FFMA.FTZ R16, R10, R32, R12 ;  /* 0x000000200a107223 */ /* 0x001fc6000001000c */
[----:B-1----:R-:W4:Y:S01]  /*28e0*/  LDL.LU R17, [R1+0x4c] ;  /* 0x00004c0001117983 */ /* 0x002f220000300800 */
[----:B---3--:R-:W-:-:S03]  /*28f0*/  FFMA.FTZ R5, R10, R30, R12 ;  /* 0x0000001e0a057223 */ /* 0x008fc6000001000c */
[----:B------:R-:W3:Y:S01]  /*2900*/  LDL.LU R34, [R1+0x48] ;  /* 0x0000480001227983 */ /* 0x000ee20000300800 */
[C-C-:B------:R-:W-:Y:S01]  /*2910*/  FFMA.FTZ R23, R10.reuse, R29, R12.reuse ;  /* 0x0000001d0a177223 */ /* 0x140fe2000001000c */
[C-C-:B------:R-:W-:Y:S01]  /*2920*/  FFMA.FTZ R7, R10.reuse, R21, R12.reuse ;  /* 0x000000150a077223 */ /* 0x140fe2000001000c */
[C-C-:B------:R-:W-:Y:S01]  /*2930*/  FFMA.FTZ R6, R10.reuse, R33, R12.reuse ;  /* 0x000000210a067223 */ /* 0x140fe2000001000c */
[----:B------:R-:W-:Y:S01]  /*2940*/  FFMA.FTZ R14, R10, R14, R12 ;  /* 0x0000000e0a0e7223 */ /* 0x000fe2000001000c */
[----:B--2---:R-:W-:Y:S02]  /*2950*/  LEA.HI.X R25, R8, UR11, R27, 0x1, P0 ;  /* 0x0000000b08197c11 */ /* 0x004fe400080f0c1b */
[----:B------:R-:W-:Y:S02]  /*2960*/  LEA R26, P0, R9, UR10, 0x1 ;  /* 0x0000000a091a7c11 */ /* 0x000fe4000f8008ff */
[----:B------:R-:W-:Y:S02]  /*2970*/  LEA R8, P1, R31, UR10, 0x1 ;  /* 0x0000000a1f087c11 */ /* 0x000fe4000f8208ff */
[----:B------:R-:W-:-:S02]  /*2980*/  LEA.HI.X R27, R9, UR11, R2, 0x1, P0 ;  /* 0x0000000b091b7c11 */ /* 0x000fc400080f0c02 */
[----:B----4-:R-:W-:Y:S02]  /*2990*/  LEA.HI.X R9, R31, UR11, R0, 0x1, P1 ;  /* 0x0000000b1f097c11 */ /* 0x010fe400088f0c00 */
[----:B------:R-:W2:Y:S01]  /*29a0*/  LDL.LU R31, [R1+0x28] ;  /* 0x00002800011f7983 */ /* 0x000ea20000300800 */
[----:B------:R-:W-:-:S03]  /*29b0*/  FFMA.FTZ R2, R10, R28, R12 ;  /* 0x0000001c0a027223 */ /* 0x000fc6000001000c */
        /* <DEDUP_REMOVED lines=8> */
[--C-:B------:R-:W-:Y:S01]  /*2a40*/  FADD.FTZ R37, R37, -R20.reuse ;  /* 0x8000001425257221 */ /* 0x100fe20000010000 */
[--C-:B------:R-:W-:Y:S01]  /*2a50*/  FADD.FTZ R35, R35, -R20.reuse ;  /* 0x8000001423237221 */ /* 0x100fe20000010000 */
[--C-:B---3--:R-:W-:Y:S01]  /*2a60*/  FADD.FTZ R34, R34, -R20.reuse ;  /* 0x8000001422227221 */ /* 0x108fe20000010000 */
[--C-:B--2---:R-:W-:Y:S01]  /*2a70*/  FADD.FTZ R31, R31, -R20.reuse ;  /* 0x800000141f1f7221 */ /* 0x104fe20000010000 */
[--C-:B----4-:R-:W-:Y:S01]  /*2a80*/  FADD.FTZ R32, R32, -R20.reuse ;  /* 0x8000001420207221 */ /* 0x110fe20000010000 */
[--C-:B------:R-:W-:Y:S01]  /*2a90*/  FADD.FTZ R30, R30, -R20.reuse ;  /* 0x800000141e1e7221 */ /* 0x100fe20000010000 */
[--C-:B------:R-:W-:Y:S01]  /*2aa0*/  FADD.FTZ R29, R29, -R20.reuse ;  /* 0x800000141d1d7221 */ /* 0x100fe20000010000 */
[--C-:B------:R-:W-:Y:S01]  /*2ab0*/  FADD.FTZ R28, R28, -R20.reuse ;  /* 0x800000141c1c7221 */ /* 0x100fe20000010000 */
[--C-:B------:R-:W-:Y:S01]  /*2ac0*/  FADD.FTZ R10, R21, -R20.reuse ;  /* 0x80000014150a7221 */ /* 0x100fe20000010000 */
[--C-:B------:R-:W-:Y:S01]  /*2ad0*/  FADD.FTZ R21, R36, -R20.reuse ;  /* 0x8000001424157221 */ /* 0x100fe20000010000 */
[--C-:B------:R-:W-:Y:S01]  /*2ae0*/  FADD.FTZ R36, R17, -R20.reuse ;  /* 0x8000001411247221 */ /* 0x100fe20000010000 */
[--C-:B------:R-:W-:Y:S01]  /*2af0*/  FADD.FTZ R33, R33, -R20.reuse ;  /* 0x8000001421217221 */ /* 0x100fe20000010000 */
[----:B------:R-:W2:Y:S01]  /*2b00*/  LDL.LU R17, [R1+0x14] ;  /* 0x0000140001117983 */ /* 0x000ea20000300800 */
[--C-:B------:R-:W-:Y:S01]  /*2b10*/  FADD.FTZ R12, R12, -R20.reuse ;  /* 0x800000140c0c7221 */ /* 0x100fe20000010000 */
[----:B------:R-:W-:Y:S01]  /*2b20*/  FADD.FTZ R20, R0, -R20 ;  /* 0x8000001400147221 */ /* 0x000fe20000010000 */
[C---:B------:R-:W-:Y:S01]  /*2b30*/  FMUL.FTZ R0, R15.reuse, R37 ;  /* 0x000000250f007220 */ /* 0x040fe20000410000 */
[----:B------:R-:W-:-:S04]  /*2b40*/  FMUL.FTZ R37, R15, R10 ;  /* 0x0000000a0f257220 */ /* 0x000fc80000410000 */
[----:B------:R-:W-:Y:S02]  /*2b50*/  MOV R10, R0 ;  /* 0x00000000000a7202 */ /* 0x000fe40000000f00 */
        /* <DEDUP_REMOVED lines=13> */
[C-C-:B---3--:R-:W-:Y:S01]  /*2c30*/  FFMA.FTZ R10, R3.reuse, R10, R0.reuse ;  /* 0x0000000a030a7223 */ /* 0x148fe20000010000 */
[C-C-:B------:R-:W-:Y:S01]  /*2c40*/  FFMA.FTZ R15, R3.reuse, R37, R0.reuse ;  /* 0x00000025030f7223 */ /* 0x140fe20000010000 */
[C-C-:B------:R-:W-:Y:S01]  /*2c50*/  FFMA.FTZ R21, R3.reuse, R21, R0.reuse ;  /* 0x0000001503157223 */ /* 0x140fe20000010000 */
[C-C-:B------:R-:W-:Y:S01]  /*2c60*/  FFMA.FTZ R36, R3.reuse, R36, R0.reuse ;  /* 0x0000002403247223 */ /* 0x140fe20000010000 */
[C-C-:B------:R-:W-:Y:S01]  /*2c70*/  FFMA.FTZ R34, R3.reuse, R34, R0.reuse ;  /* 0x0000002203227223 */ /* 0x140fe20000010000 */
[C-C-:B------:R-:W-:Y:S01]  /*2c80*/  FFMA.FTZ R32, R3.reuse, R32, R0.reuse ;  /* 0x0000002003207223 */ /* 0x140fe20000010000 */
[----:B------:R-:W-:Y:S01]  /*2c90*/  FFMA.FTZ R30, R3, R30, R0 ;  /* 0x0000001e031e7223 */ /* 0x000fe20000010000 */
[----:B------:R-:W3:Y:S01]  /*2ca0*/  LDL.LU R37, [R1+0x2c] ;  /* 0x00002c0001257983 */ /* 0x000ee20000300800 */
[----:B--2---:R-:W-:-:S03]  /*2cb0*/  F2FP.F16.F32.PACK_AB R0, R16, R17 ;  /* 0x000000111000723e */ /* 0x004fc600000000ff */
[----:B------:R-:W2:Y:S04]  /*2cc0*/  LDL.LU R16, [R1+0xb0] ;  /* 0x0000b00001107983 */ /* 0x000ea80000300800 */
[----:B------:R-:W2:Y:S01]  /*2cd0*/  LDL.LU R17, [R1+0xac] ;  /* 0x0000ac0001117983 */ /* 0x000ea20000300800 */
[C-C-:B------:R-:W-:Y:S01]  /*2ce0*/  FFMA.FTZ R12, R11.reuse, R12, R13.reuse ;  /* 0x0000000c0b0c7223 */ /* 0x140fe2000001000d */
[C-C-:B------:R-:W-:Y:S01]  /*2cf0*/  FFMA.FTZ R28, R11.reuse, R28, R13.reuse ;  /* 0x0000001c0b1c7223 */ /* 0x140fe2000001000d */
[----:B------:R-:W-:-:S03]  /*2d00*/  FFMA.FTZ R35, R11, R35, R13 ;  /* 0x000000230b237223 */ /* 0x000fc6000001000d */
[----:B------:R-:W-:Y:S01]  /*2d10*/  F2FP.F16.F32.PACK_AB R10, R12, R10 ;  /* 0x0000000a0c0a723e */ /* 0x000fe200000000ff */
[C-C-:B------:R-:W-:Y:S01]  /*2d20*/  FFMA.FTZ R33, R11.reuse, R33, R13.reuse ;  /* 0x000000210b217223 */ /* 0x140fe2000001000d */
[C-C-:B------:R-:W-:Y:S01]  /*2d30*/  FFMA.FTZ R31, R11.reuse, R31, R13.reuse ;  /* 0x0000001f0b1f7223 */ /* 0x140fe2000001000d */
[C-C-:B------:R-:W-:Y:S01]  /*2d40*/  FFMA.FTZ R29, R11.reuse, R29, R13.reuse ;  /* 0x0000001d0b1d7223 */ /* 0x140fe2000001000d */
[----:B------:R-:W-:Y:S01]  /*2d50*/  FFMA.FTZ R20, R11, R20, R13 ;  /* 0x000000140b147223 */ /* 0x000fe2000001000d */
[----:B------:R-:W-:Y:S02]  /*2d60*/  PRMT R3, R0, 0x7632, R3 ;  /* 0x0000763200037816 */ /* 0x000fe40000000003 */
[----:B------:R-:W-:Y:S02]  /*2d70*/  PRMT R11, R10, 0x7632, R11 ;  /* 0x000076320a0b7816 */ /* 0x000fe4000000000b */
[----:B------:R-:W-:Y:S01]  /*2d80*/  F2FP.F16.F32.PACK_AB R15, R28, R15 ;  /* 0x0000000f1c0f723e */ /* 0x000fe200000000ff */
[----:B--2---:R3:W-:Y:S04]  /*2d90*/  STG.E.U16 desc[UR6][R16.64], R0 ;  /* 0x0000000010007986 */ /* 0x0047e8000c101506 */
[----:B------:R-:W-:Y:S04]  /*2da0*/  STG.E.U16 desc[UR6][R16.64+0x2], R3 ;  /* 0x0000020310007986 */ /* 0x000fe8000c101506 */
[----:B------:R-:W-:Y:S01]  /*2db0*/  STG.E.U16 desc[UR6][R16.64+0x4], R10 ;  /* 0x0000040a10007986 */ /* 0x000fe2000c101506 */
[----:B---3--:R-:W-:-:S03]  /*2dc0*/  F2FP.F16.F32.PACK_AB R0, R5, R37 ;  /* 0x000000250500723e */ /* 0x008fc600000000ff */
[----:B------:R-:W2:Y:S04]  /*2dd0*/  LDL.LU R5, [R1+0xa8] ;  /* 0x0000a80001057983 */ /* 0x000ea80000300800 */
[----:B------:R-:W3:Y:S04]  /*2de0*/  LDL.LU R37, [R1+0x20] ;  /* 0x0000200001257983 */ /* 0x000ee80000300800 */
[----:B------:R-:W4:Y:S04]  /*2df0*/  LDL.LU R28, [R1+0x30] ;  /* 0x00003000011c7983 */ /* 0x000f280000300800 */
[----:B------:R0:W-:Y:S04]  /*2e00*/  STG.E.U16 desc[UR6][R16.64+0x6], R11 ;  /* 0x0000060b10007986 */ /* 0x0001e8000c101506 */
[----:B0-----:R-:W3:Y:S01]  /*2e10*/  LDL.LU R17, [R1+0x24] ;  /* 0x0000240001117983 */ /* 0x001ee20000300800 */
[----:B------:R-:W-:-:S03]  /*2e20*/  PRMT R3, R0, 0x7632, R3 ;  /* 0x0000763200037816 */ /* 0x000fc60000000003 */
[----:B--2---:R4:W-:Y:S02]  /*2e30*/  STG.E.U16 desc[UR6][R4.64], R0 ;  /* 0x0000000004007986 */ /* 0x0049e4000c101506 */
[----:B----4-:R-:W-:Y:S02]  /*2e40*/  F2FP.F16.F32.PACK_AB R0, R23, R28 ;  /* 0x0000001c1700723e */ /* 0x010fe400000000ff */
[----:B------:R-:W2:Y:S04]  /*2e50*/  LDL.LU R23, [R1+0xa4] ;  /* 0x0000a40001177983 */ /* 0x000ea80000300800 */
[----:B------:R-:W4:Y:S01]  /*2e60*/  LDL.LU R28, [R1+0x1c] ;  /* 0x00001c00011c7983 */ /* 0x000f220000300800 */
[----:B---3--:R-:W-:-:S03]  /*2e70*/  F2FP.F16.F32.PACK_AB R11, R2, R17 ;  /* 0x00000011020b723e */ /* 0x008fc600000000ff */
[----:B------:R-:W3:Y:S01]  /*2e80*/  LDL.LU R2, [R1+0xa0] ;  /* 0x0000a00001027983 */ /* 0x000ee20000300800 */
[----:B------:R-:W-:-:S03]  /*2e90*/  F2FP.F16.F32.PACK_AB R7, R7, R37 ;  /* 0x000000250707723e */ /* 0x000fc600000000ff */
[----:B------:R-:W2:Y:S01]  /*2ea0*/  LDL.LU R37, [R1+0x34] ;  /* 0x0000340001257983 */ /* 0x000ea20000300800 */
[----:B------:R-:W-:Y:S02]  /*2eb0*/  PRMT R10, R15, 0x7632, R10 ;  /* 0x000076320f0a7816 */ /* 0x000fe4000000000a */
[----:B------:R-:W-:Y:S02]  /*2ec0*/  F2FP.F16.F32.PACK_AB R21, R35, R21 ;  /* 0x000000152315723e */ /* 0x000fe400000000ff */
[----:B---3--:R-:W-:Y:S02]  /*2ed0*/  F2FP.F16.F32.PACK_AB R14, R14, R2 ;  /* 0x000000020e0e723e */ /* 0x008fe400000000ff */
[----:B------:R-:W3:Y:S01]  /*2ee0*/  LDL.LU R2, [R1+0x98] ;  /* 0x0000980001027983 */ /* 0x000ee20000300800 */
[----:B------:R-:W-:Y:S02]  /*2ef0*/  F2FP.F16.F32.PACK_AB R33, R33, R36 ;  /* 0x000000242121723e */ /* 0x000fe400000000ff */
[----:B------:R-:W-:Y:S01]  /*2f00*/  F2FP.F16.F32.PACK_AB R31, R31, R34 ;  /* 0x000000221f1f723e */ /* 0x000fe200000000ff */
[----:B------:R0:W-:Y:S01]  /*2f10*/  STG.E.U16 desc[UR6][R4.64+0x2], R3 ;  /* 0x0000020304007986 */ /* 0x0001e2000c101506 */
[----:B------:R-:W-:-:S03]  /*2f20*/  PRMT R12, R21, 0x7632, R12 ;  /* 0x00007632150c7816 */ /* 0x000fc6000000000c */
[----:B------:R-:W-:Y:S04]  /*2f30*/  STG.E.U16 desc[UR6][R4.64+0x4], R15 ;  /* 0x0000040f04007986 */ /* 0x000fe8000c101506 */
[----:B------:R1:W-:Y:S01]  /*2f40*/  STG.E.U16 desc[UR6][R4.64+0x6], R10 ;  /* 0x0000060a04007986 */ /* 0x0003e2000c101506 */
[----:B----4-:R-:W-:-:S03]  /*2f50*/  F2FP.F16.F32.PACK_AB R6, R6, R28 ;  /* 0x0000001c0606723e */ /* 0x010fc600000000ff */
[----:B------:R4:W-:Y:S01]  /*2f60*/  STG.E.U16 desc[UR6][R18.64], R0 ;  /* 0x0000000012007986 */ /* 0x0009e2000c101506 */
[----:B0-----:R-:W-:Y:S02]  /*2f70*/  PRMT R3, R11, 0x7632, R3 ;  /* 0x000076320b037816 */ /* 0x001fe40000000003 */
[----:B------:R-:W-:Y:S02]  /*2f80*/  F2FP.F16.F32.PACK_AB R29, R29, R32 ;  /* 0x000000201d1d723e */ /* 0x000fe400000000ff */
[----:B-1----:R-:W-:Y:S02]  /*2f90*/  PRMT R5, R0, 0x7632, R5 ;  /* 0x0000763200057816 */ /* 0x002fe40000000005 */
[----:B------:R-:W-:Y:S02]  /*2fa0*/  PRMT R4, R31, 0x7632, R4 ;  /* 0x000076321f047816 */ /* 0x000fe40000000004 */
[----:B----4-:R-:W-:Y:S01]  /*2fb0*/  PRMT R0, R33, 0x7632, R0 ;  /* 0x0000763221007816 */ /* 0x010fe20000000000 */
[----:B------:R-:W-:Y:S01]  /*2fc0*/  STG.E.U16 desc[UR6][R18.64+0x2], R5 ;  /* 0x0000020512007986 */ /* 0x000fe2000c101506 */
[----:B------:R-:W-:-:S03]  /*2fd0*/  F2FP.F16.F32.PACK_AB R20, R20, R30 ;  /* 0x0000001e1414723e */ /* 0x000fc600000000ff */
[----:B------:R-:W-:Y:S01]  /*2fe0*/  STG.E.U16 desc[UR6][R18.64+0x4], R21 ;  /* 0x0000041512007986 */ /* 0x000fe2000c101506 */
[----:B------:R-:W-:-:S03]  /*2ff0*/  PRMT R13, R6, 0x7632, R13 ;  /* 0x00007632060d7816 */ /* 0x000fc6000000000d */
[----:B------:R0:W-:Y:S04]  /*3000*/  STG.E.U16 desc[UR6][R18.64+0x6], R12 ;  /* 0x0000060c12007986 */ /* 0x0001e8000c101506 */
[----:B--2---:R-:W-:Y:S04]  /*3010*/  STG.E.U16 desc[UR6][R22.64], R11 ;  /* 0x0000000b16007986 */ /* 0x004fe8000c101506 */
        /* <DEDUP_REMOVED lines=8> */
[----:B------:R4:W-:Y:S01]  /*30a0*/  STG.E.U16 desc[UR6][R24.64+0x2], R12 ;  /* 0x0000020c18007986 */ /* 0x0009e2000c101506 */
[----:B--2---:R-:W-:-:S03]  /*30b0*/  PRMT R4, R14, 0x7632, R4 ;  /* 0x000076320e047816 */ /* 0x004fc60000000004 */
        /* <DEDUP_REMOVED lines=10> */
[----:B---3--:R-:W-:-:S04]  /*3160*/  IADD3 R2, P0, R2, 0x5, RZ ;  /* 0x0000000502027810 */ /* 0x008fc80007f1e0ff */
[----:B------:R-:W-:Y:S02]  /*3170*/  IADD3.X R37, RZ, R37, RZ, P0, !PT ;  /* 0x00000025ff257210 */ /* 0x000fe400007fe4ff */
[----:B------:R-:W-:-:S03]  /*3180*/  ISETP.GE.U32.AND P0, PT, R2, UR8, PT ;  /* 0x0000000802007c0c */ /* 0x000fc6000bf06070 */
[----:B------:R4:W-:Y:S01]  /*3190*/  STL [R1+0x34], R37 ;  /* 0x0000342501007387 */ /* 0x0009e20000100800 */
[----:B------:R-:W-:-:S13]  /*31a0*/  ISETP.GE.AND.EX P0, PT, R37, UR9, PT, P0 ;  /* 0x0000000925007c0c */ /* 0x000fda000bf06300 */
[----:B----4-:R-:W-:Y:S05]  /*31b0*/  @!P0 BRA `(.L_x_3048) ;  /* 0xffffffd000188947 */ /* 0x010fea000383ffff */
[----:B------:R-:W-:Y:S05]  /*31c0*/  EXIT ;  /* 0x000000000000794d */ /* 0x000fea0003800000 */
.L_x_3049:
        /* <DEDUP_REMOVED lines=11> */
.L_x_3234:


//--------------------- .text._ZN13group_norm_v214gn_cuda_kernelI6__halfLi480ELi1ELi32ELi30ELi1024ELb0ELi32ELi960ELi960ELi4ELb1ELi4ELb0ELb0ENS_16CompileConditionILi900EEEEEvPT_PKS4_S7_S7_flPfS8_Pj --------------------------
	.section	.text._ZN13group_norm_v214gn_cuda_kernelI6__halfLi480ELi1ELi32ELi30ELi1024ELb0ELi32ELi960ELi960ELi4ELb1ELi4ELb0ELb0ENS_16CompileConditionILi900EEEEEvPT_PKS4_S7_S7_flPfS8_Pj,"ax",@progbits
	.align	128
        .global         _ZN13group_norm_v214gn_cuda_kernelI6__halfLi480ELi1ELi32ELi30ELi1024ELb0ELi32ELi960ELi960ELi4ELb1ELi4ELb0ELb0ENS_16CompileConditionILi900EEEEEvPT_PKS4_S7_S7_flPfS8_Pj
        .type           _ZN13group_norm_v214gn_cuda_kernelI6__halfLi480ELi1ELi32ELi30ELi1024ELb0ELi32ELi960ELi960ELi4ELb1ELi4ELb0ELb0ENS_16CompileConditionILi900EEEEEvPT_PKS4_S7_S7_flPfS8_Pj,@function
        .size           _ZN13group_norm_v214gn_cuda_kernelI6__halfLi480ELi1ELi32ELi30ELi1024ELb0ELi32ELi960ELi960ELi4ELb1ELi4ELb0ELb0ENS_16CompileConditionILi900EEEEEvPT_PKS4_S7_S7_flPfS8_Pj,(.L_x_3235 - _ZN13group_norm_v214gn_cuda_kernelI6__halfLi480ELi1ELi32ELi30ELi1024ELb0ELi32ELi960ELi960ELi4ELb1ELi4ELb0ELb0ENS_16CompileConditionILi900EEEEEvPT_PKS4_S7_S7_flPfS8_Pj)
        .other          _ZN13group_norm_v214gn_cuda_kernelI6__halfLi480ELi1ELi32ELi30ELi1024ELb0ELi32ELi960ELi960ELi4ELb1ELi4ELb0ELb0ENS_16CompileConditionILi900EEEEEvPT_PKS4_S7_S7_flPfS8_Pj,@"STO_CUDA_ENTRY STV_DEFAULT"
_ZN13group_norm_v214gn_cuda_kernelI6__halfLi480ELi1ELi32ELi30ELi1024ELb0ELi32ELi960ELi960ELi4ELb1ELi4ELb0ELb0ENS_16CompileConditionILi900EEEEEvPT_PKS4_S7_S7_flPfS8_Pj:
.text._ZN13group_norm_v214gn_cuda_kernelI6__halfLi480ELi1ELi32ELi30ELi1024ELb0ELi32ELi960ELi960ELi4ELb1ELi4ELb0ELb0ENS_16CompileConditionILi900EEEEEvPT_PKS4_S7_S7_flPfS8_Pj:
        /* <DEDUP_REMOVED lines=21> */
[----:B------:R-:W-:Y:S02]  /*0150*/  SHF.R.U32.HI R9, RZ, 0x7, R3 ;  /* 0x00000007ff097819 */ /* 0x000fe40000011603 */
[----:B------:R-:W-:-:S02]  /*0160*/  SHF.L.U32 R11, R4, 0x5, RZ ;  /* 0x00000005040b7819 */ /* 0x000fc400000006ff */
[----:B------:R-:W-:Y:S01]  /*0170*/  IADD3 R6, R5, 0x2, RZ ;  /* 0x0000000205067810 */ /* 0x000fe20007ffe0ff */
[----:B------:R-:W-:Y:S01]  /*0180*/  IMAD R2, R9, -0xf0, R31 ;  /* 0xffffff1009027824 */ /* 0x000fe200078e021f */
[--C-:B------:R-:W-:Y:S02]  /*0190*/  SHF.R.U32.HI R3, RZ, 0x1, R5.reuse ;  /* 0x00000001ff037819 */ /* 0x100fe40000011605 */
[----:B------:R-:W-:Y:S01]  /*01a0*/  SHF.R.U32.HI R7, RZ, 0x1, R6 ;  /* 0x00000001ff077819 */ /* 0x000fe20000011606 */
[----:B------:R-:W-:Y:S01]  /*01b0*/  IMAD R122, R2, 0x18, R32 ;  /* 0x00000018027a7824 */ /* 0x000fe200078e0220 */
[----:B------:R-:W-:Y:S02]  /*01c0*/  SHF.R.U32.HI R6, RZ, 0x2, R6 ;  /* 0x00000002ff067819 */ /* 0x000fe40000011606 */
[----:B------:R-:W-:Y:S02]  /*01d0*/  LOP3.LUT R7, R7, 0x1, RZ, 0xc0, !PT ;  /* 0x0000000107077812 */ /* 0x000fe400078ec0ff */
[----:B------:R-:W-:-:S02]  /*01e0*/  SHF.R.U32.HI R4, RZ, 0x2, R5 ;  /* 0x00000002ff047819 */ /* 0x000fc40000011605 */
[----:B------:R-:W-:Y:S01]  /*01f0*/  LOP3.LUT R3, R3, 0x1, RZ, 0xc0, !PT ;  /* 0x0000000103037812 */ /* 0x000fe200078ec0ff */
[----:B------:R-:W-:Y:S01]  /*0200*/  IMAD R6, R7, 0xf0, R6 ;  /* 0x000000f007067824 */ /* 0x000fe200078e0206 */
[----:B------:R-:W-:Y:S02]  /*0210*/  LOP3.LUT R0, R11, 0xffffffe0, R0, 0xe2, !PT ;  /* 0xffffffe00b007812 */ /* 0x000fe400078ee200 */
[----:B------:R-:W-:Y:S01]  /*0220*/  IADD3 R0, R5, 0x4, RZ ;  /* 0x0000000405007810 */ /* 0x000fe20007ffe0ff */
[----:B------:R-:W-:Y:S01]  /*0230*/  IMAD R4, R3, 0xf0, R4 ;  /* 0x000000f003047824 */ /* 0x000fe200078e0204 */
[C---:B------:R-:W-:Y:S01]  /*0240*/  IADD3 R7, R5.reuse, 0x6, RZ ;  /* 0x0000000605077810 */ /* 0x040fe20007ffe0ff */
[----:B------:R-:W-:Y:S01]  /*0250*/  IMAD R6, R6, 0x18, R32 ;  /* 0x0000001806067824 */ /* 0x000fe200078e0220 */
[----:B------:R-:W-:Y:S02]  /*0260*/  LOP3.LUT P0, RZ, R8, 0x1f, RZ, 0xc0, !PT ;  /* 0x0000001f08ff7812 */ /* 0x000fe4000780c0ff */
[----:B------:R-:W-:-:S02]  /*0270*/  IADD3 R10, R5, 0x8, RZ ;  /* 0x00000008050a7810 */ /* 0x000fc40007ffe0ff */
[----:B------:R-:W-:Y:S02]  /*0280*/  IADD3 R12, R5, 0xa, RZ ;  /* 0x0000000a050c7810 */ /* 0x000fe40007ffe0ff */
[----:B------:R-:W-:Y:S02]  /*0290*/  SHF.R.U32.HI R3, RZ, 0x1, R0 ;  /* 0x00000001ff037819 */ /* 0x000fe40000011600 */
[--C-:B------:R-:W-:Y:S02]  /*02a0*/  SHF.R.U32.HI R8, RZ, 0x1, R7.reuse ;  /* 0x00000001ff087819 */ /* 0x100fe40000011607 */
[----:B------:R-:W-:Y:S02]  /*02b0*/  LEA R122, R9, R122, 0x3 ;  /* 0x0000007a097a7211 */ /* 0x000fe400078e18ff */
[----:B------:R-:W-:Y:S02]  /*02c0*/  SHF.R.U32.HI R9, RZ, 0x2, R7 ;  /* 0x00000002ff097819 */ /* 0x000fe40000011607 */
[----:B------:R-:W-:-:S02]  /*02d0*/  IADD3 R14, R5, 0xc, RZ ;  /* 0x0000000c050e7810 */ /* 0x000fc40007ffe0ff */
[----:B------:R-:W-:Y:S02]  /*02e0*/  SHF.R.U32.HI R0, RZ, 0x2, R0 ;  /* 0x00000002ff007819 */ /* 0x000fe40000011600 */
[----:B------:R-:W-:Y:S02]  /*02f0*/  SHF.R.U32.HI R7, RZ, 0x1, R10 ;  /* 0x00000001ff077819 */ /* 0x000fe4000001160a */
[----:B------:R-:W-:Y:S02]  /*0300*/  SHF.R.U32.HI R13, RZ, 0x1, R12 ;  /* 0x00000001ff0d7819 */ /* 0x000fe4000001160c */
[----:B------:R-:W-:Y:S02]  /*0310*/  LOP3.LUT R3, R3, 0x1, RZ, 0xc0, !PT ;  /* 0x0000000103037812 */ /* 0x000fe400078ec0ff */
[----:B------:R-:W-:Y:S02]  /*0320*/  LOP3.LUT R8, R8, 0x1, RZ, 0xc0, !PT ;  /* 0x0000000108087812 */ /* 0x000fe400078ec0ff */
[----:B------:R-:W-:-:S02]  /*0330*/  SHF.R.U32.HI R11, RZ, 0x2, R10 ;  /* 0x00000002ff0b7819 */ /* 0x000fc4000001160a */
[----:B------:R-:W-:Y:S01]  /*0340*/  SHF.R.U32.HI R12, RZ, 0x2, R12 ;  /* 0x00000002ff0c7819 */ /* 0x000fe2000001160c */
[----:B------:R-:W-:Y:S01]  /*0350*/  IMAD R9, R8, 0xf0, R9 ;  /* 0x000000f008097824 */ /* 0x000fe200078e0209 */
[----:B------:R-:W-:Y:S02]  /*0360*/  SHF.R.U32.HI R15, RZ, 0x1, R14 ;  /* 0x00000001ff0f7819 */ /* 0x000fe4000001160e */
[----:B------:R-:W-:Y:S01]  /*0370*/  LOP3.LUT R10, R7, 0x1, RZ, 0xc0, !PT ;  /* 0x00000001070a7812 */ /* 0x000fe200078ec0ff */
[----:B------:R-:W-:Y:S01]  /*0380*/  IMAD R7, R3, 0xf0, R0 ;  /* 0x000000f003077824 */ /* 0x000fe200078e0200 */
[----:B------:R-:W-:Y:S02]  /*0390*/  LOP3.LUT R13, R13, 0x1, RZ, 0xc0, !PT ;  /* 0x000000010d0d7812 */ /* 0x000fe400078ec0ff */
[C---:B------:R-:W-:Y:S01]  /*03a0*/  IADD3 R0, R5.reuse, 0xe, RZ ;  /* 0x0000000e05007810 */ /* 0x040fe20007ffe0ff */
[----:B------:R-:W-:Y:S01]  /*03b0*/  IMAD R11, R10, 0xf0, R11 ;  /* 0x000000f00a0b7824 */ /* 0x000fe200078e020b */
[----:B------:R-:W-:Y:S01]  /*03c0*/  IADD3 R8, R5, 0x10, RZ ;  /* 0x0000001005087810 */ /* 0x000fe20007ffe0ff */
[----:B------:R-:W-:Y:S01]  /*03d0*/  IMAD R13, R13, 0xf0, R12 ;  /* 0x000000f00d0d7824 */ /* 0x000fe200078e020c */
[----:B------:R-:W-:-:S02]  /*03e0*/  SHF.R.U32.HI R14, RZ, 0x2, R14 ;  /* 0x00000002ff0e7819 */ /* 0x000fc4000001160e */
[----:B------:R-:W-:Y:S02]  /*03f0*/  LOP3.LUT R15, R15, 0x1, RZ, 0xc0, !PT ;  /* 0x000000010f0f7812 */ /* 0x000fe400078ec0ff */
[----:B------:R-:W-:Y:S02]  /*0400*/  IADD3 R12, R5, 0x12, RZ ;  /* 0x00000012050c7810 */ /* 0x000fe40007ffe0ff */
[----:B------:R-:W-:Y:S01]  /*0410*/  SHF.R.U32.HI R3, RZ, 0x1, R0 ;  /* 0x00000001ff037819 */ /* 0x000fe20000011600 */
[----:B------:R-:W-:Y:S01]  /*0420*/  IMAD R15, R15, 0xf0, R14 ;  /* 0x000000f00f0f7824 */ /* 0x000fe200078e020e */
[--C-:B------:R-:W-:Y:S02]  /*0430*/  SHF.R.U32.HI R10, RZ, 0x1, R8.reuse ;  /* 0x00000001ff0a7819 */ /* 0x100fe40000011608 */
[----:B------:R-:W-:Y:S02]  /*0440*/  SHF.R.U32.HI R19, RZ, 0x2, R8 ;  /* 0x00000002ff137819 */ /* 0x000fe40000011608 */
[----:B------:R-:W-:-:S02]  /*0450*/  IADD3 R14, R5, 0x14, RZ ;  /* 0x00000014050e7810 */ /* 0x000fc40007ffe0ff */
[----:B------:R-:W-:Y:S02]  /*0460*/  SHF.R.U32.HI R0, RZ, 0x2, R0 ;  /* 0x00000002ff007819 */ /* 0x000fe40000011600 */
[--C-:B------:R-:W-:Y:S02]  /*0470*/  SHF.R.U32.HI R8, RZ, 0x1, R12.reuse ;  /* 0x00000001ff087819 */ /* 0x100fe4000001160c */
[----:B------:R-:W-:Y:S02]  /*0480*/  LOP3.LUT R3, R3, 0x1, RZ, 0xc0, !PT ;  /* 0x0000000103037812 */ /* 0x000fe400078ec0ff */
[----:B------:R-:W-:Y:S02]  /*0490*/  LOP3.LUT R10, R10, 0x1, RZ, 0xc0, !PT ;  /* 0x000000010a0a7812 */ /* 0x000fe400078ec0ff */
[----:B------:R-:W-:Y:S01]  /*04a0*/  SHF.R.U32.HI R21, RZ, 0x2, R12 ;  /* 0x00000002ff157819 */ /* 0x000fe2000001160c */
[----:B------:R-:W-:Y:S01]  /*04b0*/  IMAD R17, R3, 0xf0, R0 ;  /* 0x000000f003117824 */ /* 0x000fe200078e0200 */
[----:B------:R-:W-:Y:S01]  /*04c0*/  SHF.R.U32.HI R12, RZ, 0x1, R14 ;  /* 0x00000001ff0c7819 */ /* 0x000fe2000001160e */
[----:B------:R-:W-:Y:S01]  /*04d0*/  IMAD R19, R10, 0xf0, R19 ;  /* 0x000000f00a137824 */ /* 0x000fe200078e0213 */
[----:B------:R-:W-:Y:S01]  /*04e0*/  LOP3.LUT R8, R8, 0x1, RZ, 0xc0, !PT ;  /* 0x0000000108087812 */ /* 0x000fe200078ec0ff */
[--C-:B------:R-:W-:Y:S01]  /*04f0*/  IMAD R18, R17, 0x18, R32.reuse ;  /* 0x0000001811127824 */ /* 0x100fe200078e0220 */
[----:B------:R-:W-:Y:S01]  /*0500*/  IADD3 R3, R5, 0x18, RZ ;  /* 0x0000001805037810 */ /* 0x000fe20007ffe0ff */
[----:B------:R-:W-:Y:S01]  /*0510*/  IMAD R20, R19, 0x18, R32 ;  /* 0x0000001813147824 */ /* 0x000fe200078e0220 */
[----:B------:R-:W-:Y:S01]  /*0520*/  IADD3 R10, R5, 0x1a, RZ ;  /* 0x0000001a050a7810 */ /* 0x000fe20007ffe0ff */
[----:B------:R-:W-:Y:S01]  /*0530*/  IMAD R21, R8, 0xf0, R21 ;  /* 0x000000f008157824 */ /* 0x000fe200078e0215 */
[----:B------:R-:W-:-:S02]  /*0540*/  SHF.R.U32.HI R23, RZ, 0x2, R14 ;  /* 0x00000002ff177819 */ /* 0x000fc4000001160e */
[----:B------:R-:W-:Y:S01]  /*0550*/  LOP3.LUT R12, R12, 0x1, RZ, 0xc0, !PT ;  /* 0x000000010c0c7812 */ /* 0x000fe200078ec0ff */
[----:B------:R-:W-:Y:S01]  /*0560*/  IMAD R22, R21, 0x18, R32 ;  /* 0x0000001815167824 */ /* 0x000fe200078e0220 */
[----:B------:R-:W-:Y:S02]  /*0570*/  SHF.L.U32 R0, R2, 0x2, RZ ;  /* 0x0000000202007819 */ /* 0x000fe400000006ff */
[----:B------:R-:W-:Y:S01]  /*0580*/  SHF.R.U32.HI R2, RZ, 0x1, R3 ;  /* 0x00000001ff027819 */ /* 0x000fe20000011603 */
[----:B------:R-:W-:Y:S01]  /*0590*/  IMAD R23, R12, 0xf0, R23 ;  /* 0x000000f00c177824 */ /* 0x000fe200078e0217 */
[----:B------:R-:W-:Y:S02]  /*05a0*/  SHF.R.U32.HI R8, RZ, 0x2, R3 ;  /* 0x00000002ff087819 */ /* 0x000fe40000011603 */
[----:B------:R-:W-:Y:S01]  /*05b0*/  SHF.R.U32.HI R3, RZ, 0x1, R10 ;  /* 0x00000001ff037819 */ /* 0x000fe2000001160a */
[----:B------:R-:W-:Y:S01]  /*05c0*/  IMAD R24, R23, 0x18, R32 ;  /* 0x0000001817187824 */ /* 0x000fe200078e0220 */
[----:B------:R-:W-:-:S02]  /*05d0*/  IADD3 R16, R5, 0x16, RZ ;  /* 0x0000001605107810 */ /* 0x000fc40007ffe0ff */
[----:B------:R-:W-:Y:S02]  /*05e0*/  IADD3 R12, R5, 0x1c, RZ ;  /* 0x0000001c050c7810 */ /* 0x000fe40007ffe0ff */
[----:B------:R-:W-:Y:S02]  /*05f0*/  SHF.R.U32.HI R27, RZ, 0x2, R10 ;  /* 0x00000002ff1b7819 */ /* 0x000fe4000001160a */
[----:B------:R-:W-:Y:S02]  /*0600*/  LOP3.LUT R5, R2, 0x1, RZ, 0xc0, !PT ;  /* 0x0000000102057812 */ /* 0x000fe400078ec0ff */
[----:B------:R-:W-:Y:S01]  /*0610*/  LOP3.LUT R10, R3, 0x1, RZ, 0xc0, !PT ;  /* 0x00000001030a7812 */ /* 0x000fe200078ec0ff */
[C---:B------:R-:W-:Y:S01]  /*0620*/  IMAD.WIDE.U32 R2, R0.reuse, -0x77777777, RZ ;  /* 0x8888888900027825 */ /* 0x040fe200078e00ff */
[----:B------:R-:W-:Y:S02]  /*0630*/  SHF.R.U32.HI R14, RZ, 0x1, R16 ;  /* 0x00000001ff0e7819 */ /* 0x000fe40000011610 */
[----:B------:R-:W-:Y:S01]  /*0640*/  IADD3 R2, R0, 0x2, RZ ;  /* 0x0000000200027810 */ /* 0x000fe20007ffe0ff */
[----:B------:R-:W-:Y:S01]  /*0650*/  IMAD R0, R4, 0x18, R32 ;  /* 0x0000001804007824 */ /* 0x000fe200078e0220 */
[----:B------:R-:W-:Y:S01]  /*0660*/  SHF.R.U32.HI R25, RZ, 0x2, R16 ;  /* 0x00000002ff197819 */ /* 0x000fe20000011610 */
[----:B------:R-:W-:Y:S01]  /*0670*/  IMAD R5, R5, 0xf0, R8 ;  /* 0x000000f005057824 */ /* 0x000fe200078e0208 */
[----:B------:R-:W-:Y:S01]  /*0680*/  LOP3.LUT R14, R14, 0x1, RZ, 0xc0, !PT ;  /* 0x000000010e0e7812 */ /* 0x000fe200078ec0ff */
[----:B------:R-:W-:Y:S01]  /*0690*/  IMAD R27, R10, 0xf0, R27 ;  /* 0x000000f00a1b7824 */ /* 0x000fe200078e021b */
[----:B------:R-:W-:Y:S01]  /*06a0*/  SHF.R.U32.HI R124, RZ, 0x1, R3 ;  /* 0x00000001ff7c7819 */ /* 0x000fe20000011603 */
[----:B------:R-:W-:Y:S01]  /*06b0*/  IMAD.WIDE.U32 R2, R2, -0x77777777, RZ ;  /* 0x8888888902027825 */ /* 0x000fe200078e00ff */
[----:B------:R-:W-:Y:S01]  /*06c0*/  SHF.L.U32 R2, R31, 0x3, RZ ;  /* 0x000000031f027819 */ /* 0x000fe200000006ff */
[----:B------:R-:W-:Y:S01]  /*06d0*/  HFMA2.MMA R4, -RZ, RZ, 0, 0 ;  /* 0x00000000ff047435 */ /* 0x000fe200000001ff */
[--C-:B------:R-:W-:Y:S01]  /*06e0*/  SHF.R.U32.HI R29, RZ, 0x2, R12.reuse ;  /* 0x00000002ff1d7819 */ /* 0x100fe2000001160c */
[----:B------:R-:W-:Y:S01]  /*06f0*/  IMAD R25, R14, 0xf0, R25 ;  /* 0x000000f00e197824 */ /* 0x000fe200078e0219 */
[----:B------:R-:W-:Y:S01]  /*0700*/  SHF.R.U32.HI R14, RZ, 0x1, R12 ;  /* 0x00000001ff0e7819 */ /* 0x000fe2000001160c */
[--C-:B------:R-:W-:Y:S01]  /*0710*/  IMAD R8, R7, 0x18, R32.reuse ;  /* 0x0000001807087824 */ /* 0x100fe200078e0220 */
[----:B------:R-:W-:Y:S01]  /*0720*/  LOP3.LUT R125, R2, 0x8, RZ, 0xc0, !PT ;  /* 0x00000008027d7812 */ /* 0x000fe200078ec0ff */
[--C-:B------:R-:W-:Y:S01]  /*0730*/  IMAD R10, R9, 0x18, R32.reuse ;  /* 0x00000018090a7824 */ /* 0x100fe200078e0220 */
[----:B------:R-:W-:Y:S01]  /*0740*/  LOP3.LUT R14, R14, 0x1, RZ, 0xc0, !PT ;  /* 0x000000010e0e7812 */ /* 0x000fe200078ec0ff */
[--C-:B------:R-:W-:Y:S01]  /*0750*/  IMAD R12, R11, 0x18, R32.reuse ;  /* 0x000000180b0c7824 */ /* 0x100fe200078e0220 */
[----:B------:R-:W-:Y:S01]  /*0760*/  IADD3 R2, R0, R125, RZ ;  /* 0x0000007d00027210 */ /* 0x000fe20007ffe0ff */
[--C-:B------:R-:W-:Y:S01]  /*0770*/  IMAD R28, R5, 0x18, R32.reuse ;  /* 0x00000018051c7824 */ /* 0x100fe200078e0220 */
[C---:B------:R-:W-:Y:S01]  /*0780*/  IADD3 R0, R125.reuse, R6, RZ ;  /* 0x000000067d007210 */ /* 0x040fe20007ffe0ff */
[----:B------:R-:W-:Y:S01]  /*0790*/  IMAD R29, R14, 0xf0, R29 ;  /* 0x000000f00e1d7824 */ /* 0x000fe200078e021d */
[----:B------:R-:W-:Y:S01]  /*07a0*/  IADD3 R5, R125, R8, RZ ;  /* 0x000000087d057210 */ /* 0x000fe20007ffe0ff */
[----:B------:R0:W-:Y:S01]  /*07b0*/  STL [R1+0x34], R2 ;  /* 0x0000340201007387 */ /* 0x0001e20000100800 */
[--C-:B------:R-:W-:Y:S01]  /*07c0*/  IMAD R14, R13, 0x18, R32.reuse ;  /* 0x000000180d0e7824 */ /* 0x100fe200078e0220 */
[----:B------:R-:W-:Y:S01]  /*07d0*/  SHF.R.U32.HI R123, RZ, 0x1, R3 ;  /* 0x00000001ff7b7819 */ /* 0x000fe20000011603 */
[--C-:B------:R-:W-:Y:S01]  /*07e0*/  IMAD R16, R15, 0x18, R32.reuse ;  /* 0x000000180f107824 */ /* 0x100fe200078e0220 */
[----:B------:R1:W-:Y:S01]  /*07f0*/  STL [R1+0x30], R0 ;  /* 0x0000300001007387 */ /* 0x0003e20000100800 */
[--C-:B------:R-:W-:Y:S01]  /*0800*/  IMAD R26, R25, 0x18, R32.reuse ;  /* 0x00000018191a7824 */ /* 0x100fe200078e0220 */
[----:B------:R-:W-:Y:S01]  /*0810*/  MOV R3, UR8 ;  /* 0x0000000800037c02 */ /* 0x000fe20008000f00 */
[--C-:B------:R-:W-:Y:S01]  /*0820*/  IMAD R30, R27, 0x18, R32.reuse ;  /* 0x000000181b1e7824 */ /* 0x100fe200078e0220 */
[----:B------:R2:W-:Y:S01]  /*0830*/  STL [R1+0x2c], R5 ;  /* 0x00002c0501007387 */ /* 0x0005e20000100800 */
[----:B------:R-:W-:Y:S01]  /*0840*/  IMAD R32, R29, 0x18, R32 ;  /* 0x000000181d207824 */ /* 0x000fe200078e0220 */
[----:B0-----:R-:W-:-:S02]  /*0850*/  IADD3 R2, R125, R10, RZ ;  /* 0x0000000a7d027210 */ /* 0x001fc40007ffe0ff */
[----:B---3--:R-:W-:Y:S02]  /*0860*/  LEA R58, P2, R3, R58, 0x2 ;  /* 0x0000003a033a7211 */ /* 0x008fe400078410ff */
[C---:B-1----:R-:W-:Y:S01]  /*0870*/  IADD3 R0, R125.reuse, R12, RZ ;  /* 0x0000000c7d007210 */ /* 0x042fe20007ffe0ff */
[----:B------:R0:W-:Y:S01]  /*0880*/  STL [R1+0x28], R2 ;  /* 0x0000280201007387 */ /* 0x0001e20000100800 */
[----:B------:R-:W-:Y:S02]  /*0890*/  ISETP.EQ.U32.AND P1, PT, RZ, UR6, PT ;  /* 0x00000006ff007c0c */ /* 0x000fe4000bf22070 */
[----:B--2---:R-:W-:Y:S01]  /*08a0*/  IADD3 R5, R125, R14, RZ ;  /* 0x0000000e7d057210 */ /* 0x004fe20007ffe0ff */
[----:B------:R1:W-:Y:S01]  /*08b0*/  STL [R1+0x24], R0 ;  /* 0x0000240001007387 */ /* 0x0003e20000100800 */
[----:B------:R-:W-:Y:S02]  /*08c0*/  ISETP.GT.U32.OR P0, PT, R31, 0x1f, P0 ;  /* 0x0000001f1f00780c */ /* 0x000fe40000704470 */
[----:B------:R-:W-:Y:S01]  /*08d0*/  LEA.HI.X R59, R3, R59, R4, 0x2, P2 ;  /* 0x0000003b033b7211 */ /* 0x000fe200010f1404 */
[----:B------:R2:W-:Y:S01]  /*08e0*/  STL [R1+0x20], R5 ;  /* 0x0000200501007387 */ /* 0x0005e20000100800 */
[----:B------:R-:W-:-:S02]  /*08f0*/  LOP3.LUT R124, R124, 0x7ffffff8, RZ, 0xc0, !PT ;  /* 0x7ffffff87c7c7812 */ /* 0x000fc400078ec0ff */
[----:B0-----:R-:W-:Y:S02]  /*0900*/  IADD3 R2, R125, R16, RZ ;  /* 0x000000107d027210 */ /* 0x001fe40007ffe0ff */
[----:B------:R-:W-:Y:S02]  /*0910*/  LOP3.LUT R123, R123, 0x7ffffff8, RZ, 0xc0, !PT ;  /* 0x7ffffff87b7b7812 */ /* 0x000fe400078ec0ff */
[C---:B-1----:R-:W-:Y:S01]  /*0920*/  IADD3 R0, R125.reuse, R18, RZ ;  /* 0x000000127d007210 */ /* 0x042fe20007ffe0ff */
[----:B------:R0:W-:Y:S01]  /*0930*/  STL [R1+0x1c], R2 ;  /* 0x00001c0201007387 */ /* 0x0001e20000100800 */
[----:B------:R-:W-:Y:S01]  /*0940*/  ISETP.EQ.OR.EX P0, PT, RZ, UR7, P0, P1 ;  /* 0x00000007ff007c0c */ /* 0x000fe20008702710 */
[----:B------:R-:W-:Y:S01]  /*0950*/  ULDC.64 UR6, c[0x0][0x208] ;  /* 0x0000820000067ab9 */ /* 0x000fe20000000a00 */
[C---:B--2---:R-:W-:Y:S01]  /*0960*/  IADD3 R5, R125.reuse, R20, RZ ;  /* 0x000000147d057210 */ /* 0x044fe20007ffe0ff */
[----:B------:R1:W-:Y:S04]  /*0970*/  STL [R1+0x18], R0 ;  /* 0x0000180001007387 */ /* 0x0003e80000100800 */
[----:B------:R2:W-:Y:S01]  /*0980*/  STL [R1+0x14], R5 ;  /* 0x0000140501007387 */ /* 0x0005e20000100800 */
[----:B0-----:R-:W-:-:S02]  /*0990*/  IADD3 R2, R125, R22, RZ ;  /* 0x000000167d027210 */ /* 0x001fc40007ffe0ff */
[----:B-1----:R-:W-:-:S03]  /*09a0*/  IADD3 R0, R125, R24, RZ ;  /* 0x000000187d007210 */ /* 0x002fc60007ffe0ff */
[----:B------:R0:W-:Y:S01]  /*09b0*/  STL [R1+0x10], R2 ;  /* 0x0000100201007387 */ /* 0x0001e20000100800 */
[----:B--2---:R-:W-:-:S03]  /*09c0*/  IADD3 R5, R125, R26, RZ ;  /* 0x0000001a7d057210 */ /* 0x004fc60007ffe0ff */
[----:B------:R1:W-:Y:S04]  /*09d0*/  STL [R1+0xc], R0 ;  /* 0x00000c0001007387 */ /* 0x0003e80000100800 */
[----:B------:R2:W-:Y:S01]  /*09e0*/  STL [R1+0x8], R5 ;  /* 0x0000080501007387 */ /* 0x0005e20000100800 */
[C---:B0-----:R-:W-:Y:S02]  /*09f0*/  IADD3 R2, R125.reuse, R28, RZ ;  /* 0x0000001c7d027210 */ /* 0x041fe40007ffe0ff */
[----:B-1----:R-:W-:-:S03]  /*0a00*/  IADD3 R0, R125, R30, RZ ;  /* 0x0000001e7d007210 */ /* 0x002fc60007ffe0ff */
[----:B------:R0:W-:Y:S01]  /*0a10*/  STL [R1+0x4], R2 ;  /* 0x0000040201007387 */ /* 0x0001e20000100800 */
[----:B------:R-:W-:Y:S02]  /*0a20*/  IADD3 R125, R125, R32, RZ ;  /* 0x000000207d7d7210 */ /* 0x000fe40007ffe0ff */
[----:B--2---:R-:W-:Y:S01]  /*0a30*/  MOV R5, RZ ;  /* 0x000000ff00057202 */ /* 0x004fe20000000f00 */
[----:B------:R0:W-:Y:S06]  /*0a40*/  STL [R1], R0 ;  /* 0x0000000001007387 */ /* 0x0001ec0000100800 */
.L_x_3058:
[----:B------:R-:W1:Y:S01]  /*0a50*/  S2R R114, SR_TID.X ;  /* 0x0000000000727919 */ /* 0x000e620000002100 */
[----:B--2---:R-:W2:Y:S01]  /*0a60*/  S2UR UR14, SR_CTAID.X ;  /* 0x00000000000e79c3 */ /* 0x004ea20000002500 */
[----:B------:R-:W-:Y:S01]  /*0a70*/  MOV R39, RZ ;  /* 0x000000ff00277202 */ /* 0x000fe20000000f00 */
[----:B------:R-:W-:Y:S01]  /*0a80*/  IMAD R113, R4, 0xf0000, RZ ;  /* 0x000f000004717824 */ /* 0x000fe200078e02ff */
[----:B------:R-:W-:Y:S01]  /*0a90*/  ULDC.64 UR10, c[0x0][0x218] ;  /* 0x00008600000a7ab9 */ /* 0x000fe20000000a00 */
[----:B------:R-:W-:Y:S01]  /*0aa0*/  ULDC.64 UR12, c[0x0][0x228] ;  /* 0x00008a00000c7ab9 */ /* 0x000fe20000000a00 */
[----:B--2---:R-:W-:-:S04]  /*0ab0*/  USHF.L.U32 UR5, UR14, 0x5, URZ ;  /* 0x000000050e057899 */ /* 0x004fc8000800063f */
[----:B------:R-:W-:Y:S01]  /*0ac0*/  ULOP3.LUT UR5, UR5, 0x3e0, URZ, 0xc0, !UPT ;  /* 0x000003e005057892 */ /* 0x000fe2000f8ec03f */
[----:B-1----:R-:W-:-:S05]  /*0ad0*/  IMAD.WIDE.U32 R6, R114, -0x77777777, RZ ;  /* 0x8888888972067825 */ /* 0x002fca00078e00ff */
[----:B------:R-:W-:-:S04]  /*0ae0*/  SHF.R.U32.HI R6, RZ, 0x7, R7 ;  /* 0x00000007ff067819 */ /* 0x000fc80000011607 */
[C---:B0-----:R-:W-:Y:S01]  /*0af0*/  IADD3 R0, R6.reuse, UR5, RZ ;  /* 0x0000000506007c10 */ /* 0x041fe2000fffe0ff */
[----:B------:R-:W-:-:S04]  /*0b00*/  IMAD R38, R6, -0xf0, R114 ;  /* 0xffffff1006267824 */ /* 0x000fc800078e0272 */
[----:B------:R-:W-:Y:S01]  /*0b10*/  IMAD R11, R0, 0x3c0, RZ ;  /* 0x000003c0000b7824 */ /* 0x000fe200078e02ff */
[----:B------:R-:W-:-:S04]  /*0b20*/  SHF.L.U32 R38, R38, 0x2, RZ ;  /* 0x0000000226267819 */ /* 0x000fc800000006ff */
[----:B------:R-:W-:Y:S01]  /*0b30*/  IADD3 R7, R11, 0x780, RZ ;  /* 0x000007800b077810 */ /* 0x000fe20007ffe0ff */
[----:B------:R-:W-:Y:S01]  /*0b40*/  IMAD.WIDE.U32 R40, R3, 0xf0000, R38 ;  /* 0x000f000003287825 */ /* 0x000fe200078e0026 */
[C---:B------:R-:W-:Y:S02]  /*0b50*/  IADD3 R9, R11.reuse, 0xf00, RZ ;  /* 0x00000f000b097810 */ /* 0x040fe40007ffe0ff */
[C---:B------:R-:W-:Y:S02]  /*0b60*/  IADD3 R13, R11.reuse, 0x1680, RZ ;  /* 0x000016800b0d7810 */ /* 0x040fe40007ffe0ff */
        /* <DEDUP_REMOVED lines=12> */
[----:B------:R-:W-:Y:S02]  /*0c30*/  IADD3 R113, R41, R113, RZ ;  /* 0x0000007129717210 */ /* 0x000fe40007ffe0ff */
[-C--:B------:R-:W-:Y:S02]  /*0c40*/  IADD3 R11, P6, R11, R40.reuse, RZ ;  /* 0x000000280b0b7210 */ /* 0x080fe40007fde0ff */
[----:B------:R-:W-:-:S02]  /*0c50*/  IADD3 R8, P5, R13, R40, RZ ;  /* 0x000000280d087210 */ /* 0x000fc40007fbe0ff */
[-C--:B------:R-:W-:Y:S02]  /*0c60*/  IADD3.X R98, RZ, R113.reuse, RZ, P6, !PT ;  /* 0x00000071ff627210 */ /* 0x080fe400037fe4ff */
[----:B------:R-:W-:Y:S02]  /*0c70*/  LEA R22, P6, R11, UR10, 0x1 ;  /* 0x0000000a0b167c11 */ /* 0x000fe4000f8c08ff */
[----:B------:R-:W-:Y:S02]  /*0c80*/  IADD3 R6, P3, R7, R40, RZ ;  /* 0x0000002807067210 */ /* 0x000fe40007f7e0ff */
[-C--:B------:R-:W-:Y:S02]  /*0c90*/  IADD3.X R101, RZ, R113.reuse, RZ, P5, !PT ;  /* 0x00000071ff657210 */ /* 0x080fe40002ffe4ff */
[----:B------:R-:W-:Y:S02]  /*0ca0*/  LEA.HI.X R23, R11, UR11, R98, 0x1, P6 ;  /* 0x0000000b0b177c11 */ /* 0x000fe4000b0f0c62 */
[----:B------:R-:W-:-:S02]  /*0cb0*/  IADD3.X R99, RZ, R113, RZ, P3, !PT ;  /* 0x00000071ff637210 */ /* 0x000fc40001ffe4ff */
[C---:B------:R-:W-:Y:S02]  /*0cc0*/  LEA R36, P5, R6.reuse, UR10, 0x1 ;  /* 0x0000000a06247c11 */ /* 0x040fe4000f8a08ff */
[----:B------:R-:W2:Y:S01]  /*0cd0*/  LDG.E.64.CONSTANT R22, desc[UR6][R22.64] ;  /* 0x0000000616167981 */ /* 0x000ea2000c1e9b00 */
[-C--:B------:R-:W-:Y:S02]  /*0ce0*/  IADD3 R10, P4, R17, R40.reuse, RZ ;  /* 0x00000028110a7210 */ /* 0x080fe40007f9e0ff */
[----:B------:R-:W-:Y:S02]  /*0cf0*/  LEA.HI.X R37, R6, UR11, R99, 0x1, P5 ;  /* 0x0000000b06257c11 */ /* 0x000fe4000a8f0c63 */
[-C--:B------:R-:W-:Y:S02]  /*0d00*/  IADD3 R7, P1, R9, R40.reuse, RZ ;  /* 0x0000002809077210 */ /* 0x080fe40007f3e0ff */
[----:B------:R-:W-:Y:S02]  /*0d10*/  IADD3 R9, P2, R15, R40, RZ ;  /* 0x000000280f097210 */ /* 0x000fe40007f5e0ff */
[-C--:B------:R-:W-:Y:S01]  /*0d20*/  IADD3.X R103, RZ, R113.reuse, RZ, P4, !PT ;  /* 0x00000071ff677210 */ /* 0x080fe200027fe4ff */
[----:B------:R-:W3:Y:S01]  /*0d30*/  LDG.E.64.CONSTANT R36, desc[UR6][R36.64] ;  /* 0x0000000624247981 */ /* 0x000ee2000c1e9b00 */
[----:B------:R-:W-:-:S02]  /*0d40*/  IADD3.X R100, RZ, R113, RZ, P1, !PT ;  /* 0x00000071ff647210 */ /* 0x000fc40000ffe4ff */
[----:B------:R-:W-:Y:S02]  /*0d50*/  LEA R24, P4, R7, UR10, 0x1 ;  /* 0x0000000a07187c11 */ /* 0x000fe4000f8808ff */
[----:B------:R-:W-:Y:S02]  /*0d60*/  IADD3.X R102, RZ, R113, RZ, P2, !PT ;  /* 0x00000071ff667210 */ /* 0x000fe400017fe4ff */
[----:B------:R-:W-:Y:S02]  /*0d70*/  IADD3 R14, P2, R25, R40, RZ ;  /* 0x00000028190e7210 */ /* 0x000fe40007f5e0ff */
[----:B------:R-:W-:Y:S02]  /*0d80*/  LEA.HI.X R25, R7, UR11, R100, 0x1, P4 ;  /* 0x0000000b07197c11 */ /* 0x000fe4000a0f0c64 */
[----:B------:R-:W-:Y:S02]  /*0d90*/  LEA R26, P5, R8, UR10, 0x1 ;  /* 0x0000000a081a7c11 */ /* 0x000fe4000f8a08ff */
[----:B------:R-:W-:-:S02]  /*0da0*/  LEA R28, P6, R9, UR10, 0x1 ;  /* 0x0000000a091c7c11 */ /* 0x000fc4000f8c08ff */
[----:B------:R-:W4:Y:S01]  /*0db0*/  LDG.E.64.CONSTANT R24, desc[UR6][R24.64] ;  /* 0x0000000618187981 */ /* 0x000f22000c1e9b00 */
[----:B------:R-:W-:Y:S02]  /*0dc0*/  LEA.HI.X R27, R8, UR11, R101, 0x1, P5 ;  /* 0x0000000b081b7c11 */ /* 0x000fe4000a8f0c65 */
[-C--:B------:R-:W-:Y:S02]  /*0dd0*/  IADD3 R15, P4, R29, R40.reuse, RZ ;  /* 0x000000281d0f7210 */ /* 0x080fe40007f9e0ff */
[----:B------:R-:W-:Y:S02]  /*0de0*/  LEA.HI.X R29, R9, UR11, R102, 0x1, P6 ;  /* 0x0000000b091d7c11 */ /* 0x000fe4000b0f0c66 */
[----:B------:R-:W4:Y:S01]  /*0df0*/  LDG.E.64.CONSTANT R26, desc[UR6][R26.64] ;  /* 0x000000061a1a7981 */ /* 0x000f22000c1e9b00 */
[----:B------:R-:W-:Y:S02]  /*0e00*/  LEA R30, P6, R10, UR10, 0x1 ;  /* 0x0000000a0a1e7c11 */ /* 0x000fe4000f8c08ff */
[-C--:B------:R-:W-:Y:S01]  /*0e10*/  IADD3 R16, P5, R31, R40.reuse, RZ ;  /* 0x000000281f107210 */ /* 0x080fe20007fbe0ff */
[----:B------:R-:W4:Y:S01]  /*0e20*/  LDG.E.64.CONSTANT R28, desc[UR6][R28.64] ;  /* 0x000000061c1c7981 */ /* 0x000f22000c1e9b00 */
[----:B------:R-:W-:-:S02]  /*0e30*/  IADD3 R12, P3, R19, R40, RZ ;  /* 0x00000028130c7210 */ /* 0x000fc40007f7e0ff */
[----:B------:R-:W-:Y:S02]  /*0e40*/  LEA.HI.X R31, R10, UR11, R103, 0x1, P6 ;  /* 0x0000000b0a1f7c11 */ /* 0x000fe4000b0f0c67 */
[----:B------:R-:W-:Y:S02]  /*0e50*/  IADD3.X R104, RZ, R113, RZ, P3, !PT ;  /* 0x00000071ff687210 */ /* 0x000fe40001ffe4ff */
[C---:B------:R-:W-:Y:S02]  /*0e60*/  LEA R32, P6, R12.reuse, UR10, 0x1 ;  /* 0x0000000a0c207c11 */ /* 0x040fe4000f8c08ff */
[----:B------:R-:W4:Y:S01]  /*0e70*/  LDG.E.64.CONSTANT R30, desc[UR6][R30.64] ;  /* 0x000000061e1e7981 */ /* 0x000f22000c1e9b00 */
[-C--:B------:R-:W-:Y:S02]  /*0e80*/  IADD3 R17, P3, R33, R40.reuse, RZ ;  /* 0x0000002821117210 */ /* 0x080fe40007f7e0ff */
[----:B------:R-:W-:Y:S02]  /*0e90*/  IADD3 R13, P1, R21, R40, RZ ;  /* 0x00000028150d7210 */ /* 0x000fe40007f3e0ff */
[----:B------:R-:W-:-:S02]  /*0ea0*/  LEA.HI.X R33, R12, UR11, R104, 0x1, P6 ;  /* 0x0000000b0c217c11 */ /* 0x000fc4000b0f0c68 */
[-C--:B------:R-:W-:Y:S02]  /*0eb0*/  IADD3.X R109, RZ, R113.reuse, RZ, P3, !PT ;  /* 0x00000071ff6d7210 */ /* 0x080fe40001ffe4ff */
[-C--:B------:R-:W-:Y:S02]  /*0ec0*/  IADD3.X R105, RZ, R113.reuse, RZ, P1, !PT ;  /* 0x00000071ff697210 */ /* 0x080fe40000ffe4ff */
[----:B------:R-:W-:Y:S01]  /*0ed0*/  IADD3.X R107, RZ, R113, RZ, P4, !PT ;  /* 0x00000071ff6b7210 */ /* 0x000fe200027fe4ff */
[----:B------:R-:W4:Y:S01]  /*0ee0*/  LDG.E.64.CONSTANT R32, desc[UR6][R32.64] ;  /* 0x0000000620207981 */ /* 0x000f22000c1e9b00 */
[----:B------:R-:W-:Y:S02]  /*0ef0*/  LEA R34, P6, R13, UR10, 0x1 ;  /* 0x0000000a0d227c11 */ /* 0x000fe4000f8c08ff */
[----:B------:R-:W-:Y:S02]  /*0f00*/  LEA R50, P3, R15, UR10, 0x1 ;  /* 0x0000000a0f327c11 */ /* 0x000fe4000f8608ff */
[----:B------:R-:W-:-:S02]  /*0f10*/  IADD3 R18, P1, R35, R40, RZ ;  /* 0x0000002823127210 */ /* 0x000fc40007f3e0ff */
[----:B------:R-:W-:Y:S02]  /*0f20*/  LEA.HI.X R35, R13, UR11, R105, 0x1, P6 ;  /* 0x0000000b0d237c11 */ /* 0x000fe4000b0f0c69 */
[----:B------:R-:W-:Y:S02]  /*0f30*/  LEA.HI.X R51, R15, UR11, R107, 0x1, P3 ;  /* 0x0000000b0f337c11 */ /* 0x000fe400098f0c6b */
[-C--:B------:R-:W-:Y:S02]  /*0f40*/  IADD3.X R110, RZ, R113.reuse, RZ, P1, !PT ;  /* 0x00000071ff6e7210 */ /* 0x080fe40000ffe4ff */
[----:B------:R-:W-:Y:S01]  /*0f50*/  IADD3.X R106, RZ, R113, RZ, P2, !PT ;  /* 0x00000071ff6a7210 */ /* 0x000fe200017fe4ff */
[----:B------:R-:W4:Y:S01]  /*0f60*/  LDG.E.64.CONSTANT R34, desc[UR6][R34.64] ;  /* 0x0000000622227981 */ /* 0x000f22000c1e9b00 */
[C---:B------:R-:W-:Y:S02]  /*0f70*/  LEA R52, P1, R14.reuse, UR10, 0x1 ;  /* 0x0000000a0e347c11 */ /* 0x040fe4000f8208ff */
[----:B------:R-:W-:Y:S01]  /*0f80*/  IADD3 R19, P2, R39, R40, RZ ;  /* 0x0000002827137210 */ /* 0x000fe20007f5e0ff */
[----:B------:R-:W4:Y:S01]  /*0f90*/  LDG.E.64.CONSTANT R50, desc[UR6][R50.64] ;  /* 0x0000000632327981 */ /* 0x000f22000c1e9b00 */
[----:B------:R-:W-:-:S02]  /*0fa0*/  LEA.HI.X R53, R14, UR11, R106, 0x1, P1 ;  /* 0x0000000b0e357c11 */ /* 0x000fc400088f0c6a */
[-C--:B------:R-:W-:Y:S02]  /*0fb0*/  IADD3.X R111, RZ, R113.reuse, RZ, P2, !PT ;  /* 0x00000071ff6f7210 */ /* 0x080fe400017fe4ff */
[----:B------:R-:W-:Y:S02]  /*0fc0*/  IADD3.X R108, RZ, R113, RZ, P5, !PT ;  /* 0x00000071ff6c7210 */ /* 0x000fe40002ffe4ff */
[C---:B------:R-:W-:Y:S01]  /*0fd0*/  LEA R60, P1, R16.reuse, UR10, 0x1 ;  /* 0x0000000a103c7c11 */ /* 0x040fe2000f8208ff */
[----:B------:R-:W4:Y:S01]  /*0fe0*/  LDG.E.64.CONSTANT R52, desc[UR6][R52.64] ;  /* 0x0000000634347981 */ /* 0x000f22000c1e9b00 */
[C---:B------:R-:W-:Y:S02]  /*0ff0*/  LEA R62, P2, R17.reuse, UR10, 0x1 ;  /* 0x0000000a113e7c11 */ /* 0x040fe4000f8408ff */
[----:B------:R-:W-:Y:S02]  /*1000*/  LEA.HI.X R61, R16, UR11, R108, 0x1, P1 ;  /* 0x0000000b103d7c11 */ /* 0x000fe400088f0c6c */
[----:B------:R-:W-:-:S04]  /*1010*/  LEA.HI.X R63, R17, UR11, R109, 0x1, P2 ;  /* 0x0000000b113f7c11 */ /* 0x000fc800090f0c6d */
[----:B------:R-:W4:Y:S04]  /*1020*/  LDG.E.64.CONSTANT R60, desc[UR6][R60.64] ;  /* 0x000000063c3c7981 */ /* 0x000f28000c1e9b00 */
[----:B------:R-:W4:Y:S01]  /*1030*/  LDG.E.64.CONSTANT R62, desc[UR6][R62.64] ;  /* 0x000000063e3e7981 */ /* 0x000f22000c1e9b00 */
[----:B------:R-:W-:-:S04]  /*1040*/  LEA R64, P1, R18, UR10, 0x1 ;  /* 0x0000000a12407c11 */ /* 0x000fc8000f8208ff */
[----:B------:R-:W-:Y:S02]  /*1050*/  LEA.HI.X R65, R18, UR11, R110, 0x1, P1 ;  /* 0x0000000b12417c11 */ /* 0x000fe400088f0c6e */
[----:B------:R-:W-:Y:S02]  /*1060*/  LEA R66, P2, R19, UR10, 0x1 ;  /* 0x0000000a13427c11 */ /* 0x000fe4000f8408ff */
[----:B------:R-:W-:Y:S02]  /*1070*/  IADD3 R20, P4, R43, R40, RZ ;  /* 0x000000282b147210 */ /* 0x000fe40007f9e0ff */
[----:B------:R-:W4:Y:S01]  /*1080*/  LDG.E.64.CONSTANT R64, desc[UR6][R64.64] ;  /* 0x0000000640407981 */ /* 0x000f22000c1e9b00 */
[----:B------:R-:W-:Y:S02]  /*1090*/  LEA.HI.X R67, R19, UR11, R111, 0x1, P2 ;  /* 0x0000000b13437c11 */ /* 0x000fe400090f0c6f */
[----:B------:R-:W-:Y:S02]  /*10a0*/  IADD3.X R112, RZ, R113, RZ, P4, !PT ;  /* 0x00000071ff707210 */ /* 0x000fe400027fe4ff */
[----:B------:R-:W-:-:S02]  /*10b0*/  LEA R68, P1, R20, UR10, 0x1 ;  /* 0x0000000a14447c11 */ /* 0x000fc4000f8208ff */
[----:B------:R-:W4:Y:S02]  /*10c0*/  LDG.E.64.CONSTANT R66, desc[UR6][R66.64] ;  /* 0x0000000642427981 */ /* 0x000f24000c1e9b00 */
[----:B------:R-:W-:-:S06]  /*10d0*/  LEA.HI.X R69, R20, UR11, R112, 0x1, P1 ;  /* 0x0000000b14457c11 */ /* 0x000fcc00088f0c70 */
[----:B------:R-:W4:Y:S01]  /*10e0*/  LDG.E.64.CONSTANT R68, desc[UR6][R68.64] ;  /* 0x0000000644447981 */ /* 0x000f22000c1e9b00 */
[----:B------:R-:W-:-:S04]  /*10f0*/  IADD3 R21, P5, R45, R40, RZ ;  /* 0x000000282d157210 */ /* 0x000fc80007fbe0ff */
        /* <DEDUP_REMOVED lines=16> */
[--C-:B---3--:R-:W-:Y:S02]  /*1200*/  HADD2.F32 R81, -RZ, R37.reuse.H0_H0 ;  /* 0x20000025ff517230 */ /* 0x108fe40000004100 */
[----:B------:R-:W-:Y:S02]  /*1210*/  HADD2.F32 R80, -RZ, R37.H1_H1 ;  /* 0x30000025ff507230 */ /* 0x000fe40000004100 */
[----:B------:R-:W-:Y:S01]  /*1220*/  FADD.FTZ R37, RZ, R0 ;  /* 0x00000000ff257221 */ /* 0x000fe20000010000 */
[--C-:B------:R-:W-:Y:S02]  /*1230*/  HADD2.F32 R97, -RZ, R36.reuse.H0_H0 ;  /* 0x20000024ff617230 */ /* 0x100fe40000004100 */
[----:B------:R-:W-:Y:S01]  /*1240*/  FFMA.FTZ R38, R22, R22, R39 ;  /* 0x0000001616267223 */ /* 0x000fe20000010027 */
[----:B------:R-:W-:Y:S02]  /*1250*/  HADD2.F32 R96, -RZ, R36.H1_H1 ;  /* 0x30000024ff607230 */ /* 0x000fe40000004100 */
[----:B------:R-:W-:Y:S01]  /*1260*/  FADD.FTZ R36, R37, R22 ;  /* 0x0000001625247221 */ /* 0x000fe20000010000 */
[----:B------:R-:W-:-:S03]  /*1270*/  FFMA.FTZ R39, R97, R97, R38 ;  /* 0x0000006161277223 */ /* 0x000fc60000010026 */
[----:B------:R-:W-:Y:S01]  /*1280*/  FADD.FTZ R37, R36, R97 ;  /* 0x0000006124257221 */ /* 0x000fe20000010000 */
[----:B------:R-:W-:Y:S01]  /*1290*/  FFMA.FTZ R38, R96, R96, R39 ;  /* 0x0000006060267223 */ /* 0x000fe20000010027 */
[--C-:B----4-:R-:W-:Y:S02]  /*12a0*/  HADD2.F32 R95, -RZ, R24.reuse.H0_H0 ;  /* 0x20000018ff5f7230 */ /* 0x110fe40000004100 */
[----:B------:R-:W-:Y:S01]  /*12b0*/  FADD.FTZ R36, R37, R96 ;  /* 0x0000006025247221 */ /* 0x000fe20000010000 */
[----:B------:R-:W-:Y:S02]  /*12c0*/  HADD2.F32 R94, -RZ, R24.H1_H1 ;  /* 0x30000018ff5e7230 */ /* 0x000fe40000004100 */
[----:B------:R-:W-:Y:S01]  /*12d0*/  FFMA.FTZ R39, R95, R95, R38 ;  /* 0x0000005f5f277223 */ /* 0x000fe20000010026 */
[----:B------:R-:W-:Y:S01]  /*12e0*/  FADD.FTZ R37, R36, R95 ;  /* 0x0000005f24257221 */ /* 0x000fe20000010000 */
[--C-:B------:R-:W-:Y:S02]  /*12f0*/  HADD2.F32 R93, -RZ, R26.reuse.H0_H0 ;  /* 0x2000001aff5d7230 */ /* 0x100fe40000004100 */
[----:B------:R-:W-:Y:S01]  /*1300*/  FFMA.FTZ R38, R94, R94, R39 ;  /* 0x0000005e5e267223 */ /* 0x000fe20000010027 */
[----:B------:R-:W-:Y:S01]  /*1310*/  FADD.FTZ R36, R37, R94 ;  /* 0x0000005e25247221 */ /* 0x000fe20000010000 */
[----:B------:R-:W-:-:S02]  /*1320*/  HADD2.F32 R92, -RZ, R26.H1_H1 ;  /* 0x3000001aff5c7230 */ /* 0x000fc40000004100 */
[----:B------:R-:W-:Y:S01]  /*1330*/  FFMA.FTZ R39, R93, R93, R38 ;  /* 0x0000005d5d277223 */ /* 0x000fe20000010026 */
[----:B------:R-:W-:Y:S01]  /*1340*/  FADD.FTZ R37, R36, R93 ;  /* 0x0000005d24257221 */ /* 0x000fe20000010000 */
[--C-:B------:R-:W-:Y:S02]  /*1350*/  HADD2.F32 R91, -RZ, R28.reuse.H0_H0 ;  /* 0x2000001cff5b7230 */ /* 0x100fe40000004100 */
[----:B------:R-:W-:Y:S01]  /*1360*/  FFMA.FTZ R38, R92, R92, R39 ;  /* 0x0000005c5c267223 */ /* 0x000fe20000010027 */
[----:B------:R-:W-:Y:S01]  /*1370*/  FADD.FTZ R36, R37, R92 ;  /* 0x0000005c25247221 */ /* 0x000fe20000010000 */
[----:B------:R-:W-:Y:S02]  /*1380*/  HADD2.F32 R90, -RZ, R28.H1_H1 ;  /* 0x3000001cff5a7230 */ /* 0x000fe40000004100 */
[----:B------:R-:W-:Y:S01]  /*1390*/  FFMA.FTZ R41, R91, R91, R38 ;  /* 0x0000005b5b297223 */ /* 0x000fe20000010026 */
[----:B------:R-:W-:Y:S01]  /*13a0*/  FADD.FTZ R39, R36, R91 ;  /* 0x0000005b24277221 */ /* 0x000fe20000010000 */
[----:B------:R-:W-:-:S02]  /*13b0*/  HADD2.F32 R89, -RZ, R30.H0_H0 ;  /* 0x2000001eff597230 */ /* 0x000fc40000004100 */
[----:B------:R-:W-:Y:S01]  /*13c0*/  FFMA.FTZ R42, R90, R90, R41 ;  /* 0x0000005a5a2a7223 */ /* 0x000fe20000010029 */
        /* <DEDUP_REMOVED lines=11> */
[----:B------:R-:W-:Y:S02]  /*1480*/  HADD2.F32 R82, -RZ, R23.H1_H1 ;  /* 0x30000017ff527230 */ /* 0x000fe40000004100 */
[----:B------:R-:W-:Y:S01]  /*1490*/  FADD.FTZ R48, R47, R86 ;  /* 0x000000562f307221 */ /* 0x000fe20000010000 */
[--C-:B------:R-:W-:Y:S02]  /*14a0*/  HADD2.F32 R23, -RZ, R25.reuse.H0_H0 ;  /* 0x20000019ff177230 */ /* 0x100fe40000004100 */
[----:B------:R-:W-:Y:S02]  /*14b0*/  HADD2.F32 R85, -RZ, R34.H0_H0 ;  /* 0x20000022ff557230 */ /* 0x000fe40000004100 */
[----:B------:R-:W-:-:S02]  /*14c0*/  HADD2.F32 R24, -RZ, R25.H1_H1 ;  /* 0x30000019ff187230 */ /* 0x000fc40000004100 */
[--C-:B------:R-:W-:Y:S02]  /*14d0*/  HADD2.F32 R37, -RZ, R50.reuse.H0_H0 ;  /* 0x20000032ff257230 */ /* 0x100fe40000004100 */
[----:B------:R-:W-:Y:S02]  /*14e0*/  HADD2.F32 R38, -RZ, R50.H1_H1 ;  /* 0x30000032ff267230 */ /* 0x000fe40000004100 */
[----:B------:R-:W-:Y:S01]  /*14f0*/  FFMA.FTZ R50, R86, R86, R49 ;  /* 0x0000005656327223 */ /* 0x000fe20000010031 */
[--C-:B------:R-:W-:Y:S02]  /*1500*/  HADD2.F32 R25, -RZ, R27.reuse.H0_H0 ;  /* 0x2000001bff197230 */ /* 0x100fe40000004100 */
[----:B------:R-:W-:Y:S02]  /*1510*/  HADD2.F32 R26, -RZ, R27.H1_H1 ;  /* 0x3000001bff1a7230 */ /* 0x000fe40000004100 */
[----:B------:R-:W-:Y:S01]  /*1520*/  FFMA.FTZ R75, R85, R85, R50 ;  /* 0x00000055554b7223 */ /* 0x000fe20000010032 */
[----:B------:R-:W-:-:S02]  /*1530*/  HADD2.F32 R27, -RZ, R29.H0_H0 ;  /* 0x2000001dff1b7230 */ /* 0x000fc40000004100 */
[----:B------:R-:W-:Y:S02]  /*1540*/  HADD2.F32 R28, -RZ, R29.H1_H1 ;  /* 0x3000001dff1c7230 */ /* 0x000fe40000004100 */
[----:B------:R-:W-:Y:S02]  /*1550*/  HADD2.F32 R84, -RZ, R34.H1_H1 ;  /* 0x30000022ff547230 */ /* 0x000fe40000004100 */
[----:B------:R-:W-:Y:S01]  /*1560*/  FADD.FTZ R73, R48, R85 ;  /* 0x0000005530497221 */ /* 0x000fe20000010000 */
[--C-:B------:R-:W-:Y:S02]  /*1570*/  HADD2.F32 R29, -RZ, R31.reuse.H0_H0 ;  /* 0x2000001fff1d7230 */ /* 0x100fe40000004100 */
[----:B------:R-:W-:Y:S02]  /*1580*/  HADD2.F32 R30, -RZ, R31.H1_H1 ;  /* 0x3000001fff1e7230 */ /* 0x000fe40000004100 */
[--C-:B------:R-:W-:Y:S02]  /*1590*/  HADD2.F32 R31, -RZ, R33.reuse.H0_H0 ;  /* 0x20000021ff1f7230 */ /* 0x100fe40000004100 */
[----:B------:R-:W-:-:S02]  /*15a0*/  HADD2.F32 R32, -RZ, R33.H1_H1 ;  /* 0x30000021ff207230 */ /* 0x000fc40000004100 */
[--C-:B------:R-:W-:Y:S02]  /*15b0*/  HADD2.F32 R33, -RZ, R35.reuse.H0_H0 ;  /* 0x20000023ff217230 */ /* 0x100fe40000004100 */
[----:B------:R-:W-:Y:S02]  /*15c0*/  HADD2.F32 R34, -RZ, R35.H1_H1 ;  /* 0x30000023ff227230 */ /* 0x000fe40000004100 */
[--C-:B------:R-:W-:Y:S02]  /*15d0*/  HADD2.F32 R83, -RZ, R52.reuse.H0_H0 ;  /* 0x20000034ff537230 */ /* 0x100fe40000004100 */
[----:B------:R-:W-:Y:S02]  /*15e0*/  HADD2.F32 R35, -RZ, R52.H1_H1 ;  /* 0x30000034ff237230 */ /* 0x000fe40000004100 */
[----:B------:R-:W-:Y:S01]  /*15f0*/  FFMA.FTZ R52, R84, R84, R75 ;  /* 0x0000005454347223 */ /* 0x000fe2000001004b */
[----:B------:R-:W-:Y:S01]  /*1600*/  FADD.FTZ R50, R73, R84 ;  /* 0x0000005449327221 */ /* 0x000fe20000010000 */
[----:B------:R-:W-:-:S02]  /*1610*/  FFMA.FTZ R75, R2, R2, RZ ;  /* 0x00000002024b7223 */ /* 0x000fc400000100ff */
[----:B------:R-:W-:Y:S01]  /*1620*/  FFMA.FTZ R52, R83, R83, R52 ;  /* 0x0000005353347223 */ /* 0x000fe20000010034 */
[----:B------:R-:W-:Y:S01]  /*1630*/  FADD.FTZ R50, R50, R83 ;  /* 0x0000005332327221 */ /* 0x000fe20000010000 */
[----:B------:R-:W-:Y:S01]  /*1640*/  FADD.FTZ R73, RZ, R2 ;  /* 0x00000002ff497221 */ /* 0x000fe20000010000 */
[--C-:B------:R-:W-:Y:S02]  /*1650*/  HADD2.F32 R39, -RZ, R60.reuse.H0_H0 ;  /* 0x2000003cff277230 */ /* 0x100fe40000004100 */
[----:B------:R-:W-:Y:S02]  /*1660*/  HADD2.F32 R40, -RZ, R60.H1_H1 ;  /* 0x3000003cff287230 */ /* 0x000fe40000004100 */
[----:B------:R-:W-:Y:S01]  /*1670*/  FFMA.FTZ R60, R35, R35, R52 ;  /* 0x00000023233c7223 */ /* 0x000fe20000010034 */
[--C-:B------:R-:W-:Y:S02]  /*1680*/  HADD2.F32 R41, -RZ, R62.reuse.H0_H0 ;  /* 0x2000003eff297230 */ /* 0x100fe40000004100 */
[----:B------:R-:W-:-:S02]  /*1690*/  HADD2.F32 R42, -RZ, R62.H1_H1 ;  /* 0x3000003eff2a7230 */ /* 0x000fc40000004100 */
        /* <DEDUP_REMOVED lines=56> */
[----:B------:R-:W-:-:S02]  /*1a20*/  FFMA.FTZ R60, R46, R46, R77 ;  /* 0x0000002e2e3c7223 */ /* 0x000fc4000001004d */
[----:B------:R-:W-:Y:S01]  /*1a30*/  FADD.FTZ R77, R50, R33 ;  /* 0x00000021324d7221 */ /* 0x000fe20000010000 */
[--C-:B------:R-:W-:Y:S02]  /*1a40*/  HADD2.F32 R36, -RZ, R53.reuse.H0_H0 ;  /* 0x20000035ff247230 */ /* 0x100fe40000004100 */
[----:B------:R-:W-:Y:S01]  /*1a50*/  FFMA.FTZ R75, R34, R34, R75 ;  /* 0x00000022224b7223 */ /* 0x000fe2000001004b */
[----:B------:R-:W-:Y:S01]  /*1a60*/  FADD.FTZ R77, R77, R34 ;  /* 0x000000224d4d7221 */ /* 0x000fe20000010000 */
[----:B------:R-:W-:Y:S01]  /*1a70*/  FFMA.FTZ R73, R49, R49, R60 ;  /* 0x0000003131497223 */ /* 0x000fe2000001003c */
[----:B------:R-:W-:Y:S02]  /*1a80*/  HADD2.F32 R53, -RZ, R53.H1_H1 ;  /* 0x30000035ff357230 */ /* 0x000fe40000004100 */
[----:B------:R-:W-:Y:S01]  /*1a90*/  FFMA.FTZ R60, R36, R36, R75 ;  /* 0x00000024243c7223 */ /* 0x000fe2000001004b */
[----:B------:R-:W-:Y:S01]  /*1aa0*/  FADD.FTZ R50, R77, R36 ;  /* 0x000000244d327221 */ /* 0x000fe20000010000 */
[----:B------:R-:W-:-:S02]  /*1ab0*/  HADD2.F32 R52, -RZ, R51.H0_H0 ;  /* 0x20000033ff347230 */ /* 0x000fc40000004100 */
[----:B------:R-:W-:Y:S01]  /*1ac0*/  FFMA.FTZ R77, R53, R53, R60 ;  /* 0x00000035354d7223 */ /* 0x000fe2000001003c */
[--C-:B------:R-:W-:Y:S02]  /*1ad0*/  HADD2.F32 R48, -RZ, R70.reuse.H0_H0 ;  /* 0x20000046ff307230 */ /* 0x100fe40000004100 */
[----:B------:R-:W-:Y:S01]  /*1ae0*/  FADD.FTZ R75, R50, R53 ;  /* 0x00000035324b7221 */ /* 0x000fe20000010000 */
[----:B------:R-:W-:Y:S02]  /*1af0*/  HADD2.F32 R51, -RZ, R51.H1_H1 ;  /* 0x30000033ff337230 */ /* 0x000fe40000004100 */
[----:B------:R-:W-:Y:S01]  /*1b00*/  FFMA.FTZ R62, R52, R52, R77 ;  /* 0x00000034343e7223 */ /* 0x000fe2000001004d */
[----:B------:R-:W-:Y:S02]  /*1b10*/  HADD2.F32 R70, -RZ, R70.H1_H1 ;  /* 0x30000046ff467230 */ /* 0x000fe40000004100 */
[----:B------:R-:W-:Y:S01]  /*1b20*/  FADD.FTZ R60, R75, R52 ;  /* 0x000000344b3c7221 */ /* 0x000fe20000010000 */
[----:B------:R-:W-:Y:S01]  /*1b30*/  FFMA.FTZ R73, R48, R48, R73 ;  /* 0x0000003030497223 */ /* 0x000fe20000010049 */
[----:B------:R-:W-:Y:S01]  /*1b40*/  FADD.FTZ R79, R79, R48 ;  /* 0x000000304f4f7221 */ /* 0x000fe20000010000 */
[----:B------:R-:W-:-:S02]  /*1b50*/  HADD2.F32 R50, -RZ, R61.H0_H0 ;  /* 0x2000003dff327230 */ /* 0x000fc40000004100 */
[----:B------:R-:W-:Y:S01]  /*1b60*/  FFMA.FTZ R77, R51, R51, R62 ;  /* 0x00000033334d7223 */ /* 0x000fe2000001003e */
[----:B------:R-:W-:Y:S01]  /*1b70*/  FADD.FTZ R75, R60, R51 ;  /* 0x000000333c4b7221 */ /* 0x000fe20000010000 */
[----:B------:R-:W-:Y:S01]  /*1b80*/  FFMA.FTZ R73, R70, R70, R73 ;  /* 0x0000004646497223 */ /* 0x000fe20000010049 */
[----:B------:R-:W-:Y:S01]  /*1b90*/  FADD.FTZ R72, R79, R70 ;  /* 0x000000464f487221 */ /* 0x000fe20000010000 */
[----:B------:R-:W-:Y:S02]  /*1ba0*/  HADD2.F32 R61, -RZ, R61.H1_H1 ;  /* 0x3000003dff3d7230 */ /* 0x000fe40000004100 */
[----:B------:R-:W-:Y:S01]  /*1bb0*/  FFMA.FTZ R64, R50, R50, R77 ;  /* 0x0000003232407223 */ /* 0x000fe2000001004d */
[----:B------:R-:W-:Y:S01]  /*1bc0*/  FADD.FTZ R62, R75, R50 ;  /* 0x000000324b3e7221 */ /* 0x000fe20000010000 */
[----:B------:R-:W-:Y:S01]  /*1bd0*/  HADD2.F32 R60, -RZ, R63.H0_H0 ;  /* 0x2000003fff3c7230 */ /* 0x000fe20000004100 */
[----:B------:R0:W-:Y:S01]  /*1be0*/  STS.64 [R122], R72 ;  /* 0x000000487a007388 */ /* 0x0001e20000000a00 */
[----:B------:R-:W-:-:S04]  /*1bf0*/  FFMA.FTZ R75, R61, R61, R64 ;  /* 0x0000003d3d4b7223 */ /* 0x000fc80000010040 */
[----:B------:R-:W-:Y:S01]  /*1c00*/  FFMA.FTZ R64, R60, R60, R75 ;  /* 0x0000003c3c407223 */ /* 0x000fe2000001004b */
[----:B0-----:R-:W-:Y:S02]  /*1c10*/  HADD2.F32 R73, -RZ, R63.H1_H1 ;  /* 0x3000003fff497230 */ /* 0x001fe40000004100 */
[----:B------:R-:W-:Y:S01]  /*1c20*/  FADD.FTZ R63, R62, R61 ;  /* 0x0000003d3e3f7221 */ /* 0x000fe20000010000 */
[----:B------:R-:W-:-:S03]  /*1c30*/  HADD2.F32 R72, -RZ, R65.H0_H0 ;  /* 0x20000041ff487230 */ /* 0x000fc60000004100 */
[----:B------:R-:W-:Y:S01]  /*1c40*/  FADD.FTZ R62, R63, R60 ;  /* 0x0000003c3f3e7221 */ /* 0x000fe20000010000 */
[----:B------:R-:W-:Y:S01]  /*1c50*/  FFMA.FTZ R63, R73, R73, R64 ;  /* 0x00000049493f7223 */ /* 0x000fe20000010040 */
[----:B------:R-:W-:Y:S02]  /*1c60*/  HADD2.F32 R75, -RZ, R65.H1_H1 ;  /* 0x30000041ff4b7230 */ /* 0x000fe40000004100 */
[----:B------:R-:W-:Y:S01]  /*1c70*/  FADD.FTZ R62, R62, R73 ;  /* 0x000000493e3e7221 */ /* 0x000fe20000010000 */
[----:B------:R-:W-:Y:S01]  /*1c80*/  FFMA.FTZ R64, R72, R72, R63 ;  /* 0x0000004848407223 */ /* 0x000fe2000001003f */
[--C-:B------:R-:W-:Y:S02]  /*1c90*/  HADD2.F32 R74, -RZ, R67.reuse.H0_H0 ;  /* 0x20000043ff4a7230 */ /* 0x100fe40000004100 */
[----:B------:R-:W-:Y:S01]  /*1ca0*/  FADD.FTZ R63, R62, R72 ;  /* 0x000000483e3f7221 */ /* 0x000fe20000010000 */
[----:B------:R-:W-:Y:S01]  /*1cb0*/  FFMA.FTZ R62, R75, R75, R64 ;  /* 0x0000004b4b3e7223 */ /* 0x000fe20000010040 */
[----:B------:R-:W-:-:S02]  /*1cc0*/  HADD2.F32 R77, -RZ, R67.H1_H1 ;  /* 0x30000043ff4d7230 */ /* 0x000fc40000004100 */
[----:B------:R-:W-:Y:S01]  /*1cd0*/  FADD.FTZ R63, R63, R75 ;  /* 0x0000004b3f3f7221 */ /* 0x000fe20000010000 */
[----:B------:R-:W-:Y:S01]  /*1ce0*/  FFMA.FTZ R62, R74, R74, R62 ;  /* 0x0000004a4a3e7223 */ /* 0x000fe2000001003e */
[----:B------:R-:W-:Y:S02]  /*1cf0*/  HADD2.F32 R76, -RZ, R69.H0_H0 ;  /* 0x20000045ff4c7230 */ /* 0x000fe40000004100 */
[----:B------:R-:W-:Y:S01]  /*1d00*/  FADD.FTZ R63, R63, R74 ;  /* 0x0000004a3f3f7221 */ /* 0x000fe20000010000 */
[----:B------:R-:W-:-:S03]  /*1d10*/  FFMA.FTZ R62, R77, R77, R62 ;  /* 0x0000004d4d3e7223 */ /* 0x000fc6000001003e */
[----:B------:R-:W-:Y:S01]  /*1d20*/  FADD.FTZ R63, R63, R77 ;  /* 0x0000004d3f3f7221 */ /* 0x000fe20000010000 */
[----:B------:R-:W-:Y:S02]  /*1d30*/  HADD2.F32 R79, -RZ, R69.H1_H1 ;  /* 0x30000045ff4f7230 */ /* 0x000fe40000004100 */
[----:B------:R-:W-:Y:S01]  /*1d40*/  FFMA.FTZ R64, R76, R76, R62 ;  /* 0x0000004c4c407223 */ /* 0x000fe2000001003e */
[----:B------:R-:W-:Y:S01]  /*1d50*/  FADD.FTZ R62, R63, R76 ;  /* 0x0000004c3f3e7221 */ /* 0x000fe20000010000 */
[--C-:B------:R-:W-:Y:S02]  /*1d60*/  HADD2.F32 R78, -RZ, R71.reuse.H0_H0 ;  /* 0x20000047ff4e7230 */ /* 0x100fe40000004100 */
[----:B------:R-:W-:Y:S01]  /*1d70*/  FFMA.FTZ R63, R79, R79, R64 ;  /* 0x0000004f4f3f7223 */ /* 0x000fe20000010040 */
[----:B------:R-:W-:Y:S01]  /*1d80*/  FADD.FTZ R62, R62, R79 ;  /* 0x0000004f3e3e7221 */ /* 0x000fe20000010000 */
[----:B------:R-:W-:Y:S01]  /*1d90*/  ISETP.GT.U32.AND P2, PT, R114, 0x3f, PT ;  /* 0x0000003f7200780c */ /* 0x000fe20003f44070 */
[----:B------:R-:W-:-:S02]  /*1da0*/  HADD2.F32 R71, -RZ, R71.H1_H1 ;  /* 0x30000047ff477230 */ /* 0x000fc40000004100 */
[----:B------:R-:W-:Y:S01]  /*1db0*/  FFMA.FTZ R63, R78, R78, R63 ;  /* 0x0000004e4e3f7223 */ /* 0x000fe2000001003f */
[----:B------:R-:W-:-:S03]  /*1dc0*/  FADD.FTZ R62, R62, R78 ;  /* 0x0000004e3e3e7221 */ /* 0x000fc60000010000 */
[----:B------:R-:W-:Y:S01]  /*1dd0*/  FFMA.FTZ R63, R71, R71, R63 ;  /* 0x00000047473f7223 */ /* 0x000fe2000001003f */
[----:B------:R-:W-:Y:S01]  /*1de0*/  FADD.FTZ R62, R62, R71 ;  /* 0x000000473e3e7221 */ /* 0x000fe20000010000 */
[----:B------:R-:W-:Y:S04]  /*1df0*/  BSSY B0, `(.L_x_3050) ;  /* 0x0000041000007945 */ /* 0x000fe80003800000 */
[----:B------:R0:W-:Y:S01]  /*1e00*/  STS.64 [R122+0x1680], R62 ;  /* 0x0016803e7a007388 */ /* 0x0001e20000000a00 */
[----:B------:R-:W-:Y:S01]  /*1e10*/  BAR.SYNC.DEFER_BLOCKING 0x0 ;  /* 0x0000000000007b1d */ /* 0x000fe20000010000 */
[----:B------:R-:W-:Y:S02]  /*1e20*/  LOP3.LUT P1, RZ, R114, 0xffffffc1, RZ, 0xc0, !PT ;  /* 0xffffffc172ff7812 */ /* 0x000fe4000782c0ff */
[----:B0-----:R-:W-:-:S03]  /*1e30*/  CS2R R62, SRZ ;  /* 0x00000000003e7805 */ /* 0x001fc6000001ff00 */
[----:B------:R-:W-:Y:S08]  /*1e40*/  @P2 BRA `(.L_x_3051) ;  /* 0x0000000000ec2947 */ /* 0x000ff00003800000 */
[----:B------:R-:W2:Y:S04]  /*1e50*/  LDL R117, [R1+0x34] ;  /* 0x0000340001757983 */ /* 0x000ea80000100800 */
[----:B------:R-:W3:Y:S04]  /*1e60*/  LDL R116, [R1+0x30] ;  /* 0x0000300001747983 */ /* 0x000ee80000100800 */
[----:B------:R-:W4:Y:S04]  /*1e70*/  LDL R115, [R1+0x2c] ;  /* 0x00002c0001737983 */ /* 0x000f280000100800 */
[----:B------:R-:W4:Y:S04]  /*1e80*/  LDL R121, [R1+0x28] ;  /* 0x0000280001797983 */ /* 0x000f280000100800 */
[----:B------:R-:W4:Y:S04]  /*1e90*/  LDL R120, [R1+0x24] ;  /* 0x0000240001787983 */ /* 0x000f280000100800 */
[----:B------:R-:W4:Y:S04]  /*1ea0*/  LDL R119, [R1+0x20] ;  /* 0x0000200001777983 */ /* 0x000f280000100800 */
[----:B------:R-:W4:Y:S04]  /*1eb0*/  LDL R118, [R1+0x1c] ;  /* 0x00001c0001767983 */ /* 0x000f280000100800 */
[----:B------:R-:W4:Y:S04]  /*1ec0*/  LDL R69, [R1+0xc] ;  /* 0x00000c0001457983 */ /* 0x000f280000100800 */
[----:B------:R-:W4:Y:S04]  /*1ed0*/  LDL R68, [R1+0x8] ;  /* 0x0000080001447983 */ /* 0x000f280000100800 */
[----:B------:R-:W4:Y:S04]  /*1ee0*/  LDL R67, [R1+0x4] ;  /* 0x0000040001437983 */ /* 0x000f280000100800 */
[----:B------:R-:W4:Y:S04]  /*1ef0*/  LDL R66, [R1] ;  /* 0x0000000001427983 */ /* 0x000f280000100800 */
[----:B--2---:R0:W1:Y:S04]  /*1f00*/  LDS.64 R62, [R117] ;  /* 0x00000000753e7984 */ /* 0x0040680000000a00 */
[----:B---3--:R2:W3:Y:S04]  /*1f10*/  LDS.64 R64, [R116] ;  /* 0x0000000074407984 */ /* 0x0084e80000000a00 */
[----:B0-----:R-:W4:Y:S04]  /*1f20*/  LDL R117, [R1+0x18] ;  /* 0x0000180001757983 */ /* 0x001f280000100800 */
[----:B--2---:R-:W2:Y:S01]  /*1f30*/  LDL R116, [R1+0x14] ;  /* 0x0000140001747983 */ /* 0x004ea20000100800 */
[----:B-1----:R-:W-:Y:S01]  /*1f40*/  FADD.FTZ R62, RZ, R62 ;  /* 0x0000003eff3e7221 */ /* 0x002fe20000010000 */
[----:B------:R-:W-:-:S03]  /*1f50*/  FADD.FTZ R63, RZ, R63 ;  /* 0x0000003fff3f7221 */ /* 0x000fc60000010000 */
[----:B---3--:R-:W-:Y:S01]  /*1f60*/  FADD.FTZ R64, R62, R64 ;  /* 0x000000403e407221 */ /* 0x008fe20000010000 */
[----:B------:R-:W-:Y:S02]  /*1f70*/  FADD.FTZ R65, R63, R65 ;  /* 0x000000413f417221 */ /* 0x000fe40000010000 */
[----:B----4-:R0:W1:Y:S04]  /*1f80*/  LDS.64 R62, [R115] ;  /* 0x00000000733e7984 */ /* 0x0100680000000a00 */
[----:B0-----:R-:W3:Y:S01]  /*1f90*/  LDL R115, [R1+0x10] ;  /* 0x0000100001737983 */ /* 0x001ee20000100800 */
[----:B-1----:R-:W-:Y:S01]  /*1fa0*/  FADD.FTZ R64, R64, R62 ;  /* 0x0000003e40407221 */ /* 0x002fe20000010000 */
        /* <DEDUP_REMOVED lines=16> */
[----:B--2---:R-:W0:Y:S02]  /*20b0*/  LDS.64 R62, [R116] ;  /* 0x00000000743e7984 */ /* 0x004e240000000a00 */
[----:B0-----:R-:W-:Y:S01]  /*20c0*/  FADD.FTZ R64, R64, R62 ;  /* 0x0000003e40407221 */ /* 0x001fe20000010000 */
[----:B------:R-:W-:Y:S02]  /*20d0*/  FADD.FTZ R65, R65, R63 ;  /* 0x0000003f41417221 */ /* 0x000fe40000010000 */
[----:B---3--:R-:W0:Y:S02]  /*20e0*/  LDS.64 R62, [R115] ;  /* 0x00000000733e7984 */ /* 0x008e240000000a00 */
        /* <DEDUP_REMOVED lines=17> */
.L_x_3051:
[----:B------:R-:W-:Y:S05]  /*2200*/  BSYNC B0 ;  /* 0x0000000000007941 */ /* 0x000fea0003800000 */
.L_x_3050:
[----:B------:R-:W0:Y:S01]  /*2210*/  S2R R65, SR_TID.X ;  /* 0x0000000000417919 */ /* 0x000e220000002100 */
[----:B------:R-:W1:Y:S01]  /*2220*/  @!P1 LDC R67, c[0x0][0x10] ;  /* 0x00000400ff439b82 */ /* 0x000e620000000800 */
[----:B------:R-:W-:Y:S01]  /*2230*/  ISETP.GT.U32.AND P2, PT, R114, 0xff, PT ;  /* 0x000000ff7200780c */ /* 0x000fe20003f44070 */
[----:B------:R-:W2:Y:S01]  /*2240*/  SHFL.BFLY PT, R64, R62, 0x1, 0x1f ;  /* 0x0c201f003e407f89 */ /* 0x000ea200000e0000 */
[----:B------:R-:W3:Y:S03]  /*2250*/  S2R R69, SR_CTAID.X ;  /* 0x0000000000457919 */ /* 0x000ee60000002500 */
[----:B------:R-:W4:Y:S01]  /*2260*/  SHFL.BFLY PT, R66, R63, 0x1, 0x1f ;  /* 0x0c201f003f427f89 */ /* 0x000f2200000e0000 */
[----:B-1----:R-:W-:Y:S02]  /*2270*/  @!P1 IMAD R67, R67, R5, UR8 ;  /* 0x0000000843439e24 */ /* 0x002fe4000f8e0205 */
[----:B--2---:R-:W-:Y:S01]  /*2280*/  FADD.FTZ R62, R64, R62 ;  /* 0x0000003e403e7221 */ /* 0x004fe20000010000 */
[----:B0-----:R-:W-:-:S02]  /*2290*/  SHF.R.U32.HI R68, RZ, 0x1, R65 ;  /* 0x00000001ff447819 */ /* 0x001fc40000011641 */
[----:B------:R-:W0:Y:S02]  /*22a0*/  @!P1 LDC.64 R64, c[0x0][0x248] ;  /* 0x00009200ff409b82 */ /* 0x000e240000000a00 */
[----:B------:R-:W-:Y:S01]  /*22b0*/  SHF.L.U32 R68, R68, 0x5, RZ ;  /* 0x0000000544447819 */ /* 0x000fe200000006ff */
[----:B----4-:R-:W-:Y:S01]  /*22c0*/  FADD.FTZ R63, R66, R63 ;  /* 0x0000003f423f7221 */ /* 0x010fe20000010000 */
[----:B---3--:R-:W-:-:S04]  /*22d0*/  LOP3.LUT R69, R69, 0x1f, RZ, 0xc0, !PT ;  /* 0x0000001f45457812 */ /* 0x008fc800078ec0ff */
[----:B------:R-:W-:-:S04]  /*22e0*/  LOP3.LUT R68, R68, 0xffffffe0, R69, 0xe2, !PT ;  /* 0xffffffe044447812 */ /* 0x000fc800078ee245 */
[----:B------:R-:W-:-:S04]  /*22f0*/  @!P1 LEA R67, R67, R68, 0xa ;  /* 0x0000004443439211 */ /* 0x000fc800078e50ff */
[----:B------:R-:W-:-:S05]  /*2300*/  @!P1 SHF.L.U32 R67, R67, 0x1, RZ ;  /* 0x0000000143439819 */ /* 0x000fca00000006ff */
[----:B0-----:R-:W-:-:S05]  /*2310*/  @!P1 IMAD.WIDE.U32 R64, R67, 0x4, R64 ;  /* 0x0000000443409825 */ /* 0x001fca00078e0040 */
[----:B------:R0:W-:Y:S01]  /*2320*/  @!P1 STG.E.64 desc[UR6][R64.64], R62 ;  /* 0x0000003e40009986 */ /* 0x0001e2000c101b06 */
[----:B------:R-:W-:Y:S01]  /*2330*/  BAR.SYNC.DEFER_BLOCKING 0x0 ;  /* 0x0000000000007b1d */ /* 0x000fe20000010000 */
[----:B------:R-:W-:-:S13]  /*2340*/  ISETP.NE.AND P1, PT, R114, RZ, PT ;  /* 0x000000ff7200720c */ /* 0x000fda0003f25270 */
[----:B0-----:R-:W-:Y:S05]  /*2350*/  @P1 BRA `(.L_x_3052) ;  /* 0x0000000000601947 */ /* 0x001fea0003800000 */
        /* <DEDUP_REMOVED lines=18> */
.L_x_3053:
[----:B------:R-:W2:Y:S04]  /*2480*/  LD.E.STRONG.GPU R63, desc[UR6][R58.64] ;  /* 0x000000063a3f7980 */ /* 0x000ea8000c10f900 */
[----:B--2---:R-:W-:Y:S01]  /*2490*/  CCTL.IVALL ;  /* 0x00000000ff00798f */ /* 0x004fe20002000000 */
[----:B------:R-:W-:Y:S05]  /*24a0*/  YIELD ;  /* 0x0000000000007946 */ /* 0x000fea0003800000 */
[----:B------:R-:W-:-:S04]  /*24b0*/  LOP3.LUT R63, R63, R62, RZ, 0x3c, !PT ;  /* 0x0000003e3f3f7212 */ /* 0x000fc800078e3cff */
[----:B------:R-:W-:-:S13]  /*24c0*/  ISETP.GT.AND P1, PT, R63, -0x1, PT ;  /* 0xffffffff3f00780c */ /* 0x000fda0003f24270 */
[----:B------:R-:W-:Y:S05]  /*24d0*/  @P1 BRA `(.L_x_3053) ;  /* 0xfffffffc00e81947 */ /* 0x000fea000383ffff */
.L_x_3052:
[----:B------:R-:W0:Y:S01]  /*24e0*/  S2R R116, SR_TID.X ;  /* 0x0000000000747919 */ /* 0x000e220000002100 */
[----:B------:R-:W-:Y:S05]  /*24f0*/  WARPSYNC.ALL ;  /* 0x0000000000007948 */ /* 0x000fea0003800000 */
[----:B------:R-:W-:Y:S01]  /*2500*/  BAR.SYNC.DEFER_BLOCKING 0x0 ;  /* 0x0000000000007b1d */ /* 0x000fe20000010000 */
[----:B------:R-:W-:Y:S01]  /*2510*/  HFMA2.MMA R64, -RZ, RZ, 0, 0 ;  /* 0x00000000ff407435 */ /* 0x000fe200000001ff */
[----:B------:R-:W-:-:S04]  /*2520*/  MOV R63, RZ ;  /* 0x000000ff003f7202 */ /* 0x000fc80000000f00 */
[----:B------:R-:W-:Y:S04]  /*2530*/  BSSY B0, `(.L_x_3054) ;  /* 0x000001e000007945 */ /* 0x000fe80003800000 */
[----:B------:R-:W-:Y:S05]  /*2540*/  @P2 BRA `(.L_x_3055) ;  /* 0x0000000000702947 */ /* 0x000fea0003800000 */
[----:B------:R-:W1:Y:S01]  /*2550*/  LDC R62, c[0x0][0x10] ;  /* 0x00000400ff3e7b82 */ /* 0x000e620000000800 */
[----:B0-----:R-:W-:-:S04]  /*2560*/  SHF.L.U32 R63, R116, 0x2, RZ ;  /* 0x00000002743f7819 */ /* 0x001fc800000006ff */
[----:B------:R-:W-:-:S03]  /*2570*/  LOP3.LUT R63, R63, 0x7fffffe0, RZ, 0xc0, !PT ;  /* 0x7fffffe03f3f7812 */ /* 0x000fc600078ec0ff */
[----:B------:R-:W0:Y:S01]  /*2580*/  LDC.64 R114, c[0x0][0x248] ;  /* 0x00009200ff727b82 */ /* 0x000e220000000a00 */
[----:B-1----:R-:W-:-:S05]  /*2590*/  IMAD R62, R62, R5, UR8 ;  /* 0x000000083e3e7e24 */ /* 0x002fca000f8e0205 */
[----:B------:R-:W-:Y:S02]  /*25a0*/  LEA R62, R62, R63, 0xa ;  /* 0x0000003f3e3e7211 */ /* 0x000fe400078e50ff */
[----:B------:R-:W-:-:S04]  /*25b0*/  LOP3.LUT R63, R116, 0x7, RZ, 0xc0, !PT ;  /* 0x00000007743f7812 */ /* 0x000fc800078ec0ff */
[----:B------:R-:W-:-:S04]  /*25c0*/  IADD3 R62, R62, R63, RZ ;  /* 0x0000003f3e3e7210 */ /* 0x000fc80007ffe0ff */
[----:B------:R-:W-:-:S04]  /*25d0*/  SHF.L.U32 R66, R62, 0x1, RZ ;  /* 0x000000013e427819 */ /* 0x000fc800000006ff */
[C---:B------:R-:W-:Y:S01]  /*25e0*/  IADD3 R64, R66.reuse, 0x10, RZ ;  /* 0x0000001042407810 */ /* 0x040fe20007ffe0ff */
[C---:B0-----:R-:W-:Y:S01]  /*25f0*/  IMAD.WIDE.U32 R62, R66.reuse, 0x4, R114 ;  /* 0x00000004423e7825 */ /* 0x041fe200078e0072 */
        /* <DEDUP_REMOVED lines=17> */
.L_x_3055:
[----:B------:R-:W-:Y:S05]  /*2710*/  BSYNC B0 ;  /* 0x0000000000007941 */ /* 0x000fea0003800000 */
.L_x_3054:
[----:B------:R-:W1:Y:S01]  /*2720*/  SHFL.BFLY PT, R65, R64, 0x4, 0x1f ;  /* 0x0c801f0040417f89 */ /* 0x000e6200000e0000 */
[----:B0-----:R-:W-:Y:S01]  /*2730*/  LOP3.LUT P1, RZ, R116, 0xffffff07, RZ, 0xc0, !PT ;  /* 0xffffff0774ff7812 */ /* 0x001fe2000782c0ff */
[----:B------:R-:W-:Y:S02]  /*2740*/  BSSY B0, `(.L_x_3056) ;  /* 0x000001e000007945 */ /* 0x000fe40003800000 */
[----:B------:R-:W0:Y:S01]  /*2750*/  SHFL.BFLY PT, R62, R63, 0x4, 0x1f ;  /* 0x0c801f003f3e7f89 */ /* 0x000e2200000e0000 */
[----:B-1----:R-:W-:Y:S01]  /*2760*/  FADD.FTZ R64, R65, R64 ;  /* 0x0000004041407221 */ /* 0x002fe20000010000 */
[----:B0-----:R-:W-:-:S04]  /*2770*/  FADD.FTZ R62, R62, R63 ;  /* 0x0000003f3e3e7221 */ /* 0x001fc80000010000 */
[----:B------:R-:W0:Y:S04]  /*2780*/  SHFL.BFLY PT, R65, R64, 0x2, 0x1f ;  /* 0x0c401f0040417f89 */ /* 0x000e2800000e0000 */
[----:B------:R-:W1:Y:S01]  /*2790*/  SHFL.BFLY PT, R63, R62, 0x2, 0x1f ;  /* 0x0c401f003e3f7f89 */ /* 0x000e6200000e0000 */
[----:B0-----:R-:W-:Y:S01]  /*27a0*/  FADD.FTZ R64, R64, R65 ;  /* 0x0000004140407221 */ /* 0x001fe20000010000 */
[----:B-1----:R-:W-:-:S04]  /*27b0*/  FADD.FTZ R63, R62, R63 ;  /* 0x0000003f3e3f7221 */ /* 0x002fc80000010000 */
[----:B------:R-:W0:Y:S04]  /*27c0*/  SHFL.BFLY PT, R62, R64, 0x1, 0x1f ;  /* 0x0c201f00403e7f89 */ /* 0x000e2800000e0000 */
[----:B------:R-:W1:Y:S01]  /*27d0*/  SHFL.BFLY PT, R65, R63, 0x1, 0x1f ;  /* 0x0c201f003f417f89 */ /* 0x000e6200000e0000 */
[----:B0-----:R-:W-:Y:S01]  /*27e0*/  FADD.FTZ R62, R64, R62 ;  /* 0x0000003e403e7221 */ /* 0x001fe20000010000 */
[----:B------:R-:W-:-:S03]  /*27f0*/  @!P1 LOP3.LUT R64, R116, 0xfffffff8, RZ, 0xc0, !PT ;  /* 0xfffffff874409812 */ /* 0x000fc600078ec0ff */
        /* <DEDUP_REMOVED lines=8> */
[----:B------:R-:W1:Y:S01]  /*2880*/  S2R R66, SR_TID.X ;  /* 0x0000000000427919 */ /* 0x000e620000002100 */
[----:B0-----:R-:W-:Y:S01]  /*2890*/  LEA R63, P1, R3, R116, 0x5 ;  /* 0x00000074033f7211 */ /* 0x001fe200078228ff */
[----:B------:R-:W-:Y:S01]  /*28a0*/  ULDC.64 UR10, c[0x0][0x240] ;  /* 0x00009000000a7ab9 */ /* 0x000fe20000000a00 */
[----:B-1----:R-:W-:-:S04]  /*28b0*/  SHF.R.S32.HI R66, RZ, 0x1f, R66 ;  /* 0x0000001fff427819 */ /* 0x002fc80000011442 */
[----:B------:R-:W-:Y:S02]  /*28c0*/  LEA.HI.X R64, R3, R66, R4, 0x5, P1 ;  /* 0x0000004203407211 */ /* 0x000fe400008f2c04 */
[----:B------:R-:W-:-:S04]  /*28d0*/  LEA R62, P1, R63, UR10, 0x3 ;  /* 0x0000000a3f3e7c11 */ /* 0x000fc8000f8218ff */
[----:B------:R-:W-:Y:S02]  /*28e0*/  LEA.HI.X R63, R63, UR11, R64, 0x3, P1 ;  /* 0x0000000b3f3f7c11 */ /* 0x000fe400088f1c40 */
[----:B------:R-:W-:-:S06]  /*28f0*/  LEA R64, R116, UR4, 0x3 ;  /* 0x0000000474407c11 */ /* 0x000fcc000f8e18ff */
[----:B------:R-:W0:Y:S04]  /*2900*/  LDS.64 R64, [R64] ;  /* 0x0000000040407984 */ /* 0x000e280000000a00 */
[----:B0-----:R1:W-:Y:S02]  /*2910*/  STG.E.64 desc[UR6][R62.64], R64 ;  /* 0x000000403e007986 */ /* 0x0013e4000c101b06 */
.L_x_3057:
[----:B------:R-:W-:Y:S05]  /*2920*/  BSYNC B0 ;  /* 0x0000000000007941 */ /* 0x000fea0003800000 */
.L_x_3056:
[----:B01----:R-:W0:Y:S01]  /*2930*/  LDS.64 R62, [R124+UR4] ;  /* 0x000000047c3e7984 */ /* 0x003e220008000a00 */
[----:B------:R-:W-:Y:S01]  /*2940*/  ULDC UR5, c[0x0][0x230] ;  /* 0x00008c0000057ab9 */ /* 0x000fe20000000800 */
[----:B------:R-:W-:Y:S01]  /*2950*/  ULDC.64 UR10, c[0x0][0x210] ;  /* 0x00008400000a7ab9 */ /* 0x000fe20000000a00 */
[--C-:B-----5:R-:W-:Y:S01]  /*2960*/  HADD2.F32 R68, -RZ, R54.reuse.H0_H0 ;  /* 0x20000036ff447230 */ /* 0x120fe20000004100 */
[----:B------:R-:W1:Y:S01]  /*2970*/  LDS.64 R66, [R123+UR4] ;  /* 0x000000047b427984 */ /* 0x000e620008000a00 */
[----:B------:R-:W-:Y:S01]  /*2980*/  LEA R64, P1, R11, UR10, 0x1 ;  /* 0x0000000a0b407c11 */ /* 0x000fe2000f8208ff */
[----:B------:R-:W-:Y:S01]  /*2990*/  HADD2.F32 R54, -RZ, R54.H1_H1 ;  /* 0x30000036ff367230 */ /* 0x000fe20000004100 */
[----:B------:R-:W-:Y:S02]  /*29a0*/  LOP3.LUT R5, R5, 0x1, RZ, 0x3c, !PT ;  /* 0x0000000105057812 */ /* 0x000fe400078e3cff */
[----:B------:R-:W-:Y:S01]  /*29b0*/  LEA.HI.X R65, R11, UR11, R98, 0x1, P1 ;  /* 0x0000000b0b417c11 */ /* 0x000fe200088f0c62 */
[----:B------:R-:W-:-:S02]  /*29c0*/  HADD2.F32 R11, -RZ, R56.H0_H0 ;  /* 0x20000038ff0b7230 */ /* 0x000fc40000004100 */
[----:B------:R-:W-:Y:S02]  /*29d0*/  HADD2.F32 R56, -RZ, R56.H1_H1 ;  /* 0x30000038ff387230 */ /* 0x000fe40000004100 */
[----:B0-----:R-:W-:Y:S01]  /*29e0*/  FADD.FTZ R63, R63, UR5 ;  /* 0x000000053f3f7e21 */ /* 0x001fe20008010000 */
[--C-:B------:R-:W-:Y:S01]  /*29f0*/  FADD.FTZ R0, R0, -R62.reuse ;  /* 0x8000003e00007221 */ /* 0x100fe20000010000 */
[--C-:B------:R-:W-:Y:S01]  /*2a00*/  FADD.FTZ R22, R22, -R62.reuse ;  /* 0x8000003e16167221 */ /* 0x100fe20000010000 */
[----:B------:R-:W-:Y:S01]  /*2a10*/  FADD.FTZ R85, R85, -R62 ;  /* 0x8000003e55557221 */ /* 0x000fe20000010000 */
[----:B-1----:R-:W-:Y:S01]  /*2a20*/  FADD.FTZ R82, R82, -R66 ;  /* 0x8000004252527221 */ /* 0x002fe20000010000 */
        /* <DEDUP_REMOVED lines=33> */
[----:B------:R0:W-:Y:S01]  /*2c40*/  STG.E.U16 desc[UR6][R64.64], R0 ;  /* 0x0000000040007986 */ /* 0x0001e2000c101506 */
[C---:B------:R-:W-:Y:S01]  /*2c50*/  FFMA.FTZ R43, R11.reuse, R41, R68 ;  /* 0x000000290b2b7223 */ /* 0x040fe20000010044 */
[--C-:B------:R-:W-:Y:S01]  /*2c60*/  FADD.FTZ R38, R38, -R62.reuse ;  /* 0x8000003e26267221 */ /* 0x100fe20000010000 */
[--C-:B------:R-:W-:Y:S01]  /*2c70*/  FADD.FTZ R40, R40, -R62.reuse ;  /* 0x8000003e28287221 */ /* 0x100fe20000010000 */
[----:B------:R1:W-:Y:S01]  /*2c80*/  STG.E.U16 desc[UR6][R64.64+0x2], R22 ;  /* 0x0000021640007986 */ /* 0x0003e2000c101506 */
[----:B------:R-:W-:Y:S01]  /*2c90*/  FADD.FTZ R42, R42, -R62 ;  /* 0x8000003e2a2a7221 */ /* 0x000fe20000010000 */
[C-C-:B------:R-:W-:Y:S01]  /*2ca0*/  FFMA.FTZ R121, R11.reuse, R97, R68.reuse ;  /* 0x000000610b797223 */ /* 0x140fe20000010044 */
[C-C-:B------:R-:W-:Y:S01]  /*2cb0*/  FFMA.FTZ R120, R11.reuse, R95, R68.reuse ;  /* 0x0000005f0b787223 */ /* 0x140fe20000010044 */
[C-C-:B------:R-:W-:Y:S01]  /*2cc0*/  FFMA.FTZ R119, R11.reuse, R93, R68.reuse ;  /* 0x0000005d0b777223 */ /* 0x140fe20000010044 */
[C-C-:B------:R-:W-:Y:S01]  /*2cd0*/  FFMA.FTZ R118, R11.reuse, R91, R68.reuse ;  /* 0x0000005b0b767223 */ /* 0x140fe20000010044 */
[----:B------:R-:W-:Y:S01]  /*2ce0*/  FFMA.FTZ R41, R11, R69, R68 ;  /* 0x000000450b297223 */ /* 0x000fe20000010044 */
[----:B------:R-:W-:Y:S01]  /*2cf0*/  FADD.FTZ R96, R96, -R62 ;  /* 0x8000003e60607221 */ /* 0x000fe20000010000 */
[----:B0-----:R-:W-:-:S02]  /*2d00*/  HADD2.F32 R0, -RZ, R57.H0_H0 ;  /* 0x20000039ff007230 */ /* 0x001fc40000004100 */
[--C-:B------:R-:W-:Y:S01]  /*2d10*/  FADD.FTZ R94, R94, -R62.reuse ;  /* 0x8000003e5e5e7221 */ /* 0x100fe20000010000 */
[----:B------:R-:W-:Y:S02]  /*2d20*/  HADD2.F32 R57, -RZ, R57.H1_H1 ;  /* 0x30000039ff397230 */ /* 0x000fe40000004100 */
[----:B------:R-:W-:Y:S01]  /*2d30*/  FADD.FTZ R92, R92, -R62 ;  /* 0x8000003e5c5c7221 */ /* 0x000fe20000010000 */
[----:B-1----:R-:W-:Y:S01]  /*2d40*/  FADD.FTZ R22, R67, UR5 ;  /* 0x0000000543167e21 */ /* 0x002fe20008010000 */
[----:B------:R-:W-:Y:S01]  /*2d50*/  FADD.FTZ R67, R2, -R66 ;  /* 0x8000004202437221 */ /* 0x000fe20000010000 */
[--C-:B------:R-:W-:Y:S02]  /*2d60*/  HADD2.F32 R2, -RZ, R55.reuse.H0_H0 ;  /* 0x20000037ff027230 */ /* 0x100fe40000004100 */
[--C-:B------:R-:W-:Y:S01]  /*2d70*/  FADD.FTZ R90, R90, -R62.reuse ;  /* 0x8000003e5a5a7221 */ /* 0x100fe20000010000 */
[----:B------:R-:W-:Y:S02]  /*2d80*/  HADD2.F32 R55, -RZ, R55.H1_H1 ;  /* 0x30000037ff377230 */ /* 0x000fe40000004100 */
[--C-:B------:R-:W-:Y:S01]  /*2d90*/  FADD.FTZ R35, R35, -R62.reuse ;  /* 0x8000003e23237221 */ /* 0x100fe20000010000 */
[----:B------:R-:W0:Y:S01]  /*2da0*/  MUFU.RSQ R22, R22 ;  /* 0x0000001600167308 */ /* 0x000e220000001400 */
        /* <DEDUP_REMOVED lines=13> */
[----:B------:R-:W-:Y:S01]  /*2e80*/  FFMA.FTZ R42, R56, R42, R54 ;  /* 0x0000002a382a7223 */ /* 0x000fe20000010036 */
[--C-:B------:R-:W-:Y:S01]  /*2e90*/  FADD.FTZ R117, R81, -R66.reuse ;  /* 0x8000004251757221 */ /* 0x100fe20000010000 */
[--C-:B------:R-:W-:Y:S01]  /*2ea0*/  FADD.FTZ R116, R80, -R66.reuse ;  /* 0x8000004250747221 */ /* 0x100fe20000010000 */
[----:B0-----:R-:W-:Y:S01]  /*2eb0*/  FMUL.FTZ R67, R67, R22 ;  /* 0x0000001643437220 */ /* 0x001fe20000410000 */
[----:B------:R-:W-:Y:S01]  /*2ec0*/  FMUL.FTZ R82, R22, R82 ;  /* 0x0000005216527220 */ /* 0x000fe20000410000 */
[--C-:B------:R-:W-:Y:S01]  /*2ed0*/  FADD.FTZ R98, R28, -R66.reuse ;  /* 0x800000421c627221 */ /* 0x100fe20000010000 */
[----:B------:R-:W-:Y:S01]  /*2ee0*/  FADD.FTZ R114, R29, -R66 ;  /* 0x800000421d727221 */ /* 0x000fe20000010000 */
[----:B------:R-:W-:Y:S01]  /*2ef0*/  FFMA.FTZ R67, R67, R0, R2 ;  /* 0x0000000043437223 */ /* 0x000fe20000010002 */
[----:B------:R-:W-:Y:S01]  /*2f00*/  FFMA.FTZ R82, R82, R57, R55 ;  /* 0x0000003952527223 */ /* 0x000fe20000010037 */
[--C-:B------:R-:W-:Y:S01]  /*2f10*/  FADD.FTZ R97, R30, -R66.reuse ;  /* 0x800000421e617221 */ /* 0x100fe20000010000 */
[--C-:B------:R-:W-:Y:S01]  /*2f20*/  FADD.FTZ R23, R23, -R66.reuse ;  /* 0x8000004217177221 */ /* 0x100fe20000010000 */
[--C-:B------:R-:W-:Y:S01]  /*2f30*/  FADD.FTZ R24, R24, -R66.reuse ;  /* 0x8000004218187221 */ /* 0x100fe20000010000 */
[----:B------:R-:W-:Y:S01]  /*2f40*/  FADD.FTZ R25, R25, -R66 ;  /* 0x8000004219197221 */ /* 0x000fe20000010000 */
[----:B------:R-:W-:Y:S01]  /*2f50*/  F2FP.F16.F32.PACK_AB R67, R82, R67 ;  /* 0x000000435243723e */ /* 0x000fe200000000ff */
[----:B------:R-:W-:Y:S01]  /*2f60*/  FMUL.FTZ R82, R63, R44 ;  /* 0x0000002c3f527220 */ /* 0x000fe20000410000 */
[----:B------:R-:W-:Y:S01]  /*2f70*/  FFMA.FTZ R44, R11, R39, R68 ;  /* 0x000000270b2c7223 */ /* 0x000fe20000010044 */
[--C-:B------:R-:W-:Y:S01]  /*2f80*/  FADD.FTZ R115, R27, -R66.reuse ;  /* 0x800000421b737221 */ /* 0x100fe20000010000 */
[----:B------:R-:W-:Y:S01]  /*2f90*/  FADD.FTZ R31, R31, -R66 ;  /* 0x800000421f1f7221 */ /* 0x000fe20000010000 */
[----:B------:R0:W-:Y:S01]  /*2fa0*/  STG.E.U16 desc[UR6][R64.64+0x4], R67 ;  /* 0x0000044340007986 */ /* 0x0001e2000c101506 */
[----:B------:R-:W-:Y:S01]  /*2fb0*/  FFMA.FTZ R39, R11, R82, R68 ;  /* 0x000000520b277223 */ /* 0x000fe20000010044 */
[----:B------:R-:W-:Y:S01]  /*2fc0*/  FMUL.FTZ R82, R63, R92 ;  /* 0x0000005c3f527220 */ /* 0x000fe20000410000 */
[--C-:B------:R-:W-:Y:S01]  /*2fd0*/  FADD.FTZ R29, R32, -R66.reuse ;  /* 0x80000042201d7221 */ /* 0x100fe20000010000 */
[--C-:B------:R-:W-:Y:S01]  /*2fe0*/  FADD.FTZ R30, R33, -R66.reuse ;  /* 0x80000042211e7221 */ /* 0x100fe20000010000 */
[----:B------:R-:W-:Y:S01]  /*2ff0*/  FADD.FTZ R80, R34, -R66 ;  /* 0x8000004222507221 */ /* 0x000fe20000010000 */
[----:B------:R-:W-:Y:S01]  /*3000*/  FFMA.FTZ R82, R56, R82, R54 ;  /* 0x0000005238527223 */ /* 0x000fe20000010036 */
[--C-:B------:R-:W-:Y:S01]  /*3010*/  FADD.FTZ R81, R36, -R66.reuse ;  /* 0x8000004224517221 */ /* 0x100fe20000010000 */
[--C-:B------:R-:W-:Y:S01]  /*3020*/  FADD.FTZ R84, R53, -R66.reuse ;  /* 0x8000004235547221 */ /* 0x100fe20000010000 */
[--C-:B------:R-:W-:Y:S01]  /*3030*/  FADD.FTZ R90, R73, -R66.reuse ;  /* 0x80000042495a7221 */ /* 0x100fe20000010000 */
[--C-:B------:R-:W-:Y:S01]  /*3040*/  FADD.FTZ R91, R72, -R66.reuse ;  /* 0x80000042485b7221 */ /* 0x100fe20000010000 */
[--C-:B------:R-:W-:Y:S01]  /*3050*/  FADD.FTZ R92, R75, -R66.reuse ;  /* 0x800000424b5c7221 */ /* 0x100fe20000010000 */
[----:B0-----:R-:W-:Y:S01]  /*3060*/  PRMT R67, R67, 0x7632, R67 ;  /* 0x0000763243437816 */ /* 0x001fe20000000043 */
[--C-:B------:R-:W-:Y:S01]  /*3070*/  FADD.FTZ R93, R74, -R66.reuse ;  /* 0x800000424a5d7221 */ /* 0x100fe20000010000 */
[--C-:B------:R-:W-:Y:S01]  /*3080*/  FADD.FTZ R95, R76, -R66.reuse ;  /* 0x800000424c5f7221 */ /* 0x100fe20000010000 */
[----:B------:R-:W-:Y:S01]  /*3090*/  FADD.FTZ R28, R78, -R66 ;  /* 0x800000424e1c7221 */ /* 0x000fe20000010000 */
        /* <DEDUP_REMOVED lines=13> */
[C---:B0-----:R-:W-:Y:S01]  /*3170*/  FMUL.FTZ R64, R63.reuse, R85 ;  /* 0x000000553f407220 */ /* 0x041fe20000410000 */
        /* <DEDUP_REMOVED lines=56> */
[----:B------:R-:W-:Y:S01]  /*3500*/  LEA R22, P1, R6, UR10, 0x1 ;  /* 0x0000000a06167c11 */ /* 0x000fe2000f8208ff */
[C-C-:B------:R-:W-:Y:S01]  /*3510*/  FFMA.FTZ R26, R0.reuse, R26, R2.reuse ;  /* 0x0000001a001a7223 */ /* 0x140fe20000010002 */
[----:B------:R-:W-:Y:S01]  /*3520*/  FFMA.FTZ R27, R57, R27, R55 ;  /* 0x0000001b391b7223 */ /* 0x000fe20000010037 */
[----:B------:R-:W-:Y:S01]  /*3530*/  LEA R76, P2, R21, UR10, 0x1 ;  /* 0x0000000a154c7c11 */ /* 0x000fe2000f8408ff */
[--C-:B------:R-:W-:Y:S01]  /*3540*/  FFMA.FTZ R32, R0, R32, R2.reuse ;  /* 0x0000002000207223 */ /* 0x100fe20000010002 */
[----:B------:R-:W-:Y:S01]  /*3550*/  LEA.HI.X R23, R6, UR11, R99, 0x1, P1 ;  /* 0x0000000b06177c11 */ /* 0x000fe200088f0c63 */
[----:B------:R-:W-:Y:S01]  /*3560*/  FFMA.FTZ R33, R57, R33, R55 ;  /* 0x0000002139217223 */ /* 0x000fe20000010037 */
[----:B------:R-:W-:Y:S01]  /*3570*/  LEA R6, P1, R7, UR10, 0x1 ;  /* 0x0000000a07067c11 */ /* 0x000fe2000f8208ff */
[C-C-:B------:R-:W-:Y:S01]  /*3580*/  FFMA.FTZ R34, R0.reuse, R34, R2.reuse ;  /* 0x0000002200227223 */ /* 0x140fe20000010002 */
[----:B------:R-:W-:Y:S01]  /*3590*/  F2FP.F16.F32.PACK_AB R35, R35, R121 ;  /* 0x000000792323723e */ /* 0x000fe200000000ff */
[C---:B------:R-:W-:Y:S01]  /*35a0*/  FFMA.FTZ R56, R0.reuse, R56, R2 ;  /* 0x0000003800387223 */ /* 0x040fe20000010002 */
[----:B------:R-:W-:Y:S01]  /*35b0*/  LEA.HI.X R7, R7, UR11, R100, 0x1, P1 ;  /* 0x0000000b07077c11 */ /* 0x000fe200088f0c64 */
[--C-:B------:R-:W-:Y:S01]  /*35c0*/  FFMA.FTZ R61, R0, R61, R2.reuse ;  /* 0x0000003d003d7223 */ /* 0x100fe20000010002 */
[----:B------:R-:W-:Y:S01]  /*35d0*/  LEA R24, P1, R8, UR10, 0x1 ;  /* 0x0000000a08187c11 */ /* 0x000fe2000f8208ff */
[C-C-:B------:R-:W-:Y:S01]  /*35e0*/  FFMA.FTZ R71, R0.reuse, R71, R2.reuse ;  /* 0x0000004700477223 */ /* 0x140fe20000010002 */
[C-C-:B------:R-:W-:Y:S01]  /*35f0*/  FFMA.FTZ R79, R0.reuse, R79, R2.reuse ;  /* 0x0000004f004f7223 */ /* 0x140fe20000010002 */
[--C-:B------:R-:W-:Y:S01]  /*3600*/  FFMA.FTZ R81, R0, R81, R2.reuse ;  /* 0x0000005100517223 */ /* 0x100fe20000010002 */
[----:B------:R-:W-:Y:S01]  /*3610*/  LEA.HI.X R25, R8, UR11, R101, 0x1, P1 ;  /* 0x0000000b08197c11 */ /* 0x000fe200088f0c65 */
[C-C-:B------:R-:W-:Y:S01]  /*3620*/  FFMA.FTZ R85, R0.reuse, R85, R2.reuse ;  /* 0x0000005500557223 */ /* 0x140fe20000010002 */
[C---:B------:R-:W-:Y:S01]  /*3630*/  LEA R8, P1, R9.reuse, UR10, 0x1 ;  /* 0x0000000a09087c11 */ /* 0x040fe2000f8208ff */
[C-C-:B------:R-:W-:Y:S01]  /*3640*/  FFMA.FTZ R87, R0.reuse, R87, R2.reuse ;  /* 0x0000005700577223 */ /* 0x140fe20000010002 */
[C-C-:B------:R-:W-:Y:S01]  /*3650*/  FFMA.FTZ R89, R0.reuse, R89, R2.reuse ;  /* 0x0000005900597223 */ /* 0x140fe20000010002 */
[C---:B------:R-:W-:Y:S01]  /*3660*/  FFMA.FTZ R91, R0.reuse, R91, R2 ;  /* 0x0000005b005b7223 */ /* 0x040fe20000010002 */
[----:B------:R-:W-:Y:S01]  /*3670*/  LEA.HI.X R9, R9, UR11, R102, 0x1, P1 ;  /* 0x0000000b09097c11 */ /* 0x000fe200088f0c66 */
[--C-:B------:R-:W-:Y:S01]  /*3680*/  FFMA.FTZ R93, R0, R93, R2.reuse ;  /* 0x0000005d005d7223 */ /* 0x100fe20000010002 */
[----:B------:R-:W-:Y:S01]  /*3690*/  LEA R28, P1, R10, UR10, 0x1 ;  /* 0x0000000a0a1c7c11 */ /* 0x000fe2000f8208ff */
[C-C-:B------:R-:W-:Y:S01]  /*36a0*/  FFMA.FTZ R95, R0.reuse, R95, R2.reuse ;  /* 0x0000005f005f7223 */ /* 0x140fe20000010002 */
[----:B------:R-:W-:Y:S01]  /*36b0*/  FFMA.FTZ R97, R0, R97, R2 ;  /* 0x0000006100617223 */ /* 0x000fe20000010002 */
[----:B------:R-:W-:Y:S01]  /*36c0*/  LEA.HI.X R77, R21, UR11, R113, 0x1, P2 ;  /* 0x0000000b154d7c11 */ /* 0x000fe200090f0c71 */
[C---:B------:R-:W-:Y:S01]  /*36d0*/  FFMA.FTZ R21, R57.reuse, R36, R55 ;  /* 0x0000002439157223 */ /* 0x040fe20000010037 */
[----:B------:R-:W-:Y:S01]  /*36e0*/  LEA.HI.X R29, R10, UR11, R103, 0x1, P1 ;  /* 0x0000000b0a1d7c11 */ /* 0x000fe200088f0c67 */
[C-C-:B------:R-:W-:Y:S01]  /*36f0*/  FFMA.FTZ R66, R57.reuse, R66, R55.reuse ;  /* 0x0000004239427223 */ /* 0x140fe20000010037 */
[C---:B------:R-:W-:Y:S01]  /*3700*/  LEA R30, P1, R12.reuse, UR10, 0x1 ;  /* 0x0000000a0c1e7c11 */ /* 0x040fe2000f8208ff */
[--C-:B------:R-:W-:Y:S01]  /*3710*/  FFMA.FTZ R78, R57, R78, R55.reuse ;  /* 0x0000004e394e7223 */ /* 0x100fe20000010037 */
[----:B------:R-:W-:Y:S01]  /*3720*/  F2FP.F16.F32.PACK_AB R26, R27, R26 ;  /* 0x0000001a1b1a723e */ /* 0x000fe200000000ff */
[--C-:B------:R-:W-:Y:S01]  /*3730*/  FFMA.FTZ R27, R57, R60, R55.reuse ;  /* 0x0000003c391b7223 */ /* 0x100fe20000010037 */
[----:B------:R-:W-:Y:S01]  /*3740*/  LEA.HI.X R31, R12, UR11, R104, 0x1, P1 ;  /* 0x0000000b0c1f7c11 */ /* 0x000fe200088f0c68 */
[----:B------:R-:W-:Y:S01]  /*3750*/  STG.E.U16 desc[UR6][R22.64], R35 ;  /* 0x0000002316007986 */ /* 0x000fe2000c101506 */
[----:B------:R-:W-:Y:S01]  /*3760*/  LEA R12, P1, R13, UR10, 0x1 ;  /* 0x0000000a0d0c7c11 */ /* 0x000fe2000f8208ff */
[----:B------:R-:W-:Y:S01]  /*3770*/  FFMA.FTZ R80, R57, R80, R55 ;  /* 0x0000005039507223 */ /* 0x000fe20000010037 */
[----:B------:R-:W-:Y:S01]  /*3780*/  PRMT R0, R35, 0x7632, R0 ;  /* 0x0000763223007816 */ /* 0x000fe20000000000 */
[----:B------:R-:W-:Y:S01]  /*3790*/  STG.E.U16 desc[UR6][R22.64+0x4], R26 ;  /* 0x0000041a16007986 */ /* 0x000fe2000c101506 */
[----:B------:R-:W-:Y:S01]  /*37a0*/  LEA.HI.X R13, R13, UR11, R105, 0x1, P1 ;  /* 0x0000000b0d0d7c11 */ /* 0x000fe200088f0c69 */
[--C-:B------:R-:W-:Y:S01]  /*37b0*/  FFMA.FTZ R84, R57, R84, R55.reuse ;  /* 0x0000005439547223 */ /* 0x100fe20000010037 */
[C---:B------:R-:W-:Y:S01]  /*37c0*/  LEA R50, P1, R14.reuse, UR10, 0x1 ;  /* 0x0000000a0e327c11 */ /* 0x040fe2000f8208ff */
[----:B------:R0:W-:Y:S01]  /*37d0*/  STG.E.U16 desc[UR6][R22.64+0x2], R0 ;  /* 0x0000020016007986 */ /* 0x0001e2000c101506 */
[----:B------:R-:W-:Y:S01]  /*37e0*/  F2FP.F16.F32.PACK_AB R83, R83, R120 ;  /* 0x000000785353723e */ /* 0x000fe200000000ff */
[C-C-:B------:R-:W-:Y:S01]  /*37f0*/  FFMA.FTZ R86, R57.reuse, R86, R55.reuse ;  /* 0x0000005639567223 */ /* 0x140fe20000010037 */
[----:B------:R-:W-:Y:S01]  /*3800*/  LEA.HI.X R51, R14, UR11, R106, 0x1, P1 ;  /* 0x0000000b0e337c11 */ /* 0x000fe200088f0c6a */
[--C-:B------:R-:W-:Y:S01]  /*3810*/  FFMA.FTZ R88, R57, R88, R55.reuse ;  /* 0x0000005839587223 */ /* 0x100fe20000010037 */
[----:B------:R-:W-:Y:S01]  /*3820*/  LEA R14, P1, R15, UR10, 0x1 ;  /* 0x0000000a0f0e7c11 */ /* 0x000fe2000f8208ff */
[--C-:B------:R-:W-:Y:S01]  /*3830*/  FFMA.FTZ R90, R57, R90, R55.reuse ;  /* 0x0000005a395a7223 */ /* 0x100fe20000010037 */
[----:B------:R-:W-:Y:S01]  /*3840*/  F2FP.F16.F32.PACK_AB R32, R33, R32 ;  /* 0x000000202120723e */ /* 0x000fe200000000ff */
[----:B------:R-:W-:Y:S01]  /*3850*/  FFMA.FTZ R92, R57, R92, R55 ;  /* 0x0000005c395c7223 */ /* 0x000fe20000010037 */
[----:B------:R-:W-:Y:S01]  /*3860*/  LEA.HI.X R15, R15, UR11, R107, 0x1, P1 ;  /* 0x0000000b0f0f7c11 */ /* 0x000fe200088f0c6b */
[C-C-:B------:R-:W-:Y:S01]  /*3870*/  FFMA.FTZ R94, R57.reuse, R94, R55.reuse ;  /* 0x0000005e395e7223 */ /* 0x140fe20000010037 */
[----:B------:R-:W-:Y:S01]  /*3880*/  LEA R52, P1, R16, UR10, 0x1 ;  /* 0x0000000a10347c11 */ /* 0x000fe2000f8208ff */
[C-C-:B------:R-:W-:Y:S01]  /*3890*/  FFMA.FTZ R96, R57.reuse, R96, R55.reuse ;  /* 0x0000006039607223 */ /* 0x140fe20000010037 */
[----:B------:R-:W-:Y:S01]  /*38a0*/  F2FP.F16.F32.PACK_AB R82, R82, R119 ;  /* 0x000000775252723e */ /* 0x000fe200000000ff */
[----:B------:R-:W-:Y:S01]  /*38b0*/  FFMA.FTZ R98, R57, R98, R55 ;  /* 0x0000006239627223 */ /* 0x000fe20000010037 */
[----:B------:R-:W-:-:S02]  /*38c0*/  LEA.HI.X R53, R16, UR11, R108, 0x1, P1 ;  /* 0x0000000b10357c11 */ /* 0x000fc400088f0c6c */
[C---:B------:R-:W-:Y:S02]  /*38d0*/  LEA R16, P1, R17.reuse, UR10, 0x1 ;  /* 0x0000000a11107c11 */ /* 0x040fe4000f8208ff */
[----:B------:R-:W-:Y:S02]  /*38e0*/  PRMT R2, R26, 0x7632, R2 ;  /* 0x000076321a027816 */ /* 0x000fe40000000002 */
[----:B------:R-:W-:Y:S02]  /*38f0*/  LEA.HI.X R17, R17, UR11, R109, 0x1, P1 ;  /* 0x0000000b11117c11 */ /* 0x000fe400088f0c6d */
[C---:B------:R-:W-:Y:S01]  /*3900*/  LEA R72, P1, R18.reuse, UR10, 0x1 ;  /* 0x0000000a12487c11 */ /* 0x040fe2000f8208ff */
[----:B------:R1:W-:Y:S01]  /*3910*/  STG.E.U16 desc[UR6][R22.64+0x6], R2 ;  /* 0x0000060216007986 */ /* 0x0003e2000c101506 */
[----:B------:R-:W-:Y:S02]  /*3920*/  PRMT R10, R83, 0x7632, R10 ;  /* 0x00007632530a7816 */ /* 0x000fe4000000000a */
[----:B------:R-:W-:Y:S01]  /*3930*/  LEA.HI.X R73, R18, UR11, R110, 0x1, P1 ;  /* 0x0000000b12497c11 */ /* 0x000fe200088f0c6e */
[----:B------:R-:W-:Y:S01]  /*3940*/  STG.E.U16 desc[UR6][R6.64], R83 ;  /* 0x0000005306007986 */ /* 0x000fe2000c101506 */
[----:B------:R-:W-:-:S02]  /*3950*/  LEA R18, P1, R19, UR10, 0x1 ;  /* 0x0000000a13127c11 */ /* 0x000fc4000f8208ff */
[----:B------:R-:W-:Y:S01]  /*3960*/  F2FP.F16.F32.PACK_AB R21, R21, R34 ;  /* 0x000000221515723e */ /* 0x000fe200000000ff */
[----:B------:R-:W-:Y:S01]  /*3970*/  STG.E.U16 desc[UR6][R6.64+0x2], R10 ;  /* 0x0000020a06007986 */ /* 0x000fe2000c101506 */
[----:B------:R-:W-:Y:S02]  /*3980*/  LEA.HI.X R19, R19, UR11, R111, 0x1, P1 ;  /* 0x0000000b13137c11 */ /* 0x000fe400088f0c6f */
[----:B------:R-:W-:Y:S01]  /*3990*/  LEA R74, P1, R20, UR10, 0x1 ;  /* 0x0000000a144a7c11 */ /* 0x000fe2000f8208ff */
[----:B------:R-:W-:Y:S01]  /*39a0*/  STG.E.U16 desc[UR6][R6.64+0x4], R32 ;  /* 0x0000042006007986 */ /* 0x000fe2000c101506 */
[----:B0-----:R-:W-:Y:S02]  /*39b0*/  PRMT R0, R82, 0x7632, R0 ;  /* 0x0000763252007816 */ /* 0x001fe40000000000 */
[----:B------:R-:W-:Y:S01]  /*39c0*/  LEA.HI.X R75, R20, UR11, R112, 0x1, P1 ;  /* 0x0000000b144b7c11 */ /* 0x000fe200088f0c70 */
[----:B------:R-:W-:Y:S01]  /*39d0*/  ULDC.64 UR10, c[0x0][0x238] ;  /* 0x00008e00000a7ab9 */ /* 0x000fe20000000a00 */
[----:B------:R-:W-:-:S02]  /*39e0*/  PRMT R20, R32, 0x7632, R20 ;  /* 0x0000763220147816 */ /* 0x000fc40000000014 */
[----:B------:R-:W-:Y:S02]  /*39f0*/  F2FP.F16.F32.PACK_AB R70, R70, R118 ;  /* 0x000000764646723e */ /* 0x000fe400000000ff */
[----:B------:R-:W-:Y:S01]  /*3a00*/  F2FP.F16.F32.PACK_AB R27, R27, R56 ;  /* 0x000000381b1b723e */ /* 0x000fe200000000ff */
[----:B------:R0:W-:Y:S01]  /*3a10*/  STG.E.U16 desc[UR6][R6.64+0x6], R20 ;  /* 0x0000061406007986 */ /* 0x0001e2000c101506 */
[----:B------:R-:W-:Y:S02]  /*3a20*/  F2FP.F16.F32.PACK_AB R67, R69, R67 ;  /* 0x000000434543723e */ /* 0x000fe400000000ff */
[----:B-1----:R-:W-:Y:S01]  /*3a30*/  PRMT R2, R21, 0x7632, R2 ;  /* 0x0000763215027816 */ /* 0x002fe20000000002 */
[----:B------:R1:W-:Y:S01]  /*3a40*/  STG.E.U16 desc[UR6][R24.64+0x2], R0 ;  /* 0x0000020018007986 */ /* 0x0003e2000c101506 */
[----:B------:R-:W-:Y:S02]  /*3a50*/  F2FP.F16.F32.PACK_AB R61, R66, R61 ;  /* 0x0000003d423d723e */ /* 0x000fe400000000ff */
[----:B------:R-:W-:Y:S01]  /*3a60*/  F2FP.F16.F32.PACK_AB R65, R68, R65 ;  /* 0x000000414441723e */ /* 0x000fe200000000ff */
[----:B------:R-:W-:Y:S01]  /*3a70*/  STG.E.U16 desc[UR6][R24.64], R82 ;  /* 0x0000005218007986 */ /* 0x000fe2000c101506 */
[----:B------:R-:W-:-:S02]  /*3a80*/  F2FP.F16.F32.PACK_AB R71, R78, R71 ;  /* 0x000000474e47723e */ /* 0x000fc400000000ff */
[----:B------:R-:W-:Y:S01]  /*3a90*/  F2FP.F16.F32.PACK_AB R63, R63, R64 ;  /* 0x000000403f3f723e */ /* 0x000fe200000000ff */
[----:B------:R-:W-:Y:S01]  /*3aa0*/  STG.E.U16 desc[UR6][R24.64+0x4], R21 ;  /* 0x0000041518007986 */ /* 0x000fe2000c101506 */
[----:B0-----:R-:W-:Y:S02]  /*3ab0*/  PRMT R6, R70, 0x7632, R6 ;  /* 0x0000763246067816 */ /* 0x001fe40000000006 */
[----:B------:R-:W-:Y:S01]  /*3ac0*/  PRMT R7, R27, 0x7632, R7 ;  /* 0x000076321b077816 */ /* 0x000fe20000000007 */
[----:B------:R0:W-:Y:S01]  /*3ad0*/  STG.E.U16 desc[UR6][R24.64+0x6], R2 ;  /* 0x0000060218007986 */ /* 0x0001e2000c101506 */
[----:B-1----:R-:W-:Y:S02]  /*3ae0*/  PRMT R0, R67, 0x7632, R0 ;  /* 0x0000763243007816 */ /* 0x002fe40000000000 */
[----:B------:R-:W-:Y:S01]  /*3af0*/  F2FP.F16.F32.PACK_AB R79, R80, R79 ;  /* 0x0000004f504f723e */ /* 0x000fe200000000ff */
[----:B------:R-:W-:Y:S01]  /*3b00*/  STG.E.U16 desc[UR6][R8.64], R70 ;  /* 0x0000004608007986 */ /* 0x000fe2000c101506 */
[----:B------:R-:W-:-:S02]  /*3b10*/  F2FP.F16.F32.PACK_AB R48, R62, R48 ;  /* 0x000000303e30723e */ /* 0x000fc400000000ff */
[----:B------:R-:W-:Y:S01]  /*3b20*/  F2FP.F16.F32.PACK_AB R81, R84, R81 ;  /* 0x000000515451723e */ /* 0x000fe200000000ff */
[----:B------:R1:W-:Y:S01]  /*3b30*/  STG.E.U16 desc[UR6][R8.64+0x2], R6 ;  /* 0x0000020608007986 */ /* 0x0003e2000c101506 */
[----:B------:R-:W-:Y:S02]  /*3b40*/  F2FP.F16.F32.PACK_AB R85, R86, R85 ;  /* 0x000000555655723e */ /* 0x000fe400000000ff */
[----:B------:R-:W-:Y:S01]  /*3b50*/  F2FP.F16.F32.PACK_AB R46, R49, R46 ;  /* 0x0000002e312e723e */ /* 0x000fe200000000ff */
[----:B------:R-:W-:Y:S01]  /*3b60*/  STG.E.U16 desc[UR6][R8.64+0x4], R27 ;  /* 0x0000041b08007986 */ /* 0x000fe2000c101506 */
[----:B0-----:R-:W-:Y:S02]  /*3b70*/  PRMT R2, R61, 0x7632, R2 ;  /* 0x000076323d027816 */ /* 0x001fe40000000002 */
[----:B------:R-:W-:Y:S01]  /*3b80*/  PRMT R25, R48, 0x7632, R25 ;  /* 0x0000763230197816 */ /* 0x000fe20000000019 */
[----:B------:R0:W-:Y:S01]  /*3b90*/  STG.E.U16 desc[UR6][R8.64+0x6], R7 ;  /* 0x0000060708007986 */ /* 0x0001e2000c101506 */
[----:B------:R-:W-:-:S02]  /*3ba0*/  F2FP.F16.F32.PACK_AB R44, R47, R44 ;  /* 0x0000002c2f2c723e */ /* 0x000fc400000000ff */
[----:B------:R-:W-:Y:S01]  /*3bb0*/  F2FP.F16.F32.PACK_AB R87, R88, R87 ;  /* 0x000000575857723e */ /* 0x000fe200000000ff */
[----:B------:R2:W-:Y:S01]  /*3bc0*/  STG.E.U16 desc[UR6][R28.64+0x2], R0 ;  /* 0x000002001c007986 */ /* 0x0005e2000c101506 */
[----:B-1----:R-:W-:Y:S02]  /*3bd0*/  PRMT R6, R65, 0x7632, R6 ;  /* 0x0000763241067816 */ /* 0x002fe40000000006 */
[----:B------:R-:W-:Y:S01]  /*3be0*/  F2FP.F16.F32.PACK_AB R89, R90, R89 ;  /* 0x000000595a59723e */ /* 0x000fe200000000ff */
[----:B------:R-:W-:Y:S01]  /*3bf0*/  STG.E.U16 desc[UR6][R28.64], R67 ;  /* 0x000000431c007986 */ /* 0x000fe2000c101506 */
[----:B------:R-:W-:Y:S02]  /*3c00*/  PRMT R26, R44, 0x7632, R26 ;  /* 0x000076322c1a7816 */ /* 0x000fe4000000001a */
[----:B------:R-:W-:Y:S01]  /*3c10*/  F2FP.F16.F32.PACK_AB R43, R45, R43 ;  /* 0x0000002b2d2b723e */ /* 0x000fe200000000ff */
[----:B------:R-:W-:Y:S01]  /*3c20*/  STG.E.U16 desc[UR6][R28.64+0x4], R61 ;  /* 0x0000043d1c007986 */ /* 0x000fe2000c101506 */
[----:B0-----:R-:W-:-:S02]  /*3c30*/  PRMT R7, R71, 0x7632, R7 ;  /* 0x0000763247077816 */ /* 0x001fc40000000007 */
[----:B------:R-:W-:Y:S01]  /*3c40*/  F2FP.F16.F32.PACK_AB R41, R42, R41 ;  /* 0x000000292a29723e */ /* 0x000fe200000000ff */
[----:B------:R0:W-:Y:S01]  /*3c50*/  STG.E.U16 desc[UR6][R28.64+0x6], R2 ;  /* 0x000006021c007986 */ /* 0x0001e2000c101506 */
[----:B--2---:R-:W-:Y:S02]  /*3c60*/  PRMT R0, R63, 0x7632, R0 ;  /* 0x000076323f007816 */ /* 0x004fe40000000000 */
[----:B------:R-:W-:Y:S01]  /*3c70*/  F2FP.F16.F32.PACK_AB R91, R92, R91 ;  /* 0x0000005b5c5b723e */ /* 0x000fe200000000ff */
[----:B------:R-:W-:Y:S01]  /*3c80*/  STG.E.U16 desc[UR6][R30.64], R65 ;  /* 0x000000411e007986 */ /* 0x000fe2000c101506 */
[----:B------:R-:W-:Y:S02]  /*3c90*/  F2FP.F16.F32.PACK_AB R93, R94, R93 ;  /* 0x0000005d5e5d723e */ /* 0x000fe400000000ff */
[----:B------:R-:W-:Y:S01]  /*3ca0*/  PRMT R8, R43, 0x7632, R8 ;  /* 0x000076322b087816 */ /* 0x000fe20000000008 */
[----:B------:R1:W-:Y:S01]  /*3cb0*/  STG.E.U16 desc[UR6][R30.64+0x2], R6 ;  /* 0x000002061e007986 */ /* 0x0003e2000c101506 */
        /* <DEDUP_REMOVED lines=8> */
[----:B------:R2:W-:Y:S01]  /*3d40*/  STG.E.U16 desc[UR6][R12.64+0x2], R0 ;  /* 0x000002000c007986 */ /* 0x0005e2000c101506 */
[----:B-1----:R-:W-:-:S02]  /*3d50*/  PRMT R6, R81, 0x7632, R6 ;  /* 0x0000763251067816 */ /* 0x002fc40000000006 */
[----:B------:R-:W-:Y:S01]  /*3d60*/  F2FP.F16.F32.PACK_AB R97, R98, R97 ;  /* 0x000000616261723e */ /* 0x000fe200000000ff */
[----:B------:R-:W-:Y:S01]  /*3d70*/  STG.E.U16 desc[UR6][R12.64], R63 ;  /* 0x0000003f0c007986 */ /* 0x000fe2000c101506 */
[----:B------:R-:W-:Y:S02]  /*3d80*/  PRMT R9, R39, 0x7632, R9 ;  /* 0x0000763227097816 */ /* 0x000fe40000000009 */
[----:B------:R-:W-:Y:S01]  /*3d90*/  PRMT R38, R11, 0x7632, R38 ;  /* 0x000076320b267816 */ /* 0x000fe20000000026 */
[----:B------:R-:W-:Y:S01]  /*3da0*/  STG.E.U16 desc[UR6][R12.64+0x4], R79 ;  /* 0x0000044f0c007986 */ /* 0x000fe2000c101506 */
[----:B0-----:R-:W-:Y:S02]  /*3db0*/  PRMT R7, R46, 0x7632, R7 ;  /* 0x000076322e077816 */ /* 0x001fe40000000007 */
[----:B------:R-:W-:Y:S01]  /*3dc0*/  IADD3 R3, P1, R3, 0x4, RZ ;  /* 0x0000000403037810 */ /* 0x000fe20007f3e0ff */
[----:B------:R0:W-:Y:S01]  /*3dd0*/  STG.E.U16 desc[UR6][R12.64+0x6], R2 ;  /* 0x000006020c007986 */ /* 0x0001e2000c101506 */
[----:B--2---:R-:W-:-:S02]  /*3de0*/  PRMT R0, R85, 0x7632, R0 ;  /* 0x0000763255007816 */ /* 0x004fc40000000000 */
[----:B------:R-:W-:Y:S01]  /*3df0*/  IADD3.X R4, RZ, R4, RZ, P1, !PT ;  /* 0x00000004ff047210 */ /* 0x000fe20000ffe4ff */
[----:B------:R-:W-:Y:S01]  /*3e00*/  STG.E.U16 desc[UR6][R50.64], R48 ;  /* 0x0000003032007986 */ /* 0x000fe2000c101506 */
[----:B------:R-:W-:-:S03]  /*3e10*/  ISETP.GE.U32.AND P1, PT, R3, UR10, PT ;  /* 0x0000000a03007c0c */ /* 0x000fc6000bf26070 */
[----:B------:R-:W-:Y:S01]  /*3e20*/  STG.E.U16 desc[UR6][R50.64+0x2], R25 ;  /* 0x0000021932007986 */ /* 0x000fe2000c101506 */
[----:B------:R-:W-:-:S03]  /*3e30*/  ISETP.GE.AND.EX P1, PT, R4, UR11, PT, P1 ;  /* 0x0000000b04007c0c */ /* 0x000fc6000bf26310 */
[----:B------:R-:W-:Y:S01]  /*3e40*/  STG.E.U16 desc[UR6][R50.64+0x4], R81 ;  /* 0x0000045132007986 */ /* 0x000fe2000c101506 */
[----:B0-----:R-:W-:-:S03]  /*3e50*/  PRMT R2, R87, 0x7632, R2 ;  /* 0x0000763257027816 */ /* 0x001fc60000000002 */
[----:B------:R0:W-:Y:S04]  /*3e60*/  STG.E.U16 desc[UR6][R50.64+0x6], R6 ;  /* 0x0000060632007986 */ /* 0x0001e8000c101506 */
[----:B------:R1:W-:Y:S04]  /*3e70*/  STG.E.U16 desc[UR6][R14.64+0x6], R0 ;  /* 0x000006000e007986 */ /* 0x0003e8000c101506 */
[----:B------:R-:W-:Y:S04]  /*3e80*/  STG.E.U16 desc[UR6][R14.64], R46 ;  /* 0x0000002e0e007986 */ /* 0x000fe8000c101506 */
[----:B------:R-:W-:Y:S01]  /*3e90*/  STG.E.U16 desc[UR6][R14.64+0x2], R7 ;  /* 0x000002070e007986 */ /* 0x000fe2000c101506 */
[----:B0-----:R-:W-:-:S02]  /*3ea0*/  PRMT R6, R95, 0x7632, R6 ;  /* 0x000076325f067816 */ /* 0x001fc40000000006 */
[----:B-1----:R-:W-:Y:S01]  /*3eb0*/  PRMT R0, R89, 0x7632, R0 ;  /* 0x0000763259007816 */ /* 0x002fe20000000000 */
        /* <DEDUP_REMOVED lines=31> */
.L_x_3059:
        /* <DEDUP_REMOVED lines=13> */
.L_x_3235:


//--------------------- .text._ZN13group_norm_v214gn_cuda_kernelI6__halfLi480ELi1ELi32ELi30ELi1024ELb0ELi64ELi960ELi960ELi4ELb1ELi9ELb0ELb0ENS_16CompileConditionILi900EEEEEvPT_PKS4_S7_S7_flPfS8_Pj --------------------------
	.section	.text._ZN13group_norm_v214gn_cuda_kernelI6__halfLi480ELi1ELi32ELi30ELi1024ELb0ELi64ELi960ELi960ELi4ELb1ELi9ELb0ELb0ENS_16CompileConditionILi900EEEEEvPT_PKS4_S7_S7_flPfS8_Pj,"ax",@progbits
	.align	128
        .global         _ZN13group_norm_v214gn_cuda_kernelI6__halfLi480ELi1ELi32ELi30ELi1024ELb0ELi64ELi960ELi960ELi4ELb1ELi9ELb0ELb0ENS_16CompileConditionILi900EEEEEvPT_PKS4_S7_S7_flPfS8_Pj
        .type           _ZN13group_norm_v214gn_cuda_kernelI6__halfLi480ELi1ELi32ELi30ELi1024ELb0ELi64ELi960ELi960ELi4ELb1ELi9ELb0ELb0ENS_16CompileConditionILi900EEEEEvPT_PKS4_S7_S7_flPfS8_Pj,@function
        .size           _ZN13group_norm_v214gn_cuda_kernelI6__halfLi480ELi1ELi32ELi30ELi1024ELb0ELi64ELi960ELi960ELi4ELb1ELi9ELb0ELb0ENS_16CompileConditionILi900EEEEEvPT_PKS4_S7_S7_flPfS8_Pj,(.L_x_3236 - _ZN13group_norm_v214gn_cuda_kernelI6__halfLi480ELi1ELi32ELi30ELi1024ELb0ELi64ELi960ELi960ELi4ELb1ELi9ELb0ELb0ENS_16CompileConditionILi900EEEEEvPT_PKS4_S7_S7_flPfS8_Pj)
        .other          _ZN13group_norm_v214gn_cuda_kernelI6__halfLi480ELi1ELi32ELi30ELi1024ELb0ELi64ELi960ELi960ELi4ELb1ELi9ELb0ELb0ENS_16CompileConditionILi900EEEEEvPT_PKS4_S7_S7_flPfS8_Pj,@"STO_CUDA_ENTRY STV_DEFAULT"
_ZN13group_norm_v214gn_cuda_kernelI6__halfLi480ELi1ELi32ELi30ELi1024ELb0ELi64ELi960ELi960ELi4ELb1ELi9ELb0ELb0ENS_16CompileConditionILi900EEEEEvPT_PKS4_S7_S7_flPfS8_Pj:
.text._ZN13group_norm_v214gn_cuda_kernelI6__halfLi480ELi1ELi32ELi30ELi1024ELb0ELi64ELi960ELi960ELi4ELb1ELi9ELb0ELb0ENS_16CompileConditionILi900EEEEEvPT_PKS4_S7_S7_flPfS8_Pj:
        /* <DEDUP_REMOVED lines=10> */
[----:B------:R-:W-:Y:S01]  /*00a0*/  HFMA2.MMA R34, -RZ, RZ, 0, 0 ;  /* 0x00000000ff227435 */ /* 0x000fe200000001ff */
[----:B------:R-:W2:Y:S05]  /*00b0*/  S2R R8, SR_CTAID.X ;  /* 0x0000000000087919 */ /* 0x000eaa0000002500 */
[----:B------:R-:W3:Y:S01]  /*00c0*/  LDC.64 R58, c[0x0][0x250] ;  /* 0x00009400ff3a7b82 */ /* 0x000ee20000000a00 */
[----:B------:R-:W-:Y:S01]  /*00d0*/  STL [R1+0xc], R34 ;  /* 0x00000c2201007387 */ /* 0x000fe20000100800 */
        /* <DEDUP_REMOVED lines=13> */
[----:B------:R-:W-:Y:S02]  /*01b0*/  SHF.R.U32.HI R4, RZ, 0x1, R6 ;  /* 0x00000001ff047819 */ /* 0x000fe40000011606 */
[----:B------:R-:W-:Y:S02]  /*01c0*/  SHF.R.U32.HI R7, RZ, 0x2, R5 ;  /* 0x00000002ff077819 */ /* 0x000fe40000011605 */
[----:B------:R-:W-:Y:S02]  /*01d0*/  LOP3.LUT R2, R2, 0x1, RZ, 0xc0, !PT ;  /* 0x0000000102027812 */ /* 0x000fe400078ec0ff */
[----:B------:R-:W-:-:S02]  /*01e0*/  LOP3.LUT R0, R11, 0xfffffff0, R0, 0xe2, !PT ;  /* 0xfffffff00b007812 */ /* 0x000fc400078ee200 */
[----:B------:R-:W-:Y:S01]  /*01f0*/  SHF.R.U32.HI R9, RZ, 0x2, R6 ;  /* 0x00000002ff097819 */ /* 0x000fe20000011606 */
[----:B------:R-:W-:Y:S01]  /*0200*/  IMAD R7, R2, 0xf0, R7 ;  /* 0x000000f002077824 */ /* 0x000fe200078e0207 */
[----:B------:R-:W-:Y:S02]  /*0210*/  IADD3 R0, R5, 0x4, RZ ;  /* 0x0000000405007810 */ /* 0x000fe40007ffe0ff */
[----:B------:R-:W-:Y:S01]  /*0220*/  LOP3.LUT R4, R4, 0x1, RZ, 0xc0, !PT ;  /* 0x0000000104047812 */ /* 0x000fe200078ec0ff */
[----:B------:R-:W-:Y:S01]  /*0230*/  IMAD R7, R7, 0x18, R33 ;  /* 0x0000001807077824 */ /* 0x000fe200078e0221 */
[C---:B------:R-:W-:Y:S02]  /*0240*/  IADD3 R6, R5.reuse, 0x6, RZ ;  /* 0x0000000605067810 */ /* 0x040fe40007ffe0ff */
[----:B------:R-:W-:Y:S01]  /*0250*/  SHF.R.U32.HI R17, RZ, 0x7, R3 ;  /* 0x00000007ff117819 */ /* 0x000fe20000011603 */
[----:B------:R-:W-:Y:S01]  /*0260*/  IMAD R4, R4, 0xf0, R9 ;  /* 0x000000f004047824 */ /* 0x000fe200078e0209 */
[----:B------:R-:W-:-:S02]  /*0270*/  IADD3 R8, R5, 0x8, RZ ;  /* 0x0000000805087810 */ /* 0x000fc40007ffe0ff */
[--C-:B------:R-:W-:Y:S02]  /*0280*/  SHF.R.U32.HI R2, RZ, 0x1, R0.reuse ;  /* 0x00000001ff027819 */ /* 0x100fe40000011600 */
[----:B------:R-:W-:Y:S02]  /*0290*/  SHF.R.U32.HI R3, RZ, 0x2, R0 ;  /* 0x00000002ff037819 */ /* 0x000fe40000011600 */
[C---:B------:R-:W-:Y:S02]  /*02a0*/  IADD3 R10, R5.reuse, 0xa, RZ ;  /* 0x0000000a050a7810 */ /* 0x040fe40007ffe0ff */
[--C-:B------:R-:W-:Y:S02]  /*02b0*/  SHF.R.U32.HI R0, RZ, 0x1, R6.reuse ;  /* 0x00000001ff007819 */ /* 0x100fe40000011606 */
[----:B------:R-:W-:Y:S02]  /*02c0*/  SHF.R.U32.HI R9, RZ, 0x2, R6 ;  /* 0x00000002ff097819 */ /* 0x000fe40000011606 */
[----:B------:R-:W-:-:S02]  /*02d0*/  IADD3 R12, R5, 0xc, RZ ;  /* 0x0000000c050c7810 */ /* 0x000fc40007ffe0ff */
[--C-:B------:R-:W-:Y:S02]  /*02e0*/  SHF.R.U32.HI R6, RZ, 0x1, R8.reuse ;  /* 0x00000001ff067819 */ /* 0x100fe40000011608 */
[----:B------:R-:W-:Y:S02]  /*02f0*/  SHF.R.U32.HI R11, RZ, 0x2, R8 ;  /* 0x00000002ff0b7819 */ /* 0x000fe40000011608 */
[----:B------:R-:W-:Y:S02]  /*0300*/  SHF.R.U32.HI R8, RZ, 0x1, R10 ;  /* 0x00000001ff087819 */ /* 0x000fe4000001160a */
[----:B------:R-:W-:Y:S02]  /*0310*/  LOP3.LUT R0, R0, 0x1, RZ, 0xc0, !PT ;  /* 0x0000000100007812 */ /* 0x000fe400078ec0ff */
[--C-:B------:R-:W-:Y:S02]  /*0320*/  SHF.R.U32.HI R14, RZ, 0x1, R12.reuse ;  /* 0x00000001ff0e7819 */ /* 0x100fe4000001160c */
[----:B------:R-:W-:-:S02]  /*0330*/  SHF.R.U32.HI R15, RZ, 0x2, R12 ;  /* 0x00000002ff0f7819 */ /* 0x000fc4000001160c */
[----:B------:R-:W-:Y:S02]  /*0340*/  LOP3.LUT R2, R2, 0x1, RZ, 0xc0, !PT ;  /* 0x0000000102027812 */ /* 0x000fe400078ec0ff */
[----:B------:R-:W-:Y:S01]  /*0350*/  LOP3.LUT R12, R8, 0x1, RZ, 0xc0, !PT ;  /* 0x00000001080c7812 */ /* 0x000fe200078ec0ff */
[----:B------:R-:W-:Y:S01]  /*0360*/  IMAD R8, R0, 0xf0, R9 ;  /* 0x000000f000087824 */ /* 0x000fe200078e0209 */
[----:B------:R-:W-:Y:S02]  /*0370*/  SHF.R.U32.HI R13, RZ, 0x2, R10 ;  /* 0x00000002ff0d7819 */ /* 0x000fe4000001160a */
[----:B------:R-:W-:Y:S01]  /*0380*/  LOP3.LUT R10, R6, 0x1, RZ, 0xc0, !PT ;  /* 0x00000001060a7812 */ /* 0x000fe200078ec0ff */
[----:B------:R-:W-:Y:S01]  /*0390*/  IMAD R6, R2, 0xf0, R3 ;  /* 0x000000f002067824 */ /* 0x000fe200078e0203 */
[C---:B------:R-:W-:Y:S01]  /*03a0*/  IADD3 R0, R5.reuse, 0xe, RZ ;  /* 0x0000000e05007810 */ /* 0x040fe20007ffe0ff */
[----:B------:R-:W-:Y:S01]  /*03b0*/  IMAD R12, R12, 0xf0, R13 ;  /* 0x000000f00c0c7824 */ /* 0x000fe200078e020d */
[----:B------:R-:W-:Y:S01]  /*03c0*/  LOP3.LUT R14, R14, 0x1, RZ, 0xc0, !PT ;  /* 0x000000010e0e7812 */ /* 0x000fe200078ec0ff */
[----:B------:R-:W-:Y:S01]  /*03d0*/  IMAD R10, R10, 0xf0, R11 ;  /* 0x000000f00a0a7824 */ /* 0x000fe200078e020b */
[----:B------:R-:W-:-:S02]  /*03e0*/  IADD3 R9, R5, 0x10, RZ ;  /* 0x0000001005097810 */ /* 0x000fc40007ffe0ff */
[--C-:B------:R-:W-:Y:S01]  /*03f0*/  SHF.R.U32.HI R2, RZ, 0x1, R0.reuse ;  /* 0x00000001ff027819 */ /* 0x100fe20000011600 */
[----:B------:R-:W-:Y:S01]  /*0400*/  IMAD R14, R14, 0xf0, R15 ;  /* 0x000000f00e0e7824 */ /* 0x000fe200078e020f */
[C---:B------:R-:W-:Y:S02]  /*0410*/  IADD3 R11, R5.reuse, 0x12, RZ ;  /* 0x00000012050b7810 */ /* 0x040fe40007ffe0ff */
[C---:B------:R-:W-:Y:S02]  /*0420*/  IADD3 R15, R5.reuse, 0x14, RZ ;  /* 0x00000014050f7810 */ /* 0x040fe40007ffe0ff */
[----:B------:R-:W-:Y:S02]  /*0430*/  SHF.R.U32.HI R3, RZ, 0x2, R0 ;  /* 0x00000002ff037819 */ /* 0x000fe40000011600 */
[----:B------:R-:W-:Y:S02]  /*0440*/  IADD3 R16, R5, 0x16, RZ ;  /* 0x0000001605107810 */ /* 0x000fe40007ffe0ff */
[----:B------:R-:W-:-:S02]  /*0450*/  SHF.R.U32.HI R0, RZ, 0x1, R9 ;  /* 0x00000001ff007819 */ /* 0x000fc40000011609 */
[----:B------:R-:W-:Y:S02]  /*0460*/  LOP3.LUT R2, R2, 0x1, RZ, 0xc0, !PT ;  /* 0x0000000102027812 */ /* 0x000fe400078ec0ff */
[--C-:B------:R-:W-:Y:S02]  /*0470*/  SHF.R.U32.HI R13, RZ, 0x1, R11.reuse ;  /* 0x00000001ff0d7819 */ /* 0x100fe4000001160b */
[----:B------:R-:W-:Y:S02]  /*0480*/  SHF.R.U32.HI R20, RZ, 0x2, R11 ;  /* 0x00000002ff147819 */ /* 0x000fe4000001160b */
[--C-:B------:R-:W-:Y:S02]  /*0490*/  SHF.R.U32.HI R11, RZ, 0x1, R15.reuse ;  /* 0x00000001ff0b7819 */ /* 0x100fe4000001160f */
[----:B------:R-:W-:Y:S02]  /*04a0*/  SHF.R.U32.HI R22, RZ, 0x2, R15 ;  /* 0x00000002ff167819 */ /* 0x000fe4000001160f */
[----:B------:R-:W-:-:S02]  /*04b0*/  SHF.R.U32.HI R9, RZ, 0x2, R9 ;  /* 0x00000002ff097819 */ /* 0x000fc40000011609 */
[--C-:B------:R-:W-:Y:S02]  /*04c0*/  SHF.R.U32.HI R15, RZ, 0x1, R16.reuse ;  /* 0x00000001ff0f7819 */ /* 0x100fe40000011610 */
        /* <DEDUP_REMOVED lines=9> */
[----:B------:R-:W-:Y:S01]  /*0560*/  IADD3 R9, R5, 0x1a, RZ ;  /* 0x0000001a05097810 */ /* 0x000fe20007ffe0ff */
[----:B------:R-:W-:Y:S01]  /*0570*/  IMAD R22, R11, 0xf0, R22 ;  /* 0x000000f00b167824 */ /* 0x000fe200078e0216 */
[----:B------:R-:W-:Y:S01]  /*0580*/  SHF.R.U32.HI R2, RZ, 0x2, R2 ;  /* 0x00000002ff027819 */ /* 0x000fe20000011602 */
[--C-:B------:R-:W-:Y:S01]  /*0590*/  IMAD R17, R14, 0x18, R33.reuse ;  /* 0x000000180e117824 */ /* 0x100fe200078e0221 */
[----:B------:R-:W-:Y:S01]  /*05a0*/  LOP3.LUT R3, R3, 0x1, RZ, 0xc0, !PT ;  /* 0x0000000103037812 */ /* 0x000fe200078ec0ff */
[--C-:B------:R-:W-:Y:S01]  /*05b0*/  IMAD R21, R18, 0x18, R33.reuse ;  /* 0x0000001812157824 */ /* 0x100fe200078e0221 */
[----:B------:R-:W-:Y:S01]  /*05c0*/  IADD3 R11, R5, 0x1c, RZ ;  /* 0x0000001c050b7810 */ /* 0x000fe20007ffe0ff */
[----:B------:R-:W-:Y:S01]  /*05d0*/  IMAD R25, R22, 0x18, R33 ;  /* 0x0000001816197824 */ /* 0x000fe200078e0221 */
[----:B------:R-:W-:Y:S01]  /*05e0*/  SHF.L.U32 R0, R0, 0x2, RZ ;  /* 0x0000000200007819 */ /* 0x000fe200000006ff */
[----:B------:R-:W-:Y:S01]  /*05f0*/  IMAD R26, R3, 0xf0, R2 ;  /* 0x000000f0031a7824 */ /* 0x000fe200078e0202 */
[----:B------:R-:W-:-:S02]  /*0600*/  SHF.R.U32.HI R5, RZ, 0x1, R9 ;  /* 0x00000001ff057819 */ /* 0x000fc40000011609 */
[----:B------:R-:W-:Y:S01]  /*0610*/  SHF.R.U32.HI R28, RZ, 0x2, R9 ;  /* 0x00000002ff1c7819 */ /* 0x000fe20000011609 */
[----:B------:R-:W-:Y:S01]  /*0620*/  IMAD.WIDE.U32 R2, R0, -0x77777777, RZ ;  /* 0x8888888900027825 */ /* 0x000fe200078e00ff */
[----:B------:R-:W-:Y:S02]  /*0630*/  SHF.R.U32.HI R9, RZ, 0x1, R11 ;  /* 0x00000001ff097819 */ /* 0x000fe4000001160b */
[----:B------:R-:W-:Y:S01]  /*0640*/  LOP3.LUT R5, R5, 0x1, RZ, 0xc0, !PT ;  /* 0x0000000105057812 */ /* 0x000fe200078ec0ff */
[----:B------:R-:W-:Y:S01]  /*0650*/  IMAD R29, R26, 0x18, R33 ;  /* 0x000000181a1d7824 */ /* 0x000fe200078e0221 */
[----:B------:R-:W-:Y:S02]  /*0660*/  IADD3 R2, R0, 0x2, RZ ;  /* 0x0000000200027810 */ /* 0x000fe40007ffe0ff */
        /* <DEDUP_REMOVED lines=15> */
[--C-:B------:R-:W-:Y:S01]  /*0760*/  IMAD R13, R10, 0x18, R33.reuse ;  /* 0x000000180a0d7824 */ /* 0x100fe200078e0221 */
[----:B------:R-:W-:Y:S01]  /*0770*/  IADD3 R6, R0, R9, RZ ;  /* 0x0000000900067210 */ /* 0x000fe20007ffe0ff */
[----:B------:R-:W-:Y:S01]  /*0780*/  IMAD R24, R15, 0xf0, R24 ;  /* 0x000000f00f187824 */ /* 0x000fe200078e0218 */
[----:B------:R-:W-:Y:S01]  /*0790*/  STL [R1+0x248], R7 ;  /* 0x0002480701007387 */ /* 0x000fe20000100800 */
[--C-:B------:R-:W-:Y:S01]  /*07a0*/  IMAD R15, R12, 0x18, R33.reuse ;  /* 0x000000180c0f7824 */ /* 0x100fe200078e0221 */
[----:B------:R-:W-:Y:S01]  /*07b0*/  IADD3 R5, R0, R11, RZ ;  /* 0x0000000b00057210 */ /* 0x000fe20007ffe0ff */
[--C-:B------:R-:W-:Y:S01]  /*07c0*/  IMAD R23, R20, 0x18, R33.reuse ;  /* 0x0000001814177824 */ /* 0x100fe200078e0221 */
[----:B------:R0:W-:Y:S01]  /*07d0*/  STL [R1+0x244], R4 ;  /* 0x0002440401007387 */ /* 0x0001e20000100800 */
[----:B------:R-:W-:Y:S01]  /*07e0*/  IMAD R27, R24, 0x18, R33 ;  /* 0x00000018181b7824 */ /* 0x000fe200078e0221 */
[----:B------:R-:W-:Y:S01]  /*07f0*/  SHF.R.U32.HI R32, RZ, 0x1, R3 ;  /* 0x00000001ff207819 */ /* 0x000fe20000011603 */
[----:B------:R-:W-:Y:S01]  /*0800*/  IMAD R33, R30, 0x18, R33 ;  /* 0x000000181e217824 */ /* 0x000fe200078e0221 */
[----:B------:R1:W-:Y:S01]  /*0810*/  STL [R1+0x240], R6 ;  /* 0x0002400601007387 */ /* 0x0003e20000100800 */
[----:B------:R-:W-:Y:S01]  /*0820*/  IMAD.WIDE.U32 R2, R2, -0x77777777, RZ ;  /* 0x8888888902027825 */ /* 0x000fe200078e00ff */
[----:B------:R-:W-:-:S02]  /*0830*/  ISETP.EQ.U32.AND P1, PT, RZ, UR6, PT ;  /* 0x00000006ff007c0c */ /* 0x000fc4000bf22070 */
[----:B------:R2:W-:Y:S01]  /*0840*/  STL [R1+0x23c], R5 ;  /* 0x00023c0501007387 */ /* 0x0005e20000100800 */
[----:B------:R-:W-:Y:S02]  /*0850*/  ISETP.GT.U32.OR P0, PT, R35, 0x1f, P0 ;  /* 0x0000001f2300780c */ /* 0x000fe40000704470 */
[C---:B0-----:R-:W-:Y:S02]  /*0860*/  IADD3 R4, R0.reuse, R13, RZ ;  /* 0x0000000d00047210 */ /* 0x041fe40007ffe0ff */
[----:B------:R-:W-:Y:S02]  /*0870*/  SHF.R.U32.HI R2, RZ, 0x1, R3 ;  /* 0x00000001ff027819 */ /* 0x000fe40000011603 */
[C---:B-1----:R-:W-:Y:S01]  /*0880*/  IADD3 R6, R0.reuse, R15, RZ ;  /* 0x0000000f00067210 */ /* 0x042fe20007ffe0ff */
[----:B------:R0:W-:Y:S01]  /*0890*/  STL [R1+0x238], R4 ;  /* 0x0002380401007387 */ /* 0x0001e20000100800 */
[----:B------:R-:W-:Y:S02]  /*08a0*/  MOV R3, UR8 ;  /* 0x0000000800037c02 */ /* 0x000fe40008000f00 */
[----:B--2---:R-:W-:Y:S01]  /*08b0*/  IADD3 R5, R0, R17, RZ ;  /* 0x0000001100057210 */ /* 0x004fe20007ffe0ff */
[----:B------:R1:W-:Y:S01]  /*08c0*/  STL [R1+0x234], R6 ;  /* 0x0002340601007387 */ /* 0x0003e20000100800 */
[----:B---3--:R-:W-:-:S02]  /*08d0*/  LEA R58, P2, R3, R58, 0x2 ;  /* 0x0000003a033a7211 */ /* 0x008fc400078410ff */
[----:B------:R-:W-:Y:S01]  /*08e0*/  ISETP.EQ.OR.EX P0, PT, RZ, UR7, P0, P1 ;  /* 0x00000007ff007c0c */ /* 0x000fe20008702710 */
[----:B------:R2:W-:Y:S01]  /*08f0*/  STL [R1+0x230], R5 ;  /* 0x0002300501007387 */ /* 0x0005e20000100800 */
[----:B------:R-:W-:Y:S01]  /*0900*/  LEA.HI.X R59, R3, R59, R34, 0x2, P2 ;  /* 0x0000003b033b7211 */ /* 0x000fe200010f1422 */
[----:B------:R-:W-:Y:S01]  /*0910*/  ULDC.64 UR6, c[0x0][0x208] ;  /* 0x0000820000067ab9 */ /* 0x000fe20000000a00 */
[C---:B0-----:R-:W-:Y:S02]  /*0920*/  IADD3 R4, R0.reuse, R19, RZ ;  /* 0x0000001300047210 */ /* 0x041fe40007ffe0ff */
        /* <DEDUP_REMOVED lines=9> */
[----:B------:R-:W-:Y:S04]  /*09c0*/  STL [R1+0x21c], R6 ;  /* 0x00021c0601007387 */ /* 0x000fe80000100800 */
[----:B------:R-:W-:Y:S01]  /*09d0*/  STL [R1+0x218], R5 ;  /* 0x0002180501007387 */ /* 0x000fe20000100800 */
[C---:B0-----:R-:W-:Y:S02]  /*09e0*/  IADD3 R4, R0.reuse, R31, RZ ;  /* 0x0000001f00047210 */ /* 0x041fe40007ffe0ff */
        /* <DEDUP_REMOVED lines=8> */
.L_x_3066:
[----:B------:R-:W3:Y:S01]  /*0a70*/  LDL R2, [R1+0xc] ;  /* 0x00000c0001027983 */ /* 0x000ee20000100800 */
[----:B------:R-:W0:Y:S01]  /*0a80*/  S2UR UR14, SR_CTAID.X ;  /* 0x00000000000e79c3 */ /* 0x000e220000002500 */
[----:B------:R-:W-:Y:S01]  /*0a90*/  MOV R61, RZ ;  /* 0x000000ff003d7202 */ /* 0x000fe20000000f00 */
[----:B------:R-:W-:Y:S01]  /*0aa0*/  ULDC.64 UR10, c[0x0][0x218] ;  /* 0x00008600000a7ab9 */ /* 0x000fe20000000a00 */
[----:B------:R-:W2:Y:S01]  /*0ab0*/  S2R R125, SR_TID.X ;  /* 0x00000000007d7919 */ /* 0x000ea20000002100 */
[----:B------:R-:W-:Y:S01]  /*0ac0*/  ULDC.64 UR12, c[0x0][0x228] ;  /* 0x00008a00000c7ab9 */ /* 0x000fe20000000a00 */
[----:B-----5:R-:W-:Y:S04]  /*0ad0*/  STL [R1+0x250], R59 ;  /* 0x0002503b01007387 */ /* 0x020fe80000100800 */
[----:B------:R1:W-:Y:S04]  /*0ae0*/  STL [R1+0x24c], R58 ;  /* 0x00024c3a01007387 */ /* 0x0003e80000100800 */
[----:B------:R-:W-:Y:S01]  /*0af0*/  STL [R1+0x258], R3 ;  /* 0x0002580301007387 */ /* 0x000fe20000100800 */
[----:B0-----:R-:W-:-:S04]  /*0b00*/  USHF.L.U32 UR5, UR14, 0x6, URZ ;  /* 0x000000060e057899 */ /* 0x001fc8000800063f */
[----:B------:R-:W-:Y:S01]  /*0b10*/  ULOP3.LUT UR5, UR5, 0x3c0, URZ, 0xc0, !UPT ;  /* 0x000003c005057892 */ /* 0x000fe2000f8ec03f */
[----:B--2---:R-:W-:-:S05]  /*0b20*/  IMAD.WIDE.U32 R4, R125, -0x77777777, RZ ;  /* 0x888888897d047825 */ /* 0x004fca00078e00ff */
[----:B------:R-:W-:-:S04]  /*0b30*/  SHF.R.U32.HI R4, RZ, 0x7, R5 ;  /* 0x00000007ff047819 */ /* 0x000fc80000011605 */
[C---:B------:R-:W-:Y:S01]  /*0b40*/  IADD3 R0, R4.reuse, UR5, RZ ;  /* 0x0000000504007c10 */ /* 0x040fe2000fffe0ff */
[----:B------:R-:W-:-:S04]  /*0b50*/  IMAD R60, R4, -0xf0, R125 ;  /* 0xffffff10043c7824 */ /* 0x000fc800078e027d */
[----:B------:R-:W-:Y:S01]  /*0b60*/  IMAD R41, R0, 0x3c0, RZ ;  /* 0x000003c000297824 */ /* 0x000fe200078e02ff */
[----:B------:R-:W-:-:S04]  /*0b70*/  SHF.L.U32 R60, R60, 0x2, RZ ;  /* 0x000000023c3c7819 */ /* 0x000fc800000006ff */
[----:B------:R-:W-:Y:S01]  /*0b80*/  IADD3 R35, R41, 0x1e00, RZ ;  /* 0x00001e0029237810 */ /* 0x000fe20007ffe0ff */
[----:B------:R-:W-:Y:S01]  /*0b90*/  IMAD.WIDE.U32 R16, R3, 0xf0000, R60 ;  /* 0x000f000003107825 */ /* 0x000fe200078e003c */
[C---:B------:R-:W-:Y:S01]  /*0ba0*/  IADD3 R21, R41.reuse, 0x1680, RZ ;  /* 0x0000168029157810 */ /* 0x040fe20007ffe0ff */
[----:B------:R-:W-:Y:S01]  /*0bb0*/  STL [R1+0x254], R60 ;  /* 0x0002543c01007387 */ /* 0x000fe20000100800 */
[----:B------:R-:W-:Y:S02]  /*0bc0*/  IADD3 R33, R41, 0x2d00, RZ ;  /* 0x00002d0029217810 */ /* 0x000fe40007ffe0ff */
[----:B------:R-:W-:Y:S02]  /*0bd0*/  IADD3 R35, P4, R35, R16, RZ ;  /* 0x0000001023237210 */ /* 0x000fe40007f9e0ff */
[C---:B------:R-:W-:Y:S02]  /*0be0*/  IADD3 R5, R41.reuse, 0x780, RZ ;  /* 0x0000078029057810 */ /* 0x040fe40007ffe0ff */
[----:B------:R-:W-:-:S02]  /*0bf0*/  IADD3 R29, R41, 0x4b00, RZ ;  /* 0x00004b00291d7810 */ /* 0x000fc40007ffe0ff */
[----:B------:R-:W-:Y:S02]  /*0c00*/  IADD3 R27, R41, 0x4380, RZ ;  /* 0x00004380291b7810 */ /* 0x000fe40007ffe0ff */
[-C--:B------:R-:W-:Y:S02]  /*0c10*/  IADD3 R33, P5, R33, R16.reuse, RZ ;  /* 0x0000001021217210 */ /* 0x080fe40007fbe0ff */
[C---:B------:R-:W-:Y:S02]  /*0c20*/  IADD3 R39, R41.reuse, 0x5a00, RZ ;  /* 0x00005a0029277810 */ /* 0x040fe40007ffe0ff */
[----:B------:R-:W-:Y:S02]  /*0c30*/  IADD3 R23, R41, 0x2580, RZ ;  /* 0x0000258029177810 */ /* 0x000fe40007ffe0ff */
[----:B------:R-:W-:Y:S02]  /*0c40*/  IADD3 R5, P1, R5, R16, RZ ;  /* 0x0000001005057210 */ /* 0x000fe40007f3e0ff */
[----:B------:R-:W-:-:S02]  /*0c50*/  IADD3 R25, R41, 0x3480, RZ ;  /* 0x0000348029197810 */ /* 0x000fc40007ffe0ff */
[C---:B------:R-:W-:Y:S02]  /*0c60*/  IADD3 R49, R41.reuse, 0x7800, RZ ;  /* 0x0000780029317810 */ /* 0x040fe40007ffe0ff */
[----:B------:R-:W-:Y:S02]  /*0c70*/  IADD3 R53, R41, 0x8700, RZ ;  /* 0x0000870029357810 */ /* 0x000fe40007ffe0ff */
[-C--:B------:R-:W-:Y:S02]  /*0c80*/  IADD3 R34, P6, R23, R16.reuse, RZ ;  /* 0x0000001017227210 */ /* 0x080fe40007fde0ff */
[C---:B------:R-:W-:Y:S02]  /*0c90*/  IADD3 R19, R41.reuse, 0xf00, RZ ;  /* 0x00000f0029137810 */ /* 0x040fe40007ffe0ff */
[----:B------:R-:W-:Y:S02]  /*0ca0*/  IADD3 R43, R41, 0x6180, RZ ;  /* 0x00006180292b7810 */ /* 0x000fe40007ffe0ff */
[----:B------:R-:W-:-:S02]  /*0cb0*/  IADD3 R4, P3, R19, R16, RZ ;  /* 0x0000001013047210 */ /* 0x000fc40007f7e0ff */
        /* <DEDUP_REMOVED lines=16> */
[C---:B------:R-:W-:Y:S01]  /*0dc0*/  IADD3 R6, R41.reuse, 0xe100, RZ ;  /* 0x0000e10029067810 */ /* 0x040fe20007ffe0ff */
[----:B---3--:R-:W-:Y:S01]  /*0dd0*/  IMAD R63, R2, 0xf0000, RZ ;  /* 0x000f0000023f7824 */ /* 0x008fe200078e02ff */
[----:B------:R-:W-:-:S04]  /*0de0*/  IADD3 R2, R41, 0xe880, RZ ;  /* 0x0000e88029027810 */ /* 0x000fc80007ffe0ff */
[----:B------:R-:W-:Y:S02]  /*0df0*/  IADD3 R0, R17, R63, RZ ;  /* 0x0000003f11007210 */ /* 0x000fe40007ffe0ff */
[----:B------:R-:W-:Y:S02]  /*0e00*/  IADD3 R17, P2, R21, R16, RZ ;  /* 0x0000001015117210 */ /* 0x000fe40007f5e0ff */
[----:B------:R-:W-:Y:S02]  /*0e10*/  IADD3.X R62, RZ, R0, RZ, P4, !PT ;  /* 0x00000000ff3e7210 */ /* 0x000fe400027fe4ff */
[----:B------:R-:W-:Y:S02]  /*0e20*/  IADD3 R29, P4, R29, R16, RZ ;  /* 0x000000101d1d7210 */ /* 0x000fe40007f9e0ff */
[----:B------:R-:W-:Y:S02]  /*0e30*/  IADD3.X R64, RZ, R0, RZ, P2, !PT ;  /* 0x00000000ff407210 */ /* 0x000fe400017fe4ff */
[----:B------:R-:W-:-:S02]  /*0e40*/  IADD3 R30, P2, R27, R16, RZ ;  /* 0x000000101b1e7210 */ /* 0x000fc40007f5e0ff */
[----:B-1----:R-:W-:Y:S02]  /*0e50*/  IADD3.X R58, RZ, R0, RZ, P5, !PT ;  /* 0x00000000ff3a7210 */ /* 0x002fe40002ffe4ff */
[----:B------:R-:W-:Y:S02]  /*0e60*/  IADD3 R27, P5, R39, R16, RZ ;  /* 0x00000010271b7210 */ /* 0x000fe40007fbe0ff */
[-C--:B------:R-:W-:Y:S02]  /*0e70*/  IADD3.X R66, RZ, R0.reuse, RZ, P1, !PT ;  /* 0x00000000ff427210 */ /* 0x080fe40000ffe4ff */
[----:B------:R-:W-:Y:S02]  /*0e80*/  IADD3.X R50, RZ, R0, RZ, P4, !PT ;  /* 0x00000000ff327210 */ /* 0x000fe400027fe4ff */
[-C--:B------:R-:W-:Y:S01]  /*0e90*/  IADD3 R32, P1, R25, R16.reuse, RZ ;  /* 0x0000001019207210 */ /* 0x080fe20007f3e0ff */
[----:B------:R-:W-:Y:S01]  /*0ea0*/  STL [R1+0x148], R66 ;  /* 0x0001484201007387 */ /* 0x000fe20000100800 */
[----:B------:R-:W-:-:S02]  /*0eb0*/  IADD3 R23, P4, R49, R16, RZ ;  /* 0x0000001031177210 */ /* 0x000fc40007f9e0ff */
[----:B------:R-:W-:Y:S02]  /*0ec0*/  IADD3.X R38, RZ, R0, RZ, P5, !PT ;  /* 0x00000000ff267210 */ /* 0x000fe40002ffe4ff */
[----:B------:R-:W-:Y:S02]  /*0ed0*/  IADD3 R21, P5, R53, R16, RZ ;  /* 0x0000001035157210 */ /* 0x000fe40007fbe0ff */
[-C--:B------:R-:W-:Y:S02]  /*0ee0*/  IADD3.X R56, RZ, R0.reuse, RZ, P1, !PT ;  /* 0x00000000ff387210 */ /* 0x080fe40000ffe4ff */
[----:B------:R-:W-:Y:S02]  /*0ef0*/  IADD3.X R44, RZ, R0, RZ, P4, !PT ;  /* 0x00000000ff2c7210 */ /* 0x000fe400027fe4ff */
[----:B------:R-:W-:Y:S02]  /*0f00*/  IADD3 R26, P1, R43, R16, RZ ;  /* 0x000000102b1a7210 */ /* 0x000fe40007f3e0ff */
[----:B------:R-:W-:-:S02]  /*0f10*/  LEA R94, P4, R5, UR10, 0x1 ;  /* 0x0000000a055e7c11 */ /* 0x000fc4000f8808ff */
[-C--:B------:R-:W-:Y:S02]  /*0f20*/  IADD3.X R40, RZ, R0.reuse, RZ, P5, !PT ;  /* 0x00000000ff287210 */ /* 0x080fe40002ffe4ff */
[-C--:B------:R-:W-:Y:S02]  /*0f30*/  IADD3.X R65, RZ, R0.reuse, RZ, P3, !PT ;  /* 0x00000000ff417210 */ /* 0x080fe40001ffe4ff */
[----:B------:R-:W-:Y:S02]  /*0f40*/  IADD3.X R52, RZ, R0, RZ, P2, !PT ;  /* 0x00000000ff347210 */ /* 0x000fe400017fe4ff */
[----:B------:R-:W-:Y:S01]  /*0f50*/  LEA R90, P5, R4, UR10, 0x1 ;  /* 0x0000000a045a7c11 */ /* 0x000fe2000f8a08ff */
[----:B------:R-:W-:Y:S01]  /*0f60*/  STL [R1+0x150], R65 ;  /* 0x0001504101007387 */ /* 0x000fe20000100800 */
[----:B------:R-:W-:Y:S02]  /*0f70*/  IADD3 R24, P2, R47, R16, RZ ;  /* 0x000000102f187210 */ /* 0x000fe40007f5e0ff */
[----:B------:R-:W-:Y:S01]  /*0f80*/  IADD3.X R36, RZ, R0, RZ, P1, !PT ;  /* 0x00000000ff247210 */ /* 0x000fe20000ffe4ff */
[----:B------:R-:W-:Y:S01]  /*0f90*/  STL [R1+0x154], R64 ;  /* 0x0001544001007387 */ /* 0x000fe20000100800 */
[----:B------:R-:W-:-:S02]  /*0fa0*/  LEA.HI.X R95, R5, UR11, R66, 0x1, P4 ;  /* 0x0000000b055f7c11 */ /* 0x000fc4000a0f0c42 */
[----:B------:R-:W-:Y:S01]  /*0fb0*/  IADD3 R41, P1, R41, R16, RZ ;  /* 0x0000001029297210 */ /* 0x000fe20007f3e0ff */
[----:B------:R-:W-:Y:S01]  /*0fc0*/  STL [R1+0x160], R62 ;  /* 0x0001603e01007387 */ /* 0x000fe20000100800 */
[----:B------:R-:W-:Y:S02]  /*0fd0*/  LEA.HI.X R91, R4, UR11, R65, 0x1, P5 ;  /* 0x0000000b045b7c11 */ /* 0x000fe4000a8f0c41 */
[-C--:B------:R-:W-:Y:S01]  /*0fe0*/  IADD3.X R46, RZ, R0.reuse, RZ, P2, !PT ;  /* 0x00000000ff2e7210 */ /* 0x080fe200017fe4ff */
[----:B------:R-:W2:Y:S01]  /*0ff0*/  LDG.E.64.CONSTANT R94, desc[UR6][R94.64] ;  /* 0x000000065e5e7981 */ /* 0x000ea2000c1e9b00 */
[----:B------:R-:W-:Y:S02]  /*1000*/  LEA R88, P4, R17, UR10, 0x1 ;  /* 0x0000000a11587c11 */ /* 0x000fe4000f8808ff */
[----:B------:R-:W-:Y:S01]  /*1010*/  IADD3.X R18, RZ, R0, RZ, P1, !PT ;  /* 0x00000000ff127210 */ /* 0x000fe20000ffe4ff */
[----:B------:R-:W3:Y:S01]  /*1020*/  LDG.E.64.CONSTANT R90, desc[UR6][R90.64] ;  /* 0x000000065a5a7981 */ /* 0x000ee2000c1e9b00 */
[----:B------:R-:W-:-:S02]  /*1030*/  LEA R92, P2, R41, UR10, 0x1 ;  /* 0x0000000a295c7c11 */ /* 0x000fc4000f8408ff */
[----:B------:R-:W-:Y:S02]  /*1040*/  LEA R86, P5, R35, UR10, 0x1 ;  /* 0x0000000a23567c11 */ /* 0x000fe4000f8a08ff */
[----:B------:R-:W-:Y:S02]  /*1050*/  LEA.HI.X R89, R17, UR11, R64, 0x1, P4 ;  /* 0x0000000b11597c11 */ /* 0x000fe4000a0f0c40 */
[----:B------:R-:W-:Y:S02]  /*1060*/  LEA.HI.X R93, R41, UR11, R18, 0x1, P2 ;  /* 0x0000000b295d7c11 */ /* 0x000fe400090f0c12 */
[----:B------:R-:W-:Y:S02]  /*1070*/  LEA.HI.X R87, R35, UR11, R62, 0x1, P5 ;  /* 0x0000000b23577c11 */ /* 0x000fe4000a8f0c3e */
[----:B------:R-:W-:Y:S01]  /*1080*/  LEA R82, P5, R33, UR10, 0x1 ;  /* 0x0000000a21527c11 */ /* 0x000fe2000f8a08ff */
[----:B------:R-:W4:Y:S01]  /*1090*/  LDG.E.64.CONSTANT R88, desc[UR6][R88.64] ;  /* 0x0000000658587981 */ /* 0x000f22000c1e9b00 */
[----:B------:R-:W-:-:S02]  /*10a0*/  IADD3 R31, P3, R31, R16, RZ ;  /* 0x000000101f1f7210 */ /* 0x000fc40007f7e0ff */
[-C--:B------:R-:W-:Y:S01]  /*10b0*/  IADD3.X R59, RZ, R0.reuse, RZ, P6, !PT ;  /* 0x00000000ff3b7210 */ /* 0x080fe200037fe4ff */
[----:B------:R-:W4:Y:S01]  /*10c0*/  LDG.E.64.CONSTANT R92, desc[UR6][R92.64] ;  /* 0x000000065c5c7981 */ /* 0x000f22000c1e9b00 */
[C---:B------:R-:W-:Y:S02]  /*10d0*/  LEA R84, P4, R34.reuse, UR10, 0x1 ;  /* 0x0000000a22547c11 */ /* 0x040fe4000f8808ff */
[----:B------:R-:W-:Y:S01]  /*10e0*/  LEA.HI.X R83, R33, UR11, R58, 0x1, P5 ;  /* 0x0000000b21537c11 */ /* 0x000fe2000a8f0c3a */
[----:B------:R-:W4:Y:S01]  /*10f0*/  LDG.E.64.CONSTANT R86, desc[UR6][R86.64] ;  /* 0x0000000656567981 */ /* 0x000f22000c1e9b00 */
[----:B------:R-:W-:Y:S02]  /*1100*/  IADD3.X R54, RZ, R0, RZ, P3, !PT ;  /* 0x00000000ff367210 */ /* 0x000fe40001ffe4ff */
[----:B------:R-:W-:Y:S01]  /*1110*/  LEA.HI.X R85, R34, UR11, R59, 0x1, P4 ;  /* 0x0000000b22557c11 */ /* 0x000fe2000a0f0c3b */
[----:B------:R-:W-:Y:S01]  /*1120*/  STL [R1+0x164], R59 ;  /* 0x0001643b01007387 */ /* 0x000fe20000100800 */
[----:B------:R-:W-:-:S02]  /*1130*/  LEA R78, P5, R31, UR10, 0x1 ;  /* 0x0000000a1f4e7c11 */ /* 0x000fc4000f8a08ff */
[C---:B------:R-:W-:Y:S01]  /*1140*/  LEA R80, P4, R32.reuse, UR10, 0x1 ;  /* 0x0000000a20507c11 */ /* 0x040fe2000f8808ff */
[----:B------:R-:W4:Y:S01]  /*1150*/  LDG.E.64.CONSTANT R82, desc[UR6][R82.64] ;  /* 0x0000000652527981 */ /* 0x000f22000c1e9b00 */
[----:B------:R-:W-:Y:S02]  /*1160*/  LEA.HI.X R79, R31, UR11, R54, 0x1, P5 ;  /* 0x0000000b1f4f7c11 */ /* 0x000fe4000a8f0c36 */
[----:B------:R-:W-:Y:S01]  /*1170*/  LEA R74, P5, R29, UR10, 0x1 ;  /* 0x0000000a1d4a7c11 */ /* 0x000fe2000f8a08ff */
[----:B------:R-:W4:Y:S01]  /*1180*/  LDG.E.64.CONSTANT R84, desc[UR6][R84.64] ;  /* 0x0000000654547981 */ /* 0x000f22000c1e9b00 */
[----:B------:R-:W-:Y:S02]  /*1190*/  LEA.HI.X R81, R32, UR11, R56, 0x1, P4 ;  /* 0x0000000b20517c11 */ /* 0x000fe4000a0f0c38 */
[----:B------:R-:W-:Y:S01]  /*11a0*/  IADD3 R28, P6, R37, R16, RZ ;  /* 0x00000010251c7210 */ /* 0x000fe20007fde0ff */
[----:B------:R-:W-:Y:S01]  /*11b0*/  STL [R1+0x16c], R58 ;  /* 0x00016c3a01007387 */ /* 0x000fe20000100800 */
[----:B------:R-:W-:-:S02]  /*11c0*/  LEA.HI.X R75, R29, UR11, R50, 0x1, P5 ;  /* 0x0000000b1d4b7c11 */ /* 0x000fc4000a8f0c32 */
[----:B------:R-:W-:Y:S01]  /*11d0*/  IADD3 R25, P3, R45, R16, RZ ;  /* 0x000000102d197210 */ /* 0x000fe20007f7e0ff */
[----:B------:R-:W-:Y:S01]  /*11e0*/  STL [R1+0x170], R56 ;  /* 0x0001703801007387 */ /* 0x000fe20000100800 */
[C---:B------:R-:W-:Y:S02]  /*11f0*/  LEA R70, P5, R27.reuse, UR10, 0x1 ;  /* 0x0000000a1b467c11 */ /* 0x040fe4000f8a08ff */
[-C--:B------:R-:W-:Y:S01]  /*1200*/  IADD3.X R48, RZ, R0.reuse, RZ, P6, !PT ;  /* 0x00000000ff307210 */ /* 0x080fe200037fe4ff */
[----:B------:R-:W4:Y:S01]  /*1210*/  LDG.E.64.CONSTANT R80, desc[UR6][R80.64] ;  /* 0x0000000650507981 */ /* 0x000f22000c1e9b00 */
[----:B------:R-:W-:Y:S02]  /*1220*/  LEA R76, P4, R30, UR10, 0x1 ;  /* 0x0000000a1e4c7c11 */ /* 0x000fe4000f8808ff */
[----:B------:R-:W-:Y:S01]  /*1230*/  IADD3.X R14, RZ, R0, RZ, P3, !PT ;  /* 0x00000000ff0e7210 */ /* 0x000fe20001ffe4ff */
[----:B------:R-:W-:Y:S01]  /*1240*/  STL [R1+0x174], R54 ;  /* 0x0001743601007387 */ /* 0x000fe20000100800 */
[----:B------:R-:W-:-:S02]  /*1250*/  LEA.HI.X R71, R27, UR11, R38, 0x1, P5 ;  /* 0x0000000b1b477c11 */ /* 0x000fc4000a8f0c26 */
[----:B------:R-:W-:Y:S01]  /*1260*/  IADD3 R22, P6, R51, R16, RZ ;  /* 0x0000001033167210 */ /* 0x000fe20007fde0ff */
[----:B------:R-:W-:Y:S01]  /*1270*/  STL [R1+0x178], R52 ;  /* 0x0001783401007387 */ /* 0x000fe20000100800 */
[----:B------:R-:W-:Y:S02]  /*1280*/  LEA.HI.X R77, R30, UR11, R52, 0x1, P4 ;  /* 0x0000000b1e4d7c11 */ /* 0x000fe4000a0f0c34 */
[----:B------:R-:W-:Y:S01]  /*1290*/  IADD3.X R42, RZ, R0, RZ, P6, !PT ;  /* 0x00000000ff2a7210 */ /* 0x000fe200037fe4ff */
[----:B------:R-:W-:Y:S01]  /*12a0*/  STL [R1+0x180], R50 ;  /* 0x0001803201007387 */ /* 0x000fe20000100800 */
[----:B------:R-:W-:Y:S02]  /*12b0*/  LEA R72, P4, R28, UR10, 0x1 ;  /* 0x0000000a1c487c11 */ /* 0x000fe4000f8808ff */
[-C--:B------:R-:W-:Y:S01]  /*12c0*/  IADD3 R20, P3, R55, R16.reuse, RZ ;  /* 0x0000001037147210 */ /* 0x080fe20007f7e0ff */
[----:B------:R-:W-:Y:S01]  /*12d0*/  STL [R1+0x184], R48 ;  /* 0x0001843001007387 */ /* 0x000fe20000100800 */
[----:B------:R-:W-:-:S03]  /*12e0*/  IADD3 R19, P1, R57, R16, RZ ;  /* 0x0000001039137210 */ /* 0x000fc60007f3e0ff */
[----:B------:R-:W4:Y:S04]  /*12f0*/  LDG.E.64.CONSTANT R78, desc[UR6][R78.64] ;  /* 0x000000064e4e7981 */ /* 0x000f28000c1e9b00 */
[----:B------:R0:W-:Y:S04]  /*1300*/  STL [R1+0x18c], R38 ;  /* 0x00018c2601007387 */ /* 0x0001e80000100800 */
[----:B------:R-:W-:Y:S01]  /*1310*/  STL [R1+0x194], R36 ;  /* 0x0001942401007387 */ /* 0x000fe20000100800 */
[----:B------:R-:W-:-:S03]  /*1320*/  LEA.HI.X R73, R28, UR11, R48, 0x1, P4 ;  /* 0x0000000b1c497c11 */ /* 0x000fc6000a0f0c30 */
[----:B------:R1:W-:Y:S01]  /*1330*/  STL [R1+0x198], R14 ;  /* 0x0001980e01007387 */ /* 0x0003e20000100800 */
[----:B0-----:R-:W-:-:S03]  /*1340*/  LEA R38, P5, R25, UR10, 0x1 ;  /* 0x0000000a19267c11 */ /* 0x001fc6000f8a08ff */
[----:B------:R-:W-:Y:S01]  /*1350*/  STL [R1+0x19c], R46 ;  /* 0x00019c2e01007387 */ /* 0x000fe20000100800 */
[----:B------:R-:W-:-:S03]  /*1360*/  LEA R68, P4, R26, UR10, 0x1 ;  /* 0x0000000a1a447c11 */ /* 0x000fc6000f8808ff */
[----:B------:R-:W4:Y:S01]  /*1370*/  LDG.E.64.CONSTANT R70, desc[UR6][R70.64] ;  /* 0x0000000646467981 */ /* 0x000f22000c1e9b00 */
[----:B------:R-:W-:-:S03]  /*1380*/  LEA.HI.X R39, R25, UR11, R14, 0x1, P5 ;  /* 0x0000000b19277c11 */ /* 0x000fc6000a8f0c0e */
[----:B------:R0:W-:Y:S01]  /*1390*/  STL [R1+0xa4], R18 ;  /* 0x0000a41201007387 */ /* 0x0001e20000100800 */
[----:B-1----:R-:W-:-:S03]  /*13a0*/  LEA R14, P6, R23, UR10, 0x1 ;  /* 0x0000000a170e7c11 */ /* 0x002fc6000f8c08ff */
[----:B------:R-:W-:Y:S04]  /*13b0*/  STL [R1+0x1a8], R44 ;  /* 0x0001a82c01007387 */ /* 0x000fe80000100800 */
[----:B------:R1:W-:Y:S01]  /*13c0*/  STL [R1+0x25c], R41 ;  /* 0x00025c2901007387 */ /* 0x0003e20000100800 */
[----:B------:R-:W-:Y:S02]  /*13d0*/  LEA.HI.X R69, R26, UR11, R36, 0x1, P4 ;  /* 0x0000000b1a457c11 */ /* 0x000fe4000a0f0c24 */
[----:B------:R-:W-:Y:S01]  /*13e0*/  IADD3 R43, P5, R15, R16, RZ ;  /* 0x000000100f2b7210 */ /* 0x000fe20007fbe0ff */
[----:B------:R-:W-:Y:S01]  /*13f0*/  STL [R1+0x1b8], R42 ;  /* 0x0001b82a01007387 */ /* 0x000fe20000100800 */
[----:B------:R-:W-:Y:S02]  /*1400*/  LEA R36, P4, R24, UR10, 0x1 ;  /* 0x0000000a18247c11 */ /* 0x000fe4000f8808ff */
[----:B------:R-:W-:Y:S01]  /*1410*/  IADD3.X R3, RZ, R0, RZ, P3, !PT ;  /* 0x00000000ff037210 */ /* 0x000fe20001ffe4ff */
[----:B------:R-:W-:Y:S01]  /*1420*/  STL [R1+0x260], R5 ;  /* 0x0002600501007387 */ /* 0x000fe20000100800 */
[----:B0-----:R-:W-:-:S03]  /*1430*/  IADD3 R18, P2, R61, R16, RZ ;  /* 0x000000103d127210 */ /* 0x001fc60007f5e0ff */
[----:B------:R-:W-:Y:S01]  /*1440*/  STL [R1+0x1ec], R40 ;  /* 0x0001ec2801007387 */ /* 0x000fe20000100800 */
[----:B------:R-:W-:-:S03]  /*1450*/  LEA.HI.X R15, R23, UR11, R44, 0x1, P6 ;  /* 0x0000000b170f7c11 */ /* 0x000fc6000b0f0c2c */
[----:B------:R-:W-:Y:S04]  /*1460*/  STL [R1+0x264], R4 ;  /* 0x0002640401007387 */ /* 0x000fe80000100800 */
[----:B------:R0:W-:Y:S01]  /*1470*/  STL [R1+0x268], R35 ;  /* 0x0002682301007387 */ /* 0x0001e20000100800 */
[----:B------:R-:W-:-:S03]  /*1480*/  LEA.HI.X R37, R24, UR11, R46, 0x1, P4 ;  /* 0x0000000b18257c11 */ /* 0x000fc6000a0f0c2e */
[----:B------:R-:W-:Y:S01]  /*1490*/  STL [R1+0x26c], R34 ;  /* 0x00026c2201007387 */ /* 0x000fe20000100800 */
[----:B-1----:R-:W-:-:S03]  /*14a0*/  IADD3 R41, P4, R13, R16, RZ ;  /* 0x000000100d297210 */ /* 0x002fc60007f9e0ff */
[----:B------:R-:W-:Y:S01]  /*14b0*/  STL [R1+0x270], R33 ;  /* 0x0002702101007387 */ /* 0x000fe20000100800 */
[----:B0-----:R-:W-:Y:S02]  /*14c0*/  IADD3 R35, P3, R12, R16, RZ ;  /* 0x000000100c237210 */ /* 0x001fe40007f7e0ff */
[----:B------:R-:W-:Y:S01]  /*14d0*/  LEA R12, P6, R22, UR10, 0x1 ;  /* 0x0000000a160c7c11 */ /* 0x000fe2000f8c08ff */
[----:B------:R-:W4:Y:S01]  /*14e0*/  LDG.E.64.CONSTANT R76, desc[UR6][R76.64] ;  /* 0x000000064c4c7981 */ /* 0x000f22000c1e9b00 */
[----:B------:R-:W-:-:S03]  /*14f0*/  IADD3.X R4, RZ, R0, RZ, P2, !PT ;  /* 0x00000000ff047210 */ /* 0x000fc600017fe4ff */
[----:B------:R-:W-:Y:S01]  /*1500*/  STL [R1+0x274], R32 ;  /* 0x0002742001007387 */ /* 0x000fe20000100800 */
[----:B------:R-:W-:-:S03]  /*1510*/  LEA.HI.X R13, R22, UR11, R42, 0x1, P6 ;  /* 0x0000000b160d7c11 */ /* 0x000fc6000b0f0c2a */
[----:B------:R0:W-:Y:S04]  /*1520*/  STL [R1+0x278], R31 ;  /* 0x0002781f01007387 */ /* 0x0001e80000100800 */
[----:B------:R-:W-:Y:S01]  /*1530*/  STL [R1+0x27c], R30 ;  /* 0x00027c1e01007387 */ /* 0x000fe20000100800 */
[----:B------:R-:W-:-:S03]  /*1540*/  IADD3.X R42, RZ, R0, RZ, P4, !PT ;  /* 0x00000000ff2a7210 */ /* 0x000fc600027fe4ff */
[----:B------:R-:W-:Y:S01]  /*1550*/  STL [R1+0x280], R29 ;  /* 0x0002801d01007387 */ /* 0x000fe20000100800 */
[----:B0-----:R-:W-:Y:S02]  /*1560*/  IADD3 R31, P2, R10, R16, RZ ;  /* 0x000000100a1f7210 */ /* 0x001fe40007f5e0ff */
[----:B------:R-:W-:Y:S01]  /*1570*/  LEA R10, P6, R21, UR10, 0x1 ;  /* 0x0000000a150a7c11 */ /* 0x000fe2000f8c08ff */
[----:B------:R0:W-:Y:S04]  /*1580*/  STL [R1+0x284], R28 ;  /* 0x0002841c01007387 */ /* 0x0001e80000100800 */
[----:B------:R1:W-:Y:S01]  /*1590*/  STL [R1+0x288], R27 ;  /* 0x0002881b01007387 */ /* 0x0003e20000100800 */
[----:B------:R-:W-:-:S03]  /*15a0*/  IADD3.X R44, RZ, R0, RZ, P5, !PT ;  /* 0x00000000ff2c7210 */ /* 0x000fc60002ffe4ff */
[----:B------:R-:W4:Y:S01]  /*15b0*/  LDG.E.64.CONSTANT R74, desc[UR6][R74.64] ;  /* 0x000000064a4a7981 */ /* 0x000f22000c1e9b00 */
[----:B0-----:R-:W-:Y:S02]  /*15c0*/  IADD3.X R28, RZ, R0, RZ, P1, !PT ;  /* 0x00000000ff1c7210 */ /* 0x001fe40000ffe4ff */
[-C--:B------:R-:W-:Y:S01]  /*15d0*/  IADD3 R33, P1, R11, R16.reuse, RZ ;  /* 0x000000100b217210 */ /* 0x080fe20007f3e0ff */
[----:B------:R-:W4:Y:S01]  /*15e0*/  LDG.E.64.CONSTANT R38, desc[UR6][R38.64] ;  /* 0x0000000626267981 */ /* 0x000f22000c1e9b00 */
[----:B------:R-:W-:Y:S02]  /*15f0*/  LEA.HI.X R11, R21, UR11, R40, 0x1, P6 ;  /* 0x0000000b150b7c11 */ /* 0x000fe4000b0f0c28 */
[-C--:B-1----:R-:W-:Y:S01]  /*1600*/  IADD3 R27, P4, R8, R16.reuse, RZ ;  /* 0x00000010081b7210 */ /* 0x082fe20007f9e0ff */
[----:B------:R-:W4:Y:S01]  /*1610*/  LDG.E.64.CONSTANT R68, desc[UR6][R68.64] ;  /* 0x0000000644447981 */ /* 0x000f22000c1e9b00 */
[C---:B------:R-:W-:Y:S02]  /*1620*/  LEA R8, P6, R20.reuse, UR10, 0x1 ;  /* 0x0000000a14087c11 */ /* 0x040fe4000f8c08ff */
[----:B------:R-:W-:Y:S01]  /*1630*/  IADD3 R29, P5, R9, R16, RZ ;  /* 0x00000010091d7210 */ /* 0x000fe20007fbe0ff */
[----:B------:R-:W-:Y:S01]  /*1640*/  STL [R1+0x10], R43 ;  /* 0x0000102b01007387 */ /* 0x000fe20000100800 */
[----:B------:R-:W-:-:S02]  /*1650*/  LEA.HI.X R9, R20, UR11, R3, 0x1, P6 ;  /* 0x0000000b14097c11 */ /* 0x000fc4000b0f0c03 */
[-C--:B------:R-:W-:Y:S01]  /*1660*/  IADD3.X R34, RZ, R0.reuse, RZ, P1, !PT ;  /* 0x00000000ff227210 */ /* 0x080fe20000ffe4ff */
[----:B------:R-:W-:Y:S04]  /*1670*/  STL [R1+0x14], R41 ;  /* 0x0000142901007387 */ /* 0x000fe80000100800 */
[----:B------:R0:W-:Y:S01]  /*1680*/  STL [R1+0x1ac], R3 ;  /* 0x0001ac0301007387 */ /* 0x0001e20000100800 */
[----:B------:R-:W-:Y:S02]  /*1690*/  IADD3.X R40, RZ, R0, RZ, P3, !PT ;  /* 0x00000000ff287210 */ /* 0x000fe40001ffe4ff */
[----:B------:R-:W-:Y:S01]  /*16a0*/  IADD3 R5, P3, R7, R16, RZ ;  /* 0x0000001007057210 */ /* 0x000fe20007f7e0ff */
[----:B------:R-:W-:Y:S01]  /*16b0*/  STL [R1+0x18], R35 ;  /* 0x0000182301007387 */ /* 0x000fe20000100800 */
[----:B------:R-:W-:-:S02]  /*16c0*/  IADD3.X R32, RZ, R0, RZ, P2, !PT ;  /* 0x00000000ff207210 */ /* 0x000fc400017fe4ff */
[----:B------:R-:W-:Y:S01]  /*16d0*/  IADD3.X R30, RZ, R0, RZ, P5, !PT ;  /* 0x00000000ff1e7210 */ /* 0x000fe20002ffe4ff */
[----:B------:R-:W4:Y:S01]  /*16e0*/  LDG.E.64.CONSTANT R72, desc[UR6][R72.64] ;  /* 0x0000000648487981 */ /* 0x000f22000c1e9b00 */
[-C--:B0-----:R-:W-:Y:S02]  /*16f0*/  IADD3 R3, P1, R6, R16.reuse, RZ ;  /* 0x0000001006037210 */ /* 0x081fe40007f3e0ff */
[C---:B------:R-:W-:Y:S01]  /*1700*/  LEA R6, P6, R19.reuse, UR10, 0x1 ;  /* 0x0000000a13067c11 */ /* 0x040fe2000f8c08ff */
[----:B------:R0:W-:Y:S03]  /*1710*/  STL [R1+0x1b0], R28 ;  /* 0x0001b01c01007387 */ /* 0x0001e60000100800 */
[----:B------:R-:W-:Y:S01]  /*1720*/  LEA.HI.X R7, R19, UR11, R28, 0x1, P6 ;  /* 0x0000000b13077c11 */ /* 0x000fe2000b0f0c1c */
[----:B------:R-:W-:Y:S01]  /*1730*/  STL [R1+0x1c], R33 ;  /* 0x00001c2101007387 */ /* 0x000fe20000100800 */
[----:B------:R-:W-:-:S03]  /*1740*/  IADD3 R2, P2, R2, R16, RZ ;  /* 0x0000001002027210 */ /* 0x000fc60007f5e0ff */
[----:B------:R-:W4:Y:S01]  /*1750*/  LDG.E.64.CONSTANT R10, desc[UR6][R10.64] ;  /* 0x000000060a0a7981 */ /* 0x000f22000c1e9b00 */
[-C--:B0-----:R-:W-:Y:S02]  /*1760*/  IADD3.X R28, RZ, R0.reuse, RZ, P4, !PT ;  /* 0x00000000ff1c7210 */ /* 0x081fe400027fe4ff */
[C---:B------:R-:W-:Y:S01]  /*1770*/  LEA R56, P4, R18.reuse, UR10, 0x1 ;  /* 0x0000000a12387c11 */ /* 0x040fe2000f8808ff */
[----:B------:R0:W-:Y:S01]  /*1780*/  STL [R1+0x1bc], R4 ;  /* 0x0001bc0401007387 */ /* 0x0001e20000100800 */
[----:B------:R-:W-:Y:S02]  /*1790*/  IADD3.X R16, RZ, R0, RZ, P3, !PT ;  /* 0x00000000ff107210 */ /* 0x000fe40001ffe4ff */
[----:B------:R-:W-:Y:S01]  /*17a0*/  LEA.HI.X R57, R18, UR11, R4, 0x1, P4 ;  /* 0x0000000b12397c11 */ /* 0x000fe2000a0f0c04 */
[----:B------:R-:W-:Y:S01]  /*17b0*/  STL [R1+0x20], R31 ;  /* 0x0000201f01007387 */ /* 0x000fe20000100800 */
[----:B------:R-:W-:-:S03]  /*17c0*/  LEA R54, P5, R43, UR10, 0x1 ;  /* 0x0000000a2b367c11 */ /* 0x000fc6000f8a08ff */
[----:B------:R-:W4:Y:S01]  /*17d0*/  LDG.E.64.CONSTANT R14, desc[UR6][R14.64] ;  /* 0x000000060e0e7981 */ /* 0x000f22000c1e9b00 */
[-C--:B0-----:R-:W-:Y:S02]  /*17e0*/  IADD3.X R4, RZ, R0.reuse, RZ, P1, !PT ;  /* 0x00000000ff047210 */ /* 0x081fe40000ffe4ff */
[----:B------:R-:W-:Y:S01]  /*17f0*/  IADD3.X R0, RZ, R0, RZ, P2, !PT ;  /* 0x00000000ff007210 */ /* 0x000fe200017fe4ff */
[----:B------:R-:W4:Y:S01]  /*1800*/  LDG.E.64.CONSTANT R12, desc[UR6][R12.64] ;  /* 0x000000060c0c7981 */ /* 0x000f22000c1e9b00 */
[----:B------:R-:W-:Y:S02]  /*1810*/  LEA R50, P2, R35, UR10, 0x1 ;  /* 0x0000000a23327c11 */ /* 0x000fe4000f8408ff */
[----:B------:R-:W-:Y:S01]  /*1820*/  LEA R52, P1, R41, UR10, 0x1 ;  /* 0x0000000a29347c11 */ /* 0x000fe2000f8208ff */
[----:B------:R-:W4:Y:S01]  /*1830*/  LDG.E.64.CONSTANT R36, desc[UR6][R36.64] ;  /* 0x0000000624247981 */ /* 0x000f22000c1e9b00 */
[----:B------:R-:W-:Y:S02]  /*1840*/  LEA.HI.X R51, R35, UR11, R40, 0x1, P2 ;  /* 0x0000000b23337c11 */ /* 0x000fe400090f0c28 */
[----:B------:R-:W-:Y:S01]  /*1850*/  LEA R46, P2, R31, UR10, 0x1 ;  /* 0x0000000a1f2e7c11 */ /* 0x000fe2000f8408ff */
[----:B------:R0:W-:Y:S01]  /*1860*/  STL [R1+0x1c0], R44 ;  /* 0x0001c02c01007387 */ /* 0x0001e20000100800 */
[----:B------:R-:W-:-:S02]  /*1870*/  LEA.HI.X R53, R41, UR11, R42, 0x1, P1 ;  /* 0x0000000b29357c11 */ /* 0x000fc400088f0c2a */
[----:B------:R-:W-:Y:S01]  /*1880*/  LEA R48, P1, R33, UR10, 0x1 ;  /* 0x0000000a21307c11 */ /* 0x000fe2000f8208ff */
[----:B------:R-:W-:Y:S01]  /*1890*/  STL [R1+0x24], R29 ;  /* 0x0000241d01007387 */ /* 0x000fe20000100800 */
[----:B------:R-:W-:-:S03]  /*18a0*/  LEA.HI.X R47, R31, UR11, R32, 0x1, P2 ;  /* 0x0000000b1f2f7c11 */ /* 0x000fc600090f0c20 */
[----:B------:R1:W-:Y:S01]  /*18b0*/  STL [R1+0x1c4], R42 ;  /* 0x0001c42a01007387 */ /* 0x0003e20000100800 */
[----:B------:R-:W-:Y:S02]  /*18c0*/  LEA.HI.X R55, R43, UR11, R44, 0x1, P5 ;  /* 0x0000000b2b377c11 */ /* 0x000fe4000a8f0c2c */
[----:B------:R-:W-:Y:S01]  /*18d0*/  LEA.HI.X R49, R33, UR11, R34, 0x1, P1 ;  /* 0x0000000b21317c11 */ /* 0x000fe200088f0c22 */
[----:B------:R-:W4:Y:S01]  /*18e0*/  LDG.E.64.CONSTANT R56, desc[UR6][R56.64] ;  /* 0x0000000638387981 */ /* 0x000f22000c1e9b00 */
[----:B0-----:R-:W-:-:S03]  /*18f0*/  LEA R44, P1, R29, UR10, 0x1 ;  /* 0x0000000a1d2c7c11 */ /* 0x001fc6000f8208ff */
[----:B------:R-:W4:Y:S01]  /*1900*/  LDG.E.64.CONSTANT R8, desc[UR6][R8.64] ;  /* 0x0000000608087981 */ /* 0x000f22000c1e9b00 */
[----:B-1----:R-:W-:Y:S02]  /*1910*/  LEA R42, P2, R27, UR10, 0x1 ;  /* 0x0000000a1b2a7c11 */ /* 0x002fe4000f8408ff */
[----:B------:R-:W-:Y:S01]  /*1920*/  LEA.HI.X R45, R29, UR11, R30, 0x1, P1 ;  /* 0x0000000b1d2d7c11 */ /* 0x000fe200088f0c1e */
[----:B------:R-:W4:Y:S01]  /*1930*/  LDG.E.64.CONSTANT R6, desc[UR6][R6.64] ;  /* 0x0000000606067981 */ /* 0x000f22000c1e9b00 */
[----:B------:R-:W-:Y:S02]  /*1940*/  LEA.HI.X R43, R27, UR11, R28, 0x1, P2 ;  /* 0x0000000b1b2b7c11 */ /* 0x000fe400090f0c1c */
[----:B------:R-:W-:Y:S01]  /*1950*/  LEA R64, P2, R3, UR10, 0x1 ;  /* 0x0000000a03407c11 */ /* 0x000fe2000f8408ff */
[----:B------:R-:W4:Y:S01]  /*1960*/  LDG.E.64.CONSTANT R54, desc[UR6][R54.64] ;  /* 0x0000000636367981 */ /* 0x000f22000c1e9b00 */
[----:B------:R-:W-:Y:S02]  /*1970*/  LEA R62, P1, R5, UR10, 0x1 ;  /* 0x0000000a053e7c11 */ /* 0x000fe4000f8208ff */
[----:B------:R-:W-:Y:S01]  /*1980*/  LEA.HI.X R65, R3, UR11, R4, 0x1, P2 ;  /* 0x0000000b03417c11 */ /* 0x000fe200090f0c04 */
[----:B------:R-:W4:Y:S01]  /*1990*/  LDG.E.64.CONSTANT R52, desc[UR6][R52.64] ;  /* 0x0000000634347981 */ /* 0x000f22000c1e9b00 */
[----:B------:R-:W-:-:S03]  /*19a0*/  LEA.HI.X R63, R5, UR11, R16, 0x1, P1 ;  /* 0x0000000b053f7c11 */ /* 0x000fc600088f0c10 */
[----:B------:R-:W4:Y:S04]  /*19b0*/  LDG.E.64.CONSTANT R44, desc[UR6][R44.64] ;  /* 0x000000062c2c7981 */ /* 0x000f28000c1e9b00 */
[----:B------:R-:W4:Y:S04]  /*19c0*/  LDG.E.64.CONSTANT R42, desc[UR6][R42.64] ;  /* 0x000000062a2a7981 */ /* 0x000f28000c1e9b00 */
[----:B------:R-:W4:Y:S04]  /*19d0*/  LDG.E.64.CONSTANT R48, desc[UR6][R48.64] ;  /* 0x0000000630307981 */ /* 0x000f28000c1e9b00 */
[----:B------:R-:W4:Y:S04]  /*19e0*/  LDG.E.64.CONSTANT R46, desc[UR6][R46.64] ;  /* 0x000000062e2e7981 */ /* 0x000f28000c1e9b00 */
[----:B------:R-:W4:Y:S04]  /*19f0*/  LDG.E.64.CONSTANT R64, desc[UR6][R64.64] ;  /* 0x0000000640407981 */ /* 0x000f28000c1e9b00 */
[----:B------:R-:W4:Y:S04]  /*1a00*/  LDG.E.64.CONSTANT R50, desc[UR6][R50.64] ;  /* 0x0000000632327981 */ /* 0x000f28000c1e9b00 */
[----:B------:R-:W4:Y:S01]  /*1a10*/  LDG.E.64.CONSTANT R62, desc[UR6][R62.64] ;  /* 0x000000063e3e7981 */ /* 0x000f22000c1e9b00 */
[----:B------:R-:W-:-:S03]  /*1a20*/  LEA R66, P1, R2, UR10, 0x1 ;  /* 0x0000000a02427c11 */ /* 0x000fc6000f8208ff */
[----:B------:R-:W-:Y:S04]  /*1a30*/  STL [R1+0x28], R27 ;  /* 0x0000281b01007387 */ /* 0x000fe80000100800 */
[----:B------:R0:W-:Y:S04]  /*1a40*/  STL [R1+0x1c8], R40 ;  /* 0x0001c82801007387 */ /* 0x0001e80000100800 */
[----:B------:R1:W-:Y:S01]  /*1a50*/  STL [R1+0x2c], R5 ;  /* 0x00002c0501007387 */ /* 0x0003e20000100800 */
[----:B------:R-:W-:Y:S01]  /*1a60*/  LEA.HI.X R67, R2, UR11, R0, 0x1, P1 ;  /* 0x0000000b02437c11 */ /* 0x000fe200088f0c00 */
[----:B------:R-:W-:-:S04]  /*1a70*/  IMAD.WIDE.U32 R96, R125, -0x77777777, RZ ;  /* 0x888888897d607825 */ /* 0x000fc800078e00ff */
[----:B--2---:R-:W-:Y:S01]  /*1a80*/  HADD2.F32 R124, -RZ, R94.H1_H1 ;  /* 0x3000005eff7c7230 */ /* 0x004fe20000004100 */
[----:B------:R-:W-:Y:S01]  /*1a90*/  STL [R1+0x1cc], R34 ;  /* 0x0001cc2201007387 */ /* 0x000fe20000100800 */
[--C-:B------:R-:W-:Y:S02]  /*1aa0*/  HADD2.F32 R101, -RZ, R95.reuse.H0_H0 ;  /* 0x2000005fff657230 */ /* 0x100fe40000004100 */
[----:B------:R-:W-:Y:S01]  /*1ab0*/  HADD2.F32 R100, -RZ, R95.H1_H1 ;  /* 0x3000005fff647230 */ /* 0x000fe20000004100 */
[----:B------:R-:W-:Y:S01]  /*1ac0*/  STL [R1+0x30], R3 ;  /* 0x0000300301007387 */ /* 0x000fe20000100800 */
[--C-:B---3--:R-:W-:Y:S02]  /*1ad0*/  HADD2.F32 R41, -RZ, R91.reuse.H0_H0 ;  /* 0x2000005bff297230 */ /* 0x108fe40000004100 */
[----:B------:R-:W-:Y:S01]  /*1ae0*/  HADD2.F32 R29, -RZ, R91.H1_H1 ;  /* 0x3000005bff1d7230 */ /* 0x000fe20000004100 */
[----:B------:R-:W-:Y:S01]  /*1af0*/  STL [R1+0x1d4], R32 ;  /* 0x0001d42001007387 */ /* 0x000fe20000100800 */
[----:B----4-:R-:W-:-:S02]  /*1b00*/  HADD2.F32 R35, -RZ, R89.H1_H1 ;  /* 0x30000059ff237230 */ /* 0x010fc40000004100 */
[--C-:B------:R-:W-:Y:S01]  /*1b10*/  HADD2.F32 R98, -RZ, R87.reuse.H0_H0 ;  /* 0x20000057ff627230 */ /* 0x100fe20000004100 */
[----:B------:R2:W-:Y:S01]  /*1b20*/  STL [R1+0x38], R2 ;  /* 0x0000380201007387 */ /* 0x0005e20000100800 */
[----:B0-----:R-:W-:Y:S02]  /*1b30*/  HADD2.F32 R40, -RZ, R92.H1_H1 ;  /* 0x3000005cff287230 */ /* 0x001fe40000004100 */
[----:B------:R-:W-:Y:S01]  /*1b40*/  HADD2.F32 R99, -RZ, R87.H1_H1 ;  /* 0x30000057ff637230 */ /* 0x000fe20000004100 */
[----:B------:R-:W3:Y:S01]  /*1b50*/  LDG.E.64.CONSTANT R66, desc[UR6][R66.64] ;  /* 0x0000000642427981 */ /* 0x000ee2000c1e9b00 */
[----:B-1----:R-:W-:Y:S02]  /*1b60*/  HADD2.F32 R5, -RZ, R86.H1_H1 ;  /* 0x30000056ff057230 */ /* 0x002fe40000004100 */
[----:B------:R-:W-:Y:S02]  /*1b70*/  HADD2.F32 R121, -RZ, R82.H0_H0 ;  /* 0x20000052ff797230 */ /* 0x000fe40000004100 */
[----:B------:R-:W-:Y:S01]  /*1b80*/  HADD2.F32 R33, -RZ, R80.H1_H1 ;  /* 0x30000050ff217230 */ /* 0x000fe20000004100 */
[----:B--2---:R-:W0:Y:S01]  /*1b90*/  S2R R2, SR_CgaCtaId ;  /* 0x0000000000027919 */ /* 0x004e220000008800 */
[----:B------:R-:W-:-:S02]  /*1ba0*/  HADD2.F32 R27, -RZ, R85.H0_H0 ;  /* 0x20000055ff1b7230 */ /* 0x000fc40000004100 */
[----:B------:R-:W-:Y:S01]  /*1bb0*/  HADD2.F32 R120, -RZ, R80.H0_H0 ;  /* 0x20000050ff787230 */ /* 0x000fe20000004100 */
[----:B------:R-:W-:Y:S01]  /*1bc0*/  STL [R1+0x1d0], R30 ;  /* 0x0001d01e01007387 */ /* 0x000fe20000100800 */
[----:B------:R-:W-:-:S03]  /*1bd0*/  HADD2.F32 R119, -RZ, R78.H0_H0 ;  /* 0x2000004eff777230 */ /* 0x000fc60000004100 */
[----:B------:R-:W-:Y:S01]  /*1be0*/  STL [R1+0x1d8], R28 ;  /* 0x0001d81c01007387 */ /* 0x000fe20000100800 */
[----:B------:R-:W-:Y:S01]  /*1bf0*/  SHF.R.U32.HI R61, RZ, 0x7, R97 ;  /* 0x00000007ff3d7819 */ /* 0x000fe20000011661 */
[----:B------:R-:W-:Y:S02]  /*1c00*/  HADD2.F32 R118, -RZ, R78.H1_H1 ;  /* 0x3000004eff767230 */ /* 0x000fe40000004100 */
[--C-:B------:R-:W-:Y:S01]  /*1c10*/  HADD2.F32 R111, -RZ, R70.reuse.H0_H0 ;  /* 0x20000046ff6f7230 */ /* 0x100fe20000004100 */
[----:B------:R-:W-:Y:S01]  /*1c20*/  STL [R1+0x1e4], R4 ;  /* 0x0001e40401007387 */ /* 0x000fe20000100800 */
[----:B------:R-:W-:Y:S02]  /*1c30*/  HADD2.F32 R110, -RZ, R70.H1_H1 ;  /* 0x30000046ff6e7230 */ /* 0x000fe40000004100 */
[----:B------:R-:W-:Y:S01]  /*1c40*/  HADD2.F32 R123, -RZ, R86.H0_H0 ;  /* 0x20000056ff7b7230 */ /* 0x000fe20000004100 */
[----:B------:R-:W-:Y:S01]  /*1c50*/  STL [R1+0x1dc], R16 ;  /* 0x0001dc1001007387 */ /* 0x000fe20000100800 */
[----:B------:R-:W-:-:S02]  /*1c60*/  HADD2.F32 R122, -RZ, R84.H0_H0 ;  /* 0x20000054ff7a7230 */ /* 0x000fc40000004100 */
[----:B------:R-:W-:Y:S01]  /*1c70*/  HADD2.F32 R31, -RZ, R81.H0_H0 ;  /* 0x20000051ff1f7230 */ /* 0x000fe20000004100 */
[----:B------:R1:W-:Y:S01]  /*1c80*/  STL [R1+0x1e0], R0 ;  /* 0x0001e00001007387 */ /* 0x0003e20000100800 */
[----:B------:R-:W-:Y:S02]  /*1c90*/  HADD2.F32 R3, -RZ, R94.H0_H0 ;  /* 0x2000005eff037230 */ /* 0x000fe40000004100 */
[--C-:B------:R-:W-:Y:S01]  /*1ca0*/  HADD2.F32 R117, -RZ, R76.reuse.H0_H0 ;  /* 0x2000004cff757230 */ /* 0x100fe20000004100 */
[----:B-1----:R-:W-:Y:S01]  /*1cb0*/  MOV R0, 0x400 ;  /* 0x0000040000007802 */ /* 0x002fe20000000f00 */
[----:B------:R-:W-:Y:S02]  /*1cc0*/  HADD2.F32 R116, -RZ, R76.H1_H1 ;  /* 0x3000004cff747230 */ /* 0x000fe40000004100 */
[----:B------:R-:W-:Y:S01]  /*1cd0*/  HADD2.F32 R115, -RZ, R74.H0_H0 ;  /* 0x2000004aff737230 */ /* 0x000fe20000004100 */
[----:B0-----:R-:W-:Y:S01]  /*1ce0*/  LEA R0, R2, R0, 0x18 ;  /* 0x0000000002007211 */ /* 0x001fe200078ec0ff */
[----:B------:R-:W-:-:S02]  /*1cf0*/  IMAD R2, R61, -0xf0, R125 ;  /* 0xffffff103d027824 */ /* 0x000fc400078e027d */
[----:B------:R-:W-:Y:S02]  /*1d00*/  HADD2.F32 R114, -RZ, R74.H1_H1 ;  /* 0x3000004aff727230 */ /* 0x000fe40000004100 */
[--C-:B------:R-:W-:Y:S02]  /*1d10*/  HADD2.F32 R107, -RZ, R38.reuse.H0_H0 ;  /* 0x20000026ff6b7230 */ /* 0x100fe40000004100 */
[----:B------:R-:W-:Y:S02]  /*1d20*/  HADD2.F32 R106, -RZ, R38.H1_H1 ;  /* 0x30000026ff6a7230 */ /* 0x000fe40000004100 */
[--C-:B------:R-:W-:Y:S02]  /*1d30*/  HADD2.F32 R109, -RZ, R68.reuse.H0_H0 ;  /* 0x20000044ff6d7230 */ /* 0x100fe40000004100 */
[----:B------:R-:W-:Y:S02]  /*1d40*/  HADD2.F32 R108, -RZ, R68.H1_H1 ;  /* 0x30000044ff6c7230 */ /* 0x000fe40000004100 */
[----:B------:R-:W-:-:S02]  /*1d50*/  HADD2.F32 R60, -RZ, R39.H1_H1 ;  /* 0x30000027ff3c7230 */ /* 0x000fc40000004100 */
[--C-:B------:R-:W-:Y:S02]  /*1d60*/  HADD2.F32 R113, -RZ, R72.reuse.H0_H0 ;  /* 0x20000048ff717230 */ /* 0x100fe40000004100 */
[----:B------:R-:W-:Y:S02]  /*1d70*/  HADD2.F32 R112, -RZ, R72.H1_H1 ;  /* 0x30000048ff707230 */ /* 0x000fe40000004100 */
[--C-:B------:R-:W-:Y:S02]  /*1d80*/  HADD2.F32 R103, -RZ, R14.reuse.H0_H0 ;  /* 0x2000000eff677230 */ /* 0x100fe40000004100 */
[----:B------:R-:W-:Y:S02]  /*1d90*/  HADD2.F32 R102, -RZ, R14.H1_H1 ;  /* 0x3000000eff667230 */ /* 0x000fe40000004100 */
[----:B------:R-:W-:Y:S02]  /*1da0*/  HADD2.F32 R59, -RZ, R37.H1_H1 ;  /* 0x30000025ff3b7230 */ /* 0x000fe40000004100 */
[----:B------:R-:W-:-:S02]  /*1db0*/  HADD2.F32 R105, -RZ, R36.H0_H0 ;  /* 0x20000024ff697230 */ /* 0x000fc40000004100 */
[----:B------:R-:W-:Y:S02]  /*1dc0*/  HADD2.F32 R104, -RZ, R36.H1_H1 ;  /* 0x30000024ff687230 */ /* 0x000fe40000004100 */
[----:B------:R-:W-:Y:S01]  /*1dd0*/  HADD2.F32 R58, -RZ, R15.H1_H1 ;  /* 0x3000000fff3a7230 */ /* 0x000fe20000004100 */
[----:B------:R-:W-:Y:S01]  /*1de0*/  ISETP.GT.U32.AND P2, PT, R125, 0x3f, PT ;  /* 0x0000003f7d00780c */ /* 0x000fe20003f44070 */
[--C-:B------:R-:W-:Y:S01]  /*1df0*/  HADD2.F32 R4, -RZ, R90.reuse.H0_H0 ;  /* 0x2000005aff047230 */ /* 0x100fe20000004100 */
[----:B------:R-:W-:Y:S01]  /*1e00*/  STL [R1+0x8], R3 ;  /* 0x0000080301007387 */ /* 0x000fe20000100800 */
[----:B------:R-:W-:Y:S01]  /*1e10*/  IMAD R0, R2, 0x18, R0 ;  /* 0x0000001802007824 */ /* 0x000fe200078e0200 */
[----:B------:R-:W-:Y:S01]  /*1e20*/  ULDC.64 UR10, c[0x0][0x220] ;  /* 0x00008800000a7ab9 */ /* 0x000fe20000000a00 */
[----:B------:R-:W-:Y:S01]  /*1e30*/  HADD2.F32 R96, -RZ, R90.H1_H1 ;  /* 0x3000005aff607230 */ /* 0x000fe20000004100 */
[----:B------:R-:W-:Y:S01]  /*1e40*/  STL [R1+0x80], R124 ;  /* 0x0000807c01007387 */ /* 0x000fe20000100800 */
[----:B------:R-:W-:Y:S01]  /*1e50*/  HADD2.F32 R97, -RZ, R88.H0_H0 ;  /* 0x20000058ff617230 */ /* 0x000fe20000004100 */
[----:B------:R-:W-:-:S02]  /*1e60*/  LEA R61, R61, R0, 0x3 ;  /* 0x000000003d3d7211 */ /* 0x000fc400078e18ff */
[----:B------:R-:W-:Y:S01]  /*1e70*/  STL [R1+0x84], R101 ;  /* 0x0000846501007387 */ /* 0x000fe20000100800 */
[----:B------:R-:W-:Y:S02]  /*1e80*/  HADD2.F32 R2, -RZ, R92.H0_H0 ;  /* 0x2000005cff027230 */ /* 0x000fe40000004100 */
[----:B------:R-:W-:Y:S01]  /*1e90*/  HADD2.F32 R95, -RZ, R88.H1_H1 ;  /* 0x30000058ff5f7230 */ /* 0x000fe20000004100 */
[----:B------:R-:W-:Y:S01]  /*1ea0*/  STL [R1+0x4], R4 ;  /* 0x0000040401007387 */ /* 0x000fe20000100800 */
[--C-:B------:R-:W-:Y:S02]  /*1eb0*/  HADD2.F32 R0, -RZ, R93.reuse.H0_H0 ;  /* 0x2000005dff007230 */ /* 0x100fe40000004100 */
[----:B------:R-:W-:Y:S01]  /*1ec0*/  HADD2.F32 R92, -RZ, R93.H1_H1 ;  /* 0x3000005dff5c7230 */ /* 0x000fe20000004100 */
[----:B------:R-:W-:Y:S01]  /*1ed0*/  STL [R1+0xc4], R100 ;  /* 0x0000c46401007387 */ /* 0x000fe20000100800 */
[----:B------:R-:W-:-:S03]  /*1ee0*/  HADD2.F32 R93, -RZ, R89.H0_H0 ;  /* 0x20000059ff5d7230 */ /* 0x000fc60000004100 */
[----:B------:R-:W-:Y:S04]  /*1ef0*/  STL [R1+0x74], R96 ;  /* 0x0000746001007387 */ /* 0x000fe80000100800 */
[----:B------:R-:W-:Y:S01]  /*1f00*/  STL [R1+0x78], R41 ;  /* 0x0000782901007387 */ /* 0x000fe20000100800 */
[----:B------:R-:W-:-:S03]  /*1f10*/  HADD2.F32 R16, -RZ, R84.H1_H1 ;  /* 0x30000054ff107230 */ /* 0x000fc60000004100 */
[----:B------:R0:W-:Y:S04]  /*1f20*/  STL [R1+0xc0], R29 ;  /* 0x0000c01d01007387 */ /* 0x0001e80000100800 */
[----:B------:R-:W-:Y:S01]  /*1f30*/  STL [R1], R97 ;  /* 0x0000006101007387 */ /* 0x000fe20000100800 */
[----:B------:R-:W-:-:S03]  /*1f40*/  HADD2.F32 R28, -RZ, R85.H1_H1 ;  /* 0x30000055ff1c7230 */ /* 0x000fc60000004100 */
[----:B------:R-:W-:Y:S01]  /*1f50*/  STL [R1+0x68], R95 ;  /* 0x0000685f01007387 */ /* 0x000fe20000100800 */
[----:B------:R-:W-:-:S03]  /*1f60*/  HADD2.F32 R94, -RZ, R82.H1_H1 ;  /* 0x30000052ff5e7230 */ /* 0x000fc60000004100 */
[----:B------:R-:W-:Y:S01]  /*1f70*/  STL [R1+0xbc], R35 ;  /* 0x0000bc2301007387 */ /* 0x000fe20000100800 */
[----:B------:R-:W-:-:S03]  /*1f80*/  MOV R82, R29 ;  /* 0x0000001d00527202 */ /* 0x000fc60000000f00 */
[----:B------:R-:W-:Y:S01]  /*1f90*/  STL [R1+0x6c], R93 ;  /* 0x00006c5d01007387 */ /* 0x000fe20000100800 */
[----:B0-----:R-:W-:-:S03]  /*1fa0*/  HADD2.F32 R29, -RZ, R83.H0_H0 ;  /* 0x20000053ff1d7230 */ /* 0x001fc60000004100 */
[----:B------:R-:W-:Y:S01]  /*1fb0*/  STL [R1+0x5c], R5 ;  /* 0x00005c0501007387 */ /* 0x000fe20000100800 */
[----:B------:R-:W-:-:S03]  /*1fc0*/  HADD2.F32 R30, -RZ, R83.H1_H1 ;  /* 0x30000053ff1e7230 */ /* 0x000fc60000004100 */
[----:B------:R-:W-:Y:S04]  /*1fd0*/  STL [R1+0x60], R98 ;  /* 0x0000606201007387 */ /* 0x000fe80000100800 */
[----:B------:R-:W-:Y:S04]  /*1fe0*/  STL [R1+0xb8], R99 ;  /* 0x0000b86301007387 */ /* 0x000fe80000100800 */
[----:B------:R-:W-:Y:S04]  /*1ff0*/  STL [R1+0x50], R16 ;  /* 0x0000501001007387 */ /* 0x000fe80000100800 */
[----:B------:R-:W-:Y:S04]  /*2000*/  STL [R1+0x54], R27 ;  /* 0x0000541b01007387 */ /* 0x000fe80000100800 */
[----:B------:R-:W-:Y:S01]  /*2010*/  STL [R1+0xb4], R28 ;  /* 0x0000b41c01007387 */ /* 0x000fe20000100800 */
[----:B------:R-:W-:-:S03]  /*2020*/  MOV R78, R33 ;  /* 0x00000021004e7202 */ /* 0x000fc60000000f00 */
[----:B------:R-:W-:Y:S01]  /*2030*/  STL [R1+0x44], R94 ;  /* 0x0000445e01007387 */ /* 0x000fe20000100800 */
[----:B------:R-:W-:-:S03]  /*2040*/  HADD2.F32 R34, -RZ, R79.H1_H1 ;  /* 0x3000004fff227230 */ /* 0x000fc60000004100 */
[----:B------:R-:W-:Y:S04]  /*2050*/  STL [R1+0x48], R29 ;  /* 0x0000481d01007387 */ /* 0x000fe80000100800 */
[----:B------:R-:W-:Y:S01]  /*2060*/  STL [R1+0xb0], R30 ;  /* 0x0000b01e01007387 */ /* 0x000fe20000100800 */
[----:B------:R-:W-:-:S03]  /*2070*/  HADD2.F32 R88, -RZ, R71.H0_H0 ;  /* 0x20000047ff587230 */ /* 0x000fc60000004100 */
[----:B------:R0:W-:Y:S01]  /*2080*/  STL [R1+0x3c], R33 ;  /* 0x00003c2101007387 */ /* 0x0001e20000100800 */
[----:B------:R-:W-:Y:S01]  /*2090*/  FADD.FTZ R70, RZ, R2 ;  /* 0x00000002ff467221 */ /* 0x000fe20000010000 */
[----:B------:R-:W-:Y:S01]  /*20a0*/  MOV R83, R3 ;  /* 0x0000000300537202 */ /* 0x000fe20000000f00 */
[----:B0-----:R-:W-:Y:S01]  /*20b0*/  HADD2.F32 R33, -RZ, R79.H0_H0 ;  /* 0x2000004fff217230 */ /* 0x001fe20000004100 */
[----:B------:R-:W-:Y:S01]  /*20c0*/  MOV R79, R41 ;  /* 0x00000029004f7202 */ /* 0x000fe20000000f00 */
[----:B------:R-:W-:Y:S02]  /*20d0*/  HADD2.F32 R41, -RZ, R71.H1_H1 ;  /* 0x30000047ff297230 */ /* 0x000fe40000004100 */
[----:B------:R-:W-:Y:S01]  /*20e0*/  FFMA.FTZ R71, R2, R2, RZ ;  /* 0x0000000202477223 */ /* 0x000fe200000100ff */
[----:B------:R-:W-:-:S03]  /*20f0*/  FADD.FTZ R70, R70, R40 ;  /* 0x0000002846467221 */ /* 0x000fc60000010000 */
[----:B------:R-:W-:Y:S01]  /*2100*/  FFMA.FTZ R71, R40, R40, R71 ;  /* 0x0000002828477223 */ /* 0x000fe20000010047 */
[----:B------:R-:W-:Y:S01]  /*2110*/  FADD.FTZ R70, R70, R83 ;  /* 0x0000005346467221 */ /* 0x000fe20000010000 */
[----:B------:R-:W-:Y:S02]  /*2120*/  MOV R80, R35 ;  /* 0x0000002300507202 */ /* 0x000fe40000000f00 */
[----:B------:R-:W-:Y:S01]  /*2130*/  FFMA.FTZ R71, R83, R83, R71 ;  /* 0x0000005353477223 */ /* 0x000fe20000010047 */
[--C-:B------:R-:W-:Y:S02]  /*2140*/  HADD2.F32 R91, -RZ, R77.reuse.H0_H0 ;  /* 0x2000004dff5b7230 */ /* 0x100fe40000004100 */
[----:B------:R-:W-:Y:S01]  /*2150*/  HADD2.F32 R35, -RZ, R77.H1_H1 ;  /* 0x3000004dff237230 */ /* 0x000fe20000004100 */
[----:B------:R-:W-:Y:S01]  /*2160*/  MOV R77, R4 ;  /* 0x00000004004d7202 */ /* 0x000fe20000000f00 */
[----:B------:R-:W-:Y:S01]  /*2170*/  FFMA.FTZ R71, R124, R124, R71 ;  /* 0x0000007c7c477223 */ /* 0x000fe20000010047 */
[----:B------:R-:W-:-:S03]  /*2180*/  FADD.FTZ R70, R70, R124 ;  /* 0x0000007c46467221 */ /* 0x000fc60000010000 */
[----:B------:R-:W-:Y:S01]  /*2190*/  FFMA.FTZ R71, R77, R77, R71 ;  /* 0x0000004d4d477223 */ /* 0x000fe20000010047 */
[----:B------:R-:W-:-:S03]  /*21a0*/  FADD.FTZ R70, R70, R77 ;  /* 0x0000004d46467221 */ /* 0x000fc60000010000 */
[----:B------:R-:W-:Y:S01]  /*21b0*/  FFMA.FTZ R71, R96, R96, R71 ;  /* 0x0000006060477223 */ /* 0x000fe20000010047 */
[----:B------:R-:W-:Y:S01]  /*21c0*/  FADD.FTZ R70, R70, R96 ;  /* 0x0000006046467221 */ /* 0x000fe20000010000 */
[----:B------:R-:W-:Y:S02]  /*21d0*/  MOV R74, R95 ;  /* 0x0000005f004a7202 */ /* 0x000fe40000000f00 */
[----:B------:R-:W-:Y:S01]  /*21e0*/  FFMA.FTZ R71, R97, R97, R71 ;  /* 0x0000006161477223 */ /* 0x000fe20000010047 */
[----:B------:R-:W-:Y:S01]  /*21f0*/  FADD.FTZ R70, R70, R97 ;  /* 0x0000006146467221 */ /* 0x000fe20000010000 */
[----:B------:R-:W-:Y:S02]  /*2200*/  MOV R76, R5 ;  /* 0x00000005004c7202 */ /* 0x000fe40000000f00 */
[----:B------:R-:W-:Y:S01]  /*2210*/  FFMA.FTZ R71, R74, R74, R71 ;  /* 0x0000004a4a477223 */ /* 0x000fe20000010047 */
[----:B------:R-:W-:Y:S01]  /*2220*/  FADD.FTZ R70, R70, R74 ;  /* 0x0000004a46467221 */ /* 0x000fe20000010000 */
[----:B------:R-:W-:-:S02]  /*2230*/  MOV R38, R76 ;  /* 0x0000004c00267202 */ /* 0x000fc40000000f00 */
[----:B------:R-:W-:Y:S01]  /*2240*/  FFMA.FTZ R71, R123, R123, R71 ;  /* 0x0000007b7b477223 */ /* 0x000fe20000010047 */
[----:B------:R-:W-:-:S03]  /*2250*/  FADD.FTZ R70, R70, R123 ;  /* 0x0000007b46467221 */ /* 0x000fc60000010000 */
[----:B------:R-:W-:Y:S01]  /*2260*/  FFMA.FTZ R71, R38, R38, R71 ;  /* 0x0000002626477223 */ /* 0x000fe20000010047 */
[----:B------:R-:W-:-:S03]  /*2270*/  FADD.FTZ R70, R70, R38 ;  /* 0x0000002646467221 */ /* 0x000fc60000010000 */
[----:B------:R-:W-:Y:S01]  /*2280*/  FFMA.FTZ R71, R122, R122, R71 ;  /* 0x0000007a7a477223 */ /* 0x000fe20000010047 */
[----:B------:R-:W-:-:S03]  /*2290*/  FADD.FTZ R70, R70, R122 ;  /* 0x0000007a46467221 */ /* 0x000fc60000010000 */
[----:B------:R-:W-:Y:S01]  /*22a0*/  FFMA.FTZ R71, R16, R16, R71 ;  /* 0x0000001010477223 */ /* 0x000fe20000010047 */
[----:B------:R-:W-:Y:S01]  /*22b0*/  FADD.FTZ R70, R70, R16 ;  /* 0x0000001046467221 */ /* 0x000fe20000010000 */
[----:B------:R-:W-:Y:S01]  /*22c0*/  MOV R68, R94 ;  /* 0x0000005e00447202 */ /* 0x000fe20000000f00 */
[--C-:B------:R-:W-:Y:S02]  /*22d0*/  HADD2.F32 R87, -RZ, R69.reuse.H0_H0 ;  /* 0x20000045ff577230 */ /* 0x100fe40000004100 */
[----:B------:R-:W-:Y:S01]  /*22e0*/  FFMA.FTZ R71, R121, R121, R71 ;  /* 0x0000007979477223 */ /* 0x000fe20000010047 */
[----:B------:R-:W-:Y:S01]  /*22f0*/  FADD.FTZ R70, R70, R121 ;  /* 0x0000007946467221 */ /* 0x000fe20000010000 */
[----:B------:R-:W-:Y:S01]  /*2300*/  HADD2.F32 R3, -RZ, R69.H1_H1 ;  /* 0x30000045ff037230 */ /* 0x000fe20000004100 */
[----:B------:R-:W-:Y:S02]  /*2310*/  MOV R95, R101 ;  /* 0x00000065005f7202 */ /* 0x000fe40000000f00 */
[----:B------:R-:W-:Y:S01]  /*2320*/  MOV R69, R79 ;  /* 0x0000004f00457202 */ /* 0x000fe20000000f00 */
[----:B------:R-:W-:Y:S01]  /*2330*/  FFMA.FTZ R71, R68, R68, R71 ;  /* 0x0000004444477223 */ /* 0x000fe20000010047 */
[----:B------:R-:W-:Y:S01]  /*2340*/  MOV R77, R78 ;  /* 0x0000004e004d7202 */ /* 0x000fe20000000f00 */
[----:B------:R-:W-:Y:S01]  /*2350*/  FADD.FTZ R70, R70, R68 ;  /* 0x0000004446467221 */ /* 0x000fe20000010000 */
[----:B------:R-:W-:Y:S01]  /*2360*/  MOV R79, R99 ;  /* 0x00000063004f7202 */ /* 0x000fe20000000f00 */
[----:B------:R-:W-:Y:S01]  /*2370*/  HADD2.F32 R32, -RZ, R81.H1_H1 ;  /* 0x30000051ff207230 */ /* 0x000fe20000004100 */
[----:B------:R-:W-:Y:S01]  /*2380*/  MOV R78, R98 ;  /* 0x00000062004e7202 */ /* 0x000fe20000000f00 */
[--C-:B------:R-:W-:Y:S01]  /*2390*/  HADD2.F32 R90, -RZ, R75.reuse.H0_H0 ;  /* 0x2000004bff5a7230 */ /* 0x100fe20000004100 */
[----:B------:R-:W-:Y:S01]  /*23a0*/  MOV R76, R82 ;  /* 0x00000052004c7202 */ /* 0x000fe20000000f00 */
[----:B------:R-:W-:Y:S01]  /*23b0*/  HADD2.F32 R4, -RZ, R75.H1_H1 ;  /* 0x3000004bff047230 */ /* 0x000fe20000004100 */
[----:B------:R-:W-:Y:S01]  /*23c0*/  MOV R81, R100 ;  /* 0x0000006400517202 */ /* 0x000fe20000000f00 */
[--C-:B------:R-:W-:Y:S01]  /*23d0*/  HADD2.F32 R89, -RZ, R73.reuse.H0_H0 ;  /* 0x20000049ff597230 */ /* 0x100fe20000004100 */
[----:B------:R-:W-:Y:S01]  /*23e0*/  MOV R75, R95 ;  /* 0x0000005f004b7202 */ /* 0x000fe20000000f00 */
[----:B------:R-:W-:-:S02]  /*23f0*/  HADD2.F32 R5, -RZ, R73.H1_H1 ;  /* 0x30000049ff057230 */ /* 0x000fc40000004100 */
[--C-:B------:R-:W-:Y:S02]  /*2400*/  HADD2.F32 R99, -RZ, R10.reuse.H0_H0 ;  /* 0x2000000aff637230 */ /* 0x100fe40000004100 */
[----:B------:R-:W-:Y:S01]  /*2410*/  HADD2.F32 R98, -RZ, R10.H1_H1 ;  /* 0x3000000aff627230 */ /* 0x000fe20000004100 */
[----:B------:R-:W-:Y:S01]  /*2420*/  MOV R10, R79 ;  /* 0x0000004f000a7202 */ /* 0x000fe20000000f00 */
[--C-:B------:R-:W-:Y:S02]  /*2430*/  HADD2.F32 R82, -RZ, R11.reuse.H0_H0 ;  /* 0x2000000bff527230 */ /* 0x100fe40000004100 */
[----:B------:R-:W-:Y:S01]  /*2440*/  HADD2.F32 R73, -RZ, R11.H1_H1 ;  /* 0x3000000bff497230 */ /* 0x000fe20000004100 */
[----:B------:R-:W-:Y:S01]  /*2450*/  MOV R11, R77 ;  /* 0x0000004d000b7202 */ /* 0x000fe20000000f00 */
[--C-:B------:R-:W-:Y:S01]  /*2460*/  HADD2.F32 R101, -RZ, R12.reuse.H0_H0 ;  /* 0x2000000cff657230 */ /* 0x100fe20000004100 */
[----:B------:R-:W-:Y:S01]  /*2470*/  MOV R14, R80 ;  /* 0x00000050000e7202 */ /* 0x000fe20000000f00 */
[----:B------:R-:W-:Y:S01]  /*2480*/  HADD2.F32 R100, -RZ, R12.H1_H1 ;  /* 0x3000000cff647230 */ /* 0x000fe20000004100 */
[----:B------:R-:W-:Y:S01]  /*2490*/  MOV R12, R78 ;  /* 0x0000004e000c7202 */ /* 0x000fe20000000f00 */
[----:B------:R-:W-:-:S02]  /*24a0*/  HADD2.F32 R85, -RZ, R37.H0_H0 ;  /* 0x20000025ff557230 */ /* 0x000fc40000004100 */
[----:B------:R-:W-:Y:S01]  /*24b0*/  FFMA.FTZ R71, R120, R120, R71 ;  /* 0x0000007878477223 */ /* 0x000fe20000010047 */
[----:B------:R-:W-:Y:S01]  /*24c0*/  FADD.FTZ R70, R70, R120 ;  /* 0x0000007846467221 */ /* 0x000fe20000010000 */
[----:B------:R-:W-:Y:S01]  /*24d0*/  HADD2.F32 R86, -RZ, R39.H0_H0 ;  /* 0x20000027ff567230 */ /* 0x000fe20000004100 */
[----:B------:R-:W-:Y:S01]  /*24e0*/  MOV R37, R93 ;  /* 0x0000005d00257202 */ /* 0x000fe20000000f00 */
[--C-:B------:R-:W-:Y:S01]  /*24f0*/  HADD2.F32 R93, -RZ, R56.reuse.H0_H0 ;  /* 0x20000038ff5d7230 */ /* 0x100fe20000004100 */
        /* <DEDUP_REMOVED lines=10> */
[----:B------:R-:W-:Y:S01]  /*25a0*/  FFMA.FTZ R71, R11, R11, R71 ;  /* 0x0000000b0b477223 */ /* 0x000fe20000010047 */
[--C-:B------:R-:W-:Y:S02]  /*25b0*/  HADD2.F32 R80, -RZ, R7.reuse.H0_H0 ;  /* 0x20000007ff507230 */ /* 0x100fe40000004100 */
[----:B------:R-:W-:Y:S01]  /*25c0*/  FADD.FTZ R70, R70, R11 ;  /* 0x0000000b46467221 */ /* 0x000fe20000010000 */
[----:B------:R-:W-:Y:S02]  /*25d0*/  HADD2.F32 R69, -RZ, R7.H1_H1 ;  /* 0x30000007ff457230 */ /* 0x000fe40000004100 */
[--C-:B------:R-:W-:Y:S02]  /*25e0*/  HADD2.F32 R78, -RZ, R54.reuse.H0_H0 ;  /* 0x20000036ff4e7230 */ /* 0x100fe40000004100 */
[----:B------:R-:W-:Y:S01]  /*25f0*/  HADD2.F32 R77, -RZ, R54.H1_H1 ;  /* 0x30000036ff4d7230 */ /* 0x000fe20000004100 */
[----:B------:R-:W-:Y:S01]  /*2600*/  MOV R54, R12 ;  /* 0x0000000c00367202 */ /* 0x000fe20000000f00 */
[----:B------:R-:W-:-:S02]  /*2610*/  HADD2.F32 R76, -RZ, R52.H0_H0 ;  /* 0x20000034ff4c7230 */ /* 0x000fc40000004100 */
[----:B------:R-:W-:Y:S01]  /*2620*/  HADD2.F32 R75, -RZ, R52.H1_H1 ;  /* 0x30000034ff4b7230 */ /* 0x000fe20000004100 */
[----:B------:R-:W-:Y:S01]  /*2630*/  MOV R52, R14 ;  /* 0x0000000e00347202 */ /* 0x000fe20000000f00 */
[--C-:B------:R-:W-:Y:S02]  /*2640*/  HADD2.F32 R83, -RZ, R13.reuse.H0_H0 ;  /* 0x2000000dff537230 */ /* 0x100fe40000004100 */
[----:B------:R-:W-:Y:S02]  /*2650*/  HADD2.F32 R124, -RZ, R13.H1_H1 ;  /* 0x3000000dff7c7230 */ /* 0x000fe40000004100 */
[--C-:B------:R-:W-:Y:S02]  /*2660*/  HADD2.F32 R9, -RZ, R44.reuse.H0_H0 ;  /* 0x2000002cff097230 */ /* 0x100fe40000004100 */
[----:B------:R-:W-:Y:S02]  /*2670*/  HADD2.F32 R10, -RZ, R44.H1_H1 ;  /* 0x3000002cff0a7230 */ /* 0x000fe40000004100 */
[----:B------:R-:W-:Y:S01]  /*2680*/  FFMA.FTZ R44, R0, R0, RZ ;  /* 0x00000000002c7223 */ /* 0x000fe200000100ff */
[----:B------:R-:W-:-:S02]  /*2690*/  HADD2.F32 R7, -RZ, R42.H0_H0 ;  /* 0x2000002aff077230 */ /* 0x000fc40000004100 */
[----:B------:R-:W-:Y:S02]  /*26a0*/  HADD2.F32 R8, -RZ, R42.H1_H1 ;  /* 0x3000002aff087230 */ /* 0x000fe40000004100 */
[----:B------:R-:W-:Y:S01]  /*26b0*/  FADD.FTZ R42, RZ, R0 ;  /* 0x00000000ff2a7221 */ /* 0x000fe20000010000 */
        /* <DEDUP_REMOVED lines=12> */
[--C-:B------:R-:W-:Y:S02]  /*2780*/  HADD2.F32 R74, -RZ, R50.reuse.H0_H0 ;  /* 0x20000032ff4a7230 */ /* 0x100fe40000004100 */
[----:B------:R-:W-:Y:S01]  /*2790*/  FADD.FTZ R42, R42, R92 ;  /* 0x0000005c2a2a7221 */ /* 0x000fe20000010000 */
[----:B------:R-:W-:Y:S01]  /*27a0*/  HADD2.F32 R15, -RZ, R50.H1_H1 ;  /* 0x30000032ff0f7230 */ /* 0x000fe20000004100 */
[----:B------:R-:W-:Y:S01]  /*27b0*/  MOV R50, R37 ;  /* 0x0000002500327202 */ /* 0x000fe20000000f00 */
[--C-:B------:R-:W-:Y:S02]  /*27c0*/  HADD2.F32 R95, -RZ, R6.reuse.H0_H0 ;  /* 0x20000006ff5f7230 */ /* 0x100fe40000004100 */
[----:B------:R-:W-:Y:S02]  /*27d0*/  HADD2.F32 R94, -RZ, R6.H1_H1 ;  /* 0x30000006ff5e7230 */ /* 0x000fe40000004100 */
[----:B------:R-:W-:-:S02]  /*27e0*/  HADD2.F32 R6, -RZ, R62.H0_H0 ;  /* 0x2000003eff067230 */ /* 0x000fc40000004100 */
[----:B------:R-:W-:Y:S01]  /*27f0*/  HADD2.F32 R37, -RZ, R62.H1_H1 ;  /* 0x3000003eff257230 */ /* 0x000fe20000004100 */
[----:B------:R-:W-:Y:S01]  /*2800*/  MOV R62, R38 ;  /* 0x00000026003e7202 */ /* 0x000fe20000000f00 */
[----:B------:R-:W-:Y:S01]  /*2810*/  FFMA.FTZ R44, R64, R64, R44 ;  /* 0x00000040402c7223 */ /* 0x000fe2000001002c */
[----:B------:R-:W-:-:S03]  /*2820*/  FADD.FTZ R42, R42, R64 ;  /* 0x000000402a2a7221 */ /* 0x000fc60000010000 */
        /* <DEDUP_REMOVED lines=44> */
[----:B------:R2:W-:Y:S04]  /*2af0*/  STL [R1+0x34], R33 ;  /* 0x0000342101007387 */ /* 0x0005e80000100800 */
[----:B------:R4:W-:Y:S01]  /*2b00*/  STL [R1+0xa8], R34 ;  /* 0x0000a82201007387 */ /* 0x0009e20000100800 */
[----:B------:R-:W-:-:S03]  /*2b10*/  FFMA.FTZ R44, R88, R88, R44 ;  /* 0x00000058582c7223 */ /* 0x000fc6000001002c */
[----:B------:R3:W-:Y:S01]  /*2b20*/  STL [R1+0xa0], R35 ;  /* 0x0000a02301007387 */ /* 0x0007e20000100800 */
[----:B------:R-:W-:-:S03]  /*2b30*/  FADD.FTZ R42, R42, R88 ;  /* 0x000000582a2a7221 */ /* 0x000fc60000010000 */
[----:B------:R3:W-:Y:S04]  /*2b40*/  STL [R1+0x9c], R4 ;  /* 0x00009c0401007387 */ /* 0x0007e80000100800 */
        /* <DEDUP_REMOVED lines=9> */
[----:B------:R-:W-:Y:S01]  /*2be0*/  STL [R1+0x70], R124 ;  /* 0x0000707c01007387 */ /* 0x000fe20000100800 */
[----:B------:R-:W-:-:S03]  /*2bf0*/  FADD.FTZ R42, R42, R87 ;  /* 0x000000572a2a7221 */ /* 0x000fc60000010000 */
[----:B------:R-:W-:Y:S04]  /*2c00*/  STL [R1+0x64], R73 ;  /* 0x0000644901007387 */ /* 0x000fe80000100800 */
[----:B------:R-:W-:Y:S04]  /*2c10*/  STL [R1+0x58], R72 ;  /* 0x0000584801007387 */ /* 0x000fe80000100800 */
[----:B------:R3:W-:Y:S01]  /*2c20*/  STL [R1+0x4c], R69 ;  /* 0x00004c4501007387 */ /* 0x0007e20000100800 */
[----:B------:R-:W-:-:S03]  /*2c30*/  FFMA.FTZ R44, R3, R3, R44 ;  /* 0x00000003032c7223 */ /* 0x000fc6000001002c */
[----:B------:R0:W5:Y:S01]  /*2c40*/  LDL.LU R27, [R1+0x288] ;  /* 0x00028800011b7983 */ /* 0x0001620000300800 */
[----:B------:R-:W-:-:S03]  /*2c50*/  FADD.FTZ R42, R42, R3 ;  /* 0x000000032a2a7221 */ /* 0x000fc60000010000 */
[----:B------:R0:W5:Y:S04]  /*2c60*/  LDL.LU R28, [R1+0x284] ;  /* 0x00028400011c7983 */ /* 0x0001680000300800 */
[----:B------:R0:W5:Y:S04]  /*2c70*/  LDL.LU R29, [R1+0x280] ;  /* 0x00028000011d7983 */ /* 0x0001680000300800 */
[----:B------:R1:W5:Y:S01]  /*2c80*/  LDL.LU R30, [R1+0x27c] ;  /* 0x00027c00011e7983 */ /* 0x0003620000300800 */
[----:B------:R-:W-:-:S03]  /*2c90*/  FFMA.FTZ R44, R86, R86, R44 ;  /* 0x00000056562c7223 */ /* 0x000fc6000001002c */
[----:B0-----:R0:W5:Y:S01]  /*2ca0*/  LDL.LU R31, [R1+0x278] ;  /* 0x00027800011f7983 */ /* 0x0011620000300800 */
[----:B------:R-:W-:-:S03]  /*2cb0*/  FADD.FTZ R42, R42, R86 ;  /* 0x000000562a2a7221 */ /* 0x000fc60000010000 */
[----:B-1----:R0:W5:Y:S04]  /*2cc0*/  LDL.LU R32, [R1+0x274] ;  /* 0x0002740001207983 */ /* 0x0021680000300800 */
[----:B--2---:R0:W5:Y:S04]  /*2cd0*/  LDL.LU R33, [R1+0x270] ;  /* 0x0002700001217983 */ /* 0x0041680000300800 */
[----:B----4-:R0:W5:Y:S01]  /*2ce0*/  LDL.LU R34, [R1+0x26c] ;  /* 0x00026c0001227983 */ /* 0x0101620000300800 */
[----:B------:R-:W-:-:S03]  /*2cf0*/  FFMA.FTZ R44, R60, R60, R44 ;  /* 0x0000003c3c2c7223 */ /* 0x000fc6000001002c */
[----:B---3--:R0:W5:Y:S01]  /*2d00*/  LDL.LU R35, [R1+0x268] ;  /* 0x0002680001237983 */ /* 0x0081620000300800 */
[----:B------:R-:W-:-:S03]  /*2d10*/  FADD.FTZ R42, R42, R60 ;  /* 0x0000003c2a2a7221 */ /* 0x000fc60000010000 */
[----:B------:R0:W5:Y:S04]  /*2d20*/  LDL.LU R4, [R1+0x264] ;  /* 0x0002640001047983 */ /* 0x0001680000300800 */
[----:B------:R0:W5:Y:S04]  /*2d30*/  LDL.LU R5, [R1+0x260] ;  /* 0x0002600001057983 */ /* 0x0001680000300800 */
[----:B------:R0:W5:Y:S01]  /*2d40*/  LDL.LU R41, [R1+0x25c] ;  /* 0x00025c0001297983 */ /* 0x0001620000300800 */
[----:B------:R-:W-:-:S03]  /*2d50*/  FFMA.FTZ R44, R85, R85, R44 ;  /* 0x00000055552c7223 */ /* 0x000fc6000001002c */
[----:B------:R0:W5:Y:S01]  /*2d60*/  LDL.LU R3, [R1+0x258] ;  /* 0x0002580001037983 */ /* 0x0001620000300800 */
[----:B------:R-:W-:-:S03]  /*2d70*/  FADD.FTZ R42, R42, R85 ;  /* 0x000000552a2a7221 */ /* 0x000fc60000010000 */
[----:B------:R-:W2:Y:S01]  /*2d80*/  LDL.LU R60, [R1+0x254] ;  /* 0x00025400013c7983 */ /* 0x000ea20000300800 */
[----:B------:R-:W-:Y:S01]  /*2d90*/  FFMA.FTZ R44, R59, R59, R44 ;  /* 0x0000003b3b2c7223 */ /* 0x000fe2000001002c */
[----:B------:R-:W-:Y:S02]  /*2da0*/  FADD.FTZ R42, R42, R59 ;  /* 0x0000003b2a2a7221 */ /* 0x000fe40000010000 */
[----:B------:R0:W5:Y:S01]  /*2db0*/  LDL.LU R59, [R1+0x250] ;  /* 0x00025000013b7983 */ /* 0x0001620000300800 */
[----:B------:R-:W-:Y:S01]  /*2dc0*/  FFMA.FTZ R44, R84, R84, R44 ;  /* 0x00000054542c7223 */ /* 0x000fe2000001002c */
[----:B------:R-:W-:-:S03]  /*2dd0*/  FADD.FTZ R42, R42, R84 ;  /* 0x000000542a2a7221 */ /* 0x000fc60000010000 */
[----:B------:R-:W-:Y:S01]  /*2de0*/  FFMA.FTZ R44, R58, R58, R44 ;  /* 0x0000003a3a2c7223 */ /* 0x000fe2000001002c */
[----:B------:R-:W-:Y:S02]  /*2df0*/  FADD.FTZ R42, R42, R58 ;  /* 0x0000003a2a2a7221 */ /* 0x000fe40000010000 */
[----:B------:R0:W5:Y:S01]  /*2e00*/  LDL.LU R58, [R1+0x24c] ;  /* 0x00024c00013a7983 */ /* 0x0001620000300800 */
        /* <DEDUP_REMOVED lines=50> */
[----:B------:R-:W-:Y:S02]  /*3130*/  FFMA.FTZ R44, R83, R83, R44 ;  /* 0x00000053532c7223 */ /* 0x000fe4000001002c */
        /* <DEDUP_REMOVED lines=92> */
[--C-:B------:R-:W-:Y:S02]  /*3700*/  HADD2.F32 R38, -RZ, R66.reuse.H0_H0 ;  /* 0x20000042ff267230 */ /* 0x100fe40000004100 */
[----:B------:R-:W-:Y:S01]  /*3710*/  FFMA.FTZ R71, R39, R39, R71 ;  /* 0x0000002727477223 */ /* 0x000fe20000010047 */
[----:B------:R-:W-:Y:S02]  /*3720*/  HADD2.F32 R45, -RZ, R45.H1_H1 ;  /* 0x3000002dff2d7230 */ /* 0x000fe40000004100 */
[----:B------:R-:W-:Y:S01]  /*3730*/  FADD.FTZ R70, R70, R39 ;  /* 0x0000002746467221 */ /* 0x000fe20000010000 */
[----:B------:R-:W-:Y:S01]  /*3740*/  FFMA.FTZ R42, R46, R46, R42 ;  /* 0x0000002e2e2a7223 */ /* 0x000fe2000001002a */
[----:B------:R-:W-:Y:S01]  /*3750*/  FADD.FTZ R62, R44, R46 ;  /* 0x0000002e2c3e7221 */ /* 0x000fe20000010000 */
[----:B------:R-:W-:-:S02]  /*3760*/  HADD2.F32 R68, -RZ, R66.H1_H1 ;  /* 0x30000042ff447230 */ /* 0x000fc40000004100 */
[----:B------:R-:W-:Y:S01]  /*3770*/  FFMA.FTZ R71, R38, R38, R71 ;  /* 0x0000002626477223 */ /* 0x000fe20000010047 */
[--C-:B------:R-:W-:Y:S02]  /*3780*/  HADD2.F32 R44, -RZ, R43.reuse.H0_H0 ;  /* 0x2000002bff2c7230 */ /* 0x100fe40000004100 */
[----:B------:R-:W-:Y:S01]  /*3790*/  FADD.FTZ R70, R70, R38 ;  /* 0x0000002646467221 */ /* 0x000fe20000010000 */
[----:B------:R-:W-:Y:S01]  /*37a0*/  FFMA.FTZ R42, R45, R45, R42 ;  /* 0x0000002d2d2a7223 */ /* 0x000fe2000001002a */
[----:B------:R-:W-:Y:S02]  /*37b0*/  HADD2.F32 R43, -RZ, R43.H1_H1 ;  /* 0x3000002bff2b7230 */ /* 0x000fe40000004100 */
[----:B------:R-:W-:Y:S01]  /*37c0*/  FADD.FTZ R62, R62, R45 ;  /* 0x0000002d3e3e7221 */ /* 0x000fe20000010000 */
[----:B------:R-:W-:Y:S01]  /*37d0*/  FFMA.FTZ R71, R68, R68, R71 ;  /* 0x0000004444477223 */ /* 0x000fe20000010047 */
[----:B------:R-:W-:Y:S01]  /*37e0*/  FADD.FTZ R70, R70, R68 ;  /* 0x0000004446467221 */ /* 0x000fe20000010000 */
[----:B------:R-:W-:Y:S01]  /*37f0*/  FFMA.FTZ R42, R44, R44, R42 ;  /* 0x0000002c2c2a7223 */ /* 0x000fe2000001002a */
[----:B------:R-:W-:-:S03]  /*3800*/  FADD.FTZ R64, R62, R44 ;  /* 0x0000002c3e407221 */ /* 0x000fc60000010000 */
[----:B------:R-:W-:Y:S01]  /*3810*/  FFMA.FTZ R62, R43, R43, R42 ;  /* 0x0000002b2b3e7223 */ /* 0x000fe2000001002a */
[----:B------:R1:W-:Y:S01]  /*3820*/  STS.64 [R61], R70 ;  /* 0x000000463d007388 */ /* 0x0003e20000000a00 */
[----:B------:R-:W-:Y:S02]  /*3830*/  HADD2.F32 R42, -RZ, R63.H0_H0 ;  /* 0x2000003fff2a7230 */ /* 0x000fe40000004100 */
[----:B------:R-:W-:-:S03]  /*3840*/  HADD2.F32 R69, -RZ, R65.H0_H0 ;  /* 0x20000041ff457230 */ /* 0x000fc60000004100 */
[----:B------:R-:W-:Y:S01]  /*3850*/  FFMA.FTZ R62, R42, R42, R62 ;  /* 0x0000002a2a3e7223 */ /* 0x000fe2000001003e */
[----:B-1----:R-:W-:Y:S02]  /*3860*/  HADD2.F32 R70, -RZ, R63.H1_H1 ;  /* 0x3000003fff467230 */ /* 0x002fe40000004100 */
[----:B------:R-:W-:-:S04]  /*3870*/  FADD.FTZ R63, R64, R43 ;  /* 0x0000002b403f7221 */ /* 0x000fc80000010000 */
        /* <DEDUP_REMOVED lines=9> */
[----:B------:R-:W-:Y:S02]  /*3910*/  HADD2.F32 R73, -RZ, R67.H1_H1 ;  /* 0x30000043ff497230 */ /* 0x000fe40000004100 */
[----:B------:R-:W-:Y:S01]  /*3920*/  FFMA.FTZ R63, R71, R71, R63 ;  /* 0x00000047473f7223 */ /* 0x000fe2000001003f */
[----:B------:R-:W-:-:S03]  /*3930*/  FADD.FTZ R62, R62, R71 ;  /* 0x000000473e3e7221 */ /* 0x000fc60000010000 */
[----:B------:R-:W-:Y:S01]  /*3940*/  FFMA.FTZ R63, R73, R73, R63 ;  /* 0x00000049493f7223 */ /* 0x000fe2000001003f */
[----:B------:R-:W-:-:S05]  /*3950*/  FADD.FTZ R62, R62, R73 ;  /* 0x000000493e3e7221 */ /* 0x000fca0000010000 */
[----:B------:R2:W-:Y:S01]  /*3960*/  STS.64 [R61+0x1680], R62 ;  /* 0x0016803e3d007388 */ /* 0x0005e20000000a00 */
[----:B------:R-:W-:Y:S01]  /*3970*/  BSSY B0, `(.L_x_3060) ;  /* 0x0000047000007945 */ /* 0x000fe20003800000 */
[----:B------:R-:W-:Y:S01]  /*3980*/  BAR.SYNC.DEFER_BLOCKING 0x0 ;  /* 0x0000000000007b1d */ /* 0x000fe20000010000 */
[----:B------:R-:W-:Y:S02]  /*3990*/  LOP3.LUT P1, RZ, R125, 0xffffffc1, RZ, 0xc0, !PT ;  /* 0xffffffc17dff7812 */ /* 0x000fe4000782c0ff */
[----:B--2---:R-:W-:Y:S02]  /*39a0*/  SHF.L.U32 R61, R60, 0x1, RZ ;  /* 0x000000013c3d7819 */ /* 0x004fe400000006ff */
[----:B------:R-:W-:Y:S02]  /*39b0*/  SHF.R.U32.HI R62, RZ, 0x1f, R60 ;  /* 0x0000001fff3e7819 */ /* 0x000fe4000001163c */
[C---:B------:R-:W-:Y:S02]  /*39c0*/  IADD3 R66, P3, R61.reuse, UR10, RZ ;  /* 0x0000000a3d427c10 */ /* 0x040fe4000ff7e0ff */
[----:B------:R-:W-:-:S02]  /*39d0*/  IADD3 R60, P4, R61, UR12, RZ ;  /* 0x0000000c3d3c7c10 */ /* 0x000fc4000ff9e0ff */
[C---:B------:R-:W-:Y:S02]  /*39e0*/  IADD3.X R67, R62.reuse, UR11, RZ, P3, !PT ;  /* 0x0000000b3e437c10 */ /* 0x040fe40009ffe4ff */
[----:B------:R-:W-:Y:S02]  /*39f0*/  IADD3.X R61, R62, UR13, RZ, P4, !PT ;  /* 0x0000000d3e3d7c10 */ /* 0x000fe4000a7fe4ff */
[----:B------:R-:W-:Y:S01]  /*3a00*/  CS2R R62, SRZ ;  /* 0x00000000003e7805 */ /* 0x000fe2000001ff00 */
[----:B0-----:R-:W-:Y:S06]  /*3a10*/  @P2 BRA `(.L_x_3061) ;  /* 0x0000000000f02947 */ /* 0x001fec0003800000 */
[----:B------:R-:W2:Y:S04]  /*3a20*/  LDL R64, [R1+0x248] ;  /* 0x0002480001407983 */ /* 0x000ea80000100800 */
[----:B------:R-:W3:Y:S04]  /*3a30*/  LDL R65, [R1+0x244] ;  /* 0x0002440001417983 */ /* 0x000ee80000100800 */
        /* <DEDUP_REMOVED lines=9> */
[----:B-1----:R-:W-:-:S03]  /*3ad0*/  FADD.FTZ R64, R64, R62 ;  /* 0x0000003e40407221 */ /* 0x002fc60000010000 */
[----:B------:R-:W3:Y:S01]  /*3ae0*/  LDL R62, [R1+0x23c] ;  /* 0x00023c00013e7983 */ /* 0x000ee20000100800 */
[----:B------:R-:W-:-:S03]  /*3af0*/  FADD.FTZ R65, R65, R63 ;  /* 0x0000003f41417221 */ /* 0x000fc60000010000 */
[----:B---3--:R-:W0:Y:S02]  /*3b00*/  LDS.64 R62, [R62] ;  /* 0x000000003e3e7984 */ /* 0x008e240000000a00 */
[----:B0-----:R-:W-:Y:S02]  /*3b10*/  FADD.FTZ R64, R64, R62 ;  /* 0x0000003e40407221 */ /* 0x001fe40000010000 */
        /* <DEDUP_REMOVED lines=15> */
[----:B0-----:R-:W-:Y:S01]  /*3c10*/  FADD.FTZ R64, R64, R62 ;  /* 0x0000003e40407221 */ /* 0x001fe20000010000 */
[----:B------:R-:W-:Y:S02]  /*3c20*/  FADD.FTZ R65, R65, R63 ;  /* 0x0000003f41417221 */ /* 0x000fe40000010000 */
[----:B--2---:R0:W1:Y:S04]  /*3c30*/  LDS.64 R62, [R124] ;  /* 0x000000007c3e7984 */ /* 0x0040680000000a00 */
        /* <DEDUP_REMOVED lines=23> */
[----:B--2---:R-:W0:Y:S02]  /*3db0*/  LDS.64 R62, [R124] ;  /* 0x000000007c3e7984 */ /* 0x004e240000000a00 */
[----:B0-----:R-:W-:Y:S01]  /*3dc0*/  FADD.FTZ R62, R64, R62 ;  /* 0x0000003e403e7221 */ /* 0x001fe20000010000 */
[----:B------:R-:W-:-:S07]  /*3dd0*/  FADD.FTZ R63, R65, R63 ;  /* 0x0000003f413f7221 */ /* 0x000fce0000010000 */
.L_x_3061:
[----:B------:R-:W-:Y:S05]  /*3de0*/  BSYNC B0 ;  /* 0x0000000000007941 */ /* 0x000fea0003800000 */
.L_x_3060:
[----:B-----5:R-:W-:Y:S04]  /*3df0*/  STL.64 [R1+0x258], R4 ;  /* 0x0002580401007387 */ /* 0x020fe80000100a00 */
[----:B------:R0:W-:Y:S01]  /*3e00*/  STL [R1+0x250], R2 ;  /* 0x0002500201007387 */ /* 0x0001e20000100800 */
[----:B------:R-:W1:Y:S01]  /*3e10*/  S2R R124, SR_CTAID.X ;  /* 0x00000000007c7919 */ /* 0x000e620000002500 */
[----:B------:R-:W2:Y:S02]  /*3e20*/  @!P1 LDC R64, c[0x0][0x10] ;  /* 0x00000400ff409b82 */ /* 0x000ea40000000800 */
[----:B0-----:R-:W2:Y:S01]  /*3e30*/  LDL R2, [R1+0x108] ;  /* 0x0001080001027983 */ /* 0x001ea20000100800 */
[----:B------:R-:W-:Y:S02]  /*3e40*/  SHF.R.U32.HI R65, RZ, 0x1, R125 ;  /* 0x00000001ff417819 */ /* 0x000fe4000001167d */
[----:B------:R-:W-:-:S03]  /*3e50*/  ISETP.GT.U32.AND P2, PT, R125, 0xff, PT ;  /* 0x000000ff7d00780c */ /* 0x000fc60003f44070 */
[----:B------:R-:W0:Y:S01]  /*3e60*/  @!P1 LDC.64 R4, c[0x0][0x248] ;  /* 0x00009200ff049b82 */ /* 0x000e220000000a00 */
[----:B------:R-:W-:Y:S01]  /*3e70*/  SHF.L.U32 R65, R65, 0x4, RZ ;  /* 0x0000000441417819 */ /* 0x000fe200000006ff */
[----:B------:R-:W3:Y:S04]  /*3e80*/  SHFL.BFLY PT, R125, R62, 0x1, 0x1f ;  /* 0x0c201f003e7d7f89 */ /* 0x000ee800000e0000 */
[----:B------:R4:W-:Y:S01]  /*3e90*/  STL [R1+0x24c], R0 ;  /* 0x00024c0001007387 */ /* 0x0009e20000100800 */
[----:B-1----:R-:W-:-:S04]  /*3ea0*/  LOP3.LUT R124, R124, 0xf, RZ, 0xc0, !PT ;  /* 0x0000000f7c7c7812 */ /* 0x002fc800078ec0ff */
[----:B------:R-:W-:Y:S02]  /*3eb0*/  LOP3.LUT R65, R65, 0xfffffff0, R124, 0xe2, !PT ;  /* 0xfffffff041417812 */ /* 0x000fe400078ee27c */
[----:B------:R-:W1:Y:S01]  /*3ec0*/  SHFL.BFLY PT, R124, R63, 0x1, 0x1f ;  /* 0x0c201f003f7c7f89 */ /* 0x000e6200000e0000 */
[----:B----4-:R-:W4:Y:S01]  /*3ed0*/  @!P2 LDC R0, c[0x0][0x10] ;  /* 0x00000400ff00ab82 */ /* 0x010f220000000800 */
[----:B---3--:R-:W-:Y:S01]  /*3ee0*/  FADD.FTZ R62, R125, R62 ;  /* 0x0000003e7d3e7221 */ /* 0x008fe20000010000 */
[----:B-1----:R-:W-:-:S06]  /*3ef0*/  FADD.FTZ R63, R124, R63 ;  /* 0x0000003f7c3f7221 */ /* 0x002fcc0000010000 */
[----:B------:R-:W1:Y:S01]  /*3f00*/  @!P2 LDC.64 R124, c[0x0][0x248] ;  /* 0x00009200ff7cab82 */ /* 0x000e620000000a00 */
[----:B--2---:R-:W-:-:S05]  /*3f10*/  @!P1 IMAD R64, R64, R2, UR8 ;  /* 0x0000000840409e24 */ /* 0x004fca000f8e0202 */
[----:B------:R-:W-:-:S04]  /*3f20*/  @!P1 LEA R64, R64, R65, 0x9 ;  /* 0x0000004140409211 */ /* 0x000fc800078e48ff */
[----:B------:R-:W-:-:S05]  /*3f30*/  @!P1 SHF.L.U32 R64, R64, 0x1, RZ ;  /* 0x0000000140409819 */ /* 0x000fca00000006ff */
[----:B0-----:R-:W-:Y:S02]  /*3f40*/  @!P1 IMAD.WIDE.U32 R64, R64, 0x4, R4 ;  /* 0x0000000440409825 */ /* 0x001fe400078e0004 */
[----:B------:R0:W5:Y:S04]  /*3f50*/  LDL.LU.64 R4, [R1+0x258] ;  /* 0x0002580001047983 */ /* 0x0001680000300a00 */
[----:B------:R4:W-:Y:S02]  /*3f60*/  @!P1 STG.E.64 desc[UR6][R64.64], R62 ;  /* 0x0000003e40009986 */ /* 0x0009e4000c101b06 */
[----:B----4-:R-:W-:Y:S01]  /*3f70*/  @!P2 IMAD R63, R0, R2, UR8 ;  /* 0x00000008003fae24 */ /* 0x010fe2000f8e0202 */
[----:B------:R-:W2:Y:S01]  /*3f80*/  S2R R65, SR_TID.X ;  /* 0x0000000000417919 */ /* 0x000ea20000002100 */
[----:B------:R0:W5:Y:S04]  /*3f90*/  LDL.LU R2, [R1+0x250] ;  /* 0x0002500001027983 */ /* 0x0001680000300800 */
[----:B------:R0:W5:Y:S01]  /*3fa0*/  LDL.LU R0, [R1+0x24c] ;  /* 0x00024c0001007983 */ /* 0x0001620000300800 */
[----:B--2---:R-:W-:-:S04]  /*3fb0*/  @!P2 SHF.L.U32 R62, R65, 0x1, RZ ;  /* 0x00000001413ea819 */ /* 0x004fc800000006ff */
[----:B------:R-:W-:-:S04]  /*3fc0*/  @!P2 LOP3.LUT R62, R62, 0x7ffffff0, RZ, 0xc0, !PT ;  /* 0x7ffffff03e3ea812 */ /* 0x000fc800078ec0ff */
[----:B------:R-:W-:Y:S02]  /*3fd0*/  @!P2 LEA R62, R63, R62, 0x9 ;  /* 0x0000003e3f3ea211 */ /* 0x000fe400078e48ff */
[C---:B------:R-:W-:Y:S01]  /*3fe0*/  @!P2 LOP3.LUT R63, R65.reuse, 0x7, RZ, 0xc0, !PT ;  /* 0x00000007413fa812 */ /* 0x040fe200078ec0ff */
[----:B------:R-:W-:Y:S01]  /*3ff0*/  BAR.SYNC.DEFER_BLOCKING 0x0 ;  /* 0x0000000000007b1d */ /* 0x000fe20000010000 */
[----:B------:R-:W-:Y:S02]  /*4000*/  ISETP.NE.AND P1, PT, R65, RZ, PT ;  /* 0x000000ff4100720c */ /* 0x000fe40003f25270 */
[----:B------:R-:W-:-:S04]  /*4010*/  @!P2 IADD3 R62, R62, R63, RZ ;  /* 0x0000003f3e3ea210 */ /* 0x000fc80007ffe0ff */
[----:B------:R-:W-:-:S04]  /*4020*/  @!P2 SHF.L.U32 R62, R62, 0x1, RZ ;  /* 0x000000013e3ea819 */ /* 0x000fc800000006ff */
[C---:B------:R-:W-:Y:S01]  /*4030*/  @!P2 IADD3 R64, R62.reuse, 0x10, RZ ;  /* 0x000000103e40a810 */ /* 0x040fe20007ffe0ff */
[----:B-1----:R-:W-:-:S04]  /*4040*/  @!P2 IMAD.WIDE.U32 R62, R62, 0x4, R124 ;  /* 0x000000043e3ea825 */ /* 0x002fc800078e007c */
[----:B------:R-:W-:Y:S01]  /*4050*/  @!P2 IMAD.WIDE.U32 R64, R64, 0x4, R124 ;  /* 0x000000044040a825 */ /* 0x000fe200078e007c */
        /* <DEDUP_REMOVED lines=19> */
.L_x_3063:
[----:B------:R-:W2:Y:S04]  /*4190*/  LD.E.STRONG.GPU R125, desc[UR6][R58.64] ;  /* 0x000000063a7d7980 */ /* 0x000ea8000c10f900 */
[----:B--2---:R-:W-:Y:S01]  /*41a0*/  CCTL.IVALL ;  /* 0x00000000ff00798f */ /* 0x004fe20002000000 */
[----:B------:R-:W-:Y:S05]  /*41b0*/  YIELD ;  /* 0x0000000000007946 */ /* 0x000fea0003800000 */
[----:B------:R-:W-:-:S04]  /*41c0*/  LOP3.LUT R125, R125, R124, RZ, 0x3c, !PT ;  /* 0x0000007c7d7d7212 */ /* 0x000fc800078e3cff */
[----:B------:R-:W-:-:S13]  /*41d0*/  ISETP.GT.AND P1, PT, R125, -0x1, PT ;  /* 0xffffffff7d00780c */ /* 0x000fda0003f24270 */
[----:B------:R-:W-:Y:S05]  /*41e0*/  @P1 BRA `(.L_x_3063) ;  /* 0xfffffffc00e81947 */ /* 0x000fea000383ffff */
.L_x_3062:
[----:B------:R-:W-:Y:S05]  /*41f0*/  WARPSYNC.ALL ;  /* 0x0000000000007948 */ /* 0x000fea0003800000 */
[----:B------:R-:W-:Y:S06]  /*4200*/  BAR.SYNC.DEFER_BLOCKING 0x0 ;  /* 0x0000000000007b1d */ /* 0x000fec0000010000 */
[----:B------:R-:W5:Y:S04]  /*4210*/  LDG.E.64.CONSTANT R66, desc[UR6][R66.64] ;  /* 0x0000000642427981 */ /* 0x000f68000c1e9b00 */
[----:B------:R-:W5:Y:S04]  /*4220*/  LDG.E.64.CONSTANT R60, desc[UR6][R60.64] ;  /* 0x000000063c3c7981 */ /* 0x000f68000c1e9b00 */
[----:B------:R-:W2:Y:S04]  /*4230*/  @!P2 LDG.E.64 R62, desc[UR6][R62.64] ;  /* 0x000000063e3ea981 */ /* 0x000ea8000c1e1b00 */
[----:B------:R-:W3:Y:S01]  /*4240*/  @!P2 LDG.E.64 R64, desc[UR6][R64.64] ;  /* 0x000000064040a981 */ /* 0x000ee2000c1e1b00 */
[----:B------:R-:W0:Y:S02]  /*4250*/  S2R R125, SR_TID.X ;  /* 0x00000000007d7919 */ /* 0x000e240000002100 */
[----:B0-----:R-:W-:Y:S01]  /*4260*/  LOP3.LUT P1, RZ, R125, 0xffffff07, RZ, 0xc0, !PT ;  /* 0xffffff077dff7812 */ /* 0x001fe2000782c0ff */
[----:B------:R-:W-:Y:S01]  /*4270*/  BSSY B0, `(.L_x_3064) ;  /* 0x0000026000007945 */ /* 0x000fe20003800000 */
[----:B--2---:R-:W-:Y:S01]  /*4280*/  @!P2 FADD.FTZ R124, RZ, R62 ;  /* 0x0000003eff7ca221 */ /* 0x004fe20000010000 */
[----:B------:R-:W-:-:S06]  /*4290*/  HFMA2.MMA R62, -RZ, RZ, 0, 0 ;  /* 0x00000000ff3e7435 */ /* 0x000fcc00000001ff */
[----:B---3--:R-:W-:Y:S01]  /*42a0*/  @!P2 FADD.FTZ R62, R64, R124 ;  /* 0x0000007c403ea221 */ /* 0x008fe20000010000 */
[----:B------:R-:W-:Y:S01]  /*42b0*/  @!P2 FADD.FTZ R64, RZ, R63 ;  /* 0x0000003fff40a221 */ /* 0x000fe20000010000 */
[----:B------:R-:W-:-:S03]  /*42c0*/  MOV R63, RZ ;  /* 0x000000ff003f7202 */ /* 0x000fc60000000f00 */
[----:B------:R-:W-:Y:S02]  /*42d0*/  @!P2 FADD.FTZ R63, R65, R64 ;  /* 0x00000040413fa221 */ /* 0x000fe40000010000 */
        /* <DEDUP_REMOVED lines=18> */
[----:B------:R-:W-:Y:S06]  /*4400*/  BAR.SYNC.DEFER_BLOCKING 0x0 ;  /* 0x0000000000007b1d */ /* 0x000fec0000010000 */
[----:B------:R-:W-:Y:S05]  /*4410*/  @P0 BRA `(.L_x_3065) ;  /* 0x00000000002c0947 */ /* 0x000fea0003800000 */
[----:B------:R-:W2:Y:S01]  /*4420*/  LDL R65, [R1+0xc] ;  /* 0x00000c0001417983 */ /* 0x000ea20000100800 */
[----:B------:R-:W1:Y:S01]  /*4430*/  S2R R124, SR_TID.X ;  /* 0x00000000007c7919 */ /* 0x000e620000002100 */
[----:B0-----:R-:W-:Y:S01]  /*4440*/  LEA R63, P1, R3, R125, 0x5 ;  /* 0x0000007d033f7211 */ /* 0x001fe200078228ff */
[----:B------:R-:W-:Y:S01]  /*4450*/  ULDC.64 UR10, c[0x0][0x240] ;  /* 0x00009000000a7ab9 */ /* 0x000fe20000000a00 */
[----:B-1----:R-:W-:-:S04]  /*4460*/  SHF.R.S32.HI R124, RZ, 0x1f, R124 ;  /* 0x0000001fff7c7819 */ /* 0x002fc8000001147c */
[----:B--2---:R-:W-:Y:S02]  /*4470*/  LEA.HI.X R64, R3, R124, R65, 0x5, P1 ;  /* 0x0000007c03407211 */ /* 0x004fe400008f2c41 */
[----:B------:R-:W-:-:S04]  /*4480*/  LEA R62, P1, R63, UR10, 0x3 ;  /* 0x0000000a3f3e7c11 */ /* 0x000fc8000f8218ff */
[----:B------:R-:W-:Y:S02]  /*4490*/  LEA.HI.X R63, R63, UR11, R64, 0x3, P1 ;  /* 0x0000000b3f3f7c11 */ /* 0x000fe400088f1c40 */
[----:B------:R-:W-:-:S06]  /*44a0*/  LEA R64, R125, UR4, 0x3 ;  /* 0x000000047d407c11 */ /* 0x000fcc000f8e18ff */
[----:B------:R-:W0:Y:S04]  /*44b0*/  LDS.64 R64, [R64] ;  /* 0x0000000040407984 */ /* 0x000e280000000a00 */
[----:B0-----:R1:W-:Y:S02]  /*44c0*/  STG.E.64 desc[UR6][R62.64], R64 ;  /* 0x000000403e007986 */ /* 0x0013e4000c101b06 */
.L_x_3065:
[----:B------:R-:W-:Y:S05]  /*44d0*/  BSYNC B0 ;  /* 0x0000000000007941 */ /* 0x000fea0003800000 */
.L_x_3064:
[----:B01----:R-:W2:Y:S01]  /*44e0*/  LDL R62, [R1+0x20c] ;  /* 0x00020c00013e7983 */ /* 0x003ea20000100800 */
[----:B------:R-:W-:Y:S01]  /*44f0*/  ULDC UR5, c[0x0][0x230] ;  /* 0x00008c0000057ab9 */ /* 0x000fe20000000800 */
[----:B------:R-:W-:Y:S02]  /*4500*/  ULDC.64 UR10, c[0x0][0x210] ;  /* 0x00008400000a7ab9 */ /* 0x000fe40000000a00 */
[----:B------:R-:W3:Y:S04]  /*4510*/  LDL.LU R124, [R1+0xa4] ;  /* 0x0000a400017c7983 */ /* 0x000ee80000300800 */
[----:B------:R-:W4:Y:S01]  /*4520*/  LDL R125, [R1+0x208] ;  /* 0x00020800017d7983 */ /* 0x000f220000100800 */
[----:B------:R-:W-:-:S03]  /*4530*/  LEA R64, P1, R41, UR10, 0x1 ;  /* 0x0000000a29407c11 */ /* 0x000fc6000f8208ff */
[----:B------:R-:W-:Y:S04]  /*4540*/  STL [R1+0x284], R18 ;  /* 0x0002841201007387 */ /* 0x000fe80000100800 */
[----:B------:R-:W-:Y:S04]  /*4550*/  STL [R1+0x254], R3 ;  /* 0x0002540301007387 */ /* 0x000fe80000100800 */
[----:B------:R-:W-:Y:S04]  /*4560*/  STL [R1+0x250], R59 ;  /* 0x0002503b01007387 */ /* 0x000fe80000100800 */
[----:B------:R0:W-:Y:S04]  /*4570*/  STL [R1+0x24c], R58 ;  /* 0x00024c3a01007387 */ /* 0x0001e80000100800 */
[----:B0-----:R-:W4:Y:S04]  /*4580*/  LDL.LU R58, [R1+0x8] ;  /* 0x00000800013a7983 */ /* 0x001f280000300800 */
[----:B------:R-:W4:Y:S04]  /*4590*/  LDL.LU R18, [R1+0x4] ;  /* 0x0000040001127983 */ /* 0x000f280000300800 */
[----:B------:R-:W4:Y:S04]  /*45a0*/  LDL.LU R3, [R1] ;  /* 0x0000000001037983 */ /* 0x000f280000300800 */
[----:B--2---:R-:W0:Y:S01]  /*45b0*/  LDS.64 R62, [R62+UR4] ;  /* 0x000000043e3e7984 */ /* 0x004e220008000a00 */
[----:B---3--:R-:W-:Y:S01]  /*45c0*/  LEA.HI.X R65, R41, UR11, R124, 0x1, P1 ;  /* 0x0000000b29417c11 */ /* 0x008fe200088f0c7c */
[----:B-----5:R-:W-:-:S02]  /*45d0*/  HADD2.F32 R124, -RZ, R66.H0_H0 ;  /* 0x20000042ff7c7230 */ /* 0x020fc40000004100 */
[----:B------:R-:W-:Y:S02]  /*45e0*/  HADD2.F32 R66, -RZ, R66.H1_H1 ;  /* 0x30000042ff427230 */ /* 0x000fe40000004100 */
[----:B0-----:R-:W-:Y:S01]  /*45f0*/  FADD.FTZ R63, R63, UR5 ;  /* 0x000000053f3f7e21 */ /* 0x001fe20008010000 */
[--C-:B------:R-:W-:Y:S01]  /*4600*/  FADD.FTZ R41, R2, -R62.reuse ;  /* 0x8000003e02297221 */ /* 0x100fe20000010000 */
[----:B------:R-:W-:Y:S01]  /*4610*/  FADD.FTZ R40, R40, -R62 ;  /* 0x8000003e28287221 */ /* 0x000fe20000010000 */
[--C-:B------:R-:W-:Y:S02]  /*4620*/  HADD2.F32 R2, -RZ, R60.reuse.H0_H0 ;  /* 0x2000003cff027230 */ /* 0x100fe40000004100 */
[----:B------:R-:W-:Y:S01]  /*4630*/  HADD2.F32 R60, -RZ, R60.H1_H1 ;  /* 0x3000003cff3c7230 */ /* 0x000fe20000004100 */
[----:B------:R-:W0:Y:S02]  /*4640*/  MUFU.RSQ R63, R63 ;  /* 0x0000003f003f7308 */ /* 0x000e240000001400 */
[----:B0-----:R-:W-:Y:S01]  /*4650*/  FMUL.FTZ R41, R41, R63 ;  /* 0x0000003f29297220 */ /* 0x001fe20000410000 */
[----:B------:R-:W-:-:S03]  /*4660*/  FMUL.FTZ R40, R63, R40 ;  /* 0x000000283f287220 */ /* 0x000fc60000410000 */
[----:B------:R-:W-:Y:S01]  /*4670*/  FFMA.FTZ R41, R41, R124, R2 ;  /* 0x0000007c29297223 */ /* 0x000fe20000010002 */
[----:B------:R-:W-:-:S05]  /*4680*/  FFMA.FTZ R40, R40, R66, R60 ;  /* 0x0000004228287223 */ /* 0x000fca000001003c */
[----:B------:R-:W-:-:S04]  /*4690*/  F2FP.F16.F32.PACK_AB R40, R40, R41 ;  /* 0x000000292828723e */ /* 0x000fc800000000ff */
[C---:B------:R-:W-:Y:S02]  /*46a0*/  PRMT R41, R40.reuse, 0x7610, R41 ;  /* 0x0000761028297816 */ /* 0x040fe40000000029 */
[----:B------:R-:W-:-:S03]  /*46b0*/  PRMT R40, R40, 0x7632, R40 ;  /* 0x0000763228287816 */ /* 0x000fc60000000028 */
[----:B------:R-:W-:Y:S04]  /*46c0*/  STG.E.U16 desc[UR6][R64.64], R41 ;  /* 0x0000002940007986 */ /* 0x000fe8000c101506 */
[----:B------:R-:W-:Y:S04]  /*46d0*/  STG.E.U16 desc[UR6][R64.64+0x2], R40 ;  /* 0x0000022840007986 */ /* 0x000fe8000c101506 */
[----:B----4-:R0:W1:Y:S02]  /*46e0*/  LDS.64 R40, [R125+UR4] ;  /* 0x000000047d287984 */ /* 0x0100640008000a00 */
[----:B0-----:R-:W-:-:S02]  /*46f0*/  HADD2.F32 R125, -RZ, R67.H0_H0 ;  /* 0x20000043ff7d7230 */ /* 0x001fc40000004100 */
[----:B------:R-:W-:Y:S02]  /*4700*/  HADD2.F32 R67, -RZ, R67.H1_H1 ;  /* 0x30000043ff437230 */ /* 0x000fe40000004100 */
[----:B-1----:R-:W-:-:S06]  /*4710*/  FADD.FTZ R41, R41, UR5 ;  /* 0x0000000529297e21 */ /* 0x002fcc0008010000 */
        /* <DEDUP_REMOVED lines=9> */
[----:B------:R-:W-:-:S05]  /*47b0*/  F2FP.F16.F32.PACK_AB R92, R92, R59 ;  /* 0x0000003b5c5c723e */ /* 0x000fca00000000ff */
[----:B------:R0:W-:Y:S01]  /*47c0*/  STG.E.U16 desc[UR6][R64.64+0x4], R92 ;  /* 0x0000045c40007986 */ /* 0x0001e2000c101506 */
[----:B------:R-:W-:Y:S01]  /*47d0*/  FADD.FTZ R123, R123, -R62 ;  /* 0x8000003e7b7b7221 */ /* 0x000fe20000010000 */
[----:B0-----:R-:W-:-:S05]  /*47e0*/  PRMT R92, R92, 0x7632, R92 ;  /* 0x000076325c5c7816 */ /* 0x001fca000000005c */
[----:B------:R0:W-:Y:S01]  /*47f0*/  STG.E.U16 desc[UR6][R64.64+0x6], R92 ;  /* 0x0000065c40007986 */ /* 0x0001e2000c101506 */
[--C-:B------:R-:W-:Y:S01]  /*4800*/  FADD.FTZ R122, R122, -R62.reuse ;  /* 0x8000003e7a7a7221 */ /* 0x100fe20000010000 */
[--C-:B------:R-:W-:Y:S01]  /*4810*/  FADD.FTZ R121, R121, -R62.reuse ;  /* 0x8000003e79797221 */ /* 0x100fe20000010000 */
[----:B------:R-:W-:Y:S01]  /*4820*/  FMUL.FTZ R123, R63, R123 ;  /* 0x0000007b3f7b7220 */ /* 0x000fe20000410000 */
[--C-:B0-----:R-:W-:Y:S01]  /*4830*/  FADD.FTZ R65, R18, -R62.reuse ;  /* 0x8000003e12417221 */ /* 0x101fe20000010000 */
[----:B------:R-:W-:-:S03]  /*4840*/  FADD.FTZ R92, R3, -R62 ;  /* 0x8000003e035c7221 */ /* 0x000fc60000010000 */
[C---:B------:R-:W-:Y:S01]  /*4850*/  FMUL.FTZ R65, R63.reuse, R65 ;  /* 0x000000413f417220 */ /* 0x040fe20000410000 */
[C---:B------:R-:W-:Y:S01]  /*4860*/  FMUL.FTZ R92, R63.reuse, R92 ;  /* 0x0000005c3f5c7220 */ /* 0x040fe20000410000 */
[----:B------:R-:W-:Y:S02]  /*4870*/  FADD.FTZ R64, R58, -R62 ;  /* 0x8000003e3a407221 */ /* 0x000fe40000010000 */
[----:B------:R-:W-:Y:S01]  /*4880*/  FFMA.FTZ R58, R124, R65, R2 ;  /* 0x000000417c3a7223 */ /* 0x000fe20000010002 */
[----:B------:R-:W-:Y:S01]  /*4890*/  FADD.FTZ R120, R120, -R62 ;  /* 0x8000003e78787221 */ /* 0x000fe20000010000 */
[----:B------:R-:W-:Y:S01]  /*48a0*/  FMUL.FTZ R122, R63, R122 ;  /* 0x0000007a3f7a7220 */ /* 0x000fe20000410000 */
[C---:B------:R-:W-:Y:S01]  /*48b0*/  FFMA.FTZ R3, R124.reuse, R92, R2 ;  /* 0x0000005c7c037223 */ /* 0x040fe20000010002 */
[----:B------:R-:W-:Y:S01]  /*48c0*/  FADD.FTZ R119, R119, -R62 ;  /* 0x8000003e77777221 */ /* 0x000fe20000010000 */
[----:B------:R-:W-:Y:S01]  /*48d0*/  FMUL.FTZ R121, R63, R121 ;  /* 0x000000793f797220 */ /* 0x000fe20000410000 */
[C---:B------:R-:W-:Y:S01]  /*48e0*/  FFMA.FTZ R59, R124.reuse, R123, R2 ;  /* 0x0000007b7c3b7223 */ /* 0x040fe20000010002 */
[----:B------:R0:W-:Y:S01]  /*48f0*/  STL [R1+0x11c], R58 ;  /* 0x00011c3a01007387 */ /* 0x0001e20000100800 */
[--C-:B------:R-:W-:Y:S01]  /*4900*/  FADD.FTZ R117, R117, -R62.reuse ;  /* 0x8000003e75757221 */ /* 0x100fe20000010000 */
[----:B------:R-:W-:Y:S01]  /*4910*/  FMUL.FTZ R120, R63, R120 ;  /* 0x000000783f787220 */ /* 0x000fe20000410000 */
[--C-:B------:R-:W-:Y:S01]  /*4920*/  FADD.FTZ R115, R115, -R62.reuse ;  /* 0x8000003e73737221 */ /* 0x100fe20000010000 */
[----:B------:R1:W-:Y:S01]  /*4930*/  STL [R1+0x120], R3 ;  /* 0x0001200301007387 */ /* 0x0003e20000100800 */
[----:B------:R-:W-:Y:S01]  /*4940*/  FMUL.FTZ R119, R63, R119 ;  /* 0x000000773f777220 */ /* 0x000fe20000410000 */
[----:B------:R-:W-:Y:S01]  /*4950*/  FADD.FTZ R113, R113, -R62 ;  /* 0x8000003e71717221 */ /* 0x000fe20000010000 */
[C-C-:B0-----:R-:W-:Y:S01]  /*4960*/  FFMA.FTZ R58, R124.reuse, R122, R2.reuse ;  /* 0x0000007a7c3a7223 */ /* 0x141fe20000010002 */
[----:B------:R0:W-:Y:S01]  /*4970*/  STL [R1+0x124], R59 ;  /* 0x0001243b01007387 */ /* 0x0001e20000100800 */
[----:B------:R-:W-:Y:S01]  /*4980*/  FMUL.FTZ R117, R63, R117 ;  /* 0x000000753f757220 */ /* 0x000fe20000410000 */
[----:B-1----:R-:W-:-:S02]  /*4990*/  FFMA.FTZ R3, R124, R121, R2 ;  /* 0x000000797c037223 */ /* 0x002fc40000010002 */
[----:B------:R1:W-:Y:S01]  /*49a0*/  STL [R1+0x128], R58 ;  /* 0x0001283a01007387 */ /* 0x0003e20000100800 */
[----:B------:R-:W-:Y:S01]  /*49b0*/  FADD.FTZ R111, R111, -R62 ;  /* 0x8000003e6f6f7221 */ /* 0x000fe20000010000 */
[----:B------:R-:W-:Y:S01]  /*49c0*/  FMUL.FTZ R115, R63, R115 ;  /* 0x000000733f737220 */ /* 0x000fe20000410000 */
[C---:B0-----:R-:W-:Y:S01]  /*49d0*/  FFMA.FTZ R59, R124.reuse, R120, R2 ;  /* 0x000000787c3b7223 */ /* 0x041fe20000010002 */
[----:B------:R0:W-:Y:S01]  /*49e0*/  STL [R1+0x134], R3 ;  /* 0x0001340301007387 */ /* 0x0001e20000100800 */
[----:B------:R-:W-:Y:S01]  /*49f0*/  FADD.FTZ R109, R109, -R62 ;  /* 0x8000003e6d6d7221 */ /* 0x000fe20000010000 */
[C---:B-1----:R-:W-:Y:S01]  /*4a00*/  FFMA.FTZ R58, R124.reuse, R119, R2 ;  /* 0x000000777c3a7223 */ /* 0x042fe20000010002 */
[----:B------:R-:W-:Y:S01]  /*4a10*/  FMUL.FTZ R113, R63, R113 ;  /* 0x000000713f717220 */ /* 0x000fe20000410000 */
[----:B------:R1:W-:Y:S01]  /*4a20*/  STL [R1+0x13c], R59 ;  /* 0x00013c3b01007387 */ /* 0x0003e20000100800 */
[----:B------:R-:W-:Y:S01]  /*4a30*/  FADD.FTZ R107, R107, -R62 ;  /* 0x8000003e6b6b7221 */ /* 0x000fe20000010000 */
[----:B------:R-:W-:Y:S01]  /*4a40*/  FMUL.FTZ R111, R63, R111 ;  /* 0x0000006f3f6f7220 */ /* 0x000fe20000410000 */
[C---:B0-----:R-:W-:Y:S01]  /*4a50*/  FFMA.FTZ R3, R124.reuse, R117, R2 ;  /* 0x000000757c037223 */ /* 0x041fe20000010002 */
[----:B------:R0:W-:Y:S01]  /*4a60*/  STL [R1+0x158], R58 ;  /* 0x0001583a01007387 */ /* 0x0001e20000100800 */
[----:B------:R-:W-:Y:S01]  /*4a70*/  FADD.FTZ R105, R105, -R62 ;  /* 0x8000003e69697221 */ /* 0x000fe20000010000 */
[----:B------:R-:W-:Y:S01]  /*4a80*/  FMUL.FTZ R109, R63, R109 ;  /* 0x0000006d3f6d7220 */ /* 0x000fe20000410000 */
[C---:B-1----:R-:W-:Y:S01]  /*4a90*/  FFMA.FTZ R59, R124.reuse, R115, R2 ;  /* 0x000000737c3b7223 */ /* 0x042fe20000010002 */
        /* <DEDUP_REMOVED lines=10> */
[C---:B------:R-:W-:Y:S01]  /*4b40*/  FMUL.FTZ R103, R63.reuse, R103 ;  /* 0x000000673f677220 */ /* 0x040fe20000410000 */
[C-C-:B0-----:R-:W-:Y:S01]  /*4b50*/  FFMA.FTZ R59, R124.reuse, R109, R2.reuse ;  /* 0x0000006d7c3b7223 */ /* 0x141fe20000010002 */
[----:B------:R0:W-:Y:S01]  /*4b60*/  STL [R1+0x200], R3 ;  /* 0x0002000301007387 */ /* 0x0001e20000100800 */
[----:B------:R-:W-:Y:S01]  /*4b70*/  FMUL.FTZ R101, R63, R101 ;  /* 0x000000653f657220 */ /* 0x000fe20000410000 */
[----:B-1----:R-:W-:-:S02]  /*4b80*/  FFMA.FTZ R58, R124, R107, R2 ;  /* 0x0000006b7c3a7223 */ /* 0x002fc40000010002 */
[----:B------:R1:W-:Y:S01]  /*4b90*/  STL [R1+0x204], R59 ;  /* 0x0002043b01007387 */ /* 0x0003e20000100800 */
[----:B------:R-:W-:Y:S01]  /*4ba0*/  FMUL.FTZ R99, R63, R99 ;  /* 0x000000633f637220 */ /* 0x000fe20000410000 */
[C-C-:B0-----:R-:W-:Y:S02]  /*4bb0*/  FFMA.FTZ R3, R124.reuse, R105, R2.reuse ;  /* 0x000000697c037223 */ /* 0x141fe40000010002 */
[----:B------:R0:W-:Y:S01]  /*4bc0*/  STL [R1+0x1fc], R58 ;  /* 0x0001fc3a01007387 */ /* 0x0001e20000100800 */
[----:B-1----:R-:W-:-:S03]  /*4bd0*/  FFMA.FTZ R59, R124, R103, R2 ;  /* 0x000000677c3b7223 */ /* 0x002fc60000010002 */
[----:B------:R1:W-:Y:S01]  /*4be0*/  STL [R1+0x1f8], R3 ;  /* 0x0001f80301007387 */ /* 0x0003e20000100800 */
[----:B0-----:R-:W-:-:S03]  /*4bf0*/  FFMA.FTZ R58, R124, R101, R2 ;  /* 0x000000657c3a7223 */ /* 0x001fc60000010002 */
[----:B------:R0:W-:Y:S01]  /*4c00*/  STL [R1+0x1f4], R59 ;  /* 0x0001f43b01007387 */ /* 0x0001e20000100800 */
[----:B-1----:R-:W-:-:S03]  /*4c10*/  FFMA.FTZ R3, R124, R99, R2 ;  /* 0x000000637c037223 */ /* 0x002fc60000010002 */
[----:B------:R-:W2:Y:S01]  /*4c20*/  LDL.LU R105, [R1+0x80] ;  /* 0x0000800001697983 */ /* 0x000ea20000300800 */
[----:B------:R-:W-:-:S03]  /*4c30*/  FMUL.FTZ R64, R63, R64 ;  /* 0x000000403f407220 */ /* 0x000fc60000410000 */
[----:B------:R1:W-:Y:S04]  /*4c40*/  STL [R1+0x1e8], R58 ;  /* 0x0001e83a01007387 */ /* 0x0003e80000100800 */
[----:B------:R-:W3:Y:S04]  /*4c50*/  LDL.LU R103, [R1+0x74] ;  /* 0x0000740001677983 */ /* 0x000ee80000300800 */
[----:B------:R4:W-:Y:S04]  /*4c60*/  STL [R1+0x1b4], R3 ;  /* 0x0001b40301007387 */ /* 0x0009e80000100800 */
[----:B------:R-:W3:Y:S01]  /*4c70*/  LDL.LU R101, [R1+0x68] ;  /* 0x0000680001657983 */ /* 0x000ee20000300800 */
[----:B------:R-:W-:-:S03]  /*4c80*/  FFMA.FTZ R18, R124, R64, R2 ;  /* 0x000000407c127223 */ /* 0x000fc60000010002 */
[----:B------:R-:W3:Y:S04]  /*4c90*/  LDL.LU R92, [R1+0x5c] ;  /* 0x00005c00015c7983 */ /* 0x000ee80000300800 */
[----:B------:R-:W3:Y:S04]  /*4ca0*/  LDL.LU R65, [R1+0x50] ;  /* 0x0000500001417983 */ /* 0x000ee80000300800 */
[----:B------:R-:W3:Y:S04]  /*4cb0*/  LDL.LU R64, [R1+0x44] ;  /* 0x0000440001407983 */ /* 0x000ee80000300800 */
[----:B0-----:R-:W3:Y:S01]  /*4cc0*/  LDL.LU R59, [R1+0x3c] ;  /* 0x00003c00013b7983 */ /* 0x001ee20000300800 */
[--C-:B------:R-:W-:Y:S01]  /*4cd0*/  FADD.FTZ R97, R97, -R62.reuse ;  /* 0x8000003e61617221 */ /* 0x100fe20000010000 */
[--C-:B------:R-:W-:Y:S01]  /*4ce0*/  FADD.FTZ R95, R95, -R62.reuse ;  /* 0x8000003e5f5f7221 */ /* 0x100fe20000010000 */
[----:B------:R-:W-:-:S02]  /*4cf0*/  FADD.FTZ R93, R93, -R62 ;  /* 0x8000003e5d5d7221 */ /* 0x000fc40000010000 */
[C---:B------:R-:W-:Y:S01]  /*4d00*/  FMUL.FTZ R97, R63.reuse, R97 ;  /* 0x000000613f617220 */ /* 0x040fe20000410000 */
[C---:B------:R-:W-:Y:S01]  /*4d10*/  FMUL.FTZ R95, R63.reuse, R95 ;  /* 0x0000005f3f5f7220 */ /* 0x040fe20000410000 */
[--C-:B------:R-:W-:Y:S01]  /*4d20*/  FADD.FTZ R78, R78, -R62.reuse ;  /* 0x8000003e4e4e7221 */ /* 0x100fe20000010000 */
[C---:B------:R-:W-:Y:S01]  /*4d30*/  FMUL.FTZ R93, R63.reuse, R93 ;  /* 0x0000005d3f5d7220 */ /* 0x040fe20000410000 */
[--C-:B------:R-:W-:Y:S01]  /*4d40*/  FADD.FTZ R76, R76, -R62.reuse ;  /* 0x8000003e4c4c7221 */ /* 0x100fe20000010000 */
[----:B------:R-:W-:Y:S01]  /*4d50*/  FADD.FTZ R74, R74, -R62 ;  /* 0x8000003e4a4a7221 */ /* 0x000fe20000010000 */
[C-C-:B------:R-:W-:Y:S01]  /*4d60*/  FFMA.FTZ R97, R124.reuse, R97, R2.reuse ;  /* 0x000000617c617223 */ /* 0x140fe20000010002 */
[C-C-:B-1----:R-:W-:Y:S01]  /*4d70*/  FFMA.FTZ R58, R124.reuse, R95, R2.reuse ;  /* 0x0000005f7c3a7223 */ /* 0x142fe20000010002 */
[C---:B------:R-:W-:Y:S01]  /*4d80*/  FMUL.FTZ R78, R63.reuse, R78 ;  /* 0x0000004e3f4e7220 */ /* 0x040fe20000410000 */
[C---:B----4-:R-:W-:Y:S01]  /*4d90*/  FFMA.FTZ R3, R124.reuse, R93, R2 ;  /* 0x0000005d7c037223 */ /* 0x050fe20000010002 */
[----:B------:R-:W-:Y:S01]  /*4da0*/  FMUL.FTZ R76, R63, R76 ;  /* 0x0000004c3f4c7220 */ /* 0x000fe20000410000 */
[--C-:B------:R-:W-:Y:S01]  /*4db0*/  FADD.FTZ R13, R13, -R62.reuse ;  /* 0x8000003e0d0d7221 */ /* 0x100fe20000010000 */
[----:B------:R-:W-:Y:S01]  /*4dc0*/  FMUL.FTZ R74, R63, R74 ;  /* 0x0000004a3f4a7220 */ /* 0x000fe20000410000 */
[--C-:B------:R-:W-:Y:S01]  /*4dd0*/  FADD.FTZ R11, R11, -R62.reuse ;  /* 0x8000003e0b0b7221 */ /* 0x100fe20000010000 */
[----:B------:R-:W-:Y:S01]  /*4de0*/  STL [R1+0x1a0], R97 ;  /* 0x0001a06101007387 */ /* 0x000fe20000100800 */
[----:B------:R-:W-:Y:S01]  /*4df0*/  FADD.FTZ R9, R9, -R62 ;  /* 0x8000003e09097221 */ /* 0x000fe20000010000 */
[----:B------:R-:W-:-:S02]  /*4e00*/  FFMA.FTZ R78, R124, R78, R2 ;  /* 0x0000004e7c4e7223 */ /* 0x000fc40000010002 */
[----:B------:R0:W-:Y:S01]  /*4e10*/  STL [R1+0x190], R58 ;  /* 0x0001903a01007387 */ /* 0x0001e20000100800 */
[C---:B------:R-:W-:Y:S01]  /*4e20*/  FMUL.FTZ R13, R63.reuse, R13 ;  /* 0x0000000d3f0d7220 */ /* 0x040fe20000410000 */
[C---:B------:R-:W-:Y:S02]  /*4e30*/  FMUL.FTZ R11, R63.reuse, R11 ;  /* 0x0000000b3f0b7220 */ /* 0x040fe40000410000 */
[----:B------:R1:W-:Y:S01]  /*4e40*/  STL [R1+0x188], R3 ;  /* 0x0001880301007387 */ /* 0x0003e20000100800 */
[----:B------:R-:W-:Y:S01]  /*4e50*/  FMUL.FTZ R9, R63, R9 ;  /* 0x000000093f097220 */ /* 0x000fe20000410000 */
[----:B------:R-:W-:Y:S01]  /*4e60*/  FADD.FTZ R7, R7, -R62 ;  /* 0x8000003e07077221 */ /* 0x000fe20000010000 */
[C-C-:B0-----:R-:W-:Y:S01]  /*4e70*/  FFMA.FTZ R58, R124.reuse, R76, R2.reuse ;  /* 0x0000004c7c3a7223 */ /* 0x141fe20000010002 */
[----:B------:R-:W-:Y:S01]  /*4e80*/  STL [R1+0x168], R78 ;  /* 0x0001684e01007387 */ /* 0x000fe20000100800 */
[----:B-1----:R-:W-:Y:S01]  /*4e90*/  FFMA.FTZ R3, R124, R74, R2 ;  /* 0x0000004a7c037223 */ /* 0x002fe20000010002 */
[----:B------:R-:W-:Y:S01]  /*4ea0*/  FADD.FTZ R36, R36, -R62 ;  /* 0x8000003e24247221 */ /* 0x000fe20000010000 */
[----:B------:R-:W-:Y:S01]  /*4eb0*/  FFMA.FTZ R13, R124, R13, R2 ;  /* 0x0000000d7c0d7223 */ /* 0x000fe20000010002 */
[----:B------:R-:W-:Y:S01]  /*4ec0*/  STL [R1+0x15c], R58 ;  /* 0x00015c3a01007387 */ /* 0x000fe20000100800 */
[----:B------:R-:W-:Y:S01]  /*4ed0*/  FADD.FTZ R6, R6, -R62 ;  /* 0x8000003e06067221 */ /* 0x000fe20000010000 */
[----:B------:R-:W-:-:S02]  /*4ee0*/  FFMA.FTZ R11, R124, R11, R2 ;  /* 0x0000000b7c0b7223 */ /* 0x000fc40000010002 */
[----:B------:R0:W-:Y:S01]  /*4ef0*/  STL [R1+0x14c], R3 ;  /* 0x00014c0301007387 */ /* 0x0001e20000100800 */
[C---:B------:R-:W-:Y:S01]  /*4f00*/  FMUL.FTZ R7, R63.reuse, R7 ;  /* 0x000000073f077220 */ /* 0x040fe20000410000 */
[C---:B------:R-:W-:Y:S01]  /*4f10*/  FMUL.FTZ R36, R63.reuse, R36 ;  /* 0x000000243f247220 */ /* 0x040fe20000410000 */
[----:B------:R-:W-:Y:S01]  /*4f20*/  FMUL.FTZ R6, R63, R6 ;  /* 0x000000063f067220 */ /* 0x000fe20000410000 */
[----:B------:R-:W-:Y:S01]  /*4f30*/  STL [R1+0x144], R13 ;  /* 0x0001440d01007387 */ /* 0x000fe20000100800 */
[----:B------:R-:W-:Y:S01]  /*4f40*/  FADD.FTZ R38, R38, -R62 ;  /* 0x8000003e26267221 */ /* 0x000fe20000010000 */
[C-C-:B0-----:R-:W-:Y:S02]  /*4f50*/  FFMA.FTZ R3, R124.reuse, R9, R2.reuse ;  /* 0x000000097c037223 */ /* 0x141fe40000010002 */
[----:B------:R-:W-:Y:S01]  /*4f60*/  STL [R1+0x140], R11 ;  /* 0x0001400b01007387 */ /* 0x000fe20000100800 */
[C-C-:B------:R-:W-:Y:S01]  /*4f70*/  FFMA.FTZ R7, R124.reuse, R7, R2.reuse ;  /* 0x000000077c077223 */ /* 0x140fe20000010002 */
[----:B------:R-:W-:-:S02]  /*4f80*/  FFMA.FTZ R6, R124, R6, R2 ;  /* 0x000000067c067223 */ /* 0x000fc40000010002 */
[----:B------:R0:W-:Y:S01]  /*4f90*/  STL [R1+0x138], R3 ;  /* 0x0001380301007387 */ /* 0x0001e20000100800 */
[----:B------:R-:W-:-:S03]  /*4fa0*/  FMUL.FTZ R38, R63, R38 ;  /* 0x000000263f267220 */ /* 0x000fc60000410000 */
[----:B------:R-:W-:Y:S01]  /*4fb0*/  STL [R1+0x130], R7 ;  /* 0x0001300701007387 */ /* 0x000fe20000100800 */
[C-C-:B0-----:R-:W-:Y:S01]  /*4fc0*/  FFMA.FTZ R3, R124.reuse, R36, R2.reuse ;  /* 0x000000247c037223 */ /* 0x141fe20000010002 */
[----:B------:R-:W-:-:S04]  /*4fd0*/  FFMA.FTZ R58, R124, R38, R2 ;  /* 0x000000267c3a7223 */ /* 0x000fc80000010002 */
[----:B------:R-:W-:Y:S04]  /*4fe0*/  STL [R1+0x25c], R3 ;  /* 0x00025c0301007387 */ /* 0x000fe80000100800 */
[----:B------:R3:W-:Y:S01]  /*4ff0*/  STL [R1+0x12c], R6 ;  /* 0x00012c0601007387 */ /* 0x0007e20000100800 */
[----:B------:R-:W-:-:S04]  /*5000*/  FADD.FTZ R104, R104, -R62 ;  /* 0x8000003e68687221 */ /* 0x000fc80000010000 */
[C---:B------:R-:W-:Y:S01]  /*5010*/  FMUL.FTZ R38, R63.reuse, R104 ;  /* 0x000000683f267220 */ /* 0x040fe20000410000 */
[----:B------:R-:W-:Y:S01]  /*5020*/  STL [R1+0x258], R58 ;  /* 0x0002583a01007387 */ /* 0x000fe20000100800 */
[--C-:B------:R-:W-:Y:S01]  /*5030*/  FADD.FTZ R118, R118, -R62.reuse ;  /* 0x8000003e76767221 */ /* 0x100fe20000010000 */
[--C-:B------:R-:W-:Y:S01]  /*5040*/  FADD.FTZ R116, R116, -R62.reuse ;  /* 0x8000003e74747221 */ /* 0x100fe20000010000 */
[--C-:B------:R-:W-:Y:S02]  /*5050*/  FADD.FTZ R114, R114, -R62.reuse ;  /* 0x8000003e72727221 */ /* 0x100fe40000010000 */
[C---:B------:R-:W-:Y:S01]  /*5060*/  FMUL.FTZ R118, R63.reuse, R118 ;  /* 0x000000763f767220 */ /* 0x040fe20000410000 */
[C---:B------:R-:W-:Y:S01]  /*5070*/  FMUL.FTZ R116, R63.reuse, R116 ;  /* 0x000000743f747220 */ /* 0x040fe20000410000 */
[----:B------:R-:W-:Y:S01]  /*5080*/  FMUL.FTZ R114, R63, R114 ;  /* 0x000000723f727220 */ /* 0x000fe20000410000 */
[----:B--2---:R-:W-:-:S04]  /*5090*/  FADD.FTZ R2, R105, -R62 ;  /* 0x8000003e69027221 */ /* 0x004fc80000010000 */
[----:B------:R-:W-:Y:S01]  /*50a0*/  FMUL.FTZ R2, R63, R2 ;  /* 0x000000023f027220 */ /* 0x000fe20000410000 */
[----:B---3--:R-:W-:-:S04]  /*50b0*/  FADD.FTZ R6, R103, -R62 ;  /* 0x8000003e67067221 */ /* 0x008fc80000010000 */
[----:B------:R-:W-:Y:S01]  /*50c0*/  FMUL.FTZ R6, R63, R6 ;  /* 0x000000063f067220 */ /* 0x000fe20000410000 */
[--C-:B------:R-:W-:Y:S01]  /*50d0*/  FADD.FTZ R7, R101, -R62.reuse ;  /* 0x8000003e65077221 */ /* 0x100fe20000010000 */
[----:B------:R-:W-:-:S03]  /*50e0*/  FADD.FTZ R9, R92, -R62 ;  /* 0x8000003e5c097221 */ /* 0x000fc60000010000 */
[----:B------:R-:W-:Y:S01]  /*50f0*/  FMUL.FTZ R7, R63, R7 ;  /* 0x000000073f077220 */ /* 0x000fe20000410000 */
[C---:B------:R-:W-:Y:S01]  /*5100*/  FFMA.FTZ R104, R66.reuse, R2, R60 ;  /* 0x0000000242687223 */ /* 0x040fe2000001003c */
[----:B------:R-:W-:Y:S01]  /*5110*/  FADD.FTZ R11, R65, -R62 ;  /* 0x8000003e410b7221 */ /* 0x000fe20000010000 */
[C---:B------:R-:W-:Y:S01]  /*5120*/  FMUL.FTZ R9, R63.reuse, R9 ;  /* 0x000000093f097220 */ /* 0x040fe20000410000 */
[----:B------:R-:W-:Y:S01]  /*5130*/  FFMA.FTZ R3, R66, R6, R60 ;  /* 0x0000000642037223 */ /* 0x000fe2000001003c */
[----:B------:R-:W-:Y:S01]  /*5140*/  FADD.FTZ R13, R64, -R62 ;  /* 0x8000003e400d7221 */ /* 0x000fe20000010000 */
[C---:B------:R-:W-:Y:S01]  /*5150*/  FFMA.FTZ R2, R66.reuse, R7, R60 ;  /* 0x0000000742027223 */ /* 0x040fe2000001003c */
[----:B------:R-:W-:Y:S01]  /*5160*/  FMUL.FTZ R11, R63, R11 ;  /* 0x0000000b3f0b7220 */ /* 0x000fe20000410000 */
[----:B------:R-:W-:Y:S01]  /*5170*/  FADD.FTZ R36, R59, -R62 ;  /* 0x8000003e3b247221 */ /* 0x000fe20000010000 */
[C---:B------:R-:W-:Y:S01]  /*5180*/  FMUL.FTZ R13, R63.reuse, R13 ;  /* 0x0000000d3f0d7220 */ /* 0x040fe20000410000 */
[----:B------:R-:W-:Y:S01]  /*5190*/  FFMA.FTZ R6, R66, R9, R60 ;  /* 0x0000000942067223 */ /* 0x000fe2000001003c */
[----:B------:R0:W-:Y:S01]  /*51a0*/  STL [R1+0xc8], R3 ;  /* 0x0000c80301007387 */ /* 0x0001e20000100800 */
[----:B------:R-:W-:-:S03]  /*51b0*/  FMUL.FTZ R36, R63, R36 ;  /* 0x000000243f247220 */ /* 0x000fc60000410000 */
        /* <DEDUP_REMOVED lines=11> */
[----:B--2---:R-:W-:-:S03]  /*5270*/  FFMA.FTZ R6, R66, R114, R60 ;  /* 0x0000007242067223 */ /* 0x004fc6000001003c */
[----:B------:R0:W-:Y:S04]  /*5280*/  STL [R1+0x118], R2 ;  /* 0x0001180201007387 */ /* 0x0001e80000100800 */
[----:B0-----:R-:W2:Y:S04]  /*5290*/  LDL.LU R2, [R1+0x84] ;  /* 0x0000840001027983 */ /* 0x001ea80000300800 */
[----:B------:R0:W-:Y:S04]  /*52a0*/  STL [R1+0x114], R6 ;  /* 0x0001140601007387 */ /* 0x0001e80000100800 */
[----:B0-----:R-:W3:Y:S01]  /*52b0*/  LDL.LU R6, [R1+0x78] ;  /* 0x0000780001067983 */ /* 0x001ee20000300800 */
[--C-:B------:R-:W-:Y:S01]  /*52c0*/  FADD.FTZ R112, R112, -R62.reuse ;  /* 0x8000003e70707221 */ /* 0x100fe20000010000 */
[----:B------:R-:W-:-:S03]  /*52d0*/  FADD.FTZ R110, R110, -R62 ;  /* 0x8000003e6e6e7221 */ /* 0x000fc60000010000 */
        /* <DEDUP_REMOVED lines=41> */
[C-C-:B------:R-:W-:Y:S01]  /*5570*/  FFMA.FTZ R58, R66.reuse, R110, R60.reuse ;  /* 0x0000006e423a7223 */ /* 0x140fe2000001003c */
[----:B------:R-:W-:-:S02]  /*5580*/  FFMA.FTZ R59, R66, R108, R60 ;  /* 0x0000006c423b7223 */ /* 0x000fc4000001003c */
[----:B------:R-:W4:Y:S01]  /*5590*/  LDL.LU R63, [R1+0x60] ;  /* 0x00006000013f7983 */ /* 0x000f220000300800 */
[----:B0-----:R-:W-:-:S03]  /*55a0*/  FFMA.FTZ R3, R66, R106, R60 ;  /* 0x0000006a42037223 */ /* 0x001fc6000001003c */
[----:B------:R-:W4:Y:S04]  /*55b0*/  LDL.LU R9, [R1+0x54] ;  /* 0x0000540001097983 */ /* 0x000f280000300800 */
[----:B------:R-:W4:Y:S04]  /*55c0*/  LDL.LU R36, [R1+0x48] ;  /* 0x0000480001247983 */ /* 0x000f280000300800 */
[----:B------:R-:W4:Y:S04]  /*55d0*/  LDL.LU R11, [R1+0x40] ;  /* 0x00004000010b7983 */ /* 0x000f280000300800 */
[----:B------:R-:W4:Y:S04]  /*55e0*/  LDL.LU R13, [R1+0x34] ;  /* 0x00003400010d7983 */ /* 0x000f280000300800 */
[----:B------:R0:W-:Y:S04]  /*55f0*/  STL [R1+0x104], R58 ;  /* 0x0001043a01007387 */ /* 0x0001e80000100800 */
[----:B------:R-:W-:Y:S04]  /*5600*/  STL [R1+0xfc], R59 ;  /* 0x0000fc3b01007387 */ /* 0x000fe80000100800 */
[----:B------:R1:W-:Y:S01]  /*5610*/  STL [R1+0xf4], R3 ;  /* 0x0000f40301007387 */ /* 0x0003e20000100800 */
[C-C-:B0-----:R-:W-:Y:S01]  /*5620*/  FFMA.FTZ R58, R66.reuse, R38, R60.reuse ;  /* 0x00000026423a7223 */ /* 0x141fe2000001003c */
[----:B------:R-:W-:-:S04]  /*5630*/  FFMA.FTZ R38, R66, R102, R60 ;  /* 0x0000006642267223 */ /* 0x000fc8000001003c */
[----:B------:R0:W-:Y:S01]  /*5640*/  STL [R1+0xf0], R58 ;  /* 0x0000f03a01007387 */ /* 0x0001e20000100800 */
[----:B-1----:R-:W-:-:S03]  /*5650*/  FFMA.FTZ R3, R66, R100, R60 ;  /* 0x0000006442037223 */ /* 0x002fc6000001003c */
[----:B------:R1:W-:Y:S04]  /*5660*/  STL [R1+0xec], R38 ;  /* 0x0000ec2601007387 */ /* 0x0003e80000100800 */
[----:B------:R1:W-:Y:S01]  /*5670*/  STL [R1+0xe4], R3 ;  /* 0x0000e40301007387 */ /* 0x0003e20000100800 */
[C-C-:B0-----:R-:W-:Y:S01]  /*5680*/  FFMA.FTZ R58, R66.reuse, R98, R60.reuse ;  /* 0x00000062423a7223 */ /* 0x141fe2000001003c */
[----:B-1----:R-:W-:-:S04]  /*5690*/  FFMA.FTZ R38, R66, R96, R60 ;  /* 0x0000006042267223 */ /* 0x002fc8000001003c */
[----:B------:R0:W-:Y:S01]  /*56a0*/  STL [R1+0xdc], R58 ;  /* 0x0000dc3a01007387 */ /* 0x0001e20000100800 */
[----:B------:R-:W-:-:S03]  /*56b0*/  FFMA.FTZ R3, R66, R94, R60 ;  /* 0x0000005e42037223 */ /* 0x000fc6000001003c */
[----:B------:R1:W-:Y:S04]  /*56c0*/  STL [R1+0xd8], R38 ;  /* 0x0000d82601007387 */ /* 0x0003e80000100800 */
[----:B------:R1:W-:Y:S01]  /*56d0*/  STL [R1+0xd4], R3 ;  /* 0x0000d40301007387 */ /* 0x0003e20000100800 */
[C-C-:B0-----:R-:W-:Y:S01]  /*56e0*/  FFMA.FTZ R58, R66.reuse, R79, R60.reuse ;  /* 0x0000004f423a7223 */ /* 0x141fe2000001003c */
[----:B-1----:R-:W-:-:S04]  /*56f0*/  FFMA.FTZ R38, R66, R77, R60 ;  /* 0x0000004d42267223 */ /* 0x002fc8000001003c */
[----:B------:R-:W-:Y:S01]  /*5700*/  STL [R1+0xcc], R58 ;  /* 0x0000cc3a01007387 */ /* 0x000fe20000100800 */
[C-C-:B------:R-:W-:Y:S01]  /*5710*/  FFMA.FTZ R3, R66.reuse, R75, R60.reuse ;  /* 0x0000004b42037223 */ /* 0x140fe2000001003c */
[C-C-:B------:R-:W-:Y:S02]  /*5720*/  FFMA.FTZ R15, R66.reuse, R15, R60.reuse ;  /* 0x0000000f420f7223 */ /* 0x140fe4000001003c */
[----:B------:R-:W-:Y:S01]  /*5730*/  STL [R1+0xa4], R38 ;  /* 0x0000a42601007387 */ /* 0x000fe20000100800 */
[----:B------:R-:W-:-:S03]  /*5740*/  FFMA.FTZ R14, R66, R14, R60 ;  /* 0x0000000e420e7223 */ /* 0x000fc6000001003c */
[----:B------:R0:W-:Y:S01]  /*5750*/  STL [R1+0x80], R3 ;  /* 0x0000800301007387 */ /* 0x0001e20000100800 */
[----:B------:R-:W-:-:S03]  /*5760*/  FFMA.FTZ R10, R66, R10, R60 ;  /* 0x0000000a420a7223 */ /* 0x000fc6000001003c */
[----:B------:R-:W-:Y:S01]  /*5770*/  STL [R1+0x74], R15 ;  /* 0x0000740f01007387 */ /* 0x000fe20000100800 */
[----:B0-----:R-:W-:-:S03]  /*5780*/  FFMA.FTZ R3, R66, R12, R60 ;  /* 0x0000000c42037223 */ /* 0x001fc6000001003c */
[----:B------:R-:W-:Y:S01]  /*5790*/  STL [R1+0x68], R14 ;  /* 0x0000680e01007387 */ /* 0x000fe20000100800 */
[----:B------:R-:W-:-:S03]  /*57a0*/  FFMA.FTZ R8, R66, R8, R60 ;  /* 0x0000000842087223 */ /* 0x000fc6000001003c */
[----:B------:R0:W-:Y:S01]  /*57b0*/  STL [R1+0x5c], R3 ;  /* 0x00005c0301007387 */ /* 0x0001e20000100800 */
[C-C-:B------:R-:W-:Y:S01]  /*57c0*/  FFMA.FTZ R58, R66.reuse, R39, R60.reuse ;  /* 0x00000027423a7223 */ /* 0x140fe2000001003c */
[C-C-:B------:R-:W-:Y:S02]  /*57d0*/  FFMA.FTZ R59, R66.reuse, R62, R60.reuse ;  /* 0x0000003e423b7223 */ /* 0x140fe4000001003c */
[----:B------:R-:W-:Y:S01]  /*57e0*/  STL [R1+0x50], R10 ;  /* 0x0000500a01007387 */ /* 0x000fe20000100800 */
[----:B0-----:R-:W-:-:S05]  /*57f0*/  FFMA.FTZ R3, R66, R37, R60 ;  /* 0x0000002542037223 */ /* 0x001fca000001003c */
[----:B------:R-:W-:Y:S04]  /*5800*/  STL [R1+0x260], R3 ;  /* 0x0002600301007387 */ /* 0x000fe80000100800 */
[----:B------:R0:W-:Y:S04]  /*5810*/  STL [R1+0x44], R8 ;  /* 0x0000440801007387 */ /* 0x0001e80000100800 */
[----:B------:R-:W-:Y:S04]  /*5820*/  STL [R1+0x264], R58 ;  /* 0x0002643a01007387 */ /* 0x000fe80000100800 */
[----:B------:R1:W-:Y:S04]  /*5830*/  STL [R1+0x268], R59 ;  /* 0x0002683b01007387 */ /* 0x0003e80000100800 */
[----:B------:R-:W4:Y:S04]  /*5840*/  LDL.LU R65, [R1+0xc4] ;  /* 0x0000c40001417983 */ /* 0x000f280000300800 */
[----:B------:R-:W4:Y:S01]  /*5850*/  LDL.LU R79, [R1+0xc0] ;  /* 0x0000c000014f7983 */ /* 0x000f220000300800 */
[----:B--2---:R-:W-:-:S04]  /*5860*/  FADD.FTZ R2, R2, -R40 ;  /* 0x8000002802027221 */ /* 0x004fc80000010000 */
[----:B------:R-:W-:Y:S01]  /*5870*/  FMUL.FTZ R2, R41, R2 ;  /* 0x0000000229027220 */ /* 0x000fe20000410000 */
[----:B---3--:R-:W-:-:S03]  /*5880*/  FADD.FTZ R6, R6, -R40 ;  /* 0x8000002806067221 */ /* 0x008fc60000010000 */
[----:B------:R-:W-:Y:S01]  /*5890*/  FFMA.FTZ R105, R125, R2, R0 ;  /* 0x000000027d697223 */ /* 0x000fe20000010000 */
[----:B------:R-:W-:-:S04]  /*58a0*/  FMUL.FTZ R6, R41, R6 ;  /* 0x0000000629067220 */ /* 0x000fc80000410000 */
[----:B------:R-:W-:-:S05]  /*58b0*/  FFMA.FTZ R2, R125, R6, R0 ;  /* 0x000000067d027223 */ /* 0x000fca0000010000 */
[----:B------:R-:W-:Y:S04]  /*58c0*/  STL [R1+0x4], R2 ;  /* 0x0000040201007387 */ /* 0x000fe80000100800 */
[----:B------:R-:W2:Y:S04]  /*58d0*/  LDL.LU R78, [R1+0xbc] ;  /* 0x0000bc00014e7983 */ /* 0x000ea80000300800 */
[----:B------:R-:W3:Y:S04]  /*58e0*/  LDL.LU R77, [R1+0xb8] ;  /* 0x0000b800014d7983 */ /* 0x000ee80000300800 */
[----:B------:R-:W2:Y:S04]  /*58f0*/  LDL.LU R76, [R1+0xb4] ;  /* 0x0000b400014c7983 */ /* 0x000ea80000300800 */
[----:B------:R-:W3:Y:S04]  /*5900*/  LDL.LU R75, [R1+0xb0] ;  /* 0x0000b000014b7983 */ /* 0x000ee80000300800 */
[----:B------:R-:W3:Y:S04]  /*5910*/  LDL.LU R74, [R1+0xac] ;  /* 0x0000ac00014a7983 */ /* 0x000ee80000300800 */
[----:B------:R-:W3:Y:S04]  /*5920*/  LDL.LU R68, [R1+0xa8] ;  /* 0x0000a80001447983 */ /* 0x000ee80000300800 */
[----:B------:R-:W3:Y:S04]  /*5930*/  LDL.LU R64, [R1+0xa0] ;  /* 0x0000a00001407983 */ /* 0x000ee80000300800 */
[----:B------:R-:W3:Y:S01]  /*5940*/  LDL.LU R66, [R1+0x9c] ;  /* 0x00009c0001427983 */ /* 0x000ee20000300800 */
[--C-:B----4-:R-:W-:Y:S01]  /*5950*/  FADD.FTZ R7, R7, -R40.reuse ;  /* 0x8000002807077221 */ /* 0x110fe20000010000 */
[----:B0-----:R-:W-:-:S02]  /*5960*/  FADD.FTZ R8, R63, -R40 ;  /* 0x800000283f087221 */ /* 0x001fc40000010000 */
[----:B------:R-:W4:Y:S01]  /*5970*/  LDL.LU R63, [R1+0x98] ;  /* 0x00009800013f7983 */ /* 0x000f220000300800 */
[----:B------:R-:W-:-:S03]  /*5980*/  FADD.FTZ R9, R9, -R40 ;  /* 0x8000002809097221 */ /* 0x000fc60000010000 */
[----:B------:R-:W4:Y:S01]  /*5990*/  LDL.LU R62, [R1+0x94] ;  /* 0x00009400013e7983 */ /* 0x000f220000300800 */
[C---:B------:R-:W-:Y:S01]  /*59a0*/  FMUL.FTZ R7, R41.reuse, R7 ;  /* 0x0000000729077220 */ /* 0x040fe20000410000 */
[--C-:B------:R-:W-:Y:S02]  /*59b0*/  FADD.FTZ R10, R36, -R40.reuse ;  /* 0x80000028240a7221 */ /* 0x100fe40000010000 */
[----:B------:R-:W4:Y:S01]  /*59c0*/  LDL.LU R60, [R1+0x90] ;  /* 0x00009000013c7983 */ /* 0x000f220000300800 */
[----:B------:R-:W-:Y:S01]  /*59d0*/  FMUL.FTZ R8, R41, R8 ;  /* 0x0000000829087220 */ /* 0x000fe20000410000 */
[--C-:B------:R-:W-:Y:S02]  /*59e0*/  FADD.FTZ R11, R11, -R40.reuse ;  /* 0x800000280b0b7221 */ /* 0x100fe40000010000 */
[----:B------:R-:W4:Y:S01]  /*59f0*/  LDL.LU R39, [R1+0x8c] ;  /* 0x00008c0001277983 */ /* 0x000f220000300800 */
[----:B------:R-:W-:Y:S01]  /*5a00*/  FMUL.FTZ R9, R41, R9 ;  /* 0x0000000929097220 */ /* 0x000fe20000410000 */
[----:B------:R-:W-:-:S02]  /*5a10*/  FADD.FTZ R12, R13, -R40 ;  /* 0x800000280d0c7221 */ /* 0x000fc40000010000 */
[----:B------:R-:W4:Y:S01]  /*5a20*/  LDL.LU R38, [R1+0x88] ;  /* 0x0000880001267983 */ /* 0x000f220000300800 */
[----:B------:R-:W-:-:S03]  /*5a30*/  FMUL.FTZ R10, R41, R10 ;  /* 0x0000000a290a7220 */ /* 0x000fc60000410000 */
[----:B------:R-:W4:Y:S01]  /*5a40*/  LDL.LU R37, [R1+0x7c] ;  /* 0x00007c0001257983 */ /* 0x000f220000300800 */
[----:B------:R-:W-:-:S03]  /*5a50*/  FMUL.FTZ R11, R41, R11 ;  /* 0x0000000b290b7220 */ /* 0x000fc60000410000 */
[----:B------:R-:W4:Y:S01]  /*5a60*/  LDL.LU R36, [R1+0x70] ;  /* 0x0000700001247983 */ /* 0x000f220000300800 */
[----:B-1----:R-:W-:-:S03]  /*5a70*/  FFMA.FTZ R59, R125, R7, R0 ;  /* 0x000000077d3b7223 */ /* 0x002fc60000010000 */
[----:B------:R-:W4:Y:S01]  /*5a80*/  LDL.LU R15, [R1+0x64] ;  /* 0x00006400010f7983 */ /* 0x000f220000300800 */
[----:B------:R-:W-:Y:S01]  /*5a90*/  FMUL.FTZ R12, R41, R12 ;  /* 0x0000000c290c7220 */ /* 0x000fe20000410000 */
[C-C-:B------:R-:W-:Y:S02]  /*5aa0*/  FFMA.FTZ R58, R125.reuse, R8, R0.reuse ;  /* 0x000000087d3a7223 */ /* 0x140fe40000010000 */
[----:B------:R-:W4:Y:S01]  /*5ab0*/  LDL.LU R14, [R1+0x58] ;  /* 0x00005800010e7983 */ /* 0x000f220000300800 */
[----:B------:R-:W-:-:S03]  /*5ac0*/  FFMA.FTZ R3, R125, R9, R0 ;  /* 0x000000097d037223 */ /* 0x000fc60000010000 */
[----:B------:R-:W4:Y:S01]  /*5ad0*/  LDL.LU R13, [R1+0x4c] ;  /* 0x00004c00010d7983 */ /* 0x000f220000300800 */
[C-C-:B------:R-:W-:Y:S01]  /*5ae0*/  FFMA.FTZ R124, R125.reuse, R10, R0.reuse ;  /* 0x0000000a7d7c7223 */ /* 0x140fe20000010000 */
[C-C-:B------:R-:W-:Y:S01]  /*5af0*/  FFMA.FTZ R123, R125.reuse, R11, R0.reuse ;  /* 0x0000000b7d7b7223 */ /* 0x140fe20000010000 */
[----:B------:R-:W-:Y:S01]  /*5b00*/  FFMA.FTZ R122, R125, R12, R0 ;  /* 0x0000000c7d7a7223 */ /* 0x000fe20000010000 */
[----:B------:R-:W-:Y:S04]  /*5b10*/  STL [R1+0x26c], R59 ;  /* 0x00026c3b01007387 */ /* 0x000fe80000100800 */
[----:B------:R-:W-:Y:S04]  /*5b20*/  STL [R1+0x270], R58 ;  /* 0x0002703a01007387 */ /* 0x000fe80000100800 */
[----:B------:R0:W-:Y:S04]  /*5b30*/  STL [R1+0x274], R3 ;  /* 0x0002740301007387 */ /* 0x0001e80000100800 */
[----:B------:R1:W-:Y:S04]  /*5b40*/  STL [R1+0x278], R124 ;  /* 0x0002787c01007387 */ /* 0x0003e80000100800 */
[----:B------:R-:W-:Y:S04]  /*5b50*/  STL [R1+0x27c], R123 ;  /* 0x00027c7b01007387 */ /* 0x000fe80000100800 */
[----:B------:R1:W-:Y:S01]  /*5b60*/  STL [R1+0x280], R122 ;  /* 0x0002807a01007387 */ /* 0x0003e20000100800 */
[----:B------:R-:W-:-:S04]  /*5b70*/  FADD.FTZ R50, R50, -R40 ;  /* 0x8000002832327221 */ /* 0x000fc80000010000 */
[----:B------:R-:W-:-:S04]  /*5b80*/  FMUL.FTZ R50, R41, R50 ;  /* 0x0000003229327220 */ /* 0x000fc80000410000 */
[----:B------:R-:W-:Y:S01]  /*5b90*/  FFMA.FTZ R10, R125, R50, R0 ;  /* 0x000000327d0a7223 */ /* 0x000fe20000010000 */
[--C-:B--2---:R-:W-:Y:S02]  /*5ba0*/  FADD.FTZ R99, R76, -R40.reuse ;  /* 0x800000284c637221 */ /* 0x104fe40000010000 */
[----:B------:R-:W2:Y:S01]  /*5bb0*/  LDL.LU R76, [R1+0x148] ;  /* 0x00014800014c7983 */ /* 0x000ea20000300800 */
[----:B---3--:R-:W-:-:S03]  /*5bc0*/  FADD.FTZ R98, R75, -R40 ;  /* 0x800000284b627221 */ /* 0x008fc60000010000 */
[----:B------:R-:W3:Y:S01]  /*5bd0*/  LDL.LU R75, [R1+0x150] ;  /* 0x00015000014b7983 */ /* 0x000ee20000300800 */
[----:B------:R-:W-:-:S03]  /*5be0*/  FADD.FTZ R97, R74, -R40 ;  /* 0x800000284a617221 */ /* 0x000fc60000010000 */
[----:B------:R-:W3:Y:S01]  /*5bf0*/  LDL.LU R74, [R1+0x154] ;  /* 0x00015400014a7983 */ /* 0x000ee20000300800 */
[----:B------:R-:W-:-:S03]  /*5c00*/  FADD.FTZ R100, R77, -R40 ;  /* 0x800000284d647221 */ /* 0x000fc60000010000 */
[----:B0-----:R-:W3:Y:S04]  /*5c10*/  LDL.LU R3, [R1+0x160] ;  /* 0x0001600001037983 */ /* 0x001ee80000300800 */
[----:B------:R-:W3:Y:S01]  /*5c20*/  LDL.LU R77, [R1+0x164] ;  /* 0x00016400014d7983 */ /* 0x000ee20000300800 */
[----:B------:R-:W-:-:S03]  /*5c30*/  FADD.FTZ R50, R66, -R40 ;  /* 0x8000002842327221 */ /* 0x000fc60000010000 */
[----:B------:R-:W3:Y:S04]  /*5c40*/  LDL.LU R66, [R1+0x16c] ;  /* 0x00016c0001427983 */ /* 0x000ee80000300800 */
[----:B------:R-:W3:Y:S04]  /*5c50*/  LDL.LU R59, [R1+0x170] ;  /* 0x00017000013b7983 */ /* 0x000ee80000300800 */
[----:B------:R-:W3:Y:S01]  /*5c60*/  LDL.LU R58, [R1+0x174] ;  /* 0x00017400013a7983 */ /* 0x000ee20000300800 */
[--C-:B------:R-:W-:Y:S01]  /*5c70*/  FADD.FTZ R48, R48, -R40.reuse ;  /* 0x8000002830307221 */ /* 0x100fe20000010000 */
[--C-:B------:R-:W-:Y:S01]  /*5c80*/  FADD.FTZ R52, R52, -R40.reuse ;  /* 0x8000002834347221 */ /* 0x100fe20000010000 */
[--C-:B------:R-:W-:Y:S01]  /*5c90*/  FADD.FTZ R69, R69, -R40.reuse ;  /* 0x8000002845457221 */ /* 0x100fe20000010000 */
[--C-:B------:R-:W-:Y:S01]  /*5ca0*/  FADD.FTZ R56, R56, -R40.reuse ;  /* 0x8000002838387221 */ /* 0x100fe20000010000 */
[C---:B------:R-:W-:Y:S01]  /*5cb0*/  FMUL.FTZ R48, R41.reuse, R48 ;  /* 0x0000003029307220 */ /* 0x040fe20000410000 */
[--C-:B------:R-:W-:Y:S01]  /*5cc0*/  FADD.FTZ R54, R54, -R40.reuse ;  /* 0x8000002836367221 */ /* 0x100fe20000010000 */
[--C-:B------:R-:W-:Y:S01]  /*5cd0*/  FADD.FTZ R46, R46, -R40.reuse ;  /* 0x800000282e2e7221 */ /* 0x100fe20000010000 */
[--C-:B------:R-:W-:Y:S01]  /*5ce0*/  FADD.FTZ R44, R44, -R40.reuse ;  /* 0x800000282c2c7221 */ /* 0x100fe20000010000 */
[--C-:B------:R-:W-:Y:S01]  /*5cf0*/  FADD.FTZ R42, R42, -R40.reuse ;  /* 0x800000282a2a7221 */ /* 0x100fe20000010000 */
[--C-:B------:R-:W-:Y:S01]  /*5d00*/  FADD.FTZ R16, R16, -R40.reuse ;  /* 0x8000002810107221 */ /* 0x100fe20000010000 */
[C---:B------:R-:W-:Y:S01]  /*5d10*/  FMUL.FTZ R52, R41.reuse, R52 ;  /* 0x0000003429347220 */ /* 0x040fe20000410000 */
[----:B------:R-:W-:Y:S01]  /*5d20*/  FMUL.FTZ R69, R41, R69 ;  /* 0x0000004529457220 */ /* 0x000fe20000410000 */
        /* <DEDUP_REMOVED lines=13> */
[----:B------:R-:W-:Y:S01]  /*5e00*/  FFMA.FTZ R9, R125, R48, R0 ;  /* 0x000000307d097223 */ /* 0x000fe20000010000 */
[C---:B------:R-:W-:Y:S01]  /*5e10*/  FMUL.FTZ R56, R41.reuse, R56 ;  /* 0x0000003829387220 */ /* 0x040fe20000410000 */
[C---:B------:R-:W-:Y:S01]  /*5e20*/  FMUL.FTZ R54, R41.reuse, R54 ;  /* 0x0000003629367220 */ /* 0x040fe20000410000 */
[C---:B------:R-:W-:Y:S01]  /*5e30*/  FMUL.FTZ R46, R41.reuse, R46 ;  /* 0x0000002e292e7220 */ /* 0x040fe20000410000 */
[C---:B------:R-:W-:Y:S01]  /*5e40*/  FMUL.FTZ R44, R41.reuse, R44 ;  /* 0x0000002c292c7220 */ /* 0x040fe20000410000 */
[----:B------:R-:W-:Y:S01]  /*5e50*/  FMUL.FTZ R42, R41, R42 ;  /* 0x0000002a292a7220 */ /* 0x000fe20000410000 */
[--C-:B------:R-:W-:Y:S01]  /*5e60*/  FADD.FTZ R65, R65, -R40.reuse ;  /* 0x8000002841417221 */ /* 0x100fe20000010000 */
[--C-:B----4-:R-:W-:Y:S01]  /*5e70*/  FADD.FTZ R48, R62, -R40.reuse ;  /* 0x800000283e307221 */ /* 0x110fe20000010000 */
[----:B------:R-:W-:Y:S01]  /*5e80*/  FMUL.FTZ R16, R41, R16 ;  /* 0x0000001029107220 */ /* 0x000fe20000410000 */
[----:B------:R-:W-:Y:S01]  /*5e90*/  FADD.FTZ R62, R60, -R40 ;  /* 0x800000283c3e7221 */ /* 0x000fe20000010000 */
[----:B------:R-:W-:Y:S01]  /*5ea0*/  FFMA.FTZ R106, R125, R52, R0 ;  /* 0x000000347d6a7223 */ /* 0x000fe20000010000 */
[----:B------:R-:W-:Y:S01]  /*5eb0*/  FADD.FTZ R60, R38, -R40 ;  /* 0x80000028263c7221 */ /* 0x000fe20000010000 */
        /* <DEDUP_REMOVED lines=14> */
[----:B------:R-:W-:Y:S01]  /*5fa0*/  FFMA.FTZ R2, R125, R69, R0 ;  /* 0x000000457d027223 */ /* 0x000fe20000010000 */
[--C-:B------:R-:W-:Y:S01]  /*5fb0*/  FADD.FTZ R52, R13, -R40.reuse ;  /* 0x800000280d347221 */ /* 0x100fe20000010000 */
[----:B------:R-:W-:Y:S01]  /*5fc0*/  FADD.FTZ R38, R55, -R40 ;  /* 0x8000002837267221 */ /* 0x000fe20000010000 */
[----:B------:R-:W4:Y:S01]  /*5fd0*/  LDL.LU R18, [R1+0x284] ;  /* 0x0002840001127983 */ /* 0x000f220000300800 */
[C-C-:B------:R-:W-:Y:S01]  /*5fe0*/  FFMA.FTZ R108, R125.reuse, R56, R0.reuse ;  /* 0x000000387d6c7223 */ /* 0x140fe20000010000 */
[C-C-:B------:R-:W-:Y:S01]  /*5ff0*/  FFMA.FTZ R107, R125.reuse, R54, R0.reuse ;  /* 0x000000367d6b7223 */ /* 0x140fe20000010000 */
[C-C-:B------:R-:W-:Y:S01]  /*6000*/  FFMA.FTZ R8, R125.reuse, R46, R0.reuse ;  /* 0x0000002e7d087223 */ /* 0x140fe20000010000 */
[C-C-:B------:R-:W-:Y:S01]  /*6010*/  FFMA.FTZ R7, R125.reuse, R44, R0.reuse ;  /* 0x0000002c7d077223 */ /* 0x140fe20000010000 */
[----:B------:R-:W-:Y:S01]  /*6020*/  FFMA.FTZ R6, R125, R42, R0 ;  /* 0x0000002a7d067223 */ /* 0x000fe20000010000 */
[----:B------:R-:W-:Y:S01]  /*6030*/  FADD.FTZ R96, R68, -R40 ;  /* 0x8000002844607221 */ /* 0x000fe20000010000 */
[----:B------:R-:W-:Y:S01]  /*6040*/  FMUL.FTZ R55, R41, R65 ;  /* 0x0000004129377220 */ /* 0x000fe20000410000 */
[----:B------:R-:W4:Y:S01]  /*6050*/  LDL.LU R69, [R1+0x178] ;  /* 0x0001780001457983 */ /* 0x000f220000300800 */
[----:B------:R-:W-:Y:S01]  /*6060*/  FFMA.FTZ R109, R125, R16, R0 ;  /* 0x000000107d6d7223 */ /* 0x000fe20000010000 */
[--C-:B------:R-:W-:Y:S01]  /*6070*/  FADD.FTZ R46, R39, -R40.reuse ;  /* 0x80000028272e7221 */ /* 0x100fe20000010000 */
[--C-:B------:R-:W-:Y:S01]  /*6080*/  FADD.FTZ R44, R37, -R40.reuse ;  /* 0x80000028252c7221 */ /* 0x100fe20000010000 */
[--C-:B------:R-:W-:Y:S01]  /*6090*/  FADD.FTZ R56, R36, -R40.reuse ;  /* 0x8000002824387221 */ /* 0x100fe20000010000 */
[--C-:B------:R-:W-:Y:S01]  /*60a0*/  FADD.FTZ R42, R15, -R40.reuse ;  /* 0x800000280f2a7221 */ /* 0x100fe20000010000 */
[--C-:B------:R-:W-:Y:S01]  /*60b0*/  FADD.FTZ R54, R14, -R40.reuse ;  /* 0x800000280e367221 */ /* 0x100fe20000010000 */
        /* <DEDUP_REMOVED lines=26> */
[--C-:B------:R-:W-:Y:S01]  /*6260*/  FFMA.FTZ R110, R125, R80, R0.reuse ;  /* 0x000000507d6e7223 */ /* 0x100fe20000010000 */
[----:B------:R-:W-:Y:S01]  /*6270*/  FMUL.FTZ R40, R41, R52 ;  /* 0x0000003429287220 */ /* 0x000fe20000410000 */
[----:B------:R-:W-:Y:S01]  /*6280*/  FFMA.FTZ R0, R125, R71, R0 ;  /* 0x000000477d007223 */ /* 0x000fe20000010000 */
[----:B------:R-:W-:Y:S01]  /*6290*/  FFMA.FTZ R52, R67, R55, R61 ;  /* 0x0000003743347223 */ /* 0x000fe2000001003d */
[----:B------:R-:W-:Y:S01]  /*62a0*/  FMUL.FTZ R53, R41, R54 ;  /* 0x0000003629357220 */ /* 0x000fe20000410000 */
[----:B------:R-:W4:Y:S01]  /*62b0*/  LDL.LU R71, [R1+0x184] ;  /* 0x0001840001477983 */ /* 0x000f220000300800 */
[----:B------:R-:W-:-:S03]  /*62c0*/  LEA R54, P1, R5, UR10, 0x1 ;  /* 0x0000000a05367c11 */ /* 0x000fc6000f8208ff */
[----:B------:R-:W4:Y:S01]  /*62d0*/  LDL.LU R70, [R1+0x18c] ;  /* 0x00018c0001467983 */ /* 0x000f220000300800 */
[----:B------:R-:W-:Y:S01]  /*62e0*/  F2FP.F16.F32.PACK_AB R105, R52, R105 ;  /* 0x000000693469723e */ /* 0x000fe200000000ff */
[C---:B------:R-:W-:Y:S01]  /*62f0*/  FMUL.FTZ R43, R41.reuse, R56 ;  /* 0x00000038292b7220 */ /* 0x040fe20000410000 */
[----:B------:R-:W-:Y:S01]  /*6300*/  LEA R52, P2, R4, UR10, 0x1 ;  /* 0x0000000a04347c11 */ /* 0x000fe2000f8408ff */
[----:B------:R-:W4:Y:S01]  /*6310*/  LDL.LU R73, [R1+0x194] ;  /* 0x0001940001497983 */ /* 0x000f220000300800 */
[C---:B------:R-:W-:Y:S01]  /*6320*/  FMUL.FTZ R102, R41.reuse, R102 ;  /* 0x0000006629667220 */ /* 0x040fe20000410000 */
[C---:B------:R-:W-:Y:S01]  /*6330*/  FMUL.FTZ R101, R41.reuse, R101 ;  /* 0x0000006529657220 */ /* 0x040fe20000410000 */
        /* <DEDUP_REMOVED lines=56> */
[----:B--2---:R-:W-:-:S02]  /*66c0*/  LEA.HI.X R55, R5, UR11, R76, 0x1, P1 ;  /* 0x0000000b05377c11 */ /* 0x004fc400088f0c4c */
[----:B------:R-:W-:Y:S02]  /*66d0*/  LEA R56, P1, R17, UR10, 0x1 ;  /* 0x0000000a11387c11 */ /* 0x000fe4000f8208ff */
[----:B---3--:R-:W-:Y:S02]  /*66e0*/  LEA.HI.X R53, R4, UR11, R75, 0x1, P2 ;  /* 0x0000000b04357c11 */ /* 0x008fe400090f0c4b */
[----:B------:R-:W2:Y:S01]  /*66f0*/  LDL.LU R75, [R1+0x19c] ;  /* 0x00019c00014b7983 */ /* 0x000ea20000300800 */
[----:B------:R-:W-:Y:S02]  /*6700*/  LEA R4, P2, R35, UR10, 0x1 ;  /* 0x0000000a23047c11 */ /* 0x000fe4000f8408ff */
[----:B------:R-:W-:Y:S02]  /*6710*/  LEA.HI.X R57, R17, UR11, R74, 0x1, P1 ;  /* 0x0000000b11397c11 */ /* 0x000fe400088f0c4a */
[----:B------:R-:W3:Y:S01]  /*6720*/  LDL.LU R74, [R1+0x1a8] ;  /* 0x0001a800014a7983 */ /* 0x000ee20000300800 */
[----:B------:R-:W-:-:S02]  /*6730*/  LEA R60, P1, R34, UR10, 0x1 ;  /* 0x0000000a223c7c11 */ /* 0x000fc4000f8208ff */
[----:B------:R-:W-:Y:S01]  /*6740*/  LEA.HI.X R5, R35, UR11, R3, 0x1, P2 ;  /* 0x0000000b23057c11 */ /* 0x000fe200090f0c03 */
[----:B------:R-:W3:Y:S01]  /*6750*/  LDL.LU R76, [R1+0x1b8] ;  /* 0x0001b800014c7983 */ /* 0x000ee20000300800 */
[----:B------:R-:W-:Y:S02]  /*6760*/  LEA.HI.X R61, R34, UR11, R77, 0x1, P1 ;  /* 0x0000000b223d7c11 */ /* 0x000fe400088f0c4d */
[C---:B------:R-:W-:Y:S01]  /*6770*/  LEA R34, P1, R32.reuse, UR10, 0x1 ;  /* 0x0000000a20227c11 */ /* 0x040fe2000f8208ff */
        /* <DEDUP_REMOVED lines=8> */
[----:B------:R-:W3:Y:S01]  /*6800*/  LDL.LU R58, [R1+0x1bc] ;  /* 0x0001bc00013a7983 */ /* 0x000ee20000300800 */
[C---:B------:R-:W-:Y:S02]  /*6810*/  LEA R32, P1, R30.reuse, UR10, 0x1 ;  /* 0x0000000a1e207c11 */ /* 0x040fe4000f8208ff */
[----:B------:R-:W-:Y:S01]  /*6820*/  LEA R66, P2, R29, UR10, 0x1 ;  /* 0x0000000a1d427c11 */ /* 0x000fe2000f8408ff */
[----:B------:R-:W3:Y:S04]  /*6830*/  LDL.LU R80, [R1+0x10] ;  /* 0x0000100001507983 */ /* 0x000ee80000300800 */
[----:B------:R-:W3:Y:S04]  /*6840*/  LDL.LU R81, [R1+0x1c0] ;  /* 0x0001c00001517983 */ /* 0x000ee80000300800 */
[----:B-1----:R-:W3:Y:S01]  /*6850*/  LDL.LU R124, [R1+0xc8] ;  /* 0x0000c800017c7983 */ /* 0x002ee20000300800 */
        /* <DEDUP_REMOVED lines=9> */
[C---:B------:R-:W-:Y:S02]  /*68f0*/  LEA R26, P1, R24.reuse, UR10, 0x1 ;  /* 0x0000000a181a7c11 */ /* 0x040fe4000f8208ff */
[----:B------:R-:W-:Y:S02]  /*6900*/  LEA.HI.X R71, R25, UR11, R72, 0x1, P2 ;  /* 0x0000000b19477c11 */ /* 0x000fe400090f0c48 */
[----:B------:R-:W-:Y:S02]  /*6910*/  LEA R72, P2, R23, UR10, 0x1 ;  /* 0x0000000a17487c11 */ /* 0x000fe4000f8408ff */
[----:B--2---:R-:W-:-:S02]  /*6920*/  LEA.HI.X R27, R24, UR11, R75, 0x1, P1 ;  /* 0x0000000b181b7c11 */ /* 0x004fc400088f0c4b */
[C---:B------:R-:W-:Y:S02]  /*6930*/  LEA R24, P1, R22.reuse, UR10, 0x1 ;  /* 0x0000000a16187c11 */ /* 0x040fe4000f8208ff */
[----:B---3--:R-:W-:Y:S02]  /*6940*/  LEA.HI.X R73, R23, UR11, R74, 0x1, P2 ;  /* 0x0000000b17497c11 */ /* 0x008fe400090f0c4a */
[C---:B------:R-:W-:Y:S02]  /*6950*/  LEA R74, P2, R21.reuse, UR10, 0x1 ;  /* 0x0000000a154a7c11 */ /* 0x040fe4000f8408ff */
[----:B------:R-:W-:Y:S02]  /*6960*/  LEA.HI.X R25, R22, UR11, R76, 0x1, P1 ;  /* 0x0000000b16197c11 */ /* 0x000fe400088f0c4c */
[----:B------:R-:W-:Y:S02]  /*6970*/  LEA.HI.X R75, R21, UR11, R3, 0x1, P2 ;  /* 0x0000000b154b7c11 */ /* 0x000fe400090f0c03 */
[C---:B------:R-:W-:Y:S01]  /*6980*/  LEA R76, P2, R19.reuse, UR10, 0x1 ;  /* 0x0000000a134c7c11 */ /* 0x040fe2000f8408ff */
[----:B------:R-:W2:Y:S04]  /*6990*/  LDL.LU R3, [R1+0x11c] ;  /* 0x00011c0001037983 */ /* 0x000ea80000300800 */
[----:B------:R-:W3:Y:S01]  /*69a0*/  LDL.LU R82, [R1+0x14] ;  /* 0x0000140001527983 */ /* 0x000ee20000300800 */
[----:B------:R-:W-:-:S03]  /*69b0*/  LEA.HI.X R77, R19, UR11, R59, 0x1, P2 ;  /* 0x0000000b134d7c11 */ /* 0x000fc600090f0c3b */
[----:B------:R-:W4:Y:S04]  /*69c0*/  LDL.LU R83, [R1+0x1c4] ;  /* 0x0001c40001537983 */ /* 0x000f280000300800 */
[----:B------:R-:W2:Y:S04]  /*69d0*/  LDL.LU R84, [R1+0x1c8] ;  /* 0x0001c80001547983 */ /* 0x000ea80000300800 */
[----:B------:R-:W2:Y:S04]  /*69e0*/  LDL.LU R59, [R1+0x18] ;  /* 0x00001800013b7983 */ /* 0x000ea80000300800 */
[----:B------:R-:W2:Y:S01]  /*69f0*/  LDL.LU R87, [R1+0x1cc] ;  /* 0x0001cc0001577983 */ /* 0x000ea20000300800 */
[----:B------:R-:W-:-:S03]  /*6a00*/  LEA R22, P1, R20, UR10, 0x1 ;  /* 0x0000000a14167c11 */ /* 0x000fc6000f8208ff */
[----:B------:R-:W2:Y:S04]  /*6a10*/  LDL.LU R86, [R1+0x1c] ;  /* 0x00001c0001567983 */ /* 0x000ea80000300800 */
[----:B------:R-:W2:Y:S04]  /*6a20*/  LDL.LU R89, [R1+0x1d4] ;  /* 0x0001d40001597983 */ /* 0x000ea80000300800 */
[----:B------:R-:W2:Y:S01]  /*6a30*/  LDL.LU R88, [R1+0x20] ;  /* 0x0000200001587983 */ /* 0x000ea20000300800 */
[----:B------:R-:W-:-:S03]  /*6a40*/  LEA.HI.X R23, R20, UR11, R78, 0x1, P1 ;  /* 0x0000000b14177c11 */ /* 0x000fc600088f0c4e */
[----:B------:R-:W2:Y:S01]  /*6a50*/  LDL.LU R91, [R1+0x1d0] ;  /* 0x0001d000015b7983 */ /* 0x000ea20000300800 */
[----:B------:R-:W-:-:S03]  /*6a60*/  LEA R20, P1, R18, UR10, 0x1 ;  /* 0x0000000a12147c11 */ /* 0x000fc6000f8208ff */
[----:B------:R-:W2:Y:S04]  /*6a70*/  LDL.LU R90, [R1+0x24] ;  /* 0x00002400015a7983 */ /* 0x000ea80000300800 */
[----:B------:R-:W2:Y:S01]  /*6a80*/  LDL.LU R93, [R1+0x1d8] ;  /* 0x0001d800015d7983 */ /* 0x000ea20000300800 */
[----:B------:R-:W-:-:S03]  /*6a90*/  LEA.HI.X R21, R18, UR11, R58, 0x1, P1 ;  /* 0x0000000b12157c11 */ /* 0x000fc600088f0c3a */
[----:B------:R-:W2:Y:S04]  /*6aa0*/  LDL.LU R92, [R1+0x28] ;  /* 0x00002800015c7983 */ /* 0x000ea80000300800 */
[----:B------:R-:W2:Y:S04]  /*6ab0*/  LDL.LU R94, [R1+0x2c] ;  /* 0x00002c00015e7983 */ /* 0x000ea80000300800 */
[----:B------:R-:W2:Y:S04]  /*6ac0*/  LDL.LU R122, [R1+0x30] ;  /* 0x00003000017a7983 */ /* 0x000ea80000300800 */
[----:B------:R-:W2:Y:S04]  /*6ad0*/  LDL.LU R58, [R1+0x4] ;  /* 0x00000400013a7983 */ /* 0x000ea80000300800 */
[----:B------:R-:W2:Y:S01]  /*6ae0*/  LDL.LU R95, [R1+0x1dc] ;  /* 0x0001dc00015f7983 */ /* 0x000ea20000300800 */
[----:B------:R-:W-:-:S03]  /*6af0*/  LEA R78, P2, R80, UR10, 0x1 ;  /* 0x0000000a504e7c11 */ /* 0x000fc6000f8408ff */
[----:B------:R-:W2:Y:S01]  /*6b00*/  LDL.LU R123, [R1+0x38] ;  /* 0x00003800017b7983 */ /* 0x000ea20000300800 */
[----:B------:R-:W-:Y:S02]  /*6b10*/  LEA.HI.X R79, R80, UR11, R81, 0x1, P2 ;  /* 0x0000000b504f7c11 */ /* 0x000fe400090f0c51 */
[----:B---3--:R-:W-:-:S04]  /*6b20*/  LEA R18, P1, R82, UR10, 0x1 ;  /* 0x0000000a52127c11 */ /* 0x008fc8000f8208ff */
[----:B----4-:R-:W-:Y:S02]  /*6b30*/  LEA.HI.X R19, R82, UR11, R83, 0x1, P1 ;  /* 0x0000000b52137c11 */ /* 0x010fe400088f0c53 */
[----:B--2---:R-:W-:-:S04]  /*6b40*/  LEA R80, P2, R59, UR10, 0x1 ;  /* 0x0000000a3b507c11 */ /* 0x004fc8000f8408ff */
[----:B------:R-:W-:Y:S02]  /*6b50*/  LEA.HI.X R81, R59, UR11, R84, 0x1, P2 ;  /* 0x0000000b3b517c11 */ /* 0x000fe400090f0c54 */
[----:B------:R-:W2:Y:S01]  /*6b60*/  LDL.LU R59, [R1+0xd0] ;  /* 0x0000d000013b7983 */ /* 0x000ea20000300800 */
[----:B------:R-:W-:-:S04]  /*6b70*/  LEA R82, P1, R86, UR10, 0x1 ;  /* 0x0000000a56527c11 */ /* 0x000fc8000f8208ff */
        /* <DEDUP_REMOVED lines=8> */
[----:B------:R-:W3:Y:S01]  /*6c00*/  LDL.LU R93, [R1+0x1e4] ;  /* 0x0001e400015d7983 */ /* 0x000ee20000300800 */
[----:B------:R-:W-:-:S03]  /*6c10*/  LEA.HI.X R91, R94, UR11, R95, 0x1, P1 ;  /* 0x0000000b5e5b7c11 */ /* 0x000fc600088f0c5f */
[----:B------:R-:W4:Y:S01]  /*6c20*/  LDL.LU R95, [R1+0x1e0] ;  /* 0x0001e000015f7983 */ /* 0x000f220000300800 */
[----:B------:R-:W-:Y:S02]  /*6c30*/  LEA R92, P2, R122, UR10, 0x1 ;  /* 0x0000000a7a5c7c11 */ /* 0x000fe4000f8408ff */
[----:B------:R-:W-:Y:S02]  /*6c40*/  LEA R94, P1, R123, UR10, 0x1 ;  /* 0x0000000a7b5e7c11 */ /* 0x000fe4000f8208ff */
[----:B------:R-:W-:Y:S01]  /*6c50*/  PRMT R125, R104, 0x7632, R125 ;  /* 0x00007632687d7816 */ /* 0x000fe2000000007d */
[----:B------:R0:W-:Y:S01]  /*6c60*/  STG.E.U16 desc[UR6][R54.64], R104 ;  /* 0x0000006836007986 */ /* 0x0001e2000c101506 */
[----:B------:R-:W-:-:S03]  /*6c70*/  F2FP.F16.F32.PACK_AB R17, R124, R3 ;  /* 0x000000037c11723e */ /* 0x000fc600000000ff */
[----:B------:R-:W-:Y:S01]  /*6c80*/  STG.E.U16 desc[UR6][R54.64+0x2], R125 ;  /* 0x0000027d36007986 */ /* 0x000fe2000c101506 */
[----:B------:R-:W-:-:S03]  /*6c90*/  F2FP.F16.F32.PACK_AB R102, R102, R58 ;  /* 0x0000003a6666723e */ /* 0x000fc600000000ff */
[----:B------:R-:W-:Y:S01]  /*6ca0*/  STG.E.U16 desc[UR6][R54.64+0x4], R105 ;  /* 0x0000046936007986 */ /* 0x000fe2000c101506 */
[----:B0-----:R-:W-:-:S05]  /*6cb0*/  PRMT R104, R105, 0x7632, R104 ;  /* 0x0000763269687816 */ /* 0x001fca0000000068 */
[----:B------:R0:W-:Y:S01]  /*6cc0*/  STG.E.U16 desc[UR6][R54.64+0x6], R104 ;  /* 0x0000066836007986 */ /* 0x0001e2000c101506 */
[----:B---3--:R-:W-:-:S03]  /*6cd0*/  LEA.HI.X R93, R122, UR11, R93, 0x1, P2 ;  /* 0x0000000b7a5d7c11 */ /* 0x008fc600090f0c5d */
[----:B------:R-:W3:Y:S01]  /*6ce0*/  LDL.LU R122, [R1+0x280] ;  /* 0x00028000017a7983 */ /* 0x000ee20000300800 */
[----:B----4-:R-:W-:-:S03]  /*6cf0*/  LEA.HI.X R95, R123, UR11, R95, 0x1, P1 ;  /* 0x0000000b7b5f7c11 */ /* 0x010fc600088f0c5f */
[----:B------:R2:W-:Y:S01]  /*6d00*/  STG.E.U16 desc[UR6][R52.64], R17 ;  /* 0x0000001134007986 */ /* 0x0005e2000c101506 */
[----:B0-----:R-:W-:Y:S01]  /*6d10*/  PRMT R55, R17, 0x7632, R55 ;  /* 0x0000763211377816 */ /* 0x001fe20000000037 */
[----:B------:R-:W-:Y:S02]  /*6d20*/  ULDC.64 UR10, c[0x0][0x238] ;  /* 0x00008e00000a7ab9 */ /* 0x000fe40000000a00 */
[----:B------:R-:W4:Y:S04]  /*6d30*/  LDL.LU R123, [R1+0x27c] ;  /* 0x00027c00017b7983 */ /* 0x000f280000300800 */
[----:B------:R-:W3:Y:S04]  /*6d40*/  LDL.LU R124, [R1+0x278] ;  /* 0x00027800017c7983 */ /* 0x000ee80000300800 */
[----:B------:R-:W4:Y:S04]  /*6d50*/  LDL.LU R3, [R1+0x274] ;  /* 0x0002740001037983 */ /* 0x000f280000300800 */
[----:B------:R-:W3:Y:S04]  /*6d60*/  LDL.LU R125, [R1+0x124] ;  /* 0x00012400017d7983 */ /* 0x000ee80000300800 */
[----:B------:R-:W3:Y:S04]  /*6d70*/  LDL.LU R105, [R1+0xe0] ;  /* 0x0000e00001697983 */ /* 0x000ee80000300800 */
[----:B------:R-:W4:Y:S04]  /*6d80*/  LDL.LU R58, [R1+0x270] ;  /* 0x00027000013a7983 */ /* 0x000f280000300800 */
[----:B------:R-:W2:Y:S01]  /*6d90*/  LDL.LU R104, [R1+0x120] ;  /* 0x0001200001687983 */ /* 0x000ea20000300800 */
[----:B------:R-:W-:-:S02]  /*6da0*/  PRMT R54, R102, 0x7632, R54 ;  /* 0x0000763266367816 */ /* 0x000fc40000000036 */
[----:B--2---:R-:W-:Y:S02]  /*6db0*/  F2FP.F16.F32.PACK_AB R17, R59, R104 ;  /* 0x000000683b11723e */ /* 0x004fe400000000ff */
[----:B------:R-:W2:Y:S04]  /*6dc0*/  LDL.LU R59, [R1+0x26c] ;  /* 0x00026c00013b7983 */ /* 0x000ea80000300800 */
[----:B------:R-:W4:Y:S04]  /*6dd0*/  LDL.LU R104, [R1+0x134] ;  /* 0x0001340001687983 */ /* 0x000f280000300800 */
[----:B------:R0:W-:Y:S04]  /*6de0*/  STG.E.U16 desc[UR6][R52.64+0x2], R55 ;  /* 0x0000023734007986 */ /* 0x0001e8000c101506 */
[----:B------:R1:W-:Y:S04]  /*6df0*/  STG.E.U16 desc[UR6][R52.64+0x4], R102 ;  /* 0x0000046634007986 */ /* 0x0003e8000c101506 */
[----:B------:R3:W-:Y:S04]  /*6e00*/  STG.E.U16 desc[UR6][R52.64+0x6], R54 ;  /* 0x0000063634007986 */ /* 0x0007e8000c101506 */
[----:B0-----:R-:W4:Y:S04]  /*6e10*/  LDL.LU R55, [R1+0xf8] ;  /* 0x0000f80001377983 */ /* 0x001f280000300800 */
[----:B-1----:R-:W4:Y:S01]  /*6e20*/  LDL.LU R102, [R1+0x128] ;  /* 0x0001280001667983 */ /* 0x002f220000300800 */
[----:B---3--:R-:W-:-:S03]  /*6e30*/  PRMT R52, R17, 0x7632, R52 ;  /* 0x0000763211347816 */ /* 0x008fc60000000034 */
[----:B------:R0:W-:Y:S02]  /*6e40*/  STG.E.U16 desc[UR6][R56.64], R17 ;  /* 0x0000001138007986 */ /* 0x0001e4000c101506 */
[----:B0-----:R-:W-:Y:S02]  /*6e50*/  F2FP.F16.F32.PACK_AB R17, R105, R125 ;  /* 0x0000007d6911723e */ /* 0x001fe400000000ff */
[----:B--2---:R-:W-:Y:S02]  /*6e60*/  F2FP.F16.F32.PACK_AB R101, R101, R59 ;  /* 0x0000003b6565723e */ /* 0x004fe400000000ff */
[----:B------:R-:W2:Y:S04]  /*6e70*/  LDL.LU R59, [R1+0x268] ;  /* 0x00026800013b7983 */ /* 0x000ea80000300800 */
[----:B------:R-:W3:Y:S04]  /*6e80*/  LDL.LU R54, [R1+0xe8] ;  /* 0x0000e80001367983 */ /* 0x000ee80000300800 */
[----:B------:R-:W2:Y:S04]  /*6e90*/  LDL.LU R105, [R1+0x100] ;  /* 0x0001000001697983 */ /* 0x000ea80000300800 */
[----:B------:R-:W2:Y:S01]  /*6ea0*/  LDL.LU R125, [R1+0x13c] ;  /* 0x00013c00017d7983 */ /* 0x000ea20000300800 */
[----:B------:R-:W-:-:S02]  /*6eb0*/  PRMT R53, R101, 0x7632, R53 ;  /* 0x0000763265357816 */ /* 0x000fc40000000035 */
[----:B----4-:R-:W-:Y:S01]  /*6ec0*/  F2FP.F16.F32.PACK_AB R100, R100, R58 ;  /* 0x0000003a6464723e */ /* 0x010fe200000000ff */
[----:B------:R0:W-:Y:S04]  /*6ed0*/  STG.E.U16 desc[UR6][R56.64+0x2], R52 ;  /* 0x0000023438007986 */ /* 0x0001e8000c101506 */
[----:B------:R-:W-:Y:S04]  /*6ee0*/  STG.E.U16 desc[UR6][R56.64+0x4], R101 ;  /* 0x0000046538007986 */ /* 0x000fe8000c101506 */
[----:B------:R1:W-:Y:S01]  /*6ef0*/  STG.E.U16 desc[UR6][R56.64+0x6], R53 ;  /* 0x0000063538007986 */ /* 0x0003e2000c101506 */
[----:B------:R-:W-:-:S02]  /*6f00*/  F2FP.F16.F32.PACK_AB R99, R99, R3 ;  /* 0x000000036363723e */ /* 0x000fc400000000ff */
[----:B0-----:R-:W-:Y:S01]  /*6f10*/  PRMT R52, R17, 0x7632, R52 ;  /* 0x0000763211347816 */ /* 0x001fe20000000034 */
[----:B------:R-:W-:Y:S04]  /*6f20*/  STG.E.U16 desc[UR6][R4.64], R17 ;  /* 0x0000001104007986 */ /* 0x000fe8000c101506 */
[----:B------:R-:W4:Y:S01]  /*6f30*/  LDL.LU R58, [R1+0x264] ;  /* 0x00026400013a7983 */ /* 0x000f220000300800 */
[----:B-1----:R-:W-:-:S03]  /*6f40*/  PRMT R53, R100, 0x7632, R53 ;  /* 0x0000763264357816 */ /* 0x002fc60000000035 */
[----:B------:R-:W-:Y:S04]  /*6f50*/  STG.E.U16 desc[UR6][R4.64+0x2], R52 ;  /* 0x0000023404007986 */ /* 0x000fe8000c101506 */
[----:B------:R-:W-:Y:S04]  /*6f60*/  STG.E.U16 desc[UR6][R4.64+0x4], R100 ;  /* 0x0000046404007986 */ /* 0x000fe8000c101506 */
[----:B------:R0:W-:Y:S04]  /*6f70*/  STG.E.U16 desc[UR6][R4.64+0x6], R53 ;  /* 0x0000063504007986 */ /* 0x0001e8000c101506 */
[----:B------:R-:W-:Y:S01]  /*6f80*/  STG.E.U16 desc[UR6][R60.64+0x4], R99 ;  /* 0x000004633c007986 */ /* 0x000fe2000c101506 */
[----:B0-----:R-:W-:-:S02]  /*6f90*/  F2FP.F16.F32.PACK_AB R5, R55, R104 ;  /* 0x000000683705723e */ /* 0x001fc400000000ff */
[----:B---3--:R-:W-:Y:S02]  /*6fa0*/  F2FP.F16.F32.PACK_AB R17, R54, R102 ;  /* 0x000000663611723e */ /* 0x008fe400000000ff */
[----:B------:R-:W3:Y:S02]  /*6fb0*/  LDL.LU R54, [R1+0x110] ;  /* 0x0001100001367983 */ /* 0x000ee40000300800 */
[----:B------:R-:W-:Y:S02]  /*6fc0*/  PRMT R4, R17, 0x7632, R4 ;  /* 0x0000763211047816 */ /* 0x000fe40000000004 */
[----:B------:R-:W3:Y:S04]  /*6fd0*/  LDL.LU R102, [R1+0x158] ;  /* 0x0001580001667983 */ /* 0x000ee80000300800 */
[----:B------:R0:W-:Y:S04]  /*6fe0*/  STG.E.U16 desc[UR6][R60.64], R17 ;  /* 0x000000113c007986 */ /* 0x0001e8000c101506 */
[----:B------:R-:W4:Y:S04]  /*6ff0*/  LDL.LU R3, [R1+0x260] ;  /* 0x0002600001037983 */ /* 0x000f280000300800 */
[----:B------:R-:W4:Y:S01]  /*7000*/  LDL.LU R55, [R1+0x118] ;  /* 0x0001180001377983 */ /* 0x000f220000300800 */
[----:B0-----:R-:W-:-:S03]  /*7010*/  PRMT R17, R99, 0x7632, R17 ;  /* 0x0000763263117816 */ /* 0x001fc60000000011 */
[----:B------:R-:W4:Y:S04]  /*7020*/  LDL.LU R104, [R1+0x17c] ;  /* 0x00017c0001687983 */ /* 0x000f280000300800 */
[----:B------:R0:W-:Y:S04]  /*7030*/  STG.E.U16 desc[UR6][R60.64+0x2], R4 ;  /* 0x000002043c007986 */ /* 0x0001e8000c101506 */
[----:B------:R-:W-:Y:S04]  /*7040*/  STG.E.U16 desc[UR6][R60.64+0x6], R17 ;  /* 0x000006113c007986 */ /* 0x000fe8000c101506 */
[----:B------:R2:W-:Y:S01]  /*7050*/  STG.E.U16 desc[UR6][R62.64], R5 ;  /* 0x000000053e007986 */ /* 0x0005e2000c101506 */
[----:B0-----:R-:W-:-:S02]  /*7060*/  PRMT R4, R5, 0x7632, R4 ;  /* 0x0000763205047816 */ /* 0x001fc40000000004 */
[----:B--2---:R-:W-:Y:S02]  /*7070*/  F2FP.F16.F32.PACK_AB R5, R105, R125 ;  /* 0x0000007d6905723e */ /* 0x004fe400000000ff */
[----:B------:R-:W2:Y:S04]  /*7080*/  LDL.LU R105, [R1+0x114] ;  /* 0x0001140001697983 */ /* 0x000ea80000300800 */
[----:B------:R-:W2:Y:S01]  /*7090*/  LDL.LU R125, [R1+0x1a4] ;  /* 0x0001a400017d7983 */ /* 0x000ea20000300800 */
[----:B------:R-:W-:Y:S02]  /*70a0*/  F2FP.F16.F32.PACK_AB R98, R98, R124 ;  /* 0x0000007c6262723e */ /* 0x000fe400000000ff */
[----:B------:R-:W-:Y:S02]  /*70b0*/  F2FP.F16.F32.PACK_AB R97, R97, R123 ;  /* 0x0000007b6161723e */ /* 0x000fe400000000ff */
[----:B------:R-:W-:Y:S01]  /*70c0*/  PRMT R17, R98, 0x7632, R17 ;  /* 0x0000763262117816 */ /* 0x000fe20000000011 */
[----:B------:R0:W-:Y:S01]  /*70d0*/  STG.E.U16 desc[UR6][R62.64+0x2], R4 ;  /* 0x000002043e007986 */ /* 0x0001e2000c101506 */
[----:B------:R-:W-:-:S03]  /*70e0*/  F2FP.F16.F32.PACK_AB R96, R96, R122 ;  /* 0x0000007a6060723e */ /* 0x000fc600000000ff */
        /* <DEDUP_REMOVED lines=11> */
[----:B---3--:R-:W-:-:S03]  /*71a0*/  F2FP.F16.F32.PACK_AB R5, R54, R102 ;  /* 0x000000663605723e */ /* 0x008fc600000000ff */
[----:B------:R-:W3:Y:S04]  /*71b0*/  LDL.LU R54, [R1+0x10c] ;  /* 0x00010c0001367983 */ /* 0x000ee80000300800 */
[----:B------:R-:W3:Y:S01]  /*71c0*/  LDL.LU R102, [R1+0x1f0] ;  /* 0x0001f00001667983 */ /* 0x000ee20000300800 */
[----:B------:R-:W-:-:S03]  /*71d0*/  PRMT R4, R5, 0x7632, R4 ;  /* 0x0000763205047816 */ /* 0x000fc60000000004 */
[----:B------:R4:W-:Y:S04]  /*71e0*/  STG.E.U16 desc[UR6][R64.64], R5 ;  /* 0x0000000540007986 */ /* 0x0009e8000c101506 */
[----:B------:R0:W-:Y:S01]  /*71f0*/  STG.E.U16 desc[UR6][R64.64+0x2], R4 ;  /* 0x0000020440007986 */ /* 0x0001e2000c101506 */
[----:B----4-:R-:W-:-:S03]  /*7200*/  F2FP.F16.F32.PACK_AB R5, R55, R104 ;  /* 0x000000683705723e */ /* 0x010fc600000000ff */
[----:B------:R-:W4:Y:S04]  /*7210*/  LDL.LU R55, [R1+0x104] ;  /* 0x0001040001377983 */ /* 0x000f280000300800 */
[----:B------:R-:W4:Y:S01]  /*7220*/  LDL.LU R104, [R1+0x200] ;  /* 0x0002000001687983 */ /* 0x000f220000300800 */
[----:B0-----:R-:W-:-:S03]  /*7230*/  PRMT R4, R5, 0x7632, R4 ;  /* 0x0000763205047816 */ /* 0x001fc60000000004 */
[----:B------:R2:W-:Y:S02]  /*7240*/  STG.E.U16 desc[UR6][R32.64], R5 ;  /* 0x0000000520007986 */ /* 0x0005e4000c101506 */
[----:B--2---:R-:W-:Y:S02]  /*7250*/  F2FP.F16.F32.PACK_AB R5, R105, R125 ;  /* 0x0000007d6905723e */ /* 0x004fe400000000ff */
[----:B------:R-:W2:Y:S04]  /*7260*/  LDL.LU R105, [R1+0xfc] ;  /* 0x0000fc0001697983 */ /* 0x000ea80000300800 */
[----:B------:R-:W2:Y:S01]  /*7270*/  LDL.LU R125, [R1+0x204] ;  /* 0x00020400017d7983 */ /* 0x000ea20000300800 */
[----:B------:R-:W-:Y:S02]  /*7280*/  F2FP.F16.F32.PACK_AB R51, R51, R121 ;  /* 0x000000793333723e */ /* 0x000fe400000000ff */
[----:B------:R-:W-:-:S02]  /*7290*/  F2FP.F16.F32.PACK_AB R50, R50, R120 ;  /* 0x000000783232723e */ /* 0x000fc400000000ff */
        /* <DEDUP_REMOVED lines=15> */
[----:B------:R-:W3:Y:S01]  /*7390*/  LDL.LU R54, [R1+0xf4] ;  /* 0x0000f40001367983 */ /* 0x000ee20000300800 */
[----:B------:R-:W-:-:S03]  /*73a0*/  PRMT R4, R5, 0x7632, R4 ;  /* 0x0000763205047816 */ /* 0x000fc60000000004 */
[----:B------:R-:W3:Y:S04]  /*73b0*/  LDL.LU R102, [R1+0x1fc] ;  /* 0x0001fc0001667983 */ /* 0x000ee80000300800 */
[----:B------:R4:W-:Y:S04]  /*73c0*/  STG.E.U16 desc[UR6][R30.64], R5 ;  /* 0x000000051e007986 */ /* 0x0009e8000c101506 */
[----:B------:R0:W-:Y:S01]  /*73d0*/  STG.E.U16 desc[UR6][R30.64+0x2], R4 ;  /* 0x000002041e007986 */ /* 0x0001e2000c101506 */
[----:B----4-:R-:W-:-:S03]  /*73e0*/  F2FP.F16.F32.PACK_AB R5, R55, R104 ;  /* 0x000000683705723e */ /* 0x010fc600000000ff */
[----:B------:R-:W4:Y:S01]  /*73f0*/  LDL.LU R55, [R1+0xf0] ;  /* 0x0000f00001377983 */ /* 0x000f220000300800 */
[----:B0-----:R-:W-:-:S03]  /*7400*/  PRMT R4, R5, 0x7632, R4 ;  /* 0x0000763205047816 */ /* 0x001fc60000000004 */
[----:B------:R-:W4:Y:S04]  /*7410*/  LDL.LU R104, [R1+0x1f8] ;  /* 0x0001f80001687983 */ /* 0x000f280000300800 */
[----:B------:R2:W-:Y:S02]  /*7420*/  STG.E.U16 desc[UR6][R68.64], R5 ;  /* 0x0000000544007986 */ /* 0x0005e4000c101506 */
[----:B--2---:R-:W-:Y:S02]  /*7430*/  F2FP.F16.F32.PACK_AB R5, R105, R125 ;  /* 0x0000007d6905723e */ /* 0x004fe400000000ff */
[----:B------:R-:W2:Y:S04]  /*7440*/  LDL.LU R105, [R1+0xec] ;  /* 0x0000ec0001697983 */ /* 0x000ea80000300800 */
[----:B------:R-:W2:Y:S01]  /*7450*/  LDL.LU R125, [R1+0x1f4] ;  /* 0x0001f400017d7983 */ /* 0x000ea20000300800 */
[----:B------:R-:W-:-:S02]  /*7460*/  F2FP.F16.F32.PACK_AB R48, R48, R118 ;  /* 0x000000763030723e */ /* 0x000fc400000000ff */
[----:B------:R-:W-:Y:S02]  /*7470*/  F2FP.F16.F32.PACK_AB R47, R47, R117 ;  /* 0x000000752f2f723e */ /* 0x000fe400000000ff */
        /* <DEDUP_REMOVED lines=10> */
[----:B---3--:R-:W-:-:S03]  /*7520*/  F2FP.F16.F32.PACK_AB R5, R54, R102 ;  /* 0x000000663605723e */ /* 0x008fc600000000ff */
[----:B------:R-:W3:Y:S04]  /*7530*/  LDL.LU R54, [R1+0xe4] ;  /* 0x0000e40001367983 */ /* 0x000ee80000300800 */
[----:B------:R-:W3:Y:S01]  /*7540*/  LDL.LU R102, [R1+0x1e8] ;  /* 0x0001e80001667983 */ /* 0x000ee20000300800 */
[----:B0-----:R-:W-:-:S03]  /*7550*/  PRMT R4, R5, 0x7632, R4 ;  /* 0x0000763205047816 */ /* 0x001fc60000000004 */
[----:B------:R4:W-:Y:S02]  /*7560*/  STG.E.U16 desc[UR6][R70.64], R5 ;  /* 0x0000000546007986 */ /* 0x0009e4000c101506 */
[----:B----4-:R-:W-:Y:S02]  /*7570*/  F2FP.F16.F32.PACK_AB R5, R55, R104 ;  /* 0x000000683705723e */ /* 0x010fe400000000ff */
[----:B------:R-:W4:Y:S04]  /*7580*/  LDL.LU R55, [R1+0xdc] ;  /* 0x0000dc0001377983 */ /* 0x000f280000300800 */
[----:B------:R-:W4:Y:S01]  /*7590*/  LDL.LU R104, [R1+0x1b4] ;  /* 0x0001b40001687983 */ /* 0x000f220000300800 */
[----:B--2---:R-:W-:-:S03]  /*75a0*/  F2FP.F16.F32.PACK_AB R28, R105, R125 ;  /* 0x0000007d691c723e */ /* 0x004fc600000000ff */
[----:B------:R-:W2:Y:S04]  /*75b0*/  LDL.LU R105, [R1+0xd8] ;  /* 0x0000d80001697983 */ /* 0x000ea80000300800 */
[----:B------:R-:W2:Y:S01]  /*75c0*/  LDL.LU R125, [R1+0x1a0] ;  /* 0x0001a000017d7983 */ /* 0x000ea20000300800 */
[----:B------:R-:W-:Y:S02]  /*75d0*/  F2FP.F16.F32.PACK_AB R46, R46, R116 ;  /* 0x000000742e2e723e */ /* 0x000fe400000000ff */
[----:B------:R-:W-:Y:S02]  /*75e0*/  F2FP.F16.F32.PACK_AB R45, R45, R115 ;  /* 0x000000732d2d723e */ /* 0x000fe400000000ff */
[----:B------:R-:W-:Y:S01]  /*75f0*/  PRMT R17, R46, 0x7632, R17 ;  /* 0x000076322e117816 */ /* 0x000fe20000000011 */
[----:B------:R0:W-:Y:S01]  /*7600*/  STG.E.U16 desc[UR6][R70.64+0x2], R4 ;  /* 0x0000020446007986 */ /* 0x0001e2000c101506 */
[----:B------:R-:W-:-:S02]  /*7610*/  PRMT R29, R45, 0x7632, R29 ;  /* 0x000076322d1d7816 */ /* 0x000fc4000000001d */
[----:B------:R-:W-:Y:S01]  /*7620*/  F2FP.F16.F32.PACK_AB R44, R44, R114 ;  /* 0x000000722c2c723e */ /* 0x000fe200000000ff */
[----:B------:R-:W-:Y:S01]  /*7630*/  STG.E.U16 desc[UR6][R70.64+0x4], R46 ;  /* 0x0000042e46007986 */ /* 0x000fe2000c101506 */
[----:B------:R-:W-:-:S03]  /*7640*/  F2FP.F16.F32.PACK_AB R43, R43, R113 ;  /* 0x000000712b2b723e */ /* 0x000fc600000000ff */
[----:B------:R1:W-:Y:S01]  /*7650*/  STG.E.U16 desc[UR6][R70.64+0x6], R17 ;  /* 0x0000061146007986 */ /* 0x0003e2000c101506 */
[----:B0-----:R-:W-:-:S03]  /*7660*/  PRMT R4, R5, 0x7632, R4 ;  /* 0x0000763205047816 */ /* 0x001fc60000000004 */
[----:B------:R-:W-:Y:S04]  /*7670*/  STG.E.U16 desc[UR6][R26.64], R5 ;  /* 0x000000051a007986 */ /* 0x000fe8000c101506 */
[----:B------:R-:W-:Y:S01]  /*7680*/  STG.E.U16 desc[UR6][R26.64+0x2], R4 ;  /* 0x000002041a007986 */ /* 0x000fe2000c101506 */
[----:B-1----:R-:W-:-:S03]  /*7690*/  PRMT R17, R28, 0x7632, R17 ;  /* 0x000076321c117816 */ /* 0x002fc60000000011 */
[----:B------:R-:W-:Y:S04]  /*76a0*/  STG.E.U16 desc[UR6][R26.64+0x4], R45 ;  /* 0x0000042d1a007986 */ /* 0x000fe8000c101506 */
[----:B------:R0:W-:Y:S04]  /*76b0*/  STG.E.U16 desc[UR6][R26.64+0x6], R29 ;  /* 0x0000061d1a007986 */ /* 0x0001e8000c101506 */
[----:B------:R1:W-:Y:S01]  /*76c0*/  STG.E.U16 desc[UR6][R72.64], R28 ;  /* 0x0000001c48007986 */ /* 0x0003e2000c101506 */
[----:B0-----:R-:W-:Y:S02]  /*76d0*/  PRMT R27, R44, 0x7632, R27 ;  /* 0x000076322c1b7816 */ /* 0x001fe4000000001b */
[----:B-1----:R-:W-:Y:S01]  /*76e0*/  PRMT R28, R43, 0x7632, R28 ;  /* 0x000076322b1c7816 */ /* 0x002fe2000000001c */
[----:B------:R0:W-:Y:S04]  /*76f0*/  STG.E.U16 desc[UR6][R72.64+0x2], R17 ;  /* 0x0000021148007986 */ /* 0x0001e8000c101506 */
[----:B------:R-:W-:Y:S04]  /*7700*/  STG.E.U16 desc[UR6][R72.64+0x4], R44 ;  /* 0x0000042c48007986 */ /* 0x000fe8000c101506 */
[----:B------:R-:W-:Y:S04]  /*7710*/  STG.E.U16 desc[UR6][R72.64+0x6], R27 ;  /* 0x0000061b48007986 */ /* 0x000fe8000c101506 */
[----:B------:R-:W-:Y:S04]  /*7720*/  STG.E.U16 desc[UR6][R24.64+0x4], R43 ;  /* 0x0000042b18007986 */ /* 0x000fe8000c101506 */
[----:B------:R-:W-:Y:S01]  /*7730*/  STG.E.U16 desc[UR6][R24.64+0x6], R28 ;  /* 0x0000061c18007986 */ /* 0x000fe2000c101506 */
[----:B---3--:R-:W-:-:S03]  /*7740*/  F2FP.F16.F32.PACK_AB R5, R54, R102 ;  /* 0x000000663605723e */ /* 0x008fc600000000ff */
[----:B------:R-:W3:Y:S01]  /*7750*/  LDL.LU R54, [R1+0xd4] ;  /* 0x0000d40001367983 */ /* 0x000ee20000300800 */
[----:B------:R-:W-:-:S03]  /*7760*/  PRMT R26, R5, 0x7632, R26 ;  /* 0x00007632051a7816 */ /* 0x000fc6000000001a */
[----:B------:R-:W3:Y:S04]  /*7770*/  LDL.LU R102, [R1+0x190] ;  /* 0x0001900001667983 */ /* 0x000ee80000300800 */
[----:B------:R-:W-:Y:S04]  /*7780*/  STG.E.U16 desc[UR6][R24.64], R5 ;  /* 0x0000000518007986 */ /* 0x000fe8000c101506 */
[----:B------:R1:W-:Y:S01]  /*7790*/  STG.E.U16 desc[UR6][R24.64+0x2], R26 ;  /* 0x0000021a18007986 */ /* 0x0003e2000c101506 */
[----:B----4-:R-:W-:-:S03]  /*77a0*/  F2FP.F16.F32.PACK_AB R4, R55, R104 ;  /* 0x000000683704723e */ /* 0x010fc600000000ff */
[----:B------:R-:W4:Y:S01]  /*77b0*/  LDL.LU R55, [R1+0xcc] ;  /* 0x0000cc0001377983 */ /* 0x000f220000300800 */
[----:B0-----:R-:W-:-:S03]  /*77c0*/  PRMT R17, R4, 0x7610, R17 ;  /* 0x0000761004117816 */ /* 0x001fc60000000011 */
[----:B------:R-:W4:Y:S01]  /*77d0*/  LDL.LU R104, [R1+0x188] ;  /* 0x0001880001687983 */ /* 0x000f220000300800 */
[----:B-1----:R-:W-:Y:S02]  /*77e0*/  PRMT R25, R4, 0x7632, R25 ;  /* 0x0000763204197816 */ /* 0x002fe40000000019 */
[----:B--2---:R-:W-:Y:S02]  /*77f0*/  F2FP.F16.F32.PACK_AB R4, R105, R125 ;  /* 0x0000007d6904723e */ /* 0x004fe400000000ff */
[----:B------:R-:W2:Y:S04]  /*7800*/  LDL.LU R105, [R1+0xa4] ;  /* 0x0000a40001697983 */ /* 0x000ea80000300800 */
[----:B------:R-:W2:Y:S01]  /*7810*/  LDL.LU R125, [R1+0x168] ;  /* 0x00016800017d7983 */ /* 0x000ea20000300800 */
[----:B------:R-:W-:-:S02]  /*7820*/  F2FP.F16.F32.PACK_AB R42, R42, R112 ;  /* 0x000000702a2a723e */ /* 0x000fc400000000ff */
[----:B------:R-:W-:Y:S02]  /*7830*/  PRMT R26, R4, 0x7610, R26 ;  /* 0x00007610041a7816 */ /* 0x000fe4000000001a */
[----:B------:R-:W-:Y:S02]  /*7840*/  PRMT R5, R42, 0x7632, R5 ;  /* 0x000076322a057816 */ /* 0x000fe40000000005 */
[----:B------:R-:W-:Y:S02]  /*7850*/  PRMT R24, R4, 0x7632, R24 ;  /* 0x0000763204187816 */ /* 0x000fe40000000018 */
[----:B------:R-:W-:Y:S01]  /*7860*/  F2FP.F16.F32.PACK_AB R41, R41, R111 ;  /* 0x0000006f2929723e */ /* 0x000fe200000000ff */
[----:B------:R0:W-:Y:S04]  /*7870*/  STG.E.U16 desc[UR6][R74.64], R17 ;  /* 0x000000114a007986 */ /* 0x0001e8000c101506 */
[----:B------:R1:W-:Y:S04]  /*7880*/  STG.E.U16 desc[UR6][R74.64+0x2], R25 ;  /* 0x000002194a007986 */ /* 0x0003e8000c101506 */
[----:B------:R1:W-:Y:S01]  /*7890*/  STG.E.U16 desc[UR6][R74.64+0x6], R5 ;  /* 0x000006054a007986 */ /* 0x0003e2000c101506 */
[----:B0-----:R-:W-:-:S03]  /*78a0*/  PRMT R17, R41, 0x7632, R17 ;  /* 0x0000763229117816 */ /* 0x001fc60000000011 */
[----:B------:R-:W-:Y:S04]  /*78b0*/  STG.E.U16 desc[UR6][R74.64+0x4], R42 ;  /* 0x0000042a4a007986 */ /* 0x000fe8000c101506 */
[----:B------:R0:W-:Y:S04]  /*78c0*/  STG.E.U16 desc[UR6][R22.64+0x2], R24 ;  /* 0x0000021816007986 */ /* 0x0001e8000c101506 */
[----:B------:R0:W-:Y:S01]  /*78d0*/  STG.E.U16 desc[UR6][R22.64+0x6], R17 ;  /* 0x0000061116007986 */ /* 0x0001e2000c101506 */
[----:B---3--:R-:W-:-:S03]  /*78e0*/  F2FP.F16.F32.PACK_AB R4, R54, R102 ;  /* 0x000000663604723e */ /* 0x008fc600000000ff */
[----:B------:R-:W3:Y:S04]  /*78f0*/  LDL.LU R54, [R1+0x80] ;  /* 0x0000800001367983 */ /* 0x000ee80000300800 */
[----:B------:R-:W3:Y:S01]  /*7900*/  LDL.LU R102, [R1+0x15c] ;  /* 0x00015c0001667983 */ /* 0x000ee20000300800 */
[C---:B-1----:R-:W-:Y:S02]  /*7910*/  PRMT R25, R4.reuse, 0x7610, R25 ;  /* 0x0000761004197816 */ /* 0x042fe40000000019 */
[----:B------:R-:W-:Y:S02]  /*7920*/  PRMT R5, R4, 0x7632, R5 ;  /* 0x0000763204057816 */ /* 0x000fe40000000005 */
[----:B----4-:R-:W-:Y:S02]  /*7930*/  F2FP.F16.F32.PACK_AB R4, R55, R104 ;  /* 0x000000683704723e */ /* 0x010fe400000000ff */
[----:B------:R-:W4:Y:S02]  /*7940*/  LDL.LU R55, [R1+0x74] ;  /* 0x0000740001377983 */ /* 0x000f240000300800 */
[----:B0-----:R-:W-:-:S02]  /*7950*/  PRMT R24, R4, 0x7610, R24 ;  /* 0x0000761004187816 */ /* 0x001fc40000000018 */
[----:B------:R-:W4:Y:S01]  /*7960*/  LDL.LU R104, [R1+0x14c] ;  /* 0x00014c0001687983 */ /* 0x000f220000300800 */
[----:B------:R-:W-:Y:S02]  /*7970*/  PRMT R17, R4, 0x7632, R17 ;  /* 0x0000763204117816 */ /* 0x000fe40000000011 */
[----:B--2---:R-:W-:Y:S02]  /*7980*/  F2FP.F16.F32.PACK_AB R4, R105, R125 ;  /* 0x0000007d6904723e */ /* 0x004fe400000000ff */
[----:B------:R-:W2:Y:S04]  /*7990*/  LDL.LU R105, [R1+0x68] ;  /* 0x0000680001697983 */ /* 0x000ea80000300800 */
[----:B------:R-:W2:Y:S01]  /*79a0*/  LDL.LU R125, [R1+0x144] ;  /* 0x00014400017d7983 */ /* 0x000ea20000300800 */
[----:B------:R-:W-:-:S02]  /*79b0*/  F2FP.F16.F32.PACK_AB R40, R40, R110 ;  /* 0x0000006e2828723e */ /* 0x000fc400000000ff */
[----:B------:R-:W-:Y:S01]  /*79c0*/  F2FP.F16.F32.PACK_AB R39, R39, R109 ;  /* 0x0000006d2727723e */ /* 0x000fe200000000ff */
[----:B------:R-:W-:Y:S04]  /*79d0*/  STG.E.U16 desc[UR6][R22.64], R26 ;  /* 0x0000001a16007986 */ /* 0x000fe8000c101506 */
[----:B------:R0:W-:Y:S01]  /*79e0*/  STG.E.U16 desc[UR6][R22.64+0x4], R41 ;  /* 0x0000042916007986 */ /* 0x0001e2000c101506 */
[----:B------:R-:W-:-:S03]  /*79f0*/  F2FP.F16.F32.PACK_AB R38, R38, R108 ;  /* 0x0000006c2626723e */ /* 0x000fc600000000ff */
[----:B------:R-:W-:Y:S01]  /*7a00*/  STG.E.U16 desc[UR6][R76.64], R25 ;  /* 0x000000194c007986 */ /* 0x000fe2000c101506 */
[----:B------:R-:W-:-:S03]  /*7a10*/  F2FP.F16.F32.PACK_AB R37, R37, R107 ;  /* 0x0000006b2525723e */ /* 0x000fc600000000ff */
[----:B------:R-:W2:Y:S01]  /*7a20*/  LDL.LU R101, [R1+0x5c] ;  /* 0x00005c0001657983 */ /* 0x000ea20000300800 */
[----:B0-----:R-:W-:Y:S02]  /*7a30*/  PRMT R23, R40, 0x7632, R23 ;  /* 0x0000763228177816 */ /* 0x001fe40000000017 */
[----:B------:R-:W-:Y:S01]  /*7a40*/  PRMT R22, R39, 0x7632, R22 ;  /* 0x0000763227167816 */ /* 0x000fe20000000016 */
[----:B------:R0:W-:Y:S04]  /*7a50*/  STG.E.U16 desc[UR6][R76.64+0x2], R5 ;  /* 0x000002054c007986 */ /* 0x0001e8000c101506 */
[----:B------:R-:W-:Y:S04]  /*7a60*/  STG.E.U16 desc[UR6][R76.64+0x4], R40 ;  /* 0x000004284c007986 */ /* 0x000fe8000c101506 */
[----:B------:R1:W-:Y:S04]  /*7a70*/  STG.E.U16 desc[UR6][R76.64+0x6], R23 ;  /* 0x000006174c007986 */ /* 0x0003e8000c101506 */
[----:B------:R-:W-:Y:S01]  /*7a80*/  STG.E.U16 desc[UR6][R20.64], R24 ;  /* 0x0000001814007986 */ /* 0x000fe2000c101506 */
[----:B0-----:R-:W-:-:S03]  /*7a90*/  PRMT R5, R4, 0x7610, R5 ;  /* 0x0000761004057816 */ /* 0x001fc60000000005 */
[----:B------:R-:W-:Y:S04]  /*7aa0*/  STG.E.U16 desc[UR6][R20.64+0x2], R17 ;  /* 0x0000021114007986 */ /* 0x000fe8000c101506 */
[----:B------:R-:W-:Y:S04]  /*7ab0*/  STG.E.U16 desc[UR6][R20.64+0x4], R39 ;  /* 0x0000042714007986 */ /* 0x000fe8000c101506 */
[----:B------:R0:W-:Y:S01]  /*7ac0*/  STG.E.U16 desc[UR6][R20.64+0x6], R22 ;  /* 0x0000061614007986 */ /* 0x0001e2000c101506 */
[----:B-1----:R-:W-:-:S03]  /*7ad0*/  PRMT R23, R38, 0x7632, R23 ;  /* 0x0000763226177816 */ /* 0x002fc60000000017 */
[----:B------:R1:W-:Y:S01]  /*7ae0*/  STG.E.U16 desc[UR6][R78.64], R5 ;  /* 0x000000054e007986 */ /* 0x0003e2000c101506 */
[----:B0-----:R-:W-:Y:S02]  /*7af0*/  PRMT R21, R4, 0x7632, R21 ;  /* 0x0000763204157816 */ /* 0x001fe40000000015 */
[----:B-1----:R-:W-:-:S03]  /*7b00*/  PRMT R5, R37, 0x7632, R5 ;  /* 0x0000763225057816 */ /* 0x002fc60000000005 */
[----:B------:R-:W-:Y:S04]  /*7b10*/  STG.E.U16 desc[UR6][R78.64+0x2], R21 ;  /* 0x000002154e007986 */ /* 0x000fe8000c101506 */
[----:B------:R-:W-:Y:S04]  /*7b20*/  STG.E.U16 desc[UR6][R78.64+0x4], R38 ;  /* 0x000004264e007986 */ /* 0x000fe8000c101506 */
[----:B------:R-:W-:Y:S04]  /*7b30*/  STG.E.U16 desc[UR6][R78.64+0x6], R23 ;  /* 0x000006174e007986 */ /* 0x000fe8000c101506 */
[----:B------:R-:W-:Y:S04]  /*7b40*/  STG.E.U16 desc[UR6][R18.64+0x4], R37 ;  /* 0x0000042512007986 */ /* 0x000fe8000c101506 */
[----:B------:R-:W-:Y:S01]  /*7b50*/  STG.E.U16 desc[UR6][R18.64+0x6], R5 ;  /* 0x0000060512007986 */ /* 0x000fe2000c101506 */
[----:B---3--:R-:W-:-:S03]  /*7b60*/  F2FP.F16.F32.PACK_AB R4, R54, R102 ;  /* 0x000000663604723e */ /* 0x008fc600000000ff */
[----:B------:R-:W3:Y:S01]  /*7b70*/  LDL.LU R54, [R1+0x140] ;  /* 0x0001400001367983 */ /* 0x000ee20000300800 */
[C---:B------:R-:W-:Y:S02]  /*7b80*/  PRMT R17, R4.reuse, 0x7610, R17 ;  /* 0x0000761004117816 */ /* 0x040fe40000000011 */
[----:B------:R-:W-:Y:S01]  /*7b90*/  PRMT R20, R4, 0x7632, R20 ;  /* 0x0000763204147816 */ /* 0x000fe20000000014 */
[----:B------:R-:W3:Y:S04]  /*7ba0*/  LDL.LU R102, [R1+0x50] ;  /* 0x0000500001667983 */ /* 0x000ee80000300800 */
[----:B------:R-:W-:Y:S04]  /*7bb0*/  STG.E.U16 desc[UR6][R18.64], R17 ;  /* 0x0000001112007986 */ /* 0x000fe8000c101506 */
[----:B------:R0:W-:Y:S01]  /*7bc0*/  STG.E.U16 desc[UR6][R18.64+0x2], R20 ;  /* 0x0000021412007986 */ /* 0x0001e2000c101506 */
[----:B----4-:R-:W-:-:S03]  /*7bd0*/  F2FP.F16.F32.PACK_AB R4, R55, R104 ;  /* 0x000000683704723e */ /* 0x010fc600000000ff */
[----:B------:R-:W4:Y:S01]  /*7be0*/  LDL.LU R55, [R1+0x138] ;  /* 0x0001380001377983 */ /* 0x000f220000300800 */
[C---:B------:R-:W-:Y:S02]  /*7bf0*/  PRMT R40, R4.reuse, 0x7610, R40 ;  /* 0x0000761004287816 */ /* 0x040fe40000000028 */
[----:B0-----:R-:W-:Y:S01]  /*7c00*/  PRMT R19, R4, 0x7632, R19 ;  /* 0x0000763204137816 */ /* 0x001fe20000000013 */
[----:B------:R-:W4:Y:S01]  /*7c10*/  LDL.LU R104, [R1+0x44] ;  /* 0x0000440001687983 */ /* 0x000f220000300800 */
[----:B--2---:R-:W-:-:S03]  /*7c20*/  F2FP.F16.F32.PACK_AB R4, R105, R125 ;  /* 0x0000007d6904723e */ /* 0x004fc600000000ff */
[----:B------:R-:W2:Y:S04]  /*7c30*/  LDL.LU R105, [R1+0x130] ;  /* 0x0001300001697983 */ /* 0x000ea80000300800 */
[----:B------:R-:W2:Y:S01]  /*7c40*/  LDL.LU R125, [R1+0x12c] ;  /* 0x00012c00017d7983 */ /* 0x000ea20000300800 */
[----:B------:R-:W-:Y:S02]  /*7c50*/  F2FP.F16.F32.PACK_AB R36, R36, R106 ;  /* 0x0000006a2424723e */ /* 0x000fe400000000ff */
[C---:B------:R-:W-:Y:S02]  /*7c60*/  PRMT R41, R4.reuse, 0x7610, R41 ;  /* 0x0000761004297816 */ /* 0x040fe40000000029 */
[----:B------:R-:W-:Y:S02]  /*7c70*/  PRMT R5, R4, 0x7632, R5 ;  /* 0x0000763204057816 */ /* 0x000fe40000000005 */
[----:B------:R-:W-:-:S02]  /*7c80*/  PRMT R17, R36, 0x7632, R17 ;  /* 0x0000763224117816 */ /* 0x000fc40000000011 */
[----:B------:R-:W-:Y:S02]  /*7c90*/  F2FP.F16.F32.PACK_AB R10, R16, R10 ;  /* 0x0000000a100a723e */ /* 0x000fe400000000ff */
[----:B------:R-:W-:Y:S01]  /*7ca0*/  F2FP.F16.F32.PACK_AB R9, R15, R9 ;  /* 0x000000090f09723e */ /* 0x000fe200000000ff */
[----:B------:R-:W-:Y:S01]  /*7cb0*/  STG.E.U16 desc[UR6][R80.64], R40 ;  /* 0x0000002850007986 */ /* 0x000fe2000c101506 */
[----:B------:R-:W-:-:S03]  /*7cc0*/  PRMT R16, R10, 0x7632, R16 ;  /* 0x000076320a107816 */ /* 0x000fc60000000010 */
[----:B------:R-:W-:Y:S04]  /*7cd0*/  STG.E.U16 desc[UR6][R80.64+0x2], R19 ;  /* 0x0000021350007986 */ /* 0x000fe8000c101506 */
[----:B------:R-:W-:Y:S04]  /*7ce0*/  STG.E.U16 desc[UR6][R80.64+0x4], R36 ;  /* 0x0000042450007986 */ /* 0x000fe8000c101506 */
[----:B------:R0:W-:Y:S04]  /*7cf0*/  STG.E.U16 desc[UR6][R80.64+0x6], R17 ;  /* 0x0000061150007986 */ /* 0x0001e8000c101506 */
[----:B------:R1:W-:Y:S04]  /*7d00*/  STG.E.U16 desc[UR6][R82.64+0x2], R5 ;  /* 0x0000020552007986 */ /* 0x0003e8000c101506 */
[----:B------:R-:W-:Y:S04]  /*7d10*/  STG.E.U16 desc[UR6][R82.64], R41 ;  /* 0x0000002952007986 */ /* 0x000fe8000c101506 */
[----:B------:R-:W-:Y:S01]  /*7d20*/  STG.E.U16 desc[UR6][R82.64+0x4], R10 ;  /* 0x0000040a52007986 */ /* 0x000fe2000c101506 */
[----:B0-----:R-:W-:-:S03]  /*7d30*/  PRMT R17, R9, 0x7632, R17 ;  /* 0x0000763209117816 */ /* 0x001fc60000000011 */
[----:B------:R-:W-:Y:S04]  /*7d40*/  STG.E.U16 desc[UR6][R82.64+0x6], R16 ;  /* 0x0000061052007986 */ /* 0x000fe8000c101506 */
[----:B------:R0:W-:Y:S01]  /*7d50*/  STG.E.U16 desc[UR6][R84.64+0x4], R9 ;  /* 0x0000040954007986 */ /* 0x0001e2000c101506 */
[----:B---3--:R-:W-:-:S04]  /*7d60*/  F2FP.F16.F32.PACK_AB R4, R101, R54 ;  /* 0x000000366504723e */ /* 0x008fc800000000ff */
[C---:B------:R-:W-:Y:S02]  /*7d70*/  PRMT R42, R4.reuse, 0x7610, R42 ;  /* 0x00007610042a7816 */ /* 0x040fe4000000002a */
[----:B------:R-:W-:Y:S02]  /*7d80*/  PRMT R15, R4, 0x7632, R15 ;  /* 0x00007632040f7816 */ /* 0x000fe4000000000f */
[----:B----4-:R-:W-:-:S04]  /*7d90*/  F2FP.F16.F32.PACK_AB R4, R102, R55 ;  /* 0x000000376604723e */ /* 0x010fc800000000ff */
[C---:B------:R-:W-:Y:S02]  /*7da0*/  PRMT R43, R4.reuse, 0x7610, R43 ;  /* 0x00007610042b7816 */ /* 0x040fe4000000002b */
[----:B-1----:R-:W-:Y:S02]  /*7db0*/  PRMT R5, R4, 0x7632, R5 ;  /* 0x0000763204057816 */ /* 0x002fe40000000005 */
[----:B--2---:R-:W-:-:S04]  /*7dc0*/  F2FP.F16.F32.PACK_AB R4, R104, R105 ;  /* 0x000000696804723e */ /* 0x004fc800000000ff */
[C---:B------:R-:W-:Y:S02]  /*7dd0*/  PRMT R44, R4.reuse, 0x7610, R44 ;  /* 0x00007610042c7816 */ /* 0x040fe4000000002c */
[----:B0-----:R-:W-:Y:S02]  /*7de0*/  PRMT R9, R4, 0x7632, R9 ;  /* 0x0000763204097816 */ /* 0x001fe40000000009 */
[----:B------:R-:W-:Y:S02]  /*7df0*/  F2FP.F16.F32.PACK_AB R4, R3, R125 ;  /* 0x0000007d0304723e */ /* 0x000fe400000000ff */
[----:B------:R-:W2:Y:S01]  /*7e00*/  LDL.LU R3, [R1+0x25c] ;  /* 0x00025c0001037983 */ /* 0x000ea20000300800 */
[----:B------:R-:W-:-:S03]  /*7e10*/  F2FP.F16.F32.PACK_AB R8, R14, R8 ;  /* 0x000000080e08723e */ /* 0x000fc600000000ff */
[----:B------:R-:W-:Y:S01]  /*7e20*/  STG.E.U16 desc[UR6][R84.64], R42 ;  /* 0x0000002a54007986 */ /* 0x000fe2000c101506 */
[----:B------:R-:W-:-:S03]  /*7e30*/  PRMT R10, R8, 0x7632, R10 ;  /* 0x00007632080a7816 */ /* 0x000fc6000000000a */
[----:B------:R-:W-:Y:S01]  /*7e40*/  STG.E.U16 desc[UR6][R84.64+0x2], R15 ;  /* 0x0000020f54007986 */ /* 0x000fe2000c101506 */
[----:B------:R-:W-:-:S03]  /*7e50*/  PRMT R45, R4, 0x7610, R45 ;  /* 0x00007610042d7816 */ /* 0x000fc6000000002d */
[----:B------:R-:W-:Y:S04]  /*7e60*/  STG.E.U16 desc[UR6][R84.64+0x6], R17 ;  /* 0x0000061154007986 */ /* 0x000fe8000c101506 */
[----:B------:R0:W-:Y:S04]  /*7e70*/  STG.E.U16 desc[UR6][R86.64+0x2], R5 ;  /* 0x0000020556007986 */ /* 0x0001e8000c101506 */
[----:B------:R1:W-:Y:S04]  /*7e80*/  STG.E.U16 desc[UR6][R86.64+0x6], R10 ;  /* 0x0000060a56007986 */ /* 0x0003e8000c101506 */
[----:B------:R-:W3:Y:S01]  /*7e90*/  LDL.LU R125, [R1+0xc] ;  /* 0x00000c00017d7983 */ /* 0x000ee20000300800 */
[----:B0-----:R-:W-:-:S03]  /*7ea0*/  PRMT R5, R4, 0x7632, R5 ;  /* 0x0000763204057816 */ /* 0x001fc60000000005 */
[----:B-1----:R-:W4:Y:S01]  /*7eb0*/  LDL.LU R10, [R1+0x108] ;  /* 0x00010800010a7983 */ /* 0x002f220000300800 */
[----:B--2---:R-:W-:-:S03]  /*7ec0*/  F2FP.F16.F32.PACK_AB R4, R58, R3 ;  /* 0x000000033a04723e */ /* 0x004fc600000000ff */
[----:B------:R-:W2:Y:S04]  /*7ed0*/  LDL.LU R58, [R1+0x258] ;  /* 0x00025800013a7983 */ /* 0x000ea80000300800 */
[----:B------:R-:W3:Y:S01]  /*7ee0*/  LDL.LU R3, [R1+0x254] ;  /* 0x0002540001037983 */ /* 0x000ee20000300800 */
[----:B------:R-:W-:Y:S02]  /*7ef0*/  F2FP.F16.F32.PACK_AB R7, R13, R7 ;  /* 0x000000070d07723e */ /* 0x000fe400000000ff */
[----:B------:R-:W-:Y:S01]  /*7f00*/  F2FP.F16.F32.PACK_AB R2, R11, R2 ;  /* 0x000000020b02723e */ /* 0x000fe200000000ff */
[----:B------:R-:W-:Y:S01]  /*7f10*/  STG.E.U16 desc[UR6][R86.64], R43 ;  /* 0x0000002b56007986 */ /* 0x000fe2000c101506 */
[----:B------:R-:W-:Y:S02]  /*7f20*/  PRMT R13, R7, 0x7632, R13 ;  /* 0x00007632070d7816 */ /* 0x000fe4000000000d */
[----:B------:R-:W-:Y:S01]  /*7f30*/  F2FP.F16.F32.PACK_AB R6, R12, R6 ;  /* 0x000000060c06723e */ /* 0x000fe200000000ff */
[----:B------:R0:W-:Y:S01]  /*7f40*/  STG.E.U16 desc[UR6][R86.64+0x4], R8 ;  /* 0x0000040856007986 */ /* 0x0001e2000c101506 */
[----:B------:R-:W-:-:S03]  /*7f50*/  F2FP.F16.F32.PACK_AB R0, R103, R0 ;  /* 0x000000006700723e */ /* 0x000fc600000000ff */
[----:B------:R1:W-:Y:S04]  /*7f60*/  STG.E.U16 desc[UR6][R88.64+0x2], R9 ;  /* 0x0000020958007986 */ /* 0x0003e8000c101506 */
[----:B------:R4:W-:Y:S01]  /*7f70*/  STG.E.U16 desc[UR6][R88.64+0x4], R7 ;  /* 0x0000040758007986 */ /* 0x0009e2000c101506 */
[----:B------:R-:W-:-:S03]  /*7f80*/  PRMT R46, R4, 0x7632, R46 ;  /* 0x00007632042e7816 */ /* 0x000fc6000000002e */
[----:B------:R-:W-:Y:S01]  /*7f90*/  STG.E.U16 desc[UR6][R88.64], R44 ;  /* 0x0000002c58007986 */ /* 0x000fe2000c101506 */
[----:B0-----:R-:W-:Y:S02]  /*7fa0*/  PRMT R8, R6, 0x7632, R8 ;  /* 0x0000763206087816 */ /* 0x001fe40000000008 */
[C---:B-1----:R-:W-:Y:S01]  /*7fb0*/  PRMT R9, R2.reuse, 0x7632, R9 ;  /* 0x0000763202097816 */ /* 0x042fe20000000009 */
[----:B------:R-:W-:Y:S01]  /*7fc0*/  STG.E.U16 desc[UR6][R88.64+0x6], R13 ;  /* 0x0000060d58007986 */ /* 0x000fe2000c101506 */
[----:B----4-:R-:W-:-:S03]  /*7fd0*/  PRMT R7, R2, 0x7610, R7 ;  /* 0x0000761002077816 */ /* 0x010fc60000000007 */
[----:B------:R0:W-:Y:S01]  /*7fe0*/  STG.E.U16 desc[UR6][R90.64+0x2], R5 ;  /* 0x000002055a007986 */ /* 0x0001e2000c101506 */
[----:B------:R-:W-:-:S03]  /*7ff0*/  LOP3.LUT R10, R10, 0x1, RZ, 0x3c, !PT ;  /* 0x000000010a0a7812 */ /* 0x000fc600078e3cff */
[----:B------:R1:W-:Y:S04]  /*8000*/  STG.E.U16 desc[UR6][R90.64], R45 ;  /* 0x0000002d5a007986 */ /* 0x0003e8000c101506 */
        /* <DEDUP_REMOVED lines=8> */
[----:B------:R1:W-:Y:S01]  /*8090*/  STG.E.U16 desc[UR6][R94.64+0x6], R5 ;  /* 0x000006055e007986 */ /* 0x0003e2000c101506 */
[----:B--2---:R-:W-:-:S03]  /*80a0*/  F2FP.F16.F32.PACK_AB R2, R59, R58 ;  /* 0x0000003a3b02723e */ /* 0x004fc600000000ff */
[----:B------:R1:W5:Y:S01]  /*80b0*/  LDL.LU R59, [R1+0x250] ;  /* 0x00025000013b7983 */ /* 0x0003620000300800 */
[----:B---3--:R-:W-:Y:S02]  /*80c0*/  IADD3 R3, P1, R3, 0x9, RZ ;  /* 0x0000000903037810 */ /* 0x008fe40007f3e0ff */
[----:B------:R-:W-:Y:S01]  /*80d0*/  PRMT R47, R2, 0x7632, R47 ;  /* 0x00007632022f7816 */ /* 0x000fe2000000002f */
[----:B------:R1:W5:Y:S01]  /*80e0*/  LDL.LU R58, [R1+0x24c] ;  /* 0x00024c00013a7983 */ /* 0x0003620000300800 */
[----:B------:R-:W-:Y:S02]  /*80f0*/  IADD3.X R125, RZ, R125, RZ, P1, !PT ;  /* 0x0000007dff7d7210 */ /* 0x000fe40000ffe4ff */
[----:B------:R-:W-:Y:S01]  /*8100*/  ISETP.GE.U32.AND P1, PT, R3, UR10, PT ;  /* 0x0000000a03007c0c */ /* 0x000fe2000bf26070 */
[----:B------:R1:W-:Y:S04]  /*8110*/  STG.E.U16 desc[UR6][R94.64], R2 ;  /* 0x000000025e007986 */ /* 0x0003e8000c101506 */
[----:B------:R1:W-:Y:S04]  /*8120*/  STL [R1+0xc], R125 ;  /* 0x00000c7d01007387 */ /* 0x0003e80000100800 */
[----:B------:R1:W-:Y:S04]  /*8130*/  STG.E.U16 desc[UR6][R94.64+0x2], R47 ;  /* 0x0000022f5e007986 */ /* 0x0003e8000c101506 */
[----:B------:R1:W-:Y:S01]  /*8140*/  STL [R1+0x108], R10 ;  /* 0x0001080a01007387 */ /* 0x0003e20000100800 */
[----:B------:R-:W-:-:S13]  /*8150*/  ISETP.GE.AND.EX P1, PT, R125, UR11, PT, P1 ;  /* 0x0000000b7d007c0c */ /* 0x000fda000bf26310 */
[----:B-1----:R-:W-:Y:S05]  /*8160*/  @!P1 BRA `(.L_x_3066) ;  /* 0xffffff8800409947 */ /* 0x002fea000383ffff */
[----:B------:R-:W-:Y:S05]  /*8170*/  EXIT ;  /* 0x000000000000794d */ /* 0x000fea0003800000 */
.L_x_3067:
        /* <DEDUP_REMOVED lines=16> */
.L_x_3236:


//--------------------- .text._ZN13group_norm_v214gn_cuda_kernelI6__halfLi480ELi2ELi32ELi30ELi1024ELb0ELi32ELi960ELi960ELi4ELb1ELi7ELb0ELb0ENS_16CompileConditionILi900EEEEEvPT_PKS4_S7_S7_flPfS8_Pj --------------------------
	.section	.text._ZN13group_norm_v214gn_cuda_kernelI6__halfLi480ELi2ELi32ELi30ELi1024ELb0ELi32ELi960ELi960ELi4ELb1ELi7ELb0ELb0ENS_16CompileConditionILi900EEEEEvPT_PKS4_S7_S7_flPfS8_Pj,"ax",@progbits
	.align	128
        .global         _ZN13group_norm_v214gn_cuda_kernelI6__halfLi480ELi2ELi32ELi30ELi1024ELb0ELi32ELi960ELi960ELi4ELb1ELi7ELb0ELb0ENS_16CompileConditionILi900EEEEEvPT_PKS4_S7_S7_flPfS8_Pj
        .type           _ZN13group_norm_v214gn_cuda_kernelI6__halfLi480ELi2ELi32ELi30ELi1024ELb0ELi32ELi960ELi960ELi4ELb1ELi7ELb0ELb0ENS_16CompileConditionILi900EEEEEvPT_PKS4_S7_S7_flPfS8_Pj,@function
        .size           _ZN13group_norm_v214gn_cuda_kernelI6__halfLi480ELi2ELi32ELi30ELi1024ELb0ELi32ELi960ELi960ELi4ELb1ELi7ELb0ELb0ENS_16CompileConditionILi900EEEEEvPT_PKS4_S7_S7_flPfS8_Pj,(.L_x_3237 - _ZN13group_norm_v214gn_cuda_kernelI6__halfLi480ELi2ELi32ELi30ELi1024ELb0ELi32ELi960ELi960ELi4ELb1ELi7ELb0ELb0ENS_16CompileConditionILi900EEEEEvPT_PKS4_S7_S7_flPfS8_Pj)
        .other          _ZN13group_norm_v214gn_cuda_kernelI6__halfLi480ELi2ELi32ELi30ELi1024ELb0ELi32ELi960ELi960ELi4ELb1ELi7ELb0ELb0ENS_16CompileConditionILi900EEEEEvPT_PKS4_S7_S7_flPfS8_Pj,@"STO_CUDA_ENTRY STV_DEFAULT"
_ZN13group_norm_v214gn_cuda_kernelI6__halfLi480ELi2ELi32ELi30ELi1024ELb0ELi32ELi960ELi960ELi4ELb1ELi7ELb0ELb0ENS_16CompileConditionILi900EEEEEvPT_PKS4_S7_S7_flPfS8_Pj:
.text._ZN13group_norm_v214gn_cuda_kernelI6__halfLi480ELi2ELi32ELi30ELi1024ELb0ELi32ELi960ELi960ELi4ELb1ELi7ELb0ELb0ENS_16CompileConditionILi900EEEEEvPT_PKS4_S7_S7_flPfS8_Pj:
        /* <DEDUP_REMOVED lines=34> */
.L_x_3078:
[----:B-1----:R-:W2:Y:S01]  /*0220*/  LDL R2, [R1+0xc0] ;  /* 0x0000c00001027983 */ /* 0x002ea20000100800 */
[----:B------:R-:W0:Y:S01]  /*0230*/  S2R R59, SR_TID.X ;  /* 0x00000000003b7919 */ /* 0x000e220000002100 */
[----:B------:R-:W1:Y:S01]  /*0240*/  S2R R0, SR_CTAID.X ;  /* 0x0000000000007919 */ /* 0x000e620000002500 */
[----:B------:R-:W-:Y:S01]  /*0250*/  HFMA2.MMA R27, -RZ, RZ, 0, 0 ;  /* 0x00000000ff1b7435 */ /* 0x000fe200000001ff */
[----:B------:R-:W-:Y:S01]  /*0260*/  ULDC.64 UR8, c[0x0][0x218] ;  /* 0x0000860000087ab9 */ /* 0x000fe20000000a00 */
[----:B------:R-:W-:Y:S01]  /*0270*/  ULDC.64 UR10, c[0x0][0x228] ;  /* 0x00008a00000a7ab9 */ /* 0x000fe20000000a00 */
[----:B0-----:R-:W-:Y:S01]  /*0280*/  IMAD.WIDE.U32 R4, R59, -0x77777777, RZ ;  /* 0x888888893b047825 */ /* 0x001fe200078e00ff */
[----:B-1----:R-:W-:-:S04]  /*0290*/  SHF.L.U32 R0, R0, 0x5, RZ ;  /* 0x0000000500007819 */ /* 0x002fc800000006ff */
[----:B------:R-:W-:Y:S02]  /*02a0*/  SHF.R.U32.HI R5, RZ, 0x7, R5 ;  /* 0x00000007ff057819 */ /* 0x000fe40000011605 */
[----:B------:R-:W-:-:S04]  /*02b0*/  LOP3.LUT R0, R0, 0x3e0, RZ, 0xc0, !PT ;  /* 0x000003e000007812 */ /* 0x000fc800078ec0ff */
[----:B------:R-:W-:Y:S01]  /*02c0*/  IADD3 R0, R0, R5, RZ ;  /* 0x0000000500007210 */ /* 0x000fe20007ffe0ff */
[----:B------:R-:W-:-:S04]  /*02d0*/  IMAD R5, R5, -0xf0, R59 ;  /* 0xffffff1005057824 */ /* 0x000fc800078e023b */
[----:B------:R-:W-:Y:S01]  /*02e0*/  IMAD R11, R0, 0x3c0, RZ ;  /* 0x000003c0000b7824 */ /* 0x000fe200078e02ff */
[----:B------:R-:W-:-:S04]  /*02f0*/  SHF.L.U32 R26, R5, 0x2, RZ ;  /* 0x00000002051a7819 */ /* 0x000fc800000006ff */
[----:B------:R-:W-:Y:S01]  /*0300*/  IADD3 R5, R11, 0x780, RZ ;  /* 0x000007800b057810 */ /* 0x000fe20007ffe0ff */
[----:B------:R-:W-:Y:S01]  /*0310*/  IMAD.WIDE.U32 R20, R3, 0xf0000, R26 ;  /* 0x000f000003147825 */ /* 0x000fe200078e001a */
[C---:B------:R-:W-:Y:S02]  /*0320*/  IADD3 R7, R11.reuse, 0xf00, RZ ;  /* 0x00000f000b077810 */ /* 0x040fe40007ffe0ff */
[----:B------:R-:W-:Y:S02]  /*0330*/  IADD3 R23, R11, 0x2580, RZ ;  /* 0x000025800b177810 */ /* 0x000fe40007ffe0ff */
[----:B------:R-:W-:Y:S02]  /*0340*/  IADD3 R4, P6, R5, R20, RZ ;  /* 0x0000001405047210 */ /* 0x000fe40007fde0ff */
[C---:B------:R-:W-:Y:S02]  /*0350*/  IADD3 R9, R11.reuse, 0x1680, RZ ;  /* 0x000016800b097810 */ /* 0x040fe40007ffe0ff */
[----:B------:R-:W-:-:S02]  /*0360*/  IADD3 R19, R11, 0x1e00, RZ ;  /* 0x00001e000b137810 */ /* 0x000fc40007ffe0ff */
[-C--:B------:R-:W-:Y:S02]  /*0370*/  IADD3 R5, P3, R7, R20.reuse, RZ ;  /* 0x0000001407057210 */ /* 0x080fe40007f7e0ff */
[----:B------:R-:W-:Y:S02]  /*0380*/  IADD3 R8, P0, R23, R20, RZ ;  /* 0x0000001417087210 */ /* 0x000fe40007f1e0ff */
        /* <DEDUP_REMOVED lines=8> */
[----:B------:R-:W-:Y:S02]  /*0410*/  IADD3 R12, R11, 0x6900, RZ ;  /* 0x000069000b0c7810 */ /* 0x000fe40007ffe0ff */
[----:B------:R-:W-:-:S02]  /*0420*/  IADD3 R6, P5, R9, R20, RZ ;  /* 0x0000001409067210 */ /* 0x000fc40007fbe0ff */
[-C--:B------:R-:W-:Y:S01]  /*0430*/  IADD3 R7, P4, R19, R20.reuse, RZ ;  /* 0x0000001413077210 */ /* 0x080fe20007f9e0ff */
[----:B------:R-:W-:Y:S01]  /*0440*/  STL [R1+0x148], R59 ;  /* 0x0001483b01007387 */ /* 0x000fe20000100800 */
[----:B------:R-:W-:-:S03]  /*0450*/  IADD3 R9, P2, R25, R20, RZ ;  /* 0x0000001419097210 */ /* 0x000fc60007f5e0ff */
[----:B------:R0:W-:Y:S01]  /*0460*/  STL [R1+0x14c], R3 ;  /* 0x00014c0301007387 */ /* 0x0001e20000100800 */
[----:B------:R-:W-:Y:S01]  /*0470*/  IADD3 R10, P1, R29, R20, RZ ;  /* 0x000000141d0a7210 */ /* 0x000fe20007f3e0ff */
[----:B--2---:R-:W-:Y:S01]  /*0480*/  IMAD R35, R2, 0xf0000, RZ ;  /* 0x000f000002237824 */ /* 0x004fe200078e02ff */
[----:B------:R-:W-:-:S04]  /*0490*/  IADD3 R2, R11, 0x7080, RZ ;  /* 0x000070800b027810 */ /* 0x000fc80007ffe0ff */
[----:B------:R-:W-:-:S04]  /*04a0*/  IADD3 R0, R21, R35, RZ ;  /* 0x0000002315007210 */ /* 0x000fc80007ffe0ff */
[----:B------:R-:W-:Y:S02]  /*04b0*/  IADD3.X R30, RZ, R0, RZ, P6, !PT ;  /* 0x00000000ff1e7210 */ /* 0x000fe400037fe4ff */
[----:B------:R-:W-:Y:S02]  /*04c0*/  IADD3 R11, P6, R11, R20, RZ ;  /* 0x000000140b0b7210 */ /* 0x000fe40007fde0ff */
[-C--:B------:R-:W-:Y:S02]  /*04d0*/  IADD3.X R24, RZ, R0.reuse, RZ, P3, !PT ;  /* 0x00000000ff187210 */ /* 0x080fe40001ffe4ff */
[----:B------:R-:W-:Y:S02]  /*04e0*/  IADD3.X R23, RZ, R0, RZ, P0, !PT ;  /* 0x00000000ff177210 */ /* 0x000fe400007fe4ff */
[----:B------:R-:W-:Y:S02]  /*04f0*/  IADD3 R28, P3, R31, R20, RZ ;  /* 0x000000141f1c7210 */ /* 0x000fe40007f7e0ff */
[----:B------:R-:W-:-:S02]  /*0500*/  LEA R48, P0, R5, UR8, 0x1 ;  /* 0x0000000805307c11 */ /* 0x000fc4000f8008ff */
[-C--:B------:R-:W-:Y:S01]  /*0510*/  IADD3.X R32, RZ, R0.reuse, RZ, P6, !PT ;  /* 0x00000000ff207210 */ /* 0x080fe200037fe4ff */
[----:B------:R-:W-:Y:S01]  /*0520*/  STL [R1+0xfc], R30 ;  /* 0x0000fc1e01007387 */ /* 0x000fe20000100800 */
[-C--:B------:R-:W-:Y:S02]  /*0530*/  IADD3.X R18, RZ, R0.reuse, RZ, P5, !PT ;  /* 0x00000000ff127210 */ /* 0x080fe40002ffe4ff */
[----:B------:R-:W-:Y:S01]  /*0540*/  IADD3.X R16, RZ, R0, RZ, P4, !PT ;  /* 0x00000000ff107210 */ /* 0x000fe200027fe4ff */
[----:B------:R-:W-:Y:S01]  /*0550*/  STL [R1+0x100], R24 ;  /* 0x0001001801007387 */ /* 0x000fe20000100800 */
[----:B------:R-:W-:Y:S02]  /*0560*/  LEA.HI.X R49, R5, UR9, R24, 0x1, P0 ;  /* 0x0000000905317c11 */ /* 0x000fe400080f0c18 */
[----:B------:R-:W-:Y:S01]  /*0570*/  LEA R46, P5, R11, UR8, 0x1 ;  /* 0x000000080b2e7c11 */ /* 0x000fe2000f8a08ff */
[----:B------:R-:W-:Y:S01]  /*0580*/  STL [R1+0x10], R28 ;  /* 0x0000101c01007387 */ /* 0x000fe20000100800 */
[----:B------:R-:W-:-:S02]  /*0590*/  IADD3 R22, P4, R33, R20, RZ ;  /* 0x0000001421167210 */ /* 0x000fc40007f9e0ff */
[----:B------:R-:W-:Y:S01]  /*05a0*/  LEA R36, P0, R7, UR8, 0x1 ;  /* 0x0000000807247c11 */ /* 0x000fe2000f8008ff */
[----:B------:R-:W-:Y:S01]  /*05b0*/  STL [R1+0x30], R32 ;  /* 0x0000302001007387 */ /* 0x000fe20000100800 */
[----:B0-----:R-:W-:Y:S02]  /*05c0*/  IADD3.X R3, RZ, R0, RZ, P2, !PT ;  /* 0x00000000ff037210 */ /* 0x001fe400017fe4ff */
[C---:B------:R-:W-:Y:S01]  /*05d0*/  LEA R40, P2, R6.reuse, UR8, 0x1 ;  /* 0x0000000806287c11 */ /* 0x040fe2000f8408ff */
[----:B------:R-:W-:Y:S01]  /*05e0*/  STL [R1+0x104], R18 ;  /* 0x0001041201007387 */ /* 0x000fe20000100800 */
[----:B------:R-:W-:Y:S02]  /*05f0*/  LEA.HI.X R47, R11, UR9, R32, 0x1, P5 ;  /* 0x000000090b2f7c11 */ /* 0x000fe4000a8f0c20 */
[----:B------:R-:W-:Y:S01]  /*0600*/  LEA.HI.X R37, R7, UR9, R16, 0x1, P0 ;  /* 0x0000000907257c11 */ /* 0x000fe200080f0c10 */
[----:B------:R0:W-:Y:S01]  /*0610*/  STL [R1+0x108], R16 ;  /* 0x0001081001007387 */ /* 0x0001e20000100800 */
[----:B------:R-:W-:-:S03]  /*0620*/  LEA.HI.X R41, R6, UR9, R18, 0x1, P2 ;  /* 0x0000000906297c11 */ /* 0x000fc600090f0c12 */
[----:B------:R1:W-:Y:S01]  /*0630*/  STL [R1+0x150], R11 ;  /* 0x0001500b01007387 */ /* 0x0003e20000100800 */
[----:B------:R-:W-:-:S03]  /*0640*/  LEA R44, P6, R4, UR8, 0x1 ;  /* 0x00000008042c7c11 */ /* 0x000fc6000f8c08ff */
[----:B------:R-:W-:Y:S01]  /*0650*/  STL [R1+0x18], R22 ;  /* 0x0000181601007387 */ /* 0x000fe20000100800 */
[----:B0-----:R-:W-:-:S03]  /*0660*/  LEA R16, P5, R9, UR8, 0x1 ;  /* 0x0000000809107c11 */ /* 0x001fc6000f8a08ff */
[----:B------:R-:W-:Y:S01]  /*0670*/  STL [R1+0x10c], R23 ;  /* 0x00010c1701007387 */ /* 0x000fe20000100800 */
[----:B------:R-:W-:Y:S02]  /*0680*/  LEA R18, P2, R8, UR8, 0x1 ;  /* 0x0000000808127c11 */ /* 0x000fe4000f8408ff */
[----:B------:R-:W-:Y:S01]  /*0690*/  IADD3 R24, P0, R17, R20, RZ ;  /* 0x0000001411187210 */ /* 0x000fe20007f1e0ff */
[----:B------:R-:W-:Y:S01]  /*06a0*/  STL [R1+0x154], R4 ;  /* 0x0001540401007387 */ /* 0x000fe20000100800 */
[----:B------:R-:W-:-:S03]  /*06b0*/  LEA.HI.X R17, R9, UR9, R3, 0x1, P5 ;  /* 0x0000000909117c11 */ /* 0x000fc6000a8f0c03 */
[----:B------:R0:W-:Y:S01]  /*06c0*/  STL [R1+0x110], R3 ;  /* 0x0001100301007387 */ /* 0x0001e20000100800 */
[----:B-1----:R-:W-:-:S03]  /*06d0*/  IADD3 R11, P5, R15, R20, RZ ;  /* 0x000000140f0b7210 */ /* 0x002fc60007fbe0ff */
[----:B------:R-:W-:Y:S01]  /*06e0*/  STL [R1+0x158], R5 ;  /* 0x0001580501007387 */ /* 0x000fe20000100800 */
[----:B------:R-:W-:-:S03]  /*06f0*/  LEA.HI.X R19, R8, UR9, R23, 0x1, P2 ;  /* 0x0000000908137c11 */ /* 0x000fc600090f0c17 */
[----:B------:R-:W-:Y:S01]  /*0700*/  STL [R1+0x15c], R6 ;  /* 0x00015c0601007387 */ /* 0x000fe20000100800 */
[----:B------:R-:W-:Y:S02]  /*0710*/  LEA.HI.X R45, R4, UR9, R30, 0x1, P6 ;  /* 0x00000009042d7c11 */ /* 0x000fe4000b0f0c1e */
[----:B0-----:R-:W-:Y:S01]  /*0720*/  IADD3.X R3, RZ, R0, RZ, P1, !PT ;  /* 0x00000000ff037210 */ /* 0x001fe20000ffe4ff */
[----:B------:R0:W-:Y:S04]  /*0730*/  STL [R1+0x160], R7 ;  /* 0x0001600701007387 */ /* 0x0001e80000100800 */
[----:B------:R1:W-:Y:S04]  /*0740*/  STL [R1+0x164], R8 ;  /* 0x0001640801007387 */ /* 0x0003e80000100800 */
[----:B------:R-:W-:Y:S01]  /*0750*/  STL [R1+0x168], R9 ;  /* 0x0001680901007387 */ /* 0x000fe20000100800 */
[----:B0-----:R-:W-:-:S02]  /*0760*/  IADD3 R7, P2, R14, R20, RZ ;  /* 0x000000140e077210 */ /* 0x001fc40007f5e0ff */
[----:B------:R-:W-:Y:S01]  /*0770*/  LEA R14, P6, R10, UR8, 0x1 ;  /* 0x000000080a0e7c11 */ /* 0x000fe2000f8c08ff */
[----:B------:R-:W-:Y:S01]  /*0780*/  STL [R1+0x20], R24 ;  /* 0x0000201801007387 */ /* 0x000fe20000100800 */
[----:B------:R-:W-:-:S03]  /*0790*/  IADD3.X R6, RZ, R0, RZ, P3, !PT ;  /* 0x00000000ff067210 */ /* 0x000fc60001ffe4ff */
[----:B------:R-:W-:Y:S01]  /*07a0*/  STL [R1+0x24], R11 ;  /* 0x0000240b01007387 */ /* 0x000fe20000100800 */
[----:B------:R-:W-:Y:S02]  /*07b0*/  LEA.HI.X R15, R10, UR9, R3, 0x1, P6 ;  /* 0x000000090a0f7c11 */ /* 0x000fe4000b0f0c03 */
[----:B------:R-:W-:Y:S01]  /*07c0*/  IADD3.X R4, RZ, R0, RZ, P4, !PT ;  /* 0x00000000ff047210 */ /* 0x000fe200027fe4ff */
[----:B------:R0:W-:Y:S01]  /*07d0*/  STL [R1+0x114], R3 ;  /* 0x0001140301007387 */ /* 0x0001e20000100800 */
[-C--:B------:R-:W-:Y:S02]  /*07e0*/  IADD3 R5, P1, R13, R20.reuse, RZ ;  /* 0x000000140d057210 */ /* 0x080fe40007f3e0ff */
[----:B------:R-:W-:Y:S01]  /*07f0*/  IADD3 R2, P4, R2, R20, RZ ;  /* 0x0000001402027210 */ /* 0x000fe20007f9e0ff */
[----:B------:R-:W-:Y:S01]  /*0800*/  STL [R1+0x28], R7 ;  /* 0x0000280701007387 */ /* 0x000fe20000100800 */
[----:B-1----:R-:W-:-:S03]  /*0810*/  IADD3.X R8, RZ, R0, RZ, P2, !PT ;  /* 0x00000000ff087210 */ /* 0x002fc600017fe4ff */
[----:B------:R1:W-:Y:S01]  /*0820*/  STL [R1+0x16c], R10 ;  /* 0x00016c0a01007387 */ /* 0x0003e20000100800 */
[----:B0-----:R-:W-:Y:S02]  /*0830*/  IADD3 R3, P3, R12, R20, RZ ;  /* 0x000000140c037210 */ /* 0x001fe40007f7e0ff */
[----:B------:R-:W-:Y:S01]  /*0840*/  LEA R20, P2, R24, UR8, 0x1 ;  /* 0x0000000818147c11 */ /* 0x000fe2000f8408ff */
[----:B------:R-:W2:Y:S04]  /*0850*/  LDG.E.64.CONSTANT R46, desc[UR6][R46.64] ;  /* 0x000000062e2e7981 */ /* 0x000ea8000c1e9b00 */
[----:B------:R-:W3:Y:S01]  /*0860*/  LDG.E.64.CONSTANT R36, desc[UR6][R36.64] ;  /* 0x0000000624247981 */ /* 0x000ee2000c1e9b00 */
[----:B-1----:R-:W-:-:S03]  /*0870*/  IADD3.X R10, RZ, R0, RZ, P0, !PT ;  /* 0x00000000ff0a7210 */ /* 0x002fc600007fe4ff */
[----:B------:R-:W4:Y:S01]  /*0880*/  LDG.E.64.CONSTANT R44, desc[UR6][R44.64] ;  /* 0x000000062c2c7981 */ /* 0x000f22000c1e9b00 */
[----:B------:R-:W-:Y:S02]  /*0890*/  LEA.HI.X R21, R24, UR9, R10, 0x1, P2 ;  /* 0x0000000918157c11 */ /* 0x000fe400090f0c0a */
[----:B------:R-:W-:Y:S01]  /*08a0*/  LEA R12, P6, R28, UR8, 0x1 ;  /* 0x000000081c0c7c11 */ /* 0x000fe2000f8c08ff */
[----:B------:R-:W4:Y:S01]  /*08b0*/  LDG.E.64.CONSTANT R48, desc[UR6][R48.64] ;  /* 0x0000000630307981 */ /* 0x000f22000c1e9b00 */
[----:B------:R-:W-:-:S03]  /*08c0*/  LEA R34, P0, R22, UR8, 0x1 ;  /* 0x0000000816227c11 */ /* 0x000fc6000f8008ff */
[----:B------:R-:W4:Y:S01]  /*08d0*/  LDG.E.64.CONSTANT R20, desc[UR6][R20.64] ;  /* 0x0000000614147981 */ /* 0x000f22000c1e9b00 */
[----:B------:R-:W-:Y:S02]  /*08e0*/  LEA.HI.X R13, R28, UR9, R6, 0x1, P6 ;  /* 0x000000091c0d7c11 */ /* 0x000fe4000b0f0c06 */
[----:B------:R-:W-:Y:S01]  /*08f0*/  LEA.HI.X R35, R22, UR9, R4, 0x1, P0 ;  /* 0x0000000916237c11 */ /* 0x000fe200080f0c04 */
[----:B------:R-:W-:Y:S01]  /*0900*/  STL [R1+0x2c], R5 ;  /* 0x00002c0501007387 */ /* 0x000fe20000100800 */
[-C--:B------:R-:W-:Y:S02]  /*0910*/  IADD3.X R9, RZ, R0.reuse, RZ, P5, !PT ;  /* 0x00000000ff097210 */ /* 0x080fe40002ffe4ff */
[C---:B------:R-:W-:Y:S01]  /*0920*/  LEA R22, P0, R11.reuse, UR8, 0x1 ;  /* 0x000000080b167c11 */ /* 0x040fe2000f8008ff */
[----:B------:R0:W-:Y:S03]  /*0930*/  STL [R1+0x118], R6 ;  /* 0x0001180601007387 */ /* 0x0001e60000100800 */
[----:B------:R-:W-:Y:S01]  /*0940*/  LEA.HI.X R23, R11, UR9, R9, 0x1, P0 ;  /* 0x000000090b177c11 */ /* 0x000fe200080f0c09 */
[----:B------:R-:W4:Y:S04]  /*0950*/  LDG.E.64.CONSTANT R16, desc[UR6][R16.64] ;  /* 0x0000000610107981 */ /* 0x000f28000c1e9b00 */
[----:B------:R-:W4:Y:S01]  /*0960*/  LDG.E.64.CONSTANT R18, desc[UR6][R18.64] ;  /* 0x0000000612127981 */ /* 0x000f22000c1e9b00 */
[----:B0-----:R-:W-:-:S02]  /*0970*/  IADD3.X R6, RZ, R0, RZ, P1, !PT ;  /* 0x00000000ff067210 */ /* 0x001fc40000ffe4ff */
[C---:B------:R-:W-:Y:S01]  /*0980*/  LEA R32, P1, R7.reuse, UR8, 0x1 ;  /* 0x0000000807207c11 */ /* 0x040fe2000f8208ff */
[----:B------:R-:W-:Y:S03]  /*0990*/  STL [R1+0x78], R3 ;  /* 0x0000780301007387 */ /* 0x000fe60000100800 */
[----:B------:R-:W-:Y:S01]  /*09a0*/  LEA.HI.X R33, R7, UR9, R8, 0x1, P1 ;  /* 0x0000000907217c11 */ /* 0x000fe200088f0c08 */
[----:B------:R0:W-:Y:S01]  /*09b0*/  STL [R1+0x120], R4 ;  /* 0x0001200401007387 */ /* 0x0001e20000100800 */
[----:B------:R-:W-:-:S03]  /*09c0*/  LEA R30, P1, R3, UR8, 0x1 ;  /* 0x00000008031e7c11 */ /* 0x000fc6000f8208ff */
[----:B------:R-:W4:Y:S04]  /*09d0*/  LDG.E.64.CONSTANT R22, desc[UR6][R22.64] ;  /* 0x0000000616167981 */ /* 0x000f28000c1e9b00 */
[----:B------:R-:W4:Y:S01]  /*09e0*/  LDG.E.64.CONSTANT R32, desc[UR6][R32.64] ;  /* 0x0000000620207981 */ /* 0x000f22000c1e9b00 */
[----:B0-----:R-:W-:Y:S02]  /*09f0*/  IADD3.X R4, RZ, R0, RZ, P3, !PT ;  /* 0x00000000ff047210 */ /* 0x001fe40001ffe4ff */
[----:B------:R-:W-:Y:S01]  /*0a00*/  LEA R24, P0, R5, UR8, 0x1 ;  /* 0x0000000805187c11 */ /* 0x000fe2000f8008ff */
[----:B------:R-:W4:Y:S01]  /*0a10*/  LDG.E.64.CONSTANT R34, desc[UR6][R34.64] ;  /* 0x0000000622227981 */ /* 0x000f22000c1e9b00 */
[----:B------:R-:W-:-:S03]  /*0a20*/  LEA.HI.X R31, R3, UR9, R4, 0x1, P1 ;  /* 0x00000009031f7c11 */ /* 0x000fc600088f0c04 */
[----:B------:R-:W4:Y:S01]  /*0a30*/  LDG.E.64.CONSTANT R40, desc[UR6][R40.64] ;  /* 0x0000000628287981 */ /* 0x000f22000c1e9b00 */
[----:B------:R-:W-:-:S03]  /*0a40*/  LEA.HI.X R25, R5, UR9, R6, 0x1, P0 ;  /* 0x0000000905197c11 */ /* 0x000fc600080f0c06 */
[----:B------:R-:W4:Y:S04]  /*0a50*/  LDG.E.64.CONSTANT R12, desc[UR6][R12.64] ;  /* 0x000000060c0c7981 */ /* 0x000f28000c1e9b00 */
[----:B------:R-:W4:Y:S04]  /*0a60*/  LDG.E.64.CONSTANT R30, desc[UR6][R30.64] ;  /* 0x000000061e1e7981 */ /* 0x000f28000c1e9b00 */
[----:B------:R-:W4:Y:S04]  /*0a70*/  LDG.E.64.CONSTANT R14, desc[UR6][R14.64] ;  /* 0x000000060e0e7981 */ /* 0x000f28000c1e9b00 */
[----:B------:R-:W4:Y:S01]  /*0a80*/  LDG.E.64.CONSTANT R24, desc[UR6][R24.64] ;  /* 0x0000000618187981 */ /* 0x000f22000c1e9b00 */
[----:B------:R-:W-:-:S02]  /*0a90*/  IADD3.X R0, RZ, R0, RZ, P4, !PT ;  /* 0x00000000ff007210 */ /* 0x000fc400027fe4ff */
[----:B------:R-:W-:Y:S01]  /*0aa0*/  LEA R38, P0, R2, UR8, 0x1 ;  /* 0x0000000802267c11 */ /* 0x000fe2000f8008ff */
[----:B------:R-:W-:Y:S01]  /*0ab0*/  STL [R1+0x7c], R2 ;  /* 0x00007c0201007387 */ /* 0x000fe20000100800 */
[----:B------:R-:W-:-:S03]  /*0ac0*/  SHF.L.U32 R27, R26, 0x1, RZ ;  /* 0x000000011a1b7819 */ /* 0x000fc600000006ff */
[----:B------:R-:W-:Y:S01]  /*0ad0*/  STL [R1+0x11c], R10 ;  /* 0x00011c0a01007387 */ /* 0x000fe20000100800 */
[----:B------:R-:W-:Y:S01]  /*0ae0*/  LEA.HI.X R39, R2, UR9, R0, 0x1, P0 ;  /* 0x0000000902277c11 */ /* 0x000fe200080f0c00 */
[----:B------:R-:W-:Y:S02]  /*0af0*/  ULDC.64 UR8, c[0x0][0x220] ;  /* 0x0000880000087ab9 */ /* 0x000fe40000000a00 */
[----:B------:R-:W-:Y:S04]  /*0b00*/  STL [R1+0x124], R9 ;  /* 0x0001240901007387 */ /* 0x000fe80000100800 */
[----:B------:R-:W-:Y:S04]  /*0b10*/  STL [R1+0x128], R8 ;  /* 0x0001280801007387 */ /* 0x000fe80000100800 */
[----:B------:R-:W-:Y:S01]  /*0b20*/  STL [R1+0x12c], R6 ;  /* 0x00012c0601007387 */ /* 0x000fe20000100800 */
[----:B------:R-:W-:-:S03]  /*0b30*/  IADD3 R28, P0, R27, UR8, RZ ;  /* 0x000000081b1c7c10 */ /* 0x000fc6000ff1e0ff */
[----:B------:R-:W-:Y:S04]  /*0b40*/  STL [R1+0x134], R4 ;  /* 0x0001340401007387 */ /* 0x000fe80000100800 */
[----:B------:R0:W-:Y:S04]  /*0b50*/  STL [R1+0x130], R0 ;  /* 0x0001300001007387 */ /* 0x0001e80000100800 */
[----:B------:R-:W4:Y:S01]  /*0b60*/  LDG.E.64.CONSTANT R38, desc[UR6][R38.64] ;  /* 0x0000000626267981 */ /* 0x000f22000c1e9b00 */
[----:B0-----:R-:W-:Y:S02]  /*0b70*/  SHF.R.U32.HI R0, RZ, 0x1f, R26 ;  /* 0x0000001fff007819 */ /* 0x001fe4000001161a */
[----:B------:R-:W-:-:S02]  /*0b80*/  IADD3 R26, P1, R27, UR10, RZ ;  /* 0x0000000a1b1a7c10 */ /* 0x000fc4000ff3e0ff */
[C---:B------:R-:W-:Y:S02]  /*0b90*/  IADD3.X R29, R0.reuse, UR9, RZ, P0, !PT ;  /* 0x00000009001d7c10 */ /* 0x040fe400087fe4ff */
[----:B------:R-:W-:-:S04]  /*0ba0*/  IADD3.X R27, R0, UR11, RZ, P1, !PT ;  /* 0x0000000b001b7c10 */ /* 0x000fc80008ffe4ff */
[----:B------:R-:W5:Y:S04]  /*0bb0*/  LDG.E.64.CONSTANT R28, desc[UR6][R28.64] ;  /* 0x000000061c1c7981 */ /* 0x000f68000c1e9b00 */
[----:B------:R-:W5:Y:S01]  /*0bc0*/  LDG.E.64.CONSTANT R26, desc[UR6][R26.64] ;  /* 0x000000061a1a7981 */ /* 0x000f62000c1e9b00 */
[--C-:B--2---:R-:W-:Y:S02]  /*0bd0*/  HADD2.F32 R0, -RZ, R46.reuse.H0_H0 ;  /* 0x2000002eff007230 */ /* 0x104fe40000004100 */
[----:B------:R-:W-:Y:S02]  /*0be0*/  HADD2.F32 R43, -RZ, R46.H1_H1 ;  /* 0x3000002eff2b7230 */ /* 0x000fe40000004100 */
[--C-:B---3--:R-:W-:Y:S02]  /*0bf0*/  HADD2.F32 R57, -RZ, R36.reuse.H0_H0 ;  /* 0x20000024ff397230 */ /* 0x108fe40000004100 */
[----:B------:R-:W-:-:S02]  /*0c00*/  HADD2.F32 R56, -RZ, R36.H1_H1 ;  /* 0x30000024ff387230 */ /* 0x000fc40000004100 */
[----:B------:R-:W-:Y:S01]  /*0c10*/  FADD.FTZ R36, RZ, R0 ;  /* 0x00000000ff247221 */ /* 0x000fe20000010000 */
[--C-:B------:R-:W-:Y:S02]  /*0c20*/  HADD2.F32 R10, -RZ, R37.reuse.H1_H1 ;  /* 0x30000025ff0a7230 */ /* 0x100fe40000004100 */
[--C-:B----4-:R-:W-:Y:S01]  /*0c30*/  HADD2.F32 R61, -RZ, R44.reuse.H0_H0 ;  /* 0x2000002cff3d7230 */ /* 0x110fe20000004100 */
[----:B------:R0:W-:Y:S01]  /*0c40*/  STL [R1+0x170], R21 ;  /* 0x0001701501007387 */ /* 0x0001e20000100800 */
[----:B------:R-:W-:Y:S01]  /*0c50*/  FADD.FTZ R36, R36, R43 ;  /* 0x0000002b24247221 */ /* 0x000fe20000010000 */
[----:B------:R-:W-:Y:S02]  /*0c60*/  HADD2.F32 R5, -RZ, R44.H1_H1 ;  /* 0x3000002cff057230 */ /* 0x000fe40000004100 */
[----:B0-----:R-:W-:Y:S02]  /*0c70*/  HADD2.F32 R21, -RZ, R37.H0_H0 ;  /* 0x20000025ff157230 */ /* 0x001fe40000004100 */
[----:B------:R-:W-:-:S04]  /*0c80*/  FFMA.FTZ R37, R0, R0, RZ ;  /* 0x0000000000257223 */ /* 0x000fc800000100ff */
[----:B------:R-:W-:Y:S01]  /*0c90*/  FFMA.FTZ R37, R43, R43, R37 ;  /* 0x0000002b2b257223 */ /* 0x000fe20000010025 */
[----:B------:R-:W-:-:S03]  /*0ca0*/  FADD.FTZ R36, R36, R61 ;  /* 0x0000003d24247221 */ /* 0x000fc60000010000 */
[----:B------:R-:W-:Y:S01]  /*0cb0*/  FFMA.FTZ R37, R61, R61, R37 ;  /* 0x0000003d3d257223 */ /* 0x000fe20000010025 */
[--C-:B------:R-:W-:Y:S02]  /*0cc0*/  HADD2.F32 R60, -RZ, R48.reuse.H0_H0 ;  /* 0x20000030ff3c7230 */ /* 0x100fe40000004100 */
[----:B------:R-:W-:Y:S01]  /*0cd0*/  FADD.FTZ R36, R36, R5 ;  /* 0x0000000524247221 */ /* 0x000fe20000010000 */
[----:B------:R-:W-:Y:S02]  /*0ce0*/  HADD2.F32 R11, -RZ, R45.H0_H0 ;  /* 0x2000002dff0b7230 */ /* 0x000fe40000004100 */
[----:B------:R-:W-:Y:S01]  /*0cf0*/  FFMA.FTZ R37, R5, R5, R37 ;  /* 0x0000000505257223 */ /* 0x000fe20000010025 */
[--C-:B------:R-:W-:Y:S02]  /*0d00*/  HADD2.F32 R2, -RZ, R47.reuse.H0_H0 ;  /* 0x2000002fff027230 */ /* 0x100fe40000004100 */
[----:B------:R-:W-:Y:S02]  /*0d10*/  HADD2.F32 R46, -RZ, R47.H1_H1 ;  /* 0x3000002fff2e7230 */ /* 0x000fe40000004100 */
[----:B------:R-:W-:Y:S01]  /*0d20*/  HADD2.F32 R3, -RZ, R45.H1_H1 ;  /* 0x3000002dff037230 */ /* 0x000fe20000004100 */
[----:B------:R-:W-:Y:S01]  /*0d30*/  STL [R1+0x174], R23 ;  /* 0x0001741701007387 */ /* 0x000fe20000100800 */
[----:B------:R-:W-:-:S02]  /*0d40*/  HADD2.F32 R47, -RZ, R48.H1_H1 ;  /* 0x30000030ff2f7230 */ /* 0x000fc40000004100 */
[----:B------:R-:W-:Y:S01]  /*0d50*/  FFMA.FTZ R37, R60, R60, R37 ;  /* 0x0000003c3c257223 */ /* 0x000fe20000010025 */
[--C-:B------:R-:W-:Y:S01]  /*0d60*/  HADD2.F32 R4, -RZ, R49.reuse.H0_H0 ;  /* 0x20000031ff047230 */ /* 0x100fe20000004100 */
[----:B------:R-:W-:Y:S01]  /*0d70*/  STL [R1+0x178], R33 ;  /* 0x0001782101007387 */ /* 0x000fe20000100800 */
[----:B------:R-:W-:Y:S01]  /*0d80*/  FADD.FTZ R36, R36, R60 ;  /* 0x0000003c24247221 */ /* 0x000fe20000010000 */
[----:B------:R-:W-:Y:S02]  /*0d90*/  HADD2.F32 R42, -RZ, R49.H1_H1 ;  /* 0x30000031ff2a7230 */ /* 0x000fe40000004100 */
[----:B------:R-:W-:Y:S01]  /*0da0*/  STL [R1+0x8], R5 ;  /* 0x0000080501007387 */ /* 0x000fe20000100800 */
[--C-:B------:R-:W-:Y:S02]  /*0db0*/  HADD2.F32 R53, -RZ, R16.reuse.H0_H0 ;  /* 0x20000010ff357230 */ /* 0x100fe40000004100 */
[----:B------:R-:W-:Y:S01]  /*0dc0*/  FFMA.FTZ R37, R47, R47, R37 ;  /* 0x0000002f2f257223 */ /* 0x000fe20000010025 */
[----:B------:R-:W-:Y:S01]  /*0dd0*/  STL [R1+0x14], R11 ;  /* 0x0000140b01007387 */ /* 0x000fe20000100800 */
[----:B------:R-:W-:-:S02]  /*0de0*/  HADD2.F32 R52, -RZ, R16.H1_H1 ;  /* 0x30000010ff347230 */ /* 0x000fc40000004100 */
[----:B------:R-:W-:Y:S01]  /*0df0*/  FADD.FTZ R36, R36, R47 ;  /* 0x0000002f24247221 */ /* 0x000fe20000010000 */
[----:B------:R-:W-:Y:S01]  /*0e00*/  STL [R1+0xc], R3 ;  /* 0x00000c0301007387 */ /* 0x000fe20000100800 */
[--C-:B------:R-:W-:Y:S01]  /*0e10*/  HADD2.F32 R55, -RZ, R18.reuse.H0_H0 ;  /* 0x20000012ff377230 */ /* 0x100fe20000004100 */
[----:B------:R-:W-:Y:S01]  /*0e20*/  MOV R16, R4 ;  /* 0x0000000400107202 */ /* 0x000fe20000000f00 */
[----:B------:R-:W-:Y:S01]  /*0e30*/  HADD2.F32 R54, -RZ, R18.H1_H1 ;  /* 0x30000012ff367230 */ /* 0x000fe20000004100 */
[----:B------:R0:W-:Y:S01]  /*0e40*/  STL [R1+0x4], R47 ;  /* 0x0000042f01007387 */ /* 0x0001e20000100800 */
[--C-:B------:R-:W-:Y:S01]  /*0e50*/  HADD2.F32 R9, -RZ, R19.reuse.H0_H0 ;  /* 0x20000013ff097230 */ /* 0x100fe20000004100 */
[----:B------:R-:W-:Y:S01]  /*0e60*/  MOV R18, R11 ;  /* 0x0000000b00127202 */ /* 0x000fe20000000f00 */
[----:B------:R-:W-:Y:S01]  /*0e70*/  HADD2.F32 R8, -RZ, R19.H1_H1 ;  /* 0x30000013ff087230 */ /* 0x000fe20000004100 */
[----:B------:R-:W-:Y:S01]  /*0e80*/  STL [R1+0xbc], R4 ;  /* 0x0000bc0401007387 */ /* 0x000fe20000100800 */
[----:B------:R-:W-:Y:S01]  /*0e90*/  HADD2.F32 R45, -RZ, R34.H1_H1 ;  /* 0x30000022ff2d7230 */ /* 0x000fe20000004100 */
[----:B------:R-:W-:Y:S01]  /*0ea0*/  MOV R19, R3 ;  /* 0x0000000300137202 */ /* 0x000fe20000000f00 */
[--C-:B------:R-:W-:Y:S01]  /*0eb0*/  HADD2.F32 R58, -RZ, R40.reuse.H0_H0 ;  /* 0x20000028ff3a7230 */ /* 0x100fe20000004100 */
[----:B------:R1:W-:Y:S01]  /*0ec0*/  STL [R1+0xb8], R42 ;  /* 0x0000b82a01007387 */ /* 0x0003e20000100800 */
[----:B------:R-:W-:-:S02]  /*0ed0*/  HADD2.F32 R59, -RZ, R40.H1_H1 ;  /* 0x30000028ff3b7230 */ /* 0x000fc40000004100 */
[----:B0-----:R-:W-:Y:S01]  /*0ee0*/  HADD2.F32 R47, -RZ, R34.H0_H0 ;  /* 0x20000022ff2f7230 */ /* 0x001fe20000004100 */
[----:B------:R-:W-:Y:S01]  /*0ef0*/  MOV R34, R42 ;  /* 0x0000002a00227202 */ /* 0x000fe20000000f00 */
[--C-:B------:R-:W-:Y:S02]  /*0f00*/  HADD2.F32 R33, -RZ, R41.reuse.H0_H0 ;  /* 0x20000029ff217230 */ /* 0x100fe40000004100 */
[----:B------:R-:W-:Y:S02]  /*0f10*/  HADD2.F32 R23, -RZ, R41.H1_H1 ;  /* 0x30000029ff177230 */ /* 0x000fe40000004100 */
[--C-:B------:R-:W-:Y:S02]  /*0f20*/  HADD2.F32 R49, -RZ, R12.reuse.H0_H0 ;  /* 0x2000000cff317230 */ /* 0x100fe40000004100 */
[----:B------:R-:W-:Y:S02]  /*0f30*/  HADD2.F32 R48, -RZ, R12.H1_H1 ;  /* 0x3000000cff307230 */ /* 0x000fe40000004100 */
[----:B------:R-:W-:-:S02]  /*0f40*/  HADD2.F32 R11, -RZ, R13.H0_H0 ;  /* 0x2000000dff0b7230 */ /* 0x000fc40000004100 */
[----:B------:R-:W-:Y:S02]  /*0f50*/  HADD2.F32 R3, -RZ, R13.H1_H1 ;  /* 0x3000000dff037230 */ /* 0x000fe40000004100 */
[--C-:B------:R-:W-:Y:S02]  /*0f60*/  HADD2.F32 R44, -RZ, R20.reuse.H0_H0 ;  /* 0x20000014ff2c7230 */ /* 0x100fe40000004100 */
[----:B-1----:R-:W-:Y:S02]  /*0f70*/  HADD2.F32 R42, -RZ, R20.H1_H1 ;  /* 0x30000014ff2a7230 */ /* 0x002fe40000004100 */
[----:B------:R-:W-:Y:S01]  /*0f80*/  FADD.FTZ R20, RZ, R2 ;  /* 0x00000002ff147221 */ /* 0x000fe20000010000 */
[--C-:B------:R-:W-:Y:S02]  /*0f90*/  HADD2.F32 R41, -RZ, R22.reuse.H0_H0 ;  /* 0x20000016ff297230 */ /* 0x100fe40000004100 */
[----:B------:R-:W-:Y:S02]  /*0fa0*/  HADD2.F32 R40, -RZ, R22.H1_H1 ;  /* 0x30000016ff287230 */ /* 0x000fe40000004100 */
[----:B------:R-:W-:Y:S01]  /*0fb0*/  FFMA.FTZ R22, R2, R2, RZ ;  /* 0x0000000202167223 */ /* 0x000fe200000100ff */
[----:B------:R-:W-:-:S02]  /*0fc0*/  HADD2.F32 R12, -RZ, R32.H0_H0 ;  /* 0x20000020ff0c7230 */ /* 0x000fc40000004100 */
[----:B------:R-:W-:Y:S01]  /*0fd0*/  HADD2.F32 R13, -RZ, R32.H1_H1 ;  /* 0x30000020ff0d7230 */ /* 0x000fe20000004100 */
[----:B------:R-:W-:Y:S01]  /*0fe0*/  MOV R32, R16 ;  /* 0x0000001000207202 */ /* 0x000fe20000000f00 */
[--C-:B------:R-:W-:Y:S02]  /*0ff0*/  HADD2.F32 R7, -RZ, R17.reuse.H0_H0 ;  /* 0x20000011ff077230 */ /* 0x100fe40000004100 */
[----:B------:R-:W-:Y:S02]  /*1000*/  HADD2.F32 R6, -RZ, R17.H1_H1 ;  /* 0x30000011ff067230 */ /* 0x000fe40000004100 */
[--C-:B------:R-:W-:Y:S02]  /*1010*/  HADD2.F32 R16, -RZ, R30.reuse.H0_H0 ;  /* 0x2000001eff107230 */ /* 0x100fe40000004100 */
[----:B------:R-:W-:Y:S01]  /*1020*/  HADD2.F32 R17, -RZ, R30.H1_H1 ;  /* 0x3000001eff117230 */ /* 0x000fe20000004100 */
[----:B------:R-:W-:Y:S01]  /*1030*/  MOV R30, R18 ;  /* 0x00000012001e7202 */ /* 0x000fe20000000f00 */
[----:B------:R-:W-:Y:S01]  /*1040*/  FFMA.FTZ R22, R46, R46, R22 ;  /* 0x0000002e2e167223 */ /* 0x000fe20000010016 */
[----:B------:R-:W-:Y:S01]  /*1050*/  FADD.FTZ R20, R20, R46 ;  /* 0x0000002e14147221 */ /* 0x000fe20000010000 */
[----:B------:R-:W-:-:S02]  /*1060*/  HADD2.F32 R51, -RZ, R14.H0_H0 ;  /* 0x2000000eff337230 */ /* 0x000fc40000004100 */
[----:B------:R-:W-:Y:S02]  /*1070*/  HADD2.F32 R50, -RZ, R14.H1_H1 ;  /* 0x3000000eff327230 */ /* 0x000fe40000004100 */
[--C-:B------:R-:W-:Y:S02]  /*1080*/  HADD2.F32 R5, -RZ, R15.reuse.H0_H0 ;  /* 0x2000000fff057230 */ /* 0x100fe40000004100 */
[----:B------:R-:W-:Y:S02]  /*1090*/  HADD2.F32 R4, -RZ, R15.H1_H1 ;  /* 0x3000000fff047230 */ /* 0x000fe40000004100 */
[--C-:B------:R-:W-:Y:S02]  /*10a0*/  HADD2.F32 R14, -RZ, R24.reuse.H0_H0 ;  /* 0x20000018ff0e7230 */ /* 0x100fe40000004100 */
[----:B------:R-:W-:Y:S01]  /*10b0*/  HADD2.F32 R15, -RZ, R24.H1_H1 ;  /* 0x30000018ff0f7230 */ /* 0x000fe20000004100 */
[----:B------:R-:W-:Y:S01]  /*10c0*/  MOV R24, R19 ;  /* 0x0000001300187202 */ /* 0x000fe20000000f00 */
[----:B------:R-:W-:Y:S01]  /*10d0*/  FFMA.FTZ R22, R30, R30, R22 ;  /* 0x0000001e1e167223 */ /* 0x000fe20000010016 */
[----:B------:R-:W-:-:S03]  /*10e0*/  FADD.FTZ R20, R20, R30 ;  /* 0x0000001e14147221 */ /* 0x000fc60000010000 */
[----:B------:R-:W-:Y:S01]  /*10f0*/  FFMA.FTZ R22, R24, R24, R22 ;  /* 0x0000001818167223 */ /* 0x000fe20000010016 */
[----:B------:R-:W-:Y:S01]  /*1100*/  FADD.FTZ R20, R20, R24 ;  /* 0x0000001814147221 */ /* 0x000fe20000010000 */
[----:B------:R0:W-:Y:S02]  /*1110*/  STL [R1], R59 ;  /* 0x0000003b01007387 */ /* 0x0001e40000100800 */
[----:B------:R-:W-:Y:S01]  /*1120*/  FFMA.FTZ R22, R32, R32, R22 ;  /* 0x0000002020167223 */ /* 0x000fe20000010016 */
[----:B------:R-:W-:Y:S01]  /*1130*/  FADD.FTZ R20, R20, R32 ;  /* 0x0000002014147221 */ /* 0x000fe20000010000 */
[----:B------:R1:W-:Y:S01]  /*1140*/  STL [R1+0xb4], R33 ;  /* 0x0000b42101007387 */ /* 0x0003e20000100800 */
[----:B------:R-:W-:Y:S01]  /*1150*/  FFMA.FTZ R37, R58, R58, R37 ;  /* 0x0000003a3a257223 */ /* 0x000fe20000010025 */
[----:B------:R-:W-:Y:S01]  /*1160*/  FADD.FTZ R36, R36, R58 ;  /* 0x0000003a24247221 */ /* 0x000fe20000010000 */
[----:B------:R-:W-:Y:S01]  /*1170*/  FFMA.FTZ R22, R34, R34, R22 ;  /* 0x0000002222167223 */ /* 0x000fe20000010016 */
[----:B------:R2:W-:Y:S01]  /*1180*/  STL [R1+0xb0], R23 ;  /* 0x0000b01701007387 */ /* 0x0005e20000100800 */
[----:B------:R-:W-:-:S03]  /*1190*/  FADD.FTZ R20, R20, R34 ;  /* 0x0000002214147221 */ /* 0x000fc60000010000 */
[----:B------:R3:W-:Y:S01]  /*11a0*/  STL [R1+0xac], R21 ;  /* 0x0000ac1501007387 */ /* 0x0007e20000100800 */
[----:B------:R-:W-:-:S03]  /*11b0*/  FFMA.FTZ R37, R59, R59, R37 ;  /* 0x0000003b3b257223 */ /* 0x000fc60000010025 */
[----:B------:R4:W-:Y:S01]  /*11c0*/  STL [R1+0xa8], R10 ;  /* 0x0000a80a01007387 */ /* 0x0009e20000100800 */
[----:B------:R-:W-:Y:S01]  /*11d0*/  FADD.FTZ R36, R36, R59 ;  /* 0x0000003b24247221 */ /* 0x000fe20000010000 */
[----:B------:R-:W-:Y:S02]  /*11e0*/  FFMA.FTZ R22, R33, R33, R22 ;  /* 0x0000002121167223 */ /* 0x000fe40000010016 */
[----:B------:R4:W-:Y:S01]  /*11f0*/  STL [R1+0xa4], R9 ;  /* 0x0000a40901007387 */ /* 0x0009e20000100800 */
[----:B------:R-:W-:Y:S01]  /*1200*/  FADD.FTZ R20, R20, R33 ;  /* 0x0000002114147221 */ /* 0x000fe20000010000 */
[----:B0-----:R-:W-:Y:S02]  /*1210*/  HADD2.F32 R59, -RZ, R35.H0_H0 ;  /* 0x20000023ff3b7230 */ /* 0x001fe40000004100 */
        /* <DEDUP_REMOVED lines=12> */
[----:B-1----:R-:W4:Y:S04]  /*12e0*/  LDL.LU R33, [R1+0x178] ;  /* 0x0001780001217983 */ /* 0x002f280000300800 */
[----:B--2---:R-:W2:Y:S04]  /*12f0*/  LDL.LU R23, [R1+0x174] ;  /* 0x0001740001177983 */ /* 0x004ea80000300800 */
[----:B---3--:R-:W3:Y:S01]  /*1300*/  LDL.LU R21, [R1+0x170] ;  /* 0x0001700001157983 */ /* 0x008ee20000300800 */
[----:B------:R-:W-:Y:S01]  /*1310*/  FFMA.FTZ R22, R10, R10, R22 ;  /* 0x0000000a0a167223 */ /* 0x000fe20000010016 */
[----:B------:R-:W-:-:S02]  /*1320*/  FADD.FTZ R20, R20, R10 ;  /* 0x0000000a14147221 */ /* 0x000fc40000010000 */
[----:B----4-:R1:W5:Y:S01]  /*1330*/  LDL.LU R10, [R1+0x16c] ;  /* 0x00016c00010a7983 */ /* 0x0103620000300800 */
[----:B------:R-:W-:Y:S01]  /*1340*/  FFMA.FTZ R22, R9, R9, R22 ;  /* 0x0000000909167223 */ /* 0x000fe20000010016 */
[----:B------:R-:W-:Y:S02]  /*1350*/  FADD.FTZ R20, R20, R9 ;  /* 0x0000000914147221 */ /* 0x000fe40000010000 */
[----:B------:R1:W5:Y:S01]  /*1360*/  LDL.LU R9, [R1+0x168] ;  /* 0x0001680001097983 */ /* 0x0003620000300800 */
[----:B------:R-:W-:Y:S01]  /*1370*/  FFMA.FTZ R22, R8, R8, R22 ;  /* 0x0000000808167223 */ /* 0x000fe20000010016 */
[----:B------:R-:W-:Y:S02]  /*1380*/  FADD.FTZ R20, R20, R8 ;  /* 0x0000000814147221 */ /* 0x000fe40000010000 */
[----:B0-----:R1:W5:Y:S01]  /*1390*/  LDL.LU R8, [R1+0x164] ;  /* 0x0001640001087983 */ /* 0x0013620000300800 */
[----:B------:R-:W-:Y:S01]  /*13a0*/  FFMA.FTZ R22, R7, R7, R22 ;  /* 0x0000000707167223 */ /* 0x000fe20000010016 */
[----:B------:R-:W-:-:S02]  /*13b0*/  FADD.FTZ R20, R20, R7 ;  /* 0x0000000714147221 */ /* 0x000fc40000010000 */
[----:B------:R1:W5:Y:S01]  /*13c0*/  LDL.LU R7, [R1+0x160] ;  /* 0x0001600001077983 */ /* 0x0003620000300800 */
[----:B------:R-:W-:Y:S01]  /*13d0*/  FFMA.FTZ R22, R6, R6, R22 ;  /* 0x0000000606167223 */ /* 0x000fe20000010016 */
[----:B------:R-:W-:Y:S02]  /*13e0*/  FADD.FTZ R20, R20, R6 ;  /* 0x0000000614147221 */ /* 0x000fe40000010000 */
[----:B------:R1:W5:Y:S01]  /*13f0*/  LDL.LU R6, [R1+0x15c] ;  /* 0x00015c0001067983 */ /* 0x0003620000300800 */
[----:B------:R-:W-:Y:S01]  /*1400*/  FFMA.FTZ R22, R5, R5, R22 ;  /* 0x0000000505167223 */ /* 0x000fe20000010016 */
[----:B------:R-:W-:Y:S02]  /*1410*/  FADD.FTZ R20, R20, R5 ;  /* 0x0000000514147221 */ /* 0x000fe40000010000 */
[----:B------:R-:W4:Y:S01]  /*1420*/  LDL R34, [R1+0x138] ;  /* 0x0001380001227983 */ /* 0x000f220000100800 */
        /* <DEDUP_REMOVED lines=8> */
[----:B------:R1:W5:Y:S01]  /*14b0*/  LDL.LU R11, [R1+0x150] ;  /* 0x00015000010b7983 */ /* 0x0003620000300800 */
[----:B------:R-:W-:Y:S01]  /*14c0*/  FFMA.FTZ R22, R59, R59, R22 ;  /* 0x0000003b3b167223 */ /* 0x000fe20000010016 */
[----:B------:R-:W-:-:S02]  /*14d0*/  FADD.FTZ R32, R20, R59 ;  /* 0x0000003b14207221 */ /* 0x000fc40000010000 */
[----:B------:R1:W5:Y:S04]  /*14e0*/  LDL.LU R3, [R1+0x14c] ;  /* 0x00014c0001037983 */ /* 0x0003680000300800 */
[----:B------:R-:W4:Y:S01]  /*14f0*/  LDL.LU R59, [R1+0x148] ;  /* 0x00014800013b7983 */ /* 0x000f220000300800 */
        /* <DEDUP_REMOVED lines=16> */
[----:B------:R-:W-:Y:S02]  /*1600*/  HADD2.F32 R24, -RZ, R35.H1_H1 ;  /* 0x30000023ff187230 */ /* 0x000fe40000004100 */
[----:B------:R-:W-:Y:S01]  /*1610*/  FFMA.FTZ R37, R49, R49, R37 ;  /* 0x0000003131257223 */ /* 0x000fe20000010025 */
[----:B------:R-:W-:-:S03]  /*1620*/  FADD.FTZ R36, R36, R49 ;  /* 0x0000003124247221 */ /* 0x000fc60000010000 */
[----:B------:R-:W-:Y:S01]  /*1630*/  FFMA.FTZ R37, R48, R48, R37 ;  /* 0x0000003030257223 */ /* 0x000fe20000010025 */
[----:B------:R-:W-:Y:S01]  /*1640*/  FADD.FTZ R36, R36, R48 ;  /* 0x0000003024247221 */ /* 0x000fe20000010000 */
[----:B------:R-:W-:Y:S01]  /*1650*/  FFMA.FTZ R22, R24, R24, R22 ;  /* 0x0000001818167223 */ /* 0x000fe20000010016 */
[----:B------:R-:W-:Y:S01]  /*1660*/  FADD.FTZ R32, R32, R24 ;  /* 0x0000001820207221 */ /* 0x000fe20000010000 */
        /* <DEDUP_REMOVED lines=17> */
[--C-:B------:R-:W-:Y:S02]  /*1780*/  HADD2.F32 R18, -RZ, R38.reuse.H0_H0 ;  /* 0x20000026ff127230 */ /* 0x100fe40000004100 */
[----:B------:R-:W-:Y:S01]  /*1790*/  FFMA.FTZ R37, R14, R14, R37 ;  /* 0x0000000e0e257223 */ /* 0x000fe20000010025 */
[----:B------:R-:W-:Y:S01]  /*17a0*/  FADD.FTZ R36, R36, R14 ;  /* 0x0000000e24247221 */ /* 0x000fe20000010000 */
[----:B------:R-:W-:Y:S02]  /*17b0*/  HADD2.F32 R19, -RZ, R38.H1_H1 ;  /* 0x30000026ff137230 */ /* 0x000fe40000004100 */
[----:B------:R-:W-:Y:S02]  /*17c0*/  HADD2.F32 R38, -RZ, R31.H1_H1 ;  /* 0x3000001fff267230 */ /* 0x000fe40000004100 */
        /* <DEDUP_REMOVED lines=10> */
[----:B------:R-:W-:Y:S01]  /*1870*/  BSSY B0, `(.L_x_3068) ;  /* 0x00000cd000007945 */ /* 0x000fe20003800000 */
[--C-:B---3--:R-:W-:Y:S02]  /*1880*/  HADD2.F32 R20, -RZ, R21.reuse.H0_H0 ;  /* 0x20000015ff147230 */ /* 0x108fe40000004100 */
[----:B------:R-:W-:-:S03]  /*1890*/  HADD2.F32 R21, -RZ, R21.H1_H1 ;  /* 0x30000015ff157230 */ /* 0x000fc60000004100 */
[----:B------:R-:W-:Y:S01]  /*18a0*/  FFMA.FTZ R30, R20, R20, R22 ;  /* 0x00000014141e7223 */ /* 0x000fe20000010016 */
[----:B------:R-:W-:Y:S01]  /*18b0*/  FADD.FTZ R32, R32, R20 ;  /* 0x0000001420207221 */ /* 0x000fe20000010000 */
[--C-:B--2---:R-:W-:Y:S02]  /*18c0*/  HADD2.F32 R22, -RZ, R23.reuse.H0_H0 ;  /* 0x20000017ff167230 */ /* 0x104fe40000004100 */
        /* <DEDUP_REMOVED lines=8> */
[----:B0-----:R-:W-:Y:S02]  /*1950*/  HADD2.F32 R24, -RZ, R33.H1_H1 ;  /* 0x30000021ff187230 */ /* 0x001fe40000004100 */
[----:B------:R-:W-:Y:S01]  /*1960*/  FFMA.FTZ R30, R35, R35, R30 ;  /* 0x00000023231e7223 */ /* 0x000fe2000001001e */
[----:B------:R-:W-:Y:S01]  /*1970*/  FADD.FTZ R32, R32, R35 ;  /* 0x0000002320207221 */ /* 0x000fe20000010000 */
[--C-:B------:R-:W-:Y:S02]  /*1980*/  HADD2.F32 R33, -RZ, R25.reuse.H0_H0 ;  /* 0x20000019ff217230 */ /* 0x100fe40000004100 */
[----:B------:R-:W-:Y:S01]  /*1990*/  FFMA.FTZ R30, R24, R24, R30 ;  /* 0x00000018181e7223 */ /* 0x000fe2000001001e */
[----:B------:R-:W-:Y:S01]  /*19a0*/  FADD.FTZ R32, R32, R24 ;  /* 0x0000001820207221 */ /* 0x000fe20000010000 */
[----:B------:R-:W-:Y:S01]  /*19b0*/  HADD2.F32 R25, -RZ, R25.H1_H1 ;  /* 0x30000019ff197230 */ /* 0x000fe20000004100 */
[----:B------:R-:W-:Y:S01]  /*19c0*/  STL [R1+0x48], R35 ;  /* 0x0000482301007387 */ /* 0x000fe20000100800 */
[----:B------:R-:W-:Y:S01]  /*19d0*/  FFMA.FTZ R30, R33, R33, R30 ;  /* 0x00000021211e7223 */ /* 0x000fe2000001001e */
[----:B------:R-:W-:-:S02]  /*19e0*/  FADD.FTZ R32, R32, R33 ;  /* 0x0000002120207221 */ /* 0x000fc40000010000 */
[----:B------:R0:W-:Y:S01]  /*19f0*/  STL [R1+0x3c], R33 ;  /* 0x00003c2101007387 */ /* 0x0001e20000100800 */
[----:B------:R-:W-:Y:S01]  /*1a00*/  FFMA.FTZ R30, R25, R25, R30 ;  /* 0x00000019191e7223 */ /* 0x000fe2000001001e */
[----:B------:R-:W-:Y:S01]  /*1a10*/  FADD.FTZ R32, R32, R25 ;  /* 0x0000001920207221 */ /* 0x000fe20000010000 */
[----:B0-----:R-:W-:-:S05]  /*1a20*/  HADD2.F32 R33, -RZ, R31.H0_H0 ;  /* 0x2000001fff217230 */ /* 0x001fca0000004100 */
[----:B------:R-:W-:Y:S01]  /*1a30*/  FFMA.FTZ R31, R33, R33, R30 ;  /* 0x00000021211f7223 */ /* 0x000fe2000001001e */
[----:B------:R0:W-:Y:S01]  /*1a40*/  STL [R1+0x38], R33 ;  /* 0x0000382101007387 */ /* 0x0001e20000100800 */
[----:B------:R-:W-:Y:S01]  /*1a50*/  FADD.FTZ R30, R32, R33 ;  /* 0x00000021201e7221 */ /* 0x000fe20000010000 */
[--C-:B0-----:R-:W-:Y:S02]  /*1a60*/  HADD2.F32 R33, -RZ, R39.reuse.H0_H0 ;  /* 0x20000027ff217230 */ /* 0x101fe40000004100 */
[----:B------:R-:W-:Y:S01]  /*1a70*/  FFMA.FTZ R31, R38, R38, R31 ;  /* 0x00000026261f7223 */ /* 0x000fe2000001001f */
[----:B------:R-:W-:Y:S02]  /*1a80*/  FADD.FTZ R30, R30, R38 ;  /* 0x000000261e1e7221 */ /* 0x000fe40000010000 */
[----:B------:R-:W-:Y:S01]  /*1a90*/  STL [R1+0x34], R33 ;  /* 0x0000342101007387 */ /* 0x000fe20000100800 */
[----:B----4-:R-:W-:Y:S01]  /*1aa0*/  ISETP.GT.U32.AND P0, PT, R59, 0x3f, PT ;  /* 0x0000003f3b00780c */ /* 0x010fe20003f04070 */
[----:B------:R-:W-:-:S02]  /*1ab0*/  HADD2.F32 R39, -RZ, R39.H1_H1 ;  /* 0x30000027ff277230 */ /* 0x000fc40000004100 */
[----:B------:R-:W-:Y:S01]  /*1ac0*/  FFMA.FTZ R31, R33, R33, R31 ;  /* 0x00000021211f7223 */ /* 0x000fe2000001001f */
[----:B------:R-:W-:-:S03]  /*1ad0*/  FADD.FTZ R30, R30, R33 ;  /* 0x000000211e1e7221 */ /* 0x000fc60000010000 */
[----:B------:R-:W-:Y:S01]  /*1ae0*/  FFMA.FTZ R31, R39, R39, R31 ;  /* 0x00000027271f7223 */ /* 0x000fe2000001001f */
[----:B------:R-:W-:Y:S01]  /*1af0*/  FADD.FTZ R30, R30, R39 ;  /* 0x000000271e1e7221 */ /* 0x000fe20000010000 */
[----:B------:R-:W-:Y:S04]  /*1b00*/  STS.64 [R34], R36 ;  /* 0x0000002422007388 */ /* 0x000fe80000000a00 */
[----:B------:R0:W-:Y:S02]  /*1b10*/  STS.64 [R34+0x1680], R30 ;  /* 0x0016801e22007388 */ /* 0x0001e40000000a00 */
[----:B0-----:R-:W-:Y:S01]  /*1b20*/  CS2R R30, SRZ ;  /* 0x00000000001e7805 */ /* 0x001fe2000001ff00 */
[----:B------:R-:W-:Y:S06]  /*1b30*/  BAR.SYNC.DEFER_BLOCKING 0x0 ;  /* 0x0000000000007b1d */ /* 0x000fec0000010000 */
[----:B-1----:R-:W-:Y:S05]  /*1b40*/  @P0 BRA `(.L_x_3069) ;  /* 0x00000008007c0947 */ /* 0x002fea0003800000 */
[----:B------:R-:W-:Y:S01]  /*1b50*/  SHF.R.U32.HI R34, RZ, 0x1, R59 ;  /* 0x00000001ff227819 */ /* 0x000fe2000001163b */
[----:B------:R-:W0:Y:S01]  /*1b60*/  S2R R33, SR_CgaCtaId ;  /* 0x0000000000217919 */ /* 0x000e220000008800 */
[----:B------:R-:W-:-:S03]  /*1b70*/  MOV R35, 0x400 ;  /* 0x0000040000237802 */ /* 0x000fc60000000f00 */
[----:B------:R-:W-:-:S05]  /*1b80*/  IMAD R34, R34, 0x1e, RZ ;  /* 0x0000001e22227824 */ /* 0x000fca00078e02ff */
[----:B------:R-:W-:Y:S02]  /*1b90*/  IADD3 R31, R34, 0x2, RZ ;  /* 0x00000002221f7810 */ /* 0x000fe40007ffe0ff */
[----:B------:R-:W-:Y:S02]  /*1ba0*/  SHF.R.U32.HI R32, RZ, 0x2, R34 ;  /* 0x00000002ff207819 */ /* 0x000fe40000011622 */
[--C-:B------:R-:W-:Y:S02]  /*1bb0*/  SHF.R.U32.HI R30, RZ, 0x1, R31.reuse ;  /* 0x00000001ff1e7819 */ /* 0x100fe4000001161f */
[----:B------:R-:W-:Y:S02]  /*1bc0*/  SHF.R.U32.HI R31, RZ, 0x2, R31 ;  /* 0x00000002ff1f7819 */ /* 0x000fe4000001161f */
[----:B------:R-:W-:Y:S02]  /*1bd0*/  LOP3.LUT R30, R30, 0x1, RZ, 0xc0, !PT ;  /* 0x000000011e1e7812 */ /* 0x000fe400078ec0ff */
[----:B------:R-:W-:-:S03]  /*1be0*/  IADD3 R37, R34, 0x16, RZ ;  /* 0x0000001622257810 */ /* 0x000fc60007ffe0ff */
[----:B------:R-:W-:Y:S01]  /*1bf0*/  IMAD R30, R30, 0xf0, R31 ;  /* 0x000000f01e1e7824 */ /* 0x000fe200078e021f */
[----:B------:R-:W-:-:S04]  /*1c00*/  SHF.R.U32.HI R31, RZ, 0x1, R34 ;  /* 0x00000001ff1f7819 */ /* 0x000fc80000011622 */
[----:B------:R-:W-:Y:S02]  /*1c10*/  LOP3.LUT R31, R31, 0x1, RZ, 0xc0, !PT ;  /* 0x000000011f1f7812 */ /* 0x000fe400078ec0ff */
[----:B0-----:R-:W-:-:S03]  /*1c20*/  LEA R35, R33, R35, 0x18 ;  /* 0x0000002321237211 */ /* 0x001fc600078ec0ff */
[----:B------:R-:W-:Y:S01]  /*1c30*/  IMAD R31, R31, 0xf0, R32 ;  /* 0x000000f01f1f7824 */ /* 0x000fe200078e0220 */
[----:B------:R-:W-:-:S03]  /*1c40*/  SHF.L.U32 R32, R59, 0x3, RZ ;  /* 0x000000033b207819 */ /* 0x000fc600000006ff */
[--C-:B------:R-:W-:Y:S01]  /*1c50*/  IMAD R31, R31, 0x18, R35.reuse ;  /* 0x000000181f1f7824 */ /* 0x100fe200078e0223 */
[----:B------:R-:W-:Y:S01]  /*1c60*/  LOP3.LUT R36, R32, 0x8, RZ, 0xc0, !PT ;  /* 0x0000000820247812 */ /* 0x000fe200078ec0ff */
        /* <DEDUP_REMOVED lines=85> */
[----:B------:R-:W-:Y:S02]  /*21c0*/  IADD3 R30, R36, R30, RZ ;  /* 0x0000001e241e7210 */ /* 0x000fe40007ffe0ff */
[----:B------:R-:W-:-:S04]  /*21d0*/  IADD3 R36, R34, 0x18, RZ ;  /* 0x0000001822247810 */ /* 0x000fc80007ffe0ff */
        /* <DEDUP_REMOVED lines=11> */
[----:B------:R-:W-:-:S05]  /*2290*/  LOP3.LUT R31, R31, 0x1, RZ, 0xc0, !PT ;  /* 0x000000011f1f7812 */ /* 0x000fca00078ec0ff */
[----:B------:R-:W-:Y:S01]  /*22a0*/  IMAD R37, R31, 0xf0, R37 ;  /* 0x000000f01f257824 */ /* 0x000fe200078e0225 */
[--C-:B------:R-:W-:Y:S02]  /*22b0*/  SHF.R.U32.HI R31, RZ, 0x1, R36.reuse ;  /* 0x00000001ff1f7819 */ /* 0x100fe40000011624 */
[----:B------:R-:W-:Y:S01]  /*22c0*/  SHF.R.U32.HI R36, RZ, 0x2, R36 ;  /* 0x00000002ff247819 */ /* 0x000fe20000011624 */
[----:B------:R-:W-:Y:S01]  /*22d0*/  IMAD R37, R37, 0x18, R35 ;  /* 0x0000001825257824 */ /* 0x000fe200078e0223 */
[----:B------:R-:W-:-:S05]  /*22e0*/  LOP3.LUT R31, R31, 0x1, RZ, 0xc0, !PT ;  /* 0x000000011f1f7812 */ /* 0x000fca00078ec0ff */
[----:B------:R-:W-:Y:S01]  /*22f0*/  IMAD R36, R31, 0xf0, R36 ;  /* 0x000000f01f247824 */ /* 0x000fe200078e0224 */
[C---:B------:R-:W-:Y:S02]  /*2300*/  IADD3 R31, R34.reuse, 0x1a, RZ ;  /* 0x0000001a221f7810 */ /* 0x040fe40007ffe0ff */
[----:B------:R-:W-:Y:S01]  /*2310*/  IADD3 R34, R34, 0x1c, RZ ;  /* 0x0000001c22227810 */ /* 0x000fe20007ffe0ff */
        /* <DEDUP_REMOVED lines=9> */
[----:B------:R-:W-:Y:S02]  /*23b0*/  IMAD R34, R59, 0xf0, R34 ;  /* 0x000000f03b227824 */ /* 0x000fe400078e0222 */
[----:B------:R-:W0:Y:S02]  /*23c0*/  S2R R59, SR_TID.X ;  /* 0x00000000003b7919 */ /* 0x000e240000002100 */
[----:B------:R-:W-:Y:S01]  /*23d0*/  IMAD R34, R34, 0x18, R35 ;  /* 0x0000001822227824 */ /* 0x000fe200078e0223 */
[----:B0-----:R-:W-:-:S04]  /*23e0*/  SHF.L.U32 R59, R59, 0x3, RZ ;  /* 0x000000033b3b7819 */ /* 0x001fc800000006ff */
[----:B------:R-:W-:-:S04]  /*23f0*/  LOP3.LUT R59, R59, 0x8, RZ, 0xc0, !PT ;  /* 0x000000083b3b7812 */ /* 0x000fc800078ec0ff */
[C---:B------:R-:W-:Y:S02]  /*2400*/  IADD3 R30, R59.reuse, R30, RZ ;  /* 0x0000001e3b1e7210 */ /* 0x040fe40007ffe0ff */
[C---:B------:R-:W-:Y:S02]  /*2410*/  IADD3 R35, R59.reuse, R31, RZ ;  /* 0x0000001f3b237210 */ /* 0x040fe40007ffe0ff */
[C---:B------:R-:W-:Y:S02]  /*2420*/  IADD3 R37, R59.reuse, R37, RZ ;  /* 0x000000253b257210 */ /* 0x040fe40007ffe0ff */
[----:B------:R-:W0:Y:S01]  /*2430*/  LDS.64 R30, [R30] ;  /* 0x000000001e1e7984 */ /* 0x000e220000000a00 */
[C---:B------:R-:W-:Y:S02]  /*2440*/  IADD3 R36, R59.reuse, R36, RZ ;  /* 0x000000243b247210 */ /* 0x040fe40007ffe0ff */
[----:B------:R-:W-:Y:S01]  /*2450*/  IADD3 R34, R59, R34, RZ ;  /* 0x000000223b227210 */ /* 0x000fe20007ffe0ff */
[----:B0-----:R-:W-:Y:S01]  /*2460*/  FADD.FTZ R30, R32, R30 ;  /* 0x0000001e201e7221 */ /* 0x001fe20000010000 */
[----:B------:R-:W-:-:S02]  /*2470*/  FADD.FTZ R59, R33, R31 ;  /* 0x0000001f213b7221 */ /* 0x000fc40000010000 */
        /* <DEDUP_REMOVED lines=12> */
.L_x_3069:
[----:B------:R-:W-:Y:S05]  /*2540*/  BSYNC B0 ;  /* 0x0000000000007941 */ /* 0x000fea0003800000 */
.L_x_3068:
        /* <DEDUP_REMOVED lines=22> */
.L_x_3071:
[----:B------:R-:W-:Y:S05]  /*26b0*/  BSYNC B0 ;  /* 0x0000000000007941 */ /* 0x000fea0003800000 */
.L_x_3070:
        /* <DEDUP_REMOVED lines=11> */
.L_x_3073:
[----:B------:R-:W2:Y:S04]  /*2770*/  LD.E.STRONG.GPU R33, desc[UR6][R30.64] ;  /* 0x000000061e217980 */ /* 0x000ea8000c10f900 */
[----:B--2---:R-:W-:Y:S01]  /*2780*/  CCTL.IVALL ;  /* 0x00000000ff00798f */ /* 0x004fe20002000000 */
[----:B------:R-:W-:Y:S05]  /*2790*/  YIELD ;  /* 0x0000000000007946 */ /* 0x000fea0003800000 */
[----:B-----5:R-:W-:-:S04]  /*27a0*/  LOP3.LUT R33, R33, R32, RZ, 0x3c, !PT ;  /* 0x0000002021217212 */ /* 0x020fc800078e3cff */
[----:B------:R-:W-:-:S13]  /*27b0*/  ISETP.GT.AND P0, PT, R33, -0x1, PT ;  /* 0xffffffff2100780c */ /* 0x000fda0003f04270 */
[----:B------:R-:W-:Y:S05]  /*27c0*/  @P0 BRA `(.L_x_3073) ;  /* 0xfffffffc00e80947 */ /* 0x000fea000383ffff */
.L_x_3072:
[----:B------:R-:W1:Y:S01]  /*27d0*/  S2R R59, SR_TID.X ;  /* 0x00000000003b7919 */ /* 0x000e620000002100 */
[----:B------:R-:W-:Y:S05]  /*27e0*/  WARPSYNC.ALL ;  /* 0x0000000000007948 */ /* 0x000fea0003800000 */
[----:B------:R-:W-:Y:S01]  /*27f0*/  BAR.SYNC.DEFER_BLOCKING 0x0 ;  /* 0x0000000000007b1d */ /* 0x000fe20000010000 */
[----:B0-----:R-:W-:Y:S01]  /*2800*/  HFMA2.MMA R32, -RZ, RZ, 0, 0 ;  /* 0x00000000ff207435 */ /* 0x001fe200000001ff */
[----:B------:R-:W-:-:S04]  /*2810*/  MOV R31, RZ ;  /* 0x000000ff001f7202 */ /* 0x000fc80000000f00 */
[----:B------:R-:W-:Y:S04]  /*2820*/  BSSY B0, `(.L_x_3074) ;  /* 0x0000021000007945 */ /* 0x000fe80003800000 */
[----:B------:R-:W-:Y:S05]  /*2830*/  @P2 BRA `(.L_x_3075) ;  /* 0x00000000007c2947 */ /* 0x000fea0003800000 */
[----:B------:R-:W0:Y:S01]  /*2840*/  S2R R33, SR_CTAID.Y ;  /* 0x0000000000217919 */ /* 0x000e220000002600 */
[----:B------:R-:W0:Y:S01]  /*2850*/  LDC R30, c[0x0][0x10] ;  /* 0x00000400ff1e7b82 */ /* 0x000e220000000800 */
[----:B-1----:R-:W-:Y:S01]  /*2860*/  SHF.L.U32 R31, R59, 0x2, RZ ;  /* 0x000000023b1f7819 */ /* 0x002fe200000006ff */
[----:B-----5:R1:W-:Y:S03]  /*2870*/  STL.64 [R1+0x148], R2 ;  /* 0x0001480201007387 */ /* 0x0203e60000100a00 */
[----:B------:R-:W-:-:S03]  /*2880*/  LOP3.LUT R31, R31, 0x7fffffe0, RZ, 0xc0, !PT ;  /* 0x7fffffe01f1f7812 */ /* 0x000fc600078ec0ff */
[----:B-1----:R-:W1:Y:S01]  /*2890*/  LDC.64 R2, c[0x0][0x248] ;  /* 0x00009200ff027b82 */ /* 0x002e620000000a00 */
[----:B0-----:R-:W-:-:S05]  /*28a0*/  IMAD R30, R30, UR4, R33 ;  /* 0x000000041e1e7c24 */ /* 0x001fca000f8e0221 */
        /* <DEDUP_REMOVED lines=24> */
.L_x_3075:
[----:B------:R-:W-:Y:S05]  /*2a30*/  BSYNC B0 ;  /* 0x0000000000007941 */ /* 0x000fea0003800000 */
.L_x_3074:
[----:B------:R-:W0:Y:S01]  /*2a40*/  SHFL.BFLY PT, R33, R32, 0x4, 0x1f ;  /* 0x0c801f0020217f89 */ /* 0x000e2200000e0000 */
[----:B-1----:R-:W-:Y:S01]  /*2a50*/  LOP3.LUT P0, RZ, R59, 0xffffff07, RZ, 0xc0, !PT ;  /* 0xffffff073bff7812 */ /* 0x002fe2000780c0ff */
[----:B------:R-:W-:Y:S01]  /*2a60*/  ULDC.64 UR8, c[0x0][0x240] ;  /* 0x0000900000087ab9 */ /* 0x000fe20000000a00 */
[----:B------:R-:W-:Y:S01]  /*2a70*/  BSSY B0, `(.L_x_3076) ;  /* 0x0000022000007945 */ /* 0x000fe20003800000 */
[----:B------:R-:W1:Y:S01]  /*2a80*/  SHFL.BFLY PT, R30, R31, 0x4, 0x1f ;  /* 0x0c801f001f1e7f89 */ /* 0x000e6200000e0000 */
[----:B------:R-:W-:Y:S01]  /*2a90*/  ISETP.EQ.U32.AND P1, PT, RZ, UR8, PT ;  /* 0x00000008ff007c0c */ /* 0x000fe2000bf22070 */
[----:B------:R-:W2:Y:S01]  /*2aa0*/  S2R R34, SR_CTAID.X ;  /* 0x0000000000227919 */ /* 0x000ea20000002500 */
        /* <DEDUP_REMOVED lines=16> */
[----:B------:R-:W-:Y:S01]  /*2bb0*/  BAR.SYNC.DEFER_BLOCKING 0x0 ;  /* 0x0000000000007b1d */ /* 0x000fe20000010000 */
[----:B--2---:R-:W-:-:S04]  /*2bc0*/  LOP3.LUT P0, RZ, R34, 0x1f, RZ, 0xc0, !PT ;  /* 0x0000001f22ff7812 */ /* 0x004fc8000780c0ff */
[----:B------:R-:W-:-:S04]  /*2bd0*/  ISETP.GT.U32.OR P0, PT, R59, 0x1f, P0 ;  /* 0x0000001f3b00780c */ /* 0x000fc80000704470 */
[----:B------:R-:W-:-:S13]  /*2be0*/  ISETP.EQ.OR.EX P0, PT, RZ, UR9, P0, P1 ;  /* 0x00000009ff007c0c */ /* 0x000fda0008702710 */
[----:B0-----:R-:W-:Y:S05]  /*2bf0*/  @P0 BRA `(.L_x_3077) ;  /* 0x0000000000240947 */ /* 0x001fea0003800000 */
[----:B------:R-:W2:Y:S01]  /*2c00*/  LDL R34, [R1+0xc0] ;  /* 0x0000c00001227983 */ /* 0x000ea20000100800 */
[----:B------:R-:W-:Y:S02]  /*2c10*/  SHF.R.S32.HI R32, RZ, 0x1f, R59 ;  /* 0x0000001fff207819 */ /* 0x000fe4000001143b */
[----:B-----5:R-:W-:-:S04]  /*2c20*/  LEA R31, P0, R3, R59, 0x5 ;  /* 0x0000003b031f7211 */ /* 0x020fc800078028ff */
[----:B--2---:R-:W-:Y:S02]  /*2c30*/  LEA.HI.X R32, R3, R32, R34, 0x5, P0 ;  /* 0x0000002003207211 */ /* 0x004fe400000f2c22 */
[----:B------:R-:W-:-:S04]  /*2c40*/  LEA R30, P0, R31, UR8, 0x3 ;  /* 0x000000081f1e7c11 */ /* 0x000fc8000f8018ff */
[----:B------:R-:W-:Y:S02]  /*2c50*/  LEA.HI.X R31, R31, UR9, R32, 0x3, P0 ;  /* 0x000000091f1f7c11 */ /* 0x000fe400080f1c20 */
[----:B------:R-:W-:-:S06]  /*2c60*/  LEA R32, R59, UR5, 0x3 ;  /* 0x000000053b207c11 */ /* 0x000fcc000f8e18ff */
[----:B------:R-:W0:Y:S04]  /*2c70*/  LDS.64 R32, [R32] ;  /* 0x0000000020207984 */ /* 0x000e280000000a00 */
[----:B0-----:R0:W-:Y:S02]  /*2c80*/  STG.E.64 desc[UR6][R30.64], R32 ;  /* 0x000000201e007986 */ /* 0x0011e4000c101b06 */
.L_x_3077:
[----:B------:R-:W-:Y:S05]  /*2c90*/  BSYNC B0 ;  /* 0x0000000000007941 */ /* 0x000fea0003800000 */
.L_x_3076:
[----:B0-----:R-:W2:Y:S01]  /*2ca0*/  LDL R30, [R1+0x140] ;  /* 0x00014000011e7983 */ /* 0x001ea20000100800 */
[----:B------:R-:W-:Y:S01]  /*2cb0*/  ULDC.64 UR10, c[0x0][0x210] ;  /* 0x00008400000a7ab9 */ /* 0x000fe20000000a00 */
[----:B------:R-:W-:Y:S02]  /*2cc0*/  ULDC UR8, c[0x0][0x230] ;  /* 0x00008c0000087ab9 */ /* 0x000fe40000000800 */
[----:B------:R-:W3:Y:S04]  /*2cd0*/  LDL.LU R35, [R1+0x30] ;  /* 0x0000300001237983 */ /* 0x000ee80000300800 */
[----:B------:R-:W4:Y:S01]  /*2ce0*/  LDL R34, [R1+0x13c] ;  /* 0x00013c0001227983 */ /* 0x000f220000100800 */
[----:B-----5:R-:W-:Y:S01]  /*2cf0*/  LEA R32, P0, R11, UR10, 0x1 ;  /* 0x0000000a0b207c11 */ /* 0x020fe2000f8008ff */
[----:B------:R-:W-:-:S02]  /*2d00*/  HADD2.F32 R36, -RZ, R28.H0_H0 ;  /* 0x2000001cff247230 */ /* 0x000fc40000004100 */
[----:B------:R-:W-:Y:S01]  /*2d10*/  HADD2.F32 R37, -RZ, R26.H0_H0 ;  /* 0x2000001aff257230 */ /* 0x000fe20000004100 */
[----:B------:R0:W-:Y:S01]  /*2d20*/  STL [R1+0x148], R3 ;  /* 0x0001480301007387 */ /* 0x0001e20000100800 */
[----:B------:R-:W-:Y:S02]  /*2d30*/  HADD2.F32 R28, -RZ, R28.H1_H1 ;  /* 0x3000001cff1c7230 */ /* 0x000fe40000004100 */
[----:B------:R-:W-:Y:S02]  /*2d40*/  HADD2.F32 R26, -RZ, R26.H1_H1 ;  /* 0x3000001aff1a7230 */ /* 0x000fe40000004100 */
[----:B0-----:R-:W-:-:S05]  /*2d50*/  HADD2.F32 R3, -RZ, R29.H1_H1 ;  /* 0x3000001dff037230 */ /* 0x001fca0000004100 */
[----:B------:R-:W-:Y:S04]  /*2d60*/  STL [R1+0x1c], R3 ;  /* 0x00001c0301007387 */ /* 0x000fe80000100800 */
[----:B--2---:R-:W0:Y:S01]  /*2d70*/  LDS.64 R30, [R30+UR5] ;  /* 0x000000051e1e7984 */ /* 0x004e220008000a00 */
[----:B---3--:R-:W-:-:S03]  /*2d80*/  LEA.HI.X R33, R11, UR11, R35, 0x1, P0 ;  /* 0x0000000b0b217c11 */ /* 0x008fc600080f0c23 */
[----:B----4-:R-:W1:Y:S01]  /*2d90*/  LDS.64 R34, [R34+UR5] ;  /* 0x0000000522227984 */ /* 0x010e620008000a00 */
[----:B0-----:R-:W-:Y:S01]  /*2da0*/  FADD.FTZ R31, R31, UR8 ;  /* 0x000000081f1f7e21 */ /* 0x001fe20008010000 */
[--C-:B------:R-:W-:Y:S01]  /*2db0*/  FADD.FTZ R0, R0, -R30.reuse ;  /* 0x8000001e00007221 */ /* 0x100fe20000010000 */
[--C-:B------:R-:W-:Y:S01]  /*2dc0*/  FADD.FTZ R43, R43, -R30.reuse ;  /* 0x8000001e2b2b7221 */ /* 0x100fe20000010000 */
[--C-:B------:R-:W-:Y:S01]  /*2dd0*/  FADD.FTZ R61, R61, -R30.reuse ;  /* 0x8000001e3d3d7221 */ /* 0x100fe20000010000 */
[--C-:B------:R-:W-:Y:S01]  /*2de0*/  FADD.FTZ R60, R60, -R30.reuse ;  /* 0x8000001e3c3c7221 */ /* 0x100fe20000010000 */
[--C-:B------:R-:W-:Y:S01]  /*2df0*/  FADD.FTZ R58, R58, -R30.reuse ;  /* 0x8000001e3a3a7221 */ /* 0x100fe20000010000 */
[----:B------:R-:W0:Y:S01]  /*2e00*/  MUFU.RSQ R31, R31 ;  /* 0x0000001f001f7308 */ /* 0x000e220000001400 */
[----:B------:R-:W-:Y:S01]  /*2e10*/  FADD.FTZ R57, R57, -R30 ;  /* 0x8000001e39397221 */ /* 0x000fe20000010000 */
[----:B-1----:R-:W-:Y:S01]  /*2e20*/  FADD.FTZ R46, R46, -R34 ;  /* 0x800000222e2e7221 */ /* 0x002fe20000010000 */
        /* <DEDUP_REMOVED lines=15> */
[----:B------:R-:W-:Y:S01]  /*2f20*/  FFMA.FTZ R0, R0, R36, R37 ;  /* 0x0000002400007223 */ /* 0x000fe20000010025 */
[----:B------:R-:W-:Y:S01]  /*2f30*/  FFMA.FTZ R43, R43, R28, R26 ;  /* 0x0000001c2b2b7223 */ /* 0x000fe2000001001a */
[C---:B------:R-:W-:Y:S01]  /*2f40*/  FMUL.FTZ R58, R31.reuse, R58 ;  /* 0x0000003a1f3a7220 */ /* 0x040fe20000410000 */
[C---:B------:R-:W-:Y:S01]  /*2f50*/  FMUL.FTZ R57, R31.reuse, R57 ;  /* 0x000000391f397220 */ /* 0x040fe20000410000 */
[C---:B------:R-:W-:Y:S01]  /*2f60*/  FMUL.FTZ R55, R31.reuse, R55 ;  /* 0x000000371f377220 */ /* 0x040fe20000410000 */
[----:B------:R-:W-:Y:S01]  /*2f70*/  FMUL.FTZ R53, R31, R53 ;  /* 0x000000351f357220 */ /* 0x000fe20000410000 */
[----:B------:R-:W-:Y:S01]  /*2f80*/  F2FP.F16.F32.PACK_AB R0, R43, R0 ;  /* 0x000000002b00723e */ /* 0x000fe200000000ff */
[C---:B------:R-:W-:Y:S01]  /*2f90*/  FMUL.FTZ R51, R31.reuse, R51 ;  /* 0x000000331f337220 */ /* 0x040fe20000410000 */
[C---:B------:R-:W-:Y:S01]  /*2fa0*/  FMUL.FTZ R49, R31.reuse, R49 ;  /* 0x000000311f317220 */ /* 0x040fe20000410000 */
[C---:B------:R-:W-:Y:S01]  /*2fb0*/  FMUL.FTZ R47, R31.reuse, R47 ;  /* 0x0000002f1f2f7220 */ /* 0x040fe20000410000 */
[----:B------:R-:W-:Y:S01]  /*2fc0*/  PRMT R11, R0, 0x7632, R11 ;  /* 0x00007632000b7816 */ /* 0x000fe2000000000b */
[----:B------:R0:W-:Y:S01]  /*2fd0*/  STG.E.U16 desc[UR6][R32.64], R0 ;  /* 0x0000000020007986 */ /* 0x0001e2000c101506 */
[C---:B------:R-:W-:Y:S01]  /*2fe0*/  FMUL.FTZ R44, R31.reuse, R44 ;  /* 0x0000002c1f2c7220 */ /* 0x040fe20000410000 */
[C---:B------:R-:W-:Y:S01]  /*2ff0*/  FMUL.FTZ R41, R31.reuse, R41 ;  /* 0x000000291f297220 */ /* 0x040fe20000410000 */
[C---:B------:R-:W-:Y:S01]  /*3000*/  FMUL.FTZ R12, R31.reuse, R12 ;  /* 0x0000000c1f0c7220 */ /* 0x040fe20000410000 */
[----:B------:R1:W-:Y:S01]  /*3010*/  STG.E.U16 desc[UR6][R32.64+0x2], R11 ;  /* 0x0000020b20007986 */ /* 0x0003e2000c101506 */
[C---:B------:R-:W-:Y:S01]  /*3020*/  FMUL.FTZ R14, R31.reuse, R14 ;  /* 0x0000000e1f0e7220 */ /* 0x040fe20000410000 */
[C---:B------:R-:W-:Y:S01]  /*3030*/  FMUL.FTZ R18, R31.reuse, R18 ;  /* 0x000000121f127220 */ /* 0x040fe20000410000 */
[----:B------:R-:W-:Y:S01]  /*3040*/  FMUL.FTZ R16, R31, R16 ;  /* 0x000000101f107220 */ /* 0x000fe20000410000 */
[----:B0-----:R-:W-:-:S02]  /*3050*/  HADD2.F32 R0, -RZ, R29.H0_H0 ;  /* 0x2000001dff007230 */ /* 0x001fc40000004100 */
[----:B------:R-:W-:Y:S01]  /*3060*/  FADD.FTZ R29, R2, -R34 ;  /* 0x80000022021d7221 */ /* 0x000fe20000010000 */
[--C-:B------:R-:W-:Y:S02]  /*3070*/  HADD2.F32 R2, -RZ, R27.reuse.H0_H0 ;  /* 0x2000001bff027230 */ /* 0x100fe40000004100 */
[----:B-1----:R-:W-:Y:S01]  /*3080*/  FADD.FTZ R11, R35, UR8 ;  /* 0x00000008230b7e21 */ /* 0x002fe20008010000 */
[----:B------:R-:W-:Y:S01]  /*3090*/  HADD2.F32 R27, -RZ, R27.H1_H1 ;  /* 0x3000001bff1b7230 */ /* 0x000fe20000004100 */
[----:B------:R-:W-:Y:S01]  /*30a0*/  STL [R1+0x17c], R0 ;  /* 0x00017c0001007387 */ /* 0x000fe20000100800 */
[----:B------:R-:W-:Y:S01]  /*30b0*/  FFMA.FTZ R14, R36, R14, R37 ;  /* 0x0000000e240e7223 */ /* 0x000fe20000010025 */
[--C-:B------:R-:W-:Y:S01]  /*30c0*/  FADD.FTZ R56, R56, -R30.reuse ;  /* 0x8000001e38387221 */ /* 0x100fe20000010000 */
[--C-:B------:R-:W-:Y:S01]  /*30d0*/  FADD.FTZ R54, R54, -R30.reuse ;  /* 0x8000001e36367221 */ /* 0x100fe20000010000 */
[----:B------:R-:W0:Y:S01]  /*30e0*/  MUFU.RSQ R11, R11 ;  /* 0x0000000b000b7308 */ /* 0x000e220000001400 */
[----:B------:R1:W-:Y:S01]  /*30f0*/  STL [R1+0x178], R2 ;  /* 0x0001780201007387 */ /* 0x0003e20000100800 */
[--C-:B------:R-:W-:Y:S01]  /*3100*/  FADD.FTZ R52, R52, -R30.reuse ;  /* 0x8000001e34347221 */ /* 0x100fe20000010000 */
[--C-:B------:R-:W-:Y:S01]  /*3110*/  FADD.FTZ R50, R50, -R30.reuse ;  /* 0x8000001e32327221 */ /* 0x100fe20000010000 */
[--C-:B------:R-:W-:Y:S01]  /*3120*/  FADD.FTZ R48, R48, -R30.reuse ;  /* 0x8000001e30307221 */ /* 0x100fe20000010000 */
[----:B------:R2:W-:Y:S01]  /*3130*/  STL [R1+0x180], R27 ;  /* 0x0001801b01007387 */ /* 0x0005e20000100800 */
[--C-:B------:R-:W-:Y:S01]  /*3140*/  FADD.FTZ R45, R45, -R30.reuse ;  /* 0x8000001e2d2d7221 */ /* 0x100fe20000010000 */
[--C-:B------:R-:W-:Y:S01]  /*3150*/  FADD.FTZ R42, R42, -R30.reuse ;  /* 0x8000001e2a2a7221 */ /* 0x100fe20000010000 */
        /* <DEDUP_REMOVED lines=8> */
[----:B------:R-:W-:Y:S01]  /*31e0*/  FADD.FTZ R23, R23, -R34 ;  /* 0x8000002217177221 */ /* 0x000fe20000010000 */
[----:B0-----:R-:W-:Y:S01]  /*31f0*/  FMUL.FTZ R29, R29, R11 ;  /* 0x0000000b1d1d7220 */ /* 0x001fe20000410000 */
[----:B------:R-:W-:Y:S01]  /*3200*/  FMUL.FTZ R46, R11, R46 ;  /* 0x0000002e0b2e7220 */ /* 0x000fe20000410000 */
[----:B------:R-:W-:-:S02]  /*3210*/  ULDC.64 UR8, c[0x0][0x238] ;  /* 0x00008e0000087ab9 */ /* 0x000fc40000000a00 */
[----:B------:R-:W-:Y:S01]  /*3220*/  FFMA.FTZ R29, R29, R0, R2 ;  /* 0x000000001d1d7223 */ /* 0x000fe20000010002 */
[----:B-1----:R-:W-:Y:S01]  /*3230*/  FFMA.FTZ R2, R36, R61, R37 ;  /* 0x0000003d24027223 */ /* 0x002fe20000010025 */
[----:B------:R-:W-:Y:S01]  /*3240*/  FFMA.FTZ R46, R46, R3, R27 ;  /* 0x000000032e2e7223 */ /* 0x000fe2000001001b */
[--C-:B------:R-:W-:Y:S01]  /*3250*/  FFMA.FTZ R0, R36, R60, R37.reuse ;  /* 0x0000003c24007223 */ /* 0x100fe20000010025 */
[----:B--2---:R-:W2:Y:S03]  /*3260*/  LDL.LU R27, [R1+0x8] ;  /* 0x00000800011b7983 */ /* 0x004ea60000300800 */
[----:B------:R-:W-:Y:S01]  /*3270*/  F2FP.F16.F32.PACK_AB R29, R46, R29 ;  /* 0x0000001d2e1d723e */ /* 0x000fe200000000ff */
[----:B------:R0:W-:Y:S01]  /*3280*/  STL [R1+0xc4], R2 ;  /* 0x0000c40201007387 */ /* 0x0001e20000100800 */
[----:B------:R-:W-:-:S03]  /*3290*/  FFMA.FTZ R3, R36, R58, R37 ;  /* 0x0000003a24037223 */ /* 0x000fc60000010025 */
[----:B------:R1:W-:Y:S04]  /*32a0*/  STG.E.U16 desc[UR6][R32.64+0x4], R29 ;  /* 0x0000041d20007986 */ /* 0x0003e8000c101506 */
[----:B0-----:R-:W3:Y:S04]  /*32b0*/  LDL.LU R2, [R1+0x4] ;  /* 0x0000040001027983 */ /* 0x001ee80000300800 */
[----:B------:R0:W-:Y:S01]  /*32c0*/  STL [R1+0xc8], R0 ;  /* 0x0000c80001007387 */ /* 0x0001e20000100800 */
[----:B-1----:R-:W-:-:S05]  /*32d0*/  PRMT R29, R29, 0x7632, R29 ;  /* 0x000076321d1d7816 */ /* 0x002fca000000001d */
[----:B------:R1:W-:Y:S04]  /*32e0*/  STG.E.U16 desc[UR6][R32.64+0x6], R29 ;  /* 0x0000061d20007986 */ /* 0x0003e8000c101506 */
[----:B0-----:R-:W4:Y:S04]  /*32f0*/  LDL.LU R0, [R1] ;  /* 0x0000000001007983 */ /* 0x001f280000300800 */
[----:B------:R0:W-:Y:S01]  /*3300*/  STL [R1+0xcc], R3 ;  /* 0x0000cc0301007387 */ /* 0x0001e20000100800 */
[C-C-:B-1----:R-:W-:Y:S01]  /*3310*/  FFMA.FTZ R32, R36.reuse, R57, R37.reuse ;  /* 0x0000003924207223 */ /* 0x142fe20000010025 */
[C-C-:B------:R-:W-:Y:S01]  /*3320*/  FFMA.FTZ R29, R36.reuse, R55, R37.reuse ;  /* 0x00000037241d7223 */ /* 0x140fe20000010025 */
[----:B0-----:R-:W-:-:S03]  /*3330*/  FFMA.FTZ R3, R36, R53, R37 ;  /* 0x0000003524037223 */ /* 0x001fc60000010025 */
[----:B------:R0:W-:Y:S04]  /*3340*/  STL [R1+0xd4], R32 ;  /* 0x0000d42001007387 */ /* 0x0001e80000100800 */
        /* <DEDUP_REMOVED lines=11> */
[----:B------:R-:W-:-:S03]  /*3400*/  FFMA.FTZ R3, R36, R12, R37 ;  /* 0x0000000c24037223 */ /* 0x000fc60000010025 */
[----:B------:R-:W-:Y:S01]  /*3410*/  STL [R1+0xe4], R29 ;  /* 0x0000e41d01007387 */ /* 0x000fe20000100800 */
[----:B------:R-:W-:-:S03]  /*3420*/  FFMA.FTZ R12, R36, R16, R37 ;  /* 0x00000010240c7223 */ /* 0x000fc60000010025 */
[----:B------:R0:W-:Y:S04]  /*3430*/  STL [R1+0xdc], R3 ;  /* 0x0000dc0301007387 */ /* 0x0001e80000100800 */
[----:B------:R2:W-:Y:S01]  /*3440*/  STL [R1+0xd8], R14 ;  /* 0x0000d80e01007387 */ /* 0x0005e20000100800 */
[----:B0-----:R-:W-:-:S05]  /*3450*/  FFMA.FTZ R3, R36, R18, R37 ;  /* 0x0000001224037223 */ /* 0x001fca0000010025 */
[----:B------:R0:W-:Y:S04]  /*3460*/  STL [R1+0x14c], R3 ;  /* 0x00014c0301007387 */ /* 0x0001e80000100800 */
[----:B------:R4:W-:Y:S01]  /*3470*/  STL [R1+0xd0], R12 ;  /* 0x0000d00c01007387 */ /* 0x0009e20000100800 */
[C---:B------:R-:W-:Y:S01]  /*3480*/  FMUL.FTZ R56, R31.reuse, R56 ;  /* 0x000000381f387220 */ /* 0x040fe20000410000 */
[C---:B------:R-:W-:Y:S02]  /*3490*/  FMUL.FTZ R54, R31.reuse, R54 ;  /* 0x000000361f367220 */ /* 0x040fe40000410000 */
        /* <DEDUP_REMOVED lines=12> */
[----:B--2---:R-:W-:-:S04]  /*3560*/  FADD.FTZ R14, R27, -R30 ;  /* 0x8000001e1b0e7221 */ /* 0x004fc80000010000 */
[----:B------:R-:W-:Y:S01]  /*3570*/  FMUL.FTZ R14, R31, R14 ;  /* 0x0000000e1f0e7220 */ /* 0x000fe20000410000 */
[----:B---3--:R-:W-:-:S04]  /*3580*/  FADD.FTZ R16, R2, -R30 ;  /* 0x8000001e02107221 */ /* 0x008fc80000010000 */
[----:B------:R-:W-:-:S04]  /*3590*/  FMUL.FTZ R16, R31, R16 ;  /* 0x000000101f107220 */ /* 0x000fc80000410000 */
[----:B0-----:R-:W-:Y:S01]  /*35a0*/  FFMA.FTZ R3, R28, R16, R26 ;  /* 0x000000101c037223 */ /* 0x001fe2000001001a */
[----:B----4-:R-:W-:Y:S01]  /*35b0*/  FADD.FTZ R12, R0, -R30 ;  /* 0x8000001e000c7221 */ /* 0x010fe20000010000 */
[----:B------:R-:W-:-:S03]  /*35c0*/  FFMA.FTZ R0, R28, R14, R26 ;  /* 0x0000000e1c007223 */ /* 0x000fc6000001001a */
[----:B------:R-:W-:Y:S02]  /*35d0*/  FMUL.FTZ R12, R31, R12 ;  /* 0x0000000c1f0c7220 */ /* 0x000fe40000410000 */
[----:B------:R0:W-:Y:S02]  /*35e0*/  STL [R1+0x30], R0 ;  /* 0x0000300001007387 */ /* 0x0001e40000100800 */
[C-C-:B------:R-:W-:Y:S02]  /*35f0*/  FFMA.FTZ R2, R28.reuse, R12, R26.reuse ;  /* 0x0000000c1c027223 */ /* 0x140fe4000001001a */
[----:B------:R1:W-:Y:S04]  /*3600*/  STL [R1+0x44], R3 ;  /* 0x0000440301007387 */ /* 0x0003e80000100800 */
[----:B------:R-:W2:Y:S01]  /*3610*/  LDL.LU R27, [R1+0xc] ;  /* 0x00000c00011b7983 */ /* 0x000ea20000300800 */
[----:B0-----:R-:W-:-:S03]  /*3620*/  FFMA.FTZ R0, R28, R56, R26 ;  /* 0x000000381c007223 */ /* 0x001fc6000001001a */
[----:B------:R-:W-:Y:S01]  /*3630*/  STL [R1+0x4c], R2 ;  /* 0x00004c0201007387 */ /* 0x000fe20000100800 */
[----:B-1----:R-:W-:-:S03]  /*3640*/  FFMA.FTZ R3, R28, R54, R26 ;  /* 0x000000361c037223 */ /* 0x002fc6000001001a */
[----:B------:R0:W-:Y:S04]  /*3650*/  STL [R1+0x70], R0 ;  /* 0x0000700001007387 */ /* 0x0001e80000100800 */
[----:B0-----:R-:W3:Y:S04]  /*3660*/  LDL.LU R0, [R1+0xbc] ;  /* 0x0000bc0001007983 */ /* 0x001ee80000300800 */
[----:B------:R-:W4:Y:S04]  /*3670*/  LDL.LU R2, [R1+0xb8] ;  /* 0x0000b80001027983 */ /* 0x000f280000300800 */
[----:B------:R0:W-:Y:S04]  /*3680*/  STL [R1+0x80], R3 ;  /* 0x0000800301007387 */ /* 0x0001e80000100800 */
[----:B------:R-:W4:Y:S04]  /*3690*/  LDL.LU R36, [R1+0xb4] ;  /* 0x0000b40001247983 */ /* 0x000f280000300800 */
[----:B------:R-:W4:Y:S01]  /*36a0*/  LDL.LU R35, [R1+0xb0] ;  /* 0x0000b00001237983 */ /* 0x000f220000300800 */
[----:B0-----:R-:W-:-:S03]  /*36b0*/  FFMA.FTZ R3, R28, R52, R26 ;  /* 0x000000341c037223 */ /* 0x001fc6000001001a */
[----:B------:R-:W2:Y:S04]  /*36c0*/  LDL.LU R18, [R1+0xac] ;  /* 0x0000ac0001127983 */ /* 0x000ea80000300800 */
[----:B------:R0:W-:Y:S04]  /*36d0*/  STL [R1+0x74], R3 ;  /* 0x0000740301007387 */ /* 0x0001e80000100800 */
[----:B------:R-:W3:Y:S04]  /*36e0*/  LDL.LU R33, [R1+0xa8] ;  /* 0x0000a80001217983 */ /* 0x000ee80000300800 */
[----:B------:R-:W4:Y:S01]  /*36f0*/  LDL.LU R32, [R1+0xa4] ;  /* 0x0000a40001207983 */ /* 0x000f220000300800 */
[----:B0-----:R-:W-:-:S05]  /*3700*/  FFMA.FTZ R3, R28, R50, R26 ;  /* 0x000000321c037223 */ /* 0x001fca000001001a */
[----:B------:R0:W-:Y:S01]  /*3710*/  STL [R1+0x6c], R3 ;  /* 0x00006c0301007387 */ /* 0x0001e20000100800 */
[C-C-:B------:R-:W-:Y:S01]  /*3720*/  FFMA.FTZ R14, R28.reuse, R45, R26.reuse ;  /* 0x0000002d1c0e7223 */ /* 0x140fe2000001001a */
[C-C-:B------:R-:W-:Y:S02]  /*3730*/  FFMA.FTZ R12, R28.reuse, R42, R26.reuse ;  /* 0x0000002a1c0c7223 */ /* 0x140fe4000001001a */
[----:B------:R-:W4:Y:S04]  /*3740*/  LDL.LU R31, [R1+0xa0] ;  /* 0x0000a000011f7983 */ /* 0x000f280000300800 */
[----:B------:R-:W4:Y:S01]  /*3750*/  LDL.LU R29, [R1+0x9c] ;  /* 0x00009c00011d7983 */ /* 0x000f220000300800 */
[----:B0-----:R-:W-:-:S05]  /*3760*/  FFMA.FTZ R3, R28, R48, R26 ;  /* 0x000000301c037223 */ /* 0x001fca000001001a */
[----:B------:R0:W-:Y:S04]  /*3770*/  STL [R1+0x68], R3 ;  /* 0x0000680301007387 */ /* 0x0001e80000100800 */
[----:B------:R-:W-:Y:S01]  /*3780*/  STL [R1+0x64], R14 ;  /* 0x0000640e01007387 */ /* 0x000fe20000100800 */
[----:B0-----:R-:W-:-:S03]  /*3790*/  FFMA.FTZ R3, R28, R40, R26 ;  /* 0x000000281c037223 */ /* 0x001fc6000001001a */
[----:B------:R0:W-:Y:S04]  /*37a0*/  STL [R1+0x60], R12 ;  /* 0x0000600c01007387 */ /* 0x0001e80000100800 */
[----:B------:R1:W-:Y:S01]  /*37b0*/  STL [R1+0x5c], R3 ;  /* 0x00005c0301007387 */ /* 0x0003e20000100800 */
[C-C-:B0-----:R-:W-:Y:S01]  /*37c0*/  FFMA.FTZ R12, R28.reuse, R15, R26.reuse ;  /* 0x0000000f1c0c7223 */ /* 0x141fe2000001001a */
[C-C-:B-1----:R-:W-:Y:S02]  /*37d0*/  FFMA.FTZ R3, R28.reuse, R17, R26.reuse ;  /* 0x000000111c037223 */ /* 0x142fe4000001001a */
[----:B------:R-:W-:Y:S04]  /*37e0*/  STL [R1+0x58], R13 ;  /* 0x0000580d01007387 */ /* 0x000fe80000100800 */
[----:B------:R-:W-:Y:S04]  /*37f0*/  STL [R1+0x150], R3 ;  /* 0x0001500301007387 */ /* 0x000fe80000100800 */
[----:B------:R0:W-:Y:S02]  /*3800*/  STL [R1+0x54], R12 ;  /* 0x0000540c01007387 */ /* 0x0001e40000100800 */
[----:B0-----:R-:W-:-:S02]  /*3810*/  FFMA.FTZ R12, R28, R19, R26 ;  /* 0x000000131c0c7223 */ /* 0x001fc4000001001a */
[----:B------:R-:W4:Y:S01]  /*3820*/  LDL.LU R28, [R1+0x98] ;  /* 0x00009800011c7983 */ /* 0x000f220000300800 */
[----:B------:R-:W-:-:S03]  /*3830*/  FADD.FTZ R3, R37, -R34 ;  /* 0x8000002225037221 */ /* 0x000fc60000010000 */
[----:B------:R0:W-:Y:S04]  /*3840*/  STL [R1+0x40], R12 ;  /* 0x0000400c01007387 */ /* 0x0001e80000100800 */
[----:B------:R-:W4:Y:S04]  /*3850*/  LDL.LU R17, [R1+0x94] ;  /* 0x0000940001117983 */ /* 0x000f280000300800 */
[----:B------:R1:W-:Y:S04]  /*3860*/  STL [R1+0x14], R3 ;  /* 0x0000140301007387 */ /* 0x0003e80000100800 */
[----:B------:R-:W4:Y:S04]  /*3870*/  LDL.LU R15, [R1+0x90] ;  /* 0x00009000010f7983 */ /* 0x000f280000300800 */
[----:B------:R-:W4:Y:S04]  /*3880*/  LDL.LU R16, [R1+0x8c] ;  /* 0x00008c0001107983 */ /* 0x000f280000300800 */
[----:B------:R-:W4:Y:S04]  /*3890*/  LDL.LU R13, [R1+0x88] ;  /* 0x00008800010d7983 */ /* 0x000f280000300800 */
[----:B------:R-:W4:Y:S04]  /*38a0*/  LDL.LU R14, [R1+0x84] ;  /* 0x00008400010e7983 */ /* 0x000f280000300800 */
[----:B0-----:R-:W4:Y:S04]  /*38b0*/  LDL.LU R12, [R1+0x50] ;  /* 0x00005000010c7983 */ /* 0x001f280000300800 */
[----:B------:R-:W4:Y:S04]  /*38c0*/  LDL.LU R26, [R1+0x48] ;  /* 0x00004800011a7983 */ /* 0x000f280000300800 */
[----:B------:R-:W4:Y:S04]  /*38d0*/  LDL.LU R30, [R1+0x3c] ;  /* 0x00003c00011e7983 */ /* 0x000f280000300800 */
[----:B------:R-:W4:Y:S01]  /*38e0*/  LDL.LU R19, [R1+0x38] ;  /* 0x0000380001137983 */ /* 0x000f220000300800 */
[----:B--2---:R-:W-:-:S03]  /*38f0*/  FADD.FTZ R60, R18, -R34 ;  /* 0x80000022123c7221 */ /* 0x004fc60000010000 */
[----:B------:R-:W2:Y:S01]  /*3900*/  LDL.LU R18, [R1+0x34] ;  /* 0x0000340001127983 */ /* 0x000ea20000300800 */
[----:B---3--:R-:W-:-:S03]  /*3910*/  FADD.FTZ R59, R33, -R34 ;  /* 0x80000022213b7221 */ /* 0x008fc60000010000 */
[----:B------:R-:W3:Y:S01]  /*3920*/  LDL.LU R33, [R1+0xfc] ;  /* 0x0000fc0001217983 */ /* 0x000ee20000300800 */
[----:B----4-:R-:W-:-:S03]  /*3930*/  FADD.FTZ R58, R32, -R34 ;  /* 0x80000022203a7221 */ /* 0x010fc60000010000 */
[----:B------:R-:W4:Y:S01]  /*3940*/  LDL.LU R32, [R1+0x100] ;  /* 0x0001000001207983 */ /* 0x000f220000300800 */
[----:B------:R-:W-:-:S03]  /*3950*/  FADD.FTZ R56, R29, -R34 ;  /* 0x800000221d387221 */ /* 0x000fc60000010000 */
[----:B------:R-:W4:Y:S01]  /*3960*/  LDL.LU R29, [R1+0x104] ;  /* 0x00010400011d7983 */ /* 0x000f220000300800 */
[----:B------:R-:W-:-:S03]  /*3970*/  FADD.FTZ R54, R28, -R34 ;  /* 0x800000221c367221 */ /* 0x000fc60000010000 */
[----:B------:R-:W4:Y:S01]  /*3980*/  LDL.LU R28, [R1+0x108] ;  /* 0x00010800011c7983 */ /* 0x000f220000300800 */
[----:B------:R-:W-:-:S03]  /*3990*/  FADD.FTZ R57, R31, -R34 ;  /* 0x800000221f397221 */ /* 0x000fc60000010000 */
[----:B------:R-:W4:Y:S01]  /*39a0*/  LDL.LU R31, [R1+0x10c] ;  /* 0x00010c00011f7983 */ /* 0x000f220000300800 */
[--C-:B------:R-:W-:Y:S01]  /*39b0*/  FADD.FTZ R48, R24, -R34.reuse ;  /* 0x8000002218307221 */ /* 0x100fe20000010000 */
[--C-:B------:R-:W-:Y:S01]  /*39c0*/  FADD.FTZ R27, R27, -R34.reuse ;  /* 0x800000221b1b7221 */ /* 0x100fe20000010000 */
[--C-:B------:R-:W-:Y:S01]  /*39d0*/  FADD.FTZ R0, R0, -R34.reuse ;  /* 0x8000002200007221 */ /* 0x100fe20000010000 */
[--C-:B------:R-:W-:Y:S01]  /*39e0*/  FADD.FTZ R2, R2, -R34.reuse ;  /* 0x8000002202027221 */ /* 0x100fe20000010000 */
[--C-:B-1----:R-:W-:Y:S01]  /*39f0*/  FADD.FTZ R3, R36, -R34.reuse ;  /* 0x8000002224037221 */ /* 0x102fe20000010000 */
        /* <DEDUP_REMOVED lines=11> */
[----:B------:R-:W-:-:S02]  /*3ab0*/  FADD.FTZ R49, R30, -R34 ;  /* 0x800000221e317221 */ /* 0x000fc40000010000 */
[----:B------:R-:W4:Y:S01]  /*3ac0*/  LDL.LU R30, [R1+0x110] ;  /* 0x00011000011e7983 */ /* 0x000f220000300800 */
[--C-:B------:R-:W-:Y:S01]  /*3ad0*/  FADD.FTZ R26, R26, -R34.reuse ;  /* 0x800000221a1a7221 */ /* 0x100fe20000010000 */
[----:B--2---:R-:W-:Y:S01]  /*3ae0*/  FADD.FTZ R53, R18, -R34 ;  /* 0x8000002212357221 */ /* 0x004fe20000010000 */
[----:B------:R-:W-:-:S04]  /*3af0*/  LEA R18, P0, R4, UR10, 0x1 ;  /* 0x0000000a04127c11 */ /* 0x000fc8000f8008ff */
[----:B---3--:R-:W-:Y:S02]  /*3b00*/  LEA.HI.X R19, R4, UR11, R33, 0x1, P0 ;  /* 0x0000000b04137c11 */ /* 0x008fe400080f0c21 */
[C---:B------:R-:W-:Y:S01]  /*3b10*/  LEA R4, P0, R5.reuse, UR10, 0x1 ;  /* 0x0000000a05047c11 */ /* 0x040fe2000f8008ff */
[----:B------:R0:W-:Y:S03]  /*3b20*/  STL [R1+0x168], R18 ;  /* 0x0001681201007387 */ /* 0x0001e60000100800 */
[----:B----4-:R-:W-:Y:S02]  /*3b30*/  LEA.HI.X R5, R5, UR11, R32, 0x1, P0 ;  /* 0x0000000b05057c11 */ /* 0x010fe400080f0c20 */
[C---:B------:R-:W-:Y:S01]  /*3b40*/  LEA R24, P0, R6.reuse, UR10, 0x1 ;  /* 0x0000000a06187c11 */ /* 0x040fe2000f8008ff */
[----:B------:R-:W-:Y:S04]  /*3b50*/  STL [R1+0x164], R19 ;  /* 0x0001641301007387 */ /* 0x000fe80000100800 */
[----:B------:R-:W2:Y:S04]  /*3b60*/  LDL.LU R32, [R1+0x114] ;  /* 0x0001140001207983 */ /* 0x000ea80000300800 */
[----:B------:R-:W3:Y:S01]  /*3b70*/  LDL.LU R34, [R1+0x10] ;  /* 0x0000100001227983 */ /* 0x000ee20000300800 */
[----:B------:R-:W-:-:S03]  /*3b80*/  LEA.HI.X R25, R6, UR11, R29, 0x1, P0 ;  /* 0x0000000b06197c11 */ /* 0x000fc600080f0c1d */
[----:B0-----:R-:W4:Y:S01]  /*3b90*/  LDL.LU R18, [R1+0x14] ;  /* 0x0000140001127983 */ /* 0x001f220000300800 */
[----:B------:R-:W-:-:S03]  /*3ba0*/  LEA R6, P0, R7, UR10, 0x1 ;  /* 0x0000000a07067c11 */ /* 0x000fc6000f8008ff */
[----:B------:R-:W-:Y:S04]  /*3bb0*/  STL [R1+0x158], R4 ;  /* 0x0001580401007387 */ /* 0x000fe80000100800 */
[----:B------:R-:W-:Y:S04]  /*3bc0*/  STL [R1+0x174], R4 ;  /* 0x0001740401007387 */ /* 0x000fe80000100800 */
[----:B------:R-:W-:Y:S04]  /*3bd0*/  STL [R1+0x154], R5 ;  /* 0x0001540501007387 */ /* 0x000fe80000100800 */
[----:B------:R-:W4:Y:S04]  /*3be0*/  LDL.LU R35, [R1+0x118] ;  /* 0x0001180001237983 */ /* 0x000f280000300800 */
[----:B------:R-:W-:Y:S04]  /*3bf0*/  STL [R1+0x160], R24 ;  /* 0x0001601801007387 */ /* 0x000fe80000100800 */
[----:B------:R0:W-:Y:S04]  /*3c00*/  STL [R1+0x15c], R25 ;  /* 0x00015c1901007387 */ /* 0x0001e80000100800 */
[----:B------:R-:W4:Y:S04]  /*3c10*/  LDL.LU R36, [R1+0x18] ;  /* 0x0000180001247983 */ /* 0x000f280000300800 */
[----:B------:R-:W-:Y:S01]  /*3c20*/  STL [R1+0x170], R6 ;  /* 0x0001700601007387 */ /* 0x000fe20000100800 */
[----:B------:R-:W-:-:S05]  /*3c30*/  LEA.HI.X R7, R7, UR11, R28, 0x1, P0 ;  /* 0x0000000b07077c11 */ /* 0x000fca00080f0c1c */
        /* <DEDUP_REMOVED lines=8> */
[----:B0-----:R-:W4:Y:S04]  /*3cc0*/  LDL.LU R25, [R1+0x12c] ;  /* 0x00012c0001197983 */ /* 0x001f280000300800 */
[----:B------:R-:W4:Y:S04]  /*3cd0*/  LDL.LU R24, [R1+0x2c] ;  /* 0x00002c0001187983 */ /* 0x000f280000300800 */
[----:B------:R-:W4:Y:S04]  /*3ce0*/  LDL.LU R19, [R1+0x134] ;  /* 0x0001340001137983 */ /* 0x000f280000300800 */
[----:B-1----:R-:W4:Y:S04]  /*3cf0*/  LDL.LU R7, [R1+0x78] ;  /* 0x0000780001077983 */ /* 0x002f280000300800 */
[----:B------:R-:W4:Y:S04]  /*3d00*/  LDL.LU R6, [R1+0x130] ;  /* 0x0001300001067983 */ /* 0x000f280000300800 */
[----:B------:R-:W4:Y:S01]  /*3d10*/  LDL.LU R4, [R1+0x7c] ;  /* 0x00007c0001047983 */ /* 0x000f220000300800 */
[----:B------:R-:W-:-:S04]  /*3d20*/  LEA R28, P0, R8, UR10, 0x1 ;  /* 0x0000000a081c7c11 */ /* 0x000fc8000f8008ff */
[----:B------:R-:W-:Y:S02]  /*3d30*/  LEA.HI.X R29, R8, UR11, R31, 0x1, P0 ;  /* 0x0000000b081d7c11 */ /* 0x000fe400080f0c1f */
[----:B------:R-:W-:-:S04]  /*3d40*/  LEA R8, P0, R9, UR10, 0x1 ;  /* 0x0000000a09087c11 */ /* 0x000fc8000f8008ff */
[----:B------:R-:W-:Y:S02]  /*3d50*/  LEA.HI.X R9, R9, UR11, R30, 0x1, P0 ;  /* 0x0000000b09097c11 */ /* 0x000fe400080f0c1e */
[----:B------:R-:W-:-:S04]  /*3d60*/  LEA R30, P0, R10, UR10, 0x1 ;  /* 0x0000000a0a1e7c11 */ /* 0x000fc8000f8008ff */
[----:B--2---:R-:W-:Y:S02]  /*3d70*/  LEA.HI.X R31, R10, UR11, R32, 0x1, P0 ;  /* 0x0000000b0a1f7c11 */ /* 0x004fe400080f0c20 */
[----:B---3--:R-:W-:-:S04]  /*3d80*/  LEA R32, P0, R34, UR10, 0x1 ;  /* 0x0000000a22207c11 */ /* 0x008fc8000f8008ff */
[----:B----4-:R-:W-:Y:S02]  /*3d90*/  LEA.HI.X R33, R34, UR11, R35, 0x1, P0 ;  /* 0x0000000b22217c11 */ /* 0x010fe400080f0c23 */
        /* <DEDUP_REMOVED lines=10> */
[----:B------:R-:W-:Y:S01]  /*3e40*/  LEA R44, P0, R7, UR10, 0x1 ;  /* 0x0000000a072c7c11 */ /* 0x000fe2000f8008ff */
[----:B------:R-:W-:-:S03]  /*3e50*/  FMUL.FTZ R25, R11, R0 ;  /* 0x000000000b197220 */ /* 0x000fc60000410000 */
[----:B------:R-:W-:Y:S02]  /*3e60*/  LEA.HI.X R45, R7, UR11, R19, 0x1, P0 ;  /* 0x0000000b072d7c11 */ /* 0x000fe400080f0c13 */
[----:B------:R-:W2:Y:S01]  /*3e70*/  LDL.LU R19, [R1+0x1c] ;  /* 0x00001c0001137983 */ /* 0x000ea20000300800 */
[----:B------:R-:W-:Y:S01]  /*3e80*/  LEA R46, P1, R4, UR10, 0x1 ;  /* 0x0000000a042e7c11 */ /* 0x000fe2000f8208ff */
[----:B------:R-:W-:-:S03]  /*3e90*/  FMUL.FTZ R7, R11, R2 ;  /* 0x000000020b077220 */ /* 0x000fc60000410000 */
[----:B------:R-:W-:Y:S01]  /*3ea0*/  LEA.HI.X R47, R4, UR11, R6, 0x1, P1 ;  /* 0x0000000b042f7c11 */ /* 0x000fe200088f0c06 */
[C---:B------:R-:W-:Y:S02]  /*3eb0*/  FMUL.FTZ R6, R11.reuse, R27 ;  /* 0x0000001b0b067220 */ /* 0x040fe40000410000 */
[----:B------:R-:W2:Y:S04]  /*3ec0*/  LDL.LU R27, [R1+0x180] ;  /* 0x00018000011b7983 */ /* 0x000ea80000300800 */
[----:B------:R-:W3:Y:S04]  /*3ed0*/  LDL.LU R0, [R1+0x17c] ;  /* 0x00017c0001007983 */ /* 0x000ee80000300800 */
[----:B------:R-:W3:Y:S01]  /*3ee0*/  LDL.LU R2, [R1+0x178] ;  /* 0x0001780001027983 */ /* 0x000ee20000300800 */
[C---:B------:R-:W-:Y:S01]  /*3ef0*/  FMUL.FTZ R10, R11.reuse, R18 ;  /* 0x000000120b0a7220 */ /* 0x040fe20000410000 */
[C---:B------:R-:W-:Y:S01]  /*3f00*/  FMUL.FTZ R4, R11.reuse, R61 ;  /* 0x0000003d0b047220 */ /* 0x040fe20000410000 */
[----:B------:R-:W-:-:S03]  /*3f10*/  FMUL.FTZ R18, R11, R57 ;  /* 0x000000390b127220 */ /* 0x000fc60000410000 */
        /* <DEDUP_REMOVED lines=31> */
[C---:B------:R-:W-:Y:S01]  /*4110*/  FMUL.FTZ R53, R11.reuse, R53 ;  /* 0x000000350b357220 */ /* 0x040fe20000410000 */
[----:B------:R-:W-:Y:S01]  /*4120*/  FMUL.FTZ R18, R11, R55 ;  /* 0x000000370b127220 */ /* 0x000fe20000410000 */
[----:B------:R-:W-:Y:S01]  /*4130*/  MOV R11, R48 ;  /* 0x00000030000b7202 */ /* 0x000fe20000000f00 */
[----:B------:R-:W4:Y:S01]  /*4140*/  LDL.LU R3, [R1+0xc4] ;  /* 0x0000c40001037983 */ /* 0x000f220000300800 */
[----:B------:R-:W-:Y:S01]  /*4150*/  MOV R55, R26 ;  /* 0x0000001a00377202 */ /* 0x000fe20000000f00 */
[C-C-:B--2---:R-:W-:Y:S01]  /*4160*/  FFMA.FTZ R50, R19.reuse, R22, R27.reuse ;  /* 0x0000001613327223 */ /* 0x144fe2000001001b */
[C-C-:B---3--:R-:W-:Y:S01]  /*4170*/  FFMA.FTZ R22, R0.reuse, R60, R2.reuse ;  /* 0x0000003c00167223 */ /* 0x148fe20000010002 */
[----:B------:R-:W-:Y:S01]  /*4180*/  MOV R60, R21 ;  /* 0x00000015003c7202 */ /* 0x000fe20000000f00 */
[C-C-:B------:R-:W-:Y:S01]  /*4190*/  FFMA.FTZ R21, R0.reuse, R58, R2.reuse ;  /* 0x0000003a00157223 */ /* 0x140fe20000010002 */
[----:B------:R-:W-:Y:S01]  /*41a0*/  MOV R58, R20 ;  /* 0x00000014003a7202 */ /* 0x000fe20000000f00 */
[C-C-:B------:R-:W-:Y:S01]  /*41b0*/  FFMA.FTZ R20, R0.reuse, R56, R2.reuse ;  /* 0x0000003800147223 */ /* 0x140fe20000010002 */
[----:B------:R-:W-:Y:S01]  /*41c0*/  MOV R56, R15 ;  /* 0x0000000f00387202 */ /* 0x000fe20000000f00 */
[C-C-:B------:R-:W-:Y:S01]  /*41d0*/  FFMA.FTZ R15, R0.reuse, R14, R2.reuse ;  /* 0x0000000e000f7223 */ /* 0x140fe20000010002 */
[C-C-:B------:R-:W-:Y:S01]  /*41e0*/  FFMA.FTZ R14, R0.reuse, R10, R2.reuse ;  /* 0x0000000a000e7223 */ /* 0x140fe20000010002 */
[----:B------:R-:W-:Y:S01]  /*41f0*/  MOV R10, R11 ;  /* 0x0000000b000a7202 */ /* 0x000fe20000000f00 */
[C-C-:B------:R-:W-:Y:S01]  /*4200*/  FFMA.FTZ R48, R0.reuse, R23, R2.reuse ;  /* 0x0000001700307223 */ /* 0x140fe20000010002 */
[C-C-:B------:R-:W-:Y:S01]  /*4210*/  FFMA.FTZ R11, R0.reuse, R49, R2.reuse ;  /* 0x00000031000b7223 */ /* 0x140fe20000010002 */
[C-C-:B------:R-:W-:Y:S01]  /*4220*/  FFMA.FTZ R23, R0.reuse, R24, R2.reuse ;  /* 0x0000001800177223 */ /* 0x140fe20000010002 */
[----:B------:R-:W-:Y:S01]  /*4230*/  MOV R49, R10 ;  /* 0x0000000a00317202 */ /* 0x000fe20000000f00 */
[C-C-:B------:R-:W-:Y:S01]  /*4240*/  FFMA.FTZ R26, R0.reuse, R25, R2.reuse ;  /* 0x00000019001a7223 */ /* 0x140fe20000010002 */
[----:B------:R-:W2:Y:S01]  /*4250*/  LDL.LU R24, [R1+0x44] ;  /* 0x0000440001187983 */ /* 0x000ea20000300800 */
[C-C-:B------:R-:W-:Y:S01]  /*4260*/  FFMA.FTZ R10, R0.reuse, R51, R2.reuse ;  /* 0x00000033000a7223 */ /* 0x140fe20000010002 */
[C-C-:B------:R-:W-:Y:S01]  /*4270*/  FFMA.FTZ R17, R0.reuse, R17, R2.reuse ;  /* 0x0000001100117223 */ /* 0x140fe20000010002 */
[C-C-:B------:R-:W-:Y:S01]  /*4280*/  FFMA.FTZ R16, R0.reuse, R16, R2.reuse ;  /* 0x0000001000107223 */ /* 0x140fe20000010002 */
[----:B------:R-:W2:Y:S01]  /*4290*/  LDL.LU R25, [R1+0xc8] ;  /* 0x0000c80001197983 */ /* 0x000ea20000300800 */
[C-C-:B------:R-:W-:Y:S01]  /*42a0*/  FFMA.FTZ R13, R0.reuse, R13, R2.reuse ;  /* 0x0000000d000d7223 */ /* 0x140fe20000010002 */
[C-C-:B------:R-:W-:Y:S01]  /*42b0*/  FFMA.FTZ R12, R0.reuse, R12, R2.reuse ;  /* 0x0000000c000c7223 */ /* 0x140fe20000010002 */
[----:B------:R-:W-:Y:S01]  /*42c0*/  MOV R51, R4 ;  /* 0x0000000400337202 */ /* 0x000fe20000000f00 */
[----:B------:R-:W-:Y:S01]  /*42d0*/  FFMA.FTZ R0, R0, R53, R2 ;  /* 0x0000003500007223 */ /* 0x000fe20000010002 */
[----:B------:R-:W3:Y:S04]  /*42e0*/  LDL.LU R4, [R1+0x174] ;  /* 0x0001740001047983 */ /* 0x000ee80000300800 */
[----:B------:R-:W4:Y:S01]  /*42f0*/  LDL.LU R53, [R1+0x30] ;  /* 0x0000300001357983 */ /* 0x000f220000300800 */
[----:B------:R-:W-:Y:S01]  /*4300*/  F2FP.F16.F32.PACK_AB R48, R50, R48 ;  /* 0x000000303230723e */ /* 0x000fe200000000ff */
        /* <DEDUP_REMOVED lines=11> */
[----:B----4-:R-:W-:Y:S01]  /*43c0*/  F2FP.F16.F32.PACK_AB R2, R53, R3 ;  /* 0x000000033502723e */ /* 0x010fe200000000ff */
[C-C-:B------:R-:W-:Y:S01]  /*43d0*/  FFMA.FTZ R53, R19.reuse, R58, R27.reuse ;  /* 0x0000003a13357223 */ /* 0x140fe2000001001b */
[----:B------:R-:W4:Y:S01]  /*43e0*/  LDL.LU R3, [R1+0x4c] ;  /* 0x00004c0001037983 */ /* 0x000f220000300800 */
[C-C-:B------:R-:W-:Y:S01]  /*43f0*/  FFMA.FTZ R58, R19.reuse, R6, R27.reuse ;  /* 0x00000006133a7223 */ /* 0x140fe2000001001b */
[----:B------:R-:W-:-:S02]  /*4400*/  FFMA.FTZ R27, R19, R18, R27 ;  /* 0x00000012131b7223 */ /* 0x000fc4000001001b */
[----:B------:R-:W4:Y:S04]  /*4410*/  LDL.LU R6, [R1+0x170] ;  /* 0x0001700001067983 */ /* 0x000f280000300800 */
[----:B------:R-:W4:Y:S04]  /*4420*/  LDL.LU R7, [R1+0x16c] ;  /* 0x00016c0001077983 */ /* 0x000f280000300800 */
[----:B------:R-:W2:Y:S04]  /*4430*/  LDL.LU R18, [R1+0x168] ;  /* 0x0001680001127983 */ /* 0x000ea80000300800 */
[----:B------:R-:W2:Y:S01]  /*4440*/  LDL.LU R19, [R1+0x164] ;  /* 0x0001640001137983 */ /* 0x000ea20000300800 */
[----:B---3--:R-:W-:-:S02]  /*4450*/  PRMT R4, R2, 0x7632, R4 ;  /* 0x0000763202047816 */ /* 0x008fc40000000004 */
[C---:B------:R-:W-:Y:S02]  /*4460*/  PRMT R5, R48.reuse, 0x7610, R5 ;  /* 0x0000761030057816 */ /* 0x040fe40000000005 */
[----:B------:R-:W-:Y:S02]  /*4470*/  PRMT R48, R48, 0x7632, R48 ;  /* 0x0000763230307816 */ /* 0x000fe40000000030 */
[----:B------:R-:W-:Y:S01]  /*4480*/  F2FP.F16.F32.PACK_AB R26, R49, R26 ;  /* 0x0000001a311a723e */ /* 0x000fe200000000ff */
[----:B--2---:R0:W-:Y:S04]  /*4490*/  STG.E.U16 desc[UR6][R18.64], R2 ;  /* 0x0000000212007986 */ /* 0x0041e8000c101506 */
[----:B------:R1:W-:Y:S04]  /*44a0*/  STG.E.U16 desc[UR6][R18.64+0x2], R4 ;  /* 0x0000020412007986 */ /* 0x0003e8000c101506 */
[----:B------:R2:W-:Y:S01]  /*44b0*/  STG.E.U16 desc[UR6][R18.64+0x4], R5 ;  /* 0x0000040512007986 */ /* 0x0005e2000c101506 */
[----:B0-----:R-:W-:-:S03]  /*44c0*/  F2FP.F16.F32.PACK_AB R2, R24, R25 ;  /* 0x000000191802723e */ /* 0x001fc600000000ff */
[----:B------:R-:W3:Y:S04]  /*44d0*/  LDL.LU R24, [R1+0x160] ;  /* 0x0001600001187983 */ /* 0x000ee80000300800 */
[----:B------:R-:W3:Y:S04]  /*44e0*/  LDL.LU R25, [R1+0x15c] ;  /* 0x00015c0001197983 */ /* 0x000ee80000300800 */
[----:B-1----:R-:W4:Y:S04]  /*44f0*/  LDL.LU R4, [R1+0x158] ;  /* 0x0001580001047983 */ /* 0x002f280000300800 */
[----:B--2---:R-:W4:Y:S04]  /*4500*/  LDL.LU R5, [R1+0x154] ;  /* 0x0001540001057983 */ /* 0x004f280000300800 */
[----:B------:R-:W2:Y:S04]  /*4510*/  LDL.LU R49, [R1+0xd4] ;  /* 0x0000d40001317983 */ /* 0x000ea80000300800 */
[----:B------:R0:W-:Y:S04]  /*4520*/  STG.E.U16 desc[UR6][R18.64+0x6], R48 ;  /* 0x0000063012007986 */ /* 0x0001e8000c101506 */
[----:B0-----:R-:W3:Y:S01]  /*4530*/  LDL.LU R48, [R1+0xcc] ;  /* 0x0000cc0001307983 */ /* 0x001ee20000300800 */
[----:B------:R-:W-:-:S02]  /*4540*/  PRMT R18, R2, 0x7632, R18 ;  /* 0x0000763202127816 */ /* 0x000fc40000000012 */
[----:B------:R-:W-:Y:S02]  /*4550*/  PRMT R19, R26, 0x7632, R19 ;  /* 0x000076321a137816 */ /* 0x000fe40000000013 */
[----:B------:R-:W-:Y:S01]  /*4560*/  F2FP.F16.F32.PACK_AB R23, R50, R23 ;  /* 0x000000173217723e */ /* 0x000fe200000000ff */
[----:B----4-:R3:W-:Y:S04]  /*4570*/  STG.E.U16 desc[UR6][R4.64], R2 ;  /* 0x0000000204007986 */ /* 0x0107e8000c101506 */
[----:B------:R0:W-:Y:S01]  /*4580*/  STG.E.U16 desc[UR6][R4.64+0x4], R26 ;  /* 0x0000041a04007986 */ /* 0x0001e2000c101506 */
[----:B---3--:R-:W-:-:S03]  /*4590*/  F2FP.F16.F32.PACK_AB R2, R3, R48 ;  /* 0x000000300302723e */ /* 0x008fc600000000ff */
[----:B------:R-:W3:Y:S04]  /*45a0*/  LDL.LU R3, [R1+0x150] ;  /* 0x0001500001037983 */ /* 0x000ee80000300800 */
[----:B------:R-:W4:Y:S04]  /*45b0*/  LDL.LU R48, [R1+0xf0] ;  /* 0x0000f00001307983 */ /* 0x000f280000300800 */
[----:B0-----:R-:W3:Y:S04]  /*45c0*/  LDL.LU R26, [R1+0xe0] ;  /* 0x0000e000011a7983 */ /* 0x001ee80000300800 */
[----:B------:R-:W2:Y:S04]  /*45d0*/  LDL.LU R50, [R1+0x70] ;  /* 0x0000700001327983 */ /* 0x000ea80000300800 */
[----:B------:R-:W-:Y:S04]  /*45e0*/  STG.E.U16 desc[UR6][R4.64+0x2], R18 ;  /* 0x0000021204007986 */ /* 0x000fe8000c101506 */
[----:B------:R0:W-:Y:S01]  /*45f0*/  STG.E.U16 desc[UR6][R4.64+0x6], R19 ;  /* 0x0000061304007986 */ /* 0x0001e2000c101506 */
[----:B------:R-:W-:-:S03]  /*4600*/  F2FP.F16.F32.PACK_AB R22, R51, R22 ;  /* 0x000000163316723e */ /* 0x000fc600000000ff */
[----:B------:R2:W-:Y:S01]  /*4610*/  STG.E.U16 desc[UR6][R24.64], R2 ;  /* 0x0000000218007986 */ /* 0x0005e2000c101506 */
[----:B0-----:R-:W-:Y:S02]  /*4620*/  PRMT R4, R2, 0x7632, R4 ;  /* 0x0000763202047816 */ /* 0x001fe40000000004 */
[----:B------:R-:W-:Y:S01]  /*4630*/  PRMT R5, R23, 0x7632, R5 ;  /* 0x0000763217057816 */ /* 0x000fe20000000005 */
[----:B------:R-:W-:Y:S04]  /*4640*/  STG.E.U16 desc[UR6][R24.64+0x4], R23 ;  /* 0x0000041718007986 */ /* 0x000fe8000c101506 */
[----:B------:R-:W-:Y:S04]  /*4650*/  STG.E.U16 desc[UR6][R24.64+0x2], R4 ;  /* 0x0000020418007986 */ /* 0x000fe8000c101506 */
[----:B------:R0:W-:Y:S01]  /*4660*/  STG.E.U16 desc[UR6][R24.64+0x6], R5 ;  /* 0x0000060518007986 */ /* 0x0001e2000c101506 */
[----:B--2---:R-:W-:-:S03]  /*4670*/  F2FP.F16.F32.PACK_AB R2, R50, R49 ;  /* 0x000000313202723e */ /* 0x004fc600000000ff */
[----:B------:R-:W2:Y:S04]  /*4680*/  LDL.LU R50, [R1+0x6c] ;  /* 0x00006c0001327983 */ /* 0x000ea80000300800 */
[----:B------:R-:W2:Y:S04]  /*4690*/  LDL.LU R49, [R1+0xf8] ;  /* 0x0000f80001317983 */ /* 0x000ea80000300800 */
[----:B------:R-:W4:Y:S04]  /*46a0*/  LDL.LU R51, [R1+0x74] ;  /* 0x0000740001337983 */ /* 0x000f280000300800 */
[----:B0-----:R-:W3:Y:S01]  /*46b0*/  LDL.LU R25, [R1+0x80] ;  /* 0x0000800001197983 */ /* 0x001ee20000300800 */
[----:B------:R-:W-:-:S03]  /*46c0*/  PRMT R4, R2, 0x7632, R4 ;  /* 0x0000763202047816 */ /* 0x000fc60000000004 */
[----:B------:R3:W-:Y:S01]  /*46d0*/  STG.E.U16 desc[UR6][R6.64], R2 ;  /* 0x0000000206007986 */ /* 0x0007e2000c101506 */
[----:B------:R-:W-:Y:S02]  /*46e0*/  PRMT R5, R22, 0x7632, R5 ;  /* 0x0000763216057816 */ /* 0x000fe40000000005 */
[----:B------:R-:W-:Y:S01]  /*46f0*/  F2FP.F16.F32.PACK_AB R21, R52, R21 ;  /* 0x000000153415723e */ /* 0x000fe200000000ff */
[----:B------:R0:W-:Y:S04]  /*4700*/  STG.E.U16 desc[UR6][R6.64+0x2], R4 ;  /* 0x0000020406007986 */ /* 0x0001e8000c101506 */
[----:B------:R-:W-:Y:S01]  /*4710*/  STG.E.U16 desc[UR6][R6.64+0x4], R22 ;  /* 0x0000041606007986 */ /* 0x000fe2000c101506 */
[----:B---3--:R-:W-:-:S03]  /*4720*/  F2FP.F16.F32.PACK_AB R2, R25, R26 ;  /* 0x0000001a1902723e */ /* 0x008fc600000000ff */
[----:B------:R-:W3:Y:S04]  /*4730*/  LDL.LU R25, [R1+0x68] ;  /* 0x0000680001197983 */ /* 0x000ee80000300800 */
[----:B------:R-:W3:Y:S01]  /*4740*/  LDL.LU R26, [R1+0xf4] ;  /* 0x0000f400011a7983 */ /* 0x000ee20000300800 */
[----:B0-----:R-:W-:-:S03]  /*4750*/  PRMT R4, R2, 0x7632, R4 ;  /* 0x0000763202047816 */ /* 0x001fc60000000004 */
[----:B------:R0:W-:Y:S04]  /*4760*/  STG.E.U16 desc[UR6][R6.64+0x6], R5 ;  /* 0x0000060506007986 */ /* 0x0001e8000c101506 */
[----:B------:R4:W-:Y:S01]  /*4770*/  STG.E.U16 desc[UR6][R28.64], R2 ;  /* 0x000000021c007986 */ /* 0x0009e2000c101506 */
[----:B0-----:R-:W-:Y:S02]  /*4780*/  PRMT R5, R21, 0x7632, R5 ;  /* 0x0000763215057816 */ /* 0x001fe40000000005 */
[----:B----4-:R-:W-:Y:S02]  /*4790*/  F2FP.F16.F32.PACK_AB R2, R51, R48 ;  /* 0x000000303302723e */ /* 0x010fe400000000ff */
[----:B------:R-:W4:Y:S04]  /*47a0*/  LDL.LU R51, [R1+0x64] ;  /* 0x0000640001337983 */ /* 0x000f280000300800 */
[----:B------:R-:W4:Y:S04]  /*47b0*/  LDL.LU R48, [R1+0xec] ;  /* 0x0000ec0001307983 */ /* 0x000f280000300800 */
[----:B------:R0:W-:Y:S04]  /*47c0*/  STG.E.U16 desc[UR6][R28.64+0x2], R4 ;  /* 0x000002041c007986 */ /* 0x0001e8000c101506 */
[----:B------:R-:W-:Y:S04]  /*47d0*/  STG.E.U16 desc[UR6][R28.64+0x4], R21 ;  /* 0x000004151c007986 */ /* 0x000fe8000c101506 */
[----:B------:R-:W-:Y:S01]  /*47e0*/  STG.E.U16 desc[UR6][R28.64+0x6], R5 ;  /* 0x000006051c007986 */ /* 0x000fe2000c101506 */
[----:B0-----:R-:W-:-:S03]  /*47f0*/  PRMT R4, R2, 0x7632, R4 ;  /* 0x0000763202047816 */ /* 0x001fc60000000004 */
[----:B------:R2:W-:Y:S02]  /*4800*/  STG.E.U16 desc[UR6][R8.64], R2 ;  /* 0x0000000208007986 */ /* 0x0005e4000c101506 */
[----:B--2---:R-:W-:Y:S02]  /*4810*/  F2FP.F16.F32.PACK_AB R2, R50, R49 ;  /* 0x000000313202723e */ /* 0x004fe400000000ff */
[----:B------:R-:W2:Y:S04]  /*4820*/  LDL.LU R50, [R1+0x60] ;  /* 0x0000600001327983 */ /* 0x000ea80000300800 */
[----:B------:R-:W2:Y:S01]  /*4830*/  LDL.LU R49, [R1+0xe8] ;  /* 0x0000e80001317983 */ /* 0x000ea20000300800 */
[----:B---3--:R-:W-:-:S03]  /*4840*/  F2FP.F16.F32.PACK_AB R7, R25, R26 ;  /* 0x0000001a1907723e */ /* 0x008fc600000000ff */
[----:B------:R-:W3:Y:S04]  /*4850*/  LDL.LU R25, [R1+0x5c] ;  /* 0x00005c0001197983 */ /* 0x000ee80000300800 */
[----:B------:R-:W3:Y:S01]  /*4860*/  LDL.LU R26, [R1+0xe4] ;  /* 0x0000e400011a7983 */ /* 0x000ee20000300800 */
[----:B------:R-:W-:-:S04]  /*4870*/  F2FP.F16.F32.PACK_AB R20, R53, R20 ;  /* 0x000000143514723e */ /* 0x000fc800000000ff */
[----:B------:R-:W-:Y:S01]  /*4880*/  PRMT R5, R20, 0x7632, R5 ;  /* 0x0000763214057816 */ /* 0x000fe20000000005 */
[----:B------:R0:W-:Y:S01]  /*4890*/  STG.E.U16 desc[UR6][R8.64+0x2], R4 ;  /* 0x0000020408007986 */ /* 0x0001e2000c101506 */
[----:B------:R-:W-:Y:S02]  /*48a0*/  F2FP.F16.F32.PACK_AB R17, R54, R17 ;  /* 0x000000113611723e */ /* 0x000fe400000000ff */
[----:B------:R-:W-:Y:S01]  /*48b0*/  PRMT R6, R2, 0x7632, R6 ;  /* 0x0000763202067816 */ /* 0x000fe20000000006 */
[----:B------:R-:W-:Y:S04]  /*48c0*/  STG.E.U16 desc[UR6][R8.64+0x4], R20 ;  /* 0x0000041408007986 */ /* 0x000fe8000c101506 */
[----:B------:R1:W-:Y:S04]  /*48d0*/  STG.E.U16 desc[UR6][R8.64+0x6], R5 ;  /* 0x0000060508007986 */ /* 0x0003e8000c101506 */
[----:B------:R4:W-:Y:S01]  /*48e0*/  STG.E.U16 desc[UR6][R30.64], R2 ;  /* 0x000000021e007986 */ /* 0x0009e2000c101506 */
[----:B0-----:R-:W-:-:S03]  /*48f0*/  PRMT R4, R7, 0x7632, R4 ;  /* 0x0000763207047816 */ /* 0x001fc60000000004 */
[----:B------:R0:W-:Y:S01]  /*4900*/  STG.E.U16 desc[UR6][R30.64+0x2], R6 ;  /* 0x000002061e007986 */ /* 0x0001e2000c101506 */
[----:B-1----:R-:W-:-:S03]  /*4910*/  PRMT R9, R17, 0x7632, R9 ;  /* 0x0000763211097816 */ /* 0x002fc60000000009 */
[----:B------:R1:W-:Y:S01]  /*4920*/  STG.E.U16 desc[UR6][R30.64+0x4], R17 ;  /* 0x000004111e007986 */ /* 0x0003e2000c101506 */
[----:B----4-:R-:W-:-:S03]  /*4930*/  F2FP.F16.F32.PACK_AB R2, R51, R48 ;  /* 0x000000303302723e */ /* 0x010fc600000000ff */
[----:B------:R-:W4:Y:S01]  /*4940*/  LDL.LU R51, [R1+0x58] ;  /* 0x0000580001337983 */ /* 0x000f220000300800 */
[----:B0-----:R-:W-:-:S03]  /*4950*/  PRMT R6, R2, 0x7632, R6 ;  /* 0x0000763202067816 */ /* 0x001fc60000000006 */
[----:B------:R-:W4:Y:S01]  /*4960*/  LDL.LU R48, [R1+0xdc] ;  /* 0x0000dc0001307983 */ /* 0x000f220000300800 */
[----:B-1----:R-:W-:-:S03]  /*4970*/  PRMT R17, R2, 0x7610, R17 ;  /* 0x0000761002117816 */ /* 0x002fc60000000011 */
[----:B------:R-:W-:Y:S04]  /*4980*/  STG.E.U16 desc[UR6][R30.64+0x6], R9 ;  /* 0x000006091e007986 */ /* 0x000fe8000c101506 */
[----:B------:R0:W-:Y:S01]  /*4990*/  STG.E.U16 desc[UR6][R32.64+0x2], R4 ;  /* 0x0000020420007986 */ /* 0x0001e2000c101506 */
[----:B--2---:R-:W-:-:S03]  /*49a0*/  F2FP.F16.F32.PACK_AB R2, R50, R49 ;  /* 0x000000313202723e */ /* 0x004fc600000000ff */
[----:B------:R-:W2:Y:S04]  /*49b0*/  LDL.LU R50, [R1+0x54] ;  /* 0x0000540001327983 */ /* 0x000ea80000300800 */
[----:B------:R-:W2:Y:S01]  /*49c0*/  LDL.LU R49, [R1+0xd8] ;  /* 0x0000d80001317983 */ /* 0x000ea20000300800 */
[C---:B------:R-:W-:Y:S02]  /*49d0*/  PRMT R18, R2.reuse, 0x7610, R18 ;  /* 0x0000761002127816 */ /* 0x040fe40000000012 */
[----:B0-----:R-:W-:Y:S02]  /*49e0*/  PRMT R4, R2, 0x7632, R4 ;  /* 0x0000763202047816 */ /* 0x001fe40000000004 */
[----:B---3--:R-:W-:Y:S02]  /*49f0*/  F2FP.F16.F32.PACK_AB R2, R25, R26 ;  /* 0x0000001a1902723e */ /* 0x008fe400000000ff */
[----:B------:R-:W3:Y:S01]  /*4a00*/  LDL.LU R26, [R1+0xd0] ;  /* 0x0000d000011a7983 */ /* 0x000ee20000300800 */
[----:B------:R-:W-:-:S02]  /*4a10*/  F2FP.F16.F32.PACK_AB R16, R55, R16 ;  /* 0x000000103710723e */ /* 0x000fc400000000ff */
[----:B------:R-:W-:Y:S02]  /*4a20*/  F2FP.F16.F32.PACK_AB R15, R56, R15 ;  /* 0x0000000f380f723e */ /* 0x000fe400000000ff */
[----:B------:R-:W-:Y:S01]  /*4a30*/  PRMT R5, R16, 0x7632, R5 ;  /* 0x0000763210057816 */ /* 0x000fe20000000005 */
[----:B------:R0:W-:Y:S01]  /*4a40*/  STG.E.U16 desc[UR6][R32.64], R7 ;  /* 0x0000000720007986 */ /* 0x0001e2000c101506 */
[----:B------:R-:W-:-:S03]  /*4a50*/  F2FP.F16.F32.PACK_AB R14, R57, R14 ;  /* 0x0000000e390e723e */ /* 0x000fc600000000ff */
        /* <DEDUP_REMOVED lines=10> */
[----:B----4-:R-:W-:-:S03]  /*4b00*/  F2FP.F16.F32.PACK_AB R2, R51, R48 ;  /* 0x000000303302723e */ /* 0x010fc600000000ff */
        /* <DEDUP_REMOVED lines=8> */
[----:B--2---:R-:W-:-:S03]  /*4b90*/  F2FP.F16.F32.PACK_AB R2, R50, R49 ;  /* 0x000000313202723e */ /* 0x004fc600000000ff */
[----:B------:R-:W2:Y:S01]  /*4ba0*/  LDL.LU R49, [R1+0xc0] ;  /* 0x0000c00001317983 */ /* 0x000ea20000300800 */
[C---:B------:R-:W-:Y:S02]  /*4bb0*/  PRMT R21, R2.reuse, 0x7610, R21 ;  /* 0x0000761002157816 */ /* 0x040fe40000000015 */
[----:B0-----:R-:W-:Y:S02]  /*4bc0*/  PRMT R6, R2, 0x7632, R6 ;  /* 0x0000763202067816 */ /* 0x001fe40000000006 */
[----:B---3--:R-:W-:Y:S02]  /*4bd0*/  F2FP.F16.F32.PACK_AB R2, R3, R26 ;  /* 0x0000001a0302723e */ /* 0x008fe400000000ff */
[----:B------:R-:W4:Y:S01]  /*4be0*/  LDL.LU R3, [R1+0x14c] ;  /* 0x00014c0001037983 */ /* 0x000f220000300800 */
[----:B------:R-:W-:-:S04]  /*4bf0*/  F2FP.F16.F32.PACK_AB R13, R58, R13 ;  /* 0x0000000d3a0d723e */ /* 0x000fc800000000ff */
[----:B------:R-:W-:Y:S01]  /*4c00*/  PRMT R7, R13, 0x7632, R7 ;  /* 0x000076320d077816 */ /* 0x000fe20000000007 */
[----:B------:R-:W-:Y:S01]  /*4c10*/  STG.E.U16 desc[UR6][R38.64], R19 ;  /* 0x0000001326007986 */ /* 0x000fe2000c101506 */
[----:B------:R-:W-:-:S03]  /*4c20*/  PRMT R22, R2, 0x7610, R22 ;  /* 0x0000761002167816 */ /* 0x000fc60000000016 */
[----:B------:R-:W-:Y:S04]  /*4c30*/  STG.E.U16 desc[UR6][R38.64+0x4], R13 ;  /* 0x0000040d26007986 */ /* 0x000fe8000c101506 */
[----:B------:R-:W-:Y:S04]  /*4c40*/  STG.E.U16 desc[UR6][R38.64+0x6], R7 ;  /* 0x0000060726007986 */ /* 0x000fe8000c101506 */
[----:B------:R0:W-:Y:S02]  /*4c50*/  STG.E.U16 desc[UR6][R40.64+0x2], R4 ;  /* 0x0000020428007986 */ /* 0x0001e4000c101506 */
[----:B0-----:R-:W-:-:S02]  /*4c60*/  PRMT R4, R2, 0x7632, R4 ;  /* 0x0000763202047816 */ /* 0x001fc40000000004 */
[----:B----4-:R-:W-:Y:S02]  /*4c70*/  F2FP.F16.F32.PACK_AB R2, R48, R3 ;  /* 0x000000033002723e */ /* 0x010fe400000000ff */
[----:B------:R-:W3:Y:S01]  /*4c80*/  LDL.LU R3, [R1+0x148] ;  /* 0x0001480001037983 */ /* 0x000ee20000300800 */
[----:B------:R-:W-:Y:S02]  /*4c90*/  F2FP.F16.F32.PACK_AB R12, R59, R12 ;  /* 0x0000000c3b0c723e */ /* 0x000fe400000000ff */
[----:B------:R-:W-:Y:S02]  /*4ca0*/  F2FP.F16.F32.PACK_AB R11, R60, R11 ;  /* 0x0000000b3c0b723e */ /* 0x000fe400000000ff */
[----:B------:R-:W-:Y:S02]  /*4cb0*/  PRMT R5, R12, 0x7632, R5 ;  /* 0x000076320c057816 */ /* 0x000fe40000000005 */
[----:B------:R-:W-:Y:S02]  /*4cc0*/  F2FP.F16.F32.PACK_AB R10, R61, R10 ;  /* 0x0000000a3d0a723e */ /* 0x000fe400000000ff */
[----:B------:R-:W-:Y:S01]  /*4cd0*/  F2FP.F16.F32.PACK_AB R0, R27, R0 ;  /* 0x000000001b00723e */ /* 0x000fe200000000ff */
[----:B------:R-:W-:Y:S01]  /*4ce0*/  STG.E.U16 desc[UR6][R40.64], R20 ;  /* 0x0000001428007986 */ /* 0x000fe2000c101506 */
[----:B------:R-:W-:-:S03]  /*4cf0*/  PRMT R7, R11, 0x7632, R7 ;  /* 0x000076320b077816 */ /* 0x000fc60000000007 */
[----:B------:R-:W-:Y:S01]  /*4d00*/  STG.E.U16 desc[UR6][R40.64+0x4], R12 ;  /* 0x0000040c28007986 */ /* 0x000fe2000c101506 */
[----:B------:R-:W-:-:S03]  /*4d10*/  PRMT R23, R2, 0x7632, R23 ;  /* 0x0000763202177816 */ /* 0x000fc60000000017 */
        /* <DEDUP_REMOVED lines=17> */
[----:B--2---:R-:W-:Y:S02]  /*4e30*/  IADD3.X R49, RZ, R49, RZ, P0, !PT ;  /* 0x00000031ff317210 */ /* 0x004fe400007fe4ff */
[----:B------:R-:W-:-:S03]  /*4e40*/  ISETP.GE.U32.AND P0, PT, R3, UR8, PT ;  /* 0x0000000803007c0c */ /* 0x000fc6000bf06070 */
[----:B------:R4:W-:Y:S01]  /*4e50*/  STL [R1+0xc0], R49 ;  /* 0x0000c03101007387 */ /* 0x0009e20000100800 */
[----:B------:R-:W-:-:S13]  /*4e60*/  ISETP.GE.AND.EX P0, PT, R49, UR9, PT, P0 ;  /* 0x0000000931007c0c */ /* 0x000fda000bf06300 */
[----:B----4-:R-:W-:Y:S05]  /*4e70*/  @!P0 BRA `(.L_x_3078) ;  /* 0xffffffb000e88947 */ /* 0x010fea000383ffff */
[----:B------:R-:W-:Y:S05]  /*4e80*/  EXIT ;  /* 0x000000000000794d */ /* 0x000fea0003800000 */
.L_x_3079:
        /* <DEDUP_REMOVED lines=15> */
.L_x_3237:


//--------------------- .text._ZN13group_norm_v214gn_cuda_kernelI6__halfLi480ELi2ELi32ELi30ELi1024ELb0ELi32ELi960ELi960ELi4ELb1ELi9ELb0ELb0ENS_16CompileConditionILi900EEEEEvPT_PKS4_S7_S7_flPfS8_Pj --------------------------
	.section	.text._ZN13group_norm_v214gn_cuda_kernelI6__halfLi480ELi2ELi32ELi30ELi1024ELb0ELi32ELi960ELi960ELi4ELb1ELi9ELb0ELb0ENS_16CompileConditionILi900EEEEEvPT_PKS4_S7_S7_flPfS8_Pj,"ax",@progbits
	.align	128
        .global         _ZN13group_norm_v214gn_cuda_kernelI6__halfLi480ELi2ELi32ELi30ELi1024ELb0ELi32ELi960ELi960ELi4ELb1ELi9ELb0ELb0ENS_16CompileConditionILi900EEEEEvPT_PKS4_S7_S7_flPfS8_Pj
        .type           _ZN13group_norm_v214gn_cuda_kernelI6__halfLi480ELi2ELi32ELi30ELi1024ELb0ELi32ELi960ELi960ELi4ELb1ELi9ELb0ELb0ENS_16CompileConditionILi900EEEEEvPT_PKS4_S7_S7_flPfS8_Pj,@function
        .size           _ZN13group_norm_v214gn_cuda_kernelI6__halfLi480ELi2ELi32ELi30ELi1024ELb0ELi32ELi960ELi960ELi4ELb1ELi9ELb0ELb0ENS_16CompileConditionILi900EEEEEvPT_PKS4_S7_S7_flPfS8_Pj,(.L_x_3238 - _ZN13group_norm_v214gn_cuda_kernelI6__halfLi480ELi2ELi32ELi30ELi1024ELb0ELi32ELi960ELi960ELi4ELb1ELi9ELb0ELb0ENS_16CompileConditionILi900EEEEEvPT_PKS4_S7_S7_flPfS8_Pj)
        .other          _ZN13group_norm_v214gn_cuda_kernelI6__halfLi480ELi2ELi32ELi30ELi1024ELb0ELi32ELi960ELi960ELi4ELb1ELi9ELb0ELb0ENS_16CompileConditionILi900EEEEEvPT_PKS4_S7_S7_flPfS8_Pj,@"STO_CUDA_ENTRY STV_DEFAULT"
_ZN13group_norm_v214gn_cuda_kernelI6__halfLi480ELi2ELi32ELi30ELi1024ELb0ELi32ELi960ELi960ELi4ELb1ELi9ELb0ELb0ENS_16CompileConditionILi900EEEEEvPT_PKS4_S7_S7_flPfS8_Pj:
.text._ZN13group_norm_v214gn_cuda_kernelI6__halfLi480ELi2ELi32ELi30ELi1024ELb0ELi32ELi960ELi960ELi4ELb1ELi9ELb0ELb0ENS_16CompileConditionILi900EEEEEvPT_PKS4_S7_S7_flPfS8_Pj:
        /* <DEDUP_REMOVED lines=34> */
.L_x_3090:
        /* <DEDUP_REMOVED lines=562> */
.L_x_3081:
[----:B------:R-:W-:Y:S05]  /*2540*/  BSYNC B0 ;  /* 0x0000000000007941 */ /* 0x000fea0003800000 */
.L_x_3080:
        /* <DEDUP_REMOVED lines=22> */
.L_x_3083:
[----:B------:R-:W-:Y:S05]  /*26b0*/  BSYNC B0 ;  /* 0x0000000000007941 */ /* 0x000fea0003800000 */
.L_x_3082:
        /* <DEDUP_REMOVED lines=11> */
.L_x_3085:
[----:B------:R-:W2:Y:S04]  /*2770*/  LD.E.STRONG.GPU R33, desc[UR6][R30.64] ;  /* 0x000000061e217980 */ /* 0x000ea8000c10f900 */
[----:B--2---:R-:W-:Y:S01]  /*2780*/  CCTL.IVALL ;  /* 0x00000000ff00798f */ /* 0x004fe20002000000 */
[----:B------:R-:W-:Y:S05]  /*2790*/  YIELD ;  /* 0x0000000000007946 */ /* 0x000fea0003800000 */
[----:B-----5:R-:W-:-:S04]  /*27a0*/  LOP3.LUT R33, R33, R32, RZ, 0x3c, !PT ;  /* 0x0000002021217212 */ /* 0x020fc800078e3cff */
[----:B------:R-:W-:-:S13]  /*27b0*/  ISETP.GT.AND P0, PT, R33, -0x1, PT ;  /* 0xffffffff2100780c */ /* 0x000fda0003f04270 */
[----:B------:R-:W-:Y:S05]  /*27c0*/  @P0 BRA `(.L_x_3085) ;  /* 0xfffffffc00e80947 */ /* 0x000fea000383ffff */
.L_x_3084:
        /* <DEDUP_REMOVED lines=38> */
.L_x_3087:
[----:B------:R-:W-:Y:S05]  /*2a30*/  BSYNC B0 ;  /* 0x0000000000007941 */ /* 0x000fea0003800000 */
.L_x_3086:
        /* <DEDUP_REMOVED lines=37> */
.L_x_3089:
[----:B------:R-:W-:Y:S05]  /*2c90*/  BSYNC B0 ;  /* 0x0000000000007941 */ /* 0x000fea0003800000 */
.L_x_3088:
        /* <DEDUP_REMOVED lines=543> */
.L_x_3091:
        /* <DEDUP_REMOVED lines=15> */
.L_x_3238:


//--------------------- .text._ZN13group_norm_v214gn_cuda_kernelI6__halfLi480ELi3ELi16ELi60ELi1024ELb1ELi4ELi960ELi960ELi4ELb1ELi1ELb0ELb0ENS_16CompileConditionILi900EEEEEvPT_PKS4_S7_S7_flPfS8_Pj --------------------------
	.section	.text._ZN13group_norm_v214gn_cuda_kernelI6__halfLi480ELi3ELi16ELi60ELi1024ELb1ELi4ELi960ELi960ELi4ELb1ELi1ELb0ELb0ENS_16CompileConditionILi900EEEEEvPT_PKS4_S7_S7_flPfS8_Pj,"ax",@progbits
	.align	128
        .global         _ZN13group_norm_v214gn_cuda_kernelI6__halfLi480ELi3ELi16ELi60ELi1024ELb1ELi4ELi960ELi960ELi4ELb1ELi1ELb0ELb0ENS_16CompileConditionILi900EEEEEvPT_PKS4_S7_S7_flPfS8_Pj
        .type           _ZN13group_norm_v214gn_cuda_kernelI6__halfLi480ELi3ELi16ELi60ELi1024ELb1ELi4ELi960ELi960ELi4ELb1ELi1ELb0ELb0ENS_16CompileConditionILi900EEEEEvPT_PKS4_S7_S7_flPfS8_Pj,@function
        .size           _ZN13group_norm_v214gn_cuda_kernelI6__halfLi480ELi3ELi16ELi60ELi1024ELb1ELi4ELi960ELi960ELi4ELb1ELi1ELb0ELb0ENS_16CompileConditionILi900EEEEEvPT_PKS4_S7_S7_flPfS8_Pj,(.L_x_3239 - _ZN13group_norm_v214gn_cuda_kernelI6__halfLi480ELi3ELi16ELi60ELi1024ELb1ELi4ELi960ELi960ELi4ELb1ELi1ELb0ELb0ENS_16CompileConditionILi900EEEEEvPT_PKS4_S7_S7_flPfS8_Pj)
        .other          _ZN13group_norm_v214gn_cuda_kernelI6__halfLi480ELi3ELi16ELi60ELi1024ELb1ELi4ELi960ELi960ELi4ELb1ELi1ELb0ELb0ENS_16CompileConditionILi900EEEEEvPT_PKS4_S7_S7_flPfS8_Pj,@"STO_CUDA_ENTRY STV_DEFAULT"
_ZN13group_norm_v214gn_cuda_kernelI6__halfLi480ELi3ELi16ELi60ELi1024ELb1ELi4ELi960ELi960ELi4ELb1ELi1ELb0ELb0ENS_16CompileConditionILi900EEEEEvPT_PKS4_S7_S7_flPfS8_Pj:
.text._ZN13group_norm_v214gn_cuda_kernelI6__halfLi480ELi3ELi16ELi60ELi1024ELb1ELi4ELi960ELi960ELi4ELb1ELi1ELb0ELb0ENS_16CompileConditionILi900EEEEEvPT_PKS4_S7_S7_flPfS8_Pj:
        /* <DEDUP_REMOVED lines=22> */
[----:B------:R-:W0:Y:S01]  /*0160*/  S2UR UR5, SR_CgaCtaId ;  /* 0x00000000000579c3 */ /* 0x000e220000008800 */
[----:B------:R-:W-:Y:S01]  /*0170*/  UMOV UR4, 0x400 ;  /* 0x0000040000047882 */ /* 0x000fe20000000000 */
[----:B------:R-:W1:Y:S01]  /*0180*/  S2R R3, SR_CTAID.X ;  /* 0x0000000000037919 */ /* 0x000e620000002500 */
[----:B0-----:R-:W-:Y:S02]  /*0190*/  ULEA UR6, UR5, UR4, 0x18 ;  /* 0x0000000405067291 */ /* 0x001fe4000f8ec03f */
[----:B------:R-:W-:-:S04]  /*01a0*/  UIADD3 UR4, UR4, 0x1680, URZ ;  /* 0x0000168004047890 */ /* 0x000fc8000fffe03f */
[----:B------:R-:W-:Y:S01]  /*01b0*/  MOV R7, UR6 ;  /* 0x0000000600077c02 */ /* 0x000fe20008000f00 */
[----:B------:R-:W-:-:S03]  /*01c0*/  ULEA UR5, UR5, UR4, 0x18 ;  /* 0x0000000405057291 */ /* 0x000fc6000f8ec03f */
[----:B------:R-:W-:Y:S01]  /*01d0*/  UMOV UR4, URZ ;  /* 0x0000003f00047c82 */ /* 0x000fe20008000000 */
[----:B------:R-:W-:Y:S01]  /*01e0*/  IMAD R10, R4, 0x18, R7 ;  /* 0x00000018040a7824 */ /* 0x000fe200078e0207 */
[----:B------:R-:W-:-:S04]  /*01f0*/  HFMA2.MMA R4, -RZ, RZ, 0, 0 ;  /* 0x00000000ff047435 */ /* 0x000fc800000001ff */
[----:B------:R-:W-:Y:S02]  /*0200*/  LEA R10, R5, R10, 0x3 ;  /* 0x0000000a050a7211 */ /* 0x000fe400078e18ff */
[----:B-1----:R-:W-:-:S07]  /*0210*/  MOV R5, R0 ;  /* 0x0000000000057202 */ /* 0x002fce0000000f00 */
.L_x_3102:
[----:B-1----:R-:W-:Y:S01]  /*0220*/  IMAD.WIDE.U32 R6, R2, -0x77777777, RZ ;  /* 0x8888888902067825 */ /* 0x002fe200078e00ff */
[----:B------:R-:W-:Y:S01]  /*0230*/  SHF.L.U32 R6, R3, 0x2, RZ ;  /* 0x0000000203067819 */ /* 0x000fe200000006ff */
[----:B------:R-:W-:Y:S01]  /*0240*/  ULDC.64 UR6, c[0x0][0x218] ;  /* 0x0000860000067ab9 */ /* 0x000fe20000000a00 */
[----:B------:R-:W-:Y:S02]  /*0250*/  MOV R9, RZ ;  /* 0x000000ff00097202 */ /* 0x000fe40000000f00 */
        /* <DEDUP_REMOVED lines=22> */
[----:B------:R-:W-:-:S06]  /*03c0*/  IADD3.X R13, R7, UR7, RZ, P0, !PT ;  /* 0x00000007070d7c10 */ /* 0x000fcc00087fe4ff */
[----:B------:R-:W3:Y:S01]  /*03d0*/  LDG.E.64.CONSTANT R12, desc[UR8][R12.64] ;  /* 0x000000080c0c7981 */ /* 0x000ee2000c1e9b00 */
[----:B------:R-:W-:Y:S01]  /*03e0*/  ISETP.GT.U32.AND P0, PT, R2, 0x1f, PT ;  /* 0x0000001f0200780c */ /* 0x000fe20003f04070 */
[----:B------:R-:W-:Y:S01]  /*03f0*/  BSSY B0, `(.L_x_3092) ;  /* 0x000008c000007945 */ /* 0x000fe20003800000 */
[----:B------:R-:W-:Y:S01]  /*0400*/  CS2R R28, SRZ ;  /* 0x00000000001c7805 */ /* 0x000fe2000001ff00 */
[--C-:B--2---:R-:W-:Y:S02]  /*0410*/  HADD2.F32 R8, -RZ, R32.reuse.H0_H0 ;  /* 0x20000020ff087230 */ /* 0x104fe40000004100 */
[----:B------:R-:W-:Y:S02]  /*0420*/  HADD2.F32 R37, -RZ, R32.H1_H1 ;  /* 0x30000020ff257230 */ /* 0x000fe40000004100 */
[--C-:B------:R-:W-:Y:S02]  /*0430*/  HADD2.F32 R35, -RZ, R33.reuse.H0_H0 ;  /* 0x20000021ff237230 */ /* 0x100fe40000004100 */
[----:B------:R-:W-:Y:S01]  /*0440*/  FFMA.FTZ R20, R8, R8, RZ ;  /* 0x0000000808147223 */ /* 0x000fe200000100ff */
[----:B------:R-:W-:Y:S01]  /*0450*/  FADD.FTZ R18, RZ, R8 ;  /* 0x00000008ff127221 */ /* 0x000fe20000010000 */
[----:B------:R-:W-:-:S02]  /*0460*/  HADD2.F32 R33, -RZ, R33.H1_H1 ;  /* 0x30000021ff217230 */ /* 0x000fc40000004100 */
[----:B------:R-:W-:Y:S01]  /*0470*/  FFMA.FTZ R20, R37, R37, R20 ;  /* 0x0000002525147223 */ /* 0x000fe20000010014 */
[----:B------:R-:W-:-:S03]  /*0480*/  FADD.FTZ R18, R18, R37 ;  /* 0x0000002512127221 */ /* 0x000fc60000010000 */
[----:B------:R-:W-:Y:S01]  /*0490*/  FFMA.FTZ R20, R35, R35, R20 ;  /* 0x0000002323147223 */ /* 0x000fe20000010014 */
[----:B------:R-:W-:Y:S01]  /*04a0*/  FADD.FTZ R18, R18, R35 ;  /* 0x0000002312127221 */ /* 0x000fe20000010000 */
[--C-:B---3--:R-:W-:Y:S02]  /*04b0*/  HADD2.F32 R31, -RZ, R12.reuse.H0_H0 ;  /* 0x2000000cff1f7230 */ /* 0x108fe40000004100 */
        /* <DEDUP_REMOVED lines=10> */
[----:B------:R-:W-:-:S03]  /*0560*/  FADD.FTZ R18, R18, R11 ;  /* 0x0000000b12127221 */ /* 0x000fc60000010000 */
[----:B------:R-:W-:Y:S01]  /*0570*/  FFMA.FTZ R19, R13, R13, R20 ;  /* 0x0000000d0d137223 */ /* 0x000fe20000010014 */
[----:B------:R-:W-:-:S05]  /*0580*/  FADD.FTZ R18, R18, R13 ;  /* 0x0000000d12127221 */ /* 0x000fca0000010000 */
[----:B------:R0:W-:Y:S01]  /*0590*/  STS.64 [R10], R18 ;  /* 0x000000120a007388 */ /* 0x0001e20000000a00 */
        /* <DEDUP_REMOVED lines=8> */
[C---:B------:R-:W-:Y:S02]  /*0620*/  IADD3 R18, R27.reuse, 0x4, RZ ;  /* 0x000000041b127810 */ /* 0x040fe40007ffe0ff */
[C---:B------:R-:W-:Y:S02]  /*0630*/  IADD3 R20, R27.reuse, 0x8, RZ ;  /* 0x000000081b147810 */ /* 0x040fe40007ffe0ff */
[----:B------:R-:W-:Y:S02]  /*0640*/  SHF.R.U32.HI R21, RZ, 0x2, R18 ;  /* 0x00000002ff157819 */ /* 0x000fe40000011612 */
[----:B------:R-:W-:Y:S02]  /*0650*/  SHF.R.U32.HI R23, RZ, 0x2, R20 ;  /* 0x00000002ff177819 */ /* 0x000fe40000011614 */
[----:B------:R-:W-:-:S02]  /*0660*/  IADD3 R20, R27, 0xc, RZ ;  /* 0x0000000c1b147810 */ /* 0x000fc40007ffe0ff */
[C---:B------:R-:W-:Y:S02]  /*0670*/  IADD3 R28, R27.reuse, 0x10, RZ ;  /* 0x000000101b1c7810 */ /* 0x040fe40007ffe0ff */
[----:B------:R-:W-:Y:S02]  /*0680*/  SHF.R.U32.HI R29, RZ, 0x2, R20 ;  /* 0x00000002ff1d7819 */ /* 0x000fe40000011614 */
[----:B------:R-:W-:Y:S02]  /*0690*/  SHF.R.U32.HI R28, RZ, 0x2, R28 ;  /* 0x00000002ff1c7819 */ /* 0x000fe4000001161c */
[C---:B------:R-:W-:Y:S02]  /*06a0*/  IADD3 R32, R27.reuse, 0x1c, RZ ;  /* 0x0000001c1b207810 */ /* 0x040fe40007ffe0ff */
[----:B------:R-:W-:Y:S02]  /*06b0*/  IADD3 R34, R27, 0x28, RZ ;  /* 0x000000281b227810 */ /* 0x000fe40007ffe0ff */
[----:B------:R-:W-:-:S02]  /*06c0*/  SHF.R.U32.HI R32, RZ, 0x2, R32 ;  /* 0x00000002ff207819 */ /* 0x000fc40000011620 */
[----:B0-----:R-:W-:Y:S02]  /*06d0*/  LEA R12, R19, R12, 0x18 ;  /* 0x0000000c130c7211 */ /* 0x001fe400078ec0ff */
[----:B------:R-:W-:Y:S02]  /*06e0*/  SHF.R.U32.HI R19, RZ, 0x2, R27 ;  /* 0x00000002ff137819 */ /* 0x000fe4000001161b */
[----:B------:R-:W-:Y:S01]  /*06f0*/  SHF.R.U32.HI R34, RZ, 0x2, R34 ;  /* 0x00000002ff227819 */ /* 0x000fe20000011622 */
[--C-:B------:R-:W-:Y:S02]  /*0700*/  IMAD R21, R21, 0x18, R12.reuse ;  /* 0x0000001815157824 */ /* 0x100fe400078e020c */
[--C-:B------:R-:W-:Y:S02]  /*0710*/  IMAD R19, R19, 0x18, R12.reuse ;  /* 0x0000001813137824 */ /* 0x100fe400078e020c */
[--C-:B------:R-:W-:Y:S01]  /*0720*/  IMAD R23, R23, 0x18, R12.reuse ;  /* 0x0000001817177824 */ /* 0x100fe200078e020c */
[----:B------:R-:W-:Y:S01]  /*0730*/  IADD3 R21, R26, R21, RZ ;  /* 0x000000151a157210 */ /* 0x000fe20007ffe0ff */
[--C-:B------:R-:W-:Y:S01]  /*0740*/  IMAD R20, R29, 0x18, R12.reuse ;  /* 0x000000181d147824 */ /* 0x100fe200078e020c */
[----:B------:R-:W-:Y:S01]  /*0750*/  IADD3 R19, R19, R26, RZ ;  /* 0x0000001a13137210 */ /* 0x000fe20007ffe0ff */
[----:B------:R-:W-:Y:S01]  /*0760*/  IMAD R34, R34, 0x18, R12 ;  /* 0x0000001822227824 */ /* 0x000fe200078e020c */
[C---:B------:R-:W-:Y:S01]  /*0770*/  IADD3 R23, R26.reuse, R23, RZ ;  /* 0x000000171a177210 */ /* 0x040fe20007ffe0ff */
[----:B------:R-:W-:Y:S01]  /*0780*/  LDS.64 R24, [R21] ;  /* 0x0000000015187984 */ /* 0x000fe20000000a00 */
[----:B------:R-:W-:-:S02]  /*0790*/  IADD3 R20, R26, R20, RZ ;  /* 0x000000141a147210 */ /* 0x000fc40007ffe0ff */
[----:B------:R-:W-:Y:S01]  /*07a0*/  IADD3 R34, R26, R34, RZ ;  /* 0x000000221a227210 */ /* 0x000fe20007ffe0ff */
[----:B------:R-:W0:Y:S04]  /*07b0*/  LDS.64 R18, [R19] ;  /* 0x0000000013127984 */ /* 0x000e280000000a00 */
[----:B------:R-:W1:Y:S04]  /*07c0*/  LDS.64 R22, [R23] ;  /* 0x0000000017167984 */ /* 0x000e680000000a00 */
[----:B------:R-:W2:Y:S01]  /*07d0*/  LDS.64 R20, [R20] ;  /* 0x0000000014147984 */ /* 0x000ea20000000a00 */
[----:B0-----:R-:W-:Y:S01]  /*07e0*/  FADD.FTZ R29, RZ, R18 ;  /* 0x00000012ff1d7221 */ /* 0x001fe20000010000 */
[----:B------:R-:W-:-:S02]  /*07f0*/  IMAD R18, R28, 0x18, R12 ;  /* 0x000000181c127824 */ /* 0x000fc400078e020c */
[----:B------:R-:W-:Y:S01]  /*0800*/  FADD.FTZ R28, RZ, R19 ;  /* 0x00000013ff1c7221 */ /* 0x000fe20000010000 */
[----:B------:R-:W-:Y:S01]  /*0810*/  FADD.FTZ R29, R29, R24 ;  /* 0x000000181d1d7221 */ /* 0x000fe20000010000 */
[----:B------:R-:W-:Y:S02]  /*0820*/  IADD3 R24, R27, 0x14, RZ ;  /* 0x000000141b187810 */ /* 0x000fe40007ffe0ff */
[----:B------:R-:W-:Y:S01]  /*0830*/  FADD.FTZ R28, R28, R25 ;  /* 0x000000191c1c7221 */ /* 0x000fe20000010000 */
[----:B-1----:R-:W-:Y:S01]  /*0840*/  FADD.FTZ R29, R29, R22 ;  /* 0x000000161d1d7221 */ /* 0x002fe20000010000 */
[----:B------:R-:W-:Y:S02]  /*0850*/  SHF.R.U32.HI R19, RZ, 0x2, R24 ;  /* 0x00000002ff137819 */ /* 0x000fe40000011618 */
[----:B------:R-:W-:Y:S01]  /*0860*/  FADD.FTZ R28, R28, R23 ;  /* 0x000000171c1c7221 */ /* 0x000fe20000010000 */
[----:B------:R-:W-:Y:S01]  /*0870*/  IADD3 R24, R26, R18, RZ ;  /* 0x000000121a187210 */ /* 0x000fe20007ffe0ff */
[----:B--2---:R-:W-:Y:S01]  /*0880*/  FADD.FTZ R29, R29, R20 ;  /* 0x000000141d1d7221 */ /* 0x004fe20000010000 */
[----:B------:R-:W-:Y:S01]  /*0890*/  IADD3 R18, R27, 0x18, RZ ;  /* 0x000000181b127810 */ /* 0x000fe20007ffe0ff */
[----:B------:R-:W-:-:S02]  /*08a0*/  IMAD R19, R19, 0x18, R12 ;  /* 0x0000001813137824 */ /* 0x000fc400078e020c */
[----:B------:R-:W-:Y:S01]  /*08b0*/  FADD.FTZ R28, R28, R21 ;  /* 0x000000151c1c7221 */ /* 0x000fe20000010000 */
[----:B------:R-:W-:Y:S01]  /*08c0*/  IADD3 R20, R27, 0x20, RZ ;  /* 0x000000201b147810 */ /* 0x000fe20007ffe0ff */
[----:B------:R-:W0:Y:S01]  /*08d0*/  LDS.64 R24, [R24] ;  /* 0x0000000018187984 */ /* 0x000e220000000a00 */
[----:B------:R-:W-:Y:S01]  /*08e0*/  SHF.R.U32.HI R18, RZ, 0x2, R18 ;  /* 0x00000002ff127819 */ /* 0x000fe20000011612 */
[----:B------:R-:W-:Y:S01]  /*08f0*/  IMAD R21, R32, 0x18, R12 ;  /* 0x0000001820157824 */ /* 0x000fe200078e020c */
[----:B------:R-:W-:Y:S02]  /*0900*/  IADD3 R19, R26, R19, RZ ;  /* 0x000000131a137210 */ /* 0x000fe40007ffe0ff */
[----:B------:R-:W-:Y:S01]  /*0910*/  SHF.R.U32.HI R20, RZ, 0x2, R20 ;  /* 0x00000002ff147819 */ /* 0x000fe20000011614 */
[----:B------:R-:W-:Y:S01]  /*0920*/  IMAD R30, R18, 0x18, R12 ;  /* 0x00000018121e7824 */ /* 0x000fe200078e020c */
[C---:B------:R-:W-:Y:S02]  /*0930*/  IADD3 R21, R26.reuse, R21, RZ ;  /* 0x000000151a157210 */ /* 0x040fe40007ffe0ff */
[----:B------:R-:W1:Y:S02]  /*0940*/  LDS.64 R18, [R19] ;  /* 0x0000000013127984 */ /* 0x000e640000000a00 */
[----:B------:R-:W-:-:S05]  /*0950*/  IADD3 R30, R26, R30, RZ ;  /* 0x0000001e1a1e7210 */ /* 0x000fca0007ffe0ff */
[----:B------:R-:W2:Y:S01]  /*0960*/  LDS.64 R22, [R30] ;  /* 0x000000001e167984 */ /* 0x000ea20000000a00 */
[----:B0-----:R-:W-:Y:S01]  /*0970*/  FADD.FTZ R29, R29, R24 ;  /* 0x000000181d1d7221 */ /* 0x001fe20000010000 */
[----:B------:R-:W-:Y:S02]  /*0980*/  IMAD R24, R20, 0x18, R12 ;  /* 0x0000001814187824 */ /* 0x000fe400078e020c */
[----:B------:R-:W-:Y:S01]  /*0990*/  FADD.FTZ R28, R28, R25 ;  /* 0x000000191c1c7221 */ /* 0x000fe20000010000 */
[----:B------:R-:W0:Y:S02]  /*09a0*/  LDS.64 R20, [R21] ;  /* 0x0000000015147984 */ /* 0x000e240000000a00 */
[----:B------:R-:W-:Y:S01]  /*09b0*/  IADD3 R24, R26, R24, RZ ;  /* 0x000000181a187210 */ /* 0x000fe20007ffe0ff */
[----:B-1----:R-:W-:Y:S01]  /*09c0*/  FADD.FTZ R28, R28, R19 ;  /* 0x000000131c1c7221 */ /* 0x002fe20000010000 */
[----:B------:R-:W-:Y:S01]  /*09d0*/  FADD.FTZ R29, R29, R18 ;  /* 0x000000121d1d7221 */ /* 0x000fe20000010000 */
[----:B------:R-:W-:-:S03]  /*09e0*/  IADD3 R18, R27, 0x34, RZ ;  /* 0x000000341b127810 */ /* 0x000fc60007ffe0ff */
[----:B------:R-:W1:Y:S01]  /*09f0*/  LDS.64 R24, [R24] ;  /* 0x0000000018187984 */ /* 0x000e620000000a00 */
[----:B--2---:R-:W-:Y:S01]  /*0a00*/  FADD.FTZ R32, R28, R23 ;  /* 0x000000171c207221 */ /* 0x004fe20000010000 */
[----:B------:R-:W-:Y:S01]  /*0a10*/  IADD3 R28, R27, 0x24, RZ ;  /* 0x000000241b1c7810 */ /* 0x000fe20007ffe0ff */
[----:B------:R-:W-:Y:S01]  /*0a20*/  FADD.FTZ R19, R29, R22 ;  /* 0x000000161d137221 */ /* 0x000fe20000010000 */
[C---:B------:R-:W-:Y:S02]  /*0a30*/  IADD3 R23, R27.reuse, 0x38, RZ ;  /* 0x000000381b177810 */ /* 0x040fe40007ffe0ff */
[----:B------:R-:W-:Y:S02]  /*0a40*/  SHF.R.U32.HI R28, RZ, 0x2, R28 ;  /* 0x00000002ff1c7819 */ /* 0x000fe4000001161c */
[C---:B------:R-:W-:Y:S02]  /*0a50*/  IADD3 R22, R27.reuse, 0x2c, RZ ;  /* 0x0000002c1b167810 */ /* 0x040fe40007ffe0ff */
        /* <DEDUP_REMOVED lines=8> */
[----:B------:R-:W-:Y:S01]  /*0ae0*/  SHF.R.U32.HI R29, RZ, 0x2, R29 ;  /* 0x00000002ff1d7819 */ /* 0x000fe2000001161d */
[----:B------:R-:W-:Y:S01]  /*0af0*/  IMAD R22, R22, 0x18, R12 ;  /* 0x0000001816167824 */ /* 0x000fe200078e020c */
[----:B------:R-:W-:-:S02]  /*0b00*/  IADD3 R27, R26, R27, RZ ;  /* 0x0000001b1a1b7210 */ /* 0x000fc40007ffe0ff */
[C---:B------:R-:W-:Y:S01]  /*0b10*/  IADD3 R28, R26.reuse, R23, RZ ;  /* 0x000000171a1c7210 */ /* 0x040fe20007ffe0ff */
[----:B------:R-:W-:Y:S01]  /*0b20*/  IMAD R29, R29, 0x18, R12 ;  /* 0x000000181d1d7824 */ /* 0x000fe200078e020c */
[----:B------:R-:W-:Y:S01]  /*0b30*/  IADD3 R22, R26, R22, RZ ;  /* 0x000000161a167210 */ /* 0x000fe20007ffe0ff */
[----:B0-----:R-:W-:Y:S01]  /*0b40*/  FADD.FTZ R23, R19, R20 ;  /* 0x0000001413177221 */ /* 0x001fe20000010000 */
[----:B------:R-:W-:Y:S01]  /*0b50*/  FADD.FTZ R32, R32, R21 ;  /* 0x0000001520207221 */ /* 0x000fe20000010000 */
[----:B------:R-:W0:Y:S01]  /*0b60*/  LDS.64 R18, [R18] ;  /* 0x0000000012127984 */ /* 0x000e220000000a00 */
[----:B------:R-:W-:-:S03]  /*0b70*/  IADD3 R30, R26, R29, RZ ;  /* 0x0000001d1a1e7210 */ /* 0x000fc60007ffe0ff */
[----:B------:R-:W2:Y:S01]  /*0b80*/  LDS.64 R20, [R34] ;  /* 0x0000000022147984 */ /* 0x000ea20000000a00 */
[----:B-1----:R-:W-:Y:S01]  /*0b90*/  FADD.FTZ R12, R23, R24 ;  /* 0x00000018170c7221 */ /* 0x002fe20000010000 */
[----:B------:R-:W-:Y:S02]  /*0ba0*/  FADD.FTZ R32, R32, R25 ;  /* 0x0000001920207221 */ /* 0x000fe40000010000 */
[----:B------:R-:W1:Y:S04]  /*0bb0*/  LDS.64 R22, [R22] ;  /* 0x0000000016167984 */ /* 0x000e680000000a00 */
[----:B------:R-:W3:Y:S04]  /*0bc0*/  LDS.64 R24, [R30] ;  /* 0x000000001e187984 */ /* 0x000ee80000000a00 */
[----:B------:R-:W4:Y:S04]  /*0bd0*/  LDS.64 R26, [R27] ;  /* 0x000000001b1a7984 */ /* 0x000f280000000a00 */
[----:B------:R-:W4:Y:S01]  /*0be0*/  LDS.64 R28, [R28] ;  /* 0x000000001c1c7984 */ /* 0x000f220000000a00 */
[----:B0-----:R-:W-:Y:S01]  /*0bf0*/  FADD.FTZ R12, R12, R18 ;  /* 0x000000120c0c7221 */ /* 0x001fe20000010000 */
[----:B------:R-:W-:-:S03]  /*0c00*/  FADD.FTZ R32, R32, R19 ;  /* 0x0000001320207221 */ /* 0x000fc60000010000 */
[----:B--2---:R-:W-:Y:S01]  /*0c10*/  FADD.FTZ R19, R12, R20 ;  /* 0x000000140c137221 */ /* 0x004fe20000010000 */
[----:B------:R-:W-:-:S03]  /*0c20*/  FADD.FTZ R32, R32, R21 ;  /* 0x0000001520207221 */ /* 0x000fc60000010000 */
[----:B-1----:R-:W-:Y:S01]  /*0c30*/  FADD.FTZ R19, R19, R22 ;  /* 0x0000001613137221 */ /* 0x002fe20000010000 */
[----:B------:R-:W-:-:S03]  /*0c40*/  FADD.FTZ R32, R32, R23 ;  /* 0x0000001720207221 */ /* 0x000fc60000010000 */
[----:B---3--:R-:W-:Y:S01]  /*0c50*/  FADD.FTZ R19, R19, R24 ;  /* 0x0000001813137221 */ /* 0x008fe20000010000 */
[----:B------:R-:W-:-:S03]  /*0c60*/  FADD.FTZ R32, R32, R25 ;  /* 0x0000001920207221 */ /* 0x000fc60000010000 */
[----:B----4-:R-:W-:Y:S01]  /*0c70*/  FADD.FTZ R19, R19, R26 ;  /* 0x0000001a13137221 */ /* 0x010fe20000010000 */
[----:B------:R-:W-:-:S03]  /*0c80*/  FADD.FTZ R32, R32, R27 ;  /* 0x0000001b20207221 */ /* 0x000fc60000010000 */
[----:B------:R-:W-:Y:S01]  /*0c90*/  FADD.FTZ R28, R19, R28 ;  /* 0x0000001c131c7221 */ /* 0x000fe20000010000 */
[----:B------:R-:W-:-:S07]  /*0ca0*/  FADD.FTZ R29, R32, R29 ;  /* 0x0000001d201d7221 */ /* 0x000fce0000010000 */
.L_x_3093:
[----:B------:R-:W-:Y:S05]  /*0cb0*/  BSYNC B0 ;  /* 0x0000000000007941 */ /* 0x000fea0003800000 */
.L_x_3092:
        /* <DEDUP_REMOVED lines=11> */
[----:B------:R-:W-:-:S05]  /*0d70*/  LOP3.LUT R22, R3, 0xff, RZ, 0xc0, !PT ;  /* 0x000000ff03167812 */ /* 0x000fca00078ec0ff */
[----:B------:R-:W1:Y:S01]  /*0d80*/  LDC.64 R20, c[0x0][0x248] ;  /* 0x00009200ff147b82 */ /* 0x000e620000000a00 */
[----:B0-----:R-:W-:Y:S01]  /*0d90*/  IMAD R12, R23, UR4, R0 ;  /* 0x00000004170c7c24 */ /* 0x001fe2000f8e0200 */
[----:B------:R-:W-:-:S04]  /*0da0*/  PRMT R23, R25, 0x2104, R22 ;  /* 0x0000210419177816 */ /* 0x000fc80000000016 */
[----:B------:R-:W-:-:S04]  /*0db0*/  LEA R12, R12, R23, 0xc ;  /* 0x000000170c0c7211 */ /* 0x000fc800078e60ff */
[----:B------:R-:W-:-:S05]  /*0dc0*/  SHF.L.U32 R23, R12, 0x1, RZ ;  /* 0x000000010c177819 */ /* 0x000fca00000006ff */
[----:B-1----:R-:W-:-:S05]  /*0dd0*/  IMAD.WIDE.U32 R20, R23, 0x4, R20 ;  /* 0x0000000417147825 */ /* 0x002fca00078e0014 */
[----:B------:R0:W-:Y:S02]  /*0de0*/  STG.E.64 desc[UR8][R20.64], R18 ;  /* 0x0000001214007986 */ /* 0x0001e4000c101b08 */
.L_x_3095:
[----:B------:R-:W-:Y:S05]  /*0df0*/  BSYNC B0 ;  /* 0x0000000000007941 */ /* 0x000fea0003800000 */
.L_x_3094:
[----:B------:R-:W-:Y:S01]  /*0e00*/  BAR.SYNC.DEFER_BLOCKING 0x0 ;  /* 0x0000000000007b1d */ /* 0x000fe20000010000 */
[----:B------:R-:W-:Y:S01]  /*0e10*/  HFMA2.MMA R29, -RZ, RZ, 0, 0 ;  /* 0x00000000ff1d7435 */ /* 0x000fe200000001ff */
[----:B0-----:R-:W-:-:S04]  /*0e20*/  MOV R20, RZ ;  /* 0x000000ff00147202 */ /* 0x001fc80000000f00 */
[----:B------:R-:W-:Y:S06]  /*0e30*/  @P2 BRA `(.L_x_3096) ;  /* 0x00000000003c2947 */ /* 0x000fec0003800000 */
[----:B------:R-:W0:Y:S01]  /*0e40*/  LDC.64 R18, c[0x0][0x250] ;  /* 0x00009400ff127b82 */ /* 0x000e220000000a00 */
        /* <DEDUP_REMOVED lines=8> */
.L_x_3097:
[----:B------:R-:W2:Y:S04]  /*0ed0*/  LD.E.STRONG.GPU R12, desc[UR8][R18.64] ;  /* 0x00000008120c7980 */ /* 0x000ea8000c10f900 */
[----:B--2---:R-:W-:Y:S01]  /*0ee0*/  CCTL.IVALL ;  /* 0x00000000ff00798f */ /* 0x004fe20002000000 */
[----:B------:R-:W-:Y:S05]  /*0ef0*/  YIELD ;  /* 0x0000000000007946 */ /* 0x000fea0003800000 */
[----:B-----5:R-:W-:-:S04]  /*0f00*/  LOP3.LUT R12, R12, R21, RZ, 0x3c, !PT ;  /* 0x000000150c0c7212 */ /* 0x020fc800078e3cff */
[----:B------:R-:W-:-:S13]  /*0f10*/  ISETP.GT.AND P1, PT, R12, -0x1, PT ;  /* 0xffffffff0c00780c */ /* 0x000fda0003f24270 */
[----:B------:R-:W-:Y:S05]  /*0f20*/  @P1 BRA `(.L_x_3097) ;  /* 0xfffffffc00e81947 */ /* 0x000fea000383ffff */
.L_x_3096:
[----:B------:R-:W-:Y:S05]  /*0f30*/  WARPSYNC.ALL ;  /* 0x0000000000007948 */ /* 0x000fea0003800000 */
[----:B------:R-:W-:Y:S06]  /*0f40*/  BAR.SYNC.DEFER_BLOCKING 0x0 ;  /* 0x0000000000007b1d */ /* 0x000fec0000010000 */
[----:B------:R-:W-:Y:S04]  /*0f50*/  BSSY B0, `(.L_x_3098) ;  /* 0x000005a000007945 */ /* 0x000fe80003800000 */
        /* <DEDUP_REMOVED lines=11> */
[----:B-1----:R-:W-:-:S04]  /*1010*/  IMAD.WIDE.U32 R20, R12, 0x4, R28 ;  /* 0x000000040c147825 */ /* 0x002fc800078e001c */
[----:B------:R-:W-:Y:S02]  /*1020*/  IMAD.WIDE.U32 R22, R23, 0x4, R28 ;  /* 0x0000000417167825 */ /* 0x000fe400078e001c */
[----:B------:R-:W2:Y:S01]  /*1030*/  LDG.E.64 R20, desc[UR8][R20.64] ;  /* 0x0000000814147981 */ /* 0x000ea2000c1e1b00 */
[----:B------:R-:W-:-:S03]  /*1040*/  IADD3 R27, R12, 0x40, RZ ;  /* 0x000000400c1b7810 */ /* 0x000fc60007ffe0ff */
[----:B------:R-:W3:Y:S01]  /*1050*/  LDG.E.64 R22, desc[UR8][R22.64] ;  /* 0x0000000816167981 */ /* 0x000ee2000c1e1b00 */
[C---:B------:R-:W-:Y:S01]  /*1060*/  IADD3 R25, R12.reuse, 0x60, RZ ;  /* 0x000000600c197810 */ /* 0x040fe20007ffe0ff */
[----:B------:R-:W-:Y:S01]  /*1070*/  IMAD.WIDE.U32 R26, R27, 0x4, R28 ;  /* 0x000000041b1a7825 */ /* 0x000fe200078e001c */
[----:B------:R-:W-:-:S04]  /*1080*/  IADD3 R24, R12, 0x80, RZ ;  /* 0x000000800c187810 */ /* 0x000fc80007ffe0ff */
[----:B------:R-:W4:Y:S01]  /*1090*/  LDG.E.64 R18, desc[UR8][R26.64] ;  /* 0x000000081a127981 */ /* 0x000f22000c1e1b00 */
[----:B--2---:R-:W-:Y:S01]  /*10a0*/  FADD.FTZ R30, RZ, R20 ;  /* 0x00000014ff1e7221 */ /* 0x004fe20000010000 */
[----:B------:R-:W-:Y:S01]  /*10b0*/  FADD.FTZ R32, RZ, R21 ;  /* 0x00000015ff207221 */ /* 0x000fe20000010000 */
[----:B------:R-:W-:Y:S02]  /*10c0*/  IADD3 R21, R12, 0xa0, RZ ;  /* 0x000000a00c157810 */ /* 0x000fe40007ffe0ff */
[----:B---3--:R-:W-:Y:S01]  /*10d0*/  FADD.FTZ R34, R22, R30 ;  /* 0x0000001e16227221 */ /* 0x008fe20000010000 */
[----:B------:R-:W-:Y:S01]  /*10e0*/  FADD.FTZ R30, R23, R32 ;  /* 0x00000020171e7221 */ /* 0x000fe20000010000 */
[----:B------:R-:W-:-:S04]  /*10f0*/  IMAD.WIDE.U32 R22, R25, 0x4, R28 ;  /* 0x0000000419167825 */ /* 0x000fc800078e001c */
[----:B------:R-:W-:-:S04]  /*1100*/  IMAD.WIDE.U32 R24, R24, 0x4, R28 ;  /* 0x0000000418187825 */ /* 0x000fc800078e001c */
[----:B----4-:R-:W-:Y:S01]  /*1110*/  FADD.FTZ R18, R18, R34 ;  /* 0x0000002212127221 */ /* 0x010fe20000010000 */
[----:B------:R-:W2:Y:S01]  /*1120*/  LDG.E.64 R22, desc[UR8][R22.64] ;  /* 0x0000000816167981 */ /* 0x000ea2000c1e1b00 */
[--C-:B------:R-:W-:Y:S01]  /*1130*/  IMAD.WIDE.U32 R26, R21, 0x4, R28.reuse ;  /* 0x00000004151a7825 */ /* 0x100fe200078e001c */
[----:B------:R-:W-:Y:S02]  /*1140*/  IADD3 R21, R12, 0xc0, RZ ;  /* 0x000000c00c157810 */ /* 0x000fe40007ffe0ff */
[----:B------:R-:W3:Y:S03]  /*1150*/  LDG.E.64 R24, desc[UR8][R24.64] ;  /* 0x0000000818187981 */ /* 0x000ee6000c1e1b00 */
[----:B------:R-:W-:Y:S01]  /*1160*/  IMAD.WIDE.U32 R20, R21, 0x4, R28 ;  /* 0x0000000415147825 */ /* 0x000fe200078e001c */
[----:B------:R-:W4:Y:S05]  /*1170*/  LDG.E.64 R26, desc[UR8][R26.64] ;  /* 0x000000081a1a7981 */ /* 0x000f2a000c1e1b00 */
[----:B------:R-:W4:Y:S01]  /*1180*/  LDG.E.64 R20, desc[UR8][R20.64] ;  /* 0x0000000814147981 */ /* 0x000f22000c1e1b00 */
[----:B------:R-:W-:-:S04]  /*1190*/  FADD.FTZ R30, R19, R30 ;  /* 0x0000001e131e7221 */ /* 0x000fc80000010000 */
        /* <DEDUP_REMOVED lines=9> */
[----:B------:R-:W-:Y:S01]  /*1230*/  IMAD.WIDE.U32 R24, R25, 0x4, R28 ;  /* 0x0000000419187825 */ /* 0x000fe200078e001c */
[----:B------:R-:W-:Y:S01]  /*1240*/  IADD3 R27, R12, 0x120, RZ ;  /* 0x000001200c1b7810 */ /* 0x000fe20007ffe0ff */
[----:B------:R-:W2:Y:S02]  /*1250*/  LDG.E.64 R22, desc[UR8][R22.64] ;  /* 0x0000000816167981 */ /* 0x000ea4000c1e1b00 */
[----:B------:R-:W-:Y:S01]  /*1260*/  FADD.FTZ R20, R20, R19 ;  /* 0x0000001314147221 */ /* 0x000fe20000010000 */
[----:B------:R-:W-:Y:S01]  /*1270*/  IADD3 R19, R12, 0x140, RZ ;  /* 0x000001400c137810 */ /* 0x000fe20007ffe0ff */
[--C-:B------:R-:W-:Y:S01]  /*1280*/  IMAD.WIDE.U32 R26, R27, 0x4, R28.reuse ;  /* 0x000000041b1a7825 */ /* 0x100fe200078e001c */
[----:B------:R-:W3:Y:S03]  /*1290*/  LDG.E.64 R24, desc[UR8][R24.64] ;  /* 0x0000000818187981 */ /* 0x000ee6000c1e1b00 */
[----:B------:R-:W-:-:S02]  /*12a0*/  IMAD.WIDE.U32 R18, R19, 0x4, R28 ;  /* 0x0000000413127825 */ /* 0x000fc400078e001c */
[----:B------:R-:W4:Y:S04]  /*12b0*/  LDG.E.64 R26, desc[UR8][R26.64] ;  /* 0x000000081a1a7981 */ /* 0x000f28000c1e1b00 */
[----:B------:R-:W4:Y:S01]  /*12c0*/  LDG.E.64 R18, desc[UR8][R18.64] ;  /* 0x0000000812127981 */ /* 0x000f22000c1e1b00 */
[----:B------:R-:W-:Y:S01]  /*12d0*/  FADD.FTZ R30, R21, R30 ;  /* 0x0000001e151e7221 */ /* 0x000fe20000010000 */
[----:B--2---:R-:W-:-:S03]  /*12e0*/  FADD.FTZ R21, R22, R20 ;  /* 0x0000001416157221 */ /* 0x004fc60000010000 */
[----:B------:R-:W-:Y:S01]  /*12f0*/  FADD.FTZ R30, R23, R30 ;  /* 0x0000001e171e7221 */ /* 0x000fe20000010000 */
[----:B---3--:R-:W-:Y:S01]  /*1300*/  FADD.FTZ R20, R24, R21 ;  /* 0x0000001518147221 */ /* 0x008fe20000010000 */
[C---:B------:R-:W-:Y:S02]  /*1310*/  IADD3 R21, R12.reuse, 0x160, RZ ;  /* 0x000001600c157810 */ /* 0x040fe40007ffe0ff */
[----:B------:R-:W-:Y:S01]  /*1320*/  IADD3 R23, R12, 0x180, RZ ;  /* 0x000001800c177810 */ /* 0x000fe20007ffe0ff */
[----:B----4-:R-:W-:Y:S02]  /*1330*/  FADD.FTZ R22, R26, R20 ;  /* 0x000000141a167221 */ /* 0x010fe40000010000 */
[----:B------:R-:W-:-:S04]  /*1340*/  IMAD.WIDE.U32 R20, R21, 0x4, R28 ;  /* 0x0000000415147825 */ /* 0x000fc800078e001c */
[----:B------:R-:W-:Y:S01]  /*1350*/  FADD.FTZ R30, R25, R30 ;  /* 0x0000001e191e7221 */ /* 0x000fe20000010000 */
[----:B------:R-:W-:Y:S01]  /*1360*/  IADD3 R25, R12, 0x1a0, RZ ;  /* 0x000001a00c197810 */ /* 0x000fe20007ffe0ff */
[----:B------:R-:W-:Y:S01]  /*1370*/  FADD.FTZ R18, R18, R22 ;  /* 0x0000001612127221 */ /* 0x000fe20000010000 */
[----:B------:R-:W-:-:S04]  /*1380*/  IMAD.WIDE.U32 R22, R23, 0x4, R28 ;  /* 0x0000000417167825 */ /* 0x000fc800078e001c */
[----:B------:R-:W-:Y:S01]  /*1390*/  FADD.FTZ R30, R27, R30 ;  /* 0x0000001e1b1e7221 */ /* 0x000fe20000010000 */
[----:B------:R-:W2:Y:S01]  /*13a0*/  LDG.E.64 R20, desc[UR8][R20.64] ;  /* 0x0000000814147981 */ /* 0x000ea2000c1e1b00 */
[C---:B------:R-:W-:Y:S01]  /*13b0*/  IADD3 R27, R12.reuse, 0x1c0, RZ ;  /* 0x000001c00c1b7810 */ /* 0x040fe20007ffe0ff */
[--C-:B------:R-:W-:Y:S01]  /*13c0*/  IMAD.WIDE.U32 R24, R25, 0x4, R28.reuse ;  /* 0x0000000419187825 */ /* 0x100fe200078e001c */
[----:B------:R-:W-:Y:S01]  /*13d0*/  IADD3 R12, R12, 0x1e0, RZ ;  /* 0x000001e00c0c7810 */ /* 0x000fe20007ffe0ff */
[----:B------:R-:W3:Y:S02]  /*13e0*/  LDG.E.64 R22, desc[UR8][R22.64] ;  /* 0x0000000816167981 */ /* 0x000ee4000c1e1b00 */
[--C-:B------:R-:W-:Y:S02]  /*13f0*/  IMAD.WIDE.U32 R26, R27, 0x4, R28.reuse ;  /* 0x000000041b1a7825 */ /* 0x100fe400078e001c */
[----:B------:R-:W4:Y:S02]  /*1400*/  LDG.E.64 R24, desc[UR8][R24.64] ;  /* 0x0000000818187981 */ /* 0x000f24000c1e1b00 */
[----:B------:R-:W-:-:S02]  /*1410*/  IMAD.WIDE.U32 R28, R12, 0x4, R28 ;  /* 0x000000040c1c7825 */ /* 0x000fc400078e001c */
[----:B------:R-:W4:Y:S04]  /*1420*/  LDG.E.64 R26, desc[UR8][R26.64] ;  /* 0x000000081a1a7981 */ /* 0x000f28000c1e1b00 */
[----:B------:R-:W4:Y:S01]  /*1430*/  LDG.E.64 R28, desc[UR8][R28.64] ;  /* 0x000000081c1c7981 */ /* 0x000f22000c1e1b00 */
        /* <DEDUP_REMOVED lines=10> */
[----:B------:R-:W-:-:S07]  /*14e0*/  FADD.FTZ R29, R29, R30 ;  /* 0x0000001e1d1d7221 */ /* 0x000fce0000010000 */
.L_x_3099:
[----:B------:R-:W-:Y:S05]  /*14f0*/  BSYNC B0 ;  /* 0x0000000000007941 */ /* 0x000fea0003800000 */
.L_x_3098:
[----:B0-----:R-:W0:Y:S01]  /*1500*/  SHFL.BFLY PT, R19, R20, 0x8, 0x1f ;  /* 0x0d001f0014137f89 */ /* 0x001e2200000e0000 */
[----:B------:R-:W-:Y:S01]  /*1510*/  LOP3.LUT P0, RZ, R2, 0xffffff0f, RZ, 0xc0, !PT ;  /* 0xffffff0f02ff7812 */ /* 0x000fe2000780c0ff */
[----:B------:R-:W-:Y:S01]  /*1520*/  ULDC.64 UR6, c[0x0][0x240] ;  /* 0x0000900000067ab9 */ /* 0x000fe20000000a00 */
[----:B------:R-:W-:Y:S01]  /*1530*/  BSSY B0, `(.L_x_3100) ;  /* 0x0000025000007945 */ /* 0x000fe20003800000 */
[----:B------:R-:W1:Y:S01]  /*1540*/  SHFL.BFLY PT, R12, R29, 0x8, 0x1f ;  /* 0x0d001f001d0c7f89 */ /* 0x000e6200000e0000 */
[----:B------:R-:W-:Y:S01]  /*1550*/  ISETP.EQ.U32.AND P1, PT, RZ, UR6, PT ;  /* 0x00000006ff007c0c */ /* 0x000fe2000bf22070 */
[----:B0-----:R-:W-:-:S08]  /*1560*/  FADD.FTZ R19, R19, R20 ;  /* 0x0000001413137221 */ /* 0x001fd00000010000 */
[----:B------:R-:W-:Y:S01]  /*1570*/  @!P0 SHF.R.U32.HI R20, RZ, 0x1, R2 ;  /* 0x00000001ff148819 */ /* 0x000fe20000011602 */
[----:B-1----:R-:W-:Y:S01]  /*1580*/  FADD.FTZ R12, R12, R29 ;  /* 0x0000001d0c0c7221 */ /* 0x002fe20000010000 */
[----:B------:R-:W0:Y:S02]  /*1590*/  SHFL.BFLY PT, R18, R19, 0x4, 0x1f ;  /* 0x0c801f0013127f89 */ /* 0x000e2400000e0000 */
[----:B------:R-:W-:Y:S02]  /*15a0*/  @!P0 LOP3.LUT R20, R20, 0x7ffffff8, RZ, 0xc0, !PT ;  /* 0x7ffffff814148812 */ /* 0x000fe400078ec0ff */
        /* <DEDUP_REMOVED lines=13> */
[----:B------:R-:W-:-:S05]  /*1680*/  @!P0 FFMA.FTZ R12, R27, 1.6276042515528388321e-05, -R12 ;  /* 0x378888891b0c8823 */ /* 0x000fca000001080c */
        /* <DEDUP_REMOVED lines=15> */
.L_x_3101:
[----:B------:R-:W-:Y:S05]  /*1780*/  BSYNC B0 ;  /* 0x0000000000007941 */ /* 0x000fea0003800000 */
.L_x_3100:
[----:B0-----:R-:W-:Y:S01]  /*1790*/  IMAD.WIDE.U32 R18, R2, -0x77777777, RZ ;  /* 0x8888888902127825 */ /* 0x001fe200078e00ff */
[----:B------:R-:W-:Y:S01]  /*17a0*/  ULDC UR6, c[0x0][0x230] ;  /* 0x00008c0000067ab9 */ /* 0x000fe20000000800 */
[----:B------:R-:W-:Y:S02]  /*17b0*/  ULOP3.LUT UR4, UR4, 0x1, URZ, 0x3c, !UPT ;  /* 0x0000000104047892 */ /* 0x000fe4000f8e3c3f */
[--C-:B-----5:R-:W-:Y:S01]  /*17c0*/  HADD2.F32 R23, -RZ, R16.reuse.H0_H0 ;  /* 0x20000010ff177230 */ /* 0x120fe20000004100 */
[----:B------:R-:W-:Y:S01]  /*17d0*/  SHF.R.U32.HI R21, RZ, 0x7, R19 ;  /* 0x00000007ff157819 */ /* 0x000fe20000011613 */
[----:B------:R-:W-:Y:S02]  /*17e0*/  HADD2.F32 R24, -RZ, R16.H1_H1 ;  /* 0x30000010ff187230 */ /* 0x000fe40000004100 */
[----:B------:R-:W-:Y:S02]  /*17f0*/  HADD2.F32 R27, -RZ, R15.H0_H0 ;  /* 0x2000000fff1b7230 */ /* 0x000fe40000004100 */
[----:B------:R-:W-:-:S02]  /*1800*/  IMAD R12, R21, -0xf0, R2 ;  /* 0xffffff10150c7824 */ /* 0x000fc400078e0202 */
[----:B------:R-:W-:Y:S02]  /*1810*/  HADD2.F32 R28, -RZ, R17.H0_H0 ;  /* 0x20000011ff1c7230 */ /* 0x000fe40000004100 */
[C---:B------:R-:W-:Y:S01]  /*1820*/  IMAD.WIDE.U32 R18, R12.reuse, -0x77777777, RZ ;  /* 0x888888890c127825 */ /* 0x040fe200078e00ff */
[----:B------:R-:W-:-:S03]  /*1830*/  SHF.L.U32 R12, R12, 0x2, RZ ;  /* 0x000000020c0c7819 */ /* 0x000fc600000006ff */
[----:B------:R-:W-:Y:S01]  /*1840*/  HADD2.F32 R30, -RZ, R17.H1_H1 ;  /* 0x30000011ff1e7230 */ /* 0x000fe20000004100 */
[----:B------:R-:W-:-:S06]  /*1850*/  LOP3.LUT R18, R19, 0xf8, RZ, 0xc0, !PT ;  /* 0x000000f813127812 */ /* 0x000fcc00078ec0ff */
[----:B------:R-:W0:Y:S02]  /*1860*/  LDS.64 R18, [R18+UR5] ;  /* 0x0000000512127984 */ /* 0x000e240008000a00 */
[----:B0-----:R-:W-:Y:S01]  /*1870*/  FADD.FTZ R20, R19, UR6 ;  /* 0x0000000613147e21 */ /* 0x001fe20008010000 */
[--C-:B------:R-:W-:Y:S01]  /*1880*/  FADD.FTZ R19, R8, -R18.reuse ;  /* 0x8000001208137221 */ /* 0x100fe20000010000 */
[--C-:B------:R-:W-:Y:S01]  /*1890*/  FADD.FTZ R31, R31, -R18.reuse ;  /* 0x800000121f1f7221 */ /* 0x100fe20000010000 */
[--C-:B------:R-:W-:Y:S02]  /*18a0*/  HADD2.F32 R8, -RZ, R14.reuse.H0_H0 ;  /* 0x2000000eff087230 */ /* 0x100fe40000004100 */
[--C-:B------:R-:W-:Y:S01]  /*18b0*/  FADD.FTZ R9, R9, -R18.reuse ;  /* 0x8000001209097221 */ /* 0x100fe20000010000 */
[--C-:B------:R-:W-:Y:S01]  /*18c0*/  FADD.FTZ R11, R11, -R18.reuse ;  /* 0x800000120b0b7221 */ /* 0x100fe20000010000 */
[----:B------:R-:W0:Y:S01]  /*18d0*/  MUFU.RSQ R20, R20 ;  /* 0x0000001400147308 */ /* 0x000e220000001400 */
[--C-:B------:R-:W-:Y:S01]  /*18e0*/  FADD.FTZ R37, R37, -R18.reuse ;  /* 0x8000001225257221 */ /* 0x100fe20000010000 */
[--C-:B------:R-:W-:Y:S01]  /*18f0*/  FADD.FTZ R33, R33, -R18.reuse ;  /* 0x8000001221217221 */ /* 0x100fe20000010000 */
[--C-:B------:R-:W-:Y:S01]  /*1900*/  FADD.FTZ R13, R13, -R18.reuse ;  /* 0x800000120d0d7221 */ /* 0x100fe20000010000 */
[----:B------:R-:W-:Y:S01]  /*1910*/  FADD.FTZ R35, R35, -R18 ;  /* 0x8000001223237221 */ /* 0x000fe20000010000 */
[----:B------:R-:W-:Y:S01]  /*1920*/  ULDC.64 UR6, c[0x0][0x210] ;  /* 0x0000840000067ab9 */ /* 0x000fe20000000a00 */
[----:B0-----:R-:W-:Y:S01]  /*1930*/  FMUL.FTZ R19, R19, R20 ;  /* 0x0000001413137220 */ /* 0x001fe20000410000 */
[C---:B------:R-:W-:Y:S01]  /*1940*/  FMUL.FTZ R31, R20.reuse, R31 ;  /* 0x0000001f141f7220 */ /* 0x040fe20000410000 */
[C---:B------:R-:W-:Y:S01]  /*1950*/  FMUL.FTZ R9, R20.reuse, R9 ;  /* 0x0000000914097220 */ /* 0x040fe20000410000 */
[----:B------:R-:W-:Y:S01]  /*1960*/  FMUL.FTZ R11, R20, R11 ;  /* 0x0000000b140b7220 */ /* 0x000fe20000410000 */
[--C-:B------:R-:W-:Y:S01]  /*1970*/  FFMA.FTZ R19, R19, R8, R23.reuse ;  /* 0x0000000813137223 */ /* 0x100fe20000010017 */
[----:B------:R-:W-:Y:S01]  /*1980*/  FFMA.FTZ R8, R8, R31, R23 ;  /* 0x0000001f08087223 */ /* 0x000fe20000010017 */
[----:B------:R-:W-:-:S02]  /*1990*/  HADD2.F32 R23, -RZ, R14.H1_H1 ;  /* 0x3000000eff177230 */ /* 0x000fc40000004100 */
[C---:B------:R-:W-:Y:S01]  /*19a0*/  FMUL.FTZ R22, R20.reuse, R37 ;  /* 0x0000002514167220 */ /* 0x040fe20000410000 */
[----:B------:R-:W-:Y:S01]  /*19b0*/  FFMA.FTZ R11, R27, R11, R28 ;  /* 0x0000000b1b0b7223 */ /* 0x000fe2000001001c */
[----:B------:R-:W-:Y:S02]  /*19c0*/  HADD2.F32 R31, -RZ, R15.H1_H1 ;  /* 0x3000000fff1f7230 */ /* 0x000fe40000004100 */
[----:B------:R-:W-:Y:S01]  /*19d0*/  FMUL.FTZ R33, R20, R33 ;  /* 0x0000002114217220 */ /* 0x000fe20000410000 */
[--C-:B------:R-:W-:Y:S01]  /*19e0*/  FFMA.FTZ R9, R23, R9, R24.reuse ;  /* 0x0000000917097223 */ /* 0x100fe20000010018 */
[----:B------:R-:W-:Y:S01]  /*19f0*/  FFMA.FTZ R22, R22, R23, R24 ;  /* 0x0000001716167223 */ /* 0x000fe20000010018 */
[----:B------:R-:W-:Y:S01]  /*1a00*/  FMUL.FTZ R23, R11, -1.4426950216293334961 ;  /* 0xbfb8aa3b0b177820 */ /* 0x000fe20000410000 */
[----:B------:R-:W-:Y:S01]  /*1a10*/  FMUL.FTZ R13, R20, R13 ;  /* 0x0000000d140d7220 */ /* 0x000fe20000410000 */
[----:B------:R-:W-:Y:S01]  /*1a20*/  FMUL.FTZ R26, R9, -1.4426950216293334961 ;  /* 0xbfb8aa3b091a7820 */ /* 0x000fe20000410000 */
[----:B------:R-:W-:Y:S01]  /*1a30*/  FMUL.FTZ R29, R22, -1.4426950216293334961 ;  /* 0xbfb8aa3b161d7820 */ /* 0x000fe20000410000 */
[----:B------:R-:W-:Y:S01]  /*1a40*/  FMUL.FTZ R35, R20, R35 ;  /* 0x0000002314237220 */ /* 0x000fe20000410000 */
[--C-:B------:R-:W-:Y:S01]  /*1a50*/  FFMA.FTZ R18, R33, R31, R30.reuse ;  /* 0x0000001f21127223 */ /* 0x100fe2000001001e */
[----:B------:R-:W-:Y:S01]  /*1a60*/  FFMA.FTZ R13, R31, R13, R30 ;  /* 0x0000000d1f0d7223 */ /* 0x000fe2000001001e */
[----:B------:R-:W-:Y:S01]  /*1a70*/  MUFU.EX2 R23, R23 ;  /* 0x0000001700177308 */ /* 0x000fe20000000800 */
[----:B------:R-:W-:Y:S01]  /*1a80*/  FFMA.FTZ R27, R35, R27, R28 ;  /* 0x0000001b231b7223 */ /* 0x000fe2000001001c */
[----:B------:R-:W-:Y:S01]  /*1a90*/  FMUL.FTZ R28, R19, -1.4426950216293334961 ;  /* 0xbfb8aa3b131c7820 */ /* 0x000fe20000410000 */
[----:B------:R-:W-:Y:S01]  /*1aa0*/  FMUL.FTZ R30, R18, -1.4426950216293334961 ;  /* 0xbfb8aa3b121e7820 */ /* 0x000fe20000410000 */
[----:B------:R-:W-:Y:S01]  /*1ab0*/  FMUL.FTZ R25, R8, -1.4426950216293334961 ;  /* 0xbfb8aa3b08197820 */ /* 0x000fe20000410000 */
[----:B------:R-:W-:Y:S01]  /*1ac0*/  FMUL.FTZ R32, R27, -1.4426950216293334961 ;  /* 0xbfb8aa3b1b207820 */ /* 0x000fe20000410000 */
[----:B------:R-:W-:-:S02]  /*1ad0*/  FMUL.FTZ R24, R13, -1.4426950216293334961 ;  /* 0xbfb8aa3b0d187820 */ /* 0x000fc40000410000 */
[----:B------:R-:W0:Y:S08]  /*1ae0*/  MUFU.EX2 R26, R26 ;  /* 0x0000001a001a7308 */ /* 0x000e300000000800 */
[----:B------:R-:W1:Y:S08]  /*1af0*/  MUFU.EX2 R29, R29 ;  /* 0x0000001d001d7308 */ /* 0x000e700000000800 */
[----:B------:R-:W2:Y:S01]  /*1b00*/  MUFU.EX2 R28, R28 ;  /* 0x0000001c001c7308 */ /* 0x000ea20000000800 */
[----:B0-----:R-:W-:Y:S01]  /*1b10*/  FADD.FTZ R20, R26, 1 ;  /* 0x3f8000001a147421 */ /* 0x001fe20000010000 */
[----:B------:R-:W-:-:S06]  /*1b20*/  FADD.FTZ R26, R23, 1 ;  /* 0x3f800000171a7421 */ /* 0x000fcc0000010000 */
[----:B------:R-:W0:Y:S01]  /*1b30*/  MUFU.EX2 R30, R30 ;  /* 0x0000001e001e7308 */ /* 0x000e220000000800 */
[----:B-1----:R-:W-:Y:S01]  /*1b40*/  FADD.FTZ R23, R29, 1 ;  /* 0x3f8000001d177421 */ /* 0x002fe20000010000 */
[----:B------:R-:W-:-:S04]  /*1b50*/  SHF.L.U32 R29, R3, 0x2, RZ ;  /* 0x00000002031d7819 */ /* 0x000fc800000006ff */
[----:B------:R-:W-:Y:S02]  /*1b60*/  LOP3.LUT R34, R29, 0x3fc, RZ, 0xc0, !PT ;  /* 0x000003fc1d227812 */ /* 0x000fe400078ec0ff */
[----:B------:R-:W1:Y:S01]  /*1b70*/  MUFU.EX2 R31, R32 ;  /* 0x00000020001f7308 */ /* 0x000e620000000800 */
[----:B--2---:R-:W-:Y:S01]  /*1b80*/  FADD.FTZ R28, R28, 1 ;  /* 0x3f8000001c1c7421 */ /* 0x004fe20000010000 */
[----:B------:R-:W-:Y:S01]  /*1b90*/  IADD3 R34, R34, R21, RZ ;  /* 0x0000001522227210 */ /* 0x000fe20007ffe0ff */
[----:B------:R-:W-:-:S04]  /*1ba0*/  IMAD R21, R5, 0xf0000, R12 ;  /* 0x000f000005157824 */ /* 0x000fc800078e020c */
[----:B------:R-:W-:Y:S01]  /*1bb0*/  IMAD R34, R34, 0x3c0, RZ ;  /* 0x000003c022227824 */ /* 0x000fe200078e02ff */
        /* <DEDUP_REMOVED lines=8> */
[C---:B------:R-:W-:Y:S02]  /*1c40*/  IADD3 R24, R34.reuse, 0x780, RZ ;  /* 0x0000078022187810 */ /* 0x040fe40007ffe0ff */
[-C--:B------:R-:W-:Y:S02]  /*1c50*/  IADD3 R34, R34, R21.reuse, RZ ;  /* 0x0000001522227210 */ /* 0x080fe40007ffe0ff */
[----:B------:R-:W-:Y:S02]  /*1c60*/  IADD3 R21, R24, R21, RZ ;  /* 0x0000001518157210 */ /* 0x000fe40007ffe0ff */
[----:B------:R-:W0:Y:S01]  /*1c70*/  MUFU.RCP R32, R31 ;  /* 0x0000001f00207308 */ /* 0x000e220000001000 */
[----:B-1----:R-:W-:Y:S01]  /*1c80*/  FMUL.FTZ R28, R19, R28 ;  /* 0x0000001c131c7220 */ /* 0x002fe20000410000 */
[----:B------:R-:W-:-:S02]  /*1c90*/  SHF.L.U32 R34, R34, 0x1, RZ ;  /* 0x0000000122227819 */ /* 0x000fc400000006ff */
[----:B------:R-:W-:-:S04]  /*1ca0*/  SHF.L.U32 R21, R21, 0x1, RZ ;  /* 0x0000000115157819 */ /* 0x000fc800000006ff */
[----:B------:R-:W1:Y:S01]  /*1cb0*/  MUFU.RCP R29, R29 ;  /* 0x0000001d001d7308 */ /* 0x000e620000001000 */
[----:B--2---:R-:W-:-:S05]  /*1cc0*/  FMUL.FTZ R23, R22, R23 ;  /* 0x0000001716177220 */ /* 0x004fca0000410000 */
[----:B------:R-:W-:Y:S02]  /*1cd0*/  F2FP.F16.F32.PACK_AB R28, R23, R28 ;  /* 0x0000001c171c723e */ /* 0x000fe400000000ff */
[----:B------:R-:W2:Y:S01]  /*1ce0*/  MUFU.RCP R25, R25 ;  /* 0x0000001900197308 */ /* 0x000ea20000001000 */
[----:B0-----:R-:W-:-:S07]  /*1cf0*/  FMUL.FTZ R32, R27, R32 ;  /* 0x000000201b207220 */ /* 0x001fce0000410000 */
[----:B------:R-:W0:Y:S01]  /*1d00*/  MUFU.RCP R20, R20 ;  /* 0x0000001400147308 */ /* 0x000e220000001000 */
[----:B-1----:R-:W-:-:S05]  /*1d10*/  FMUL.FTZ R29, R18, R29 ;  /* 0x0000001d121d7220 */ /* 0x002fca0000410000 */
[----:B------:R-:W-:Y:S02]  /*1d20*/  F2FP.F16.F32.PACK_AB R32, R29, R32 ;  /* 0x000000201d20723e */ /* 0x000fe400000000ff */
[----:B------:R-:W1:Y:S01]  /*1d30*/  MUFU.RCP R26, R26 ;  /* 0x0000001a001a7308 */ /* 0x000e620000001000 */
[----:B--2---:R-:W-:Y:S01]  /*1d40*/  FMUL.FTZ R25, R8, R25 ;  /* 0x0000001908197220 */ /* 0x004fe20000410000 */
[----:B------:R-:W-:-:S06]  /*1d50*/  IADD3 R8, P0, R34, UR6, RZ ;  /* 0x0000000622087c10 */ /* 0x000fcc000ff1e0ff */
[----:B------:R-:W2:Y:S01]  /*1d60*/  MUFU.RCP R12, R12 ;  /* 0x0000000c000c7308 */ /* 0x000ea20000001000 */
[----:B0-----:R-:W-:Y:S01]  /*1d70*/  FMUL.FTZ R20, R9, R20 ;  /* 0x0000001409147220 */ /* 0x001fe20000410000 */
[----:B------:R-:W-:Y:S02]  /*1d80*/  IADD3.X R9, R6, UR7, RZ, P0, !PT ;  /* 0x0000000706097c10 */ /* 0x000fe400087fe4ff */
[----:B------:R-:W-:Y:S02]  /*1d90*/  IADD3 R6, P0, R21, UR6, RZ ;  /* 0x0000000615067c10 */ /* 0x000fe4000ff1e0ff */
[----:B------:R-:W-:Y:S01]  /*1da0*/  F2FP.F16.F32.PACK_AB R25, R20, R25 ;  /* 0x000000191419723e */ /* 0x000fe200000000ff */
[----:B------:R-:W-:Y:S01]  /*1db0*/  STG.E.U16 desc[UR8][R8.64], R28 ;  /* 0x0000001c08007986 */ /* 0x000fe2000c101508 */
[----:B------:R-:W-:Y:S01]  /*1dc0*/  IADD3.X R7, R7, UR7, RZ, P0, !PT ;  /* 0x0000000707077c10 */ /* 0x000fe200087fe4ff */
[----:B-1----:R-:W-:Y:S01]  /*1dd0*/  FMUL.FTZ R26, R11, R26 ;  /* 0x0000001a0b1a7220 */ /* 0x002fe20000410000 */
[----:B------:R-:W-:Y:S01]  /*1de0*/  PRMT R11, R28, 0x7632, R11 ;  /* 0x000076321c0b7816 */ /* 0x000fe2000000000b */
[----:B------:R-:W-:Y:S01]  /*1df0*/  STG.E.U16 desc[UR8][R8.64+0x4], R32 ;  /* 0x0000042008007986 */ /* 0x000fe2000c101508 */
[----:B------:R-:W-:Y:S01]  /*1e00*/  IADD3 R5, P0, R5, 0x1, RZ ;  /* 0x0000000105057810 */ /* 0x000fe20007f1e0ff */
[----:B------:R-:W-:-:S02]  /*1e10*/  ULDC.64 UR6, c[0x0][0x238] ;  /* 0x00008e0000067ab9 */ /* 0x000fc40000000a00 */
[----:B------:R-:W-:Y:S01]  /*1e20*/  STG.E.U16 desc[UR8][R8.64+0x2], R11 ;  /* 0x0000020b08007986 */ /* 0x000fe2000c101508 */
[----:B------:R-:W-:Y:S01]  /*1e30*/  IADD3.X R4, RZ, R4, RZ, P0, !PT ;  /* 0x00000004ff047210 */ /* 0x000fe200007fe4ff */
[----:B--2---:R-:W-:Y:S01]  /*1e40*/  FMUL.FTZ R13, R13, R12 ;  /* 0x0000000c0d0d7220 */ /* 0x004fe20000410000 */
[----:B------:R-:W-:Y:S02]  /*1e50*/  PRMT R12, R32, 0x7632, R12 ;  /* 0x00007632200c7816 */ /* 0x000fe4000000000c */
[----:B------:R-:W-:Y:S02]  /*1e60*/  ISETP.GE.U32.AND P0, PT, R5, UR6, PT ;  /* 0x0000000605007c0c */ /* 0x000fe4000bf06070 */
[----:B------:R-:W-:Y:S01]  /*1e70*/  F2FP.F16.F32.PACK_AB R26, R13, R26 ;  /* 0x0000001a0d1a723e */ /* 0x000fe200000000ff */
[----:B------:R0:W-:Y:S01]  /*1e80*/  STG.E.U16 desc[UR8][R8.64+0x6], R12 ;  /* 0x0000060c08007986 */ /* 0x0001e2000c101508 */
[----:B------:R-:W-:Y:S02]  /*1e90*/  ISETP.GE.AND.EX P0, PT, R4, UR7, PT, P0 ;  /* 0x0000000704007c0c */ /* 0x000fe4000bf06300 */
[----:B------:R-:W-:Y:S01]  /*1ea0*/  PRMT R13, R26, 0x7632, R13 ;  /* 0x000076321a0d7816 */ /* 0x000fe2000000000d */
[----:B------:R1:W-:Y:S04]  /*1eb0*/  STG.E.U16 desc[UR8][R6.64], R25 ;  /* 0x0000001906007986 */ /* 0x0003e8000c101508 */
[----:B------:R1:W-:Y:S01]  /*1ec0*/  STG.E.U16 desc[UR8][R6.64+0x4], R26 ;  /* 0x0000041a06007986 */ /* 0x0003e2000c101508 */
[----:B0-----:R-:W-:-:S03]  /*1ed0*/  PRMT R9, R25, 0x7632, R9 ;  /* 0x0000763219097816 */ /* 0x001fc60000000009 */
[----:B------:R1:W-:Y:S04]  /*1ee0*/  STG.E.U16 desc[UR8][R6.64+0x6], R13 ;  /* 0x0000060d06007986 */ /* 0x0003e8000c101508 */
[----:B------:R1:W-:Y:S01]  /*1ef0*/  STG.E.U16 desc[UR8][R6.64+0x2], R9 ;  /* 0x0000020906007986 */ /* 0x0003e2000c101508 */
[----:B------:R-:W-:Y:S05]  /*1f00*/  @!P0 BRA `(.L_x_3102) ;  /* 0xffffffe000c48947 */ /* 0x000fea000383ffff */
[----:B------:R-:W-:Y:S05]  /*1f10*/  EXIT ;  /* 0x000000000000794d */ /* 0x000fea0003800000 */
.L_x_3103:
        /* <DEDUP_REMOVED lines=14> */
.L_x_3239:


//--------------------- .text._ZN13group_norm_v214gn_cuda_kernelI6__halfLi480ELi1ELi16ELi60ELi1024ELb1ELi8ELi960ELi960ELi4ELb1ELi1ELb0ELb0ENS_16CompileConditionILi900EEEEEvPT_PKS4_S7_S7_flPfS8_Pj --------------------------
	.section	.text._ZN13group_norm_v214gn_cuda_kernelI6__halfLi480ELi1ELi16ELi60ELi1024ELb1ELi8ELi960ELi960ELi4ELb1ELi1ELb0ELb0ENS_16CompileConditionILi900EEEEEvPT_PKS4_S7_S7_flPfS8_Pj,"ax",@progbits
	.align	128
        .global         _ZN13group_norm_v214gn_cuda_kernelI6__halfLi480ELi1ELi16ELi60ELi1024ELb1ELi8ELi960ELi960ELi4ELb1ELi1ELb0ELb0ENS_16CompileConditionILi900EEEEEvPT_PKS4_S7_S7_flPfS8_Pj
        .type           _ZN13group_norm_v214gn_cuda_kernelI6__halfLi480ELi1ELi16ELi60ELi1024ELb1ELi8ELi960ELi960ELi4ELb1ELi1ELb0ELb0ENS_16CompileConditionILi900EEEEEvPT_PKS4_S7_S7_flPfS8_Pj,@function
        .size           _ZN13group_norm_v214gn_cuda_kernelI6__halfLi480ELi1ELi16ELi60ELi1024ELb1ELi8ELi960ELi960ELi4ELb1ELi1ELb0ELb0ENS_16CompileConditionILi900EEEEEvPT_PKS4_S7_S7_flPfS8_Pj,(.L_x_3240 - _ZN13group_norm_v214gn_cuda_kernelI6__halfLi480ELi1ELi16ELi60ELi1024ELb1ELi8ELi960ELi960ELi4ELb1ELi1ELb0ELb0ENS_16CompileConditionILi900EEEEEvPT_PKS4_S7_S7_flPfS8_Pj)
        .other          _ZN13group_norm_v214gn_cuda_kernelI6__halfLi480ELi1ELi16ELi60ELi1024ELb1ELi8ELi960ELi960ELi4ELb1ELi1ELb0ELb0ENS_16CompileConditionILi900EEEEEvPT_PKS4_S7_S7_flPfS8_Pj,@"STO_CUDA_ENTRY STV_DEFAULT"
_ZN13group_norm_v214gn_cuda_kernelI6__halfLi480ELi1ELi16ELi60ELi1024ELb1ELi8ELi960ELi960ELi4ELb1ELi1ELb0ELb0ENS_16CompileConditionILi900EEEEEvPT_PKS4_S7_S7_flPfS8_Pj:
.text._ZN13group_norm_v214gn_cuda_kernelI6__halfLi480ELi1ELi16ELi60ELi1024ELb1ELi8ELi960ELi960ELi4ELb1ELi1ELb0ELb0ENS_16CompileConditionILi900EEEEEvPT_PKS4_S7_S7_flPfS8_Pj:
        /* <DEDUP_REMOVED lines=9> */
[----:B------:R-:W-:Y:S01]  /*0090*/  HFMA2.MMA R14, -RZ, RZ, 0, 0 ;  /* 0x00000000ff0e7435 */ /* 0x000fe200000001ff */
[----:B------:R-:W2:Y:S01]  /*00a0*/  S2R R0, SR_CTAID.X ;  /* 0x0000000000007919 */ /* 0x000ea20000002500 */
[----:B------:R-:W-:-:S04]  /*00b0*/  MOV R23, UR8 ;  /* 0x0000000800177c02 */ /* 0x000fc80008000f00 */
[----:B------:R-:W3:Y:S01]  /*00c0*/  LDC.64 R82, c[0x0][0x250] ;  /* 0x00009400ff527b82 */ /* 0x000ee20000000a00 */
[----:B-1----:R-:W-:Y:S02]  /*00d0*/  ULEA UR6, UR5, UR4, 0x18 ;  /* 0x0000000405067291 */ /* 0x002fe4000f8ec03f */
[----:B------:R-:W-:-:S04]  /*00e0*/  UIADD3 UR4, UR4, 0x1680, URZ ;  /* 0x0000168004047890 */ /* 0x000fc8000fffe03f */
[----:B------:R-:W-:Y:S01]  /*00f0*/  MOV R22, UR6 ;  /* 0x0000000600167c02 */ /* 0x000fe20008000f00 */
[----:B0-----:R-:W-:Y:S01]  /*0100*/  IMAD.WIDE.U32 R4, R2, -0x77777777, RZ ;  /* 0x8888888902047825 */ /* 0x001fe200078e00ff */
[--C-:B------:R-:W-:Y:S01]  /*0110*/  SHF.R.U32.HI R4, RZ, 0x1, R2.reuse ;  /* 0x00000001ff047819 */ /* 0x100fe20000011602 */
[----:B------:R-:W-:Y:S01]  /*0120*/  ULDC.64 UR6, c[0x0][0x240] ;  /* 0x0000900000067ab9 */ /* 0x000fe20000000a00 */
[----:B---3--:R-:W-:Y:S01]  /*0130*/  LEA R82, P1, R23, R82, 0x2 ;  /* 0x0000005217527211 */ /* 0x008fe200078210ff */
[----:B------:R-:W-:Y:S01]  /*0140*/  ULEA UR4, UR5, UR4, 0x18 ;  /* 0x0000000405047291 */ /* 0x000fe2000f8ec03f */
[----:B------:R-:W-:Y:S01]  /*0150*/  SHF.R.U32.HI R5, RZ, 0x7, R5 ;  /* 0x00000007ff057819 */ /* 0x000fe20000011605 */
[----:B------:R-:W-:Y:S01]  /*0160*/  IMAD R12, R4, 0x3c, RZ ;  /* 0x0000003c040c7824 */ /* 0x000fe200078e02ff */
[----:B--2---:R-:W-:Y:S02]  /*0170*/  LOP3.LUT R6, R0, 0x7f, RZ, 0xc0, !PT ;  /* 0x0000007f00067812 */ /* 0x004fe400078ec0ff */
[----:B------:R-:W-:Y:S01]  /*0180*/  SHF.L.U32 R3, R4, 0x7, RZ ;  /* 0x0000000704037819 */ /* 0x000fe200000006ff */
[----:B------:R-:W-:Y:S01]  /*0190*/  IMAD R10, R5, -0xf0, R2 ;  /* 0xffffff10050a7824 */ /* 0x000fe200078e0202 */
[----:B------:R-:W-:-:S02]  /*01a0*/  IADD3 R16, R12, 0x24, RZ ;  /* 0x000000240c107810 */ /* 0x000fc40007ffe0ff */
[----:B------:R-:W-:Y:S01]  /*01b0*/  LOP3.LUT P0, RZ, R0, 0x7f, RZ, 0xc0, !PT ;  /* 0x0000007f00ff7812 */ /* 0x000fe2000780c0ff */
[C---:B------:R-:W-:Y:S01]  /*01c0*/  IMAD R8, R10.reuse, 0x18, R22 ;  /* 0x000000180a087824 */ /* 0x040fe200078e0216 */
[----:B------:R-:W-:Y:S01]  /*01d0*/  LOP3.LUT R6, R3, 0xffffff80, R6, 0xe2, !PT ;  /* 0xffffff8003067812 */ /* 0x000fe200078ee206 */
[----:B------:R-:W-:Y:S01]  /*01e0*/  IMAD.WIDE.U32 R10, R10, -0x77777777, RZ ;  /* 0x888888890a0a7825 */ /* 0x000fe200078e00ff */
[C---:B------:R-:W-:Y:S02]  /*01f0*/  IADD3 R0, R12.reuse, 0x8, RZ ;  /* 0x000000080c007810 */ /* 0x040fe40007ffe0ff */
[C---:B------:R-:W-:Y:S02]  /*0200*/  IADD3 R3, R12.reuse, 0xc, RZ ;  /* 0x0000000c0c037810 */ /* 0x040fe40007ffe0ff */
[----:B------:R-:W-:Y:S02]  /*0210*/  LOP3.LUT R10, R11, 0xf8, RZ, 0xc0, !PT ;  /* 0x000000f80b0a7812 */ /* 0x000fe400078ec0ff */
        /* <DEDUP_REMOVED lines=11> */
[----:B------:R-:W-:Y:S02]  /*02d0*/  LEA R8, R5, R8, 0x3 ;  /* 0x0000000805087211 */ /* 0x000fe400078e18ff */
[----:B------:R-:W-:Y:S01]  /*02e0*/  SHF.R.U32.HI R0, RZ, 0x2, R0 ;  /* 0x00000002ff007819 */ /* 0x000fe20000011600 */
[----:B------:R-:W-:Y:S01]  /*02f0*/  IMAD R31, R16, 0x18, R22 ;  /* 0x00000018101f7824 */ /* 0x000fe200078e0216 */
[----:B------:R-:W-:-:S02]  /*0300*/  SHF.R.U32.HI R5, RZ, 0x2, R3 ;  /* 0x00000002ff057819 */ /* 0x000fc40000011603 */
[----:B------:R-:W-:Y:S01]  /*0310*/  SHF.R.U32.HI R7, RZ, 0x2, R7 ;  /* 0x00000002ff077819 */ /* 0x000fe20000011607 */
[--C-:B------:R-:W-:Y:S01]  /*0320*/  IMAD R3, R0, 0x18, R22.reuse ;  /* 0x0000001800037824 */ /* 0x100fe200078e0216 */
        /* <DEDUP_REMOVED lines=18> */
[----:B------:R-:W-:Y:S01]  /*0450*/  SHF.L.U32 R16, R2, 0x3, RZ ;  /* 0x0000000302107819 */ /* 0x000fe200000006ff */
[--C-:B------:R-:W-:Y:S01]  /*0460*/  IMAD R61, R20, 0x18, R22.reuse ;  /* 0x00000018143d7824 */ /* 0x100fe200078e0216 */
[----:B------:R-:W-:Y:S01]  /*0470*/  ISETP.EQ.U32.AND P2, PT, RZ, UR6, PT ;  /* 0x00000006ff007c0c */ /* 0x000fe2000bf42070 */
[----:B------:R-:W-:Y:S01]  /*0480*/  IMAD R21, R21, 0x18, R22 ;  /* 0x0000001815157824 */ /* 0x000fe200078e0216 */
[----:B------:R-:W-:-:S02]  /*0490*/  LOP3.LUT R18, R16, 0x8, RZ, 0xc0, !PT ;  /* 0x0000000810127812 */ /* 0x000fc400078ec0ff */
[----:B------:R-:W-:Y:S02]  /*04a0*/  ISETP.GT.U32.OR P0, PT, R2, 0xf, P0 ;  /* 0x0000000f0200780c */ /* 0x000fe40000704470 */
        /* <DEDUP_REMOVED lines=15> */
[----:B------:R-:W-:Y:S02]  /*05a0*/  IADD3 R62, R18, R21, RZ ;  /* 0x00000015123e7210 */ /* 0x000fe40007ffe0ff */
[----:B------:R-:W-:Y:S01]  /*05b0*/  ISETP.EQ.OR.EX P0, PT, RZ, UR7, P0, P2 ;  /* 0x00000007ff007c0c */ /* 0x000fe20008702720 */
[----:B------:R-:W-:-:S12]  /*05c0*/  ULDC.64 UR6, c[0x0][0x208] ;  /* 0x0000820000067ab9 */ /* 0x000fd80000000a00 */
.L_x_3112:
        /* <DEDUP_REMOVED lines=11> */
[----:B------:R-:W-:-:S06]  /*0680*/  ULOP3.LUT UR5, UR5, 0x3f8, URZ, 0xc0, !UPT ;  /* 0x000003f805057892 */ /* 0x000fcc000f8ec03f */
[----:B------:R-:W-:-:S05]  /*0690*/  IADD3 R0, R35, UR5, RZ ;  /* 0x0000000523007c10 */ /* 0x000fca000fffe0ff */
[----:B------:R-:W-:Y:S01]  /*06a0*/  IMAD R3, R0, 0x3c0, RZ ;  /* 0x000003c000037824 */ /* 0x000fe200078e02ff */
[----:B------:R-:W-:-:S04]  /*06b0*/  IADD3 R0, R39, R5, RZ ;  /* 0x0000000527007210 */ /* 0x000fc80007ffe0ff */
        /* <DEDUP_REMOVED lines=37> */
[--C-:B--2---:R-:W-:Y:S02]  /*0910*/  HADD2.F32 R3, -RZ, R44.reuse.H0_H0 ;  /* 0x2000002cff037230 */ /* 0x104fe40000004100 */
[----:B------:R-:W-:-:S02]  /*0920*/  HADD2.F32 R19, -RZ, R44.H1_H1 ;  /* 0x3000002cff137230 */ /* 0x000fc40000004100 */
[--C-:B------:R-:W-:Y:S02]  /*0930*/  HADD2.F32 R17, -RZ, R45.reuse.H0_H0 ;  /* 0x2000002dff117230 */ /* 0x100fe40000004100 */
[----:B------:R-:W-:Y:S01]  /*0940*/  FFMA.FTZ R46, R3, R3, RZ ;  /* 0x00000003032e7223 */ /* 0x000fe200000100ff */
[----:B------:R-:W-:Y:S01]  /*0950*/  FADD.FTZ R44, RZ, R3 ;  /* 0x00000003ff2c7221 */ /* 0x000fe20000010000 */
[----:B------:R-:W-:Y:S02]  /*0960*/  HADD2.F32 R15, -RZ, R45.H1_H1 ;  /* 0x3000002dff0f7230 */ /* 0x000fe40000004100 */
        /* <DEDUP_REMOVED lines=13> */
[----:B------:R-:W-:Y:S01]  /*0a40*/  HADD2.F32 R7, -RZ, R43.H1_H1 ;  /* 0x3000002bff077230 */ /* 0x000fe20000004100 */
[----:B------:R-:W-:Y:S01]  /*0a50*/  CS2R R42, SRZ ;  /* 0x00000000002a7805 */ /* 0x000fe2000001ff00 */
[----:B------:R-:W-:Y:S01]  /*0a60*/  FFMA.FTZ R46, R9, R9, R46 ;  /* 0x00000009092e7223 */ /* 0x000fe2000001002e */
[----:B------:R-:W-:Y:S01]  /*0a70*/  FADD.FTZ R44, R44, R9 ;  /* 0x000000092c2c7221 */ /* 0x000fe20000010000 */
[--C-:B----4-:R-:W-:Y:S02]  /*0a80*/  HADD2.F32 R5, -RZ, R34.reuse.H0_H0 ;  /* 0x20000022ff057230 */ /* 0x110fe40000004100 */
        /* <DEDUP_REMOVED lines=22> */
[----:B------:R-:W-:-:S03]  /*0bf0*/  FADD.FTZ R34, R44, R77 ;  /* 0x0000004d2c227221 */ /* 0x000fc60000010000 */
        /* <DEDUP_REMOVED lines=60> */
.L_x_3105:
[----:B------:R-:W-:Y:S05]  /*0fc0*/  BSYNC B0 ;  /* 0x0000000000007941 */ /* 0x000fea0003800000 */
.L_x_3104:
        /* <DEDUP_REMOVED lines=32> */
.L_x_3107:
[----:B------:R-:W2:Y:S04]  /*11d0*/  LD.E.STRONG.GPU R34, desc[UR6][R82.64] ;  /* 0x0000000652227980 */ /* 0x000ea8000c10f900 */
[----:B--2---:R-:W-:Y:S01]  /*11e0*/  CCTL.IVALL ;  /* 0x00000000ff00798f */ /* 0x004fe20002000000 */
[----:B------:R-:W-:Y:S05]  /*11f0*/  YIELD ;  /* 0x0000000000007946 */ /* 0x000fea0003800000 */
[----:B------:R-:W-:-:S04]  /*1200*/  LOP3.LUT R34, R34, R41, RZ, 0x3c, !PT ;  /* 0x0000002922227212 */ /* 0x000fc800078e3cff */
[----:B------:R-:W-:-:S13]  /*1210*/  ISETP.GT.AND P1, PT, R34, -0x1, PT ;  /* 0xffffffff2200780c */ /* 0x000fda0003f24270 */
[----:B------:R-:W-:Y:S05]  /*1220*/  @P1 BRA `(.L_x_3107) ;  /* 0xfffffffc00e81947 */ /* 0x000fea000383ffff */
.L_x_3106:
        /* <DEDUP_REMOVED lines=51> */
.L_x_3109:
[----:B------:R-:W-:Y:S05]  /*1560*/  BSYNC B0 ;  /* 0x0000000000007941 */ /* 0x000fea0003800000 */
.L_x_3108:
        /* <DEDUP_REMOVED lines=13> */
[----:B------:R-:W-:Y:S01]  /*1640*/  @!P1 LOP3.LUT R40, R4, 0x7ffffff8, RZ, 0xc0, !PT ;  /* 0x7ffffff804289812 */ /* 0x000fe200078ec0ff */
[----:B-1----:R-:W-:-:S03]  /*1650*/  FADD.FTZ R42, R41, R42 ;  /* 0x0000002a292a7221 */ /* 0x002fc60000010000 */
        /* <DEDUP_REMOVED lines=9> */
[----:B------:R-:W-:Y:S06]  /*16f0*/  BAR.SYNC.DEFER_BLOCKING 0x0 ;  /* 0x0000000000007b1d */ /* 0x000fec0000010000 */
[----:B------:R-:W-:Y:S05]  /*1700*/  @P0 BRA `(.L_x_3111) ;  /* 0x00000000001c0947 */ /* 0x000fea0003800000 */
[----:B0-----:R-:W0:Y:S01]  /*1710*/  LDS.64 R34, [R16+UR4] ;  /* 0x0000000410227984 */ /* 0x001e220008000a00 */
[----:B------:R-:W-:Y:S01]  /*1720*/  LEA R41, P1, R23, R2, 0x4 ;  /* 0x0000000217297211 */ /* 0x000fe200078220ff */
[----:B------:R-:W-:-:S03]  /*1730*/  ULDC.64 UR10, c[0x0][0x240] ;  /* 0x00009000000a7ab9 */ /* 0x000fc60000000a00 */
[----:B------:R-:W-:Y:S02]  /*1740*/  LEA.HI.X R42, R23, R22, R14, 0x4, P1 ;  /* 0x00000016172a7211 */ /* 0x000fe400008f240e */
[----:B------:R-:W-:-:S04]  /*1750*/  LEA R40, P1, R41, UR10, 0x3 ;  /* 0x0000000a29287c11 */ /* 0x000fc8000f8218ff */
[----:B------:R-:W-:-:S05]  /*1760*/  LEA.HI.X R41, R41, UR11, R42, 0x3, P1 ;  /* 0x0000000b29297c11 */ /* 0x000fca00088f1c2a */
[----:B0-----:R1:W-:Y:S04]  /*1770*/  STG.E.64 desc[UR6][R40.64], R34 ;  /* 0x0000002228007986 */ /* 0x0013e8000c101b06 */
.L_x_3111:
[----:B------:R-:W-:Y:S05]  /*1780*/  BSYNC B0 ;  /* 0x0000000000007941 */ /* 0x000fea0003800000 */
.L_x_3110:
[----:B01----:R-:W0:Y:S01]  /*1790*/  LDS.64 R34, [R10+UR4] ;  /* 0x000000040a227984 */ /* 0x003e220008000a00 */
[----:B------:R-:W-:Y:S01]  /*17a0*/  ULDC UR5, c[0x0][0x230] ;  /* 0x00008c0000057ab9 */ /* 0x000fe20000000800 */
[----:B-----5:R-:W-:Y:S01]  /*17b0*/  HADD2.F32 R45, -RZ, R36.H0_H0 ;  /* 0x20000024ff2d7230 */ /* 0x020fe20000004100 */
[----:B------:R-:W-:Y:S01]  /*17c0*/  ULDC.64 UR10, c[0x0][0x210] ;  /* 0x00008400000a7ab9 */ /* 0x000fe20000000a00 */
[----:B------:R-:W-:Y:S01]  /*17d0*/  HADD2.F32 R50, -RZ, R38.H0_H0 ;  /* 0x20000026ff327230 */ /* 0x000fe20000004100 */
[----:B------:R-:W-:Y:S01]  /*17e0*/  LOP3.LUT R20, R20, 0x1, RZ, 0x3c, !PT ;  /* 0x0000000114147812 */ /* 0x000fe200078e3cff */
[----:B------:R-:W-:Y:S02]  /*17f0*/  HADD2.F32 R48, -RZ, R37.H1_H1 ;  /* 0x30000025ff307230 */ /* 0x000fe40000004100 */
[----:B------:R-:W-:Y:S02]  /*1800*/  HADD2.F32 R41, -RZ, R39.H1_H1 ;  /* 0x30000027ff297230 */ /* 0x000fe40000004100 */
[----:B------:R-:W-:-:S02]  /*1810*/  HADD2.F32 R46, -RZ, R36.H1_H1 ;  /* 0x30000024ff2e7230 */ /* 0x000fc40000004100 */
[----:B------:R-:W-:Y:S02]  /*1820*/  HADD2.F32 R49, -RZ, R38.H1_H1 ;  /* 0x30000026ff317230 */ /* 0x000fe40000004100 */
[----:B------:R-:W-:Y:S02]  /*1830*/  HADD2.F32 R47, -RZ, R37.H0_H0 ;  /* 0x20000025ff2f7230 */ /* 0x000fe40000004100 */
        /* <DEDUP_REMOVED lines=10> */
[C---:B0-----:R-:W-:Y:S01]  /*18e0*/  FMUL.FTZ R40, R35.reuse, R40 ;  /* 0x0000002823287220 */ /* 0x041fe20000410000 */
[----:B------:R-:W-:Y:S01]  /*18f0*/  FMUL.FTZ R53, R35, R54 ;  /* 0x0000003623357220 */ /* 0x000fe20000410000 */
[----:B------:R-:W-:Y:S01]  /*1900*/  FADD.FTZ R54, R15, -R34 ;  /* 0x800000220f367221 */ /* 0x000fe20000010000 */
[----:B------:R-:W-:Y:S01]  /*1910*/  FMUL.FTZ R58, R35, R58 ;  /* 0x0000003a233a7220 */ /* 0x000fe20000410000 */
[----:B------:R-:W-:Y:S01]  /*1920*/  FFMA.FTZ R42, R45, R40, R50 ;  /* 0x000000282d2a7223 */ /* 0x000fe20000010032 */
[----:B------:R-:W-:-:S02]  /*1930*/  HADD2.F32 R40, -RZ, R39.H0_H0 ;  /* 0x20000027ff287230 */ /* 0x000fc40000004100 */
[C---:B------:R-:W-:Y:S01]  /*1940*/  FMUL.FTZ R54, R35.reuse, R54 ;  /* 0x0000003623367220 */ /* 0x040fe20000410000 */
[----:B------:R-:W-:Y:S01]  /*1950*/  FMUL.FTZ R39, R35, R52 ;  /* 0x0000003423277220 */ /* 0x000fe20000410000 */
[--C-:B------:R-:W-:Y:S01]  /*1960*/  FADD.FTZ R52, R3, -R34.reuse ;  /* 0x8000002203347221 */ /* 0x100fe20000010000 */
[----:B------:R-:W-:Y:S01]  /*1970*/  FMUL.FTZ R43, R35, R44 ;  /* 0x0000002c232b7220 */ /* 0x000fe20000410000 */
[--C-:B------:R-:W-:Y:S01]  /*1980*/  FFMA.FTZ R13, R54, R48, R41.reuse ;  /* 0x00000030360d7223 */ /* 0x100fe20000010029 */
[----:B------:R-:W-:Y:S01]  /*1990*/  FFMA.FTZ R3, R48, R39, R41 ;  /* 0x0000002730037223 */ /* 0x000fe20000010029 */
[--C-:B------:R-:W-:Y:S01]  /*19a0*/  FADD.FTZ R54, R11, -R34.reuse ;  /* 0x800000220b367221 */ /* 0x100fe20000010000 */
[----:B------:R-:W-:Y:S01]  /*19b0*/  FMUL.FTZ R39, R52, R35 ;  /* 0x0000002334277220 */ /* 0x000fe20000410000 */
[----:B------:R-:W-:Y:S01]  /*19c0*/  FADD.FTZ R52, R19, -R34 ;  /* 0x8000002213347221 */ /* 0x000fe20000010000 */
[----:B------:R-:W-:Y:S01]  /*19d0*/  FFMA.FTZ R11, R45, R58, R50 ;  /* 0x0000003a2d0b7223 */ /* 0x000fe20000010032 */
[----:B------:R-:W-:Y:S01]  /*19e0*/  FMUL.FTZ R54, R35, R54 ;  /* 0x0000003623367220 */ /* 0x000fe20000410000 */
[--C-:B------:R-:W-:Y:S01]  /*19f0*/  FADD.FTZ R58, R9, -R34.reuse ;  /* 0x80000022093a7221 */ /* 0x100fe20000010000 */
[C---:B------:R-:W-:Y:S01]  /*1a00*/  FMUL.FTZ R52, R35.reuse, R52 ;  /* 0x0000003423347220 */ /* 0x040fe20000410000 */
[C---:B------:R-:W-:Y:S01]  /*1a10*/  FMUL.FTZ R72, R35.reuse, R72 ;  /* 0x0000004823487220 */ /* 0x040fe20000410000 */
[C-C-:B------:R-:W-:Y:S01]  /*1a20*/  FFMA.FTZ R9, R46.reuse, R54, R49.reuse ;  /* 0x000000362e097223 */ /* 0x140fe20000010031 */
[----:B------:R-:W-:Y:S01]  /*1a30*/  FMUL.FTZ R58, R35, R58 ;  /* 0x0000003a233a7220 */ /* 0x000fe20000410000 */
[----:B------:R-:W-:Y:S01]  /*1a40*/  FADD.FTZ R54, R7, -R34 ;  /* 0x8000002207367221 */ /* 0x000fe20000010000 */
[----:B------:R-:W-:Y:S01]  /*1a50*/  FMUL.FTZ R70, R35, R70 ;  /* 0x0000004623467220 */ /* 0x000fe20000410000 */
[--C-:B------:R-:W-:Y:S01]  /*1a60*/  FFMA.FTZ R43, R46, R43, R49.reuse ;  /* 0x0000002b2e2b7223 */ /* 0x100fe20000010031 */
[--C-:B------:R-:W-:Y:S01]  /*1a70*/  FFMA.FTZ R17, R52, R46, R49.reuse ;  /* 0x0000002e34117223 */ /* 0x100fe20000010031 */
[----:B------:R-:W-:Y:S01]  /*1a80*/  FFMA.FTZ R46, R46, R72, R49 ;  /* 0x000000482e2e7223 */ /* 0x000fe20000010031 */
[----:B------:R-:W-:Y:S01]  /*1a90*/  FFMA.FTZ R19, R39, R45, R50 ;  /* 0x0000002d27137223 */ /* 0x000fe20000010032 */
[----:B------:R-:W-:Y:S01]  /*1aa0*/  FFMA.FTZ R7, R47, R58, R40 ;  /* 0x0000003a2f077223 */ /* 0x000fe20000010028 */
[----:B------:R-:W-:Y:S01]  /*1ab0*/  FADD.FTZ R72, R75, -R34 ;  /* 0x800000224b487221 */ /* 0x000fe20000010000 */
[----:B------:R-:W-:Y:S01]  /*1ac0*/  FMUL.FTZ R58, R35, R54 ;  /* 0x00000036233a7220 */ /* 0x000fe20000410000 */
[----:B------:R-:W-:Y:S01]  /*1ad0*/  FFMA.FTZ R45, R45, R70, R50 ;  /* 0x000000462d2d7223 */ /* 0x000fe20000010032 */
[----:B------:R-:W-:Y:S01]  /*1ae0*/  FMUL.FTZ R51, R43, -1.4426950216293334961 ;  /* 0xbfb8aa3b2b337820 */ /* 0x000fe20000410000 */
[----:B------:R-:W-:Y:S01]  /*1af0*/  FMUL.FTZ R55, R3, -1.4426950216293334961 ;  /* 0xbfb8aa3b03377820 */ /* 0x000fe20000410000 */
[----:B------:R-:W-:Y:S01]  /*1b00*/  FFMA.FTZ R15, R53, R47, R40 ;  /* 0x0000002f350f7223 */ /* 0x000fe20000010028 */
[----:B------:R-:W-:Y:S01]  /*1b10*/  FADD.FTZ R70, R69, -R34 ;  /* 0x8000002245467221 */ /* 0x000fe20000010000 */
[C---:B------:R-:W-:Y:S01]  /*1b20*/  FMUL.FTZ R72, R35.reuse, R72 ;  /* 0x0000004823487220 */ /* 0x040fe20000410000 */
[----:B------:R-:W-:Y:S01]  /*1b30*/  FMUL.FTZ R38, R35, R38 ;  /* 0x0000002623267220 */ /* 0x000fe20000410000 */
[C-C-:B------:R-:W-:Y:S01]  /*1b40*/  FFMA.FTZ R5, R48.reuse, R58, R41.reuse ;  /* 0x0000003a30057223 */ /* 0x140fe20000010029 */
[----:B------:R0:W1:Y:S01]  /*1b50*/  MUFU.EX2 R37, R51 ;  /* 0x0000003300257308 */ /* 0x0000620000000800 */
[----:B------:R-:W-:Y:S01]  /*1b60*/  FMUL.FTZ R52, R17, -1.4426950216293334961 ;  /* 0xbfb8aa3b11347820 */ /* 0x000fe20000410000 */
[----:B------:R-:W-:Y:S01]  /*1b70*/  FMUL.FTZ R56, R15, -1.4426950216293334961 ;  /* 0xbfb8aa3b0f387820 */ /* 0x000fe20000410000 */
[----:B------:R-:W-:Y:S01]  /*1b80*/  FMUL.FTZ R70, R35, R70 ;  /* 0x0000004623467220 */ /* 0x000fe20000410000 */
[----:B------:R-:W-:Y:S01]  /*1b90*/  FMUL.FTZ R54, R7, -1.4426950216293334961 ;  /* 0xbfb8aa3b07367820 */ /* 0x000fe20000410000 */
[----:B------:R-:W-:Y:S01]  /*1ba0*/  FMUL.FTZ R57, R13, -1.4426950216293334961 ;  /* 0xbfb8aa3b0d397820 */ /* 0x000fe20000410000 */
[----:B------:R-:W-:Y:S01]  /*1bb0*/  FFMA.FTZ R48, R48, R72, R41 ;  /* 0x0000004830307223 */ /* 0x000fe20000010029 */
[--C-:B------:R-:W-:Y:S01]  /*1bc0*/  FFMA.FTZ R44, R47, R38, R40.reuse ;  /* 0x000000262f2c7223 */ /* 0x100fe20000010028 */
[----:B------:R2:W3:Y:S01]  /*1bd0*/  MUFU.EX2 R39, R55 ;  /* 0x0000003700277308 */ /* 0x0004e20000000800 */
[----:B0-----:R-:W-:Y:S01]  /*1be0*/  FMUL.FTZ R51, R19, -1.4426950216293334961 ;  /* 0xbfb8aa3b13337820 */ /* 0x001fe20000410000 */
[----:B------:R-:W-:Y:S01]  /*1bf0*/  FMUL.FTZ R53, R9, -1.4426950216293334961 ;  /* 0xbfb8aa3b09357820 */ /* 0x000fe20000410000 */
[----:B------:R-:W-:Y:S01]  /*1c00*/  FMUL.FTZ R58, R5, -1.4426950216293334961 ;  /* 0xbfb8aa3b053a7820 */ /* 0x000fe20000410000 */
[----:B------:R-:W-:Y:S01]  /*1c10*/  FFMA.FTZ R47, R47, R70, R40 ;  /* 0x000000462f2f7223 */ /* 0x000fe20000010028 */
[----:B------:R-:W-:Y:S01]  /*1c20*/  FMUL.FTZ R41, R48, -1.4426950216293334961 ;  /* 0xbfb8aa3b30297820 */ /* 0x000fe20000410000 */
[----:B------:R-:W-:Y:S01]  /*1c30*/  FMUL.FTZ R59, R45, -1.4426950216293334961 ;  /* 0xbfb8aa3b2d3b7820 */ /* 0x000fe20000410000 */
[----:B------:R-:W-:Y:S01]  /*1c40*/  FMUL.FTZ R49, R46, -1.4426950216293334961 ;  /* 0xbfb8aa3b2e317820 */ /* 0x000fe20000410000 */
[----:B------:R-:W0:Y:S01]  /*1c50*/  MUFU.EX2 R52, R52 ;  /* 0x0000003400347308 */ /* 0x000e220000000800 */
[----:B--2---:R-:W-:Y:S01]  /*1c60*/  FMUL.FTZ R55, R11, -1.4426950216293334961 ;  /* 0xbfb8aa3b0b377820 */ /* 0x004fe20000410000 */
[----:B------:R-:W-:Y:S01]  /*1c70*/  FMUL.FTZ R35, R47, -1.4426950216293334961 ;  /* 0xbfb8aa3b2f237820 */ /* 0x000fe20000410000 */
[----:B------:R-:W-:Y:S01]  /*1c80*/  FMUL.FTZ R36, R42, -1.4426950216293334961 ;  /* 0xbfb8aa3b2a247820 */ /* 0x000fe20000410000 */
[----:B------:R-:W-:Y:S01]  /*1c90*/  FMUL.FTZ R38, R44, -1.4426950216293334961 ;  /* 0xbfb8aa3b2c267820 */ /* 0x000fe20000410000 */
[----:B-1----:R-:W-:Y:S01]  /*1ca0*/  FADD.FTZ R37, R37, 1 ;  /* 0x3f80000025257421 */ /* 0x002fe20000010000 */
[----:B------:R-:W-:-:S02]  /*1cb0*/  LEA R40, P3, R21, UR10, 0x1 ;  /* 0x0000000a15287c11 */ /* 0x000fc4000f8608ff */
[----:B------:R-:W1:Y:S01]  /*1cc0*/  MUFU.EX2 R56, R56 ;  /* 0x0000003800387308 */ /* 0x000e620000000800 */
[----:B---3--:R-:W-:-:S07]  /*1cd0*/  FADD.FTZ R39, R39, 1 ;  /* 0x3f80000027277421 */ /* 0x008fce0000010000 */
        /* <DEDUP_REMOVED lines=12> */
[----:B------:R-:W-:Y:S01]  /*1da0*/  MUFU.EX2 R34, R49 ;  /* 0x0000003100227308 */ /* 0x000fe20000000800 */
[----:B0-----:R-:W-:-:S07]  /*1db0*/  FADD.FTZ R57, R57, 1 ;  /* 0x3f80000039397421 */ /* 0x001fce0000010000 */
[----:B------:R-:W-:Y:S01]  /*1dc0*/  MUFU.EX2 R41, R41 ;  /* 0x0000002900297308 */ /* 0x000fe20000000800 */
[----:B-1----:R-:W-:-:S07]  /*1dd0*/  FADD.FTZ R53, R53, 1 ;  /* 0x3f80000035357421 */ /* 0x002fce0000010000 */
[----:B------:R-:W0:Y:S08]  /*1de0*/  MUFU.EX2 R59, R59 ;  /* 0x0000003b003b7308 */ /* 0x000e300000000800 */
[----:B------:R-:W-:Y:S08]  /*1df0*/  MUFU.EX2 R35, R35 ;  /* 0x0000002300237308 */ /* 0x000ff00000000800 */
[----:B------:R-:W1:Y:S01]  /*1e00*/  MUFU.EX2 R36, R36 ;  /* 0x0000002400247308 */ /* 0x000e620000000800 */
[----:B0-----:R-:W-:-:S07]  /*1e10*/  FADD.FTZ R59, R59, 1 ;  /* 0x3f8000003b3b7421 */ /* 0x001fce0000010000 */
[----:B------:R-:W0:Y:S08]  /*1e20*/  MUFU.EX2 R38, R38 ;  /* 0x0000002600267308 */ /* 0x000e300000000800 */
[----:B------:R2:W3:Y:S01]  /*1e30*/  MUFU.RCP R72, R51 ;  /* 0x0000003300487308 */ /* 0x0004e20000001000 */
[----:B-1----:R-:W-:-:S07]  /*1e40*/  FADD.FTZ R36, R36, 1 ;  /* 0x3f80000024247421 */ /* 0x002fce0000010000 */
[----:B------:R1:W4:Y:S01]  /*1e50*/  MUFU.RCP R76, R55 ;  /* 0x00000037004c7308 */ /* 0x0003220000001000 */
[----:B--2---:R-:W-:Y:S01]  /*1e60*/  FADD.FTZ R51, R34, 1 ;  /* 0x3f80000022337421 */ /* 0x004fe20000010000 */
[----:B------:R-:W-:Y:S01]  /*1e70*/  LEA R34, P1, R63, UR10, 0x1 ;  /* 0x0000000a3f227c11 */ /* 0x000fe2000f8208ff */
[----:B0-----:R-:W-:-:S05]  /*1e80*/  FADD.FTZ R38, R38, 1 ;  /* 0x3f80000026267421 */ /* 0x001fca0000010000 */
[----:B------:R-:W0:Y:S01]  /*1e90*/  MUFU.RCP R52, R52 ;  /* 0x0000003400347308 */ /* 0x000e220000001000 */
[----:B-1----:R-:W-:Y:S01]  /*1ea0*/  FADD.FTZ R55, R41, 1 ;  /* 0x3f80000029377421 */ /* 0x002fe20000010000 */
[----:B---3--:R-:W-:Y:S01]  /*1eb0*/  FMUL.FTZ R72, R19, R72 ;  /* 0x0000004813487220 */ /* 0x008fe20000410000 */
[----:B------:R-:W-:-:S05]  /*1ec0*/  LEA.HI.X R41, R21, UR11, R0, 0x1, P3 ;  /* 0x0000000b15297c11 */ /* 0x000fca00098f0c00 */
[----:B------:R-:W1:Y:S01]  /*1ed0*/  MUFU.RCP R56, R56 ;  /* 0x0000003800387308 */ /* 0x000e620000001000 */
[----:B----4-:R-:W-:-:S07]  /*1ee0*/  FMUL.FTZ R76, R11, R76 ;  /* 0x0000004c0b4c7220 */ /* 0x010fce0000410000 */
[----:B------:R-:W2:Y:S01]  /*1ef0*/  MUFU.RCP R74, R57 ;  /* 0x00000039004a7308 */ /* 0x000ea20000001000 */
[----:B0-----:R-:W-:-:S05]  /*1f00*/  FMUL.FTZ R17, R17, R52 ;  /* 0x0000003411117220 */ /* 0x001fca0000410000 */
[----:B------:R-:W-:Y:S02]  /*1f10*/  F2FP.F16.F32.PACK_AB R72, R17, R72 ;  /* 0x000000481148723e */ /* 0x000fe400000000ff */
[----:B------:R0:W3:Y:S01]  /*1f20*/  MUFU.RCP R78, R53 ;  /* 0x00000035004e7308 */ /* 0x0000e20000001000 */
[----:B-1----:R-:W-:Y:S01]  /*1f30*/  FMUL.FTZ R56, R15, R56 ;  /* 0x000000380f387220 */ /* 0x002fe20000410000 */
[----:B------:R-:W-:-:S06]  /*1f40*/  PRMT R17, R72, 0x7632, R17 ;  /* 0x0000763248117816 */ /* 0x000fcc0000000011 */
[----:B------:R-:W1:Y:S01]  /*1f50*/  MUFU.RCP R54, R54 ;  /* 0x0000003600367308 */ /* 0x000e620000001000 */
[----:B0-----:R-:W-:Y:S01]  /*1f60*/  FADD.FTZ R53, R35, 1 ;  /* 0x3f80000023357421 */ /* 0x001fe20000010000 */
[----:B------:R-:W-:Y:S01]  /*1f70*/  LEA.HI.X R35, R63, UR11, R64, 0x1, P1 ;  /* 0x0000000b3f237c11 */ /* 0x000fe200088f0c40 */
[----:B--2---:R-:W-:-:S04]  /*1f80*/  FMUL.FTZ R13, R13, R74 ;  /* 0x0000004a0d0d7220 */ /* 0x004fc80000410000 */
[----:B------:R-:W-:Y:S01]  /*1f90*/  STG.E.U16 desc[UR6][R34.64], R72 ;  /* 0x0000004822007986 */ /* 0x000fe2000c101506 */
[----:B------:R-:W0:Y:S01]  /*1fa0*/  MUFU.RCP R50, R50 ;  /* 0x0000003200327308 */ /* 0x000e220000001000 */
[----:B---3--:R-:W-:Y:S01]  /*1fb0*/  FMUL.FTZ R9, R9, R78 ;  /* 0x0000004e09097220 */ /* 0x008fe20000410000 */
[----:B------:R-:W-:Y:S01]  /*1fc0*/  F2FP.F16.F32.PACK_AB R56, R13, R56 ;  /* 0x000000380d38723e */ /* 0x000fe200000000ff */
[----:B------:R-:W-:Y:S03]  /*1fd0*/  STG.E.U16 desc[UR6][R34.64+0x2], R17 ;  /* 0x0000021122007986 */ /* 0x000fe6000c101506 */
[----:B------:R-:W-:Y:S01]  /*1fe0*/  F2FP.F16.F32.PACK_AB R76, R9, R76 ;  /* 0x0000004c094c723e */ /* 0x000fe200000000ff */
[----:B------:R-:W-:Y:S01]  /*1ff0*/  STG.E.U16 desc[UR6][R34.64+0x4], R56 ;  /* 0x0000043822007986 */ /* 0x000fe2000c101506 */
[----:B------:R-:W2:Y:S01]  /*2000*/  MUFU.RCP R80, R59 ;  /* 0x0000003b00507308 */ /* 0x000ea20000001000 */
[----:B-1----:R-:W-:Y:S01]  /*2010*/  FMUL.FTZ R54, R7, R54 ;  /* 0x0000003607367220 */ /* 0x002fe20000410000 */
[----:B------:R-:W-:-:S05]  /*2020*/  PRMT R0, R56, 0x7632, R0 ;  /* 0x0000763238007816 */ /* 0x000fca0000000000 */
[----:B------:R1:W-:Y:S01]  /*2030*/  STG.E.U16 desc[UR6][R34.64+0x6], R0 ;  /* 0x0000060022007986 */ /* 0x0003e2000c101506 */
[----:B------:R-:W3:Y:S01]  /*2040*/  MUFU.RCP R51, R51 ;  /* 0x0000003300337308 */ /* 0x000ee20000001000 */
[----:B0-----:R-:W-:-:S05]  /*2050*/  FMUL.FTZ R5, R5, R50 ;  /* 0x0000003205057220 */ /* 0x001fca0000410000 */
[----:B------:R-:W-:Y:S02]  /*2060*/  F2FP.F16.F32.PACK_AB R54, R5, R54 ;  /* 0x000000360536723e */ /* 0x000fe400000000ff */
[----:B------:R-:W0:Y:S01]  /*2070*/  MUFU.RCP R64, R53 ;  /* 0x0000003500407308 */ /* 0x000e220000001000 */
[----:B--2---:R-:W-:Y:S01]  /*2080*/  FMUL.FTZ R45, R45, R80 ;  /* 0x000000502d2d7220 */ /* 0x004fe20000410000 */
[----:B------:R-:W-:-:S06]  /*2090*/  PRMT R5, R54, 0x7632, R5 ;  /* 0x0000763236057816 */ /* 0x000fcc0000000005 */
[----:B------:R-:W2:Y:S01]  /*20a0*/  MUFU.RCP R55, R55 ;  /* 0x0000003700377308 */ /* 0x000ea20000001000 */
[----:B---3--:R-:W-:-:S05]  /*20b0*/  FMUL.FTZ R46, R46, R51 ;  /* 0x000000332e2e7220 */ /* 0x008fca0000410000 */
[----:B------:R-:W-:Y:S02]  /*20c0*/  F2FP.F16.F32.PACK_AB R45, R46, R45 ;  /* 0x0000002d2e2d723e */ /* 0x000fe400000000ff */
[----:B------:R3:W4:Y:S01]  /*20d0*/  MUFU.RCP R69, R36 ;  /* 0x0000002400457308 */ /* 0x0007220000001000 */
[----:B0-----:R-:W-:Y:S01]  /*20e0*/  FMUL.FTZ R47, R47, R64 ;  /* 0x000000402f2f7220 */ /* 0x001fe20000410000 */
[----:B------:R-:W-:-:S06]  /*20f0*/  PRMT R19, R45, 0x7632, R19 ;  /* 0x000076322d137816 */ /* 0x000fcc0000000013 */
[----:B------:R0:W1:Y:S01]  /*2100*/  MUFU.RCP R70, R37 ;  /* 0x0000002500467308 */ /* 0x0000620000001000 */
[----:B---3--:R-:W-:Y:S01]  /*2110*/  LEA R36, P1, R65, UR10, 0x1 ;  /* 0x0000000a41247c11 */ /* 0x008fe2000f8208ff */
[----:B--2---:R-:W-:-:S05]  /*2120*/  FMUL.FTZ R48, R48, R55 ;  /* 0x0000003730307220 */ /* 0x004fca0000410000 */
[----:B------:R-:W-:Y:S01]  /*2130*/  F2FP.F16.F32.PACK_AB R47, R48, R47 ;  /* 0x0000002f302f723e */ /* 0x000fe200000000ff */
[----:B------:R2:W3:Y:S01]  /*2140*/  MUFU.RCP R49, R38 ;  /* 0x0000002600317308 */ /* 0x0004e20000001000 */
[----:B----4-:R-:W-:Y:S01]  /*2150*/  FMUL.FTZ R69, R42, R69 ;  /* 0x000000452a457220 */ /* 0x010fe20000410000 */
[----:B0-----:R-:W-:Y:S02]  /*2160*/  LEA.HI.X R37, R65, UR11, R66, 0x1, P1 ;  /* 0x0000000b41257c11 */ /* 0x001fe400088f0c42 */
[----:B-1----:R-:W-:Y:S02]  /*2170*/  PRMT R0, R47, 0x7632, R0 ;  /* 0x000076322f007816 */ /* 0x002fe40000000000 */
[----:B------:R-:W-:Y:S01]  /*2180*/  IADD3 R23, P1, R23, 0x1, RZ ;  /* 0x0000000117177810 */ /* 0x000fe20007f3e0ff */
[----:B------:R0:W-:Y:S01]  /*2190*/  STG.E.U16 desc[UR6][R36.64+0x6], R5 ;  /* 0x0000060524007986 */ /* 0x0001e2000c101506 */
[----:B------:R1:W4:Y:S01]  /*21a0*/  MUFU.RCP R58, R39 ;  /* 0x00000027003a7308 */ /* 0x0003220000001000 */
[----:B------:R-:W-:Y:S01]  /*21b0*/  FMUL.FTZ R70, R43, R70 ;  /* 0x000000462b467220 */ /* 0x000fe20000410000 */
[----:B--2---:R-:W-:Y:S01]  /*21c0*/  LEA R38, P2, R67, UR10, 0x1 ;  /* 0x0000000a43267c11 */ /* 0x004fe2000f8408ff */
[----:B------:R-:W-:Y:S01]  /*21d0*/  STG.E.U16 desc[UR6][R36.64], R76 ;  /* 0x0000004c24007986 */ /* 0x000fe2000c101506 */
[----:B------:R-:W-:-:S02]  /*21e0*/  IADD3.X R14, RZ, R14, RZ, P1, !PT ;  /* 0x0000000eff0e7210 */ /* 0x000fc40000ffe4ff */
[----:B------:R-:W-:Y:S01]  /*21f0*/  F2FP.F16.F32.PACK_AB R69, R70, R69 ;  /* 0x000000454645723e */ /* 0x000fe200000000ff */
[----:B------:R-:W-:Y:S01]  /*2200*/  STG.E.U16 desc[UR6][R36.64+0x4], R54 ;  /* 0x0000043624007986 */ /* 0x000fe2000c101506 */
[----:B---3--:R-:W-:Y:S01]  /*2210*/  FMUL.FTZ R49, R44, R49 ;  /* 0x000000312c317220 */ /* 0x008fe20000410000 */
[----:B-1----:R-:W-:Y:S01]  /*2220*/  LEA.HI.X R39, R67, UR11, R68, 0x1, P2 ;  /* 0x0000000b43277c11 */ /* 0x002fe200090f0c44 */
[----:B------:R-:W-:Y:S02]  /*2230*/  ULDC.64 UR10, c[0x0][0x238] ;  /* 0x00008e00000a7ab9 */ /* 0x000fe40000000a00 */
[----:B------:R-:W-:Y:S01]  /*2240*/  ISETP.GE.U32.AND P1, PT, R23, UR10, PT ;  /* 0x0000000a17007c0c */ /* 0x000fe2000bf26070 */
[----:B----4-:R-:W-:Y:S01]  /*2250*/  FMUL.FTZ R58, R3, R58 ;  /* 0x0000003a033a7220 */ /* 0x010fe20000410000 */
[----:B------:R-:W-:Y:S02]  /*2260*/  PRMT R3, R76, 0x7632, R3 ;  /* 0x000076324c037816 */ /* 0x000fe40000000003 */
[----:B------:R-:W-:-:S02]  /*2270*/  ISETP.GE.AND.EX P1, PT, R14, UR11, PT, P1 ;  /* 0x0000000b0e007c0c */ /* 0x000fc4000bf26310 */
[----:B------:R-:W-:Y:S01]  /*2280*/  F2FP.F16.F32.PACK_AB R49, R58, R49 ;  /* 0x000000313a31723e */ /* 0x000fe200000000ff */
[----:B------:R1:W-:Y:S03]  /*2290*/  STG.E.U16 desc[UR6][R36.64+0x2], R3 ;  /* 0x0000020324007986 */ /* 0x0003e6000c101506 */
        /* <DEDUP_REMOVED lines=12> */
.L_x_3113:
        /* <DEDUP_REMOVED lines=10> */
.L_x_3240:


//--------------------- .text._ZN13group_norm_v214gn_cuda_kernelI6__halfLi480ELi3ELi16ELi60ELi1024ELb1ELi8ELi960ELi960ELi4ELb1ELi2ELb0ELb0ENS_16CompileConditionILi900EEEEEvPT_PKS4_S7_S7_flPfS8_Pj --------------------------
	.section	.text._ZN13group_norm_v214gn_cuda_kernelI6__halfLi480ELi3ELi16ELi60ELi1024ELb1ELi8ELi960ELi960ELi4ELb1ELi2ELb0ELb0ENS_16CompileConditionILi900EEEEEvPT_PKS4_S7_S7_flPfS8_Pj,"ax",@progbits
	.align	128
        .global         _ZN13group_norm_v214gn_cuda_kernelI6__halfLi480ELi3ELi16ELi60ELi1024ELb1ELi8ELi960ELi960ELi4ELb1ELi2ELb0ELb0ENS_16CompileConditionILi900EEEEEvPT_PKS4_S7_S7_flPfS8_Pj
        .type           _ZN13group_norm_v214gn_cuda_kernelI6__halfLi480ELi3ELi16ELi60ELi1024ELb1ELi8ELi960ELi960ELi4ELb1ELi2ELb0ELb0ENS_16CompileConditionILi900EEEEEvPT_PKS4_S7_S7_flPfS8_Pj,@function
        .size           _ZN13group_norm_v214gn_cuda_kernelI6__halfLi480ELi3ELi16ELi60ELi1024ELb1ELi8ELi960ELi960ELi4ELb1ELi2ELb0ELb0ENS_16CompileConditionILi900EEEEEvPT_PKS4_S7_S7_flPfS8_Pj,(.L_x_3241 - _ZN13group_norm_v214gn_cuda_kernelI6__halfLi480ELi3ELi16ELi60ELi1024ELb1ELi8ELi960ELi960ELi4ELb1ELi2ELb0ELb0ENS_16CompileConditionILi900EEEEEvPT_PKS4_S7_S7_flPfS8_Pj)
        .other          _ZN13group_norm_v214gn_cuda_kernelI6__halfLi480ELi3ELi16ELi60ELi1024ELb1ELi8ELi960ELi960ELi4ELb1ELi2ELb0ELb0ENS_16CompileConditionILi900EEEEEvPT_PKS4_S7_S7_flPfS8_Pj,@"STO_CUDA_ENTRY STV_DEFAULT"
_ZN13group_norm_v214gn_cuda_kernelI6__halfLi480ELi3ELi16ELi60ELi1024ELb1ELi8ELi960ELi960ELi4ELb1ELi2ELb0ELb0ENS_16CompileConditionILi900EEEEEvPT_PKS4_S7_S7_flPfS8_Pj:
.text._ZN13group_norm_v214gn_cuda_kernelI6__halfLi480ELi3ELi16ELi60ELi1024ELb1ELi8ELi960ELi960ELi4ELb1ELi2ELb0ELb0ENS_16CompileConditionILi900EEEEEvPT_PKS4_S7_S7_flPfS8_Pj:
        /* <DEDUP_REMOVED lines=21> */
[----:B------:R-:W-:-:S04]  /*0150*/  IMAD R2, R5, -0xf0, R0 ;  /* 0xffffff1005027824 */ /* 0x000fc800078e0200 */
[C---:B------:R-:W-:Y:S02]  /*0160*/  IMAD R0, R2.reuse, 0x18, R3 ;  /* 0x0000001802007824 */ /* 0x040fe400078e0203 */
[----:B------:R-:W-:-:S03]  /*0170*/  IMAD.WIDE.U32 R2, R2, -0x77777777, RZ ;  /* 0x8888888902027825 */ /* 0x000fc600078e00ff */
[----:B------:R-:W-:Y:S02]  /*0180*/  LEA R4, R5, R0, 0x3 ;  /* 0x0000000005047211 */ /* 0x000fe400078e18ff */
[----:B------:R-:W-:-:S03]  /*0190*/  LOP3.LUT R0, R3, 0xf8, RZ, 0xc0, !PT ;  /* 0x000000f803007812 */ /* 0x000fc600078ec0ff */
[----:B------:R0:W-:Y:S04]  /*01a0*/  STL [R1+0xc], R4 ;  /* 0x00000c0401007387 */ /* 0x0001e80000100800 */
[----:B------:R0:W-:Y:S02]  /*01b0*/  STL [R1+0x8], R0 ;  /* 0x0000080001007387 */ /* 0x0001e40000100800 */
.L_x_3124:
[----:B------:R-:W1:Y:S01]  /*01c0*/  S2R R25, SR_TID.X ;  /* 0x0000000000197919 */ /* 0x000e620000002100 */
[----:B------:R-:W-:Y:S01]  /*01d0*/  HFMA2.MMA R11, -RZ, RZ, 0, 0 ;  /* 0x00000000ff0b7435 */ /* 0x000fe200000001ff */
[----:B------:R-:W-:Y:S01]  /*01e0*/  MOV R13, UR9 ;  /* 0x00000009000d7c02 */ /* 0x000fe20008000f00 */
[----:B------:R-:W-:Y:S01]  /*01f0*/  UIMAD UR7, UR5, 0xf0000, URZ ;  /* 0x000f0000050778a4 */ /* 0x000fe2000f8e023f */
[----:B------:R-:W0:Y:S01]  /*0200*/  S2R R24, SR_CTAID.X ;  /* 0x0000000000187919 */ /* 0x000e220000002500 */
[----:B------:R-:W-:Y:S01]  /*0210*/  ULDC.64 UR12, c[0x0][0x218] ;  /* 0x00008600000c7ab9 */ /* 0x000fe20000000a00 */
[----:B------:R-:W-:Y:S01]  /*0220*/  ULDC.64 UR14, c[0x0][0x228] ;  /* 0x00008a00000e7ab9 */ /* 0x000fe20000000a00 */
[----:B-1----:R-:W-:Y:S01]  /*0230*/  IMAD.WIDE.U32 R2, R25, -0x77777777, RZ ;  /* 0x8888888919027825 */ /* 0x002fe200078e00ff */
[----:B0-----:R-:W-:-:S04]  /*0240*/  SHF.L.U32 R0, R24, 0x3, RZ ;  /* 0x0000000318007819 */ /* 0x001fc800000006ff */
[----:B------:R-:W-:Y:S02]  /*0250*/  SHF.R.U32.HI R3, RZ, 0x7, R3 ;  /* 0x00000007ff037819 */ /* 0x000fe40000011603 */
[----:B------:R-:W-:-:S03]  /*0260*/  LOP3.LUT R0, R0, 0x3f8, RZ, 0xc0, !PT ;  /* 0x000003f800007812 */ /* 0x000fc600078ec0ff */
[----:B------:R-:W-:Y:S01]  /*0270*/  IMAD R10, R3, -0xf0, R25 ;  /* 0xffffff10030a7824 */ /* 0x000fe200078e0219 */
[----:B------:R-:W-:-:S04]  /*0280*/  IADD3 R0, R0, R3, RZ ;  /* 0x0000000300007210 */ /* 0x000fc80007ffe0ff */
[----:B------:R-:W-:Y:S01]  /*0290*/  SHF.L.U32 R10, R10, 0x2, RZ ;  /* 0x000000020a0a7819 */ /* 0x000fe200000006ff */
[----:B------:R-:W-:-:S04]  /*02a0*/  IMAD R5, R0, 0x3c0, RZ ;  /* 0x000003c000057824 */ /* 0x000fc800078e02ff */
[----:B------:R-:W-:Y:S01]  /*02b0*/  IMAD.WIDE.U32 R12, R13, 0xf0000, R10 ;  /* 0x000f00000d0c7825 */ /* 0x000fe200078e000a */
[----:B------:R-:W-:-:S04]  /*02c0*/  IADD3 R3, R5, 0x780, RZ ;  /* 0x0000078005037810 */ /* 0x000fc80007ffe0ff */
[----:B------:R-:W-:Y:S02]  /*02d0*/  IADD3 R0, R13, UR7, RZ ;  /* 0x000000070d007c10 */ /* 0x000fe4000fffe0ff */
        /* <DEDUP_REMOVED lines=13> */
[C---:B------:R-:W-:Y:S02]  /*03b0*/  LEA R8, P0, R4.reuse, UR12, 0x1 ;  /* 0x0000000c04087c11 */ /* 0x040fe4000f8008ff */
[----:B------:R-:W-:Y:S01]  /*03c0*/  IADD3 R5, R5, 0x1680, RZ ;  /* 0x0000168005057810 */ /* 0x000fe20007ffe0ff */
[----:B------:R0:W-:Y:S01]  /*03d0*/  STL [R1], R14 ;  /* 0x0000000e01007387 */ /* 0x0001e20000100800 */
[----:B------:R-:W-:Y:S02]  /*03e0*/  LEA.HI.X R9, R4, UR13, R14, 0x1, P0 ;  /* 0x0000000d04097c11 */ /* 0x000fe400080f0c0e */
[----:B------:R-:W-:-:S04]  /*03f0*/  IADD3 R5, P0, R5, R12, RZ ;  /* 0x0000000c05057210 */ /* 0x000fc80007f1e0ff */
[----:B------:R-:W4:Y:S01]  /*0400*/  LDG.E.64.CONSTANT R8, desc[UR10][R8.64] ;  /* 0x0000000a08087981 */ /* 0x000f22000c1e9b00 */
[----:B------:R-:W-:Y:S02]  /*0410*/  IADD3.X R0, RZ, R0, RZ, P0, !PT ;  /* 0x00000000ff007210 */ /* 0x000fe400007fe4ff */
[C---:B------:R-:W-:Y:S02]  /*0420*/  LEA R26, P0, R5.reuse, UR12, 0x1 ;  /* 0x0000000c051a7c11 */ /* 0x040fe4000f8008ff */
[----:B------:R-:W-:Y:S01]  /*0430*/  SHF.L.U32 R12, R10, 0x1, RZ ;  /* 0x000000010a0c7819 */ /* 0x000fe200000006ff */
[----:B------:R2:W-:Y:S01]  /*0440*/  STL [R1+0x4], R0 ;  /* 0x0000040001007387 */ /* 0x0005e20000100800 */
[----:B------:R-:W-:Y:S01]  /*0450*/  LEA.HI.X R27, R5, UR13, R0, 0x1, P0 ;  /* 0x0000000d051b7c11 */ /* 0x000fe200080f0c00 */
[----:B------:R-:W-:Y:S01]  /*0460*/  ULDC.64 UR12, c[0x0][0x220] ;  /* 0x00008800000c7ab9 */ /* 0x000fe20000000a00 */
[----:B------:R-:W-:Y:S01]  /*0470*/  SHF.R.U32.HI R10, RZ, 0x1f, R10 ;  /* 0x0000001fff0a7819 */ /* 0x000fe2000001160a */
[----:B------:R-:W4:Y:S04]  /*0480*/  LDL R20, [R1+0xc] ;  /* 0x00000c0001147983 */ /* 0x000f280000100800 */
[----:B------:R-:W4:Y:S01]  /*0490*/  LDG.E.64.CONSTANT R26, desc[UR10][R26.64] ;  /* 0x0000000a1a1a7981 */ /* 0x000f22000c1e9b00 */
[----:B0-----:R-:W-:-:S02]  /*04a0*/  IADD3 R14, P0, R12, UR12, RZ ;  /* 0x0000000c0c0e7c10 */ /* 0x001fc4000ff1e0ff */
[----:B------:R-:W-:Y:S02]  /*04b0*/  IADD3 R12, P1, R12, UR14, RZ ;  /* 0x0000000e0c0c7c10 */ /* 0x000fe4000ff3e0ff */
[C---:B------:R-:W-:Y:S02]  /*04c0*/  IADD3.X R15, R10.reuse, UR13, RZ, P0, !PT ;  /* 0x0000000d0a0f7c10 */ /* 0x040fe400087fe4ff */
[----:B------:R-:W-:-:S04]  /*04d0*/  IADD3.X R13, R10, UR15, RZ, P1, !PT ;  /* 0x0000000f0a0d7c10 */ /* 0x000fc80008ffe4ff */
[----:B------:R-:W5:Y:S04]  /*04e0*/  LDG.E.64.CONSTANT R14, desc[UR10][R14.64] ;  /* 0x0000000a0e0e7981 */ /* 0x000f68000c1e9b00 */
[----:B------:R-:W5:Y:S01]  /*04f0*/  LDG.E.64.CONSTANT R12, desc[UR10][R12.64] ;  /* 0x0000000a0c0c7981 */ /* 0x000f62000c1e9b00 */
[----:B------:R-:W-:Y:S01]  /*0500*/  ISETP.GT.U32.AND P0, PT, R25, 0x1f, PT ;  /* 0x0000001f1900780c */ /* 0x000fe20003f04070 */
[----:B------:R-:W-:Y:S01]  /*0510*/  BSSY B0, `(.L_x_3114) ;  /* 0x00000a5000007945 */ /* 0x000fe20003800000 */
[--C-:B--2---:R-:W-:Y:S02]  /*0520*/  HADD2.F32 R0, -RZ, R34.reuse.H0_H0 ;  /* 0x20000022ff007230 */ /* 0x104fe40000004100 */
[----:B------:R-:W-:Y:S02]  /*0530*/  HADD2.F32 R34, -RZ, R34.H1_H1 ;  /* 0x30000022ff227230 */ /* 0x000fe40000004100 */
[----:B------:R-:W-:-:S02]  /*0540*/  HADD2.F32 R33, -RZ, R35.H0_H0 ;  /* 0x20000023ff217230 */ /* 0x000fc40000004100 */
        /* <DEDUP_REMOVED lines=31> */
[----:B------:R-:W-:-:S02]  /*0740*/  HADD2.F32 R11, -RZ, R26.H1_H1 ;  /* 0x3000001aff0b7230 */ /* 0x000fc40000004100 */
[----:B------:R-:W-:Y:S01]  /*0750*/  FFMA.FTZ R19, R9, R9, R10 ;  /* 0x0000000909137223 */ /* 0x000fe2000001000a */
[----:B------:R-:W-:Y:S02]  /*0760*/  HADD2.F32 R10, -RZ, R26.H0_H0 ;  /* 0x2000001aff0a7230 */ /* 0x000fe40000004100 */
[----:B------:R-:W-:Y:S01]  /*0770*/  FADD.FTZ R17, R16, R9 ;  /* 0x0000000910117221 */ /* 0x000fe20000010000 */
[--C-:B------:R-:W-:Y:S02]  /*0780*/  HADD2.F32 R26, -RZ, R27.reuse.H0_H0 ;  /* 0x2000001bff1a7230 */ /* 0x100fe40000004100 */
        /* <DEDUP_REMOVED lines=9> */
[----:B------:R-:W-:-:S04]  /*0820*/  MOV R18, RZ ;  /* 0x000000ff00127202 */ /* 0x000fc80000000f00 */
[----:B------:R0:W-:Y:S02]  /*0830*/  STS.64 [R20], R16 ;  /* 0x0000001014007388 */ /* 0x0001e40000000a00 */
[----:B0-----:R-:W-:Y:S01]  /*0840*/  HFMA2.MMA R20, -RZ, RZ, 0, 0 ;  /* 0x00000000ff147435 */ /* 0x001fe200000001ff */
        /* <DEDUP_REMOVED lines=8> */
[----:B------:R-:W-:Y:S02]  /*08d0*/  SHF.R.U32.HI R23, RZ, 0x2, R17 ;  /* 0x00000002ff177819 */ /* 0x000fe40000011611 */
[----:B0-----:R-:W-:Y:S02]  /*08e0*/  LEA R16, R19, R16, 0x18 ;  /* 0x0000001013107211 */ /* 0x001fe400078ec0ff */
[----:B------:R-:W-:-:S03]  /*08f0*/  IADD3 R19, R17, 0x4, RZ ;  /* 0x0000000411137810 */ /* 0x000fc60007ffe0ff */
[----:B------:R-:W-:Y:S01]  /*0900*/  IMAD R23, R23, 0x18, R16 ;  /* 0x0000001817177824 */ /* 0x000fe200078e0210 */
[----:B------:R-:W-:-:S04]  /*0910*/  SHF.R.U32.HI R19, RZ, 0x2, R19 ;  /* 0x00000002ff137819 */ /* 0x000fc80000011613 */
[----:B------:R-:W-:Y:S01]  /*0920*/  IADD3 R23, R23, R22, RZ ;  /* 0x0000001617177210 */ /* 0x000fe20007ffe0ff */
[----:B------:R-:W-:-:S05]  /*0930*/  IMAD R19, R19, 0x18, R16 ;  /* 0x0000001813137824 */ /* 0x000fca00078e0210 */
[----:B------:R-:W-:Y:S02]  /*0940*/  IADD3 R20, R22, R19, RZ ;  /* 0x0000001316147210 */ /* 0x000fe40007ffe0ff */
[----:B------:R-:W0:Y:S04]  /*0950*/  LDS.64 R18, [R23] ;  /* 0x0000000017127984 */ /* 0x000e280000000a00 */
[----:B------:R-:W1:Y:S01]  /*0960*/  LDS.64 R20, [R20] ;  /* 0x0000000014147984 */ /* 0x000e620000000a00 */
        /* <DEDUP_REMOVED lines=95> */
.L_x_3115:
[----:B------:R-:W-:Y:S05]  /*0f60*/  BSYNC B0 ;  /* 0x0000000000007941 */ /* 0x000fea0003800000 */
.L_x_3114:
[----:B------:R-:W0:Y:S01]  /*0f70*/  SHFL.BFLY PT, R17, R18, 0x1, 0x1f ;  /* 0x0c201f0012117f89 */ /* 0x000e2200000e0000 */
[C---:B------:R-:W-:Y:S01]  /*0f80*/  LOP3.LUT P1, RZ, R25.reuse, 0xffffffe1, RZ, 0xc0, !PT ;  /* 0xffffffe119ff7812 */ /* 0x040fe2000782c0ff */
[----:B------:R-:W-:Y:S01]  /*0f90*/  BSSY B0, `(.L_x_3116) ;  /* 0x0000012000007945 */ /* 0x000fe20003800000 */
[C---:B------:R-:W-:Y:S02]  /*0fa0*/  ISETP.NE.AND P2, PT, R25.reuse, RZ, PT ;  /* 0x000000ff1900720c */ /* 0x040fe40003f45270 */
[----:B------:R-:W-:Y:S01]  /*0fb0*/  ISETP.GT.U32.AND P0, PT, R25, 0xff, PT ;  /* 0x000000ff1900780c */ /* 0x000fe20003f04070 */
[----:B0-----:R-:W-:Y:S02]  /*0fc0*/  FADD.FTZ R16, R17, R18 ;  /* 0x0000001211107221 */ /* 0x001fe40000010000 */
[----:B------:R-:W0:Y:S02]  /*0fd0*/  SHFL.BFLY PT, R17, R20, 0x1, 0x1f ;  /* 0x0c201f0014117f89 */ /* 0x000e2400000e0000 */
[----:B0-----:R-:W-:-:S04]  /*0fe0*/  FADD.FTZ R17, R17, R20 ;  /* 0x0000001411117221 */ /* 0x001fc80000010000 */
        /* <DEDUP_REMOVED lines=12> */
.L_x_3117:
[----:B------:R-:W-:Y:S05]  /*10b0*/  BSYNC B0 ;  /* 0x0000000000007941 */ /* 0x000fea0003800000 */
.L_x_3116:
        /* <DEDUP_REMOVED lines=12> */
.L_x_3119:
[----:B------:R-:W2:Y:S04]  /*1180*/  LD.E.STRONG.GPU R18, desc[UR10][R16.64] ;  /* 0x0000000a10127980 */ /* 0x000ea8000c10f900 */
[----:B--2---:R-:W-:Y:S01]  /*1190*/  CCTL.IVALL ;  /* 0x00000000ff00798f */ /* 0x004fe20002000000 */
[----:B------:R-:W-:Y:S05]  /*11a0*/  YIELD ;  /* 0x0000000000007946 */ /* 0x000fea0003800000 */
[----:B-----5:R-:W-:-:S04]  /*11b0*/  LOP3.LUT R18, R18, R19, RZ, 0x3c, !PT ;  /* 0x0000001312127212 */ /* 0x020fc800078e3cff */
[----:B------:R-:W-:-:S13]  /*11c0*/  ISETP.GT.AND P1, PT, R18, -0x1, PT ;  /* 0xffffffff1200780c */ /* 0x000fda0003f24270 */
[----:B------:R-:W-:Y:S05]  /*11d0*/  @P1 BRA `(.L_x_3119) ;  /* 0xfffffffc00e81947 */ /* 0x000fea000383ffff */
.L_x_3118:
        /* <DEDUP_REMOVED lines=35> */
[C---:B------:R-:W-:Y:S01]  /*1410*/  IADD3 R18, R24.reuse, 0x80, RZ ;  /* 0x0000008018127810 */ /* 0x040fe20007ffe0ff */
[----:B------:R-:W-:Y:S01]  /*1420*/  FADD.FTZ R35, R21, R23 ;  /* 0x0000001715237221 */ /* 0x000fe20000010000 */
[----:B------:R-:W-:Y:S01]  /*1430*/  IADD3 R20, R24, 0xa0, RZ ;  /* 0x000000a018147810 */ /* 0x000fe20007ffe0ff */
[----:B------:R-:W-:Y:S02]  /*1440*/  FADD.FTZ R16, R16, R19 ;  /* 0x0000001310107221 */ /* 0x000fe40000010000 */
[----:B------:R-:W-:-:S04]  /*1450*/  IMAD.WIDE.U32 R18, R18, 0x4, R2 ;  /* 0x0000000412127825 */ /* 0x000fc800078e0002 */
[--C-:B------:R-:W-:Y:S02]  /*1460*/  IMAD.WIDE.U32 R20, R20, 0x4, R2.reuse ;  /* 0x0000000414147825 */ /* 0x100fe400078e0002 */
[----:B------:R-:W2:Y:S01]  /*1470*/  LDG.E.64 R18, desc[UR10][R18.64] ;  /* 0x0000000a12127981 */ /* 0x000ea2000c1e1b00 */
[----:B------:R-:W-:Y:S01]  /*1480*/  IADD3 R24, R24, 0xe0, RZ ;  /* 0x000000e018187810 */ /* 0x000fe20007ffe0ff */
        /* <DEDUP_REMOVED lines=15> */
.L_x_3121:
[----:B------:R-:W-:Y:S05]  /*1580*/  BSYNC B0 ;  /* 0x0000000000007941 */ /* 0x000fea0003800000 */
.L_x_3120:
[----:B------:R-:W0:Y:S01]  /*1590*/  SHFL.BFLY PT, R18, R19, 0x8, 0x1f ;  /* 0x0d001f0013127f89 */ /* 0x000e2200000e0000 */
[----:B------:R-:W-:Y:S01]  /*15a0*/  ULDC.64 UR12, c[0x0][0x240] ;  /* 0x00009000000c7ab9 */ /* 0x000fe20000000a00 */
[----:B------:R-:W-:Y:S01]  /*15b0*/  BSSY B0, `(.L_x_3122) ;  /* 0x000002b000007945 */ /* 0x000fe20003800000 */
[----:B------:R-:W-:Y:S01]  /*15c0*/  ISETP.EQ.U32.AND P1, PT, RZ, UR12, PT ;  /* 0x0000000cff007c0c */ /* 0x000fe2000bf22070 */
[----:B------:R-:W1:Y:S01]  /*15d0*/  SHFL.BFLY PT, R21, R16, 0x8, 0x1f ;  /* 0x0d001f0010157f89 */ /* 0x000e6200000e0000 */
[----:B------:R-:W2:Y:S01]  /*15e0*/  S2R R35, SR_TID.X ;  /* 0x0000000000237919 */ /* 0x000ea20000002100 */
[----:B0-----:R-:W-:Y:S01]  /*15f0*/  FADD.FTZ R17, R18, R19 ;  /* 0x0000001312117221 */ /* 0x001fe20000010000 */
[----:B-1----:R-:W-:-:S04]  /*1600*/  FADD.FTZ R21, R21, R16 ;  /* 0x0000001015157221 */ /* 0x002fc80000010000 */
[----:B------:R-:W0:Y:S01]  /*1610*/  SHFL.BFLY PT, R18, R17, 0x4, 0x1f ;  /* 0x0c801f0011127f89 */ /* 0x000e2200000e0000 */
[----:B--2---:R-:W-:Y:S01]  /*1620*/  LOP3.LUT P0, RZ, R35, 0xffffff0f, RZ, 0xc0, !PT ;  /* 0xffffff0f23ff7812 */ /* 0x004fe2000780c0ff */
[----:B0-----:R-:W-:Y:S02]  /*1630*/  FADD.FTZ R20, R17, R18 ;  /* 0x0000001211147221 */ /* 0x001fe40000010000 */
[----:B------:R-:W0:Y:S04]  /*1640*/  SHFL.BFLY PT, R18, R21, 0x4, 0x1f ;  /* 0x0c801f0015127f89 */ /* 0x000e2800000e0000 */
[----:B------:R-:W1:Y:S01]  /*1650*/  SHFL.BFLY PT, R23, R20, 0x2, 0x1f ;  /* 0x0c401f0014177f89 */ /* 0x000e6200000e0000 */
[----:B0-----:R-:W-:Y:S02]  /*1660*/  FADD.FTZ R22, R21, R18 ;  /* 0x0000001215167221 */ /* 0x001fe40000010000 */
[----:B------:R-:W0:Y:S01]  /*1670*/  S2R R21, SR_CTAID.X ;  /* 0x0000000000157919 */ /* 0x000e220000002500 */
[----:B-1----:R-:W-:-:S02]  /*1680*/  FADD.FTZ R23, R20, R23 ;  /* 0x0000001714177221 */ /* 0x002fc40000010000 */
[----:B------:R-:W1:Y:S04]  /*1690*/  SHFL.BFLY PT, R25, R22, 0x2, 0x1f ;  /* 0x0c401f0016197f89 */ /* 0x000e6800000e0000 */
[----:B------:R-:W2:Y:S01]  /*16a0*/  SHFL.BFLY PT, R24, R23, 0x1, 0x1f ;  /* 0x0c201f0017187f89 */ /* 0x000ea200000e0000 */
[----:B-1----:R-:W-:Y:S01]  /*16b0*/  FADD.FTZ R18, R22, R25 ;  /* 0x0000001916127221 */ /* 0x002fe20000010000 */
[----:B--2---:R-:W-:-:S04]  /*16c0*/  FADD.FTZ R16, R23, R24 ;  /* 0x0000001817107221 */ /* 0x004fc80000010000 */
[----:B------:R-:W1:Y:S01]  /*16d0*/  SHFL.BFLY PT, R19, R18, 0x1, 0x1f ;  /* 0x0c201f0012137f89 */ /* 0x000e6200000e0000 */
[----:B------:R-:W-:-:S04]  /*16e0*/  @!P0 FMUL.FTZ R16, R16, 1.6276042515528388321e-05 ;  /* 0x3788888910108820 */ /* 0x000fc80000410000 */
[----:B------:R-:W-:Y:S01]  /*16f0*/  @!P0 FMUL.FTZ R17, R16, R16 ;  /* 0x0000001010118220 */ /* 0x000fe20000410000 */
[----:B-1----:R-:W-:Y:S01]  /*1700*/  FADD.FTZ R24, R18, R19 ;  /* 0x0000001312187221 */ /* 0x002fe20000010000 */
[----:B------:R-:W-:-:S03]  /*1710*/  @!P0 SHF.R.U32.HI R19, RZ, 0x1, R35 ;  /* 0x00000001ff138819 */ /* 0x000fc60000011623 */
[----:B------:R-:W-:Y:S01]  /*1720*/  @!P0 FFMA.FTZ R17, R24, 1.6276042515528388321e-05, -R17 ;  /* 0x3788888918118823 */ /* 0x000fe20000010811 */
[----:B------:R-:W-:-:S04]  /*1730*/  @!P0 LOP3.LUT R19, R19, 0x7ffffff8, RZ, 0xc0, !PT ;  /* 0x7ffffff813138812 */ /* 0x000fc800078ec0ff */
[----:B------:R-:W-:-:S05]  /*1740*/  @!P0 FMNMX.FTZ R17, RZ, R17, !PT ;  /* 0x00000011ff118209 */ /* 0x000fca0007810000 */
[----:B------:R1:W-:Y:S01]  /*1750*/  @!P0 STS.64 [R19+UR6], R16 ;  /* 0x0000001013008988 */ /* 0x0003e20008000a06 */
[----:B------:R-:W-:Y:S01]  /*1760*/  BAR.SYNC.DEFER_BLOCKING 0x0 ;  /* 0x0000000000007b1d */ /* 0x000fe20000010000 */
[----:B0-----:R-:W-:-:S04]  /*1770*/  LOP3.LUT P0, RZ, R21, 0x7f, RZ, 0xc0, !PT ;  /* 0x0000007f15ff7812 */ /* 0x001fc8000780c0ff */
[----:B------:R-:W-:-:S04]  /*1780*/  ISETP.GT.U32.OR P0, PT, R35, 0xf, P0 ;  /* 0x0000000f2300780c */ /* 0x000fc80000704470 */
[----:B------:R-:W-:-:S13]  /*1790*/  ISETP.EQ.OR.EX P0, PT, RZ, UR13, P0, P1 ;  /* 0x0000000dff007c0c */ /* 0x000fda0008702710 */
[----:B-1----:R-:W-:Y:S05]  /*17a0*/  @P0 BRA `(.L_x_3123) ;  /* 0x00000000002c0947 */ /* 0x002fea0003800000 */
        /* <DEDUP_REMOVED lines=11> */
.L_x_3123:
[----:B------:R-:W-:Y:S05]  /*1860*/  BSYNC B0 ;  /* 0x0000000000007941 */ /* 0x000fea0003800000 */
.L_x_3122:
[----:B0-----:R-:W2:Y:S01]  /*1870*/  LDL R16, [R1+0x8] ;  /* 0x0000080001107983 */ /* 0x001ea20000100800 */
[----:B------:R-:W-:Y:S01]  /*1880*/  ULDC UR7, c[0x0][0x230] ;  /* 0x00008c0000077ab9 */ /* 0x000fe20000000800 */
[----:B-----5:R-:W-:Y:S01]  /*1890*/  HADD2.F32 R18, -RZ, R14.H0_H0 ;  /* 0x2000000eff127230 */ /* 0x020fe20000004100 */
[----:B------:R-:W-:Y:S01]  /*18a0*/  ULDC.64 UR12, c[0x0][0x210] ;  /* 0x00008400000c7ab9 */ /* 0x000fe20000000a00 */
[----:B------:R-:W-:Y:S01]  /*18b0*/  HADD2.F32 R19, -RZ, R12.H0_H0 ;  /* 0x2000000cff137230 */ /* 0x000fe20000004100 */
[----:B------:R-:W3:Y:S04]  /*18c0*/  LDL.LU R35, [R1+0x4] ;  /* 0x0000040001237983 */ /* 0x000ee80000300800 */
[----:B--2---:R-:W0:Y:S02]  /*18d0*/  LDS.64 R16, [R16+UR6] ;  /* 0x0000000610107984 */ /* 0x004e240008000a00 */
[----:B0-----:R-:W-:-:S06]  /*18e0*/  FADD.FTZ R17, R17, UR7 ;  /* 0x0000000711117e21 */ /* 0x001fcc0008010000 */
[----:B------:R-:W0:Y:S01]  /*18f0*/  MUFU.RSQ R17, R17 ;  /* 0x0000001100117308 */ /* 0x000e220000001400 */
[--C-:B------:R-:W-:Y:S01]  /*1900*/  FADD.FTZ R31, R31, -R16.reuse ;  /* 0x800000101f1f7221 */ /* 0x100fe20000010000 */
[--C-:B------:R-:W-:Y:S01]  /*1910*/  FADD.FTZ R6, R6, -R16.reuse ;  /* 0x8000001006067221 */ /* 0x100fe20000010000 */
[----:B------:R-:W-:Y:S02]  /*1920*/  FADD.FTZ R20, R10, -R16 ;  /* 0x800000100a147221 */ /* 0x000fe40000010000 */
[C---:B0-----:R-:W-:Y:S01]  /*1930*/  FMUL.FTZ R31, R17.reuse, R31 ;  /* 0x0000001f111f7220 */ /* 0x041fe20000410000 */
[----:B------:R-:W-:-:S03]  /*1940*/  FMUL.FTZ R10, R17, R6 ;  /* 0x00000006110a7220 */ /* 0x000fc60000410000 */
[--C-:B------:R-:W-:Y:S02]  /*1950*/  FFMA.FTZ R6, R18, R31, R19.reuse ;  /* 0x0000001f12067223 */ /* 0x100fe40000010013 */
[----:B------:R-:W2:Y:S01]  /*1960*/  LDL.LU R31, [R1] ;  /* 0x00000000011f7983 */ /* 0x000ea20000300800 */
[--C-:B------:R-:W-:Y:S01]  /*1970*/  FADD.FTZ R0, R0, -R16.reuse ;  /* 0x8000001000007221 */ /* 0x100fe20000010000 */
[----:B------:R-:W-:Y:S01]  /*1980*/  FMUL.FTZ R20, R17, R20 ;  /* 0x0000001411147220 */ /* 0x000fe20000410000 */
[----:B------:R-:W-:Y:S02]  /*1990*/  FADD.FTZ R22, R11, -R16 ;  /* 0x800000100b167221 */ /* 0x000fe40000010000 */
[----:B------:R-:W-:Y:S01]  /*19a0*/  FMUL.FTZ R0, R0, R17 ;  /* 0x0000001100007220 */ /* 0x000fe20000410000 */
[C-C-:B------:R-:W-:Y:S01]  /*19b0*/  FFMA.FTZ R10, R18.reuse, R10, R19.reuse ;  /* 0x0000000a120a7223 */ /* 0x140fe20000010013 */
[--C-:B------:R-:W-:Y:S02]  /*19c0*/  FFMA.FTZ R20, R18, R20, R19.reuse ;  /* 0x0000001412147223 */ /* 0x100fe40000010013 */
[----:B------:R-:W-:Y:S01]  /*19d0*/  FFMA.FTZ R0, R0, R18, R19 ;  /* 0x0000001200007223 */ /* 0x000fe20000010013 */
[----:B------:R-:W-:-:S02]  /*19e0*/  HADD2.F32 R18, -RZ, R14.H1_H1 ;  /* 0x3000000eff127230 */ /* 0x000fc40000004100 */
[----:B------:R-:W-:Y:S01]  /*19f0*/  FMUL.FTZ R22, R17, R22 ;  /* 0x0000001611167220 */ /* 0x000fe20000410000 */
[----:B------:R-:W-:Y:S02]  /*1a00*/  HADD2.F32 R19, -RZ, R12.H1_H1 ;  /* 0x3000000cff137230 */ /* 0x000fe40000004100 */
[--C-:B------:R-:W-:Y:S01]  /*1a10*/  FADD.FTZ R34, R34, -R16.reuse ;  /* 0x8000001022227221 */ /* 0x100fe20000010000 */
[--C-:B------:R-:W-:Y:S01]  /*1a20*/  FADD.FTZ R30, R30, -R16.reuse ;  /* 0x800000101e1e7221 */ /* 0x100fe20000010000 */
[----:B------:R-:W-:Y:S01]  /*1a30*/  FADD.FTZ R12, R7, -R16 ;  /* 0x80000010070c7221 */ /* 0x000fe20000010000 */
[--C-:B------:R-:W-:Y:S01]  /*1a40*/  FFMA.FTZ R11, R18, R22, R19.reuse ;  /* 0x00000016120b7223 */ /* 0x100fe20000010013 */
[C---:B------:R-:W-:Y:S01]  /*1a50*/  FMUL.FTZ R24, R17.reuse, R34 ;  /* 0x0000002211187220 */ /* 0x040fe20000410000 */
[C---:B------:R-:W-:Y:S01]  /*1a60*/  FMUL.FTZ R14, R17.reuse, R30 ;  /* 0x0000001e110e7220 */ /* 0x040fe20000410000 */
[----:B------:R-:W-:Y:S01]  /*1a70*/  FMUL.FTZ R12, R17, R12 ;  /* 0x0000000c110c7220 */ /* 0x000fe20000410000 */
[----:B------:R-:W-:Y:S01]  /*1a80*/  FMUL.FTZ R23, R11, -1.4426950216293334961 ;  /* 0xbfb8aa3b0b177820 */ /* 0x000fe20000410000 */
[--C-:B------:R-:W-:Y:S01]  /*1a90*/  FFMA.FTZ R24, R24, R18, R19.reuse ;  /* 0x0000001218187223 */ /* 0x100fe20000010013 */
[C-C-:B------:R-:W-:Y:S01]  /*1aa0*/  FFMA.FTZ R14, R18.reuse, R14, R19.reuse ;  /* 0x0000000e120e7223 */ /* 0x140fe20000010013 */
[----:B------:R-:W-:Y:S01]  /*1ab0*/  FFMA.FTZ R12, R18, R12, R19 ;  /* 0x0000000c120c7223 */ /* 0x000fe20000010013 */
[----:B------:R-:W-:-:S02]  /*1ac0*/  FMUL.FTZ R19, R20, -1.4426950216293334961 ;  /* 0xbfb8aa3b14137820 */ /* 0x000fc40000410000 */
[----:B------:R-:W0:Y:S08]  /*1ad0*/  MUFU.EX2 R23, R23 ;  /* 0x0000001700177308 */ /* 0x000e300000000800 */
[----:B------:R-:W1:Y:S01]  /*1ae0*/  MUFU.EX2 R19, R19 ;  /* 0x0000001300137308 */ /* 0x000e620000000800 */
[----:B0-----:R-:W-:-:S07]  /*1af0*/  FADD.FTZ R25, R23, 1 ;  /* 0x3f80000017197421 */ /* 0x001fce0000010000 */
[----:B------:R-:W0:Y:S01]  /*1b00*/  MUFU.RCP R18, R25 ;  /* 0x0000001900127308 */ /* 0x000e220000001000 */
[----:B-1----:R-:W-:-:S07]  /*1b10*/  FADD.FTZ R21, R19, 1 ;  /* 0x3f80000013157421 */ /* 0x002fce0000010000 */
[----:B------:R-:W1:Y:S01]  /*1b20*/  MUFU.RCP R7, R21 ;  /* 0x0000001500077308 */ /* 0x000e620000001000 */
[--C-:B------:R-:W-:Y:S01]  /*1b30*/  FADD.FTZ R22, R29, -R16.reuse ;  /* 0x800000101d167221 */ /* 0x100fe20000010000 */
[--C-:B------:R-:W-:Y:S01]  /*1b40*/  FADD.FTZ R30, R8, -R16.reuse ;  /* 0x80000010081e7221 */ /* 0x100fe20000010000 */
[--C-:B------:R-:W-:Y:S01]  /*1b50*/  FADD.FTZ R26, R26, -R16.reuse ;  /* 0x800000101a1a7221 */ /* 0x100fe20000010000 */
[----:B------:R-:W-:Y:S02]  /*1b60*/  HADD2.F32 R19, -RZ, R13.H0_H0 ;  /* 0x2000000dff137230 */ /* 0x000fe40000004100 */
[----:B0-----:R-:W-:Y:S01]  /*1b70*/  FMUL.FTZ R11, R11, R18 ;  /* 0x000000120b0b7220 */ /* 0x001fe20000410000 */
[----:B------:R-:W-:Y:S01]  /*1b80*/  FADD.FTZ R18, R33, -R16 ;  /* 0x8000001021127221 */ /* 0x000fe20000010000 */
[C---:B------:R-:W-:Y:S01]  /*1b90*/  FMUL.FTZ R8, R17.reuse, R22 ;  /* 0x0000001611087220 */ /* 0x040fe20000410000 */
[C---:B------:R-:W-:Y:S02]  /*1ba0*/  FMUL.FTZ R30, R17.reuse, R30 ;  /* 0x0000001e111e7220 */ /* 0x040fe40000410000 */
[----:B------:R-:W-:Y:S01]  /*1bb0*/  FMUL.FTZ R18, R17, R18 ;  /* 0x0000001211127220 */ /* 0x000fe20000410000 */
[----:B-1----:R-:W-:Y:S01]  /*1bc0*/  FMUL.FTZ R7, R20, R7 ;  /* 0x0000000714077220 */ /* 0x002fe20000410000 */
[----:B------:R-:W-:-:S02]  /*1bd0*/  HADD2.F32 R20, -RZ, R15.H0_H0 ;  /* 0x2000000fff147230 */ /* 0x000fc40000004100 */
[----:B------:R-:W-:-:S03]  /*1be0*/  FMUL.FTZ R26, R17, R26 ;  /* 0x0000001a111a7220 */ /* 0x000fc60000410000 */
[--C-:B------:R-:W-:Y:S01]  /*1bf0*/  FFMA.FTZ R22, R18, R20, R19.reuse ;  /* 0x0000001412167223 */ /* 0x100fe20000010013 */
[C-C-:B------:R-:W-:Y:S01]  /*1c00*/  FFMA.FTZ R18, R20.reuse, R8, R19.reuse ;  /* 0x0000000814127223 */ /* 0x140fe20000010013 */
[C-C-:B------:R-:W-:Y:S01]  /*1c10*/  FFMA.FTZ R8, R20.reuse, R30, R19.reuse ;  /* 0x0000001e14087223 */ /* 0x140fe20000010013 */
[----:B------:R-:W-:Y:S01]  /*1c20*/  FFMA.FTZ R19, R20, R26, R19 ;  /* 0x0000001a14137223 */ /* 0x000fe20000010013 */
[----:B------:R-:W-:-:S03]  /*1c30*/  HADD2.F32 R20, -RZ, R13.H1_H1 ;  /* 0x3000000dff147230 */ /* 0x000fc60000004100 */
[----:B------:R-:W-:Y:S01]  /*1c40*/  FMUL.FTZ R13, R19, -1.4426950216293334961 ;  /* 0xbfb8aa3b130d7820 */ /* 0x000fe20000410000 */
[--C-:B------:R-:W-:Y:S01]  /*1c50*/  FADD.FTZ R26, R27, -R16.reuse ;  /* 0x800000101b1a7221 */ /* 0x100fe20000010000 */
[----:B------:R-:W-:-:S04]  /*1c60*/  FADD.FTZ R32, R32, -R16 ;  /* 0x8000001020207221 */ /* 0x000fc80000010000 */
[----:B------:R-:W0:Y:S01]  /*1c70*/  MUFU.EX2 R13, R13 ;  /* 0x0000000d000d7308 */ /* 0x000e220000000800 */
[--C-:B------:R-:W-:Y:S01]  /*1c80*/  FADD.FTZ R28, R28, -R16.reuse ;  /* 0x800000101c1c7221 */ /* 0x100fe20000010000 */
[----:B------:R-:W-:Y:S01]  /*1c90*/  FADD.FTZ R16, R9, -R16 ;  /* 0x8000001009107221 */ /* 0x000fe20000010000 */
[----:B------:R-:W-:Y:S02]  /*1ca0*/  HADD2.F32 R9, -RZ, R15.H1_H1 ;  /* 0x3000000fff097230 */ /* 0x000fe40000004100 */
[----:B------:R-:W-:-:S04]  /*1cb0*/  FMUL.FTZ R15, R17, R26 ;  /* 0x0000001a110f7220 */ /* 0x000fc80000410000 */
[----:B------:R-:W-:Y:S01]  /*1cc0*/  FFMA.FTZ R15, R9, R15, R20 ;  /* 0x0000000f090f7223 */ /* 0x000fe20000010014 */
[----:B------:R-:W-:Y:S01]  /*1cd0*/  FMUL.FTZ R23, R17, R16 ;  /* 0x0000001011177220 */ /* 0x000fe20000410000 */
[----:B------:R-:W-:Y:S02]  /*1ce0*/  FMUL.FTZ R25, R24, -1.4426950216293334961 ;  /* 0xbfb8aa3b18197820 */ /* 0x000fe40000410000 */
[----:B------:R-:W-:Y:S01]  /*1cf0*/  FMUL.FTZ R16, R15, -1.4426950216293334961 ;  /* 0xbfb8aa3b0f107820 */ /* 0x000fe20000410000 */
[C---:B------:R-:W-:Y:S01]  /*1d00*/  FMUL.FTZ R21, R17.reuse, R32 ;  /* 0x0000002011157220 */ /* 0x040fe20000410000 */
[----:B------:R-:W-:Y:S01]  /*1d10*/  FMUL.FTZ R28, R17, R28 ;  /* 0x0000001c111c7220 */ /* 0x000fe20000410000 */
[----:B0-----:R-:W-:-:S03]  /*1d20*/  FADD.FTZ R30, R13, 1 ;  /* 0x3f8000000d1e7421 */ /* 0x001fc60000010000 */
[----:B------:R-:W0:Y:S01]  /*1d30*/  MUFU.EX2 R16, R16 ;  /* 0x0000001000107308 */ /* 0x000e220000000800 */
[--C-:B------:R-:W-:Y:S01]  /*1d40*/  FFMA.FTZ R17, R21, R9, R20.reuse ;  /* 0x0000000915117223 */ /* 0x100fe20000010014 */
[C-C-:B------:R-:W-:Y:S01]  /*1d50*/  FFMA.FTZ R28, R9.reuse, R28, R20.reuse ;  /* 0x0000001c091c7223 */ /* 0x140fe20000010014 */
[----:B------:R-:W-:Y:S01]  /*1d60*/  FFMA.FTZ R9, R9, R23, R20 ;  /* 0x0000001709097223 */ /* 0x000fe20000010014 */
[----:B------:R-:W-:-:S04]  /*1d70*/  FMUL.FTZ R23, R0, -1.4426950216293334961 ;  /* 0xbfb8aa3b00177820 */ /* 0x000fc80000410000 */
[----:B------:R-:W1:Y:S08]  /*1d80*/  MUFU.EX2 R25, R25 ;  /* 0x0000001900197308 */ /* 0x000e700000000800 */
[----:B------:R-:W4:Y:S08]  /*1d90*/  MUFU.RCP R26, R30 ;  /* 0x0000001e001a7308 */ /* 0x000f300000001000 */
[----:B------:R-:W3:Y:S01]  /*1da0*/  MUFU.EX2 R23, R23 ;  /* 0x0000001700177308 */ /* 0x000ee20000000800 */
[----:B------:R-:W-:Y:S01]  /*1db0*/  FMUL.FTZ R21, R22, -1.4426950216293334961 ;  /* 0xbfb8aa3b16157820 */ /* 0x000fe20000410000 */
[----:B0-----:R-:W-:Y:S01]  /*1dc0*/  FADD.FTZ R16, R16, 1 ;  /* 0x3f80000010107421 */ /* 0x001fe20000010000 */
[----:B-1----:R-:W-:Y:S01]  /*1dd0*/  FADD.FTZ R27, R25, 1 ;  /* 0x3f800000191b7421 */ /* 0x002fe20000010000 */
[----:B------:R-:W-:Y:S01]  /*1de0*/  FMUL.FTZ R25, R14, -1.4426950216293334961 ;  /* 0xbfb8aa3b0e197820 */ /* 0x000fe20000410000 */
[----:B------:R-:W-:Y:S01]  /*1df0*/  FMUL.FTZ R20, R17, -1.4426950216293334961 ;  /* 0xbfb8aa3b11147820 */ /* 0x000fe20000410000 */
[----:B----4-:R-:W-:Y:S01]  /*1e00*/  FMUL.FTZ R13, R19, R26 ;  /* 0x0000001a130d7220 */ /* 0x010fe20000410000 */
[----:B------:R-:W-:Y:S01]  /*1e10*/  FMUL.FTZ R26, R6, -1.4426950216293334961 ;  /* 0xbfb8aa3b061a7820 */ /* 0x000fe20000410000 */
[----:B------:R-:W-:Y:S01]  /*1e20*/  MUFU.EX2 R21, R21 ;  /* 0x0000001500157308 */ /* 0x000fe20000000800 */
[----:B---3--:R-:W-:-:S07]  /*1e30*/  FADD.FTZ R29, R23, 1 ;  /* 0x3f800000171d7421 */ /* 0x008fce0000010000 */
[----:B------:R-:W0:Y:S08]  /*1e40*/  MUFU.RCP R16, R16 ;  /* 0x0000001000107308 */ /* 0x000e300000001000 */
[----:B------:R-:W1:Y:S08]  /*1e50*/  MUFU.EX2 R26, R26 ;  /* 0x0000001a001a7308 */ /* 0x000e700000000800 */
[----:B------:R-:W-:Y:S08]  /*1e60*/  MUFU.EX2 R25, R25 ;  /* 0x0000001900197308 */ /* 0x000ff00000000800 */
[----:B------:R-:W3:Y:S08]  /*1e70*/  MUFU.EX2 R20, R20 ;  /* 0x0000001400147308 */ /* 0x000ef00000000800 */
[----:B------:R-:W4:Y:S08]  /*1e80*/  MUFU.RCP R27, R27 ;  /* 0x0000001b001b7308 */ /* 0x000f300000001000 */
[----:B------:R4:W4:Y:S01]  /*1e90*/  MUFU.RCP R23, R29 ;  /* 0x0000001d00177308 */ /* 0x0009220000001000 */
[----:B0-----:R-:W-:Y:S01]  /*1ea0*/  FMUL.FTZ R19, R15, R16 ;  /* 0x000000100f137220 */ /* 0x001fe20000410000 */
[----:B------:R-:W-:Y:S01]  /*1eb0*/  FMUL.FTZ R15, R18, -1.4426950216293334961 ;  /* 0xbfb8aa3b120f7820 */ /* 0x000fe20000410000 */
[----:B-1----:R-:W-:Y:S01]  /*1ec0*/  FADD.FTZ R26, R26, 1 ;  /* 0x3f8000001a1a7421 */ /* 0x002fe20000010000 */
[----:B---3--:R-:W-:Y:S01]  /*1ed0*/  FADD.FTZ R30, R20, 1 ;  /* 0x3f800000141e7421 */ /* 0x008fe20000010000 */
[----:B----4-:R-:W-:Y:S01]  /*1ee0*/  FADD.FTZ R29, R21, 1 ;  /* 0x3f800000151d7421 */ /* 0x010fe20000010000 */
[----:B------:R-:W-:Y:S01]  /*1ef0*/  FADD.FTZ R21, R25, 1 ;  /* 0x3f80000019157421 */ /* 0x000fe20000010000 */
[----:B------:R-:W-:-:S02]  /*1f00*/  FMUL.FTZ R24, R24, R27 ;  /* 0x0000001b18187220 */ /* 0x000fc40000410000 */
[----:B------:R-:W0:Y:S01]  /*1f10*/  MUFU.RCP R27, R26 ;  /* 0x0000001a001b7308 */ /* 0x000e220000001000 */
[----:B------:R-:W-:-:S07]  /*1f20*/  FMUL.FTZ R23, R0, R23 ;  /* 0x0000001700177220 */ /* 0x000fce0000410000 */
[----:B------:R-:W1:Y:S08]  /*1f30*/  MUFU.RCP R29, R29 ;  /* 0x0000001d001d7308 */ /* 0x000e700000001000 */
[----:B------:R-:W3:Y:S08]  /*1f40*/  MUFU.EX2 R15, R15 ;  /* 0x0000000f000f7308 */ /* 0x000ef00000000800 */
[----:B------:R-:W4:Y:S08]  /*1f50*/  MUFU.RCP R0, R30 ;  /* 0x0000001e00007308 */ /* 0x000f300000001000 */
[----:B------:R-:W4:Y:S01]  /*1f60*/  MUFU.RCP R21, R21 ;  /* 0x0000001500157308 */ /* 0x000f220000001000 */
[----:B------:R-:W-:Y:S01]  /*1f70*/  FMUL.FTZ R16, R28, -1.4426950216293334961 ;  /* 0xbfb8aa3b1c107820 */ /* 0x000fe20000410000 */
[----:B0-----:R-:W-:Y:S01]  /*1f80*/  FMUL.FTZ R6, R6, R27 ;  /* 0x0000001b06067220 */ /* 0x001fe20000410000 */
[----:B-1----:R-:W-:Y:S01]  /*1f90*/  FMUL.FTZ R22, R22, R29 ;  /* 0x0000001d16167220 */ /* 0x002fe20000410000 */
[----:B------:R-:W-:Y:S01]  /*1fa0*/  FMUL.FTZ R27, R8, -1.4426950216293334961 ;  /* 0xbfb8aa3b081b7820 */ /* 0x000fe20000410000 */
[----:B---3--:R-:W-:Y:S01]  /*1fb0*/  FADD.FTZ R29, R15, 1 ;  /* 0x3f8000000f1d7421 */ /* 0x008fe20000010000 */
[----:B------:R-:W-:Y:S01]  /*1fc0*/  FMUL.FTZ R20, R10, -1.4426950216293334961 ;  /* 0xbfb8aa3b0a147820 */ /* 0x000fe20000410000 */
[----:B----4-:R-:W-:Y:S01]  /*1fd0*/  FMUL.FTZ R0, R17, R0 ;  /* 0x0000000011007220 */ /* 0x010fe20000410000 */
[----:B------:R-:W-:Y:S01]  /*1fe0*/  FMUL.FTZ R17, R12, -1.4426950216293334961 ;  /* 0xbfb8aa3b0c117820 */ /* 0x000fe20000410000 */
[----:B------:R-:W0:Y:S01]  /*1ff0*/  MUFU.EX2 R16, R16 ;  /* 0x0000001000107308 */ /* 0x000e220000000800 */
[----:B------:R-:W-:Y:S01]  /*2000*/  FMUL.FTZ R26, R14, R21 ;  /* 0x000000150e1a7220 */ /* 0x000fe20000410000 */
[----:B------:R-:W-:-:S06]  /*2010*/  FMUL.FTZ R14, R9, -1.4426950216293334961 ;  /* 0xbfb8aa3b090e7820 */ /* 0x000fcc0000410000 */
[----:B------:R-:W1:Y:S08]  /*2020*/  MUFU.EX2 R27, R27 ;  /* 0x0000001b001b7308 */ /* 0x000e700000000800 */
[----:B------:R-:W3:Y:S08]  /*2030*/  MUFU.RCP R29, R29 ;  /* 0x0000001d001d7308 */ /* 0x000ef00000001000 */
[----:B------:R-:W4:Y:S08]  /*2040*/  MUFU.EX2 R17, R17 ;  /* 0x0000001100117308 */ /* 0x000f300000000800 */
[----:B------:R-:W2:Y:S08]  /*2050*/  MUFU.EX2 R14, R14 ;  /* 0x0000000e000e7308 */ /* 0x000eb00000000800 */
[----:B------:R-:W2:Y:S01]  /*2060*/  MUFU.EX2 R20, R20 ;  /* 0x0000001400147308 */ /* 0x000ea20000000800 */
[----:B0-----:R-:W-:Y:S01]  /*2070*/  FADD.FTZ R15, R16, 1 ;  /* 0x3f800000100f7421 */ /* 0x001fe20000010000 */
[----:B-1----:R-:W-:Y:S01]  /*2080*/  FADD.FTZ R30, R27, 1 ;  /* 0x3f8000001b1e7421 */ /* 0x002fe20000010000 */
[----:B---3--:R-:W-:Y:S01]  /*2090*/  FMUL.FTZ R27, R18, R29 ;  /* 0x0000001d121b7220 */ /* 0x008fe20000410000 */
[----:B----4-:R-:W-:Y:S01]  /*20a0*/  FADD.FTZ R25, R17, 1 ;  /* 0x3f80000011197421 */ /* 0x010fe20000010000 */
[----:B--2---:R-:W-:-:S03]  /*20b0*/  FADD.FTZ R29, R14, 1 ;  /* 0x3f8000000e1d7421 */ /* 0x004fc60000010000 */
[----:B------:R-:W0:Y:S01]  /*20c0*/  MUFU.RCP R15, R15 ;  /* 0x0000000f000f7308 */ /* 0x000e220000001000 */
[----:B------:R-:W-:-:S07]  /*20d0*/  FADD.FTZ R20, R20, 1 ;  /* 0x3f80000014147421 */ /* 0x000fce0000010000 */
[----:B------:R-:W-:Y:S08]  /*20e0*/  MUFU.RCP R25, R25 ;  /* 0x0000001900197308 */ /* 0x000ff00000001000 */
[----:B------:R-:W1:Y:S08]  /*20f0*/  MUFU.RCP R21, R20 ;  /* 0x0000001400157308 */ /* 0x000e700000001000 */
[----:B------:R-:W2:Y:S08]  /*2100*/  MUFU.RCP R18, R30 ;  /* 0x0000001e00127308 */ /* 0x000eb00000001000 */
[----:B------:R-:W3:Y:S01]  /*2110*/  MUFU.RCP R29, R29 ;  /* 0x0000001d001d7308 */ /* 0x000ee20000001000 */
[----:B------:R-:W-:Y:S01]  /*2120*/  LEA R14, P0, R2, UR12, 0x1 ;  /* 0x0000000c020e7c11 */ /* 0x000fe2000f8008ff */
[----:B0-----:R-:W-:Y:S01]  /*2130*/  FMUL.FTZ R28, R28, R15 ;  /* 0x0000000f1c1c7220 */ /* 0x001fe20000410000 */
[----:B------:R-:W-:-:S02]  /*2140*/  LEA R16, P1, R3, UR12, 0x1 ;  /* 0x0000000c03107c11 */ /* 0x000fc4000f8208ff */
[----:B------:R-:W-:Y:S02]  /*2150*/  LEA.HI.X R15, R2, UR13, R36, 0x1, P0 ;  /* 0x0000000d020f7c11 */ /* 0x000fe400080f0c24 */
[----:B------:R-:W-:Y:S01]  /*2160*/  LEA R2, P0, R4, UR12, 0x1 ;  /* 0x0000000c04027c11 */ /* 0x000fe2000f8008ff */
[----:B-1----:R-:W-:Y:S01]  /*2170*/  FMUL.FTZ R10, R10, R21 ;  /* 0x000000150a0a7220 */ /* 0x002fe20000410000 */
[----:B------:R-:W-:Y:S01]  /*2180*/  F2FP.F16.F32.PACK_AB R23, R24, R23 ;  /* 0x000000171817723e */ /* 0x000fe200000000ff */
[----:B------:R-:W-:Y:S01]  /*2190*/  FMUL.FTZ R25, R12, R25 ;  /* 0x000000190c197220 */ /* 0x000fe20000410000 */
[----:B--2---:R-:W-:Y:S01]  /*21a0*/  FMUL.FTZ R18, R8, R18 ;  /* 0x0000001208127220 */ /* 0x004fe20000410000 */
[----:B------:R-:W-:Y:S02]  /*21b0*/  LEA.HI.X R17, R3, UR13, R37, 0x1, P1 ;  /* 0x0000000d03117c11 */ /* 0x000fe400088f0c25 */
[----:B------:R-:W-:Y:S01]  /*21c0*/  LEA R20, P1, R5, UR12, 0x1 ;  /* 0x0000000c05147c11 */ /* 0x000fe2000f8208ff */
[----:B---3--:R-:W-:Y:S01]  /*21d0*/  FMUL.FTZ R29, R9, R29 ;  /* 0x0000001d091d7220 */ /* 0x008fe20000410000 */
[----:B------:R-:W-:-:S02]  /*21e0*/  LEA.HI.X R3, R4, UR13, R31, 0x1, P0 ;  /* 0x0000000d04037c11 */ /* 0x000fc400080f0c1f */
[----:B------:R-:W-:Y:S02]  /*21f0*/  F2FP.F16.F32.PACK_AB R0, R0, R22 ;  /* 0x000000160000723e */ /* 0x000fe400000000ff */
[----:B------:R-:W-:Y:S02]  /*2200*/  PRMT R4, R23, 0x7632, R4 ;  /* 0x0000763217047816 */ /* 0x000fe40000000004 */
[----:B------:R-:W-:Y:S02]  /*2210*/  F2FP.F16.F32.PACK_AB R6, R26, R6 ;  /* 0x000000061a06723e */ /* 0x000fe400000000ff */
[----:B------:R-:W-:Y:S02]  /*2220*/  F2FP.F16.F32.PACK_AB R27, R28, R27 ;  /* 0x0000001b1c1b723e */ /* 0x000fe400000000ff */
[----:B------:R-:W-:Y:S02]  /*2230*/  F2FP.F16.F32.PACK_AB R10, R25, R10 ;  /* 0x0000000a190a723e */ /* 0x000fe400000000ff */
[----:B------:R-:W-:-:S02]  /*2240*/  F2FP.F16.F32.PACK_AB R18, R29, R18 ;  /* 0x000000121d12723e */ /* 0x000fc400000000ff */
[----:B------:R-:W-:Y:S01]  /*2250*/  LEA.HI.X R21, R5, UR13, R35, 0x1, P1 ;  /* 0x0000000d05157c11 */ /* 0x000fe200088f0c23 */
[----:B------:R0:W-:Y:S01]  /*2260*/  STG.E.U16 desc[UR10][R14.64+0x2], R4 ;  /* 0x000002040e007986 */ /* 0x0001e2000c10150a */
[----:B------:R-:W-:Y:S01]  /*2270*/  PRMT R5, R0, 0x7632, R5 ;  /* 0x0000763200057816 */ /* 0x000fe20000000005 */
[----:B------:R-:W-:Y:S01]  /*2280*/  UIADD3 UR9, UP0, UR9, 0x2, URZ ;  /* 0x0000000209097890 */ /* 0x000fe2000ff1e03f */
[----:B------:R-:W-:Y:S01]  /*2290*/  PRMT R8, R6, 0x7632, R8 ;  /* 0x0000763206087816 */ /* 0x000fe20000000008 */
[----:B------:R1:W-:Y:S01]  /*22a0*/  STG.E.U16 desc[UR10][R14.64+0x4], R0 ;  /* 0x000004000e007986 */ /* 0x0003e2000c10150a */
[----:B------:R-:W-:Y:S01]  /*22b0*/  PRMT R9, R27, 0x7632, R9 ;  /* 0x000076321b097816 */ /* 0x000fe20000000009 */
[----:B------:R-:W-:Y:S01]  /*22c0*/  ULDC.64 UR12, c[0x0][0x238] ;  /* 0x00008e00000c7ab9 */ /* 0x000fe20000000a00 */
[----:B------:R-:W-:Y:S01]  /*22d0*/  F2FP.F16.F32.PACK_AB R7, R11, R7 ;  /* 0x000000070b07723e */ /* 0x000fe200000000ff */
[----:B------:R-:W-:Y:S01]  /*22e0*/  STG.E.U16 desc[UR10][R14.64], R23 ;  /* 0x000000170e007986 */ /* 0x000fe2000c10150a */
[----:B------:R-:W-:-:S02]  /*22f0*/  F2FP.F16.F32.PACK_AB R13, R19, R13 ;  /* 0x0000000d130d723e */ /* 0x000fc400000000ff */
[----:B0-----:R-:W-:Y:S01]  /*2300*/  PRMT R4, R18, 0x7632, R4 ;  /* 0x0000763212047816 */ /* 0x001fe20000000004 */
[----:B------:R-:W-:Y:S01]  /*2310*/  STG.E.U16 desc[UR10][R14.64+0x6], R5 ;  /* 0x000006050e007986 */ /* 0x000fe2000c10150a */
[----:B-1----:R-:W-:-:S03]  /*2320*/  PRMT R0, R10, 0x7632, R0 ;  /* 0x000076320a007816 */ /* 0x002fc60000000000 */
[----:B------:R-:W-:Y:S01]  /*2330*/  STG.E.U16 desc[UR10][R16.64], R6 ;  /* 0x0000000610007986 */ /* 0x000fe2000c10150a */
[----:B------:R-:W-:-:S03]  /*2340*/  UIADD3.X UR5, URZ, UR5, URZ, UP0, !UPT ;  /* 0x000000053f057290 */ /* 0x000fc600087fe43f */
[----:B------:R-:W-:Y:S01]  /*2350*/  STG.E.U16 desc[UR10][R16.64+0x2], R8 ;  /* 0x0000020810007986 */ /* 0x000fe2000c10150a */
[----:B------:R-:W-:-:S03]  /*2360*/  UISETP.GE.U32.AND UP0, UPT, UR9, UR12, UPT ;  /* 0x0000000c0900728c */ /* 0x000fc6000bf06070 */
[----:B------:R-:W-:Y:S04]  /*2370*/  STG.E.U16 desc[UR10][R16.64+0x4], R27 ;  /* 0x0000041b10007986 */ /* 0x000fe8000c10150a */
[----:B------:R-:W-:Y:S04]  /*2380*/  STG.E.U16 desc[UR10][R16.64+0x6], R9 ;  /* 0x0000060910007986 */ /* 0x000fe8000c10150a */
[----:B------:R0:W-:Y:S04]  /*2390*/  STG.E.U16 desc[UR10][R2.64], R10 ;  /* 0x0000000a02007986 */ /* 0x0001e8000c10150a */
[----:B------:R-:W-:Y:S04]  /*23a0*/  STG.E.U16 desc[UR10][R2.64+0x2], R0 ;  /* 0x0000020002007986 */ /* 0x000fe8000c10150a */
[----:B------:R-:W-:Y:S04]  /*23b0*/  STG.E.U16 desc[UR10][R2.64+0x4], R18 ;  /* 0x0000041202007986 */ /* 0x000fe8000c10150a */
[----:B------:R1:W-:Y:S01]  /*23c0*/  STG.E.U16 desc[UR10][R2.64+0x6], R4 ;  /* 0x0000060402007986 */ /* 0x0003e2000c10150a */
[----:B0-----:R-:W-:Y:S01]  /*23d0*/  PRMT R10, R13, 0x7632, R10 ;  /* 0x000076320d0a7816 */ /* 0x001fe2000000000a */
[----:B------:R-:W-:-:S02]  /*23e0*/  UISETP.GE.AND.EX UP0, UPT, UR5, UR13, UPT, UP0 ;  /* 0x0000000d0500728c */ /* 0x000fc4000bf06300 */
[----:B------:R2:W-:Y:S01]  /*23f0*/  STG.E.U16 desc[UR10][R20.64], R7 ;  /* 0x0000000714007986 */ /* 0x0005e2000c10150a */
[----:B-1----:R-:W-:-:S03]  /*2400*/  PRMT R3, R7, 0x7632, R3 ;  /* 0x0000763207037816 */ /* 0x002fc60000000003 */
[----:B------:R2:W-:Y:S04]  /*2410*/  STG.E.U16 desc[UR10][R20.64+0x4], R13 ;  /* 0x0000040d14007986 */ /* 0x0005e8000c10150a */
[----:B------:R2:W-:Y:S04]  /*2420*/  STG.E.U16 desc[UR10][R20.64+0x2], R3 ;  /* 0x0000020314007986 */ /* 0x0005e8000c10150a */
[----:B------:R2:W-:Y:S01]  /*2430*/  STG.E.U16 desc[UR10][R20.64+0x6], R10 ;  /* 0x0000060a14007986 */ /* 0x0005e2000c10150a */
[----:B------:R-:W-:Y:S01]  /*2440*/  PLOP3.LUT P0, PT, PT, PT, UP0, 0x80, 0x0 ;  /* 0x000000000000781c */ /* 0x000fe20003f0f008 */
[----:B------:R-:W-:-:S12]  /*2450*/  ULOP3.LUT UR4, UR4, 0x1, URZ, 0x3c, !UPT ;  /* 0x0000000104047892 */ /* 0x000fd8000f8e3c3f */
[----:B--2---:R-:W-:Y:S05]  /*2460*/  @!P0 BRA `(.L_x_3124) ;  /* 0xffffffdc00548947 */ /* 0x004fea000383ffff */
[----:B------:R-:W-:Y:S05]  /*2470*/  EXIT ;  /* 0x000000000000794d */ /* 0x000fea0003800000 */
.L_x_3125:
        /* <DEDUP_REMOVED lines=16> */
.L_x_3241:


//--------------------- .text._ZN13group_norm_v214gn_cuda_kernelI6__halfLi480ELi1ELi16ELi60ELi1024ELb1ELi16ELi960ELi960ELi4ELb1ELi2ELb0ELb0ENS_16CompileConditionILi900EEEEEvPT_PKS4_S7_S7_flPfS8_Pj --------------------------
	.section	.text._ZN13group_norm_v214gn_cuda_kernelI6__halfLi480ELi1ELi16ELi60ELi1024ELb1ELi16ELi960ELi960ELi4ELb1ELi2ELb0ELb0ENS_16CompileConditionILi900EEEEEvPT_PKS4_S7_S7_flPfS8_Pj,"ax",@progbits
	.align	128
        .global         _ZN13group_norm_v214gn_cuda_kernelI6__halfLi480ELi1ELi16ELi60ELi1024ELb1ELi16ELi960ELi960ELi4ELb1ELi2ELb0ELb0ENS_16CompileConditionILi900EEEEEvPT_PKS4_S7_S7_flPfS8_Pj
        .type           _ZN13group_norm_v214gn_cuda_kernelI6__halfLi480ELi1ELi16ELi60ELi1024ELb1ELi16ELi960ELi960ELi4ELb1ELi2ELb0ELb0ENS_16CompileConditionILi900EEEEEvPT_PKS4_S7_S7_flPfS8_Pj,@function
        .size           _ZN13group_norm_v214gn_cuda_kernelI6__halfLi480ELi1ELi16ELi60ELi1024ELb1ELi16ELi960ELi960ELi4ELb1ELi2ELb0ELb0ENS_16CompileConditionILi900EEEEEvPT_PKS4_S7_S7_flPfS8_Pj,(.L_x_3242 - _ZN13group_norm_v214gn_cuda_kernelI6__halfLi480ELi1ELi16ELi60ELi1024ELb1ELi16ELi960ELi960ELi4ELb1ELi2ELb0ELb0ENS_16CompileConditionILi900EEEEEvPT_PKS4_S7_S7_flPfS8_Pj)
        .other          _ZN13group_norm_v214gn_cuda_kernelI6__halfLi480ELi1ELi16ELi60ELi1024ELb1ELi16ELi960ELi960ELi4ELb1ELi2ELb0ELb0ENS_16CompileConditionILi900EEEEEvPT_PKS4_S7_S7_flPfS8_Pj,@"STO_CUDA_ENTRY STV_DEFAULT"
_ZN13group_norm_v214gn_cuda_kernelI6__halfLi480ELi1ELi16ELi60ELi1024ELb1ELi16ELi960ELi960ELi4ELb1ELi2ELb0ELb0ENS_16CompileConditionILi900EEEEEvPT_PKS4_S7_S7_flPfS8_Pj:
.text._ZN13group_norm_v214gn_cuda_kernelI6__halfLi480ELi1ELi16ELi60ELi1024ELb1ELi16ELi960ELi960ELi4ELb1ELi2ELb0ELb0ENS_16CompileConditionILi900EEEEEvPT_PKS4_S7_S7_flPfS8_Pj:
        /* <DEDUP_REMOVED lines=12> */
[----:B------:R-:W-:Y:S01]  /*00c0*/  HFMA2.MMA R22, -RZ, RZ, 0, 0 ;  /* 0x00000000ff167435 */ /* 0x000fe200000001ff */
[----:B------:R-:W-:Y:S02]  /*00d0*/  MOV R20, UR8 ;  /* 0x0000000800147c02 */ /* 0x000fe40008000f00 */
[----:B------:R-:W-:Y:S01]  /*00e0*/  MOV R53, RZ ;  /* 0x000000ff00357202 */ /* 0x000fe20000000f00 */
[----:B-1----:R-:W-:-:S02]  /*00f0*/  ULEA UR6, UR5, UR4, 0x18 ;  /* 0x0000000405067291 */ /* 0x002fc4000f8ec03f */
[----:B------:R-:W-:-:S04]  /*0100*/  UIADD3 UR4, UR4, 0x1680, URZ ;  /* 0x0000168004047890 */ /* 0x000fc8000fffe03f */
[----:B------:R-:W-:Y:S01]  /*0110*/  MOV R17, UR6 ;  /* 0x0000000600117c02 */ /* 0x000fe20008000f00 */
[----:B0-----:R-:W-:Y:S01]  /*0120*/  IMAD.WIDE.U32 R2, R18, -0x77777777, RZ ;  /* 0x8888888912027825 */ /* 0x001fe200078e00ff */
[--C-:B------:R-:W-:Y:S01]  /*0130*/  SHF.R.U32.HI R0, RZ, 0x1, R18.reuse ;  /* 0x00000001ff007819 */ /* 0x100fe20000011612 */
[----:B------:R-:W-:Y:S01]  /*0140*/  ULDC.64 UR6, c[0x0][0x250] ;  /* 0x0000940000067ab9 */ /* 0x000fe20000000a00 */
[----:B------:R-:W-:Y:S01]  /*0150*/  ULEA UR4, UR5, UR4, 0x18 ;  /* 0x0000000405047291 */ /* 0x000fe2000f8ec03f */
[----:B--2---:R-:W-:Y:S01]  /*0160*/  LOP3.LUT R82, R6, 0x3f, RZ, 0xc0, !PT ;  /* 0x0000003f06527812 */ /* 0x004fe200078ec0ff */
[----:B------:R-:W-:Y:S01]  /*0170*/  ULEA UR6, UP0, UR8, UR6, 0x2 ;  /* 0x0000000608067291 */ /* 0x000fe2000f80103f */
[----:B------:R-:W-:Y:S02]  /*0180*/  SHF.R.U32.HI R4, RZ, 0x7, R3 ;  /* 0x00000007ff047819 */ /* 0x000fe40000011603 */
[C---:B------:R-:W-:Y:S01]  /*0190*/  SHF.L.U32 R5, R0.reuse, 0x6, RZ ;  /* 0x0000000600057819 */ /* 0x040fe200000006ff */
[----:B------:R-:W-:Y:S01]  /*01a0*/  IMAD R0, R0, 0x3c, RZ ;  /* 0x0000003c00007824 */ /* 0x000fe200078e02ff */
[----:B------:R-:W-:Y:S01]  /*01b0*/  ISETP.NE.AND P1, PT, R6, RZ, PT ;  /* 0x000000ff0600720c */ /* 0x000fe20003f25270 */
[----:B------:R-:W-:Y:S01]  /*01c0*/  IMAD R2, R4, -0xf0, R18 ;  /* 0xffffff1004027824 */ /* 0x000fe200078e0212 */
[----:B------:R-:W-:Y:S01]  /*01d0*/  LOP3.LUT P0, RZ, R6, 0x3f, RZ, 0xc0, !PT ;  /* 0x0000003f06ff7812 */ /* 0x000fe2000780c0ff */
[----:B------:R-:W-:Y:S01]  /*01e0*/  ULEA.HI.X UR7, UR8, UR7, URZ, 0x2, UP0 ;  /* 0x0000000708077291 */ /* 0x000fe200080f143f */
[----:B------:R-:W-:Y:S01]  /*01f0*/  IADD3 R16, R0, 0x34, RZ ;  /* 0x0000003400107810 */ /* 0x000fe20007ffe0ff */
[C---:B------:R-:W-:Y:S01]  /*0200*/  IMAD R81, R2.reuse, 0x18, R17 ;  /* 0x0000001802517824 */ /* 0x040fe200078e0211 */
[----:B------:R-:W-:Y:S01]  /*0210*/  LOP3.LUT R82, R5, 0xffffffc0, R82, 0xe2, !PT ;  /* 0xffffffc005527812 */ /* 0x000fe200078ee252 */
[----:B------:R-:W-:Y:S01]  /*0220*/  IMAD.WIDE.U32 R2, R2, -0x77777777, RZ ;  /* 0x8888888902027825 */ /* 0x000fe200078e00ff */
[----:B------:R-:W-:-:S02]  /*0230*/  IADD3 R5, R0, 0x8, RZ ;  /* 0x0000000800057810 */ /* 0x000fc40007ffe0ff */
[----:B------:R-:W-:Y:S02]  /*0240*/  LEA R81, R4, R81, 0x3 ;  /* 0x0000005104517211 */ /* 0x000fe400078e18ff */
        /* <DEDUP_REMOVED lines=11> */
[----:B------:R-:W-:Y:S02]  /*0300*/  SHF.R.U32.HI R2, RZ, 0x2, R0 ;  /* 0x00000002ff027819 */ /* 0x000fe40000011600 */
[----:B------:R-:W-:Y:S02]  /*0310*/  SHF.R.U32.HI R16, RZ, 0x2, R16 ;  /* 0x00000002ff107819 */ /* 0x000fe40000011610 */
[----:B------:R-:W-:Y:S01]  /*0320*/  LOP3.LUT R80, R3, 0xf8, RZ, 0xc0, !PT ;  /* 0x000000f803507812 */ /* 0x000fe200078ec0ff */
[--C-:B------:R-:W-:Y:S01]  /*0330*/  IMAD R2, R2, 0x18, R17.reuse ;  /* 0x0000001802027824 */ /* 0x100fe200078e0211 */
[----:B------:R-:W-:Y:S01]  /*0340*/  IADD3 R0, R0, 0x38, RZ ;  /* 0x0000003800007810 */ /* 0x000fe20007ffe0ff */
[----:B------:R-:W-:Y:S01]  /*0350*/  IMAD R16, R16, 0x18, R17 ;  /* 0x0000001810107824 */ /* 0x000fe200078e0211 */
[----:B------:R-:W-:Y:S02]  /*0360*/  SHF.L.U32 R3, R18, 0x3, RZ ;  /* 0x0000000312037819 */ /* 0x000fe400000006ff */
[----:B------:R-:W-:-:S02]  /*0370*/  SHF.R.U32.HI R4, RZ, 0x2, R4 ;  /* 0x00000002ff047819 */ /* 0x000fc40000011604 */
[----:B------:R-:W-:Y:S02]  /*0380*/  SHF.R.U32.HI R5, RZ, 0x2, R5 ;  /* 0x00000002ff057819 */ /* 0x000fe40000011605 */
        /* <DEDUP_REMOVED lines=22> */
[----:B------:R-:W-:Y:S01]  /*04f0*/  LOP3.LUT R3, R3, 0x8, RZ, 0xc0, !PT ;  /* 0x0000000803037812 */ /* 0x000fe200078ec0ff */
[--C-:B------:R-:W-:Y:S01]  /*0500*/  IMAD R28, R15, 0x18, R17.reuse ;  /* 0x000000180f1c7824 */ /* 0x100fe200078e0211 */
[----:B------:R-:W-:Y:S01]  /*0510*/  ISETP.GT.U32.OR P0, PT, R18, 0xf, P0 ;  /* 0x0000000f1200780c */ /* 0x000fe20000704470 */
[----:B------:R-:W-:Y:S01]  /*0520*/  IMAD R0, R0, 0x18, R17 ;  /* 0x0000001800007824 */ /* 0x000fe200078e0211 */
[----:B------:R-:W-:-:S02]  /*0530*/  IADD3 R26, R3, R16, RZ ;  /* 0x00000010031a7210 */ /* 0x000fc40007ffe0ff */
[----:B------:R-:W-:Y:S02]  /*0540*/  MOV R16, 0x7fffffc1 ;  /* 0x7fffffc100107802 */ /* 0x000fe40000000f00 */
        /* <DEDUP_REMOVED lines=13> */
[----:B------:R-:W-:Y:S02]  /*0620*/  IADD3 R24, R3, R0, RZ ;  /* 0x0000000003187210 */ /* 0x000fe40007ffe0ff */
[----:B------:R-:W-:Y:S02]  /*0630*/  ISETP.EQ.OR.EX P0, PT, RZ, UR11, P0, P2 ;  /* 0x0000000bff007c0c */ /* 0x000fe40008702720 */
[----:B------:R-:W-:Y:S02]  /*0640*/  SHF.R.S32.HI R18, RZ, 0x1f, R18 ;  /* 0x0000001fff127819 */ /* 0x000fe40000011412 */
[----:B------:R-:W-:-:S02]  /*0650*/  SEL R16, R16, 0x1, !P1 ;  /* 0x0000000110107807 */ /* 0x000fc40004800000 */
[----:B------:R-:W-:Y:S02]  /*0660*/  MOV R114, UR6 ;  /* 0x0000000600727c02 */ /* 0x000fe40008000f00 */
[----:B------:R-:W-:Y:S01]  /*0670*/  MOV R115, UR7 ;  /* 0x0000000700737c02 */ /* 0x000fe20008000f00 */
[----:B------:R-:W-:-:S06]  /*0680*/  ULDC.64 UR6, c[0x0][0x208] ;  /* 0x0000820000067ab9 */ /* 0x000fcc0000000a00 */
.L_x_3134:
[----:B0-----:R-:W0:Y:S01]  /*0690*/  S2R R91, SR_TID.X ;  /* 0x00000000005b7919 */ /* 0x001e220000002100 */
        /* <DEDUP_REMOVED lines=155> */
[----:B------:R-:W-:Y:S01]  /*1050*/  HADD2.F32 R107, -RZ, R63.H1_H1 ;  /* 0x3000003fff6b7230 */ /* 0x000fe20000004100 */
[----:B------:R-:W-:Y:S01]  /*1060*/  CS2R R62, SRZ ;  /* 0x00000000003e7805 */ /* 0x000fe2000001ff00 */
        /* <DEDUP_REMOVED lines=64> */
.L_x_3127:
[----:B------:R-:W-:Y:S05]  /*1470*/  BSYNC B0 ;  /* 0x0000000000007941 */ /* 0x000fea0003800000 */
.L_x_3126:
[----:B--2---:R-:W0:Y:S01]  /*1480*/  SHFL.BFLY PT, R55, R62, 0x1, 0x1f ;  /* 0x0c201f003e377f89 */ /* 0x004e2200000e0000 */
[----:B------:R-:W-:Y:S01]  /*1490*/  @!P1 IMAD R119, R119, R22, UR8 ;  /* 0x0000000877779e24 */ /* 0x000fe2000f8e0216 */
[C---:B------:R-:W-:Y:S02]  /*14a0*/  ISETP.NE.AND P3, PT, R91.reuse, RZ, PT ;  /* 0x000000ff5b00720c */ /* 0x040fe40003f65270 */
[----:B------:R-:W1:Y:S01]  /*14b0*/  SHFL.BFLY PT, R60, R63, 0x1, 0x1f ;  /* 0x0c201f003f3c7f89 */ /* 0x000e6200000e0000 */
[----:B------:R-:W-:Y:S02]  /*14c0*/  ISETP.GT.U32.AND P2, PT, R91, 0xff, PT ;  /* 0x000000ff5b00780c */ /* 0x000fe40003f44070 */
[----:B------:R-:W-:Y:S02]  /*14d0*/  @!P1 LEA R119, R119, R82, 0xa ;  /* 0x0000005277779211 */ /* 0x000fe400078e50ff */
[----:B------:R-:W-:Y:S02]  /*14e0*/  MOV R66, RZ ;  /* 0x000000ff00427202 */ /* 0x000fe40000000f00 */
[----:B------:R-:W-:-:S05]  /*14f0*/  @!P1 SHF.L.U32 R119, R119, 0x1, RZ ;  /* 0x0000000177779819 */ /* 0x000fca00000006ff */
[----:B------:R-:W-:-:S04]  /*1500*/  @!P1 IMAD.WIDE.U32 R116, R119, 0x4, R116 ;  /* 0x0000000477749825 */ /* 0x000fc800078e0074 */
[----:B0-----:R-:W-:Y:S01]  /*1510*/  FADD.FTZ R54, R55, R62 ;  /* 0x0000003e37367221 */ /* 0x001fe20000010000 */
[----:B-1----:R-:W-:Y:S01]  /*1520*/  FADD.FTZ R55, R60, R63 ;  /* 0x0000003f3c377221 */ /* 0x002fe20000010000 */
[----:B------:R-:W-:-:S04]  /*1530*/  HFMA2.MMA R60, -RZ, RZ, 0, 0 ;  /* 0x00000000ff3c7435 */ /* 0x000fc800000001ff */
[----:B------:R0:W-:Y:S01]  /*1540*/  @!P1 STG.E.64 desc[UR6][R116.64], R54 ;  /* 0x0000003674009986 */ /* 0x0001e2000c101b06 */
[----:B------:R-:W-:Y:S06]  /*1550*/  BAR.SYNC.DEFER_BLOCKING 0x0 ;  /* 0x0000000000007b1d */ /* 0x000fec0000010000 */
[----:B------:R-:W-:Y:S05]  /*1560*/  @P3 BRA `(.L_x_3128) ;  /* 0x0000000000543947 */ /* 0x000fea0003800000 */
[----:B0-----:R-:W0:Y:S01]  /*1570*/  S2R R54, SR_LANEID ;  /* 0x0000000000367919 */ /* 0x001e220000000000 */
[----:B------:R-:W-:Y:S02]  /*1580*/  VOTEU.ANY UR5, UPT, PT ;  /* 0x0000000000057886 */ /* 0x000fe400038e0100 */
[----:B------:R-:W0:Y:S01]  /*1590*/  FLO.U32 R61, UR5 ;  /* 0x00000005003d7d00 */ /* 0x000e2200080e0000 */
[----:B------:R-:W-:-:S06]  /*15a0*/  UPOPC UR9, UR5 ;  /* 0x00000005000972bf */ /* 0x000fcc0008000000 */
[----:B------:R-:W-:Y:S01]  /*15b0*/  IMAD R55, R16, UR9, RZ ;  /* 0x0000000910377c24 */ /* 0x000fe2000f8e02ff */
[----:B0-----:R-:W-:-:S13]  /*15c0*/  ISETP.EQ.U32.AND P1, PT, R61, R54, PT ;  /* 0x000000363d00720c */ /* 0x001fda0003f22070 */
        /* <DEDUP_REMOVED lines=9> */
.L_x_3129:
[----:B------:R-:W2:Y:S04]  /*1660*/  LD.E.STRONG.GPU R55, desc[UR6][R114.64] ;  /* 0x0000000672377980 */ /* 0x000ea8000c10f900 */
[----:B--2---:R-:W-:Y:S01]  /*1670*/  CCTL.IVALL ;  /* 0x00000000ff00798f */ /* 0x004fe20002000000 */
[----:B------:R-:W-:Y:S05]  /*1680*/  YIELD ;  /* 0x0000000000007946 */ /* 0x000fea0003800000 */
[----:B------:R-:W-:-:S04]  /*1690*/  LOP3.LUT R55, R55, R54, RZ, 0x3c, !PT ;  /* 0x0000003637377212 */ /* 0x000fc800078e3cff */
[----:B------:R-:W-:-:S13]  /*16a0*/  ISETP.GT.AND P1, PT, R55, -0x1, PT ;  /* 0xffffffff3700780c */ /* 0x000fda0003f24270 */
[----:B------:R-:W-:Y:S05]  /*16b0*/  @P1 BRA `(.L_x_3129) ;  /* 0xfffffffc00e81947 */ /* 0x000fea000383ffff */
.L_x_3128:
        /* <DEDUP_REMOVED lines=32> */
.L_x_3131:
[----:B------:R-:W-:Y:S05]  /*18c0*/  BSYNC B0 ;  /* 0x0000000000007941 */ /* 0x000fea0003800000 */
.L_x_3130:
        /* <DEDUP_REMOVED lines=35> */
.L_x_3133:
[----:B------:R-:W-:Y:S05]  /*1b00*/  BSYNC B0 ;  /* 0x0000000000007941 */ /* 0x000fea0003800000 */
.L_x_3132:
[----:B01----:R-:W0:Y:S01]  /*1b10*/  LDS.64 R54, [R80+UR4] ;  /* 0x0000000450367984 */ /* 0x003e220008000a00 */
[----:B------:R-:W-:Y:S01]  /*1b20*/  ULDC UR5, c[0x0][0x230] ;  /* 0x00008c0000057ab9 */ /* 0x000fe20000000800 */
[--C-:B-----5:R-:W-:Y:S01]  /*1b30*/  HADD2.F32 R61, -RZ, R56.reuse.H0_H0 ;  /* 0x20000038ff3d7230 */ /* 0x120fe20000004100 */
[----:B------:R-:W-:Y:S01]  /*1b40*/  ULDC.64 UR10, c[0x0][0x210] ;  /* 0x00008400000a7ab9 */ /* 0x000fe20000000a00 */
[----:B------:R-:W-:Y:S01]  /*1b50*/  HADD2.F32 R56, -RZ, R56.H1_H1 ;  /* 0x30000038ff387230 */ /* 0x000fe20000004100 */
[----:B------:R-:W-:Y:S01]  /*1b60*/  LOP3.LUT R22, R22, 0x1, RZ, 0x3c, !PT ;  /* 0x0000000116167812 */ /* 0x000fe200078e3cff */
[--C-:B------:R-:W-:Y:S02]  /*1b70*/  HADD2.F32 R65, -RZ, R58.reuse.H1_H1 ;  /* 0x3000003aff417230 */ /* 0x100fe40000004100 */
[----:B------:R-:W-:Y:S02]  /*1b80*/  HADD2.F32 R60, -RZ, R58.H0_H0 ;  /* 0x2000003aff3c7230 */ /* 0x000fe40000004100 */
[----:B------:R-:W-:-:S02]  /*1b90*/  HADD2.F32 R58, -RZ, R57.H0_H0 ;  /* 0x20000039ff3a7230 */ /* 0x000fc40000004100 */
[----:B------:R-:W-:Y:S02]  /*1ba0*/  HADD2.F32 R69, -RZ, R59.H0_H0 ;  /* 0x2000003bff457230 */ /* 0x000fe40000004100 */
[----:B------:R-:W-:Y:S02]  /*1bb0*/  HADD2.F32 R57, -RZ, R57.H1_H1 ;  /* 0x30000039ff397230 */ /* 0x000fe40000004100 */
[----:B------:R-:W-:Y:S02]  /*1bc0*/  HADD2.F32 R72, -RZ, R59.H1_H1 ;  /* 0x3000003bff487230 */ /* 0x000fe40000004100 */
        /* <DEDUP_REMOVED lines=11> */
[----:B0-----:R-:W-:Y:S01]  /*1c80*/  FMUL.FTZ R3, R62, R55 ;  /* 0x000000373e037220 */ /* 0x001fe20000410000 */
[----:B------:R-:W-:Y:S01]  /*1c90*/  FADD.FTZ R62, R35, -R54 ;  /* 0x80000036233e7221 */ /* 0x000fe20000010000 */
[C---:B------:R-:W-:Y:S01]  /*1ca0*/  FMUL.FTZ R64, R55.reuse, R64 ;  /* 0x0000004037407220 */ /* 0x040fe20000410000 */
[C---:B------:R-:W-:Y:S01]  /*1cb0*/  FMUL.FTZ R63, R55.reuse, R68 ;  /* 0x00000044373f7220 */ /* 0x040fe20000410000 */
[C---:B------:R-:W-:Y:S01]  /*1cc0*/  FMUL.FTZ R78, R55.reuse, R78 ;  /* 0x0000004e374e7220 */ /* 0x040fe20000410000 */
[----:B------:R-:W-:Y:S01]  /*1cd0*/  FMUL.FTZ R62, R55, R62 ;  /* 0x0000003e373e7220 */ /* 0x000fe20000410000 */
[--C-:B------:R-:W-:Y:S01]  /*1ce0*/  FFMA.FTZ R3, R3, R61, R60.reuse ;  /* 0x0000003d03037223 */ /* 0x100fe2000001003c */
[----:B------:R-:W-:Y:S01]  /*1cf0*/  FFMA.FTZ R63, R61, R63, R60 ;  /* 0x0000003f3d3f7223 */ /* 0x000fe2000001003c */
[--C-:B------:R-:W-:Y:S01]  /*1d00*/  FFMA.FTZ R78, R56, R78, R65.reuse ;  /* 0x0000004e384e7223 */ /* 0x100fe20000010041 */
[----:B------:R-:W-:Y:S01]  /*1d10*/  FFMA.FTZ R33, R62, R56, R65 ;  /* 0x000000383e217223 */ /* 0x000fe20000010041 */
[--C-:B------:R-:W-:Y:S01]  /*1d20*/  FADD.FTZ R62, R31, -R54.reuse ;  /* 0x800000361f3e7221 */ /* 0x100fe20000010000 */
[----:B------:R-:W-:Y:S01]  /*1d30*/  FFMA.FTZ R31, R64, R58, R69 ;  /* 0x0000003a401f7223 */ /* 0x000fe20000010045 */
[--C-:B------:R-:W-:Y:S01]  /*1d40*/  FADD.FTZ R64, R27, -R54.reuse ;  /* 0x800000361b407221 */ /* 0x100fe20000010000 */
[----:B------:R-:W-:Y:S01]  /*1d50*/  FMUL.FTZ R71, R63, -1.4426950216293334961 ;  /* 0xbfb8aa3b3f477820 */ /* 0x000fe20000410000 */
[----:B------:R-:W-:Y:S01]  /*1d60*/  FMUL.FTZ R35, R55, R62 ;  /* 0x0000003e37237220 */ /* 0x000fe20000410000 */
[----:B------:R-:W-:Y:S01]  /*1d70*/  FADD.FTZ R62, R29, -R54 ;  /* 0x800000361d3e7221 */ /* 0x000fe20000010000 */
[----:B------:R-:W-:Y:S01]  /*1d80*/  FMUL.FTZ R64, R55, R64 ;  /* 0x0000004037407220 */ /* 0x000fe20000410000 */
[----:B------:R-:W-:Y:S01]  /*1d90*/  FMUL.FTZ R70, R33, -1.4426950216293334961 ;  /* 0xbfb8aa3b21467820 */ /* 0x000fe20000410000 */
[----:B------:R-:W-:Y:S01]  /*1da0*/  FFMA.FTZ R29, R35, R57, R72 ;  /* 0x00000039231d7223 */ /* 0x000fe20000010048 */
[C---:B------:R-:W-:Y:S01]  /*1db0*/  FMUL.FTZ R62, R55.reuse, R62 ;  /* 0x0000003e373e7220 */ /* 0x040fe20000410000 */
[----:B------:R-:W-:Y:S01]  /*1dc0*/  FMUL.FTZ R76, R55, R76 ;  /* 0x0000004c374c7220 */ /* 0x000fe20000410000 */
[----:B------:R-:W-:Y:S01]  /*1dd0*/  FMUL.FTZ R67, R3, -1.4426950216293334961 ;  /* 0xbfb8aa3b03437820 */ /* 0x000fe20000410000 */
[----:B------:R-:W-:Y:S01]  /*1de0*/  FMUL.FTZ R59, R31, -1.4426950216293334961 ;  /* 0xbfb8aa3b1f3b7820 */ /* 0x000fe20000410000 */
[----:B------:R-:W-:Y:S01]  /*1df0*/  FFMA.FTZ R27, R61, R62, R60 ;  /* 0x0000003e3d1b7223 */ /* 0x000fe2000001003c */
[--C-:B------:R-:W-:Y:S01]  /*1e00*/  FADD.FTZ R62, R25, -R54.reuse ;  /* 0x80000036193e7221 */ /* 0x100fe20000010000 */
[----:B------:R-:W-:Y:S01]  /*1e10*/  FFMA.FTZ R25, R56, R64, R65 ;  /* 0x0000004038197223 */ /* 0x000fe20000010041 */
[--C-:B------:R-:W-:Y:S01]  /*1e20*/  FADD.FTZ R64, R23, -R54.reuse ;  /* 0x8000003617407221 */ /* 0x100fe20000010000 */
[----:B------:R-:W-:Y:S01]  /*1e30*/  FMUL.FTZ R75, R29, -1.4426950216293334961 ;  /* 0xbfb8aa3b1d4b7820 */ /* 0x000fe20000410000 */
[----:B------:R-:W-:Y:S01]  /*1e40*/  FMUL.FTZ R62, R55, R62 ;  /* 0x0000003e373e7220 */ /* 0x000fe20000410000 */
[----:B------:R-:W-:Y:S01]  /*1e50*/  FMUL.FTZ R77, R27, -1.4426950216293334961 ;  /* 0xbfb8aa3b1b4d7820 */ /* 0x000fe20000410000 */
[----:B------:R-:W-:Y:S01]  /*1e60*/  FMUL.FTZ R64, R55, R64 ;  /* 0x0000004037407220 */ /* 0x000fe20000410000 */
[----:B------:R-:W-:Y:S01]  /*1e70*/  FMUL.FTZ R79, R25, -1.4426950216293334961 ;  /* 0xbfb8aa3b194f7820 */ /* 0x000fe20000410000 */
[----:B------:R-:W-:Y:S01]  /*1e80*/  FFMA.FTZ R23, R58, R62, R69 ;  /* 0x0000003e3a177223 */ /* 0x000fe20000010045 */
[----:B------:R-:W-:Y:S01]  /*1e90*/  FADD.FTZ R62, R21, -R54 ;  /* 0x80000036153e7221 */ /* 0x000fe20000010000 */
[----:B------:R-:W-:Y:S01]  /*1ea0*/  FFMA.FTZ R21, R57, R64, R72 ;  /* 0x0000004039157223 */ /* 0x000fe20000010048 */
[----:B------:R-:W-:Y:S01]  /*1eb0*/  FADD.FTZ R64, R19, -R54 ;  /* 0x8000003613407221 */ /* 0x000fe20000010000 */
[--C-:B------:R-:W-:Y:S01]  /*1ec0*/  FFMA.FTZ R76, R61, R76, R60.reuse ;  /* 0x0000004c3d4c7223 */ /* 0x100fe2000001003c */
[----:B------:R-:W-:Y:S01]  /*1ed0*/  FMUL.FTZ R62, R55, R62 ;  /* 0x0000003e373e7220 */ /* 0x000fe20000410000 */
[----:B------:R-:W-:Y:S01]  /*1ee0*/  FMUL.FTZ R84, R23, -1.4426950216293334961 ;  /* 0xbfb8aa3b17547820 */ /* 0x000fe20000410000 */
[----:B------:R-:W-:Y:S01]  /*1ef0*/  FMUL.FTZ R64, R55, R64 ;  /* 0x0000004037407220 */ /* 0x000fe20000410000 */
[----:B------:R-:W-:Y:S01]  /*1f00*/  FMUL.FTZ R86, R21, -1.4426950216293334961 ;  /* 0xbfb8aa3b15567820 */ /* 0x000fe20000410000 */
[----:B------:R-:W-:Y:S01]  /*1f10*/  FFMA.FTZ R19, R61, R62, R60 ;  /* 0x0000003e3d137223 */ /* 0x000fe2000001003c */
[--C-:B------:R-:W-:Y:S01]  /*1f20*/  FADD.FTZ R62, R17, -R54.reuse ;  /* 0x80000036113e7221 */ /* 0x100fe20000010000 */
[----:B------:R-:W-:Y:S01]  /*1f30*/  FFMA.FTZ R17, R56, R64, R65 ;  /* 0x0000004038117223 */ /* 0x000fe20000010041 */
[----:B------:R-:W0:Y:S01]  /*1f40*/  MUFU.EX2 R70, R70 ;  /* 0x0000004600467308 */ /* 0x000e220000000800 */
[----:B------:R-:W-:Y:S01]  /*1f50*/  FMUL.FTZ R88, R19, -1.4426950216293334961 ;  /* 0xbfb8aa3b13587820 */ /* 0x000fe20000410000 */
[----:B------:R-:W-:Y:S01]  /*1f60*/  FMUL.FTZ R35, R55, R62 ;  /* 0x0000003e37237220 */ /* 0x000fe20000410000 */
[----:B------:R-:W-:Y:S01]  /*1f70*/  FMUL.FTZ R64, R17, -1.4426950216293334961 ;  /* 0xbfb8aa3b11407820 */ /* 0x000fe20000410000 */
[----:B------:R-:W-:Y:S01]  /*1f80*/  FADD.FTZ R62, R15, -R54 ;  /* 0x800000360f3e7221 */ /* 0x000fe20000010000 */
[----:B------:R-:W-:Y:S01]  /*1f90*/  FMUL.FTZ R102, R76, -1.4426950216293334961 ;  /* 0xbfb8aa3b4c667820 */ /* 0x000fe20000410000 */
[----:B------:R-:W-:Y:S01]  /*1fa0*/  FFMA.FTZ R35, R58, R35, R69 ;  /* 0x000000233a237223 */ /* 0x000fe20000010045 */
[C---:B------:R-:W-:Y:S01]  /*1fb0*/  FMUL.FTZ R108, R55.reuse, R108 ;  /* 0x0000006c376c7220 */ /* 0x040fe20000410000 */
[----:B------:R1:W2:Y:S01]  /*1fc0*/  MUFU.EX2 R15, R64 ;  /* 0x00000040000f7308 */ /* 0x0002a20000000800 */
[----:B------:R-:W-:Y:S01]  /*1fd0*/  FMUL.FTZ R62, R55, R62 ;  /* 0x0000003e373e7220 */ /* 0x000fe20000410000 */
[----:B------:R-:W-:-:S03]  /*1fe0*/  FMUL.FTZ R66, R35, -1.4426950216293334961 ;  /* 0xbfb8aa3b23427820 */ /* 0x000fc60000410000 */
[----:B------:R-:W-:-:S03]  /*1ff0*/  FFMA.FTZ R62, R57, R62, R72 ;  /* 0x0000003e393e7223 */ /* 0x000fc60000010048 */
[----:B------:R3:W4:Y:S01]  /*2000*/  MUFU.EX2 R13, R66 ;  /* 0x00000042000d7308 */ /* 0x0007220000000800 */
[----:B-1----:R-:W-:Y:S01]  /*2010*/  FMUL.FTZ R64, R55, R74 ;  /* 0x0000004a37407220 */ /* 0x002fe20000410000 */
[----:B------:R-:W-:Y:S01]  /*2020*/  FADD.FTZ R74, R9, -R54 ;  /* 0x80000036094a7221 */ /* 0x000fe20000010000 */
[----:B------:R-:W-:Y:S01]  /*2030*/  FMUL.FTZ R68, R62, -1.4426950216293334961 ;  /* 0xbfb8aa3b3e447820 */ /* 0x000fe20000410000 */
[----:B0-----:R-:W-:Y:S01]  /*2040*/  FADD.FTZ R70, R70, 1 ;  /* 0x3f80000046467421 */ /* 0x001fe20000010000 */
[----:B------:R-:W-:-:S03]  /*2050*/  FFMA.FTZ R64, R56, R64, R65 ;  /* 0x0000004038407223 */ /* 0x000fc60000010041 */
[----:B------:R0:W1:Y:S01]  /*2060*/  MUFU.EX2 R11, R68 ;  /* 0x00000044000b7308 */ /* 0x0000620000000800 */
[----:B---3--:R-:W-:Y:S01]  /*2070*/  FMUL.FTZ R66, R55, R74 ;  /* 0x0000004a37427220 */ /* 0x008fe20000410000 */
[--C-:B------:R-:W-:Y:S01]  /*2080*/  FADD.FTZ R74, R7, -R54.reuse ;  /* 0x80000036074a7221 */ /* 0x100fe20000010000 */
[----:B------:R-:W-:Y:S01]  /*2090*/  FMUL.FTZ R73, R64, -1.4426950216293334961 ;  /* 0xbfb8aa3b40497820 */ /* 0x000fe20000410000 */
[----:B--2---:R-:W-:Y:S01]  /*20a0*/  FADD.FTZ R15, R15, 1 ;  /* 0x3f8000000f0f7421 */ /* 0x004fe20000010000 */
[----:B------:R-:W-:Y:S01]  /*20b0*/  FFMA.FTZ R66, R58, R66, R69 ;  /* 0x000000423a427223 */ /* 0x000fe20000010045 */
[----:B------:R-:W-:Y:S02]  /*20c0*/  FMUL.FTZ R74, R55, R74 ;  /* 0x0000004a374a7220 */ /* 0x000fe40000410000 */
[----:B------:R2:W3:Y:S01]  /*20d0*/  MUFU.EX2 R9, R71 ;  /* 0x0000004700097308 */ /* 0x0004e20000000800 */
[----:B0-----:R-:W-:Y:S01]  /*20e0*/  FADD.FTZ R68, R5, -R54 ;  /* 0x8000003605447221 */ /* 0x001fe20000010000 */
[----:B------:R-:W-:Y:S01]  /*20f0*/  FFMA.FTZ R5, R57, R74, R72 ;  /* 0x0000004a39057223 */ /* 0x000fe20000010048 */
[--C-:B------:R-:W-:Y:S01]  /*2100*/  FADD.FTZ R74, R85, -R54.reuse ;  /* 0x80000036554a7221 */ /* 0x100fe20000010000 */
[----:B------:R-:W-:Y:S01]  /*2110*/  FMUL.FTZ R92, R66, -1.4426950216293334961 ;  /* 0xbfb8aa3b425c7820 */ /* 0x000fe20000410000 */
[----:B------:R-:W-:Y:S01]  /*2120*/  FMUL.FTZ R68, R55, R68 ;  /* 0x0000004437447220 */ /* 0x000fe20000410000 */
[----:B------:R-:W-:Y:S01]  /*2130*/  FMUL.FTZ R94, R5, -1.4426950216293334961 ;  /* 0xbfb8aa3b055e7820 */ /* 0x000fe20000410000 */
[----:B----4-:R-:W-:Y:S01]  /*2140*/  FADD.FTZ R13, R13, 1 ;  /* 0x3f8000000d0d7421 */ /* 0x010fe20000010000 */
[----:B------:R0:W4:Y:S01]  /*2150*/  MUFU.EX2 R7, R73 ;  /* 0x0000004900077308 */ /* 0x0001220000000800 */
[----:B--2---:R-:W-:Y:S01]  /*2160*/  FMUL.FTZ R71, R55, R74 ;  /* 0x0000004a37477220 */ /* 0x004fe20000410000 */
[--C-:B------:R-:W-:Y:S01]  /*2170*/  FADD.FTZ R74, R83, -R54.reuse ;  /* 0x80000036534a7221 */ /* 0x100fe20000010000 */
[----:B------:R-:W-:Y:S01]  /*2180*/  FMUL.FTZ R83, R55, R90 ;  /* 0x0000005a37537220 */ /* 0x000fe20000410000 */
[----:B------:R-:W-:Y:S01]  /*2190*/  FADD.FTZ R90, R99, -R54 ;  /* 0x80000036635a7221 */ /* 0x000fe20000010000 */
[----:B------:R-:W-:Y:S01]  /*21a0*/  FFMA.FTZ R68, R61, R68, R60 ;  /* 0x000000443d447223 */ /* 0x000fe2000001003c */
[----:B------:R-:W-:Y:S01]  /*21b0*/  FFMA.FTZ R71, R56, R71, R65 ;  /* 0x0000004738477223 */ /* 0x000fe20000010041 */
[--C-:B------:R-:W-:Y:S01]  /*21c0*/  FFMA.FTZ R83, R58, R83, R69.reuse ;  /* 0x000000533a537223 */ /* 0x100fe20000010045 */
[----:B------:R-:W2:Y:S01]  /*21d0*/  MUFU.EX2 R67, R67 ;  /* 0x0000004300437308 */ /* 0x000ea20000000800 */
[----:B0-----:R-:W-:Y:S01]  /*21e0*/  FMUL.FTZ R73, R55, R74 ;  /* 0x0000004a37497220 */ /* 0x001fe20000410000 */
[----:B------:R-:W-:Y:S01]  /*21f0*/  FADD.FTZ R74, R89, -R54 ;  /* 0x80000036594a7221 */ /* 0x000fe20000010000 */
[----:B------:R-:W-:Y:S01]  /*2200*/  FMUL.FTZ R89, R78, -1.4426950216293334961 ;  /* 0xbfb8aa3b4e597820 */ /* 0x000fe20000410000 */
[----:B------:R-:W-:Y:S01]  /*2210*/  FMUL.FTZ R96, R68, -1.4426950216293334961 ;  /* 0xbfb8aa3b44607820 */ /* 0x000fe20000410000 */
[----:B------:R-:W-:Y:S01]  /*2220*/  FFMA.FTZ R73, R58, R73, R69 ;  /* 0x000000493a497223 */ /* 0x000fe20000010045 */
[----:B------:R-:W-:Y:S01]  /*2230*/  FMUL.FTZ R74, R55, R74 ;  /* 0x0000004a374a7220 */ /* 0x000fe20000410000 */
[----:B------:R-:W-:Y:S01]  /*2240*/  FMUL.FTZ R98, R71, -1.4426950216293334961 ;  /* 0xbfb8aa3b47627820 */ /* 0x000fe20000410000 */
[----:B------:R-:W0:Y:S01]  /*2250*/  MUFU.EX2 R99, R89 ;  /* 0x0000005900637308 */ /* 0x000e220000000800 */
[----:B------:R-:W-:Y:S01]  /*2260*/  FMUL.FTZ R100, R73, -1.4426950216293334961 ;  /* 0xbfb8aa3b49647820 */ /* 0x000fe20000410000 */
[----:B------:R-:W-:Y:S01]  /*2270*/  FFMA.FTZ R74, R57, R74, R72 ;  /* 0x0000004a394a7223 */ /* 0x000fe20000010048 */
[----:B------:R-:W-:Y:S01]  /*2280*/  FMUL.FTZ R104, R83, -1.4426950216293334961 ;  /* 0xbfb8aa3b53687820 */ /* 0x000fe20000410000 */
[----:B-1----:R-:W-:Y:S01]  /*2290*/  FADD.FTZ R11, R11, 1 ;  /* 0x3f8000000b0b7421 */ /* 0x002fe20000010000 */
[----:B---3--:R-:W-:Y:S01]  /*22a0*/  FADD.FTZ R9, R9, 1 ;  /* 0x3f80000009097421 */ /* 0x008fe20000010000 */
[----:B------:R-:W-:Y:S01]  /*22b0*/  FMUL.FTZ R85, R74, -1.4426950216293334961 ;  /* 0xbfb8aa3b4a557820 */ /* 0x000fe20000410000 */
[----:B----4-:R-:W-:Y:S01]  /*22c0*/  FADD.FTZ R7, R7, 1 ;  /* 0x3f80000007077421 */ /* 0x010fe20000010000 */
[----:B------:R-:W1:Y:S01]  /*22d0*/  MUFU.EX2 R59, R59 ;  /* 0x0000003b003b7308 */ /* 0x000e620000000800 */
[----:B--2---:R-:W-:-:S07]  /*22e0*/  FADD.FTZ R67, R67, 1 ;  /* 0x3f80000043437421 */ /* 0x004fce0000010000 */
[----:B------:R2:W3:Y:S01]  /*22f0*/  MUFU.EX2 R95, R85 ;  /* 0x00000055005f7308 */ /* 0x0004e20000000800 */
[----:B0-----:R-:W-:-:S07]  /*2300*/  FADD.FTZ R99, R99, 1 ;  /* 0x3f80000063637421 */ /* 0x001fce0000010000 */
[----:B------:R-:W0:Y:S01]  /*2310*/  MUFU.EX2 R75, R75 ;  /* 0x0000004b004b7308 */ /* 0x000e220000000800 */
[----:B--2---:R-:W-:Y:S01]  /*2320*/  FMUL.FTZ R85, R55, R90 ;  /* 0x0000005a37557220 */ /* 0x004fe20000410000 */
[----:B------:R-:W-:Y:S01]  /*2330*/  FADD.FTZ R90, R97, -R54 ;  /* 0x80000036615a7221 */ /* 0x000fe20000010000 */
[----:B-1----:R-:W-:Y:S02]  /*2340*/  FADD.FTZ R59, R59, 1 ;  /* 0x3f8000003b3b7421 */ /* 0x002fe40000010000 */
[----:B------:R-:W-:Y:S01]  /*2350*/  FFMA.FTZ R85, R57, R85, R72 ;  /* 0x0000005539557223 */ /* 0x000fe20000010048 */
[----:B------:R-:W-:Y:S01]  /*2360*/  FMUL.FTZ R87, R55, R90 ;  /* 0x0000005a37577220 */ /* 0x000fe20000410000 */
[----:B------:R-:W-:Y:S01]  /*2370*/  FADD.FTZ R90, R103, -R54 ;  /* 0x80000036675a7221 */ /* 0x000fe20000010000 */
[----:B------:R-:W1:Y:S01]  /*2380*/  MUFU.EX2 R77, R77 ;  /* 0x0000004d004d7308 */ /* 0x000e620000000800 */
[----:B------:R-:W-:Y:S01]  /*2390*/  FMUL.FTZ R91, R85, -1.4426950216293334961 ;  /* 0xbfb8aa3b555b7820 */ /* 0x000fe20000410000 */
[----:B------:R-:W-:Y:S01]  /*23a0*/  FFMA.FTZ R87, R61, R87, R60 ;  /* 0x000000573d577223 */ /* 0x000fe2000001003c */
[----:B------:R-:W-:Y:S01]  /*23b0*/  FMUL.FTZ R89, R55, R90 ;  /* 0x0000005a37597220 */ /* 0x000fe20000410000 */
[----:B------:R-:W-:Y:S01]  /*23c0*/  FADD.FTZ R90, R101, -R54 ;  /* 0x80000036655a7221 */ /* 0x000fe20000010000 */
[----:B---3--:R-:W-:Y:S01]  /*23d0*/  FADD.FTZ R95, R95, 1 ;  /* 0x3f8000005f5f7421 */ /* 0x008fe20000010000 */
[----:B------:R-:W-:Y:S01]  /*23e0*/  FMUL.FTZ R110, R87, -1.4426950216293334961 ;  /* 0xbfb8aa3b576e7820 */ /* 0x000fe20000410000 */
[C-C-:B------:R-:W-:Y:S01]  /*23f0*/  FFMA.FTZ R89, R56.reuse, R89, R65.reuse ;  /* 0x0000005938597223 */ /* 0x140fe20000010041 */
[----:B------:R2:W-:Y:S01]  /*2400*/  MUFU.EX2 R103, R91 ;  /* 0x0000005b00677308 */ /* 0x0005e20000000800 */
[----:B------:R-:W-:Y:S01]  /*2410*/  FMUL.FTZ R90, R55, R90 ;  /* 0x0000005a375a7220 */ /* 0x000fe20000410000 */
[----:B------:R-:W-:Y:S01]  /*2420*/  FFMA.FTZ R65, R56, R108, R65 ;  /* 0x0000006c38417223 */ /* 0x000fe20000010041 */
[----:B------:R-:W-:Y:S01]  /*2430*/  FMUL.FTZ R97, R89, -1.4426950216293334961 ;  /* 0xbfb8aa3b59617820 */ /* 0x000fe20000410000 */
[----:B0-----:R-:W-:Y:S01]  /*2440*/  FADD.FTZ R75, R75, 1 ;  /* 0x3f8000004b4b7421 */ /* 0x001fe20000010000 */
[----:B------:R-:W-:Y:S01]  /*2450*/  FFMA.FTZ R90, R58, R90, R69 ;  /* 0x0000005a3a5a7223 */ /* 0x000fe20000010045 */
[----:B------:R-:W-:-:S02]  /*2460*/  FMUL.FTZ R56, R65, -1.4426950216293334961 ;  /* 0xbfb8aa3b41387820 */ /* 0x000fc40000410000 */
[----:B------:R-:W0:Y:S01]  /*2470*/  MUFU.EX2 R79, R79 ;  /* 0x0000004f004f7308 */ /* 0x000e220000000800 */
[----:B--2---:R-:W-:Y:S01]  /*2480*/  FMUL.FTZ R91, R55, R106 ;  /* 0x0000006a375b7220 */ /* 0x004fe20000410000 */
[----:B------:R-:W-:Y:S01]  /*2490*/  FADD.FTZ R106, R105, -R54 ;  /* 0x80000036696a7221 */ /* 0x000fe20000010000 */
[----:B------:R-:W-:Y:S01]  /*24a0*/  FMUL.FTZ R101, R90, -1.4426950216293334961 ;  /* 0xbfb8aa3b5a657820 */ /* 0x000fe20000410000 */
[----:B-1----:R-:W-:Y:S01]  /*24b0*/  FADD.FTZ R77, R77, 1 ;  /* 0x3f8000004d4d7421 */ /* 0x002fe20000010000 */
[----:B------:R-:W-:Y:S01]  /*24c0*/  FFMA.FTZ R91, R57, R91, R72 ;  /* 0x0000005b395b7223 */ /* 0x000fe20000010048 */
[----:B------:R-:W-:Y:S02]  /*24d0*/  FMUL.FTZ R106, R55, R106 ;  /* 0x0000006a376a7220 */ /* 0x000fe40000410000 */
[----:B------:R1:W-:Y:S01]  /*24e0*/  MUFU.EX2 R107, R97 ;  /* 0x00000061006b7308 */ /* 0x0003e20000000800 */
[----:B------:R-:W-:Y:S01]  /*24f0*/  FMUL.FTZ R93, R91, -1.4426950216293334961 ;  /* 0xbfb8aa3b5b5d7820 */ /* 0x000fe20000410000 */
[----:B------:R-:W-:Y:S01]  /*2500*/  FFMA.FTZ R60, R61, R106, R60 ;  /* 0x0000006a3d3c7223 */ /* 0x000fe2000001003c */
[--C-:B------:R-:W-:Y:S01]  /*2510*/  FADD.FTZ R106, R111, -R54.reuse ;  /* 0x800000366f6a7221 */ /* 0x100fe20000010000 */
[----:B------:R-:W-:-:S02]  /*2520*/  FADD.FTZ R54, R113, -R54 ;  /* 0x8000003671367221 */ /* 0x000fc40000010000 */
[----:B------:R-:W-:Y:S02]  /*2530*/  FMUL.FTZ R61, R60, -1.4426950216293334961 ;  /* 0xbfb8aa3b3c3d7820 */ /* 0x000fe40000410000 */
[----:B------:R-:W2:Y:S01]  /*2540*/  MUFU.EX2 R84, R84 ;  /* 0x0000005400547308 */ /* 0x000ea20000000800 */
[C---:B-1----:R-:W-:Y:S01]  /*2550*/  FMUL.FTZ R97, R55.reuse, R106 ;  /* 0x0000006a37617220 */ /* 0x042fe20000410000 */
[----:B------:R-:W-:Y:S01]  /*2560*/  FMUL.FTZ R54, R55, R54 ;  /* 0x0000003637367220 */ /* 0x000fe20000410000 */
[----:B0-----:R-:W-:Y:S02]  /*2570*/  FADD.FTZ R79, R79, 1 ;  /* 0x3f8000004f4f7421 */ /* 0x001fe40000010000 */
[----:B------:R-:W-:Y:S01]  /*2580*/  FFMA.FTZ R97, R58, R97, R69 ;  /* 0x000000613a617223 */ /* 0x000fe20000010045 */
[----:B------:R-:W-:Y:S01]  /*2590*/  FFMA.FTZ R72, R57, R54, R72 ;  /* 0x0000003639487223 */ /* 0x000fe20000010048 */
[----:B------:R-:W-:Y:S01]  /*25a0*/  LEA R54, P1, R51, UR10, 0x1 ;  /* 0x0000000a33367c11 */ /* 0x000fe2000f8208ff */
[----:B------:R-:W0:Y:S01]  /*25b0*/  MUFU.EX2 R86, R86 ;  /* 0x0000005600567308 */ /* 0x000e220000000800 */
[----:B------:R-:W-:Y:S01]  /*25c0*/  FMUL.FTZ R106, R97, -1.4426950216293334961 ;  /* 0xbfb8aa3b616a7820 */ /* 0x000fe20000410000 */
[----:B------:R-:W-:Y:S01]  /*25d0*/  FMUL.FTZ R105, R72, -1.4426950216293334961 ;  /* 0xbfb8aa3b48697820 */ /* 0x000fe20000410000 */
[----:B------:R-:W-:-:S02]  /*25e0*/  LEA.HI.X R55, R51, UR11, R14, 0x1, P1 ;  /* 0x0000000b33377c11 */ /* 0x000fc400088f0c0e */
[----:B------:R-:W-:-:S03]  /*25f0*/  LEA R58, P3, R43, UR10, 0x1 ;  /* 0x0000000a2b3a7c11 */ /* 0x000fc6000f8608ff */
        /* <DEDUP_REMOVED lines=11> */
[----:B------:R-:W-:Y:S01]  /*26b0*/  MUFU.EX2 R104, R104 ;  /* 0x0000006800687308 */ /* 0x000fe20000000800 */
[----:B-1----:R-:W-:Y:S01]  /*26c0*/  FADD.FTZ R96, R100, 1 ;  /* 0x3f80000064607421 */ /* 0x002fe20000010000 */
[----:B------:R-:W-:-:S06]  /*26d0*/  FADD.FTZ R100, R103, 1 ;  /* 0x3f80000067647421 */ /* 0x000fcc0000010000 */
[----:B------:R-:W1:Y:S01]  /*26e0*/  MUFU.EX2 R110, R110 ;  /* 0x0000006e006e7308 */ /* 0x000e620000000800 */
[----:B0-----:R-:W-:-:S07]  /*26f0*/  FADD.FTZ R111, R102, 1 ;  /* 0x3f800000666f7421 */ /* 0x001fce0000010000 */
[----:B------:R0:W-:Y:S08]  /*2700*/  MUFU.EX2 R69, R56 ;  /* 0x0000003800457308 */ /* 0x0001f00000000800 */
[----:B------:R-:W2:Y:S01]  /*2710*/  MUFU.EX2 R106, R106 ;  /* 0x0000006a006a7308 */ /* 0x000ea20000000800 */
[----:B0-----:R-:W-:Y:S01]  /*2720*/  LEA R56, P2, R49, UR10, 0x1 ;  /* 0x0000000a31387c11 */ /* 0x001fe2000f8408ff */
[----:B-1----:R-:W-:-:S03]  /*2730*/  FADD.FTZ R102, R110, 1 ;  /* 0x3f8000006e667421 */ /* 0x002fc60000010000 */
[----:B------:R-:W-:Y:S02]  /*2740*/  LEA.HI.X R57, R49, UR11, R12, 0x1, P2 ;  /* 0x0000000b31397c11 */ /* 0x000fe400090f0c0c */
[----:B------:R-:W-:Y:S01]  /*2750*/  LEA R12, P1, R47, UR10, 0x1 ;  /* 0x0000000a2f0c7c11 */ /* 0x000fe2000f8208ff */
[----:B------:R-:W0:Y:S01]  /*2760*/  MUFU.EX2 R105, R105 ;  /* 0x0000006900697308 */ /* 0x000e220000000800 */
[----:B------:R-:W-:-:S07]  /*2770*/  LEA R14, P2, R45, UR10, 0x1 ;  /* 0x0000000a2d0e7c11 */ /* 0x000fce000f8408ff */
[----:B------:R-:W1:Y:S01]  /*2780*/  MUFU.EX2 R101, R101 ;  /* 0x0000006500657308 */ /* 0x000e620000000800 */
[----:B--2---:R-:W-:-:S07]  /*2790*/  FADD.FTZ R106, R106, 1 ;  /* 0x3f8000006a6a7421 */ /* 0x004fce0000010000 */
[----:B------:R-:W2:Y:S01]  /*27a0*/  MUFU.EX2 R93, R93 ;  /* 0x0000005d005d7308 */ /* 0x000ea20000000800 */
[----:B0-----:R-:W-:-:S07]  /*27b0*/  FADD.FTZ R105, R105, 1 ;  /* 0x3f80000069697421 */ /* 0x001fce0000010000 */
[----:B------:R-:W0:Y:S01]  /*27c0*/  MUFU.EX2 R61, R61 ;  /* 0x0000003d003d7308 */ /* 0x000e220000000800 */
[----:B-1----:R-:W-:-:S07]  /*27d0*/  FADD.FTZ R101, R101, 1 ;  /* 0x3f80000065657421 */ /* 0x002fce0000010000 */
[----:B------:R-:W1:Y:S01]  /*27e0*/  MUFU.RCP R108, R67 ;  /* 0x00000043006c7308 */ /* 0x000e620000001000 */
[----:B--2---:R-:W-:-:S07]  /*27f0*/  FADD.FTZ R93, R93, 1 ;  /* 0x3f8000005d5d7421 */ /* 0x004fce0000010000 */
[----:B------:R-:W2:Y:S01]  /*2800*/  MUFU.RCP R70, R70 ;  /* 0x0000004600467308 */ /* 0x000ea20000001000 */
[----:B0-----:R-:W-:-:S07]  /*2810*/  FADD.FTZ R61, R61, 1 ;  /* 0x3f8000003d3d7421 */ /* 0x001fce0000010000 */
[----:B------:R0:W3:Y:S01]  /*2820*/  MUFU.RCP R112, R59 ;  /* 0x0000003b00707308 */ /* 0x0000e20000001000 */
[----:B-1----:R-:W-:-:S07]  /*2830*/  FMUL.FTZ R108, R3, R108 ;  /* 0x0000006c036c7220 */ /* 0x002fce0000410000 */
[----:B------:R-:W1:Y:S01]  /*2840*/  MUFU.RCP R116, R75 ;  /* 0x0000004b00747308 */ /* 0x000e620000001000 */
[----:B0-----:R-:W-:Y:S01]  /*2850*/  LEA.HI.X R59, R43, UR11, R6, 0x1, P3 ;  /* 0x0000000b2b3b7c11 */ /* 0x001fe200098f0c06 */
[----:B--2---:R-:W-:-:S05]  /*2860*/  FMUL.FTZ R33, R33, R70 ;  /* 0x0000004621217220 */ /* 0x004fca0000410000 */
[----:B------:R-:W-:Y:S01]  /*2870*/  F2FP.F16.F32.PACK_AB R33, R33, R108 ;  /* 0x0000006c2121723e */ /* 0x000fe200000000ff */
[----:B------:R-:W0:Y:S01]  /*2880*/  MUFU.RCP R118, R77 ;  /* 0x0000004d00767308 */ /* 0x000e220000001000 */
[----:B---3--:R-:W-:-:S03]  /*2890*/  FMUL.FTZ R112, R31, R112 ;  /* 0x000000701f707220 */ /* 0x008fc60000410000 */
[----:B------:R-:W-:Y:S04]  /*28a0*/  STG.E.U16 desc[UR6][R54.64], R33 ;  /* 0x0000002136007986 */ /* 0x000fe8000c101506 */
[----:B------:R2:W3:Y:S01]  /*28b0*/  MUFU.RCP R120, R79 ;  /* 0x0000004f00787308 */ /* 0x0004e20000001000 */
[----:B-1----:R-:W-:-:S05]  /*28c0*/  FMUL.FTZ R29, R29, R116 ;  /* 0x000000741d1d7220 */ /* 0x002fca0000410000 */
[----:B------:R-:W-:Y:S02]  /*28d0*/  F2FP.F16.F32.PACK_AB R29, R29, R112 ;  /* 0x000000701d1d723e */ /* 0x000fe400000000ff */
[----:B------:R-:W1:Y:S01]  /*28e0*/  MUFU.RCP R84, R84 ;  /* 0x0000005400547308 */ /* 0x000e620000001000 */
[----:B--2---:R-:W-:Y:S01]  /*28f0*/  FADD.FTZ R79, R92, 1 ;  /* 0x3f8000005c4f7421 */ /* 0x004fe20000010000 */
[----:B------:R-:W-:Y:S01]  /*2900*/  FADD.FTZ R92, R94, 1 ;  /* 0x3f8000005e5c7421 */ /* 0x000fe20000010000 */
[----:B------:R-:W-:Y:S01]  /*2910*/  FADD.FTZ R94, R98, 1 ;  /* 0x3f800000625e7421 */ /* 0x000fe20000010000 */
[----:B------:R-:W-:Y:S01]  /*2920*/  FADD.FTZ R98, R104, 1 ;  /* 0x3f80000068627421 */ /* 0x000fe20000010000 */
[----:B------:R-:W-:Y:S01]  /*2930*/  FADD.FTZ R104, R107, 1 ;  /* 0x3f8000006b687421 */ /* 0x000fe20000010000 */
[----:B0-----:R-:W-:Y:S01]  /*2940*/  FMUL.FTZ R118, R27, R118 ;  /* 0x000000761b767220 */ /* 0x001fe20000410000 */
[----:B------:R-:W-:Y:S01]  /*2950*/  PRMT R27, R33, 0x7632, R27 ;  /* 0x00007632211b7816 */ /* 0x000fe2000000001b */
[----:B------:R-:W0:Y:S01]  /*2960*/  MUFU.RCP R86, R86 ;  /* 0x0000005600567308 */ /* 0x000e220000001000 */
[----:B---3--:R-:W-:Y:S01]  /*2970*/  FMUL.FTZ R25, R25, R120 ;  /* 0x0000007819197220 */ /* 0x008fe20000410000 */
[----:B------:R-:W-:Y:S04]  /*2980*/  STG.E.U16 desc[UR6][R54.64+0x4], R29 ;  /* 0x0000041d36007986 */ /* 0x000fe8000c101506 */
[----:B------:R-:W-:Y:S01]  /*2990*/  F2FP.F16.F32.PACK_AB R25, R25, R118 ;  /* 0x000000761919723e */ /* 0x000fe200000000ff */
[----:B------:R-:W-:Y:S01]  /*29a0*/  STG.E.U16 desc[UR6][R54.64+0x2], R27 ;  /* 0x0000021b36007986 */ /* 0x000fe2000c101506 */
[----:B------:R-:W2:Y:S01]  /*29b0*/  MUFU.RCP R88, R88 ;  /* 0x0000005800587308 */ /* 0x000ea20000001000 */
[----:B-1----:R-:W-:Y:S01]  /*29c0*/  FMUL.FTZ R84, R23, R84 ;  /* 0x0000005417547220 */ /* 0x002fe20000410000 */
[----:B------:R-:W-:-:S06]  /*29d0*/  PRMT R3, R25, 0x7632, R3 ;  /* 0x0000763219037816 */ /* 0x000fcc0000000003 */
[----:B------:R1:W3:Y:S01]  /*29e0*/  MUFU.RCP R122, R15 ;  /* 0x0000000f007a7308 */ /* 0x0002e20000001000 */
[----:B0-----:R-:W-:-:S05]  /*29f0*/  FMUL.FTZ R21, R21, R86 ;  /* 0x0000005615157220 */ /* 0x001fca0000410000 */
[----:B------:R-:W-:Y:S02]  /*2a00*/  F2FP.F16.F32.PACK_AB R21, R21, R84 ;  /* 0x000000541515723e */ /* 0x000fe400000000ff */
[----:B------:R0:W4:Y:S01]  /*2a10*/  MUFU.RCP R124, R13 ;  /* 0x0000000d007c7308 */ /* 0x0001220000001000 */
[----:B-1----:R-:W-:Y:S01]  /*2a20*/  LEA.HI.X R15, R45, UR11, R8, 0x1, P2 ;  /* 0x0000000b2d0f7c11 */ /* 0x002fe200090f0c08 */
[----:B--2---:R-:W-:Y:S01]  /*2a30*/  FMUL.FTZ R88, R19, R88 ;  /* 0x0000005813587220 */ /* 0x004fe20000410000 */
[----:B------:R-:W-:-:S05]  /*2a40*/  LEA R8, P2, R39, UR10, 0x1 ;  /* 0x0000000a27087c11 */ /* 0x000fca000f8408ff */
[----:B------:R1:W2:Y:S01]  /*2a50*/  MUFU.RCP R67, R11 ;  /* 0x0000000b00437308 */ /* 0x0002a20000001000 */
[----:B0-----:R-:W-:Y:S01]  /*2a60*/  LEA.HI.X R13, R47, UR11, R10, 0x1, P1 ;  /* 0x0000000b2f0d7c11 */ /* 0x001fe200088f0c0a */
[----:B---3--:R-:W-:Y:S01]  /*2a70*/  FMUL.FTZ R17, R17, R122 ;  /* 0x0000007a11117220 */ /* 0x008fe20000410000 */
[----:B------:R-:W-:Y:S02]  /*2a80*/  LEA R10, P3, R37, UR10, 0x1 ;  /* 0x0000000a250a7c11 */ /* 0x000fe4000f8608ff */
[----:B------:R-:W-:Y:S02]  /*2a90*/  LEA R6, P1, R41, UR10, 0x1 ;  /* 0x0000000a29067c11 */ /* 0x000fe4000f8208ff */
[----:B------:R-:W-:Y:S01]  /*2aa0*/  F2FP.F16.F32.PACK_AB R17, R17, R88 ;  /* 0x000000581111723e */ /* 0x000fe200000000ff */
[----:B------:R0:W3:Y:S01]  /*2ab0*/  MUFU.RCP R75, R9 ;  /* 0x00000009004b7308 */ /* 0x0000e20000001000 */
[----:B-1----:R-:W-:Y:S01]  /*2ac0*/  LEA.HI.X R11, R37, UR11, R0, 0x1, P3 ;  /* 0x0000000b250b7c11 */ /* 0x002fe200098f0c00 */
[----:B------:R-:W-:Y:S01]  /*2ad0*/  FADD.FTZ R0, R69, 1 ;  /* 0x3f80000045007421 */ /* 0x000fe20000010000 */
[----:B----4-:R-:W-:-:S05]  /*2ae0*/  FMUL.FTZ R124, R35, R124 ;  /* 0x0000007c237c7220 */ /* 0x010fca0000410000 */
[----:B------:R1:W4:Y:S01]  /*2af0*/  MUFU.RCP R77, R7 ;  /* 0x00000007004d7308 */ /* 0x0003220000001000 */
[----:B--2---:R-:W-:Y:S01]  /*2b00*/  FMUL.FTZ R67, R62, R67 ;  /* 0x000000433e437220 */ /* 0x004fe20000410000 */
[--C-:B0-----:R-:W-:Y:S02]  /*2b10*/  LEA.HI.X R9, R39, UR11, R2.reuse, 0x1, P2 ;  /* 0x0000000b27097c11 */ /* 0x101fe400090f0c02 */
[----:B------:R-:W-:Y:S02]  /*2b20*/  PRMT R2, R29, 0x7632, R2 ;  /* 0x000076321d027816 */ /* 0x000fe40000000002 */
[----:B------:R-:W-:Y:S02]  /*2b30*/  F2FP.F16.F32.PACK_AB R67, R67, R124 ;  /* 0x0000007c4343723e */ /* 0x000fe400000000ff */
[----:B------:R-:W0:Y:S01]  /*2b40*/  MUFU.RCP R79, R79 ;  /* 0x0000004f004f7308 */ /* 0x000e220000001000 */
[----:B---3--:R-:W-:Y:S01]  /*2b50*/  FMUL.FTZ R75, R63, R75 ;  /* 0x0000004b3f4b7220 */ /* 0x008fe20000410000 */
[--C-:B-1----:R-:W-:Y:S01]  /*2b60*/  LEA.HI.X R7, R41, UR11, R4.reuse, 0x1, P1 ;  /* 0x0000000b29077c11 */ /* 0x102fe200088f0c04 */
[----:B------:R1:W-:Y:S01]  /*2b70*/  STG.E.U16 desc[UR6][R54.64+0x6], R2 ;  /* 0x0000060236007986 */ /* 0x0003e2000c101506 */
[----:B------:R-:W-:Y:S01]  /*2b80*/  PRMT R4, R21, 0x7632, R4 ;  /* 0x0000763215047816 */ /* 0x000fe20000000004 */
[----:B------:R-:W-:Y:S01]  /*2b90*/  ULDC.64 UR10, c[0x0][0x238] ;  /* 0x00008e00000a7ab9 */ /* 0x000fe20000000a00 */
[----:B------:R-:W-:Y:S01]  /*2ba0*/  IADD3 R20, P1, R20, 0x2, RZ ;  /* 0x0000000214147810 */ /* 0x000fe20007f3e0ff */
[----:B------:R2:W-:Y:S01]  /*2bb0*/  STG.E.U16 desc[UR6][R56.64+0x2], R3 ;  /* 0x0000020338007986 */ /* 0x0005e2000c101506 */
[----:B------:R-:W3:Y:S01]  /*2bc0*/  MUFU.RCP R92, R92 ;  /* 0x0000005c005c7308 */ /* 0x000ee20000001000 */
[----:B----4-:R-:W-:Y:S01]  /*2bd0*/  FMUL.FTZ R64, R64, R77 ;  /* 0x0000004d40407220 */ /* 0x010fe20000410000 */
[----:B------:R-:W-:Y:S01]  /*2be0*/  IADD3.X R53, RZ, R53, RZ, P1, !PT ;  /* 0x00000035ff357210 */ /* 0x000fe20000ffe4ff */
[----:B------:R-:W-:Y:S01]  /*2bf0*/  STG.E.U16 desc[UR6][R56.64], R25 ;  /* 0x0000001938007986 */ /* 0x000fe2000c101506 */
[----:B------:R-:W-:-:S02]  /*2c00*/  ISETP.GE.U32.AND P1, PT, R20, UR10, PT ;  /* 0x0000000a14007c0c */ /* 0x000fc4000bf26070 */
[----:B------:R-:W-:Y:S01]  /*2c10*/  F2FP.F16.F32.PACK_AB R64, R64, R75 ;  /* 0x0000004b4040723e */ /* 0x000fe200000000ff */
[----:B------:R-:W-:Y:S01]  /*2c20*/  STG.E.U16 desc[UR6][R56.64+0x4], R21 ;  /* 0x0000041538007986 */ /* 0x000fe2000c101506 */
[----:B------:R-:W4:Y:S01]  /*2c30*/  MUFU.RCP R109, R109 ;  /* 0x0000006d006d7308 */ /* 0x000f220000001000 */
[----:B0-----:R-:W-:Y:S01]  /*2c40*/  FMUL.FTZ R79, R66, R79 ;  /* 0x0000004f424f7220 */ /* 0x001fe20000410000 */
[----:B-1----:R-:W-:Y:S01]  /*2c50*/  PRMT R2, R17, 0x7632, R2 ;  /* 0x0000763211027816 */ /* 0x002fe20000000002 */
[----:B------:R0:W-:Y:S01]  /*2c60*/  STG.E.U16 desc[UR6][R56.64+0x6], R4 ;  /* 0x0000060438007986 */ /* 0x0001e2000c101506 */
[----:B--2---:R-:W-:Y:S02]  /*2c70*/  PRMT R3, R64, 0x7632, R3 ;  /* 0x0000763240037816 */ /* 0x004fe40000000003 */
[----:B------:R-:W-:Y:S01]  /*2c80*/  ISETP.GE.AND.EX P1, PT, R53, UR11, PT, P1 ;  /* 0x0000000b35007c0c */ /* 0x000fe2000bf26310 */
[----:B------:R-:W-:Y:S01]  /*2c90*/  STG.E.U16 desc[UR6][R12.64], R17 ;  /* 0x000000110c007986 */ /* 0x000fe2000c101506 */
[----:B------:R-:W1:Y:S01]  /*2ca0*/  MUFU.RCP R94, R94 ;  /* 0x0000005e005e7308 */ /* 0x000e620000001000 */
[----:B---3--:R-:W-:Y:S01]  /*2cb0*/  FMUL.FTZ R92, R5, R92 ;  /* 0x0000005c055c7220 */ /* 0x008fe20000410000 */
[----:B------:R-:W-:Y:S01]  /*2cc0*/  PRMT R5, R67, 0x7632, R5 ;  /* 0x0000763243057816 */ /* 0x000fe20000000005 */
[----:B------:R2:W-:Y:S03]  /*2cd0*/  STG.E.U16 desc[UR6][R12.64+0x2], R2 ;  /* 0x000002020c007986 */ /* 0x0005e6000c101506 */
[----:B------:R-:W-:Y:S01]  /*2ce0*/  F2FP.F16.F32.PACK_AB R79, R92, R79 ;  /* 0x0000004f5c4f723e */ /* 0x000fe200000000ff */
[----:B------:R-:W-:Y:S01]  /*2cf0*/  STG.E.U16 desc[UR6][R12.64+0x4], R67 ;  /* 0x000004430c007986 */ /* 0x000fe2000c101506 */
[----:B------:R-:W3:Y:S01]  /*2d00*/  MUFU.RCP R96, R96 ;  /* 0x0000006000607308 */ /* 0x000ee20000001000 */
[----:B----4-:R-:W-:Y:S01]  /*2d10*/  FMUL.FTZ R109, R68, R109 ;  /* 0x0000006d446d7220 */ /* 0x010fe20000410000 */
[----:B0-----:R-:W-:Y:S01]  /*2d20*/  PRMT R4, R79, 0x7632, R4 ;  /* 0x000076324f047816 */ /* 0x001fe20000000004 */
[----:B------:R-:W-:Y:S04]  /*2d30*/  STG.E.U16 desc[UR6][R12.64+0x6], R5 ;  /* 0x000006050c007986 */ /* 0x000fe8000c101506 */
[----:B------:R0:W-:Y:S01]  /*2d40*/  STG.E.U16 desc[UR6][R14.64+0x2], R3 ;  /* 0x000002030e007986 */ /* 0x0001e2000c101506 */
[----:B------:R-:W4:Y:S01]  /*2d50*/  MUFU.RCP R95, R95 ;  /* 0x0000005f005f7308 */ /* 0x000f220000001000 */
[----:B-1----:R-:W-:-:S02]  /*2d60*/  FMUL.FTZ R94, R71, R94 ;  /* 0x0000005e475e7220 */ /* 0x002fc40000410000 */
[----:B------:R-:W-:Y:S03]  /*2d70*/  STG.E.U16 desc[UR6][R14.64], R64 ;  /* 0x000000400e007986 */ /* 0x000fe6000c101506 */
[----:B------:R-:W-:Y:S01]  /*2d80*/  F2FP.F16.F32.PACK_AB R109, R94, R109 ;  /* 0x0000006d5e6d723e */ /* 0x000fe200000000ff */
[----:B------:R-:W-:Y:S01]  /*2d90*/  STG.E.U16 desc[UR6][R14.64+0x4], R79 ;  /* 0x0000044f0e007986 */ /* 0x000fe2000c101506 */
[----:B------:R-:W1:Y:S01]  /*2da0*/  MUFU.RCP R111, R111 ;  /* 0x0000006f006f7308 */ /* 0x000e620000001000 */
[----:B---3--:R-:W-:Y:S01]  /*2db0*/  FMUL.FTZ R96, R73, R96 ;  /* 0x0000006049607220 */ /* 0x008fe20000410000 */
[----:B------:R-:W-:Y:S01]  /*2dc0*/  PRMT R29, R109, 0x7632, R29 ;  /* 0x000076326d1d7816 */ /* 0x000fe2000000001d */
[----:B------:R3:W-:Y:S04]  /*2dd0*/  STG.E.U16 desc[UR6][R14.64+0x6], R4 ;  /* 0x000006040e007986 */ /* 0x0007e8000c101506 */
[----:B------:R-:W-:Y:S01]  /*2de0*/  STG.E.U16 desc[UR6][R58.64], R109 ;  /* 0x0000006d3a007986 */ /* 0x000fe2000c101506 */
[----:B------:R-:W0:Y:S01]  /*2df0*/  MUFU.RCP R99, R99 ;  /* 0x0000006300637308 */ /* 0x000e220000001000 */
[----:B----4-:R-:W-:-:S02]  /*2e00*/  FMUL.FTZ R95, R74, R95 ;  /* 0x0000005f4a5f7220 */ /* 0x010fc40000410000 */
[----:B------:R-:W-:Y:S03]  /*2e10*/  STG.E.U16 desc[UR6][R58.64+0x2], R29 ;  /* 0x0000021d3a007986 */ /* 0x000fe6000c101506 */
[----:B------:R-:W-:Y:S02]  /*2e20*/  F2FP.F16.F32.PACK_AB R96, R95, R96 ;  /* 0x000000605f60723e */ /* 0x000fe400000000ff */
[----:B------:R-:W4:Y:S01]  /*2e30*/  MUFU.RCP R98, R98 ;  /* 0x0000006200627308 */ /* 0x000f220000001000 */
[----:B-1----:R-:W-:Y:S01]  /*2e40*/  FMUL.FTZ R111, R76, R111 ;  /* 0x0000006f4c6f7220 */ /* 0x002fe20000410000 */
[----:B--2---:R-:W-:Y:S01]  /*2e50*/  PRMT R2, R96, 0x7632, R2 ;  /* 0x0000763260027816 */ /* 0x004fe20000000002 */
[----:B------:R-:W-:Y:S04]  /*2e60*/  STG.E.U16 desc[UR6][R58.64+0x4], R96 ;  /* 0x000004603a007986 */ /* 0x000fe8000c101506 */
[----:B------:R1:W-:Y:S01]  /*2e70*/  STG.E.U16 desc[UR6][R58.64+0x6], R2 ;  /* 0x000006023a007986 */ /* 0x0003e2000c101506 */
[----:B------:R-:W2:Y:S01]  /*2e80*/  MUFU.RCP R100, R100 ;  /* 0x0000006400647308 */ /* 0x000ea20000001000 */
[----:B0-----:R-:W-:-:S05]  /*2e90*/  FMUL.FTZ R78, R78, R99 ;  /* 0x000000634e4e7220 */ /* 0x001fca0000410000 */
[----:B------:R-:W-:Y:S02]  /*2ea0*/  F2FP.F16.F32.PACK_AB R111, R78, R111 ;  /* 0x0000006f4e6f723e */ /* 0x000fe400000000ff */
[----:B------:R-:W0:Y:S01]  /*2eb0*/  MUFU.RCP R102, R102 ;  /* 0x0000006600667308 */ /* 0x000e220000001000 */
[----:B----4-:R-:W-:Y:S01]  /*2ec0*/  FMUL.FTZ R98, R83, R98 ;  /* 0x0000006253627220 */ /* 0x010fe20000410000 */
[----:B------:R-:W-:Y:S01]  /*2ed0*/  PRMT R3, R111, 0x7632, R3 ;  /* 0x000076326f037816 */ /* 0x000fe20000000003 */
[----:B------:R-:W-:Y:S04]  /*2ee0*/  STG.E.U16 desc[UR6][R6.64], R111 ;  /* 0x0000006f06007986 */ /* 0x000fe8000c101506 */
[----:B------:R4:W-:Y:S01]  /*2ef0*/  STG.E.U16 desc[UR6][R6.64+0x2], R3 ;  /* 0x0000020306007986 */ /* 0x0009e2000c101506 */
[----:B------:R-:W1:Y:S01]  /*2f00*/  MUFU.RCP R104, R104 ;  /* 0x0000006800687308 */ /* 0x000e620000001000 */
[----:B--2---:R-:W-:-:S05]  /*2f10*/  FMUL.FTZ R85, R85, R100 ;  /* 0x0000006455557220 */ /* 0x004fca0000410000 */
[----:B------:R-:W-:Y:S02]  /*2f20*/  F2FP.F16.F32.PACK_AB R98, R85, R98 ;  /* 0x000000625562723e */ /* 0x000fe400000000ff */
[----:B------:R-:W2:Y:S01]  /*2f30*/  MUFU.RCP R49, R101 ;  /* 0x0000006500317308 */ /* 0x000ea20000001000 */
[----:B0-----:R-:W-:Y:S01]  /*2f40*/  FMUL.FTZ R102, R87, R102 ;  /* 0x0000006657667220 */ /* 0x001fe20000410000 */
[----:B---3--:R-:W-:Y:S01]  /*2f50*/  PRMT R4, R98, 0x7632, R4 ;  /* 0x0000763262047816 */ /* 0x008fe20000000004 */
[----:B------:R0:W-:Y:S04]  /*2f60*/  STG.E.U16 desc[UR6][R6.64+0x4], R98 ;  /* 0x0000046206007986 */ /* 0x0001e8000c101506 */
[----:B------:R0:W-:Y:S01]  /*2f70*/  STG.E.U16 desc[UR6][R6.64+0x6], R4 ;  /* 0x0000060406007986 */ /* 0x0001e2000c101506 */
[----:B------:R-:W3:Y:S01]  /*2f80*/  MUFU.RCP R110, R93 ;  /* 0x0000005d006e7308 */ /* 0x000ee20000001000 */
[----:B-1----:R-:W-:-:S05]  /*2f90*/  FMUL.FTZ R89, R89, R104 ;  /* 0x0000006859597220 */ /* 0x002fca0000410000 */
[----:B------:R-:W-:Y:S02]  /*2fa0*/  F2FP.F16.F32.PACK_AB R102, R89, R102 ;  /* 0x000000665966723e */ /* 0x000fe400000000ff */
[----:B------:R-:W1:Y:S01]  /*2fb0*/  MUFU.RCP R37, R61 ;  /* 0x0000003d00257308 */ /* 0x000e620000001000 */
[----:B--2---:R-:W-:Y:S01]  /*2fc0*/  FMUL.FTZ R49, R90, R49 ;  /* 0x000000315a317220 */ /* 0x004fe20000410000 */
[----:B------:R-:W-:Y:S01]  /*2fd0*/  PRMT R2, R102, 0x7632, R2 ;  /* 0x0000763266027816 */ /* 0x000fe20000000002 */
[----:B------:R0:W-:Y:S04]  /*2fe0*/  STG.E.U16 desc[UR6][R8.64], R102 ;  /* 0x0000006608007986 */ /* 0x0001e8000c101506 */
[----:B------:R0:W-:Y:S01]  /*2ff0*/  STG.E.U16 desc[UR6][R8.64+0x2], R2 ;  /* 0x0000020208007986 */ /* 0x0001e2000c101506 */
[----:B------:R-:W2:Y:S01]  /*3000*/  MUFU.RCP R0, R0 ;  /* 0x0000000000007308 */ /* 0x000ea20000001000 */
[----:B---3--:R-:W-:-:S05]  /*3010*/  FMUL.FTZ R110, R91, R110 ;  /* 0x0000006e5b6e7220 */ /* 0x008fca0000410000 */
[----:B------:R-:W-:Y:S02]  /*3020*/  F2FP.F16.F32.PACK_AB R49, R110, R49 ;  /* 0x000000316e31723e */ /* 0x000fe400000000ff */
[----:B------:R-:W3:Y:S01]  /*3030*/  MUFU.RCP R106, R106 ;  /* 0x0000006a006a7308 */ /* 0x000ee20000001000 */
[----:B-1----:R-:W-:Y:S01]  /*3040*/  FMUL.FTZ R37, R60, R37 ;  /* 0x000000253c257220 */ /* 0x002fe20000410000 */
[----:B------:R-:W-:Y:S01]  /*3050*/  PRMT R5, R49, 0x7632, R5 ;  /* 0x0000763231057816 */ /* 0x000fe20000000005 */
[----:B------:R0:W-:Y:S04]  /*3060*/  STG.E.U16 desc[UR6][R8.64+0x4], R49 ;  /* 0x0000043108007986 */ /* 0x0001e8000c101506 */
[----:B------:R0:W-:Y:S01]  /*3070*/  STG.E.U16 desc[UR6][R8.64+0x6], R5 ;  /* 0x0000060508007986 */ /* 0x0001e2000c101506 */
[----:B------:R-:W1:Y:S01]  /*3080*/  MUFU.RCP R105, R105 ;  /* 0x0000006900697308 */ /* 0x000e620000001000 */
[----:B--2---:R-:W-:-:S05]  /*3090*/  FMUL.FTZ R0, R65, R0 ;  /* 0x0000000041007220 */ /* 0x004fca0000410000 */
[----:B------:R-:W-:Y:S01]  /*30a0*/  F2FP.F16.F32.PACK_AB R37, R0, R37 ;  /* 0x000000250025723e */ /* 0x000fe200000000ff */
[----:B---3--:R-:W-:-:S03]  /*30b0*/  FMUL.FTZ R97, R97, R106 ;  /* 0x0000006a61617220 */ /* 0x008fc60000410000 */
[----:B------:R-:W-:Y:S01]  /*30c0*/  PRMT R0, R37, 0x7632, R0 ;  /* 0x0000763225007816 */ /* 0x000fe20000000000 */
[----:B------:R0:W-:Y:S04]  /*30d0*/  STG.E.U16 desc[UR6][R10.64], R37 ;  /* 0x000000250a007986 */ /* 0x0001e8000c101506 */
[----:B------:R0:W-:Y:S01]  /*30e0*/  STG.E.U16 desc[UR6][R10.64+0x2], R0 ;  /* 0x000002000a007986 */ /* 0x0001e2000c101506 */
[----:B-1----:R-:W-:-:S05]  /*30f0*/  FMUL.FTZ R72, R72, R105 ;  /* 0x0000006948487220 */ /* 0x002fca0000410000 */
[----:B------:R-:W-:-:S04]  /*3100*/  F2FP.F16.F32.PACK_AB R97, R72, R97 ;  /* 0x000000614861723e */ /* 0x000fc800000000ff */
[----:B----4-:R-:W-:Y:S01]  /*3110*/  PRMT R3, R97, 0x7632, R3 ;  /* 0x0000763261037816 */ /* 0x010fe20000000003 */
[----:B------:R0:W-:Y:S04]  /*3120*/  STG.E.U16 desc[UR6][R10.64+0x4], R97 ;  /* 0x000004610a007986 */ /* 0x0001e8000c101506 */
[----:B------:R0:W-:Y:S01]  /*3130*/  STG.E.U16 desc[UR6][R10.64+0x6], R3 ;  /* 0x000006030a007986 */ /* 0x0001e2000c101506 */
[----:B------:R-:W-:Y:S05]  /*3140*/  @!P1 BRA `(.L_x_3134) ;  /* 0xffffffd400509947 */ /* 0x000fea000383ffff */
[----:B------:R-:W-:Y:S05]  /*3150*/  EXIT ;  /* 0x000000000000794d */ /* 0x000fea0003800000 */
.L_x_3135:
        /* <DEDUP_REMOVED lines=10> */
.L_x_3242:


//--------------------- .text._ZN13group_norm_v214gn_cuda_kernelI6__halfLi480ELi3ELi16ELi60ELi1024ELb1ELi16ELi960ELi960ELi4ELb1ELi5ELb0ELb0ENS_16CompileConditionILi900EEEEEvPT_PKS4_S7_S7_flPfS8_Pj --------------------------
	.section	.text._ZN13group_norm_v214gn_cuda_kernelI6__halfLi480ELi3ELi16ELi60ELi1024ELb1ELi16ELi960ELi960ELi4ELb1ELi5ELb0ELb0ENS_16CompileConditionILi900EEEEEvPT_PKS4_S7_S7_flPfS8_Pj,"ax",@progbits
	.align	128
        .global         _ZN13group_norm_v214gn_cuda_kernelI6__halfLi480ELi3ELi16ELi60ELi1024ELb1ELi16ELi960ELi960ELi4ELb1ELi5ELb0ELb0ENS_16CompileConditionILi900EEEEEvPT_PKS4_S7_S7_flPfS8_Pj
        .type           _ZN13group_norm_v214gn_cuda_kernelI6__halfLi480ELi3ELi16ELi60ELi1024ELb1ELi16ELi960ELi960ELi4ELb1ELi5ELb0ELb0ENS_16CompileConditionILi900EEEEEvPT_PKS4_S7_S7_flPfS8_Pj,@function
        .size           _ZN13group_norm_v214gn_cuda_kernelI6__halfLi480ELi3ELi16ELi60ELi1024ELb1ELi16ELi960ELi960ELi4ELb1ELi5ELb0ELb0ENS_16CompileConditionILi900EEEEEvPT_PKS4_S7_S7_flPfS8_Pj,(.L_x_3243 - _ZN13group_norm_v214gn_cuda_kernelI6__halfLi480ELi3ELi16ELi60ELi1024ELb1ELi16ELi960ELi960ELi4ELb1ELi5ELb0ELb0ENS_16CompileConditionILi900EEEEEvPT_PKS4_S7_S7_flPfS8_Pj)
        .other          _ZN13group_norm_v214gn_cuda_kernelI6__halfLi480ELi3ELi16ELi60ELi1024ELb1ELi16ELi960ELi960ELi4ELb1ELi5ELb0ELb0ENS_16CompileConditionILi900EEEEEvPT_PKS4_S7_S7_flPfS8_Pj,@"STO_CUDA_ENTRY STV_DEFAULT"
_ZN13group_norm_v214gn_cuda_kernelI6__halfLi480ELi3ELi16ELi60ELi1024ELb1ELi16ELi960ELi960ELi4ELb1ELi5ELb0ELb0ENS_16CompileConditionILi900EEEEEvPT_PKS4_S7_S7_flPfS8_Pj:
.text._ZN13group_norm_v214gn_cuda_kernelI6__halfLi480ELi3ELi16ELi60ELi1024ELb1ELi16ELi960ELi960ELi4ELb1ELi5ELb0ELb0ENS_16CompileConditionILi900EEEEEvPT_PKS4_S7_S7_flPfS8_Pj:
        /* <DEDUP_REMOVED lines=23> */
[----:B------:R-:W-:-:S03]  /*0170*/  LOP3.LUT R0, R3, 0xf8, RZ, 0xc0, !PT ;  /* 0x000000f803007812 */ /* 0x000fc600078ec0ff */
[----:B------:R0:W-:Y:S04]  /*0180*/  STL [R1+0x84], R5 ;  /* 0x0000840501007387 */ /* 0x0001e80000100800 */
[----:B------:R0:W-:Y:S04]  /*0190*/  STL [R1+0x80], R0 ;  /* 0x0000800001007387 */ /* 0x0001e80000100800 */
[----:B------:R0:W-:Y:S02]  /*01a0*/  STL [R1+0x30], RZ ;  /* 0x000030ff01007387 */ /* 0x0001e40000100800 */
.L_x_3146:
[----:B------:R-:W2:Y:S01]  /*01b0*/  LDL R3, [R1+0x30] ;  /* 0x0000300001037983 */ /* 0x000ea20000100800 */
        /* <DEDUP_REMOVED lines=14> */
[C---:B------:R-:W-:Y:S02]  /*02a0*/  IADD3 R5, R9.reuse, 0x780, RZ ;  /* 0x0000078009057810 */ /* 0x040fe40007ffe0ff */
[C---:B------:R-:W-:Y:S02]  /*02b0*/  IADD3 R7, R9.reuse, 0x1680, RZ ;  /* 0x0000168009077810 */ /* 0x040fe40007ffe0ff */
[----:B------:R-:W-:Y:S01]  /*02c0*/  IADD3 R13, R9, 0x2580, RZ ;  /* 0x00002580090d7810 */ /* 0x000fe20007ffe0ff */
[----:B--2---:R-:W-:-:S05]  /*02d0*/  IMAD R3, R3, 0xf0000, RZ ;  /* 0x000f000003037824 */ /* 0x004fca00078e02ff */
[----:B------:R-:W-:Y:S02]  /*02e0*/  IADD3 R0, R17, R3, RZ ;  /* 0x0000000311007210 */ /* 0x000fe40007ffe0ff */
[----:B------:R-:W-:-:S04]  /*02f0*/  IADD3 R3, P0, R9, R16, RZ ;  /* 0x0000001009037210 */ /* 0x000fc80007f1e0ff */
[----:B------:R-:W-:Y:S02]  /*0300*/  IADD3.X R4, RZ, R0, RZ, P0, !PT ;  /* 0x00000000ff047210 */ /* 0x000fe400007fe4ff */
[----:B------:R-:W-:-:S04]  /*0310*/  LEA R36, P0, R3, UR8, 0x1 ;  /* 0x0000000803247c11 */ /* 0x000fc8000f8008ff */
[----:B------:R-:W-:Y:S01]  /*0320*/  LEA.HI.X R37, R3, UR9, R4, 0x1, P0 ;  /* 0x0000000903257c11 */ /* 0x000fe200080f0c04 */
[----:B------:R0:W-:Y:S05]  /*0330*/  STL [R1+0x10], R4 ;  /* 0x0000100401007387 */ /* 0x0001ea0000100800 */
[----:B------:R-:W2:Y:S01]  /*0340*/  LDG.E.64.CONSTANT R36, desc[UR6][R36.64] ;  /* 0x0000000624247981 */ /* 0x000ea2000c1e9b00 */
[----:B0-----:R-:W-:-:S04]  /*0350*/  IADD3 R4, P0, R5, R16, RZ ;  /* 0x0000001005047210 */ /* 0x001fc80007f1e0ff */
[----:B------:R-:W-:Y:S02]  /*0360*/  IADD3.X R6, RZ, R0, RZ, P0, !PT ;  /* 0x00000000ff067210 */ /* 0x000fe400007fe4ff */
[----:B------:R-:W-:-:S04]  /*0370*/  LEA R34, P0, R4, UR8, 0x1 ;  /* 0x0000000804227c11 */ /* 0x000fc8000f8008ff */
[----:B------:R-:W-:Y:S02]  /*0380*/  LEA.HI.X R35, R4, UR9, R6, 0x1, P0 ;  /* 0x0000000904237c11 */ /* 0x000fe400080f0c06 */
[----:B------:R-:W-:-:S04]  /*0390*/  IADD3 R5, R9, 0xf00, RZ ;  /* 0x00000f0009057810 */ /* 0x000fc80007ffe0ff */
[----:B------:R-:W3:Y:S01]  /*03a0*/  LDG.E.64.CONSTANT R34, desc[UR6][R34.64] ;  /* 0x0000000622227981 */ /* 0x000ee2000c1e9b00 */
        /* <DEDUP_REMOVED lines=23> */
[----:B------:R-:W-:Y:S01]  /*0520*/  LEA.HI.X R13, R8, UR9, R15, 0x1, P0 ;  /* 0x00000009080d7c11 */ /* 0x000fe200080f0c0f */
[----:B------:R0:W-:Y:S05]  /*0530*/  STL [R1+0x74], R15 ;  /* 0x0000740f01007387 */ /* 0x0001ea0000100800 */
[----:B------:R-:W4:Y:S01]  /*0540*/  LDG.E.64.CONSTANT R12, desc[UR6][R12.64] ;  /* 0x000000060c0c7981 */ /* 0x000f22000c1e9b00 */
[----:B0-----:R-:W-:-:S04]  /*0550*/  IADD3 R15, R9, 0x2d00, RZ ;  /* 0x00002d00090f7810 */ /* 0x001fc80007ffe0ff */
[----:B------:R-:W-:-:S04]  /*0560*/  IADD3 R18, P0, R15, R16, RZ ;  /* 0x000000100f127210 */ /* 0x000fc80007f1e0ff */
[----:B------:R-:W-:Y:S02]  /*0570*/  IADD3.X R19, RZ, R0, RZ, P0, !PT ;  /* 0x00000000ff137210 */ /* 0x000fe400007fe4ff */
[----:B------:R-:W-:-:S04]  /*0580*/  LEA R20, P0, R18, UR8, 0x1 ;  /* 0x0000000812147c11 */ /* 0x000fc8000f8008ff */
[----:B------:R-:W-:-:S06]  /*0590*/  LEA.HI.X R21, R18, UR9, R19, 0x1, P0 ;  /* 0x0000000912157c11 */ /* 0x000fcc00080f0c13 */
[----:B------:R-:W4:Y:S01]  /*05a0*/  LDG.E.64.CONSTANT R20, desc[UR6][R20.64] ;  /* 0x0000000614147981 */ /* 0x000f22000c1e9b00 */
[----:B------:R-:W-:-:S04]  /*05b0*/  IADD3 R9, R9, 0x3480, RZ ;  /* 0x0000348009097810 */ /* 0x000fc80007ffe0ff */
[----:B------:R-:W-:Y:S01]  /*05c0*/  IADD3 R16, P0, R9, R16, RZ ;  /* 0x0000001009107210 */ /* 0x000fe20007f1e0ff */
[----:B------:R0:W-:Y:S03]  /*05d0*/  STL [R1+0x44], R18 ;  /* 0x0000441201007387 */ /* 0x0001e60000100800 */
[----:B------:R-:W-:Y:S01]  /*05e0*/  IADD3.X R0, RZ, R0, RZ, P0, !PT ;  /* 0x00000000ff007210 */ /* 0x000fe200007fe4ff */
[----:B------:R1:W-:Y:S01]  /*05f0*/  STL [R1+0x7c], R19 ;  /* 0x00007c1301007387 */ /* 0x0003e20000100800 */
[----:B0-----:R-:W-:-:S03]  /*0600*/  LEA R18, P0, R16, UR8, 0x1 ;  /* 0x0000000810127c11 */ /* 0x001fc6000f8008ff */
[----:B------:R0:W-:Y:S01]  /*0610*/  STL [R1+0x40], R16 ;  /* 0x0000401001007387 */ /* 0x0001e20000100800 */
[----:B-1----:R-:W-:-:S03]  /*0620*/  LEA.HI.X R19, R16, UR9, R0, 0x1, P0 ;  /* 0x0000000910137c11 */ /* 0x002fc600080f0c00 */
[----:B------:R1:W-:Y:S01]  /*0630*/  STL [R1+0x78], R0 ;  /* 0x0000780001007387 */ /* 0x0003e20000100800 */
[----:B------:R-:W-:-:S03]  /*0640*/  ULDC.64 UR8, c[0x0][0x220] ;  /* 0x0000880000087ab9 */ /* 0x000fc60000000a00 */
        /* <DEDUP_REMOVED lines=12> */
[----:B------:R-:W-:Y:S01]  /*0710*/  FADD.FTZ R9, RZ, R0 ;  /* 0x00000000ff097221 */ /* 0x000fe20000010000 */
[--C-:B------:R-:W-:Y:S02]  /*0720*/  HADD2.F32 R26, -RZ, R37.reuse.H0_H0 ;  /* 0x20000025ff1a7230 */ /* 0x100fe40000004100 */
[----:B------:R-:W-:Y:S01]  /*0730*/  FFMA.FTZ R24, R27, R27, R24 ;  /* 0x0000001b1b187223 */ /* 0x000fe20000010018 */
[----:B------:R-:W-:Y:S01]  /*0740*/  FADD.FTZ R9, R9, R27 ;  /* 0x0000001b09097221 */ /* 0x000fe20000010000 */
[----:B------:R-:W-:Y:S02]  /*0750*/  HADD2.F32 R37, -RZ, R37.H1_H1 ;  /* 0x30000025ff257230 */ /* 0x000fe40000004100 */
[----:B------:R-:W-:Y:S01]  /*0760*/  FFMA.FTZ R24, R26, R26, R24 ;  /* 0x0000001a1a187223 */ /* 0x000fe20000010018 */
[----:B------:R-:W-:Y:S01]  /*0770*/  FADD.FTZ R9, R9, R26 ;  /* 0x0000001a09097221 */ /* 0x000fe20000010000 */
[----:B------:R3:W-:Y:S02]  /*0780*/  STL [R1+0x4], R27 ;  /* 0x0000041b01007387 */ /* 0x0007e40000100800 */
[----:B------:R-:W-:Y:S01]  /*0790*/  FFMA.FTZ R24, R37, R37, R24 ;  /* 0x0000002525187223 */ /* 0x000fe20000010018 */
[----:B------:R-:W-:Y:S01]  /*07a0*/  FADD.FTZ R9, R9, R37 ;  /* 0x0000002509097221 */ /* 0x000fe20000010000 */
[----:B------:R0:W-:Y:S01]  /*07b0*/  STL [R1], R26 ;  /* 0x0000001a01007387 */ /* 0x0001e20000100800 */
[----:B---3--:R-:W-:-:S02]  /*07c0*/  HADD2.F32 R27, -RZ, R34.H0_H0 ;  /* 0x20000022ff1b7230 */ /* 0x008fc40000004100 */
[----:B0-----:R-:W-:-:S03]  /*07d0*/  HADD2.F32 R26, -RZ, R34.H1_H1 ;  /* 0x30000022ff1a7230 */ /* 0x001fc60000004100 */
        /* <DEDUP_REMOVED lines=9> */
[----:B------:R-:W-:Y:S01]  /*0870*/  FADD.FTZ R9, R9, R35 ;  /* 0x0000002309097221 */ /* 0x000fe20000010000 */
[--C-:B----4-:R-:W-:Y:S02]  /*0880*/  HADD2.F32 R34, -RZ, R32.reuse.H0_H0 ;  /* 0x20000020ff227230 */ /* 0x110fe40000004100 */
[----:B------:R-:W-:-:S03]  /*0890*/  HADD2.F32 R32, -RZ, R32.H1_H1 ;  /* 0x30000020ff207230 */ /* 0x000fc60000004100 */
        /* <DEDUP_REMOVED lines=10> */
[--C-:B------:R-:W-:Y:S02]  /*0940*/  HADD2.F32 R29, -RZ, R22.reuse.H0_H0 ;  /* 0x20000016ff1d7230 */ /* 0x100fe40000004100 */
[----:B------:R-:W-:Y:S01]  /*0950*/  HADD2.F32 R28, -RZ, R22.H1_H1 ;  /* 0x30000016ff1c7230 */ /* 0x000fe20000004100 */
[----:B------:R0:W-:Y:S02]  /*0960*/  STL [R1+0xc], R27 ;  /* 0x00000c1b01007387 */ /* 0x0001e40000100800 */
[----:B------:R-:W-:Y:S01]  /*0970*/  FFMA.FTZ R22, R29, R29, R24 ;  /* 0x0000001d1d167223 */ /* 0x000fe20000010018 */
[----:B------:R-:W-:-:S03]  /*0980*/  FADD.FTZ R9, R9, R29 ;  /* 0x0000001d09097221 */ /* 0x000fc60000010000 */
[----:B------:R-:W-:Y:S01]  /*0990*/  FFMA.FTZ R22, R28, R28, R22 ;  /* 0x0000001c1c167223 */ /* 0x000fe20000010016 */
[----:B------:R-:W-:Y:S01]  /*09a0*/  FADD.FTZ R9, R9, R28 ;  /* 0x0000001c09097221 */ /* 0x000fe20000010000 */
[--C-:B0-----:R-:W-:Y:S02]  /*09b0*/  HADD2.F32 R27, -RZ, R23.reuse.H0_H0 ;  /* 0x20000017ff1b7230 */ /* 0x101fe40000004100 */
[----:B------:R-:W-:Y:S01]  /*09c0*/  HADD2.F32 R33, -RZ, R23.H1_H1 ;  /* 0x30000017ff217230 */ /* 0x000fe20000004100 */
[----:B------:R0:W-:Y:S02]  /*09d0*/  STL [R1+0x8], R26 ;  /* 0x0000081a01007387 */ /* 0x0001e40000100800 */
[----:B------:R-:W-:Y:S01]  /*09e0*/  FFMA.FTZ R22, R27, R27, R22 ;  /* 0x0000001b1b167223 */ /* 0x000fe20000010016 */
[----:B------:R-:W-:-:S03]  /*09f0*/  FADD.FTZ R23, R9, R27 ;  /* 0x0000001b09177221 */ /* 0x000fc60000010000 */
[----:B------:R-:W-:Y:S01]  /*0a00*/  FFMA.FTZ R22, R33, R33, R22 ;  /* 0x0000002121167223 */ /* 0x000fe20000010016 */
[----:B------:R-:W-:Y:S01]  /*0a10*/  FADD.FTZ R23, R23, R33 ;  /* 0x0000002117177221 */ /* 0x000fe20000010000 */
[--C-:B0-----:R-:W-:Y:S02]  /*0a20*/  HADD2.F32 R26, -RZ, R10.reuse.H0_H0 ;  /* 0x2000000aff1a7230 */ /* 0x101fe40000004100 */
[----:B------:R-:W-:-:S03]  /*0a30*/  HADD2.F32 R9, -RZ, R10.H1_H1 ;  /* 0x3000000aff097230 */ /* 0x000fc60000004100 */
        /* <DEDUP_REMOVED lines=8> */
[----:B------:R-:W-:Y:S02]  /*0ac0*/  FADD.FTZ R23, R23, R24 ;  /* 0x0000001817177221 */ /* 0x000fe40000010000 */
[----:B------:R-:W-:Y:S01]  /*0ad0*/  STL [R1+0x28], R26 ;  /* 0x0000281a01007387 */ /* 0x000fe20000100800 */
[----:B------:R-:W-:Y:S01]  /*0ae0*/  FFMA.FTZ R22, R10, R10, R22 ;  /* 0x0000000a0a167223 */ /* 0x000fe20000010016 */
[----:B------:R-:W-:-:S02]  /*0af0*/  FADD.FTZ R23, R23, R10 ;  /* 0x0000000a17177221 */ /* 0x000fc40000010000 */
[----:B------:R0:W-:Y:S01]  /*0b00*/  STL [R1+0x24], R24 ;  /* 0x0000241801007387 */ /* 0x0001e20000100800 */
[--C-:B------:R-:W-:Y:S02]  /*0b10*/  HADD2.F32 R11, -RZ, R12.reuse.H1_H1 ;  /* 0x3000000cff0b7230 */ /* 0x100fe40000004100 */
[----:B0-----:R-:W-:Y:S02]  /*0b20*/  HADD2.F32 R24, -RZ, R12.H0_H0 ;  /* 0x2000000cff187230 */ /* 0x001fe40000004100 */
[----:B------:R-:W-:-:S03]  /*0b30*/  HADD2.F32 R12, -RZ, R13.H0_H0 ;  /* 0x2000000dff0c7230 */ /* 0x000fc60000004100 */
[----:B------:R-:W-:Y:S01]  /*0b40*/  FFMA.FTZ R22, R24, R24, R22 ;  /* 0x0000001818167223 */ /* 0x000fe20000010016 */
[----:B------:R-:W-:-:S03]  /*0b50*/  FADD.FTZ R23, R23, R24 ;  /* 0x0000001817177221 */ /* 0x000fc60000010000 */
        /* <DEDUP_REMOVED lines=8> */
[----:B------:R-:W-:-:S02]  /*0be0*/  HADD2.F32 R33, -RZ, R20.H1_H1 ;  /* 0x30000014ff217230 */ /* 0x000fc40000004100 */
[----:B0-----:R-:W-:Y:S02]  /*0bf0*/  HADD2.F32 R24, -RZ, R20.H0_H0 ;  /* 0x20000014ff187230 */ /* 0x001fe40000004100 */
[----:B------:R-:W-:-:S03]  /*0c00*/  HADD2.F32 R26, -RZ, R21.H0_H0 ;  /* 0x20000015ff1a7230 */ /* 0x000fc60000004100 */
[----:B------:R0:W-:Y:S01]  /*0c10*/  STL [R1+0x34], R24 ;  /* 0x0000341801007387 */ /* 0x0001e20000100800 */
[----:B------:R-:W-:Y:S01]  /*0c20*/  FFMA.FTZ R22, R24, R24, R22 ;  /* 0x0000001818167223 */ /* 0x000fe20000010016 */
[----:B------:R-:W-:Y:S02]  /*0c30*/  FADD.FTZ R23, R23, R24 ;  /* 0x0000001817177221 */ /* 0x000fe40000010000 */
[----:B------:R1:W-:Y:S01]  /*0c40*/  STL [R1+0x3c], R33 ;  /* 0x00003c2101007387 */ /* 0x0003e20000100800 */
[----:B0-----:R-:W-:-:S03]  /*0c50*/  HADD2.F32 R24, -RZ, R21.H1_H1 ;  /* 0x30000015ff187230 */ /* 0x001fc60000004100 */
[----:B------:R0:W-:Y:S04]  /*0c60*/  STL [R1+0x4c], R26 ;  /* 0x00004c1a01007387 */ /* 0x0001e80000100800 */
[----:B------:R-:W-:Y:S04]  /*0c70*/  STL [R1+0x50], R24 ;  /* 0x0000501801007387 */ /* 0x000fe80000100800 */
[----:B------:R-:W2:Y:S01]  /*0c80*/  LDL R21, [R1+0x84] ;  /* 0x0000840001157983 */ /* 0x000ea20000100800 */
[----:B------:R-:W-:Y:S01]  /*0c90*/  FFMA.FTZ R22, R33, R33, R22 ;  /* 0x0000002121167223 */ /* 0x000fe20000010016 */
[----:B------:R-:W-:-:S02]  /*0ca0*/  FADD.FTZ R20, R23, R33 ;  /* 0x0000002117147221 */ /* 0x000fc40000010000 */
[----:B-1----:R-:W1:Y:S01]  /*0cb0*/  S2R R33, SR_TID.X ;  /* 0x0000000000217919 */ /* 0x002e620000002100 */
[----:B------:R-:W-:Y:S01]  /*0cc0*/  FFMA.FTZ R22, R26, R26, R22 ;  /* 0x0000001a1a167223 */ /* 0x000fe20000010016 */
[----:B------:R-:W-:Y:S01]  /*0cd0*/  FADD.FTZ R20, R20, R26 ;  /* 0x0000001a14147221 */ /* 0x000fe20000010000 */
[--C-:B0-----:R-:W-:Y:S02]  /*0ce0*/  HADD2.F32 R26, -RZ, R18.reuse.H0_H0 ;  /* 0x20000012ff1a7230 */ /* 0x101fe40000004100 */
[----:B------:R-:W-:Y:S01]  /*0cf0*/  FFMA.FTZ R22, R24, R24, R22 ;  /* 0x0000001818167223 */ /* 0x000fe20000010016 */
[----:B------:R-:W-:Y:S01]  /*0d00*/  FADD.FTZ R20, R20, R24 ;  /* 0x0000001814147221 */ /* 0x000fe20000010000 */
[----:B------:R-:W-:Y:S02]  /*0d10*/  HADD2.F32 R23, -RZ, R18.H1_H1 ;  /* 0x30000012ff177230 */ /* 0x000fe40000004100 */
[----:B------:R-:W-:Y:S01]  /*0d20*/  FFMA.FTZ R22, R26, R26, R22 ;  /* 0x0000001a1a167223 */ /* 0x000fe20000010016 */
[----:B------:R-:W-:Y:S01]  /*0d30*/  FADD.FTZ R20, R20, R26 ;  /* 0x0000001a14147221 */ /* 0x000fe20000010000 */
[----:B------:R-:W-:Y:S01]  /*0d40*/  HADD2.F32 R18, -RZ, R19.H0_H0 ;  /* 0x20000013ff127230 */ /* 0x000fe20000004100 */
[----:B------:R0:W-:Y:S01]  /*0d50*/  STL [R1+0x38], R23 ;  /* 0x0000381701007387 */ /* 0x0001e20000100800 */
[----:B------:R-:W-:Y:S01]  /*0d60*/  FFMA.FTZ R22, R23, R23, R22 ;  /* 0x0000001717167223 */ /* 0x000fe20000010016 */
[----:B------:R-:W-:-:S02]  /*0d70*/  FADD.FTZ R20, R20, R23 ;  /* 0x0000001714147221 */ /* 0x000fc40000010000 */
[----:B------:R3:W-:Y:S01]  /*0d80*/  STL [R1+0x54], R18 ;  /* 0x0000541201007387 */ /* 0x0007e20000100800 */
[----:B0-----:R-:W-:-:S05]  /*0d90*/  HADD2.F32 R23, -RZ, R19.H1_H1 ;  /* 0x30000013ff177230 */ /* 0x001fca0000004100 */
[----:B------:R-:W-:Y:S01]  /*0da0*/  STL [R1+0x58], R23 ;  /* 0x0000581701007387 */ /* 0x000fe20000100800 */
[----:B------:R-:W-:Y:S01]  /*0db0*/  FFMA.FTZ R19, R18, R18, R22 ;  /* 0x0000001212137223 */ /* 0x000fe20000010016 */
[----:B---3--:R-:W-:Y:S01]  /*0dc0*/  FADD.FTZ R18, R20, R18 ;  /* 0x0000001214127221 */ /* 0x008fe20000010000 */
[----:B-1----:R-:W-:Y:S02]  /*0dd0*/  ISETP.GT.U32.AND P0, PT, R33, 0x1f, PT ;  /* 0x0000001f2100780c */ /* 0x002fe40003f04070 */
        /* <DEDUP_REMOVED lines=118> */
.L_x_3137:
[----:B------:R-:W-:Y:S05]  /*1540*/  BSYNC B0 ;  /* 0x0000000000007941 */ /* 0x000fea0003800000 */
.L_x_3136:
        /* <DEDUP_REMOVED lines=20> */
.L_x_3139:
[----:B------:R-:W-:Y:S05]  /*1690*/  BSYNC B0 ;  /* 0x0000000000007941 */ /* 0x000fea0003800000 */
.L_x_3138:
        /* <DEDUP_REMOVED lines=11> */
.L_x_3141:
[----:B------:R-:W2:Y:S04]  /*1750*/  LD.E.STRONG.GPU R21, desc[UR6][R18.64] ;  /* 0x0000000612157980 */ /* 0x000ea8000c10f900 */
[----:B--2---:R-:W-:Y:S01]  /*1760*/  CCTL.IVALL ;  /* 0x00000000ff00798f */ /* 0x004fe20002000000 */
[----:B------:R-:W-:Y:S05]  /*1770*/  YIELD ;  /* 0x0000000000007946 */ /* 0x000fea0003800000 */
[----:B-----5:R-:W-:-:S04]  /*1780*/  LOP3.LUT R21, R21, R20, RZ, 0x3c, !PT ;  /* 0x0000001415157212 */ /* 0x020fc800078e3cff */
[----:B------:R-:W-:-:S13]  /*1790*/  ISETP.GT.AND P1, PT, R21, -0x1, PT ;  /* 0xffffffff1500780c */ /* 0x000fda0003f24270 */
[----:B------:R-:W-:Y:S05]  /*17a0*/  @P1 BRA `(.L_x_3141) ;  /* 0xfffffffc00e81947 */ /* 0x000fea000383ffff */
.L_x_3140:
        /* <DEDUP_REMOVED lines=8> */
[----:B-1----:R-:W-:Y:S01]  /*1830*/  SHF.L.U32 R19, R33, 0x2, RZ ;  /* 0x0000000221137819 */ /* 0x002fe200000006ff */
[----:B------:R1:W-:Y:S03]  /*1840*/  STL.64 [R1+0x88], R2 ;  /* 0x0000880201007387 */ /* 0x0003e60000100a00 */
        /* <DEDUP_REMOVED lines=9> */
[----:B--2---:R-:W-:-:S03]  /*18e0*/  IADD3 R24, R22, 0x40, RZ ;  /* 0x0000004016187810 */ /* 0x004fc60007ffe0ff */
        /* <DEDUP_REMOVED lines=17> */
.L_x_3143:
[----:B------:R-:W-:Y:S05]  /*1a00*/  BSYNC B0 ;  /* 0x0000000000007941 */ /* 0x000fea0003800000 */
.L_x_3142:
[----:B------:R-:W0:Y:S01]  /*1a10*/  SHFL.BFLY PT, R21, R18, 0x8, 0x1f ;  /* 0x0d001f0012157f89 */ /* 0x000e2200000e0000 */
[----:B-1----:R-:W-:Y:S01]  /*1a20*/  LOP3.LUT P0, RZ, R33, 0xffffff0f, RZ, 0xc0, !PT ;  /* 0xffffff0f21ff7812 */ /* 0x002fe2000780c0ff */
[----:B------:R-:W-:Y:S01]  /*1a30*/  ULDC.64 UR8, c[0x0][0x240] ;  /* 0x0000900000087ab9 */ /* 0x000fe20000000a00 */
[----:B------:R-:W-:Y:S01]  /*1a40*/  BSSY B0, `(.L_x_3144) ;  /* 0x0000027000007945 */ /* 0x000fe20003800000 */
[----:B------:R-:W1:Y:S01]  /*1a50*/  SHFL.BFLY PT, R20, R19, 0x8, 0x1f ;  /* 0x0d001f0013147f89 */ /* 0x000e6200000e0000 */
[----:B------:R-:W-:Y:S01]  /*1a60*/  ISETP.EQ.U32.AND P1, PT, RZ, UR8, PT ;  /* 0x00000008ff007c0c */ /* 0x000fe2000bf22070 */
[----:B------:R-:W3:Y:S01]  /*1a70*/  S2R R22, SR_CTAID.X ;  /* 0x0000000000167919 */ /* 0x000ee20000002500 */
        /* <DEDUP_REMOVED lines=26> */
[----:B------:R-:W3:Y:S01]  /*1c20*/  LDL R22, [R1+0x30] ;  /* 0x0000300001167983 */ /* 0x000ee20000100800 */
[----:B------:R-:W-:Y:S02]  /*1c30*/  SHF.R.S32.HI R20, RZ, 0x1f, R33 ;  /* 0x0000001fff147819 */ /* 0x000fe40000011421 */
[----:B-----5:R-:W-:-:S04]  /*1c40*/  LEA R19, P0, R2, R33, 0x4 ;  /* 0x0000002102137211 */ /* 0x020fc800078020ff */
[----:B---3--:R-:W-:Y:S02]  /*1c50*/  LEA.HI.X R20, R2, R20, R22, 0x4, P0 ;  /* 0x0000001402147211 */ /* 0x008fe400000f2416 */
[----:B------:R-:W-:-:S04]  /*1c60*/  LEA R18, P0, R19, UR8, 0x3 ;  /* 0x0000000813127c11 */ /* 0x000fc8000f8018ff */
[----:B------:R-:W-:Y:S02]  /*1c70*/  LEA.HI.X R19, R19, UR9, R20, 0x3, P0 ;  /* 0x0000000913137c11 */ /* 0x000fe400080f1c14 */
[----:B------:R-:W-:-:S06]  /*1c80*/  LEA R20, R33, UR5, 0x3 ;  /* 0x0000000521147c11 */ /* 0x000fcc000f8e18ff */
[----:B------:R-:W0:Y:S04]  /*1c90*/  LDS.64 R20, [R20] ;  /* 0x0000000014147984 */ /* 0x000e280000000a00 */
[----:B0-----:R0:W-:Y:S02]  /*1ca0*/  STG.E.64 desc[UR6][R18.64], R20 ;  /* 0x0000001412007986 */ /* 0x0011e4000c101b06 */
.L_x_3145:
[----:B------:R-:W-:Y:S05]  /*1cb0*/  BSYNC B0 ;  /* 0x0000000000007941 */ /* 0x000fea0003800000 */
.L_x_3144:
[----:B0-----:R-:W3:Y:S01]  /*1cc0*/  LDL.LU R21, [R1+0x10] ;  /* 0x0000100001157983 */ /* 0x001ee20000300800 */
[----:B------:R-:W-:Y:S01]  /*1cd0*/  ULDC.64 UR10, c[0x0][0x210] ;  /* 0x00008400000a7ab9 */ /* 0x000fe20000000a00 */
[----:B------:R-:W-:Y:S02]  /*1ce0*/  ULDC UR8, c[0x0][0x230] ;  /* 0x00008c0000087ab9 */ /* 0x000fe40000000800 */
[----:B------:R-:W4:Y:S04]  /*1cf0*/  LDL R20, [R1+0x80] ;  /* 0x0000800001147983 */ /* 0x000f280000100800 */
[----:B--2---:R-:W2:Y:S01]  /*1d00*/  LDL.LU R24, [R1+0x4] ;  /* 0x0000040001187983 */ /* 0x004ea20000300800 */
[----:B-----5:R-:W-:-:S03]  /*1d10*/  LEA R18, P0, R3, UR10, 0x1 ;  /* 0x0000000a03127c11 */ /* 0x020fc6000f8008ff */
[----:B------:R0:W-:Y:S04]  /*1d20*/  STL [R1+0x88], R2 ;  /* 0x0000880201007387 */ /* 0x0001e80000100800 */
[----:B0-----:R-:W2:Y:S01]  /*1d30*/  LDL.LU R2, [R1] ;  /* 0x0000000001027983 */ /* 0x001ea20000300800 */
[----:B---3--:R-:W-:-:S03]  /*1d40*/  LEA.HI.X R19, R3, UR11, R21, 0x1, P0 ;  /* 0x0000000b03137c11 */ /* 0x008fc600080f0c15 */
[----:B----4-:R-:W0:Y:S02]  /*1d50*/  LDS.64 R20, [R20+UR5] ;  /* 0x0000000514147984 */ /* 0x010e240008000a00 */
[----:B0-----:R-:W-:Y:S01]  /*1d60*/  FADD.FTZ R3, R21, UR8 ;  /* 0x0000000815037e21 */ /* 0x001fe20008010000 */
[--C-:B------:R-:W-:Y:S01]  /*1d70*/  FADD.FTZ R37, R37, -R20.reuse ;  /* 0x8000001425257221 */ /* 0x100fe20000010000 */
[--C-:B--2---:R-:W-:Y:S01]  /*1d80*/  FADD.FTZ R25, R2, -R20.reuse ;  /* 0x8000001402197221 */ /* 0x104fe20000010000 */
[--C-:B------:R-:W-:Y:S01]  /*1d90*/  FADD.FTZ R23, R0, -R20.reuse ;  /* 0x8000001400177221 */ /* 0x100fe20000010000 */
[----:B------:R-:W2:Y:S01]  /*1da0*/  LDL.LU R2, [R1+0x8] ;  /* 0x0000080001027983 */ /* 0x000ea20000300800 */
[----:B------:R-:W-:Y:S01]  /*1db0*/  HADD2.F32 R21, -RZ, R16.H0_H0 ;  /* 0x20000010ff157230 */ /* 0x000fe20000004100 */
[----:B------:R-:W0:Y:S01]  /*1dc0*/  MUFU.RSQ R3, R3 ;  /* 0x0000000300037308 */ /* 0x000e220000001400 */
[--C-:B------:R-:W-:Y:S01]  /*1dd0*/  FADD.FTZ R24, R24, -R20.reuse ;  /* 0x8000001418187221 */ /* 0x100fe20000010000 */
[--C-:B------:R-:W-:Y:S01]  /*1de0*/  FADD.FTZ R35, R35, -R20.reuse ;  /* 0x8000001423237221 */ /* 0x100fe20000010000 */
[--C-:B------:R-:W-:Y:S01]  /*1df0*/  FADD.FTZ R32, R32, -R20.reuse ;  /* 0x8000001420207221 */ /* 0x100fe20000010000 */
[--C-:B------:R-:W-:Y:S01]  /*1e00*/  FADD.FTZ R11, R11, -R20.reuse ;  /* 0x800000140b0b7221 */ /* 0x100fe20000010000 */
[--C-:B------:R-:W-:Y:S01]  /*1e10*/  FADD.FTZ R12, R12, -R20.reuse ;  /* 0x800000140c0c7221 */ /* 0x100fe20000010000 */
[--C-:B------:R-:W-:Y:S01]  /*1e20*/  FADD.FTZ R13, R13, -R20.reuse ;  /* 0x800000140d0d7221 */ /* 0x100fe20000010000 */
[----:B------:R-:W-:Y:S01]  /*1e30*/  FADD.FTZ R26, R26, -R20 ;  /* 0x800000141a1a7221 */ /* 0x000fe20000010000 */
[----:B------:R-:W-:Y:S01]  /*1e40*/  ULDC.64 UR8, c[0x0][0x238] ;  /* 0x00008e0000087ab9 */ /* 0x000fe20000000a00 */
[----:B0-----:R-:W-:-:S02]  /*1e50*/  FMUL.FTZ R33, R3, R37 ;  /* 0x0000002503217220 */ /* 0x001fc40000410000 */
[----:B------:R-:W3:Y:S01]  /*1e60*/  LDL.LU R37, [R1+0xc] ;  /* 0x00000c0001257983 */ /* 0x000ee20000300800 */
[----:B------:R-:W-:Y:S02]  /*1e70*/  HADD2.F32 R0, -RZ, R14.H0_H0 ;  /* 0x2000000eff007230 */ /* 0x000fe40000004100 */
[----:B------:R-:W-:-:S04]  /*1e80*/  FMUL.FTZ R23, R23, R3 ;  /* 0x0000000317177220 */ /* 0x000fc80000410000 */
[----:B------:R-:W-:-:S04]  /*1e90*/  FFMA.FTZ R23, R23, R0, R21 ;  /* 0x0000000017177223 */ /* 0x000fc80000010015 */
[----:B------:R-:W-:-:S06]  /*1ea0*/  FMUL.FTZ R22, R23, -1.4426950216293334961 ;  /* 0xbfb8aa3b17167820 */ /* 0x000fcc0000410000 */
[----:B------:R-:W0:Y:S01]  /*1eb0*/  MUFU.EX2 R22, R22 ;  /* 0x0000001600167308 */ /* 0x000e220000000800 */
[----:B------:R-:W-:Y:S02]  /*1ec0*/  HADD2.F32 R14, -RZ, R14.H1_H1 ;  /* 0x3000000eff0e7230 */ /* 0x000fe40000004100 */
[----:B0-----:R-:W-:-:S06]  /*1ed0*/  FADD.FTZ R22, R22, 1 ;  /* 0x3f80000016167421 */ /* 0x001fcc0000010000 */
[----:B------:R-:W0:Y:S01]  /*1ee0*/  MUFU.RCP R22, R22 ;  /* 0x0000001600167308 */ /* 0x000e220000001000 */
[----:B------:R-:W-:Y:S02]  /*1ef0*/  HADD2.F32 R16, -RZ, R16.H1_H1 ;  /* 0x30000010ff107230 */ /* 0x000fe40000004100 */
[----:B------:R-:W-:-:S04]  /*1f00*/  FMUL.FTZ R24, R3, R24 ;  /* 0x0000001803187220 */ /* 0x000fc80000410000 */
[----:B------:R-:W-:Y:S01]  /*1f10*/  FFMA.FTZ R24, R24, R14, R16 ;  /* 0x0000000e18187223 */ /* 0x000fe20000010010 */
[----:B0-----:R-:W-:-:S03]  /*1f20*/  FMUL.FTZ R22, R23, R22 ;  /* 0x0000001617167220 */ /* 0x001fc60000410000 */
[----:B------:R-:W-:-:S06]  /*1f30*/  FMUL.FTZ R23, R24, -1.4426950216293334961 ;  /* 0xbfb8aa3b18177820 */ /* 0x000fcc0000410000 */
[----:B------:R-:W0:Y:S02]  /*1f40*/  MUFU.EX2 R23, R23 ;  /* 0x0000001700177308 */ /* 0x000e240000000800 */
[----:B0-----:R-:W-:-:S06]  /*1f50*/  FADD.FTZ R23, R23, 1 ;  /* 0x3f80000017177421 */ /* 0x001fcc0000010000 */
[----:B------:R-:W0:Y:S02]  /*1f60*/  MUFU.RCP R23, R23 ;  /* 0x0000001700177308 */ /* 0x000e240000001000 */
[----:B0-----:R-:W-:-:S05]  /*1f70*/  FMUL.FTZ R23, R24, R23 ;  /* 0x0000001718177220 */ /* 0x001fca0000410000 */
[----:B------:R-:W-:-:S05]  /*1f80*/  F2FP.F16.F32.PACK_AB R22, R23, R22 ;  /* 0x000000161716723e */ /* 0x000fca00000000ff */
[----:B------:R0:W-:Y:S01]  /*1f90*/  STG.E.U16 desc[UR6][R18.64], R22 ;  /* 0x0000001612007986 */ /* 0x0001e2000c101506 */
[----:B------:R-:W-:Y:S02]  /*1fa0*/  HADD2.F32 R23, -RZ, R15.H0_H0 ;  /* 0x2000000fff177230 */ /* 0x000fe40000004100 */
[----:B------:R-:W-:Y:S01]  /*1fb0*/  FMUL.FTZ R25, R3, R25 ;  /* 0x0000001903197220 */ /* 0x000fe20000410000 */
[----:B0-----:R-:W-:-:S05]  /*1fc0*/  PRMT R22, R22, 0x7632, R22 ;  /* 0x0000763216167816 */ /* 0x001fca0000000016 */
[----:B------:R0:W-:Y:S02]  /*1fd0*/  STG.E.U16 desc[UR6][R18.64+0x2], R22 ;  /* 0x0000021612007986 */ /* 0x0001e4000c101506 */
[----:B0-----:R-:W-:-:S05]  /*1fe0*/  HADD2.F32 R22, -RZ, R17.H0_H0 ;  /* 0x20000011ff167230 */ /* 0x001fca0000004100 */
[----:B------:R-:W-:-:S04]  /*1ff0*/  FFMA.FTZ R25, R25, R23, R22 ;  /* 0x0000001719197223 */ /* 0x000fc80000010016 */
[----:B------:R-:W-:-:S06]  /*2000*/  FMUL.FTZ R24, R25, -1.4426950216293334961 ;  /* 0xbfb8aa3b19187820 */ /* 0x000fcc0000410000 */
[----:B------:R-:W0:Y:S01]  /*2010*/  MUFU.EX2 R24, R24 ;  /* 0x0000001800187308 */ /* 0x000e220000000800 */
[----:B------:R-:W-:Y:S02]  /*2020*/  HADD2.F32 R15, -RZ, R15.H1_H1 ;  /* 0x3000000fff0f7230 */ /* 0x000fe40000004100 */
[----:B0-----:R-:W-:-:S06]  /*2030*/  FADD.FTZ R24, R24, 1 ;  /* 0x3f80000018187421 */ /* 0x001fcc0000010000 */
[----:B------:R-:W0:Y:S01]  /*2040*/  MUFU.RCP R24, R24 ;  /* 0x0000001800187308 */ /* 0x000e220000001000 */
[----:B------:R-:W-:-:S05]  /*2050*/  HADD2.F32 R17, -RZ, R17.H1_H1 ;  /* 0x30000011ff117230 */ /* 0x000fca0000004100 */
        /* <DEDUP_REMOVED lines=8> */
[----:B------:R0:W-:Y:S02]  /*20e0*/  STG.E.U16 desc[UR6][R18.64+0x4], R24 ;  /* 0x0000041812007986 */ /* 0x0001e4000c101506 */
[----:B0-----:R-:W-:-:S05]  /*20f0*/  PRMT R24, R24, 0x7632, R24 ;  /* 0x0000763218187816 */ /* 0x001fca0000000018 */
[----:B------:R2:W-:Y:S02]  /*2100*/  STG.E.U16 desc[UR6][R18.64+0x6], R24 ;  /* 0x0000061812007986 */ /* 0x0005e4000c101506 */
[----:B--2---:R-:W-:-:S04]  /*2110*/  FADD.FTZ R24, R2, -R20 ;  /* 0x8000001402187221 */ /* 0x004fc80000010000 */
[----:B------:R-:W-:Y:S01]  /*2120*/  FMUL.FTZ R24, R3, R24 ;  /* 0x0000001803187220 */ /* 0x000fe20000410000 */
[----:B---3--:R-:W-:-:S04]  /*2130*/  FADD.FTZ R18, R37, -R20 ;  /* 0x8000001425127221 */ /* 0x008fc80000010000 */
[----:B------:R-:W-:-:S04]  /*2140*/  FMUL.FTZ R18, R3, R18 ;  /* 0x0000001203127220 */ /* 0x000fc80000410000 */
[----:B------:R-:W-:-:S04]  /*2150*/  FFMA.FTZ R18, R0, R18, R21 ;  /* 0x0000001200127223 */ /* 0x000fc80000010015 */
[----:B------:R-:W-:Y:S01]  /*2160*/  FMUL.FTZ R19, R18, -1.4426950216293334961 ;  /* 0xbfb8aa3b12137820 */ /* 0x000fe20000410000 */
[----:B------:R-:W-:-:S05]  /*2170*/  FFMA.FTZ R24, R14, R24, R16 ;  /* 0x000000180e187223 */ /* 0x000fca0000010010 */
[----:B------:R-:W0:Y:S01]  /*2180*/  MUFU.EX2 R19, R19 ;  /* 0x0000001300137308 */ /* 0x000e220000000800 */
[----:B------:R-:W-:-:S07]  /*2190*/  FMUL.FTZ R25, R24, -1.4426950216293334961 ;  /* 0xbfb8aa3b18197820 */ /* 0x000fce0000410000 */
[----:B------:R-:W1:Y:S01]  /*21a0*/  MUFU.EX2 R25, R25 ;  /* 0x0000001900197308 */ /* 0x000e620000000800 */
[----:B0-----:R-:W-:-:S07]  /*21b0*/  FADD.FTZ R19, R19, 1 ;  /* 0x3f80000013137421 */ /* 0x001fce0000010000 */
[----:B------:R-:W0:Y:S01]  /*21c0*/  MUFU.RCP R19, R19 ;  /* 0x0000001300137308 */ /* 0x000e220000001000 */
[----:B-1----:R-:W-:Y:S01]  /*21d0*/  FADD.FTZ R25, R25, 1 ;  /* 0x3f80000019197421 */ /* 0x002fe20000010000 */
[----:B------:R-:W-:-:S06]  /*21e0*/  FADD.FTZ R33, R36, -R20 ;  /* 0x8000001424217221 */ /* 0x000fcc0000010000 */
[----:B------:R-:W1:Y:S01]  /*21f0*/  MUFU.RCP R25, R25 ;  /* 0x0000001900197308 */ /* 0x000e620000001000 */
[----:B------:R-:W-:-:S04]  /*2200*/  FMUL.FTZ R33, R3, R33 ;  /* 0x0000002103217220 */ /* 0x000fc80000410000 */
[----:B------:R-:W-:Y:S01]  /*2210*/  FFMA.FTZ R33, R23, R33, R22 ;  /* 0x0000002117217223 */ /* 0x000fe20000010016 */
[----:B0-----:R-:W-:Y:S01]  /*2220*/  FMUL.FTZ R2, R18, R19 ;  /* 0x0000001312027220 */ /* 0x001fe20000410000 */
[----:B------:R-:W-:Y:S02]  /*2230*/  FMUL.FTZ R19, R3, R35 ;  /* 0x0000002303137220 */ /* 0x000fe40000410000 */
[----:B------:R-:W-:Y:S02]  /*2240*/  FMUL.FTZ R18, R33, -1.4426950216293334961 ;  /* 0xbfb8aa3b21127820 */ /* 0x000fe40000410000 */
[----:B------:R-:W-:Y:S01]  /*2250*/  FFMA.FTZ R19, R15, R19, R17 ;  /* 0x000000130f137223 */ /* 0x000fe20000010011 */
[----:B------:R1:W-:Y:S03]  /*2260*/  STL [R1+0x60], R2 ;  /* 0x0000600201007387 */ /* 0x0003e60000100800 */
[----:B------:R-:W0:Y:S01]  /*2270*/  MUFU.EX2 R18, R18 ;  /* 0x0000001200127308 */ /* 0x000e220000000800 */
[----:B-1----:R-:W-:Y:S01]  /*2280*/  FMUL.FTZ R2, R24, R25 ;  /* 0x0000001918027220 */ /* 0x002fe20000410000 */
[----:B------:R-:W-:-:S06]  /*2290*/  FMUL.FTZ R24, R19, -1.4426950216293334961 ;  /* 0xbfb8aa3b13187820 */ /* 0x000fcc0000410000 */
[----:B------:R-:W1:Y:S01]  /*22a0*/  MUFU.EX2 R24, R24 ;  /* 0x0000001800187308 */ /* 0x000e620000000800 */
[----:B------:R-:W-:Y:S01]  /*22b0*/  FADD.FTZ R25, R34, -R20 ;  /* 0x8000001422197221 */ /* 0x000fe20000010000 */
[----:B0-----:R-:W-:-:S03]  /*22c0*/  FADD.FTZ R18, R18, 1 ;  /* 0x3f80000012127421 */ /* 0x001fc60000010000 */
[----:B------:R-:W-:-:S03]  /*22d0*/  FMUL.FTZ R25, R3, R25 ;  /* 0x0000001903197220 */ /* 0x000fc60000410000 */
[----:B------:R-:W0:Y:S01]  /*22e0*/  MUFU.RCP R18, R18 ;  /* 0x0000001200127308 */ /* 0x000e220000001000 */
[----:B-1----:R-:W-:Y:S01]  /*22f0*/  FADD.FTZ R34, R24, 1 ;  /* 0x3f80000018227421 */ /* 0x002fe20000010000 */
[----:B------:R-:W-:-:S04]  /*2300*/  FFMA.FTZ R24, R0, R25, R21 ;  /* 0x0000001900187223 */ /* 0x000fc80000010015 */
[----:B------:R-:W-:Y:S02]  /*2310*/  FMUL.FTZ R25, R24, -1.4426950216293334961 ;  /* 0xbfb8aa3b18197820 */ /* 0x000fe40000410000 */
[----:B------:R-:W1:Y:S01]  /*2320*/  MUFU.RCP R34, R34 ;  /* 0x0000002200227308 */ /* 0x000e620000001000 */
[----:B------:R0:W-:Y:S07]  /*2330*/  STL [R1+0x5c], R2 ;  /* 0x00005c0201007387 */ /* 0x0001ee0000100800 */
[----:B------:R-:W2:Y:S01]  /*2340*/  MUFU.EX2 R25, R25 ;  /* 0x0000001900197308 */ /* 0x000ea20000000800 */
[----:B0-----:R-:W-:-:S05]  /*2350*/  FMUL.FTZ R2, R33, R18 ;  /* 0x0000001221027220 */ /* 0x001fca0000410000 */
[----:B------:R1:W-:Y:S02]  /*2360*/  STL [R1+0x48], R2 ;  /* 0x0000480201007387 */ /* 0x0003e40000100800 */
[----:B-1----:R-:W-:Y:S01]  /*2370*/  FMUL.FTZ R2, R19, R34 ;  /* 0x0000002213027220 */ /* 0x002fe20000410000 */
[----:B--2---:R-:W-:-:S04]  /*2380*/  FADD.FTZ R25, R25, 1 ;  /* 0x3f80000019197421 */ /* 0x004fc80000010000 */
[----:B------:R0:W-:Y:S04]  /*2390*/  STL [R1+0x8], R2 ;  /* 0x0000080201007387 */ /* 0x0001e80000100800 */
[----:B------:R-:W2:Y:S01]  /*23a0*/  LDL.LU R33, [R1+0x2c] ;  /* 0x00002c0001217983 */ /* 0x000ea20000300800 */
[----:B------:R-:W-:Y:S02]  /*23b0*/  FMUL.FTZ R18, R3, R32 ;  /* 0x0000002003127220 */ /* 0x000fe40000410000 */
[----:B------:R-:W0:Y:S02]  /*23c0*/  MUFU.RCP R32, R25 ;  /* 0x0000001900207308 */ /* 0x000e240000001000 */
[----:B0-----:R-:W-:-:S05]  /*23d0*/  FMUL.FTZ R2, R24, R32 ;  /* 0x0000002018027220 */ /* 0x001fca0000410000 */
[----:B------:R0:W-:Y:S04]  /*23e0*/  STL [R1+0x1c], R2 ;  /* 0x00001c0201007387 */ /* 0x0001e80000100800 */
[----:B0-----:R-:W3:Y:S01]  /*23f0*/  LDL.LU R2, [R1+0x28] ;  /* 0x0000280001027983 */ /* 0x001ee20000300800 */
[----:B------:R-:W-:-:S04]  /*2400*/  FFMA.FTZ R18, R14, R18, R16 ;  /* 0x000000120e127223 */ /* 0x000fc80000010010 */
[----:B------:R-:W-:-:S06]  /*2410*/  FMUL.FTZ R19, R18, -1.4426950216293334961 ;  /* 0xbfb8aa3b12137820 */ /* 0x000fcc0000410000 */
[----:B------:R-:W0:Y:S01]  /*2420*/  MUFU.EX2 R19, R19 ;  /* 0x0000001300137308 */ /* 0x000e220000000800 */
[----:B------:R-:W-:-:S04]  /*2430*/  FADD.FTZ R25, R31, -R20 ;  /* 0x800000141f197221 */ /* 0x000fc80000010000 */
[----:B------:R-:W-:Y:S01]  /*2440*/  FMUL.FTZ R25, R3, R25 ;  /* 0x0000001903197220 */ /* 0x000fe20000410000 */
[----:B0-----:R-:W-:-:S03]  /*2450*/  FADD.FTZ R31, R19, 1 ;  /* 0x3f800000131f7421 */ /* 0x001fc60000010000 */
[----:B------:R-:W-:Y:S02]  /*2460*/  FFMA.FTZ R19, R23, R25, R22 ;  /* 0x0000001917137223 */ /* 0x000fe40000010016 */
[----:B------:R0:W1:Y:S02]  /*2470*/  MUFU.RCP R25, R31 ;  /* 0x0000001f00197308 */ /* 0x0000640000001000 */
[----:B------:R-:W-:Y:S01]  /*2480*/  FMUL.FTZ R24, R19, -1.4426950216293334961 ;  /* 0xbfb8aa3b13187820 */ /* 0x000fe20000410000 */
[----:B0-----:R-:W-:-:S05]  /*2490*/  FADD.FTZ R31, R30, -R20 ;  /* 0x800000141e1f7221 */ /* 0x001fca0000010000 */
[----:B------:R0:W4:Y:S02]  /*24a0*/  MUFU.EX2 R30, R24 ;  /* 0x00000018001e7308 */ /* 0x0001240000000800 */
[----:B0-----:R-:W-:Y:S01]  /*24b0*/  FMUL.FTZ R24, R3, R31 ;  /* 0x0000001f03187220 */ /* 0x001fe20000410000 */
[----:B-1----:R-:W-:-:S03]  /*24c0*/  FMUL.FTZ R25, R18, R25 ;  /* 0x0000001912197220 */ /* 0x002fc60000410000 */
[----:B------:R-:W-:-:S04]  /*24d0*/  FFMA.FTZ R24, R15, R24, R17 ;  /* 0x000000180f187223 */ /* 0x000fc80000010011 */
[----:B------:R-:W-:Y:S01]  /*24e0*/  FMUL.FTZ R18, R24, -1.4426950216293334961 ;  /* 0xbfb8aa3b18127820 */ /* 0x000fe20000410000 */
[----:B----4-:R-:W-:-:S05]  /*24f0*/  FADD.FTZ R30, R30, 1 ;  /* 0x3f8000001e1e7421 */ /* 0x010fca0000010000 */
[----:B------:R-:W0:Y:S01]  /*2500*/  MUFU.EX2 R18, R18 ;  /* 0x0000001200127308 */ /* 0x000e220000000800 */
[----:B------:R1:W-:Y:S07]  /*2510*/  STL [R1+0x10], R25 ;  /* 0x0000101901007387 */ /* 0x0003ee0000100800 */
[----:B------:R-:W4:Y:S01]  /*2520*/  MUFU.RCP R30, R30 ;  /* 0x0000001e001e7308 */ /* 0x000f220000001000 */
[----:B-1----:R-:W-:-:S04]  /*2530*/  FADD.FTZ R25, R29, -R20 ;  /* 0x800000141d197221 */ /* 0x002fc80000010000 */
[----:B------:R-:W-:Y:S01]  /*2540*/  FMUL.FTZ R25, R3, R25 ;  /* 0x0000001903197220 */ /* 0x000fe20000410000 */
[----:B0-----:R-:W-:-:S03]  /*2550*/  FADD.FTZ R29, R18, 1 ;  /* 0x3f800000121d7421 */ /* 0x001fc60000010000 */
[----:B------:R-:W-:Y:S02]  /*2560*/  FFMA.FTZ R18, R0, R25, R21 ;  /* 0x0000001900127223 */ /* 0x000fe40000010015 */
[----:B------:R0:W1:Y:S01]  /*2570*/  MUFU.RCP R25, R29 ;  /* 0x0000001d00197308 */ /* 0x0000620000001000 */
[----:B----4-:R-:W-:Y:S01]  /*2580*/  FMUL.FTZ R30, R19, R30 ;  /* 0x0000001e131e7220 */ /* 0x010fe20000410000 */
[----:B------:R-:W-:Y:S01]  /*2590*/  FMUL.FTZ R19, R18, -1.4426950216293334961 ;  /* 0xbfb8aa3b12137820 */ /* 0x000fe20000410000 */
[----:B0-----:R-:W-:-:S05]  /*25a0*/  FADD.FTZ R29, R28, -R20 ;  /* 0x800000141c1d7221 */ /* 0x001fca0000010000 */
[----:B------:R0:W4:Y:S02]  /*25b0*/  MUFU.EX2 R28, R19 ;  /* 0x00000013001c7308 */ /* 0x0001240000000800 */
[----:B0-----:R-:W-:Y:S01]  /*25c0*/  FMUL.FTZ R19, R3, R29 ;  /* 0x0000001d03137220 */ /* 0x001fe20000410000 */
[----:B-1----:R-:W-:-:S03]  /*25d0*/  FMUL.FTZ R25, R24, R25 ;  /* 0x0000001918197220 */ /* 0x002fc60000410000 */
[----:B------:R-:W-:-:S04]  /*25e0*/  FFMA.FTZ R19, R14, R19, R16 ;  /* 0x000000130e137223 */ /* 0x000fc80000010010 */
[----:B------:R-:W-:-:S06]  /*25f0*/  FMUL.FTZ R24, R19, -1.4426950216293334961 ;  /* 0xbfb8aa3b13187820 */ /* 0x000fcc0000410000 */
[----:B------:R-:W0:Y:S01]  /*2600*/  MUFU.EX2 R24, R24 ;  /* 0x0000001800187308 */ /* 0x000e220000000800 */
[----:B------:R-:W-:Y:S01]  /*2610*/  STL [R1+0x18], R30 ;  /* 0x0000181e01007387 */ /* 0x000fe20000100800 */
[----:B----4-:R-:W-:-:S03]  /*2620*/  FADD.FTZ R28, R28, 1 ;  /* 0x3f8000001c1c7421 */ /* 0x010fc60000010000 */
[----:B------:R-:W4:Y:S04]  /*2630*/  LDL.LU R29, [R1+0x24] ;  /* 0x00002400011d7983 */ /* 0x000f280000300800 */
[----:B------:R1:W-:Y:S01]  /*2640*/  STL [R1+0xc], R25 ;  /* 0x00000c1901007387 */ /* 0x0003e20000100800 */
[----:B------:R-:W0:Y:S01]  /*2650*/  MUFU.RCP R28, R28 ;  /* 0x0000001c001c7308 */ /* 0x000e220000001000 */
[----:B-1----:R-:W-:Y:S01]  /*2660*/  FADD.FTZ R25, R27, -R20 ;  /* 0x800000141b197221 */ /* 0x002fe20000010000 */
[----:B0-----:R-:W-:-:S03]  /*2670*/  FADD.FTZ R27, R24, 1 ;  /* 0x3f800000181b7421 */ /* 0x001fc60000010000 */
[----:B------:R-:W-:-:S04]  /*2680*/  FMUL.FTZ R25, R3, R25 ;  /* 0x0000001903197220 */ /* 0x000fc80000410000 */
[----:B------:R-:W-:Y:S02]  /*2690*/  FFMA.FTZ R24, R23, R25, R22 ;  /* 0x0000001917187223 */ /* 0x000fe40000010016 */
[----:B------:R-:W0:Y:S01]  /*26a0*/  MUFU.RCP R25, R27 ;  /* 0x0000001b00197308 */ /* 0x000e220000001000 */
[----:B------:R-:W-:Y:S01]  /*26b0*/  FMUL.FTZ R28, R18, R28 ;  /* 0x0000001c121c7220 */ /* 0x000fe20000410000 */
[----:B------:R-:W-:-:S06]  /*26c0*/  FMUL.FTZ R18, R24, -1.4426950216293334961 ;  /* 0xbfb8aa3b18127820 */ /* 0x000fcc0000410000 */
[----:B------:R-:W1:Y:S01]  /*26d0*/  MUFU.EX2 R18, R18 ;  /* 0x0000001200127308 */ /* 0x000e620000000800 */
[----:B------:R1:W-:Y:S01]  /*26e0*/  STL [R1+0x14], R28 ;  /* 0x0000141c01007387 */ /* 0x0003e20000100800 */
[----:B0-----:R-:W-:-:S05]  /*26f0*/  FMUL.FTZ R25, R19, R25 ;  /* 0x0000001913197220 */ /* 0x001fca0000410000 */
[----:B------:R3:W-:Y:S04]  /*2700*/  STL [R1+0x4], R25 ;  /* 0x0000041901007387 */ /* 0x0007e80000100800 */
[----:B-1----:R-:W4:Y:S01]  /*2710*/  LDL.LU R28, [R1+0x20] ;  /* 0x00002000011c7983 */ /* 0x002f220000300800 */
[----:B------:R-:W-:-:S06]  /*2720*/  FADD.FTZ R18, R18, 1 ;  /* 0x3f80000012127421 */ /* 0x000fcc0000010000 */
[----:B------:R-:W-:Y:S01]  /*2730*/  MUFU.RCP R18, R18 ;  /* 0x0000001200127308 */ /* 0x000fe20000001000 */
[----:B--2---:R-:W-:-:S04]  /*2740*/  FADD.FTZ R27, R33, -R20 ;  /* 0x80000014211b7221 */ /* 0x004fc80000010000 */
[----:B------:R-:W-:-:S04]  /*2750*/  FMUL.FTZ R27, R3, R27 ;  /* 0x0000001b031b7220 */ /* 0x000fc80000410000 */
[----:B------:R-:W-:-:S04]  /*2760*/  FFMA.FTZ R36, R15, R27, R17 ;  /* 0x0000001b0f247223 */ /* 0x000fc80000010011 */
[----:B------:R-:W-:-:S06]  /*2770*/  FMUL.FTZ R19, R36, -1.4426950216293334961 ;  /* 0xbfb8aa3b24137820 */ /* 0x000fcc0000410000 */
[----:B------:R-:W0:Y:S01]  /*2780*/  MUFU.EX2 R19, R19 ;  /* 0x0000001300137308 */ /* 0x000e220000000800 */
[----:B---3--:R-:W-:Y:S01]  /*2790*/  FADD.FTZ R25, R2, -R20 ;  /* 0x8000001402197221 */ /* 0x008fe20000010000 */
[----:B0-----:R-:W-:-:S03]  /*27a0*/  FADD.FTZ R27, R19, 1 ;  /* 0x3f800000131b7421 */ /* 0x001fc60000010000 */
[----:B------:R-:W-:Y:S01]  /*27b0*/  FMUL.FTZ R25, R3, R25 ;  /* 0x0000001903197220 */ /* 0x000fe20000410000 */
[----:B------:R-:W-:-:S03]  /*27c0*/  FMUL.FTZ R2, R24, R18 ;  /* 0x0000001218027220 */ /* 0x000fc60000410000 */
[----:B------:R-:W-:Y:S01]  /*27d0*/  FFMA.FTZ R19, R0, R25, R21 ;  /* 0x0000001900137223 */ /* 0x000fe20000010015 */
[----:B------:R-:W-:-:S03]  /*27e0*/  FADD.FTZ R24, R9, -R20 ;  /* 0x8000001409187221 */ /* 0x000fc60000010000 */
[----:B------:R-:W-:-:S04]  /*27f0*/  FMUL.FTZ R18, R19, -1.4426950216293334961 ;  /* 0xbfb8aa3b13127820 */ /* 0x000fc80000410000 */
[----:B------:R0:W1:Y:S02]  /*2800*/  MUFU.EX2 R9, R18 ;  /* 0x0000001200097308 */ /* 0x0000640000000800 */
[----:B0-----:R-:W-:-:S04]  /*2810*/  FMUL.FTZ R18, R3, R24 ;  /* 0x0000001803127220 */ /* 0x001fc80000410000 */
[----:B------:R-:W-:-:S04]  /*2820*/  FFMA.FTZ R18, R14, R18, R16 ;  /* 0x000000120e127223 */ /* 0x000fc80000010010 */
[----:B------:R-:W-:-:S06]  /*2830*/  FMUL.FTZ R24, R18, -1.4426950216293334961 ;  /* 0xbfb8aa3b12187820 */ /* 0x000fcc0000410000 */
[----:B------:R-:W0:Y:S01]  /*2840*/  MUFU.EX2 R24, R24 ;  /* 0x0000001800187308 */ /* 0x000e220000000800 */
[----:B-1----:R-:W-:-:S07]  /*2850*/  FADD.FTZ R9, R9, 1 ;  /* 0x3f80000009097421 */ /* 0x002fce0000010000 */
[----:B------:R-:W1:Y:S01]  /*2860*/  MUFU.RCP R25, R27 ;  /* 0x0000001b00197308 */ /* 0x000e620000001000 */
[----:B0-----:R-:W-:-:S07]  /*2870*/  FADD.FTZ R24, R24, 1 ;  /* 0x3f80000018187421 */ /* 0x001fce0000010000 */
[----:B------:R-:W0:Y:S08]  /*2880*/  MUFU.RCP R9, R9 ;  /* 0x0000000900097308 */ /* 0x000e300000001000 */
[----:B------:R-:W2:Y:S01]  /*2890*/  MUFU.RCP R27, R24 ;  /* 0x00000018001b7308 */ /* 0x000ea20000001000 */
[----:B-1----:R-:W-:Y:S01]  /*28a0*/  FMUL.FTZ R36, R36, R25 ;  /* 0x0000001924247220 */ /* 0x002fe20000410000 */
[----:B------:R-:W-:Y:S01]  /*28b0*/  STL [R1+0x8c], R2 ;  /* 0x00008c0201007387 */ /* 0x000fe20000100800 */
[----:B0-----:R-:W-:-:S03]  /*28c0*/  FMUL.FTZ R9, R19, R9 ;  /* 0x0000000913097220 */ /* 0x001fc60000410000 */
[----:B------:R-:W-:Y:S01]  /*28d0*/  STL [R1+0x90], R36 ;  /* 0x0000902401007387 */ /* 0x000fe20000100800 */
[----:B--2---:R-:W-:-:S03]  /*28e0*/  FMUL.FTZ R18, R18, R27 ;  /* 0x0000001b12127220 */ /* 0x004fc60000410000 */
[----:B------:R0:W-:Y:S04]  /*28f0*/  STL [R1+0x94], R9 ;  /* 0x0000940901007387 */ /* 0x0001e80000100800 */
[----:B------:R1:W-:Y:S04]  /*2900*/  STL [R1+0x98], R18 ;  /* 0x0000981201007387 */ /* 0x0003e80000100800 */
[----:B0-----:R-:W2:Y:S04]  /*2910*/  LDL.LU R9, [R1+0x34] ;  /* 0x0000340001097983 */ /* 0x001ea80000300800 */
[----:B------:R-:W3:Y:S01]  /*2920*/  LDL.LU R2, [R1+0x3c] ;  /* 0x00003c0001027983 */ /* 0x000ee20000300800 */
[--C-:B------:R-:W-:Y:S01]  /*2930*/  FADD.FTZ R24, R10, -R20.reuse ;  /* 0x800000140a187221 */ /* 0x100fe20000010000 */
[C---:B------:R-:W-:Y:S01]  /*2940*/  FMUL.FTZ R11, R3.reuse, R11 ;  /* 0x0000000b030b7220 */ /* 0x040fe20000410000 */
[C---:B------:R-:W-:Y:S01]  /*2950*/  FMUL.FTZ R12, R3.reuse, R12 ;  /* 0x0000000c030c7220 */ /* 0x040fe20000410000 */
[C---:B------:R-:W-:Y:S01]  /*2960*/  FMUL.FTZ R13, R3.reuse, R13 ;  /* 0x0000000d030d7220 */ /* 0x040fe20000410000 */
[----:B------:R-:W-:Y:S01]  /*2970*/  FMUL.FTZ R24, R3, R24 ;  /* 0x0000001803187220 */ /* 0x000fe20000410000 */
[----:B------:R-:W3:Y:S03]  /*2980*/  LDL.LU R32, [R1+0x38] ;  /* 0x0000380001207983 */ /* 0x000ee60000300800 */
[----:B------:R-:W-:Y:S01]  /*2990*/  FFMA.FTZ R24, R15, R24, R17 ;  /* 0x000000180f187223 */ /* 0x000fe20000010011 */
[----:B----4-:R-:W-:-:S04]  /*29a0*/  FADD.FTZ R25, R29, -R20 ;  /* 0x800000141d197221 */ /* 0x010fc80000010000 */
[----:B------:R-:W-:-:S04]  /*29b0*/  FMUL.FTZ R25, R3, R25 ;  /* 0x0000001903197220 */ /* 0x000fc80000410000 */
[----:B------:R-:W-:-:S04]  /*29c0*/  FFMA.FTZ R25, R23, R25, R22 ;  /* 0x0000001917197223 */ /* 0x000fc80000010016 */
[----:B------:R-:W-:-:S04]  /*29d0*/  FMUL.FTZ R19, R25, -1.4426950216293334961 ;  /* 0xbfb8aa3b19137820 */ /* 0x000fc80000410000 */
[----:B------:R0:W4:Y:S02]  /*29e0*/  MUFU.EX2 R10, R19 ;  /* 0x00000013000a7308 */ /* 0x0001240000000800 */
[----:B0-----:R-:W-:-:S06]  /*29f0*/  FMUL.FTZ R19, R24, -1.4426950216293334961 ;  /* 0xbfb8aa3b18137820 */ /* 0x001fcc0000410000 */
[----:B------:R-:W0:Y:S01]  /*2a00*/  MUFU.EX2 R19, R19 ;  /* 0x0000001300137308 */ /* 0x000e220000000800 */
[----:B----4-:R-:W-:-:S07]  /*2a10*/  FADD.FTZ R10, R10, 1 ;  /* 0x3f8000000a0a7421 */ /* 0x010fce0000010000 */
[----:B------:R-:W4:Y:S01]  /*2a20*/  MUFU.RCP R10, R10 ;  /* 0x0000000a000a7308 */ /* 0x000f220000001000 */
[----:B------:R-:W-:Y:S01]  /*2a30*/  FADD.FTZ R27, R28, -R20 ;  /* 0x800000141c1b7221 */ /* 0x000fe20000010000 */
[----:B0-----:R-:W-:-:S03]  /*2a40*/  FADD.FTZ R28, R19, 1 ;  /* 0x3f800000131c7421 */ /* 0x001fc60000010000 */
[----:B------:R-:W-:-:S04]  /*2a50*/  FMUL.FTZ R27, R3, R27 ;  /* 0x0000001b031b7220 */ /* 0x000fc80000410000 */
[----:B------:R-:W-:Y:S02]  /*2a60*/  FFMA.FTZ R19, R0, R27, R21 ;  /* 0x0000001b00137223 */ /* 0x000fe40000010015 */
[----:B------:R0:W1:Y:S01]  /*2a70*/  MUFU.RCP R27, R28 ;  /* 0x0000001c001b7308 */ /* 0x0000620000001000 */
[----:B----4-:R-:W-:Y:S01]  /*2a80*/  FMUL.FTZ R10, R25, R10 ;  /* 0x0000000a190a7220 */ /* 0x010fe20000410000 */
[----:B0-----:R-:W-:Y:S01]  /*2a90*/  FMUL.FTZ R28, R19, -1.4426950216293334961 ;  /* 0xbfb8aa3b131c7820 */ /* 0x001fe20000410000 */
[----:B------:R-:W-:-:S05]  /*2aa0*/  FFMA.FTZ R25, R14, R11, R16 ;  /* 0x0000000b0e197223 */ /* 0x000fca0000010010 */
[----:B------:R-:W0:Y:S01]  /*2ab0*/  MUFU.EX2 R28, R28 ;  /* 0x0000001c001c7308 */ /* 0x000e220000000800 */
[----:B-1----:R-:W-:Y:S01]  /*2ac0*/  FMUL.FTZ R11, R24, R27 ;  /* 0x0000001b180b7220 */ /* 0x002fe20000410000 */
[----:B------:R-:W-:-:S06]  /*2ad0*/  FMUL.FTZ R24, R25, -1.4426950216293334961 ;  /* 0xbfb8aa3b19187820 */ /* 0x000fcc0000410000 */
[----:B------:R-:W1:Y:S01]  /*2ae0*/  MUFU.EX2 R24, R24 ;  /* 0x0000001800187308 */ /* 0x000e620000000800 */
[----:B0-----:R-:W-:-:S07]  /*2af0*/  FADD.FTZ R27, R28, 1 ;  /* 0x3f8000001c1b7421 */ /* 0x001fce0000010000 */
[----:B------:R-:W0:Y:S01]  /*2b00*/  MUFU.RCP R27, R27 ;  /* 0x0000001b001b7308 */ /* 0x000e220000001000 */
[----:B-1----:R-:W-:Y:S01]  /*2b10*/  FADD.FTZ R28, R24, 1 ;  /* 0x3f800000181c7421 */ /* 0x002fe20000010000 */
[----:B------:R-:W-:-:S06]  /*2b20*/  FFMA.FTZ R24, R23, R12, R22 ;  /* 0x0000000c17187223 */ /* 0x000fcc0000010016 */
[----:B------:R-:W1:Y:S01]  /*2b30*/  MUFU.RCP R28, R28 ;  /* 0x0000001c001c7308 */ /* 0x000e620000001000 */
[----:B0-----:R-:W-:Y:S01]  /*2b40*/  FMUL.FTZ R12, R19, R27 ;  /* 0x0000001b130c7220 */ /* 0x001fe20000410000 */
[----:B------:R-:W-:Y:S01]  /*2b50*/  FMUL.FTZ R27, R24, -1.4426950216293334961 ;  /* 0xbfb8aa3b181b7820 */ /* 0x000fe20000410000 */
[----:B------:R-:W-:-:S05]  /*2b60*/  FFMA.FTZ R19, R15, R13, R17 ;  /* 0x0000000d0f137223 */ /* 0x000fca0000010011 */
[----:B------:R-:W0:Y:S01]  /*2b70*/  MUFU.EX2 R27, R27 ;  /* 0x0000001b001b7308 */ /* 0x000e220000000800 */
[----:B-1----:R-:W-:Y:S01]  /*2b80*/  FMUL.FTZ R13, R25, R28 ;  /* 0x0000001c190d7220 */ /* 0x002fe20000410000 */
[----:B------:R-:W-:-:S06]  /*2b90*/  FMUL.FTZ R25, R19, -1.4426950216293334961 ;  /* 0xbfb8aa3b13197820 */ /* 0x000fcc0000410000 */
[----:B------:R-:W1:Y:S01]  /*2ba0*/  MUFU.EX2 R25, R25 ;  /* 0x0000001900197308 */ /* 0x000e620000000800 */
[----:B0-----:R-:W-:Y:S01]  /*2bb0*/  FADD.FTZ R27, R27, 1 ;  /* 0x3f8000001b1b7421 */ /* 0x001fe20000010000 */
[----:B------:R-:W-:Y:S06]  /*2bc0*/  STL [R1+0x9c], R10 ;  /* 0x00009c0a01007387 */ /* 0x000fec0000100800 */
[----:B------:R-:W-:Y:S01]  /*2bd0*/  MUFU.RCP R27, R27 ;  /* 0x0000001b001b7308 */ /* 0x000fe20000001000 */
[----:B------:R-:W-:Y:S01]  /*2be0*/  STL [R1+0xa0], R11 ;  /* 0x0000a00b01007387 */ /* 0x000fe20000100800 */
[----:B-1----:R-:W-:-:S03]  /*2bf0*/  FADD.FTZ R25, R25, 1 ;  /* 0x3f80000019197421 */ /* 0x002fc60000010000 */
[----:B------:R-:W-:Y:S04]  /*2c00*/  STL [R1+0xa4], R12 ;  /* 0x0000a40c01007387 */ /* 0x000fe80000100800 */
[----:B------:R0:W-:Y:S04]  /*2c10*/  STL [R1+0xa8], R13 ;  /* 0x0000a80d01007387 */ /* 0x0001e80000100800 */
[----:B------:R-:W4:Y:S01]  /*2c20*/  LDL.LU R29, [R1+0x64] ;  /* 0x00006400011d7983 */ /* 0x000f220000300800 */
[----:B------:R-:W-:-:S03]  /*2c30*/  FMUL.FTZ R26, R3, R26 ;  /* 0x0000001a031a7220 */ /* 0x000fc60000410000 */
[----:B------:R-:W4:Y:S01]  /*2c40*/  LDL.LU R18, [R1+0x68] ;  /* 0x0000680001127983 */ /* 0x000f220000300800 */
[----:B------:R-:W1:Y:S03]  /*2c50*/  MUFU.RCP R25, R25 ;  /* 0x0000001900197308 */ /* 0x000e660000001000 */
[----:B0-----:R-:W4:Y:S04]  /*2c60*/  LDL.LU R13, [R1+0x4c] ;  /* 0x00004c00010d7983 */ /* 0x001f280000300800 */
[----:B------:R-:W4:Y:S04]  /*2c70*/  LDL.LU R12, [R1+0x6c] ;  /* 0x00006c00010c7983 */ /* 0x000f280000300800 */
[----:B------:R-:W4:Y:S01]  /*2c80*/  LDL.LU R11, [R1+0x50] ;  /* 0x00005000010b7983 */ /* 0x000f220000300800 */
[----:B-1----:R-:W-:Y:S01]  /*2c90*/  FMUL.FTZ R19, R19, R25 ;  /* 0x0000001913137220 */ /* 0x002fe20000410000 */
[----:B--2---:R-:W-:-:S04]  /*2ca0*/  FADD.FTZ R28, R9, -R20 ;  /* 0x80000014091c7221 */ /* 0x004fc80000010000 */
[----:B------:R-:W-:-:S04]  /*2cb0*/  FMUL.FTZ R28, R3, R28 ;  /* 0x0000001c031c7220 */ /* 0x000fc80000410000 */
[C-C-:B------:R-:W-:Y:S01]  /*2cc0*/  FFMA.FTZ R30, R0.reuse, R28, R21.reuse ;  /* 0x0000001c001e7223 */ /* 0x140fe20000010015 */
[----:B------:R-:W-:Y:S01]  /*2cd0*/  FFMA.FTZ R21, R0, R26, R21 ;  /* 0x0000001a00157223 */ /* 0x000fe20000010015 */
[----:B------:R-:W-:-:S05]  /*2ce0*/  FMUL.FTZ R0, R24, R27 ;  /* 0x0000001b18007220 */ /* 0x000fca0000410000 */
[----:B------:R0:W-:Y:S04]  /*2cf0*/  STL [R1+0xac], R0 ;  /* 0x0000ac0001007387 */ /* 0x0001e80000100800 */
[----:B------:R-:W2:Y:S01]  /*2d00*/  LDL.LU R10, [R1+0x70] ;  /* 0x00007000010a7983 */ /* 0x000ea20000300800 */
[----:B---3--:R-:W-:-:S03]  /*2d10*/  FADD.FTZ R26, R2, -R20 ;  /* 0x80000014021a7221 */ /* 0x008fc60000010000 */
[----:B------:R-:W3:Y:S04]  /*2d20*/  LDL.LU R9, [R1+0x54] ;  /* 0x0000540001097983 */ /* 0x000ee80000300800 */
[----:B------:R-:W3:Y:S04]  /*2d30*/  LDL.LU R2, [R1+0x74] ;  /* 0x0000740001027983 */ /* 0x000ee80000300800 */
[----:B------:R1:W-:Y:S04]  /*2d40*/  STL [R1+0xb0], R19 ;  /* 0x0000b01301007387 */ /* 0x0003e80000100800 */
[----:B0-----:R-:W3:Y:S01]  /*2d50*/  LDL.LU R0, [R1+0x58] ;  /* 0x0000580001007983 */ /* 0x001ee20000300800 */
[----:B------:R-:W-:Y:S01]  /*2d60*/  FMUL.FTZ R24, R30, -1.4426950216293334961 ;  /* 0xbfb8aa3b1e187820 */ /* 0x000fe20000410000 */
[----:B------:R-:W-:-:S02]  /*2d70*/  FMUL.FTZ R26, R3, R26 ;  /* 0x0000001a031a7220 */ /* 0x000fc40000410000 */
[----:B-1----:R-:W3:Y:S03]  /*2d80*/  LDL.LU R19, [R1+0x7c] ;  /* 0x00007c0001137983 */ /* 0x002ee60000300800 */
[----:B------:R-:W0:Y:S01]  /*2d90*/  MUFU.EX2 R24, R24 ;  /* 0x0000001800187308 */ /* 0x000e220000000800 */
[----:B------:R-:W-:-:S04]  /*2da0*/  FFMA.FTZ R31, R14, R26, R16 ;  /* 0x0000001a0e1f7223 */ /* 0x000fc80000010010 */
[----:B------:R-:W-:-:S06]  /*2db0*/  FMUL.FTZ R25, R31, -1.4426950216293334961 ;  /* 0xbfb8aa3b1f197820 */ /* 0x000fcc0000410000 */
[----:B------:R-:W1:Y:S01]  /*2dc0*/  MUFU.EX2 R25, R25 ;  /* 0x0000001900197308 */ /* 0x000e620000000800 */
[----:B------:R-:W-:Y:S01]  /*2dd0*/  FADD.FTZ R26, R32, -R20 ;  /* 0x80000014201a7221 */ /* 0x000fe20000010000 */
[----:B0-----:R-:W-:-:S03]  /*2de0*/  FADD.FTZ R24, R24, 1 ;  /* 0x3f80000018187421 */ /* 0x001fc60000010000 */
[----:B------:R-:W-:-:S03]  /*2df0*/  FMUL.FTZ R26, R3, R26 ;  /* 0x0000001a031a7220 */ /* 0x000fc60000410000 */
[----:B------:R-:W0:Y:S01]  /*2e00*/  MUFU.RCP R24, R24 ;  /* 0x0000001800187308 */ /* 0x000e220000001000 */
[----:B------:R-:W-:Y:S01]  /*2e10*/  FFMA.FTZ R14, R14, R26, R16 ;  /* 0x0000001a0e0e7223 */ /* 0x000fe20000010010 */
[----:B-1----:R-:W-:-:S06]  /*2e20*/  FADD.FTZ R16, R25, 1 ;  /* 0x3f80000019107421 */ /* 0x002fcc0000010000 */
[----:B------:R-:W1:Y:S01]  /*2e30*/  MUFU.RCP R16, R16 ;  /* 0x0000001000107308 */ /* 0x000e620000001000 */
[----:B0-----:R-:W-:Y:S01]  /*2e40*/  FMUL.FTZ R30, R30, R24 ;  /* 0x000000181e1e7220 */ /* 0x001fe20000410000 */
[----:B------:R-:W-:Y:S01]  /*2e50*/  LEA R24, P0, R4, UR10, 0x1 ;  /* 0x0000000a04187c11 */ /* 0x000fe2000f8008ff */
[----:B-1----:R-:W-:-:S03]  /*2e60*/  FMUL.FTZ R31, R31, R16 ;  /* 0x000000101f1f7220 */ /* 0x002fc60000410000 */
[----:B----4-:R-:W-:Y:S02]  /*2e70*/  LEA.HI.X R25, R4, UR11, R29, 0x1, P0 ;  /* 0x0000000b04197c11 */ /* 0x010fe400080f0c1d */
[----:B------:R-:W-:Y:S01]  /*2e80*/  LEA R4, P0, R5, UR10, 0x1 ;  /* 0x0000000a05047c11 */ /* 0x000fe2000f8008ff */
[----:B------:R-:W-:-:S03]  /*2e90*/  FADD.FTZ R29, R13, -R20 ;  /* 0x800000140d1d7221 */ /* 0x000fc60000010000 */
[----:B------:R-:W-:Y:S02]  /*2ea0*/  LEA.HI.X R5, R5, UR11, R18, 0x1, P0 ;  /* 0x0000000b05057c11 */ /* 0x000fe400080f0c12 */
[C---:B------:R-:W-:Y:S01]  /*2eb0*/  LEA R26, P0, R6.reuse, UR10, 0x1 ;  /* 0x0000000a061a7c11 */ /* 0x040fe2000f8008ff */
[----:B------:R-:W-:Y:S01]  /*2ec0*/  FMUL.FTZ R29, R3, R29 ;  /* 0x0000001d031d7220 */ /* 0x000fe20000410000 */
[----:B------:R-:W-:Y:S02]  /*2ed0*/  FADD.FTZ R28, R11, -R20 ;  /* 0x800000140b1c7221 */ /* 0x000fe40000010000 */
[----:B------:R-:W-:Y:S01]  /*2ee0*/  LEA.HI.X R27, R6, UR11, R12, 0x1, P0 ;  /* 0x0000000b061b7c11 */ /* 0x000fe200080f0c0c */
[----:B------:R-:W-:Y:S01]  /*2ef0*/  FFMA.FTZ R16, R23, R29, R22 ;  /* 0x0000001d17107223 */ /* 0x000fe20000010016 */
[----:B------:R-:W-:Y:S01]  /*2f00*/  LEA R6, P0, R7, UR10, 0x1 ;  /* 0x0000000a07067c11 */ /* 0x000fe2000f8008ff */
[----:B------:R-:W-:Y:S02]  /*2f10*/  FMUL.FTZ R28, R3, R28 ;  /* 0x0000001c031c7220 */ /* 0x000fe40000410000 */
[----:B------:R-:W-:-:S02]  /*2f20*/  FMUL.FTZ R33, R16, -1.4426950216293334961 ;  /* 0xbfb8aa3b10217820 */ /* 0x000fc40000410000 */
[----:B------:R-:W-:-:S04]  /*2f30*/  FFMA.FTZ R32, R15, R28, R17 ;  /* 0x0000001c0f207223 */ /* 0x000fc80000010011 */
[----:B------:R-:W0:Y:S01]  /*2f40*/  MUFU.EX2 R33, R33 ;  /* 0x0000002100217308 */ /* 0x000e220000000800 */
[----:B--2---:R-:W-:Y:S02]  /*2f50*/  LEA.HI.X R7, R7, UR11, R10, 0x1, P0 ;  /* 0x0000000b07077c11 */ /* 0x004fe400080f0c0a */
[----:B------:R-:W-:Y:S01]  /*2f60*/  LEA R28, P0, R8, UR10, 0x1 ;  /* 0x0000000a081c7c11 */ /* 0x000fe2000f8008ff */
[----:B---3--:R-:W-:-:S03]  /*2f70*/  FADD.FTZ R34, R9, -R20 ;  /* 0x8000001409227221 */ /* 0x008fc60000010000 */
[----:B------:R-:W-:Y:S01]  /*2f80*/  LEA.HI.X R29, R8, UR11, R2, 0x1, P0 ;  /* 0x0000000b081d7c11 */ /* 0x000fe200080f0c02 */
[----:B------:R-:W-:Y:S01]  /*2f90*/  FMUL.FTZ R8, R32, -1.4426950216293334961 ;  /* 0xbfb8aa3b20087820 */ /* 0x000fe20000410000 */
[----:B------:R-:W-:-:S03]  /*2fa0*/  FMUL.FTZ R35, R3, R34 ;  /* 0x0000002203237220 */ /* 0x000fc60000410000 */
[----:B------:R1:W-:Y:S02]  /*2fb0*/  MUFU.EX2 R34, R8 ;  /* 0x0000000800227308 */ /* 0x0003e40000000800 */
[----:B-1----:R-:W-:Y:S01]  /*2fc0*/  FFMA.FTZ R8, R23, R35, R22 ;  /* 0x0000002317087223 */ /* 0x002fe20000010016 */
[----:B------:R-:W-:Y:S01]  /*2fd0*/  FMUL.FTZ R22, R21, -1.4426950216293334961 ;  /* 0xbfb8aa3b15167820 */ /* 0x000fe20000410000 */
[----:B------:R-:W-:Y:S02]  /*2fe0*/  FADD.FTZ R23, R0, -R20 ;  /* 0x8000001400177221 */ /* 0x000fe40000010000 */
[----:B------:R-:W2:Y:S02]  /*2ff0*/  LDL.LU R0, [R1+0x40] ;  /* 0x0000400001007983 */ /* 0x000ea40000300800 */
[----:B------:R-:W-:Y:S01]  /*3000*/  FMUL.FTZ R23, R3, R23 ;  /* 0x0000001703177220 */ /* 0x000fe20000410000 */
[----:B------:R-:W1:Y:S01]  /*3010*/  MUFU.EX2 R22, R22 ;  /* 0x0000001600167308 */ /* 0x000e620000000800 */
[----:B------:R-:W3:Y:S02]  /*3020*/  LDL.LU R13, [R1+0x5c] ;  /* 0x00005c00010d7983 */ /* 0x000ee40000300800 */
[----:B------:R-:W-:Y:S01]  /*3030*/  FFMA.FTZ R15, R15, R23, R17 ;  /* 0x000000170f0f7223 */ /* 0x000fe20000010011 */
[----:B0-----:R-:W-:Y:S01]  /*3040*/  FADD.FTZ R23, R33, 1 ;  /* 0x3f80000021177421 */ /* 0x001fe20000010000 */
[----:B------:R-:W3:Y:S04]  /*3050*/  LDL.LU R12, [R1+0x60] ;  /* 0x00006000010c7983 */ /* 0x000ee80000300800 */
[----:B------:R-:W4:Y:S01]  /*3060*/  LDL.LU R11, [R1+0x8] ;  /* 0x00000800010b7983 */ /* 0x000f220000300800 */
[----:B------:R-:W0:Y:S03]  /*3070*/  MUFU.RCP R23, R23 ;  /* 0x0000001700177308 */ /* 0x000e260000001000 */
[----:B------:R-:W4:Y:S01]  /*3080*/  LDL.LU R10, [R1+0x48] ;  /* 0x00004800010a7983 */ /* 0x000f220000300800 */
[----:B-1----:R-:W-:-:S03]  /*3090*/  FADD.FTZ R22, R22, 1 ;  /* 0x3f80000016167421 */ /* 0x002fc60000010000 */
[----:B------:R-:W2:Y:S04]  /*30a0*/  LDL.LU R18, [R1+0x10] ;  /* 0x0000100001127983 */ /* 0x000ea80000300800 */
[----:B------:R-:W2:Y:S01]  /*30b0*/  LDL.LU R9, [R1+0x1c] ;  /* 0x00001c0001097983 */ /* 0x000ea20000300800 */
[----:B------:R1:W-:Y:S03]  /*30c0*/  MUFU.RCP R33, R22 ;  /* 0x0000001600217308 */ /* 0x0003e60000001000 */
[----:B------:R-:W2:Y:S04]  /*30d0*/  LDL.LU R36, [R1+0xc] ;  /* 0x00000c0001247983 */ /* 0x000ea80000300800 */
[----:B------:R-:W2:Y:S04]  /*30e0*/  LDL.LU R2, [R1+0x18] ;  /* 0x0000180001027983 */ /* 0x000ea80000300800 */
[----:B-1----:R-:W2:Y:S01]  /*30f0*/  LDL.LU R22, [R1+0x44] ;  /* 0x0000440001167983 */ /* 0x002ea20000300800 */
[----:B0-----:R-:W-:-:S03]  /*3100*/  FMUL.FTZ R37, R16, R23 ;  /* 0x0000001710257220 */ /* 0x001fc60000410000 */
[----:B------:R-:W2:Y:S01]  /*3110*/  LDL.LU R23, [R1+0x78] ;  /* 0x0000780001177983 */ /* 0x000ea20000300800 */
[----:B------:R-:W-:Y:S01]  /*3120*/  FMUL.FTZ R20, R14, -1.4426950216293334961 ;  /* 0xbfb8aa3b0e147820 */ /* 0x000fe20000410000 */
[----:B------:R-:W-:Y:S01]  /*3130*/  FMUL.FTZ R35, R8, -1.4426950216293334961 ;  /* 0xbfb8aa3b08237820 */ /* 0x000fe20000410000 */
[----:B------:R-:W-:-:S04]  /*3140*/  FMUL.FTZ R17, R15, -1.4426950216293334961 ;  /* 0xbfb8aa3b0f117820 */ /* 0x000fc80000410000 */
[----:B------:R-:W0:Y:S08]  /*3150*/  MUFU.EX2 R20, R20 ;  /* 0x0000001400147308 */ /* 0x000e300000000800 */
[----:B------:R-:W1:Y:S08]  /*3160*/  MUFU.EX2 R35, R35 ;  /* 0x0000002300237308 */ /* 0x000e700000000800 */
[----:B------:R-:W1:Y:S01]  /*3170*/  MUFU.EX2 R17, R17 ;  /* 0x0000001100117308 */ /* 0x000e620000000800 */
[----:B0-----:R-:W-:Y:S01]  /*3180*/  FADD.FTZ R20, R20, 1 ;  /* 0x3f80000014147421 */ /* 0x001fe20000010000 */
[----:B------:R-:W-:Y:S01]  /*3190*/  FADD.FTZ R3, R34, 1 ;  /* 0x3f80000022037421 */ /* 0x000fe20000010000 */
[----:B-1----:R-:W-:-:S05]  /*31a0*/  FADD.FTZ R34, R35, 1 ;  /* 0x3f80000023227421 */ /* 0x002fca0000010000 */
[----:B------:R-:W0:Y:S01]  /*31b0*/  MUFU.RCP R20, R20 ;  /* 0x0000001400147308 */ /* 0x000e220000001000 */
[----:B------:R-:W-:-:S07]  /*31c0*/  FADD.FTZ R17, R17, 1 ;  /* 0x3f80000011117421 */ /* 0x000fce0000010000 */
[----:B------:R-:W1:Y:S08]  /*31d0*/  MUFU.RCP R3, R3 ;  /* 0x0000000300037308 */ /* 0x000e700000001000 */
[----:B------:R-:W1:Y:S01]  /*31e0*/  MUFU.RCP R34, R34 ;  /* 0x0000002200227308 */ /* 0x000e620000001000 */
[----:B------:R-:W-:-:S07]  /*31f0*/  FMUL.FTZ R33, R21, R33 ;  /* 0x0000002115217220 */ /* 0x000fce0000410000 */
[----:B------:R-:W1:Y:S01]  /*3200*/  MUFU.RCP R35, R17 ;  /* 0x0000001100237308 */ /* 0x000e620000001000 */
[----:B0-----:R-:W-:Y:S01]  /*3210*/  FMUL.FTZ R20, R14, R20 ;  /* 0x000000140e147220 */ /* 0x001fe20000410000 */
[----:B-1----:R-:W-:Y:S01]  /*3220*/  FMUL.FTZ R3, R32, R3 ;  /* 0x0000000320037220 */ /* 0x002fe20000410000 */
[----:B------:R-:W-:Y:S01]  /*3230*/  FMUL.FTZ R34, R8, R34 ;  /* 0x0000002208227220 */ /* 0x000fe20000410000 */
[----:B------:R-:W-:Y:S01]  /*3240*/  FMUL.FTZ R35, R15, R35 ;  /* 0x000000230f237220 */ /* 0x000fe20000410000 */
[----:B---3--:R-:W-:-:S04]  /*3250*/  F2FP.F16.F32.PACK_AB R21, R13, R12 ;  /* 0x0000000c0d15723e */ /* 0x008fc800000000ff */
[----:B------:R-:W-:Y:S02]  /*3260*/  PRMT R14, R21, 0x7610, R14 ;  /* 0x00007610150e7816 */ /* 0x000fe4000000000e */
[----:B----4-:R-:W-:-:S03]  /*3270*/  F2FP.F16.F32.PACK_AB R8, R11, R10 ;  /* 0x0000000a0b08723e */ /* 0x010fc600000000ff */
[----:B------:R0:W-:Y:S01]  /*3280*/  STG.E.U16 desc[UR6][R24.64], R14 ;  /* 0x0000000e18007986 */ /* 0x0001e2000c101506 */
[----:B------:R-:W-:Y:S02]  /*3290*/  PRMT R21, R21, 0x7632, R21 ;  /* 0x0000763215157816 */ /* 0x000fe40000000015 */
[----:B------:R-:W-:Y:S01]  /*32a0*/  PRMT R15, R8, 0x7632, R15 ;  /* 0x00007632080f7816 */ /* 0x000fe2000000000f */
[----:B------:R1:W-:Y:S01]  /*32b0*/  STG.E.U16 desc[UR6][R24.64+0x4], R8 ;  /* 0x0000040818007986 */ /* 0x0003e2000c101506 */
[----:B--2---:R-:W-:Y:S02]  /*32c0*/  LEA R16, P0, R22, UR10, 0x1 ;  /* 0x0000000a16107c11 */ /* 0x004fe4000f8008ff */
[----:B------:R-:W-:Y:S02]  /*32d0*/  MOV R17, R22 ;  /* 0x0000001600117202 */ /* 0x000fe40000000f00 */
[----:B------:R-:W-:Y:S02]  /*32e0*/  LEA R22, P1, R0, UR10, 0x1 ;  /* 0x0000000a00167c11 */ /* 0x000fe4000f8208ff */
[----:B------:R-:W-:-:S02]  /*32f0*/  LEA.HI.X R17, R17, UR11, R19, 0x1, P0 ;  /* 0x0000000b11117c11 */ /* 0x000fc400080f0c13 */
[----:B------:R-:W2:Y:S01]  /*3300*/  LDL.LU R19, [R1+0xb0] ;  /* 0x0000b00001137983 */ /* 0x000ea20000300800 */
[----:B------:R-:W-:-:S03]  /*3310*/  LEA.HI.X R23, R0, UR11, R23, 0x1, P1 ;  /* 0x0000000b00177c11 */ /* 0x000fc600088f0c17 */
[----:B------:R-:W2:Y:S04]  /*3320*/  LDL.LU R0, [R1+0xac] ;  /* 0x0000ac0001007983 */ /* 0x000ea80000300800 */
[----:B------:R-:W3:Y:S01]  /*3330*/  LDL.LU R32, [R1+0x14] ;  /* 0x0000140001207983 */ /* 0x000ee20000300800 */
[----:B0-----:R-:W-:-:S03]  /*3340*/  F2FP.F16.F32.PACK_AB R14, R18, R9 ;  /* 0x00000009120e723e */ /* 0x001fc600000000ff */
[----:B------:R-:W4:Y:S04]  /*3350*/  LDL.LU R13, [R1+0xa8] ;  /* 0x0000a800010d7983 */ /* 0x000f280000300800 */
[----:B------:R-:W4:Y:S01]  /*3360*/  LDL.LU R12, [R1+0xa4] ;  /* 0x0000a400010c7983 */ /* 0x000f220000300800 */
[----:B-1----:R-:W-:-:S03]  /*3370*/  F2FP.F16.F32.PACK_AB R8, R36, R2 ;  /* 0x000000022408723e */ /* 0x002fc600000000ff */
[----:B------:R-:W2:Y:S04]  /*3380*/  LDL.LU R11, [R1+0xa0] ;  /* 0x0000a000010b7983 */ /* 0x000ea80000300800 */
[----:B------:R-:W2:Y:S04]  /*3390*/  LDL.LU R10, [R1+0x9c] ;  /* 0x00009c00010a7983 */ /* 0x000ea80000300800 */
[----:B------:R-:W4:Y:S04]  /*33a0*/  LDL.LU R18, [R1+0x98] ;  /* 0x0000980001127983 */ /* 0x000f280000300800 */
[----:B------:R-:W4:Y:S04]  /*33b0*/  LDL.LU R9, [R1+0x94] ;  /* 0x0000940001097983 */ /* 0x000f280000300800 */
[----:B------:R-:W3:Y:S04]  /*33c0*/  LDL.LU R36, [R1+0x90] ;  /* 0x0000900001247983 */ /* 0x000ee80000300800 */
[----:B------:R-:W3:Y:S04]  /*33d0*/  LDL.LU R2, [R1+0x8c] ;  /* 0x00008c0001027983 */ /* 0x000ee80000300800 */
[----:B------:R-:W-:Y:S04]  /*33e0*/  STG.E.U16 desc[UR6][R24.64+0x2], R21 ;  /* 0x0000021518007986 */ /* 0x000fe8000c101506 */
[----:B------:R0:W-:Y:S04]  /*33f0*/  STG.E.U16 desc[UR6][R24.64+0x6], R15 ;  /* 0x0000060f18007986 */ /* 0x0001e8000c101506 */
[----:B0-----:R-:W2:Y:S01]  /*3400*/  LDL.LU R25, [R1+0x4] ;  /* 0x0000040001197983 */ /* 0x001ea20000300800 */
[----:B------:R-:W-:-:S03]  /*3410*/  PRMT R15, R14, 0x7632, R15 ;  /* 0x000076320e0f7816 */ /* 0x000fc6000000000f */
[----:B------:R2:W-:Y:S01]  /*3420*/  STG.E.U16 desc[UR6][R4.64], R14 ;  /* 0x0000000e04007986 */ /* 0x0005e2000c101506 */
[----:B---3--:R-:W-:-:S03]  /*3430*/  F2FP.F16.F32.PACK_AB R36, R36, R2 ;  /* 0x000000022424723e */ /* 0x008fc600000000ff */
[----:B------:R-:W3:Y:S01]  /*3440*/  LDL.LU R2, [R1+0x88] ;  /* 0x0000880001027983 */ /* 0x000ee20000300800 */
[----:B--2---:R-:W-:-:S03]  /*3450*/  F2FP.F16.F32.PACK_AB R14, R25, R32 ;  /* 0x00000020190e723e */ /* 0x004fc600000000ff */
[----:B------:R-:W2:Y:S01]  /*3460*/  LDL.LU R32, [R1+0x30] ;  /* 0x0000300001207983 */ /* 0x000ea20000300800 */
[----:B------:R-:W-:Y:S02]  /*3470*/  PRMT R21, R8, 0x7632, R21 ;  /* 0x0000763208157816 */ /* 0x000fe40000000015 */
[----:B----4-:R-:W-:Y:S02]  /*3480*/  F2FP.F16.F32.PACK_AB R9, R18, R9 ;  /* 0x000000091209723e */ /* 0x010fe400000000ff */
[----:B------:R-:W-:Y:S01]  /*3490*/  F2FP.F16.F32.PACK_AB R10, R11, R10 ;  /* 0x0000000a0b0a723e */ /* 0x000fe200000000ff */
[----:B------:R-:W-:Y:S01]  /*34a0*/  STG.E.U16 desc[UR6][R4.64+0x2], R15 ;  /* 0x0000020f04007986 */ /* 0x000fe2000c101506 */
[----:B------:R-:W-:-:S03]  /*34b0*/  PRMT R18, R36, 0x7632, R18 ;  /* 0x0000763224127816 */ /* 0x000fc60000000012 */
[----:B------:R0:W-:Y:S01]  /*34c0*/  STG.E.U16 desc[UR6][R4.64+0x4], R8 ;  /* 0x0000040804007986 */ /* 0x0001e2000c101506 */
[----:B------:R-:W-:-:S03]  /*34d0*/  F2FP.F16.F32.PACK_AB R12, R13, R12 ;  /* 0x0000000c0d0c723e */ /* 0x000fc600000000ff */
[----:B------:R1:W-:Y:S01]  /*34e0*/  STG.E.U16 desc[UR6][R4.64+0x6], R21 ;  /* 0x0000061504007986 */ /* 0x0003e2000c101506 */
[----:B------:R-:W-:Y:S02]  /*34f0*/  F2FP.F16.F32.PACK_AB R0, R19, R0 ;  /* 0x000000001300723e */ /* 0x000fe400000000ff */
[----:B------:R-:W-:Y:S02]  /*3500*/  F2FP.F16.F32.PACK_AB R30, R31, R30 ;  /* 0x0000001e1f1e723e */ /* 0x000fe400000000ff */
[----:B------:R-:W-:Y:S02]  /*3510*/  F2FP.F16.F32.PACK_AB R3, R3, R37 ;  /* 0x000000250303723e */ /* 0x000fe400000000ff */
[----:B0-----:R-:W-:Y:S02]  /*3520*/  PRMT R8, R10, 0x7632, R8 ;  /* 0x000076320a087816 */ /* 0x001fe40000000008 */
[----:B-1----:R-:W-:Y:S02]  /*3530*/  PRMT R5, R14, 0x7632, R5 ;  /* 0x000076320e057816 */ /* 0x002fe40000000005 */
[----:B------:R-:W-:Y:S01]  /*3540*/  PRMT R4, R9, 0x7632, R4 ;  /* 0x0000763209047816 */ /* 0x000fe20000000004 */
[----:B------:R0:W-:Y:S01]  /*3550*/  STG.E.U16 desc[UR6][R26.64], R14 ;  /* 0x0000000e1a007986 */ /* 0x0001e2000c101506 */
[----:B------:R-:W-:-:S02]  /*3560*/  F2FP.F16.F32.PACK_AB R20, R20, R33 ;  /* 0x000000211414723e */ /* 0x000fc400000000ff */
[----:B------:R-:W-:Y:S01]  /*3570*/  F2FP.F16.F32.PACK_AB R34, R35, R34 ;  /* 0x000000222322723e */ /* 0x000fe200000000ff */
[----:B------:R1:W-:Y:S01]  /*3580*/  STG.E.U16 desc[UR6][R26.64+0x2], R5 ;  /* 0x000002051a007986 */ /* 0x0003e2000c101506 */
[----:B------:R-:W-:-:S03]  /*3590*/  PRMT R11, R20, 0x7632, R11 ;  /* 0x00007632140b7816 */ /* 0x000fc6000000000b */
[----:B------:R-:W-:Y:S04]  /*35a0*/  STG.E.U16 desc[UR6][R26.64+0x4], R36 ;  /* 0x000004241a007986 */ /* 0x000fe8000c101506 */
[----:B------:R-:W-:Y:S01]  /*35b0*/  STG.E.U16 desc[UR6][R26.64+0x6], R18 ;  /* 0x000006121a007986 */ /* 0x000fe2000c101506 */
[----:B0-----:R-:W-:-:S03]  /*35c0*/  PRMT R14, R12, 0x7632, R14 ;  /* 0x000076320c0e7816 */ /* 0x001fc6000000000e */
[----:B------:R-:W-:Y:S01]  /*35d0*/  STG.E.U16 desc[UR6][R6.64], R9 ;  /* 0x0000000906007986 */ /* 0x000fe2000c101506 */
[----:B-1----:R-:W-:-:S03]  /*35e0*/  PRMT R5, R0, 0x7632, R5 ;  /* 0x0000763200057816 */ /* 0x002fc60000000005 */
[----:B------:R0:W-:Y:S04]  /*35f0*/  STG.E.U16 desc[UR6][R6.64+0x2], R4 ;  /* 0x0000020406007986 */ /* 0x0001e8000c101506 */
[----:B------:R-:W-:Y:S04]  /*3600*/  STG.E.U16 desc[UR6][R6.64+0x4], R10 ;  /* 0x0000040a06007986 */ /* 0x000fe8000c101506 */
[----:B------:R1:W-:Y:S04]  /*3610*/  STG.E.U16 desc[UR6][R6.64+0x6], R8 ;  /* 0x0000060806007986 */ /* 0x0003e8000c101506 */
[----:B------:R4:W-:Y:S01]  /*3620*/  STG.E.U16 desc[UR6][R28.64+0x4], R0 ;  /* 0x000004001c007986 */ /* 0x0009e2000c101506 */
[----:B0-----:R-:W-:-:S03]  /*3630*/  PRMT R4, R3, 0x7632, R4 ;  /* 0x0000763203047816 */ /* 0x001fc60000000004 */
[----:B------:R0:W-:Y:S01]  /*3640*/  STG.E.U16 desc[UR6][R28.64], R12 ;  /* 0x0000000c1c007986 */ /* 0x0001e2000c101506 */
[----:B-1----:R-:W-:-:S03]  /*3650*/  PRMT R8, R30, 0x7632, R8 ;  /* 0x000076321e087816 */ /* 0x002fc60000000008 */
[----:B------:R0:W-:Y:S01]  /*3660*/  STG.E.U16 desc[UR6][R28.64+0x2], R14 ;  /* 0x0000020e1c007986 */ /* 0x0001e2000c101506 */
[----:B----4-:R-:W-:-:S03]  /*3670*/  PRMT R0, R34, 0x7632, R0 ;  /* 0x0000763222007816 */ /* 0x010fc60000000000 */
        /* <DEDUP_REMOVED lines=15> */
[----:B0-----:R-:W-:Y:S05]  /*3770*/  @!P0 BRA `(.L_x_3146) ;  /* 0xffffffc8008c8947 */ /* 0x001fea000383ffff */
[----:B------:R-:W-:Y:S05]  /*3780*/  EXIT ;  /* 0x000000000000794d */ /* 0x000fea0003800000 */
.L_x_3147:
        /* <DEDUP_REMOVED lines=15> */
.L_x_3243:


//--------------------- .text._ZN13group_norm_v214gn_cuda_kernelI6__halfLi480ELi1ELi16ELi60ELi1024ELb1ELi32ELi960ELi960ELi4ELb1ELi4ELb0ELb0ENS_16CompileConditionILi900EEEEEvPT_PKS4_S7_S7_flPfS8_Pj --------------------------
	.section	.text._ZN13group_norm_v214gn_cuda_kernelI6__halfLi480ELi1ELi16ELi60ELi1024ELb1ELi32ELi960ELi960ELi4ELb1ELi4ELb0ELb0ENS_16CompileConditionILi900EEEEEvPT_PKS4_S7_S7_flPfS8_Pj,"ax",@progbits
	.align	128
        .global         _ZN13group_norm_v214gn_cuda_kernelI6__halfLi480ELi1ELi16ELi60ELi1024ELb1ELi32ELi960ELi960ELi4ELb1ELi4ELb0ELb0ENS_16CompileConditionILi900EEEEEvPT_PKS4_S7_S7_flPfS8_Pj
        .type           _ZN13group_norm_v214gn_cuda_kernelI6__halfLi480ELi1ELi16ELi60ELi1024ELb1ELi32ELi960ELi960ELi4ELb1ELi4ELb0ELb0ENS_16CompileConditionILi900EEEEEvPT_PKS4_S7_S7_flPfS8_Pj,@function
        .size           _ZN13group_norm_v214gn_cuda_kernelI6__halfLi480ELi1ELi16ELi60ELi1024ELb1ELi32ELi960ELi960ELi4ELb1ELi4ELb0ELb0ENS_16CompileConditionILi900EEEEEvPT_PKS4_S7_S7_flPfS8_Pj,(.L_x_3244 - _ZN13group_norm_v214gn_cuda_kernelI6__halfLi480ELi1ELi16ELi60ELi1024ELb1ELi32ELi960ELi960ELi4ELb1ELi4ELb0ELb0ENS_16CompileConditionILi900EEEEEvPT_PKS4_S7_S7_flPfS8_Pj)
        .other          _ZN13group_norm_v214gn_cuda_kernelI6__halfLi480ELi1ELi16ELi60ELi1024ELb1ELi32ELi960ELi960ELi4ELb1ELi4ELb0ELb0ENS_16CompileConditionILi900EEEEEvPT_PKS4_S7_S7_flPfS8_Pj,@"STO_CUDA_ENTRY STV_DEFAULT"
_ZN13group_norm_v214gn_cuda_kernelI6__halfLi480ELi1ELi16ELi60ELi1024ELb1ELi32ELi960ELi960ELi4ELb1ELi4ELb0ELb0ENS_16CompileConditionILi900EEEEEvPT_PKS4_S7_S7_flPfS8_Pj:
.text._ZN13group_norm_v214gn_cuda_kernelI6__halfLi480ELi1ELi16ELi60ELi1024ELb1ELi32ELi960ELi960ELi4ELb1ELi4ELb0ELb0ENS_16CompileConditionILi900EEEEEvPT_PKS4_S7_S7_flPfS8_Pj:
        /* <DEDUP_REMOVED lines=30> */
[----:B------:R-:W-:Y:S02]  /*01e0*/  IADD3 R2, R5, 0x4, RZ ;  /* 0x0000000405027810 */ /* 0x000fe40007ffe0ff */
[----:B------:R-:W-:Y:S02]  /*01f0*/  LEA R4, R6, R4, 0x3 ;  /* 0x0000000406047211 */ /* 0x000fe400078e18ff */
[----:B------:R-:W-:Y:S02]  /*0200*/  LOP3.LUT R0, R3, 0xf8, RZ, 0xc0, !PT ;  /* 0x000000f803007812 */ /* 0x000fe400078ec0ff */
[----:B------:R-:W-:Y:S01]  /*0210*/  IADD3 R6, R5, 0x10, RZ ;  /* 0x0000001005067810 */ /* 0x000fe20007ffe0ff */
[----:B------:R0:W-:Y:S01]  /*0220*/  STL [R1+0x28], R4 ;  /* 0x0000280401007387 */ /* 0x0001e20000100800 */
[----:B------:R-:W-:-:S02]  /*0230*/  SHF.R.U32.HI R2, RZ, 0x2, R2 ;  /* 0x00000002ff027819 */ /* 0x000fc40000011602 */
[C---:B------:R-:W-:Y:S01]  /*0240*/  IADD3 R3, R5.reuse, 0x8, RZ ;  /* 0x0000000805037810 */ /* 0x040fe20007ffe0ff */
[----:B------:R1:W-:Y:S01]  /*0250*/  STL [R1+0x24], R0 ;  /* 0x0000240001007387 */ /* 0x0003e20000100800 */
[C---:B------:R-:W-:Y:S02]  /*0260*/  IADD3 R10, R5.reuse, 0x1c, RZ ;  /* 0x0000001c050a7810 */ /* 0x040fe40007ffe0ff */
[C---:B------:R-:W-:Y:S02]  /*0270*/  IADD3 R12, R5.reuse, 0x20, RZ ;  /* 0x00000020050c7810 */ /* 0x040fe40007ffe0ff */
[C---:B------:R-:W-:Y:S02]  /*0280*/  IADD3 R14, R5.reuse, 0x24, RZ ;  /* 0x00000024050e7810 */ /* 0x040fe40007ffe0ff */
[C---:B0-----:R-:W-:Y:S02]  /*0290*/  IADD3 R4, R5.reuse, 0xc, RZ ;  /* 0x0000000c05047810 */ /* 0x041fe40007ffe0ff */
[----:B------:R-:W-:-:S02]  /*02a0*/  IADD3 R16, R5, 0x28, RZ ;  /* 0x0000002805107810 */ /* 0x000fc40007ffe0ff */
[C---:B------:R-:W-:Y:S02]  /*02b0*/  IADD3 R18, R5.reuse, 0x2c, RZ ;  /* 0x0000002c05127810 */ /* 0x040fe40007ffe0ff */
[C---:B------:R-:W-:Y:S02]  /*02c0*/  IADD3 R20, R5.reuse, 0x30, RZ ;  /* 0x0000003005147810 */ /* 0x040fe40007ffe0ff */
[C---:B------:R-:W-:Y:S02]  /*02d0*/  IADD3 R22, R5.reuse, 0x34, RZ ;  /* 0x0000003405167810 */ /* 0x040fe40007ffe0ff */
[----:B-1----:R-:W-:Y:S02]  /*02e0*/  SHF.R.U32.HI R0, RZ, 0x2, R5 ;  /* 0x00000002ff007819 */ /* 0x002fe40000011605 */
[----:B------:R-:W-:Y:S02]  /*02f0*/  IADD3 R24, R5, 0x38, RZ ;  /* 0x0000003805187810 */ /* 0x000fe40007ffe0ff */
[----:B------:R-:W-:Y:S01]  /*0300*/  SHF.R.U32.HI R5, RZ, 0x2, R6 ;  /* 0x00000002ff057819 */ /* 0x000fe20000011606 */
[--C-:B------:R-:W-:Y:S01]  /*0310*/  IMAD R6, R2, 0x18, R120.reuse ;  /* 0x0000001802067824 */ /* 0x100fe200078e0278 */
[----:B------:R-:W-:Y:S01]  /*0320*/  SHF.R.U32.HI R3, RZ, 0x2, R3 ;  /* 0x00000002ff037819 */ /* 0x000fe20000011603 */
[----:B------:R-:W-:Y:S01]  /*0330*/  IMAD R0, R0, 0x18, R120 ;  /* 0x0000001800007824 */ /* 0x000fe200078e0278 */
[----:B------:R-:W-:-:S02]  /*0340*/  SHF.L.U32 R2, R119, 0x3, RZ ;  /* 0x0000000377027819 */ /* 0x000fc400000006ff */
[----:B------:R-:W-:Y:S02]  /*0350*/  SHF.R.U32.HI R7, RZ, 0x2, R7 ;  /* 0x00000002ff077819 */ /* 0x000fe40000011607 */
[----:B------:R-:W-:Y:S01]  /*0360*/  SHF.R.U32.HI R13, RZ, 0x2, R12 ;  /* 0x00000002ff0d7819 */ /* 0x000fe2000001160c */
[----:B------:R-:W-:Y:S01]  /*0370*/  IMAD R12, R5, 0x18, R120 ;  /* 0x00000018050c7824 */ /* 0x000fe200078e0278 */
[----:B------:R-:W-:Y:S02]  /*0380*/  SHF.R.U32.HI R4, RZ, 0x2, R4 ;  /* 0x00000002ff047819 */ /* 0x000fe40000011604 */
[----:B------:R-:W-:Y:S01]  /*0390*/  SHF.R.U32.HI R9, RZ, 0x2, R8 ;  /* 0x00000002ff097819 */ /* 0x000fe20000011608 */
[----:B------:R-:W-:Y:S01]  /*03a0*/  IMAD R8, R3, 0x18, R120 ;  /* 0x0000001803087824 */ /* 0x000fe200078e0278 */
[----:B------:R-:W-:Y:S01]  /*03b0*/  LOP3.LUT R5, R2, 0x8, RZ, 0xc0, !PT ;  /* 0x0000000802057812 */ /* 0x000fe200078ec0ff */
[----:B------:R-:W-:Y:S01]  /*03c0*/  HFMA2.MMA R3, -RZ, RZ, 0, 0 ;  /* 0x00000000ff037435 */ /* 0x000fe200000001ff */
[----:B------:R-:W-:Y:S01]  /*03d0*/  SHF.R.U32.HI R15, RZ, 0x2, R14 ;  /* 0x00000002ff0f7819 */ /* 0x000fe2000001160e */
[----:B------:R-:W-:Y:S01]  /*03e0*/  IMAD R14, R7, 0x18, R120 ;  /* 0x00000018070e7824 */ /* 0x000fe200078e0278 */
[----:B------:R-:W-:Y:S01]  /*03f0*/  SHF.R.U32.HI R11, RZ, 0x2, R10 ;  /* 0x00000002ff0b7819 */ /* 0x000fe2000001160a */
[----:B------:R-:W-:Y:S01]  /*0400*/  IMAD R10, R4, 0x18, R120 ;  /* 0x00000018040a7824 */ /* 0x000fe200078e0278 */
[----:B------:R-:W-:-:S02]  /*0410*/  IADD3 R7, R0, R5, RZ ;  /* 0x0000000500077210 */ /* 0x000fc40007ffe0ff */
[C---:B------:R-:W-:Y:S02]  /*0420*/  IADD3 R2, R5.reuse, R6, RZ ;  /* 0x0000000605027210 */ /* 0x040fe40007ffe0ff */
[----:B------:R-:W-:Y:S01]  /*0430*/  IADD3 R0, R5, R8, RZ ;  /* 0x0000000805007210 */ /* 0x000fe20007ffe0ff */
[----:B------:R-:W-:Y:S01]  /*0440*/  STL [R1+0x20], R7 ;  /* 0x0000200701007387 */ /* 0x000fe20000100800 */
        /* <DEDUP_REMOVED lines=11> */
[----:B------:R2:W-:Y:S01]  /*0500*/  STL [R1+0x14], R6 ;  /* 0x0000140601007387 */ /* 0x0005e20000100800 */
[----:B------:R-:W-:Y:S01]  /*0510*/  SHF.R.U32.HI R25, RZ, 0x2, R24 ;  /* 0x00000002ff197819 */ /* 0x000fe20000011618 */
[--C-:B------:R-:W-:Y:S01]  /*0520*/  IMAD R124, R17, 0x18, R120.reuse ;  /* 0x00000018117c7824 */ /* 0x100fe200078e0278 */
[----:B0-----:R-:W-:Y:S01]  /*0530*/  IADD3 R2, R5, R12, RZ ;  /* 0x0000000c05027210 */ /* 0x001fe20007ffe0ff */
[--C-:B------:R-:W-:Y:S01]  /*0540*/  IMAD R24, R19, 0x18, R120.reuse ;  /* 0x0000001813187824 */ /* 0x100fe200078e0278 */
[----:B------:R-:W-:Y:S01]  /*0550*/  ISETP.EQ.U32.AND P1, PT, RZ, UR6, PT ;  /* 0x00000006ff007c0c */ /* 0x000fe2000bf22070 */
[--C-:B------:R-:W-:Y:S01]  /*0560*/  IMAD R122, R21, 0x18, R120.reuse ;  /* 0x00000018157a7824 */ /* 0x100fe200078e0278 */
[----:B-1----:R-:W-:Y:S01]  /*0570*/  IADD3 R0, R5, R14, RZ ;  /* 0x0000000e05007210 */ /* 0x002fe20007ffe0ff */
[----:B------:R0:W-:Y:S01]  /*0580*/  STL [R1+0x10], R2 ;  /* 0x0000100201007387 */ /* 0x0001e20000100800 */
[----:B------:R-:W-:Y:S01]  /*0590*/  ISETP.GT.U32.OR P0, PT, R119, 0xf, P0 ;  /* 0x0000000f7700780c */ /* 0x000fe20000704470 */
[--C-:B------:R-:W-:Y:S01]  /*05a0*/  IMAD R26, R23, 0x18, R120.reuse ;  /* 0x00000018171a7824 */ /* 0x100fe200078e0278 */
[----:B--2---:R-:W-:Y:S01]  /*05b0*/  IADD3 R6, R5, R16, RZ ;  /* 0x0000001005067210 */ /* 0x004fe20007ffe0ff */
[----:B------:R1:W-:Y:S01]  /*05c0*/  STL [R1+0xc], R0 ;  /* 0x00000c0001007387 */ /* 0x0003e20000100800 */
[----:B------:R-:W-:Y:S01]  /*05d0*/  MOV R4, UR8 ;  /* 0x0000000800047c02 */ /* 0x000fe20008000f00 */
[----:B------:R-:W-:Y:S01]  /*05e0*/  IMAD R120, R25, 0x18, R120 ;  /* 0x0000001819787824 */ /* 0x000fe200078e0278 */
[----:B------:R-:W-:Y:S01]  /*05f0*/  ISETP.EQ.OR.EX P0, PT, RZ, UR7, P0, P1 ;  /* 0x00000007ff007c0c */ /* 0x000fe20008702710 */
[----:B------:R-:W-:Y:S01]  /*0600*/  STL [R1+0x8], R6 ;  /* 0x0000080601007387 */ /* 0x000fe20000100800 */
[----:B---3--:R-:W-:Y:S01]  /*0610*/  LEA R58, P1, R4, R58, 0x2 ;  /* 0x0000003a043a7211 */ /* 0x008fe200078210ff */
[----:B------:R-:W-:Y:S01]  /*0620*/  ULDC.64 UR6, c[0x0][0x208] ;  /* 0x0000820000067ab9 */ /* 0x000fe20000000a00 */
[----:B0-----:R-:W-:-:S02]  /*0630*/  IADD3 R2, R5, R18, RZ ;  /* 0x0000001205027210 */ /* 0x001fc40007ffe0ff */
[C---:B------:R-:W-:Y:S02]  /*0640*/  IADD3 R125, R5.reuse, R22, RZ ;  /* 0x00000016057d7210 */ /* 0x040fe40007ffe0ff */
[C---:B-1----:R-:W-:Y:S01]  /*0650*/  IADD3 R0, R5.reuse, R20, RZ ;  /* 0x0000001405007210 */ /* 0x042fe20007ffe0ff */
[----:B------:R0:W-:Y:S01]  /*0660*/  STL [R1+0x4], R2 ;  /* 0x0000040201007387 */ /* 0x0001e20000100800 */
[C---:B------:R-:W-:Y:S02]  /*0670*/  IADD3 R124, R5.reuse, R124, RZ ;  /* 0x0000007c057c7210 */ /* 0x040fe40007ffe0ff */
[C---:B------:R-:W-:Y:S01]  /*0680*/  IADD3 R123, R5.reuse, R24, RZ ;  /* 0x00000018057b7210 */ /* 0x040fe20007ffe0ff */
[----:B------:R1:W-:Y:S01]  /*0690*/  STL [R1], R0 ;  /* 0x0000000001007387 */ /* 0x0003e20000100800 */
[C---:B------:R-:W-:Y:S02]  /*06a0*/  IADD3 R122, R5.reuse, R122, RZ ;  /* 0x0000007a057a7210 */ /* 0x040fe40007ffe0ff */
[----:B------:R-:W-:-:S02]  /*06b0*/  IADD3 R121, R5, R26, RZ ;  /* 0x0000001a05797210 */ /* 0x000fc40007ffe0ff */
[----:B------:R-:W-:Y:S02]  /*06c0*/  IADD3 R120, R5, R120, RZ ;  /* 0x0000007805787210 */ /* 0x000fe40007ffe0ff */
[----:B------:R-:W-:Y:S02]  /*06d0*/  LEA.HI.X R59, R4, R59, R3, 0x2, P1 ;  /* 0x0000003b043b7211 */ /* 0x000fe400008f1403 */
[----:B0-----:R-:W-:-:S07]  /*06e0*/  MOV R2, RZ ;  /* 0x000000ff00027202 */ /* 0x001fce0000000f00 */
.L_x_3154:
[----:B------:R-:W0:Y:S01]  /*06f0*/  S2UR UR14, SR_CTAID.X ;  /* 0x00000000000e79c3 */ /* 0x000e220000002500 */
[----:B--2---:R-:W-:Y:S01]  /*0700*/  IMAD.WIDE.U32 R6, R119, -0x77777777, RZ ;  /* 0x8888888977067825 */ /* 0x004fe200078e00ff */
[----:B------:R-:W-:Y:S01]  /*0710*/  MOV R61, RZ ;  /* 0x000000ff003d7202 */ /* 0x000fe20000000f00 */
[----:B------:R-:W-:Y:S01]  /*0720*/  ULDC.64 UR10, c[0x0][0x218] ;  /* 0x00008600000a7ab9 */ /* 0x000fe20000000a00 */
[----:B------:R-:W2:Y:S01]  /*0730*/  LDL R104, [R1+0x28] ;  /* 0x0000280001687983 */ /* 0x000ea20000100800 */
[----:B------:R-:W-:Y:S01]  /*0740*/  IMAD R5, R3, 0xf0000, RZ ;  /* 0x000f000003057824 */ /* 0x000fe200078e02ff */
[----:B------:R-:W-:Y:S01]  /*0750*/  SHF.R.U32.HI R6, RZ, 0x7, R7 ;  /* 0x00000007ff067819 */ /* 0x000fe20000011607 */
[----:B------:R-:W-:-:S04]  /*0760*/  ULDC.64 UR12, c[0x0][0x228] ;  /* 0x00008a00000c7ab9 */ /* 0x000fc80000000a00 */
        /* <DEDUP_REMOVED lines=14> */
[----:B------:R-:W1:Y:S01]  /*0850*/  LDG.E.64.CONSTANT R90, desc[UR6][R90.64] ;  /* 0x000000065a5a7981 */ /* 0x000e62000c1e9b00 */
        /* <DEDUP_REMOVED lines=17> */
[----:B------:R-:W5:Y:S01]  /*0970*/  LDG.E.64.CONSTANT R78, desc[UR6][R78.64] ;  /* 0x000000064e4e7981 */ /* 0x000f62000c1e9b00 */
        /* <DEDUP_REMOVED lines=73> */
[----:B------:R-:W-:Y:S01]  /*0e10*/  LOP3.LUT P2, RZ, R119, 0xffffffe1, RZ, 0xc0, !PT ;  /* 0xffffffe177ff7812 */ /* 0x000fe2000784c0ff */
[--C-:B-1----:R-:W-:Y:S02]  /*0e20*/  HADD2.F32 R0, -RZ, R90.reuse.H0_H0 ;  /* 0x2000005aff007230 */ /* 0x102fe40000004100 */
        /* <DEDUP_REMOVED lines=33> */
[----:B-----5:R-:W-:-:S02]  /*1040*/  HADD2.F32 R82, -RZ, R78.H0_H0 ;  /* 0x2000004eff527230 */ /* 0x020fc40000004100 */
        /* <DEDUP_REMOVED lines=156> */
[----:B------:R-:W-:Y:S01]  /*1a10*/  FADD.FTZ R62, R62, R75 ;  /* 0x0000004b3e3e7221 */ /* 0x000fe20000010000 */
[----:B------:R-:W-:-:S04]  /*1a20*/  SHF.L.U32 R61, R60, 0x1, RZ ;  /* 0x000000013c3d7819 */ /* 0x000fc800000006ff */
[----:B------:R0:W-:Y:S01]  /*1a30*/  STS.64 [R104], R62 ;  /* 0x0000003e68007388 */ /* 0x0001e20000000a00 */
[----:B------:R-:W-:Y:S01]  /*1a40*/  BAR.SYNC.DEFER_BLOCKING 0x0 ;  /* 0x0000000000007b1d */ /* 0x000fe20000010000 */
[C---:B------:R-:W-:Y:S02]  /*1a50*/  IADD3 R66, P3, R61.reuse, UR10, RZ ;  /* 0x0000000a3d427c10 */ /* 0x040fe4000ff7e0ff */
[----:B0-----:R-:W-:Y:S02]  /*1a60*/  SHF.R.U32.HI R62, RZ, 0x1f, R60 ;  /* 0x0000001fff3e7819 */ /* 0x001fe4000001163c */
[----:B------:R-:W-:Y:S02]  /*1a70*/  IADD3 R60, P4, R61, UR12, RZ ;  /* 0x0000000c3d3c7c10 */ /* 0x000fe4000ff9e0ff */
[C---:B------:R-:W-:Y:S02]  /*1a80*/  IADD3.X R67, R62.reuse, UR11, RZ, P3, !PT ;  /* 0x0000000b3e437c10 */ /* 0x040fe40009ffe4ff */
[----:B------:R-:W-:-:S02]  /*1a90*/  IADD3.X R61, R62, UR13, RZ, P4, !PT ;  /* 0x0000000d3e3d7c10 */ /* 0x000fc4000a7fe4ff */
[----:B------:R-:W-:Y:S01]  /*1aa0*/  CS2R R62, SRZ ;  /* 0x00000000003e7805 */ /* 0x000fe2000001ff00 */
[----:B------:R-:W-:Y:S06]  /*1ab0*/  @P1 BRA `(.L_x_3149) ;  /* 0x0000000000d81947 */ /* 0x000fec0003800000 */
[----:B------:R-:W2:Y:S04]  /*1ac0*/  LDL R115, [R1+0x20] ;  /* 0x0000200001737983 */ /* 0x000ea80000100800 */
[----:B------:R-:W3:Y:S04]  /*1ad0*/  LDL R112, [R1+0x1c] ;  /* 0x00001c0001707983 */ /* 0x000ee80000100800 */
[----:B------:R-:W4:Y:S04]  /*1ae0*/  LDL R110, [R1+0x18] ;  /* 0x00001800016e7983 */ /* 0x000f280000100800 */
[----:B------:R-:W5:Y:S04]  /*1af0*/  LDL R109, [R1+0x14] ;  /* 0x00001400016d7983 */ /* 0x000f680000100800 */
[----:B------:R-:W5:Y:S04]  /*1b00*/  LDL R108, [R1+0x10] ;  /* 0x00001000016c7983 */ /* 0x000f680000100800 */
[----:B------:R-:W5:Y:S04]  /*1b10*/  LDL R107, [R1+0xc] ;  /* 0x00000c00016b7983 */ /* 0x000f680000100800 */
[----:B------:R-:W5:Y:S04]  /*1b20*/  LDL R106, [R1+0x8] ;  /* 0x00000800016a7983 */ /* 0x000f680000100800 */
[----:B------:R-:W5:Y:S04]  /*1b30*/  LDL R105, [R1+0x4] ;  /* 0x0000040001697983 */ /* 0x000f680000100800 */
[----:B------:R-:W5:Y:S04]  /*1b40*/  LDL R104, [R1] ;  /* 0x0000000001687983 */ /* 0x000f680000100800 */
        /* <DEDUP_REMOVED lines=45> */
.L_x_3149:
[----:B------:R-:W-:Y:S05]  /*1e20*/  BSYNC B0 ;  /* 0x0000000000007941 */ /* 0x000fea0003800000 */
.L_x_3148:
[----:B------:R-:W0:Y:S01]  /*1e30*/  S2R R105, SR_CTAID.X ;  /* 0x0000000000697919 */ /* 0x000e220000002500 */
[----:B------:R-:W1:Y:S01]  /*1e40*/  @!P2 LDC R64, c[0x0][0x10] ;  /* 0x00000400ff40ab82 */ /* 0x000e620000000800 */
[----:B------:R-:W-:Y:S02]  /*1e50*/  SHF.R.U32.HI R104, RZ, 0x1, R119 ;  /* 0x00000001ff687819 */ /* 0x000fe40000011677 */
[----:B------:R-:W-:Y:S01]  /*1e60*/  ISETP.GT.U32.AND P1, PT, R119, 0xff, PT ;  /* 0x000000ff7700780c */ /* 0x000fe20003f24070 */
[----:B------:R-:W2:Y:S01]  /*1e70*/  SHFL.BFLY PT, R65, R62, 0x1, 0x1f ;  /* 0x0c201f003e417f89 */ /* 0x000ea200000e0000 */
[----:B------:R-:W-:-:S03]  /*1e80*/  SHF.L.U32 R104, R104, 0x5, RZ ;  /* 0x0000000568687819 */ /* 0x000fc600000006ff */
[----:B------:R-:W3:Y:S01]  /*1e90*/  @!P2 LDC.64 R106, c[0x0][0x248] ;  /* 0x00009200ff6aab82 */ /* 0x000ee20000000a00 */
[----:B-1----:R-:W-:Y:S02]  /*1ea0*/  @!P2 IMAD R64, R64, R2, UR8 ;  /* 0x000000084040ae24 */ /* 0x002fe4000f8e0202 */
[----:B--2---:R-:W-:Y:S01]  /*1eb0*/  FADD.FTZ R62, R65, R62 ;  /* 0x0000003e413e7221 */ /* 0x004fe20000010000 */
[----:B0-----:R-:W-:-:S04]  /*1ec0*/  LOP3.LUT R105, R105, 0x1f, RZ, 0xc0, !PT ;  /* 0x0000001f69697812 */ /* 0x001fc800078ec0ff */
[----:B------:R-:W-:Y:S02]  /*1ed0*/  LOP3.LUT R104, R104, 0xffffffe0, R105, 0xe2, !PT ;  /* 0xffffffe068687812 */ /* 0x000fe400078ee269 */
[----:B------:R-:W0:Y:S02]  /*1ee0*/  SHFL.BFLY PT, R105, R63, 0x1, 0x1f ;  /* 0x0c201f003f697f89 */ /* 0x000e2400000e0000 */
[----:B------:R-:W-:Y:S02]  /*1ef0*/  @!P2 LEA R64, R64, R104, 0x9 ;  /* 0x000000684040a211 */ /* 0x000fe400078e48ff */
[----:B------:R-:W1:Y:S02]  /*1f00*/  @!P1 LDC R104, c[0x0][0x10] ;  /* 0x00000400ff689b82 */ /* 0x000e640000000800 */
[----:B------:R-:W-:-:S05]  /*1f10*/  @!P2 SHF.L.U32 R64, R64, 0x1, RZ ;  /* 0x000000014040a819 */ /* 0x000fca00000006ff */
[----:B---3--:R-:W-:Y:S02]  /*1f20*/  @!P2 IMAD.WIDE.U32 R64, R64, 0x4, R106 ;  /* 0x000000044040a825 */ /* 0x008fe400078e006a */
[----:B------:R-:W2:Y:S02]  /*1f30*/  @!P1 LDC.64 R106, c[0x0][0x248] ;  /* 0x00009200ff6a9b82 */ /* 0x000ea40000000a00 */
[----:B0-----:R-:W-:Y:S01]  /*1f40*/  FADD.FTZ R63, R105, R63 ;  /* 0x0000003f693f7221 */ /* 0x001fe20000010000 */
[----:B-1----:R-:W-:-:S04]  /*1f50*/  @!P1 IMAD R104, R104, R2, UR8 ;  /* 0x0000000868689e24 */ /* 0x002fc8000f8e0202 */
[----:B------:R0:W-:Y:S01]  /*1f60*/  @!P2 STG.E.64 desc[UR6][R64.64], R62 ;  /* 0x0000003e4000a986 */ /* 0x0001e2000c101b06 */
[----:B------:R-:W-:Y:S01]  /*1f70*/  BAR.SYNC.DEFER_BLOCKING 0x0 ;  /* 0x0000000000007b1d */ /* 0x000fe20000010000 */
[C---:B------:R-:W-:Y:S02]  /*1f80*/  ISETP.NE.AND P2, PT, R119.reuse, RZ, PT ;  /* 0x000000ff7700720c */ /* 0x040fe40003f45270 */
[C---:B0-----:R-:W-:Y:S02]  /*1f90*/  @!P1 SHF.L.U32 R62, R119.reuse, 0x1, RZ ;  /* 0x00000001773e9819 */ /* 0x041fe400000006ff */
[----:B------:R-:W-:Y:S02]  /*1fa0*/  @!P1 LOP3.LUT R63, R119, 0xf, RZ, 0xc0, !PT ;  /* 0x0000000f773f9812 */ /* 0x000fe400078ec0ff */
[----:B------:R-:W-:-:S04]  /*1fb0*/  @!P1 LOP3.LUT R62, R62, 0x7fffffe0, RZ, 0xc0, !PT ;  /* 0x7fffffe03e3e9812 */ /* 0x000fc800078ec0ff */
[----:B------:R-:W-:-:S04]  /*1fc0*/  @!P1 LEA R62, R104, R62, 0x9 ;  /* 0x0000003e683e9211 */ /* 0x000fc800078e48ff */
[----:B------:R-:W-:-:S04]  /*1fd0*/  @!P1 IADD3 R62, R62, R63, RZ ;  /* 0x0000003f3e3e9210 */ /* 0x000fc80007ffe0ff */
[----:B------:R-:W-:Y:S01]  /*1fe0*/  @!P1 SHF.L.U32 R62, R62, 0x1, RZ ;  /* 0x000000013e3e9819 */ /* 0x000fe200000006ff */
[----:B--2---:R-:W-:Y:S06]  /*1ff0*/  @P2 BRA `(.L_x_3150) ;  /* 0x0000000000602947 */ /* 0x004fec0003800000 */
        /* <DEDUP_REMOVED lines=18> */
.L_x_3151:
[----:B------:R-:W2:Y:S04]  /*2120*/  LD.E.STRONG.GPU R64, desc[UR6][R58.64] ;  /* 0x000000063a407980 */ /* 0x000ea8000c10f900 */
[----:B--2---:R-:W-:Y:S01]  /*2130*/  CCTL.IVALL ;  /* 0x00000000ff00798f */ /* 0x004fe20002000000 */
[----:B------:R-:W-:Y:S05]  /*2140*/  YIELD ;  /* 0x0000000000007946 */ /* 0x000fea0003800000 */
[----:B------:R-:W-:-:S04]  /*2150*/  LOP3.LUT R64, R64, R63, RZ, 0x3c, !PT ;  /* 0x0000003f40407212 */ /* 0x000fc800078e3cff */
[----:B------:R-:W-:-:S13]  /*2160*/  ISETP.GT.AND P2, PT, R64, -0x1, PT ;  /* 0xffffffff4000780c */ /* 0x000fda0003f44270 */
[----:B------:R-:W-:Y:S05]  /*2170*/  @P2 BRA `(.L_x_3151) ;  /* 0xfffffffc00e82947 */ /* 0x000fea000383ffff */
.L_x_3150:
[----:B------:R-:W-:Y:S05]  /*2180*/  WARPSYNC.ALL ;  /* 0x0000000000007948 */ /* 0x000fea0003800000 */
[----:B------:R-:W-:Y:S01]  /*2190*/  BAR.SYNC.DEFER_BLOCKING 0x0 ;  /* 0x0000000000007b1d */ /* 0x000fe20000010000 */
[C---:B------:R-:W-:Y:S01]  /*21a0*/  @!P1 IADD3 R64, R62.reuse, 0x20, RZ ;  /* 0x000000203e409810 */ /* 0x040fe20007ffe0ff */
[----:B------:R-:W-:-:S04]  /*21b0*/  @!P1 IMAD.WIDE.U32 R62, R62, 0x4, R106 ;  /* 0x000000043e3e9825 */ /* 0x000fc800078e006a */
[----:B------:R-:W-:Y:S01]  /*21c0*/  @!P1 IMAD.WIDE.U32 R64, R64, 0x4, R106 ;  /* 0x0000000440409825 */ /* 0x000fe200078e006a */
[----:B------:R-:W5:Y:S04]  /*21d0*/  LDG.E.64.CONSTANT R66, desc[UR6][R66.64] ;  /* 0x0000000642427981 */ /* 0x000f68000c1e9b00 */
[----:B------:R-:W5:Y:S04]  /*21e0*/  LDG.E.64.CONSTANT R60, desc[UR6][R60.64] ;  /* 0x000000063c3c7981 */ /* 0x000f68000c1e9b00 */
[----:B------:R-:W2:Y:S04]  /*21f0*/  @!P1 LDG.E.64 R62, desc[UR6][R62.64] ;  /* 0x000000063e3e9981 */ /* 0x000ea8000c1e1b00 */
[----:B------:R-:W3:Y:S01]  /*2200*/  @!P1 LDG.E.64 R64, desc[UR6][R64.64] ;  /* 0x0000000640409981 */ /* 0x000ee2000c1e1b00 */
[----:B------:R-:W-:Y:S01]  /*2210*/  HFMA2.MMA R104, -RZ, RZ, 0, 0 ;  /* 0x00000000ff687435 */ /* 0x000fe200000001ff */
[----:B------:R-:W-:Y:S01]  /*2220*/  BSSY B0, `(.L_x_3152) ;  /* 0x0000029000007945 */ /* 0x000fe20003800000 */
[----:B--2---:R-:W-:Y:S01]  /*2230*/  @!P1 FADD.FTZ R62, RZ, R62 ;  /* 0x0000003eff3e9221 */ /* 0x004fe20000010000 */
[----:B------:R-:W-:-:S03]  /*2240*/  @!P1 FADD.FTZ R63, RZ, R63 ;  /* 0x0000003fff3f9221 */ /* 0x000fc60000010000 */
[----:B---3--:R-:W-:Y:S01]  /*2250*/  @!P1 FADD.FTZ R104, R64, R62 ;  /* 0x0000003e40689221 */ /* 0x008fe20000010000 */
        /* <DEDUP_REMOVED lines=28> */
[----:B------:R-:W-:Y:S01]  /*2420*/  SHF.R.S32.HI R105, RZ, 0x1f, R119 ;  /* 0x0000001fff697819 */ /* 0x000fe20000011477 */
[----:B------:R-:W-:Y:S01]  /*2430*/  ULDC.64 UR10, c[0x0][0x240] ;  /* 0x00009000000a7ab9 */ /* 0x000fe20000000a00 */
[----:B0-----:R-:W-:-:S04]  /*2440*/  LEA R63, P1, R4, R119, 0x4 ;  /* 0x00000077043f7211 */ /* 0x001fc800078220ff */
[----:B------:R-:W-:Y:S02]  /*2450*/  LEA.HI.X R64, R4, R105, R3, 0x4, P1 ;  /* 0x0000006904407211 */ /* 0x000fe400008f2403 */
[----:B------:R-:W-:-:S04]  /*2460*/  LEA R62, P1, R63, UR10, 0x3 ;  /* 0x0000000a3f3e7c11 */ /* 0x000fc8000f8218ff */
[----:B------:R-:W-:Y:S02]  /*2470*/  LEA.HI.X R63, R63, UR11, R64, 0x3, P1 ;  /* 0x0000000b3f3f7c11 */ /* 0x000fe400088f1c40 */
[----:B------:R-:W-:-:S06]  /*2480*/  LEA R64, R119, UR4, 0x3 ;  /* 0x0000000477407c11 */ /* 0x000fcc000f8e18ff */
[----:B------:R-:W0:Y:S04]  /*2490*/  LDS.64 R64, [R64] ;  /* 0x0000000040407984 */ /* 0x000e280000000a00 */
[----:B0-----:R1:W-:Y:S02]  /*24a0*/  STG.E.64 desc[UR6][R62.64], R64 ;  /* 0x000000403e007986 */ /* 0x0013e4000c101b06 */
.L_x_3153:
[----:B------:R-:W-:Y:S05]  /*24b0*/  BSYNC B0 ;  /* 0x0000000000007941 */ /* 0x000fea0003800000 */
.L_x_3152:
[----:B01----:R-:W2:Y:S01]  /*24c0*/  LDL R64, [R1+0x24] ;  /* 0x0000240001407983 */ /* 0x003ea20000100800 */
[----:B------:R-:W-:Y:S01]  /*24d0*/  ULDC UR5, c[0x0][0x230] ;  /* 0x00008c0000057ab9 */ /* 0x000fe20000000800 */
[----:B------:R-:W-:Y:S01]  /*24e0*/  ULDC.64 UR10, c[0x0][0x210] ;  /* 0x00008400000a7ab9 */ /* 0x000fe20000000a00 */
[----:B------:R-:W-:Y:S02]  /*24f0*/  LOP3.LUT R2, R2, 0x1, RZ, 0x3c, !PT ;  /* 0x0000000102027812 */ /* 0x000fe400078e3cff */
[----:B------:R-:W-:-:S04]  /*2500*/  LEA R62, P1, R72, UR10, 0x1 ;  /* 0x0000000a483e7c11 */ /* 0x000fc8000f8208ff */
[----:B------:R-:W-:Y:S01]  /*2510*/  LEA.HI.X R63, R72, UR11, R94, 0x1, P1 ;  /* 0x0000000b483f7c11 */ /* 0x000fe200088f0c5e */
[--C-:B-----5:R-:W-:Y:S02]  /*2520*/  HADD2.F32 R72, -RZ, R66.reuse.H0_H0 ;  /* 0x20000042ff487230 */ /* 0x120fe40000004100 */
[----:B------:R-:W-:Y:S01]  /*2530*/  HADD2.F32 R66, -RZ, R66.H1_H1 ;  /* 0x30000042ff427230 */ /* 0x000fe20000004100 */
[----:B--2---:R-:W0:Y:S02]  /*2540*/  LDS.64 R64, [R64+UR4] ;  /* 0x0000000440407984 */ /* 0x004e240008000a00 */
[----:B0-----:R-:W-:Y:S01]  /*2550*/  FADD.FTZ R65, R65, UR5 ;  /* 0x0000000541417e21 */ /* 0x001fe20008010000 */
[--C-:B------:R-:W-:Y:S01]  /*2560*/  FADD.FTZ R104, R0, -R64.reuse ;  /* 0x8000004000687221 */ /* 0x100fe20000010000 */
[--C-:B------:R-:W-:Y:S02]  /*2570*/  HADD2.F32 R0, -RZ, R60.reuse.H0_H0 ;  /* 0x2000003cff007230 */ /* 0x100fe40000004100 */
[----:B------:R-:W-:Y:S01]  /*2580*/  FADD.FTZ R93, R93, -R64 ;  /* 0x800000405d5d7221 */ /* 0x000fe20000010000 */
[----:B------:R-:W-:-:S02]  /*2590*/  HADD2.F32 R60, -RZ, R60.H1_H1 ;  /* 0x3000003cff3c7230 */ /* 0x000fc40000004100 */
        /* <DEDUP_REMOVED lines=25> */
[----:B------:R-:W-:Y:S01]  /*2730*/  FFMA.FTZ R115, R72, R115, R0 ;  /* 0x0000007348737223 */ /* 0x000fe20000010000 */
[----:B------:R-:W-:Y:S01]  /*2740*/  FMUL.FTZ R94, R104, -1.4426950216293334961 ;  /* 0xbfb8aa3b685e7820 */ /* 0x000fe20000410000 */
[C---:B------:R-:W-:Y:S01]  /*2750*/  FMUL.FTZ R88, R65.reuse, R88 ;  /* 0x0000005841587220 */ /* 0x040fe20000410000 */
[----:B------:R-:W-:Y:S01]  /*2760*/  FFMA.FTZ R112, R66, R89, R60 ;  /* 0x0000005942707223 */ /* 0x000fe2000001003c */
[C---:B------:R-:W-:Y:S01]  /*2770*/  FMUL.FTZ R86, R65.reuse, R86 ;  /* 0x0000005641567220 */ /* 0x040fe20000410000 */
[C---:B------:R-:W-:Y:S01]  /*2780*/  FMUL.FTZ R83, R65.reuse, R83 ;  /* 0x0000005341537220 */ /* 0x040fe20000410000 */
[C---:B------:R-:W-:Y:S01]  /*2790*/  FMUL.FTZ R82, R65.reuse, R82 ;  /* 0x0000005241527220 */ /* 0x040fe20000410000 */
[----:B------:R-:W0:Y:S01]  /*27a0*/  MUFU.EX2 R94, R94 ;  /* 0x0000005e005e7308 */ /* 0x000e220000000800 */
        /* <DEDUP_REMOVED lines=11> */
[--C-:B------:R-:W-:Y:S01]  /*2860*/  FADD.FTZ R24, R24, -R64.reuse ;  /* 0x8000004018187221 */ /* 0x100fe20000010000 */
[--C-:B------:R-:W-:Y:S01]  /*2870*/  FADD.FTZ R25, R25, -R64.reuse ;  /* 0x8000004019197221 */ /* 0x100fe20000010000 */
[--C-:B------:R-:W-:Y:S01]  /*2880*/  FADD.FTZ R26, R26, -R64.reuse ;  /* 0x800000401a1a7221 */ /* 0x100fe20000010000 */
[--C-:B------:R-:W-:Y:S01]  /*2890*/  FADD.FTZ R27, R27, -R64.reuse ;  /* 0x800000401b1b7221 */ /* 0x100fe20000010000 */
[C---:B------:R-:W-:Y:S01]  /*28a0*/  FMUL.FTZ R24, R65.reuse, R24 ;  /* 0x0000001841187220 */ /* 0x040fe20000410000 */
[----:B0-----:R-:W-:Y:S01]  /*28b0*/  FADD.FTZ R94, R94, 1 ;  /* 0x3f8000005e5e7421 */ /* 0x001fe20000010000 */
[C---:B------:R-:W-:Y:S01]  /*28c0*/  FMUL.FTZ R25, R65.reuse, R25 ;  /* 0x0000001941197220 */ /* 0x040fe20000410000 */
[C---:B------:R-:W-:Y:S01]  /*28d0*/  FMUL.FTZ R26, R65.reuse, R26 ;  /* 0x0000001a411a7220 */ /* 0x040fe20000410000 */
[----:B------:R-:W-:Y:S01]  /*28e0*/  FMUL.FTZ R27, R65, R27 ;  /* 0x0000001b411b7220 */ /* 0x000fe20000410000 */
[--C-:B------:R-:W-:Y:S01]  /*28f0*/  FADD.FTZ R28, R28, -R64.reuse ;  /* 0x800000401c1c7221 */ /* 0x100fe20000010000 */
[--C-:B------:R-:W-:Y:S01]  /*2900*/  FADD.FTZ R29, R29, -R64.reuse ;  /* 0x800000401d1d7221 */ /* 0x100fe20000010000 */
[----:B------:R-:W0:Y:S01]  /*2910*/  MUFU.RCP R94, R94 ;  /* 0x0000005e005e7308 */ /* 0x000e220000001000 */
[--C-:B------:R-:W-:Y:S01]  /*2920*/  FADD.FTZ R30, R30, -R64.reuse ;  /* 0x800000401e1e7221 */ /* 0x100fe20000010000 */
[C---:B------:R-:W-:Y:S01]  /*2930*/  FMUL.FTZ R28, R65.reuse, R28 ;  /* 0x0000001c411c7220 */ /* 0x040fe20000410000 */
[----:B------:R-:W-:Y:S01]  /*2940*/  FMUL.FTZ R29, R65, R29 ;  /* 0x0000001d411d7220 */ /* 0x000fe20000410000 */
[--C-:B------:R-:W-:Y:S01]  /*2950*/  FADD.FTZ R31, R31, -R64.reuse ;  /* 0x800000401f1f7221 */ /* 0x100fe20000010000 */
        /* <DEDUP_REMOVED lines=8> */
[----:B------:R-:W-:Y:S01]  /*29e0*/  FMUL.FTZ R34, R65, R34 ;  /* 0x0000002241227220 */ /* 0x000fe20000410000 */
[--C-:B------:R-:W-:Y:S01]  /*29f0*/  FADD.FTZ R36, R36, -R64.reuse ;  /* 0x8000004024247221 */ /* 0x100fe20000010000 */
[--C-:B------:R-:W-:Y:S01]  /*2a00*/  FADD.FTZ R37, R37, -R64.reuse ;  /* 0x8000004025257221 */ /* 0x100fe20000010000 */
[----:B------:R-:W-:Y:S01]  /*2a10*/  FMUL.FTZ R35, R65, R35 ;  /* 0x0000002341237220 */ /* 0x000fe20000410000 */
[----:B0-----:R-:W-:Y:S01]  /*2a20*/  FMUL.FTZ R94, R104, R94 ;  /* 0x0000005e685e7220 */ /* 0x001fe20000410000 */
[----:B------:R-:W-:Y:S01]  /*2a30*/  FMUL.FTZ R104, R93, -1.4426950216293334961 ;  /* 0xbfb8aa3b5d687820 */ /* 0x000fe20000410000 */
[C---:B------:R-:W-:Y:S01]  /*2a40*/  FMUL.FTZ R36, R65.reuse, R36 ;  /* 0x0000002441247220 */ /* 0x040fe20000410000 */
[----:B------:R-:W-:Y:S01]  /*2a50*/  FMUL.FTZ R37, R65, R37 ;  /* 0x0000002541257220 */ /* 0x000fe20000410000 */
[--C-:B------:R-:W-:Y:S01]  /*2a60*/  FADD.FTZ R38, R38, -R64.reuse ;  /* 0x8000004026267221 */ /* 0x100fe20000010000 */
[--C-:B------:R-:W-:Y:S01]  /*2a70*/  FADD.FTZ R39, R39, -R64.reuse ;  /* 0x8000004027277221 */ /* 0x100fe20000010000 */
[--C-:B------:R-:W-:Y:S01]  /*2a80*/  FADD.FTZ R42, R42, -R64.reuse ;  /* 0x800000402a2a7221 */ /* 0x100fe20000010000 */
[----:B------:R-:W0:Y:S01]  /*2a90*/  MUFU.EX2 R104, R104 ;  /* 0x0000006800687308 */ /* 0x000e220000000800 */
[C---:B------:R-:W-:Y:S01]  /*2aa0*/  FMUL.FTZ R38, R65.reuse, R38 ;  /* 0x0000002641267220 */ /* 0x040fe20000410000 */
[C---:B------:R-:W-:Y:S01]  /*2ab0*/  FMUL.FTZ R39, R65.reuse, R39 ;  /* 0x0000002741277220 */ /* 0x040fe20000410000 */
[----:B------:R-:W-:Y:S01]  /*2ac0*/  FMUL.FTZ R42, R65, R42 ;  /* 0x0000002a412a7220 */ /* 0x000fe20000410000 */
[--C-:B------:R-:W-:Y:S01]  /*2ad0*/  FADD.FTZ R90, R43, -R64.reuse ;  /* 0x800000402b5a7221 */ /* 0x100fe20000010000 */
[--C-:B------:R-:W-:Y:S01]  /*2ae0*/  FADD.FTZ R44, R44, -R64.reuse ;  /* 0x800000402c2c7221 */ /* 0x100fe20000010000 */
[--C-:B------:R-:W-:Y:S01]  /*2af0*/  FADD.FTZ R46, R46, -R64.reuse ;  /* 0x800000402e2e7221 */ /* 0x100fe20000010000 */
[--C-:B------:R-:W-:Y:S01]  /*2b00*/  FADD.FTZ R48, R48, -R64.reuse ;  /* 0x8000004030307221 */ /* 0x100fe20000010000 */
[----:B------:R-:W-:Y:S01]  /*2b10*/  FMUL.FTZ R90, R65, R90 ;  /* 0x0000005a415a7220 */ /* 0x000fe20000410000 */
[--C-:B------:R-:W-:Y:S01]  /*2b20*/  FADD.FTZ R105, R49, -R64.reuse ;  /* 0x8000004031697221 */ /* 0x100fe20000010000 */
[C---:B------:R-:W-:Y:S01]  /*2b30*/  FMUL.FTZ R46, R65.reuse, R46 ;  /* 0x0000002e412e7220 */ /* 0x040fe20000410000 */
[C---:B------:R-:W-:Y:S01]  /*2b40*/  FMUL.FTZ R48, R65.reuse, R48 ;  /* 0x0000003041307220 */ /* 0x040fe20000410000 */
[--C-:B------:R-:W-:Y:S01]  /*2b50*/  FADD.FTZ R50, R50, -R64.reuse ;  /* 0x8000004032327221 */ /* 0x100fe20000010000 */
[----:B------:R-:W-:Y:S01]  /*2b60*/  FMUL.FTZ R105, R65, R105 ;  /* 0x0000006941697220 */ /* 0x000fe20000410000 */
[--C-:B------:R-:W-:Y:S01]  /*2b70*/  FADD.FTZ R107, R51, -R64.reuse ;  /* 0x80000040336b7221 */ /* 0x100fe20000010000 */
[----:B------:R-:W-:Y:S01]  /*2b80*/  FADD.FTZ R52, R52, -R64 ;  /* 0x8000004034347221 */ /* 0x000fe20000010000 */
[C---:B------:R-:W-:Y:S01]  /*2b90*/  FMUL.FTZ R50, R65.reuse, R50 ;  /* 0x0000003241327220 */ /* 0x040fe20000410000 */
[----:B0-----:R-:W-:Y:S01]  /*2ba0*/  FADD.FTZ R104, R104, 1 ;  /* 0x3f80000068687421 */ /* 0x001fe20000010000 */
[----:B------:R-:W-:Y:S01]  /*2bb0*/  FFMA.FTZ R105, R72, R105, R0 ;  /* 0x0000006948697223 */ /* 0x000fe20000010000 */
[C---:B------:R-:W-:Y:S01]  /*2bc0*/  FMUL.FTZ R107, R65.reuse, R107 ;  /* 0x0000006b416b7220 */ /* 0x040fe20000410000 */
[----:B------:R-:W-:Y:S01]  /*2bd0*/  FFMA.FTZ R106, R66, R50, R60 ;  /* 0x00000032426a7223 */ /* 0x000fe2000001003c */
[----:B------:R-:W-:Y:S01]  /*2be0*/  FMUL.FTZ R52, R65, R52 ;  /* 0x0000003441347220 */ /* 0x000fe20000410000 */
[--C-:B------:R-:W-:Y:S01]  /*2bf0*/  FADD.FTZ R109, R53, -R64.reuse ;  /* 0x80000040356d7221 */ /* 0x100fe20000010000 */
[----:B------:R-:W0:Y:S01]  /*2c00*/  MUFU.RCP R104, R104 ;  /* 0x0000006800687308 */ /* 0x000e220000001000 */
[--C-:B------:R-:W-:Y:S01]  /*2c10*/  FADD.FTZ R54, R54, -R64.reuse ;  /* 0x8000004036367221 */ /* 0x100fe20000010000 */
[--C-:B------:R-:W-:Y:S01]  /*2c20*/  FADD.FTZ R56, R56, -R64.reuse ;  /* 0x8000004038387221 */ /* 0x100fe20000010000 */
[----:B------:R-:W-:Y:S01]  /*2c30*/  FMUL.FTZ R109, R65, R109 ;  /* 0x0000006d416d7220 */ /* 0x000fe20000410000 */
[--C-:B------:R-:W-:Y:S01]  /*2c40*/  FADD.FTZ R57, R57, -R64.reuse ;  /* 0x8000004039397221 */ /* 0x100fe20000010000 */
[----:B------:R-:W-:Y:S01]  /*2c50*/  FMUL.FTZ R54, R65, R54 ;  /* 0x0000003641367220 */ /* 0x000fe20000410000 */
[----:B------:R-:W-:Y:S01]  /*2c60*/  FADD.FTZ R70, R70, -R64 ;  /* 0x8000004046467221 */ /* 0x000fe20000010000 */
[----:B------:R-:W-:Y:S01]  /*2c70*/  FFMA.FTZ R109, R72, R109, R0 ;  /* 0x0000006d486d7223 */ /* 0x000fe20000010000 */
[----:B------:R-:W-:Y:S01]  /*2c80*/  FADD.FTZ R69, R69, -R64 ;  /* 0x8000004045457221 */ /* 0x000fe20000010000 */
[----:B------:R-:W-:Y:S01]  /*2c90*/  FFMA.FTZ R110, R66, R54, R60 ;  /* 0x00000036426e7223 */ /* 0x000fe2000001003c */
[----:B------:R-:W-:Y:S01]  /*2ca0*/  FMUL.FTZ R70, R65, R70 ;  /* 0x0000004641467220 */ /* 0x000fe20000410000 */
[--C-:B------:R-:W-:Y:S01]  /*2cb0*/  FADD.FTZ R68, R68, -R64.reuse ;  /* 0x8000004044447221 */ /* 0x100fe20000010000 */
[----:B------:R-:W-:-:S03]  /*2cc0*/  FADD.FTZ R74, R74, -R64 ;  /* 0x800000404a4a7221 */ /* 0x000fc60000010000 */
[C---:B------:R-:W-:Y:S01]  /*2cd0*/  FMUL.FTZ R68, R65.reuse, R68 ;  /* 0x0000004441447220 */ /* 0x040fe20000410000 */
[----:B------:R-:W-:Y:S01]  /*2ce0*/  FMUL.FTZ R74, R65, R74 ;  /* 0x0000004a414a7220 */ /* 0x000fe20000410000 */
[----:B0-----:R-:W-:-:S05]  /*2cf0*/  FMUL.FTZ R104, R93, R104 ;  /* 0x000000685d687220 */ /* 0x001fca0000410000 */
[----:B------:R-:W-:Y:S01]  /*2d00*/  F2FP.F16.F32.PACK_AB R94, R104, R94 ;  /* 0x0000005e685e723e */ /* 0x000fe200000000ff */
[----:B------:R-:W-:Y:S01]  /*2d10*/  FADD.FTZ R104, R92, -R64 ;  /* 0x800000405c687221 */ /* 0x000fe20000010000 */
[--C-:B------:R-:W-:Y:S02]  /*2d20*/  HADD2.F32 R92, -RZ, R61.reuse.H0_H0 ;  /* 0x2000003dff5c7230 */ /* 0x100fe40000004100 */
[----:B------:R-:W-:Y:S01]  /*2d30*/  PRMT R93, R94, 0x7632, R93 ;  /* 0x000076325e5d7816 */ /* 0x000fe2000000005d */
[----:B------:R-:W-:Y:S01]  /*2d40*/  FMUL.FTZ R104, R65, R104 ;  /* 0x0000006841687220 */ /* 0x000fe20000410000 */
[----:B------:R-:W-:Y:S01]  /*2d50*/  STG.E.U16 desc[UR6][R62.64], R94 ;  /* 0x0000005e3e007986 */ /* 0x000fe2000c101506 */
[----:B------:R-:W-:-:S03]  /*2d60*/  HADD2.F32 R61, -RZ, R61.H1_H1 ;  /* 0x3000003dff3d7230 */ /* 0x000fc60000004100 */
[----:B------:R0:W-:Y:S02]  /*2d70*/  STG.E.U16 desc[UR6][R62.64+0x2], R93 ;  /* 0x0000025d3e007986 */ /* 0x0001e4000c101506 */
[--C-:B0-----:R-:W-:Y:S02]  /*2d80*/  HADD2.F32 R93, -RZ, R67.reuse.H0_H0 ;  /* 0x20000043ff5d7230 */ /* 0x101fe40000004100 */
[----:B------:R-:W-:-:S03]  /*2d90*/  HADD2.F32 R67, -RZ, R67.H1_H1 ;  /* 0x30000043ff437230 */ /* 0x000fc60000004100 */
[--C-:B------:R-:W-:Y:S01]  /*2da0*/  FFMA.FTZ R104, R104, R93, R92.reuse ;  /* 0x0000005d68687223 */ /* 0x100fe2000001005c */
[--C-:B------:R-:W-:Y:S01]  /*2db0*/  FFMA.FTZ R90, R93, R90, R92.reuse ;  /* 0x0000005a5d5a7223 */ /* 0x100fe2000001005c */
[--C-:B------:R-:W-:Y:S01]  /*2dc0*/  FFMA.FTZ R91, R91, R67, R61.reuse ;  /* 0x000000435b5b7223 */ /* 0x100fe2000001003d */
[----:B------:R-:W-:Y:S01]  /*2dd0*/  FFMA.FTZ R107, R93, R107, R92 ;  /* 0x0000006b5d6b7223 */ /* 0x000fe2000001005c */
[----:B------:R-:W-:Y:S01]  /*2de0*/  FMUL.FTZ R94, R104, -1.4426950216293334961 ;  /* 0xbfb8aa3b685e7820 */ /* 0x000fe20000410000 */
[----:B------:R-:W-:-:S05]  /*2df0*/  FFMA.FTZ R108, R67, R52, R61 ;  /* 0x00000034436c7223 */ /* 0x000fca000001003d */
        /* <DEDUP_REMOVED lines=9> */
[----:B------:R-:W-:Y:S01]  /*2e90*/  F2FP.F16.F32.PACK_AB R94, R104, R94 ;  /* 0x0000005e685e723e */ /* 0x000fe200000000ff */
[----:B------:R-:W-:-:S03]  /*2ea0*/  FFMA.FTZ R104, R67, R48, R61 ;  /* 0x0000003043687223 */ /* 0x000fc6000001003d */
[----:B------:R-:W-:Y:S01]  /*2eb0*/  PRMT R91, R94, 0x7632, R91 ;  /* 0x000076325e5b7816 */ /* 0x000fe2000000005b */
[----:B------:R0:W-:Y:S04]  /*2ec0*/  STG.E.U16 desc[UR6][R62.64+0x4], R94 ;  /* 0x0000045e3e007986 */ /* 0x0001e8000c101506 */
[----:B------:R1:W-:Y:S01]  /*2ed0*/  STG.E.U16 desc[UR6][R62.64+0x6], R91 ;  /* 0x0000065b3e007986 */ /* 0x0003e2000c101506 */
[----:B0-----:R-:W-:Y:S01]  /*2ee0*/  FADD.FTZ R94, R47, -R64 ;  /* 0x800000402f5e7221 */ /* 0x001fe20000010000 */
[----:B-1----:R-:W-:Y:S01]  /*2ef0*/  FMUL.FTZ R63, R115, -1.4426950216293334961 ;  /* 0xbfb8aa3b733f7820 */ /* 0x002fe20000410000 */
[----:B------:R-:W-:Y:S01]  /*2f00*/  FMUL.FTZ R62, R112, -1.4426950216293334961 ;  /* 0xbfb8aa3b703e7820 */ /* 0x000fe20000410000 */
[----:B------:R-:W-:Y:S01]  /*2f10*/  FFMA.FTZ R91, R66, R46, R60 ;  /* 0x0000002e425b7223 */ /* 0x000fe2000001003c */
[----:B------:R-:W-:-:S03]  /*2f20*/  FMUL.FTZ R94, R65, R94 ;  /* 0x0000005e415e7220 */ /* 0x000fc60000410000 */
[----:B------:R-:W0:Y:S01]  /*2f30*/  MUFU.EX2 R63, R63 ;  /* 0x0000003f003f7308 */ /* 0x000e220000000800 */
[----:B------:R-:W-:-:S07]  /*2f40*/  FFMA.FTZ R94, R93, R94, R92 ;  /* 0x0000005e5d5e7223 */ /* 0x000fce000001005c */
[----:B------:R-:W1:Y:S01]  /*2f50*/  MUFU.EX2 R62, R62 ;  /* 0x0000003e003e7308 */ /* 0x000e620000000800 */
[----:B0-----:R-:W-:-:S07]  /*2f60*/  FADD.FTZ R63, R63, 1 ;  /* 0x3f8000003f3f7421 */ /* 0x001fce0000010000 */
[----:B------:R-:W0:Y:S01]  /*2f70*/  MUFU.RCP R63, R63 ;  /* 0x0000003f003f7308 */ /* 0x000e220000001000 */
[----:B-1----:R-:W-:Y:S01]  /*2f80*/  FADD.FTZ R89, R62, 1 ;  /* 0x3f8000003e597421 */ /* 0x002fe20000010000 */
[----:B------:R-:W-:-:S06]  /*2f90*/  FFMA.FTZ R62, R93, R88, R92 ;  /* 0x000000585d3e7223 */ /* 0x000fcc000001005c */
[----:B------:R1:W2:Y:S01]  /*2fa0*/  MUFU.RCP R88, R89 ;  /* 0x0000005900587308 */ /* 0x0002a20000001000 */
[----:B0-----:R-:W-:Y:S01]  /*2fb0*/  FMUL.FTZ R115, R115, R63 ;  /* 0x0000003f73737220 */ /* 0x001fe20000410000 */
[----:B------:R-:W-:Y:S01]  /*2fc0*/  FMUL.FTZ R63, R62, -1.4426950216293334961 ;  /* 0xbfb8aa3b3e3f7820 */ /* 0x000fe20000410000 */
[----:B-1----:R-:W-:-:S05]  /*2fd0*/  FADD.FTZ R89, R87, -R64 ;  /* 0x8000004057597221 */ /* 0x002fca0000010000 */
[----:B------:R0:W1:Y:S01]  /*2fe0*/  MUFU.EX2 R87, R63 ;  /* 0x0000003f00577308 */ /* 0x0000620000000800 */
[----:B--2---:R-:W-:-:S05]  /*2ff0*/  FMUL.FTZ R112, R112, R88 ;  /* 0x0000005870707220 */ /* 0x004fca0000410000 */
[----:B------:R-:W-:Y:S01]  /*3000*/  F2FP.F16.F32.PACK_AB R112, R112, R115 ;  /* 0x000000737070723e */ /* 0x000fe200000000ff */
[----:B0-----:R-:W-:Y:S01]  /*3010*/  FMUL.FTZ R63, R65, R89 ;  /* 0x00000059413f7220 */ /* 0x001fe20000410000 */
[----:B------:R-:W-:-:S03]  /*3020*/  FADD.FTZ R89, R85, -R64 ;  /* 0x8000004055597221 */ /* 0x000fc60000010000 */
[----:B------:R-:W-:-:S04]  /*3030*/  FFMA.FTZ R63, R67, R63, R61 ;  /* 0x0000003f433f7223 */ /* 0x000fc8000001003d */
[----:B------:R-:W-:Y:S01]  /*3040*/  FMUL.FTZ R88, R63, -1.4426950216293334961 ;  /* 0xbfb8aa3b3f587820 */ /* 0x000fe20000410000 */
[----:B-1----:R-:W-:-:S05]  /*3050*/  FADD.FTZ R87, R87, 1 ;  /* 0x3f80000057577421 */ /* 0x002fca0000010000 */
[----:B------:R-:W0:Y:S08]  /*3060*/  MUFU.EX2 R88, R88 ;  /* 0x0000005800587308 */ /* 0x000e300000000800 */
[----:B------:R-:W1:Y:S01]  /*3070*/  MUFU.RCP R87, R87 ;  /* 0x0000005700577308 */ /* 0x000e620000001000 */
[----:B0-----:R-:W-:-:S07]  /*3080*/  FADD.FTZ R88, R88, 1 ;  /* 0x3f80000058587421 */ /* 0x001fce0000010000 */
[----:B------:R-:W0:Y:S01]  /*3090*/  MUFU.RCP R88, R88 ;  /* 0x0000005800587308 */ /* 0x000e220000001000 */
[----:B-1----:R-:W-:Y:S01]  /*30a0*/  FMUL.FTZ R62, R62, R87 ;  /* 0x000000573e3e7220 */ /* 0x002fe20000410000 */
[----:B------:R-:W-:-:S06]  /*30b0*/  FMUL.FTZ R87, R86, -1.4426950216293334961 ;  /* 0xbfb8aa3b56577820 */ /* 0x000fcc0000410000 */
[----:B------:R1:W2:Y:S02]  /*30c0*/  MUFU.EX2 R85, R87 ;  /* 0x0000005700557308 */ /* 0x0002a40000000800 */
[----:B-1----:R-:W-:Y:S01]  /*30d0*/  FMUL.FTZ R87, R65, R89 ;  /* 0x0000005941577220 */ /* 0x002fe20000410000 */
[----:B0-----:R-:W-:-:S03]  /*30e0*/  FMUL.FTZ R63, R63, R88 ;  /* 0x000000583f3f7220 */ /* 0x001fc60000410000 */
[----:B------:R-:W-:Y:S02]  /*30f0*/  FFMA.FTZ R87, R66, R87, R60 ;  /* 0x0000005742577223 */ /* 0x000fe4000001003c */
[----:B------:R-:W-:Y:S02]  /*3100*/  F2FP.F16.F32.PACK_AB R62, R63, R62 ;  /* 0x0000003e3f3e723e */ /* 0x000fe400000000ff */
[----:B------:R-:W-:Y:S01]  /*3110*/  FMUL.FTZ R88, R87, -1.4426950216293334961 ;  /* 0xbfb8aa3b57587820 */ /* 0x000fe20000410000 */
[----:B--2---:R-:W-:Y:S01]  /*3120*/  FADD.FTZ R85, R85, 1 ;  /* 0x3f80000055557421 */ /* 0x004fe20000010000 */
[----:B------:R-:W-:-:S03]  /*3130*/  PRMT R63, R62, 0x7632, R63 ;  /* 0x000076323e3f7816 */ /* 0x000fc6000000003f */
[----:B------:R0:W1:Y:S08]  /*3140*/  MUFU.RCP R89, R85 ;  /* 0x0000005500597308 */ /* 0x0000700000001000 */
[----:B------:R-:W2:Y:S01]  /*3150*/  MUFU.EX2 R88, R88 ;  /* 0x0000005800587308 */ /* 0x000ea20000000800 */
[----:B0-----:R-:W-:-:S04]  /*3160*/  FADD.FTZ R85, R84, -R64 ;  /* 0x8000004054557221 */ /* 0x001fc80000010000 */
[----:B------:R-:W-:-:S04]  /*3170*/  FMUL.FTZ R85, R65, R85 ;  /* 0x0000005541557220 */ /* 0x000fc80000410000 */
[----:B------:R-:W-:Y:S01]  /*3180*/  FFMA.FTZ R85, R93, R85, R92 ;  /* 0x000000555d557223 */ /* 0x000fe2000001005c */
[----:B-1----:R-:W-:Y:S01]  /*3190*/  FMUL.FTZ R84, R86, R89 ;  /* 0x0000005956547220 */ /* 0x002fe20000410000 */
[----:B------:R-:W-:Y:S02]  /*31a0*/  FFMA.FTZ R86, R67, R83, R61 ;  /* 0x0000005343567223 */ /* 0x000fe4000001003d */
[----:B------:R-:W-:Y:S01]  /*31b0*/  FMUL.FTZ R89, R85, -1.4426950216293334961 ;  /* 0xbfb8aa3b55597820 */ /* 0x000fe20000410000 */
[----:B--2---:R-:W-:-:S05]  /*31c0*/  FADD.FTZ R88, R88, 1 ;  /* 0x3f80000058587421 */ /* 0x004fca0000010000 */
[----:B------:R-:W0:Y:S08]  /*31d0*/  MUFU.EX2 R89, R89 ;  /* 0x0000005900597308 */ /* 0x000e300000000800 */
[----:B------:R-:W1:Y:S01]  /*31e0*/  MUFU.RCP R88, R88 ;  /* 0x0000005800587308 */ /* 0x000e620000001000 */
[----:B0-----:R-:W-:-:S07]  /*31f0*/  FADD.FTZ R89, R89, 1 ;  /* 0x3f80000059597421 */ /* 0x001fce0000010000 */
[----:B------:R-:W-:Y:S01]  /*3200*/  MUFU.RCP R89, R89 ;  /* 0x0000005900597308 */ /* 0x000fe20000001000 */
[----:B-1----:R-:W-:Y:S01]  /*3210*/  FMUL.FTZ R83, R87, R88 ;  /* 0x0000005857537220 */ /* 0x002fe20000410000 */
[----:B------:R-:W-:-:S04]  /*3220*/  FMUL.FTZ R87, R86, -1.4426950216293334961 ;  /* 0xbfb8aa3b56577820 */ /* 0x000fc80000410000 */
[----:B------:R-:W-:Y:S02]  /*3230*/  F2FP.F16.F32.PACK_AB R83, R83, R84 ;  /* 0x000000545353723e */ /* 0x000fe400000000ff */
[----:B------:R-:W0:Y:S02]  /*3240*/  MUFU.EX2 R87, R87 ;  /* 0x0000005700577308 */ /* 0x000e240000000800 */
[----:B0-----:R-:W-:Y:S01]  /*3250*/  FADD.FTZ R88, R87, 1 ;  /* 0x3f80000057587421 */ /* 0x001fe20000010000 */
[----:B------:R-:W-:Y:S01]  /*3260*/  FFMA.FTZ R87, R72, R82, R0 ;  /* 0x0000005248577223 */ /* 0x000fe20000010000 */
[----:B------:R-:W-:Y:S01]  /*3270*/  FMUL.FTZ R82, R85, R89 ;  /* 0x0000005955527220 */ /* 0x000fe20000410000 */
[----:B------:R-:W-:Y:S02]  /*3280*/  FFMA.FTZ R85, R66, R81, R60 ;  /* 0x0000005142557223 */ /* 0x000fe4000001003c */
[----:B------:R-:W-:Y:S01]  /*3290*/  FMUL.FTZ R89, R87, -1.4426950216293334961 ;  /* 0xbfb8aa3b57597820 */ /* 0x000fe20000410000 */
[----:B------:R-:W0:Y:S08]  /*32a0*/  MUFU.RCP R88, R88 ;  /* 0x0000005800587308 */ /* 0x000e300000001000 */
[----:B------:R-:W1:Y:S01]  /*32b0*/  MUFU.EX2 R89, R89 ;  /* 0x0000005900597308 */ /* 0x000e620000000800 */
[----:B0-----:R-:W-:Y:S01]  /*32c0*/  FMUL.FTZ R81, R86, R88 ;  /* 0x0000005856517220 */ /* 0x001fe20000410000 */
[----:B------:R-:W-:-:S04]  /*32d0*/  FMUL.FTZ R86, R85, -1.4426950216293334961 ;  /* 0xbfb8aa3b55567820 */ /* 0x000fc80000410000 */
[----:B------:R-:W-:Y:S02]  /*32e0*/  F2FP.F16.F32.PACK_AB R81, R81, R82 ;  /* 0x000000525151723e */ /* 0x000fe400000000ff */
[----:B------:R-:W0:Y:S01]  /*32f0*/  MUFU.EX2 R86, R86 ;  /* 0x0000005600567308 */ /* 0x000e220000000800 */
[----:B-1----:R-:W-:-:S07]  /*3300*/  FADD.FTZ R89, R89, 1 ;  /* 0x3f80000059597421 */ /* 0x002fce0000010000 */
[----:B------:R-:W1:Y:S01]  /*3310*/  MUFU.RCP R89, R89 ;  /* 0x0000005900597308 */ /* 0x000e620000001000 */
[----:B0-----:R-:W-:Y:S01]  /*3320*/  FADD.FTZ R88, R86, 1 ;  /* 0x3f80000056587421 */ /* 0x001fe20000010000 */
[----:B------:R-:W-:-:S06]  /*3330*/  FFMA.FTZ R86, R93, R80, R92 ;  /* 0x000000505d567223 */ /* 0x000fcc000001005c */
[----:B------:R-:W0:Y:S01]  /*3340*/  MUFU.RCP R88, R88 ;  /* 0x0000005800587308 */ /* 0x000e220000001000 */
[----:B-1----:R-:W-:Y:S01]  /*3350*/  FMUL.FTZ R80, R87, R89 ;  /* 0x0000005957507220 */ /* 0x002fe20000410000 */
[----:B------:R-:W-:Y:S01]  /*3360*/  FMUL.FTZ R89, R86, -1.4426950216293334961 ;  /* 0xbfb8aa3b56597820 */ /* 0x000fe20000410000 */
[----:B------:R-:W-:-:S05]  /*3370*/  FFMA.FTZ R87, R67, R79, R61 ;  /* 0x0000004f43577223 */ /* 0x000fca000001003d */
        /* <DEDUP_REMOVED lines=44> */
[----:B------:R-:W-:Y:S01]  /*3640*/  PRMT R22, R20, 0x7632, R22 ;  /* 0x0000763214167816 */ /* 0x000fe20000000016 */
[----:B-1----:R-:W-:-:S06]  /*3650*/  FADD.FTZ R89, R89, 1 ;  /* 0x3f80000059597421 */ /* 0x002fcc0000010000 */
        /* <DEDUP_REMOVED lines=38> */
[----:B-1----:R-:W-:Y:S01]  /*38c0*/  FADD.FTZ R89, R89, 1 ;  /* 0x3f80000059597421 */ /* 0x002fe20000010000 */
[----:B------:R-:W-:-:S06]  /*38d0*/  PRMT R24, R27, 0x7632, R24 ;  /* 0x000076321b187816 */ /* 0x000fcc0000000018 */
        /* <DEDUP_REMOVED lines=71> */
[----:B------:R-:W-:-:S05]  /*3d50*/  FADD.FTZ R89, R40, -R64 ;  /* 0x8000004028597221 */ /* 0x000fca0000010000 */
[----:B------:R1:W2:Y:S02]  /*3d60*/  MUFU.EX2 R40, R87 ;  /* 0x0000005700287308 */ /* 0x0002a40000000800 */
[----:B-1----:R-:W-:Y:S01]  /*3d70*/  FMUL.FTZ R87, R65, R89 ;  /* 0x0000005941577220 */ /* 0x002fe20000410000 */
[----:B0-----:R-:W-:-:S03]  /*3d80*/  FMUL.FTZ R85, R85, R88 ;  /* 0x0000005855557220 */ /* 0x001fc60000410000 */
[----:B------:R-:W-:Y:S02]  /*3d90*/  FFMA.FTZ R87, R67, R87, R61 ;  /* 0x0000005743577223 */ /* 0x000fe4000001003d */
[----:B------:R-:W-:Y:S02]  /*3da0*/  F2FP.F16.F32.PACK_AB R39, R85, R39 ;  /* 0x000000275527723e */ /* 0x000fe400000000ff */
[----:B------:R-:W-:Y:S01]  /*3db0*/  FMUL.FTZ R88, R87, -1.4426950216293334961 ;  /* 0xbfb8aa3b57587820 */ /* 0x000fe20000410000 */
[----:B--2---:R-:W-:-:S04]  /*3dc0*/  FADD.FTZ R40, R40, 1 ;  /* 0x3f80000028287421 */ /* 0x004fc80000010000 */
[----:B------:R0:W1:Y:S08]  /*3dd0*/  MUFU.RCP R89, R40 ;  /* 0x0000002800597308 */ /* 0x0000700000001000 */
[----:B------:R-:W2:Y:S01]  /*3de0*/  MUFU.EX2 R88, R88 ;  /* 0x0000005800587308 */ /* 0x000ea20000000800 */
[----:B0-----:R-:W-:-:S04]  /*3df0*/  FADD.FTZ R40, R41, -R64 ;  /* 0x8000004029287221 */ /* 0x001fc80000010000 */
[----:B------:R-:W-:Y:S01]  /*3e00*/  FMUL.FTZ R40, R65, R40 ;  /* 0x0000002841287220 */ /* 0x000fe20000410000 */
[----:B-1----:R-:W-:Y:S01]  /*3e10*/  FMUL.FTZ R86, R86, R89 ;  /* 0x0000005956567220 */ /* 0x002fe20000410000 */
[----:B------:R-:W-:Y:S01]  /*3e20*/  FFMA.FTZ R89, R66, R42, R60 ;  /* 0x0000002a42597223 */ /* 0x000fe2000001003c */
[----:B------:R-:W-:Y:S01]  /*3e30*/  FMUL.FTZ R42, R90, -1.4426950216293334961 ;  /* 0xbfb8aa3b5a2a7820 */ /* 0x000fe20000410000 */
[----:B--2---:R-:W-:Y:S01]  /*3e40*/  FADD.FTZ R41, R88, 1 ;  /* 0x3f80000058297421 */ /* 0x004fe20000010000 */
[----:B------:R-:W-:-:S04]  /*3e50*/  FFMA.FTZ R88, R72, R40, R0 ;  /* 0x0000002848587223 */ /* 0x000fc80000010000 */
[----:B------:R-:W0:Y:S08]  /*3e60*/  MUFU.EX2 R42, R42 ;  /* 0x0000002a002a7308 */ /* 0x000e300000000800 */
[----:B------:R1:W2:Y:S02]  /*3e70*/  MUFU.RCP R40, R41 ;  /* 0x0000002900287308 */ /* 0x0002a40000001000 */
[----:B-1----:R-:W-:Y:S01]  /*3e80*/  FMUL.FTZ R41, R88, -1.4426950216293334961 ;  /* 0xbfb8aa3b58297820 */ /* 0x002fe20000410000 */
[----:B0-----:R-:W-:-:S05]  /*3e90*/  FADD.FTZ R42, R42, 1 ;  /* 0x3f8000002a2a7421 */ /* 0x001fca0000010000 */
[----:B------:R0:W1:Y:S01]  /*3ea0*/  MUFU.RCP R43, R42 ;  /* 0x0000002a002b7308 */ /* 0x0000620000001000 */
[----:B--2---:R-:W-:Y:S01]  /*3eb0*/  FMUL.FTZ R87, R87, R40 ;  /* 0x0000002857577220 */ /* 0x004fe20000410000 */
[----:B------:R-:W-:-:S06]  /*3ec0*/  FMUL.FTZ R40, R89, -1.4426950216293334961 ;  /* 0xbfb8aa3b59287820 */ /* 0x000fcc0000410000 */
[----:B------:R-:W2:Y:S01]  /*3ed0*/  MUFU.EX2 R41, R41 ;  /* 0x0000002900297308 */ /* 0x000ea20000000800 */
[----:B0-----:R-:W-:Y:S01]  /*3ee0*/  FADD.FTZ R42, R45, -R64 ;  /* 0x800000402d2a7221 */ /* 0x001fe20000010000 */
[----:B------:R-:W-:Y:S01]  /*3ef0*/  FMUL.FTZ R45, R65, R69 ;  /* 0x00000045412d7220 */ /* 0x000fe20000410000 */
[----:B------:R-:W-:Y:S02]  /*3f00*/  F2FP.F16.F32.PACK_AB R86, R87, R86 ;  /* 0x000000565756723e */ /* 0x000fe400000000ff */
[----:B------:R-:W-:Y:S01]  /*3f10*/  FMUL.FTZ R42, R65, R42 ;  /* 0x0000002a412a7220 */ /* 0x000fe20000410000 */
[C-C-:B------:R-:W-:Y:S01]  /*3f20*/  FFMA.FTZ R45, R66.reuse, R45, R60.reuse ;  /* 0x0000002d422d7223 */ /* 0x140fe2000001003c */
[----:B------:R-:W-:Y:S01]  /*3f30*/  FFMA.FTZ R66, R66, R74, R60 ;  /* 0x0000004a42427223 */ /* 0x000fe2000001003c */
[----:B------:R-:W0:Y:S01]  /*3f40*/  MUFU.EX2 R40, R40 ;  /* 0x0000002800287308 */ /* 0x000e220000000800 */
[----:B-1----:R-:W-:Y:S01]  /*3f50*/  FMUL.FTZ R90, R90, R43 ;  /* 0x0000002b5a5a7220 */ /* 0x002fe20000410000 */
[----:B------:R-:W-:Y:S01]  /*3f60*/  LEA R60, P2, R19, UR10, 0x1 ;  /* 0x0000000a133c7c11 */ /* 0x000fe2000f8408ff */
[----:B------:R-:W-:Y:S01]  /*3f70*/  FMUL.FTZ R52, R66, -1.4426950216293334961 ;  /* 0xbfb8aa3b42347820 */ /* 0x000fe20000410000 */
[----:B--2---:R-:W-:-:S05]  /*3f80*/  FADD.FTZ R41, R41, 1 ;  /* 0x3f80000029297421 */ /* 0x004fca0000010000 */
[----:B------:R-:W-:Y:S01]  /*3f90*/  MUFU.EX2 R52, R52 ;  /* 0x0000003400347308 */ /* 0x000fe20000000800 */
[----:B0-----:R-:W-:-:S07]  /*3fa0*/  FADD.FTZ R40, R40, 1 ;  /* 0x3f80000028287421 */ /* 0x001fce0000010000 */
[----:B------:R-:W0:Y:S08]  /*3fb0*/  MUFU.RCP R41, R41 ;  /* 0x0000002900297308 */ /* 0x000e300000001000 */
[----:B------:R-:W1:Y:S01]  /*3fc0*/  MUFU.RCP R40, R40 ;  /* 0x0000002800287308 */ /* 0x000e620000001000 */
[----:B0-----:R-:W-:Y:S01]  /*3fd0*/  FMUL.FTZ R88, R88, R41 ;  /* 0x0000002958587220 */ /* 0x001fe20000410000 */
[----:B------:R-:W-:-:S04]  /*3fe0*/  FMUL.FTZ R41, R65, R44 ;  /* 0x0000002c41297220 */ /* 0x000fc80000410000 */
[----:B------:R-:W-:Y:S01]  /*3ff0*/  FFMA.FTZ R41, R67, R41, R61 ;  /* 0x0000002943297223 */ /* 0x000fe2000001003d */
[----:B-1----:R-:W-:-:S03]  /*4000*/  FMUL.FTZ R89, R89, R40 ;  /* 0x0000002859597220 */ /* 0x002fc60000410000 */
[----:B------:R-:W-:Y:S02]  /*4010*/  FMUL.FTZ R40, R41, -1.4426950216293334961 ;  /* 0xbfb8aa3b29287820 */ /* 0x000fe40000410000 */
[----:B------:R-:W-:-:S04]  /*4020*/  F2FP.F16.F32.PACK_AB R88, R89, R88 ;  /* 0x000000585958723e */ /* 0x000fc800000000ff */
[----:B------:R-:W0:Y:S01]  /*4030*/  MUFU.EX2 R40, R40 ;  /* 0x0000002800287308 */ /* 0x000e220000000800 */
[----:B------:R-:W-:Y:S01]  /*4040*/  PRMT R26, R88, 0x7632, R26 ;  /* 0x00007632581a7816 */ /* 0x000fe2000000001a */
[----:B0-----:R-:W-:Y:S01]  /*4050*/  FADD.FTZ R44, R40, 1 ;  /* 0x3f800000282c7421 */ /* 0x001fe20000010000 */
[----:B------:R-:W-:-:S05]  /*4060*/  FFMA.FTZ R40, R72, R42, R0 ;  /* 0x0000002a48287223 */ /* 0x000fca0000010000 */
[----:B------:R-:W0:Y:S01]  /*4070*/  MUFU.RCP R42, R44 ;  /* 0x0000002c002a7308 */ /* 0x000e220000001000 */
[----:B------:R-:W-:-:S07]  /*4080*/  FMUL.FTZ R43, R40, -1.4426950216293334961 ;  /* 0xbfb8aa3b282b7820 */ /* 0x000fce0000410000 */
[----:B------:R-:W1:Y:S01]  /*4090*/  MUFU.EX2 R43, R43 ;  /* 0x0000002b002b7308 */ /* 0x000e620000000800 */
[----:B0-----:R-:W-:Y:S01]  /*40a0*/  FMUL.FTZ R46, R41, R42 ;  /* 0x0000002a292e7220 */ /* 0x001fe20000410000 */
[----:B------:R-:W-:-:S04]  /*40b0*/  FMUL.FTZ R41, R91, -1.4426950216293334961 ;  /* 0xbfb8aa3b5b297820 */ /* 0x000fc80000410000 */
[----:B------:R-:W-:Y:S02]  /*40c0*/  F2FP.F16.F32.PACK_AB R46, R46, R90 ;  /* 0x0000005a2e2e723e */ /* 0x000fe400000000ff */
[----:B------:R-:W0:Y:S01]  /*40d0*/  MUFU.EX2 R41, R41 ;  /* 0x0000002900297308 */ /* 0x000e220000000800 */
[----:B-1----:R-:W-:-:S07]  /*40e0*/  FADD.FTZ R42, R43, 1 ;  /* 0x3f8000002b2a7421 */ /* 0x002fce0000010000 */
[----:B------:R-:W1:Y:S01]  /*40f0*/  MUFU.RCP R42, R42 ;  /* 0x0000002a002a7308 */ /* 0x000e620000001000 */
[----:B0-----:R-:W-:-:S07]  /*4100*/  FADD.FTZ R41, R41, 1 ;  /* 0x3f80000029297421 */ /* 0x001fce0000010000 */
[----:B------:R-:W0:Y:S01]  /*4110*/  MUFU.RCP R41, R41 ;  /* 0x0000002900297308 */ /* 0x000e220000001000 */
[----:B-1----:R-:W-:Y:S01]  /*4120*/  FMUL.FTZ R47, R40, R42 ;  /* 0x0000002a282f7220 */ /* 0x002fe20000410000 */
[----:B------:R-:W-:Y:S01]  /*4130*/  FMUL.FTZ R40, R94, -1.4426950216293334961 ;  /* 0xbfb8aa3b5e287820 */ /* 0x000fe20000410000 */
[----:B------:R-:W-:-:S05]  /*4140*/  FMUL.FTZ R42, R104, -1.4426950216293334961 ;  /* 0xbfb8aa3b682a7820 */ /* 0x000fca0000410000 */
[----:B------:R-:W1:Y:S01]  /*4150*/  MUFU.EX2 R40, R40 ;  /* 0x0000002800287308 */ /* 0x000e620000000800 */
[----:B0-----:R-:W-:-:S07]  /*4160*/  FMUL.FTZ R91, R91, R41 ;  /* 0x000000295b5b7220 */ /* 0x001fce0000410000 */
[----:B------:R-:W0:Y:S01]  /*4170*/  MUFU.EX2 R42, R42 ;  /* 0x0000002a002a7308 */ /* 0x000e220000000800 */
[----:B------:R-:W-:Y:S01]  /*4180*/  F2FP.F16.F32.PACK_AB R47, R91, R47 ;  /* 0x0000002f5b2f723e */ /* 0x000fe200000000ff */
[----:B-1----:R-:W-:-:S06]  /*4190*/  FADD.FTZ R40, R40, 1 ;  /* 0x3f80000028287421 */ /* 0x002fcc0000010000 */
[----:B------:R0:W1:Y:S02]  /*41a0*/  MUFU.RCP R41, R40 ;  /* 0x0000002800297308 */ /* 0x0000640000001000 */
[----:B0-----:R-:W-:Y:S01]  /*41b0*/  FADD.FTZ R40, R42, 1 ;  /* 0x3f8000002a287421 */ /* 0x001fe20000010000 */
[----:B------:R-:W-:-:S05]  /*41c0*/  FMUL.FTZ R42, R110, -1.4426950216293334961 ;  /* 0xbfb8aa3b6e2a7820 */ /* 0x000fca0000410000 */
[----:B------:R-:W0:Y:S01]  /*41d0*/  MUFU.RCP R40, R40 ;  /* 0x0000002800287308 */ /* 0x000e220000001000 */
[----:B-1----:R-:W-:Y:S01]  /*41e0*/  FMUL.FTZ R94, R94, R41 ;  /* 0x000000295e5e7220 */ /* 0x002fe20000410000 */
[----:B------:R-:W-:-:S06]  /*41f0*/  FMUL.FTZ R41, R105, -1.4426950216293334961 ;  /* 0xbfb8aa3b69297820 */ /* 0x000fcc0000410000 */
[----:B------:R-:W1:Y:S08]  /*4200*/  MUFU.EX2 R42, R42 ;  /* 0x0000002a002a7308 */ /* 0x000e700000000800 */
[----:B------:R-:W2:Y:S01]  /*4210*/  MUFU.EX2 R41, R41 ;  /* 0x0000002900297308 */ /* 0x000ea20000000800 */
[----:B0-----:R-:W-:Y:S01]  /*4220*/  FMUL.FTZ R104, R104, R40 ;  /* 0x0000002868687220 */ /* 0x001fe20000410000 */
[----:B------:R-:W-:-:S04]  /*4230*/  FMUL.FTZ R40, R106, -1.4426950216293334961 ;  /* 0xbfb8aa3b6a287820 */ /* 0x000fc80000410000 */
[----:B------:R-:W-:Y:S02]  /*4240*/  F2FP.F16.F32.PACK_AB R94, R104, R94 ;  /* 0x0000005e685e723e */ /* 0x000fe400000000ff */
[----:B------:R-:W0:Y:S01]  /*4250*/  MUFU.EX2 R40, R40 ;  /* 0x0000002800287308 */ /* 0x000e220000000800 */
[----:B-1----:R-:W-:-:S07]  /*4260*/  FADD.FTZ R43, R42, 1 ;  /* 0x3f8000002a2b7421 */ /* 0x002fce0000010000 */
[----:B------:R-:W1:Y:S01]  /*4270*/  MUFU.RCP R43, R43 ;  /* 0x0000002b002b7308 */ /* 0x000e620000001000 */
[----:B--2---:R-:W-:-:S07]  /*4280*/  FADD.FTZ R41, R41, 1 ;  /* 0x3f80000029297421 */ /* 0x004fce0000010000 */
[----:B------:R-:W2:Y:S01]  /*4290*/  MUFU.RCP R41, R41 ;  /* 0x0000002900297308 */ /* 0x000ea20000001000 */
[----:B0-----:R-:W-:-:S07]  /*42a0*/  FADD.FTZ R40, R40, 1 ;  /* 0x3f80000028287421 */ /* 0x001fce0000010000 */
[----:B------:R-:W0:Y:S01]  /*42b0*/  MUFU.RCP R40, R40 ;  /* 0x0000002800287308 */ /* 0x000e220000001000 */
[----:B-1----:R-:W-:Y:S01]  /*42c0*/  FMUL.FTZ R110, R110, R43 ;  /* 0x0000002b6e6e7220 */ /* 0x002fe20000410000 */
[----:B--2---:R-:W-:Y:S01]  /*42d0*/  FMUL.FTZ R105, R105, R41 ;  /* 0x0000002969697220 */ /* 0x004fe20000410000 */
[----:B------:R-:W-:-:S06]  /*42e0*/  FMUL.FTZ R41, R107, -1.4426950216293334961 ;  /* 0xbfb8aa3b6b297820 */ /* 0x000fcc0000410000 */
        /* <DEDUP_REMOVED lines=10> */
[----:B------:R-:W-:-:S06]  /*4390*/  FMUL.FTZ R41, R109, -1.4426950216293334961 ;  /* 0xbfb8aa3b6d297820 */ /* 0x000fcc0000410000 */
[----:B------:R-:W1:Y:S01]  /*43a0*/  MUFU.EX2 R41, R41 ;  /* 0x0000002900297308 */ /* 0x000e620000000800 */
[----:B0-----:R-:W-:-:S05]  /*43b0*/  FMUL.FTZ R108, R108, R40 ;  /* 0x000000286c6c7220 */ /* 0x001fca0000410000 */
[----:B------:R-:W-:Y:S01]  /*43c0*/  F2FP.F16.F32.PACK_AB R107, R108, R107 ;  /* 0x0000006b6c6b723e */ /* 0x000fe200000000ff */
[----:B-1----:R-:W-:Y:S01]  /*43d0*/  FADD.FTZ R40, R41, 1 ;  /* 0x3f80000029287421 */ /* 0x002fe20000010000 */
[----:B------:R-:W-:-:S04]  /*43e0*/  FADD.FTZ R41, R55, -R64 ;  /* 0x8000004037297221 */ /* 0x000fc80000010000 */
[----:B------:R-:W-:Y:S01]  /*43f0*/  FMUL.FTZ R41, R65, R41 ;  /* 0x0000002941297220 */ /* 0x000fe20000410000 */
[----:B------:R-:W0:Y:S03]  /*4400*/  MUFU.RCP R40, R40 ;  /* 0x0000002800287308 */ /* 0x000e260000001000 */
[----:B------:R-:W-:Y:S01]  /*4410*/  FFMA.FTZ R42, R93, R41, R92 ;  /* 0x000000295d2a7223 */ /* 0x000fe2000001005c */
[----:B------:R-:W-:-:S04]  /*4420*/  FMUL.FTZ R41, R65, R56 ;  /* 0x0000003841297220 */ /* 0x000fc80000410000 */
[----:B------:R-:W-:-:S04]  /*4430*/  FFMA.FTZ R41, R67, R41, R61 ;  /* 0x0000002943297223 */ /* 0x000fc8000001003d */
[----:B------:R-:W-:Y:S01]  /*4440*/  FMUL.FTZ R43, R41, -1.4426950216293334961 ;  /* 0xbfb8aa3b292b7820 */ /* 0x000fe20000410000 */
[----:B0-----:R-:W-:Y:S01]  /*4450*/  FMUL.FTZ R109, R109, R40 ;  /* 0x000000286d6d7220 */ /* 0x001fe20000410000 */
[----:B------:R-:W-:-:S04]  /*4460*/  FMUL.FTZ R40, R42, -1.4426950216293334961 ;  /* 0xbfb8aa3b2a287820 */ /* 0x000fc80000410000 */
[----:B------:R-:W0:Y:S01]  /*4470*/  MUFU.EX2 R43, R43 ;  /* 0x0000002b002b7308 */ /* 0x000e220000000800 */
[----:B------:R-:W-:-:S07]  /*4480*/  F2FP.F16.F32.PACK_AB R109, R110, R109 ;  /* 0x0000006d6e6d723e */ /* 0x000fce00000000ff */
[----:B------:R-:W1:Y:S01]  /*4490*/  MUFU.EX2 R40, R40 ;  /* 0x0000002800287308 */ /* 0x000e620000000800 */
[----:B0-----:R-:W-:-:S07]  /*44a0*/  FADD.FTZ R48, R43, 1 ;  /* 0x3f8000002b307421 */ /* 0x001fce0000010000 */
[----:B------:R0:W2:Y:S01]  /*44b0*/  MUFU.RCP R43, R48 ;  /* 0x00000030002b7308 */ /* 0x0000a20000001000 */
[----:B-1----:R-:W-:-:S07]  /*44c0*/  FADD.FTZ R40, R40, 1 ;  /* 0x3f80000028287421 */ /* 0x002fce0000010000 */
[----:B------:R1:W3:Y:S01]  /*44d0*/  MUFU.RCP R44, R40 ;  /* 0x00000028002c7308 */ /* 0x0002e20000001000 */
[----:B0-----:R-:W-:-:S04]  /*44e0*/  FADD.FTZ R48, R73, -R64 ;  /* 0x8000004049307221 */ /* 0x001fc80000010000 */
[----:B------:R-:W-:Y:S01]  /*44f0*/  FMUL.FTZ R49, R65, R48 ;  /* 0x0000003041317220 */ /* 0x000fe20000410000 */
[----:B------:R-:W-:Y:S01]  /*4500*/  FFMA.FTZ R48, R93, R68, R92 ;  /* 0x000000445d307223 */ /* 0x000fe2000001005c */
[----:B-1----:R-:W-:Y:S01]  /*4510*/  FMUL.FTZ R40, R65, R57 ;  /* 0x0000003941287220 */ /* 0x002fe20000410000 */
[----:B--2---:R-:W-:Y:S01]  /*4520*/  FMUL.FTZ R69, R41, R43 ;  /* 0x0000002b29457220 */ /* 0x004fe20000410000 */
[----:B------:R-:W-:Y:S01]  /*4530*/  FMUL.FTZ R41, R45, -1.4426950216293334961 ;  /* 0xbfb8aa3b2d297820 */ /* 0x000fe20000410000 */
[----:B------:R-:W-:Y:S01]  /*4540*/  FMUL.FTZ R51, R48, -1.4426950216293334961 ;  /* 0xbfb8aa3b30337820 */ /* 0x000fe20000410000 */
[C-C-:B------:R-:W-:Y:S01]  /*4550*/  FFMA.FTZ R40, R72.reuse, R40, R0.reuse ;  /* 0x0000002848287223 */ /* 0x140fe20000010000 */
[----:B------:R-:W-:Y:S01]  /*4560*/  FFMA.FTZ R72, R72, R70, R0 ;  /* 0x0000004648487223 */ /* 0x000fe20000010000 */
[----:B------:R-:W-:Y:S01]  /*4570*/  FFMA.FTZ R92, R93, R49, R92 ;  /* 0x000000315d5c7223 */ /* 0x000fe2000001005c */
[----:B------:R-:W-:Y:S01]  /*4580*/  FADD.FTZ R70, R52, 1 ;  /* 0x3f80000034467421 */ /* 0x000fe20000010000 */
[----:B---3--:R-:W-:Y:S01]  /*4590*/  FMUL.FTZ R0, R42, R44 ;  /* 0x0000002c2a007220 */ /* 0x008fe20000410000 */
[----:B------:R-:W-:Y:S01]  /*45a0*/  FMUL.FTZ R42, R40, -1.4426950216293334961 ;  /* 0xbfb8aa3b282a7820 */ /* 0x000fe20000410000 */
[----:B------:R-:W0:Y:S01]  /*45b0*/  MUFU.EX2 R41, R41 ;  /* 0x0000002900297308 */ /* 0x000e220000000800 */
[--C-:B------:R-:W-:Y:S01]  /*45c0*/  FADD.FTZ R44, R71, -R64.reuse ;  /* 0x80000040472c7221 */ /* 0x100fe20000010000 */
[----:B------:R-:W-:Y:S01]  /*45d0*/  FADD.FTZ R64, R75, -R64 ;  /* 0x800000404b407221 */ /* 0x000fe20000010000 */
[----:B------:R-:W-:Y:S01]  /*45e0*/  FMUL.FTZ R54, R72, -1.4426950216293334961 ;  /* 0xbfb8aa3b48367820 */ /* 0x000fe20000410000 */
[----:B------:R-:W-:Y:S01]  /*45f0*/  F2FP.F16.F32.PACK_AB R0, R69, R0 ;  /* 0x000000004500723e */ /* 0x000fe200000000ff */
[C---:B------:R-:W-:Y:S01]  /*4600*/  FMUL.FTZ R49, R65.reuse, R44 ;  /* 0x0000002c41317220 */ /* 0x040fe20000410000 */
[----:B------:R-:W-:-:S02]  /*4610*/  FMUL.FTZ R65, R65, R64 ;  /* 0x0000004041417220 */ /* 0x000fc40000410000 */
[----:B------:R-:W1:Y:S01]  /*4620*/  MUFU.EX2 R42, R42 ;  /* 0x0000002a002a7308 */ /* 0x000e620000000800 */
[C-C-:B------:R-:W-:Y:S01]  /*4630*/  FFMA.FTZ R68, R67.reuse, R49, R61.reuse ;  /* 0x0000003143447223 */ /* 0x140fe2000001003d */
[----:B------:R-:W-:Y:S01]  /*4640*/  FFMA.FTZ R67, R67, R65, R61 ;  /* 0x0000004143437223 */ /* 0x000fe2000001003d */
[----:B------:R-:W-:Y:S02]  /*4650*/  LEA.HI.X R61, R19, UR11, R118, 0x1, P2 ;  /* 0x0000000b133d7c11 */ /* 0x000fe400090f0c76 */
[----:B------:R-:W-:Y:S01]  /*4660*/  FMUL.FTZ R49, R68, -1.4426950216293334961 ;  /* 0xbfb8aa3b44317820 */ /* 0x000fe20000410000 */
[----:B------:R-:W-:Y:S02]  /*4670*/  FMUL.FTZ R56, R67, -1.4426950216293334961 ;  /* 0xbfb8aa3b43387820 */ /* 0x000fe40000410000 */
[----:B------:R-:W-:Y:S01]  /*4680*/  MUFU.EX2 R51, R51 ;  /* 0x0000003300337308 */ /* 0x000fe20000000800 */
[----:B0-----:R-:W-:-:S07]  /*4690*/  FADD.FTZ R50, R41, 1 ;  /* 0x3f80000029327421 */ /* 0x001fce0000010000 */
[----:B------:R-:W-:Y:S01]  /*46a0*/  MUFU.RCP R50, R50 ;  /* 0x0000003200327308 */ /* 0x000fe20000001000 */
[----:B-1----:R-:W-:-:S07]  /*46b0*/  FADD.FTZ R43, R42, 1 ;  /* 0x3f8000002a2b7421 */ /* 0x002fce0000010000 */
[----:B------:R-:W0:Y:S08]  /*46c0*/  MUFU.RCP R42, R43 ;  /* 0x0000002b002a7308 */ /* 0x000e300000001000 */
[----:B------:R-:W1:Y:S08]  /*46d0*/  MUFU.EX2 R54, R54 ;  /* 0x0000003600367308 */ /* 0x000e700000000800 */
[----:B------:R-:W2:Y:S01]  /*46e0*/  MUFU.EX2 R49, R49 ;  /* 0x0000003100317308 */ /* 0x000ea20000000800 */
[----:B0-----:R-:W-:Y:S01]  /*46f0*/  FMUL.FTZ R64, R40, R42 ;  /* 0x0000002a28407220 */ /* 0x001fe20000410000 */
[----:B------:R-:W-:-:S04]  /*4700*/  LEA R40, P1, R5, UR10, 0x1 ;  /* 0x0000000a05287c11 */ /* 0x000fc8000f8208ff */
[----:B------:R-:W-:Y:S01]  /*4710*/  LEA.HI.X R41, R5, UR11, R95, 0x1, P1 ;  /* 0x0000000b05297c11 */ /* 0x000fe200088f0c5f */
[----:B------:R-:W-:Y:S01]  /*4720*/  FMUL.FTZ R5, R45, R50 ;  /* 0x000000322d057220 */ /* 0x000fe20000410000 */
[----:B------:R-:W-:Y:S01]  /*4730*/  FADD.FTZ R50, R51, 1 ;  /* 0x3f80000033327421 */ /* 0x000fe20000010000 */
[----:B------:R-:W-:Y:S01]  /*4740*/  LEA R42, P1, R6, UR10, 0x1 ;  /* 0x0000000a062a7c11 */ /* 0x000fe2000f8208ff */
[----:B-1----:R-:W-:Y:S01]  /*4750*/  FADD.FTZ R51, R54, 1 ;  /* 0x3f80000036337421 */ /* 0x002fe20000010000 */
[----:B------:R-:W-:Y:S01]  /*4760*/  FMUL.FTZ R54, R92, -1.4426950216293334961 ;  /* 0xbfb8aa3b5c367820 */ /* 0x000fe20000410000 */
[----:B------:R-:W0:Y:S01]  /*4770*/  MUFU.RCP R65, R50 ;  /* 0x0000003200417308 */ /* 0x000e220000001000 */
[----:B------:R-:W-:Y:S01]  /*4780*/  LEA.HI.X R43, R6, UR11, R96, 0x1, P1 ;  /* 0x0000000b062b7c11 */ /* 0x000fe200088f0c60 */
[----:B------:R-:W-:Y:S01]  /*4790*/  STG.E.U16 desc[UR6][R40.64], R112 ;  /* 0x0000007028007986 */ /* 0x000fe2000c101506 */
[----:B------:R-:W-:Y:S01]  /*47a0*/  LEA R6, P1, R7, UR10, 0x1 ;  /* 0x0000000a07067c11 */ /* 0x000fe2000f8208ff */
[----:B--2---:R-:W-:-:S02]  /*47b0*/  FADD.FTZ R53, R49, 1 ;  /* 0x3f80000031357421 */ /* 0x004fc40000010000 */
[----:B------:R-:W-:Y:S01]  /*47c0*/  STG.E.U16 desc[UR6][R40.64+0x4], R62 ;  /* 0x0000043e28007986 */ /* 0x000fe2000c101506 */
[----:B------:R-:W-:Y:S01]  /*47d0*/  LEA.HI.X R7, R7, UR11, R97, 0x1, P1 ;  /* 0x0000000b07077c11 */ /* 0x000fe200088f0c61 */
[----:B------:R-:W1:Y:S01]  /*47e0*/  MUFU.RCP R51, R51 ;  /* 0x0000003300337308 */ /* 0x000e620000001000 */
[C---:B------:R-:W-:Y:S01]  /*47f0*/  LEA R44, P1, R8.reuse, UR10, 0x1 ;  /* 0x0000000a082c7c11 */ /* 0x040fe2000f8208ff */
[----:B------:R-:W-:Y:S01]  /*4800*/  STG.E.U16 desc[UR6][R40.64+0x6], R63 ;  /* 0x0000063f28007986 */ /* 0x000fe2000c101506 */
[----:B------:R-:W-:Y:S02]  /*4810*/  F2FP.F16.F32.PACK_AB R5, R5, R64 ;  /* 0x000000400505723e */ /* 0x000fe400000000ff */
[----:B------:R-:W-:Y:S02]  /*4820*/  LEA.HI.X R45, R8, UR11, R98, 0x1, P1 ;  /* 0x0000000b082d7c11 */ /* 0x000fe400088f0c62 */
[----:B------:R-:W-:Y:S01]  /*4830*/  LEA R8, P1, R9, UR10, 0x1 ;  /* 0x0000000a09087c11 */ /* 0x000fe2000f8208ff */
[----:B------:R-:W2:Y:S01]  /*4840*/  MUFU.RCP R53, R53 ;  /* 0x0000003500357308 */ /* 0x000ea20000001000 */
[----:B0-----:R-:W-:Y:S01]  /*4850*/  FMUL.FTZ R65, R48, R65 ;  /* 0x0000004130417220 */ /* 0x001fe20000410000 */
[----:B------:R-:W-:-:S02]  /*4860*/  PRMT R28, R5, 0x7632, R28 ;  /* 0x00007632051c7816 */ /* 0x000fc4000000001c */
[----:B------:R-:W-:Y:S02]  /*4870*/  LEA.HI.X R9, R9, UR11, R99, 0x1, P1 ;  /* 0x0000000b09097c11 */ /* 0x000fe400088f0c63 */
[----:B------:R-:W-:Y:S02]  /*4880*/  LEA R48, P1, R10, UR10, 0x1 ;  /* 0x0000000a0a307c11 */ /* 0x000fe4000f8208ff */
[----:B------:R-:W0:Y:S01]  /*4890*/  MUFU.EX2 R54, R54 ;  /* 0x0000003600367308 */ /* 0x000e220000000800 */
[----:B-1----:R-:W-:Y:S01]  /*48a0*/  FMUL.FTZ R72, R72, R51 ;  /* 0x0000003348487220 */ /* 0x002fe20000410000 */
[----:B------:R-:W-:Y:S02]  /*48b0*/  LEA.HI.X R49, R10, UR11, R100, 0x1, P1 ;  /* 0x0000000b0a317c11 */ /* 0x000fe400088f0c64 */
[----:B------:R-:W-:-:S04]  /*48c0*/  LEA R10, P1, R11, UR10, 0x1 ;  /* 0x0000000a0b0a7c11 */ /* 0x000fc8000f8208ff */
[----:B------:R-:W-:Y:S01]  /*48d0*/  LEA.HI.X R11, R11, UR11, R101, 0x1, P1 ;  /* 0x0000000b0b0b7c11 */ /* 0x000fe200088f0c65 */
[----:B------:R-:W1:Y:S01]  /*48e0*/  MUFU.EX2 R55, R56 ;  /* 0x0000003800377308 */ /* 0x000e620000000800 */
[----:B------:R-:W-:Y:S01]  /*48f0*/  LEA R50, P1, R12, UR10, 0x1 ;  /* 0x0000000a0c327c11 */ /* 0x000fe2000f8208ff */
[----:B--2---:R-:W-:-:S03]  /*4900*/  FMUL.FTZ R68, R68, R53 ;  /* 0x0000003544447220 */ /* 0x004fc60000410000 */
[----:B------:R-:W-:Y:S02]  /*4910*/  LEA.HI.X R51, R12, UR11, R102, 0x1, P1 ;  /* 0x0000000b0c337c11 */ /* 0x000fe400088f0c66 */
[C---:B------:R-:W-:Y:S01]  /*4920*/  LEA R12, P1, R13.reuse, UR10, 0x1 ;  /* 0x0000000a0d0c7c11 */ /* 0x040fe2000f8208ff */
[----:B0-----:R-:W-:Y:S01]  /*4930*/  FADD.FTZ R71, R54, 1 ;  /* 0x3f80000036477421 */ /* 0x001fe20000010000 */
[----:B------:R-:W0:Y:S01]  /*4940*/  MUFU.RCP R70, R70 ;  /* 0x0000004600467308 */ /* 0x000e220000001000 */
[----:B------:R-:W-:Y:S02]  /*4950*/  F2FP.F16.F32.PACK_AB R65, R68, R65 ;  /* 0x000000414441723e */ /* 0x000fe400000000ff */
[----:B------:R-:W-:Y:S02]  /*4960*/  LEA.HI.X R13, R13, UR11, R103, 0x1, P1 ;  /* 0x0000000b0d0d7c11 */ /* 0x000fe400088f0c67 */
[----:B------:R-:W-:Y:S01]  /*4970*/  LEA R52, P1, R14, UR10, 0x1 ;  /* 0x0000000a0e347c11 */ /* 0x000fe2000f8208ff */
[----:B-1----:R-:W-:-:S03]  /*4980*/  FADD.FTZ R74, R55, 1 ;  /* 0x3f800000374a7421 */ /* 0x002fc60000010000 */
[----:B------:R-:W-:Y:S01]  /*4990*/  LEA.HI.X R53, R14, UR11, R111, 0x1, P1 ;  /* 0x0000000b0e357c11 */ /* 0x000fe200088f0c6f */
[----:B------:R-:W1:Y:S01]  /*49a0*/  MUFU.RCP R71, R71 ;  /* 0x0000004700477308 */ /* 0x000e620000001000 */
[----:B------:R-:W-:-:S04]  /*49b0*/  LEA R14, P1, R15, UR10, 0x1 ;  /* 0x0000000a0f0e7c11 */ /* 0x000fc8000f8208ff */
[----:B------:R-:W-:Y:S02]  /*49c0*/  LEA.HI.X R15, R15, UR11, R113, 0x1, P1 ;  /* 0x0000000b0f0f7c11 */ /* 0x000fe400088f0c71 */
[----:B------:R-:W-:Y:S01]  /*49d0*/  LEA R54, P1, R16, UR10, 0x1 ;  /* 0x0000000a10367c11 */ /* 0x000fe2000f8208ff */
[----:B0-----:R-:W-:Y:S01]  /*49e0*/  FMUL.FTZ R19, R66, R70 ;  /* 0x0000004642137220 */ /* 0x001fe20000410000 */
[----:B------:R-:W-:Y:S01]  /*49f0*/  PRMT R66, R81, 0x7632, R66 ;  /* 0x0000763251427816 */ /* 0x000fe20000000042 */
[----:B------:R-:W0:Y:S01]  /*4a00*/  MUFU.RCP R74, R74 ;  /* 0x0000004a004a7308 */ /* 0x000e220000001000 */
[----:B------:R-:W-:Y:S02]  /*4a10*/  LEA.HI.X R55, R16, UR11, R114, 0x1, P1 ;  /* 0x0000000b10377c11 */ /* 0x000fe400088f0c72 */
[----:B------:R-:W-:Y:S02]  /*4a20*/  LEA R16, P1, R17, UR10, 0x1 ;  /* 0x0000000a11107c11 */ /* 0x000fe4000f8208ff */
[----:B------:R-:W-:-:S02]  /*4a30*/  F2FP.F16.F32.PACK_AB R19, R19, R72 ;  /* 0x000000481313723e */ /* 0x000fc400000000ff */
[----:B------:R-:W-:Y:S01]  /*4a40*/  LEA.HI.X R17, R17, UR11, R116, 0x1, P1 ;  /* 0x0000000b11117c11 */ /* 0x000fe200088f0c74 */
[----:B-1----:R-:W-:Y:S01]  /*4a50*/  FMUL.FTZ R71, R92, R71 ;  /* 0x000000475c477220 */ /* 0x002fe20000410000 */
[C---:B------:R-:W-:Y:S02]  /*4a60*/  LEA R56, P1, R18.reuse, UR10, 0x1 ;  /* 0x0000000a12387c11 */ /* 0x040fe4000f8208ff */
[----:B------:R-:W-:Y:S02]  /*4a70*/  PRMT R30, R19, 0x7632, R30 ;  /* 0x00007632131e7816 */ /* 0x000fe4000000001e */
[----:B------:R-:W-:Y:S01]  /*4a80*/  LEA.HI.X R57, R18, UR11, R117, 0x1, P1 ;  /* 0x0000000b12397c11 */ /* 0x000fe200088f0c75 */
[----:B------:R-:W-:Y:S01]  /*4a90*/  ULDC.64 UR10, c[0x0][0x238] ;  /* 0x00008e00000a7ab9 */ /* 0x000fe20000000a00 */
[----:B------:R-:W-:Y:S01]  /*4aa0*/  PRMT R18, R112, 0x7632, R18 ;  /* 0x0000763270127816 */ /* 0x000fe20000000012 */
[----:B0-----:R-:W-:Y:S01]  /*4ab0*/  FMUL.FTZ R74, R67, R74 ;  /* 0x0000004a434a7220 */ /* 0x001fe20000410000 */
[----:B------:R-:W-:-:S03]  /*4ac0*/  IADD3 R4, P1, R4, 0x4, RZ ;  /* 0x0000000404047810 */ /* 0x000fc60007f3e0ff */
[----:B------:R0:W-:Y:S01]  /*4ad0*/  STG.E.U16 desc[UR6][R40.64+0x2], R18 ;  /* 0x0000021228007986 */ /* 0x0001e2000c101506 */
[----:B------:R-:W-:-:S03]  /*4ae0*/  F2FP.F16.F32.PACK_AB R71, R74, R71 ;  /* 0x000000474a47723e */ /* 0x000fc600000000ff */
[----:B------:R-:W-:Y:S01]  /*4af0*/  STG.E.U16 desc[UR6][R42.64], R83 ;  /* 0x000000532a007986 */ /* 0x000fe2000c101506 */
[----:B------:R-:W-:Y:S02]  /*4b00*/  IADD3.X R3, RZ, R3, RZ, P1, !PT ;  /* 0x00000003ff037210 */ /* 0x000fe40000ffe4ff */
[----:B------:R-:W-:Y:S01]  /*4b10*/  ISETP.GE.U32.AND P1, PT, R4, UR10, PT ;  /* 0x0000000a04007c0c */ /* 0x000fe2000bf26070 */
[----:B------:R-:W-:Y:S03]  /*4b20*/  STG.E.U16 desc[UR6][R42.64+0x4], R81 ;  /* 0x000004512a007986 */ /* 0x000fe6000c101506 */
[----:B------:R-:W-:Y:S01]  /*4b30*/  ISETP.GE.AND.EX P1, PT, R3, UR11, PT, P1 ;  /* 0x0000000b03007c0c */ /* 0x000fe2000bf26310 */
[----:B------:R-:W-:Y:S01]  /*4b40*/  STG.E.U16 desc[UR6][R42.64+0x6], R66 ;  /* 0x000006422a007986 */ /* 0x000fe2000c101506 */
[----:B0-----:R-:W-:Y:S02]  /*4b50*/  PRMT R41, R83, 0x7632, R41 ;  /* 0x0000763253297816 */ /* 0x001fe40000000029 */
[----:B------:R-:W-:-:S02]  /*4b60*/  PRMT R18, R79, 0x7632, R18 ;  /* 0x000076324f127816 */ /* 0x000fc40000000012 */
[----:B------:R-:W-:Y:S01]  /*4b70*/  PRMT R40, R77, 0x7632, R40 ;  /* 0x000076324d287816 */ /* 0x000fe20000000028 */
[----:B------:R-:W-:Y:S04]  /*4b80*/  STG.E.U16 desc[UR6][R42.64+0x2], R41 ;  /* 0x000002292a007986 */ /* 0x000fe8000c101506 */
[----:B------:R-:W-:Y:S04]  /*4b90*/  STG.E.U16 desc[UR6][R6.64], R79 ;  /* 0x0000004f06007986 */ /* 0x000fe8000c101506 */
[----:B------:R0:W-:Y:S04]  /*4ba0*/  STG.E.U16 desc[UR6][R6.64+0x2], R18 ;  /* 0x0000021206007986 */ /* 0x0001e8000c101506 */
[----:B------:R-:W-:Y:S04]  /*4bb0*/  STG.E.U16 desc[UR6][R6.64+0x4], R77 ;  /* 0x0000044d06007986 */ /* 0x000fe8000c101506 */
[----:B------:R1:W-:Y:S01]  /*4bc0*/  STG.E.U16 desc[UR6][R6.64+0x6], R40 ;  /* 0x0000062806007986 */ /* 0x0003e2000c101506 */
[----:B0-----:R-:W-:-:S03]  /*4bd0*/  PRMT R18, R25, 0x7632, R18 ;  /* 0x0000763219127816 */ /* 0x001fc60000000012 */
[----:B------:R-:W-:Y:S04]  /*4be0*/  STG.E.U16 desc[UR6][R44.64], R20 ;  /* 0x000000142c007986 */ /* 0x000fe8000c101506 */
[----:B------:R-:W-:Y:S01]  /*4bf0*/  STG.E.U16 desc[UR6][R44.64+0x2], R22 ;  /* 0x000002162c007986 */ /* 0x000fe2000c101506 */
[----:B-1----:R-:W-:-:S03]  /*4c00*/  PRMT R7, R21, 0x7632, R7 ;  /* 0x0000763215077816 */ /* 0x002fc60000000007 */
[----:B------:R-:W-:Y:S01]  /*4c10*/  STG.E.U16 desc[UR6][R44.64+0x4], R21 ;  /* 0x000004152c007986 */ /* 0x000fe2000c101506 */
[----:B------:R-:W-:-:S03]  /*4c20*/  PRMT R6, R23, 0x7632, R6 ;  /* 0x0000763217067816 */ /* 0x000fc60000000006 */
[----:B------:R0:W-:Y:S04]  /*4c30*/  STG.E.U16 desc[UR6][R44.64+0x6], R7 ;  /* 0x000006072c007986 */ /* 0x0001e8000c101506 */
[----:B------:R-:W-:Y:S04]  /*4c40*/  STG.E.U16 desc[UR6][R8.64], R23 ;  /* 0x0000001708007986 */ /* 0x000fe8000c101506 */
[----:B------:R1:W-:Y:S01]  /*4c50*/  STG.E.U16 desc[UR6][R8.64+0x2], R6 ;  /* 0x0000020608007986 */ /* 0x0003e2000c101506 */
[----:B0-----:R-:W-:-:S03]  /*4c60*/  PRMT R7, R29, 0x7632, R7 ;  /* 0x000076321d077816 */ /* 0x001fc60000000007 */
[----:B------:R0:W-:Y:S04]  /*4c70*/  STG.E.U16 desc[UR6][R8.64+0x4], R25 ;  /* 0x0000041908007986 */ /* 0x0001e8000c101506 */
[----:B------:R2:W-:Y:S01]  /*4c80*/  STG.E.U16 desc[UR6][R8.64+0x6], R18 ;  /* 0x0000061208007986 */ /* 0x0005e2000c101506 */
[----:B-1----:R-:W-:-:S03]  /*4c90*/  PRMT R6, R31, 0x7632, R6 ;  /* 0x000076321f067816 */ /* 0x002fc60000000006 */
[----:B------:R1:W-:Y:S04]  /*4ca0*/  STG.E.U16 desc[UR6][R48.64+0x6], R7 ;  /* 0x0000060730007986 */ /* 0x0003e8000c101506 */
[----:B------:R3:W-:Y:S01]  /*4cb0*/  STG.E.U16 desc[UR6][R48.64], R27 ;  /* 0x0000001b30007986 */ /* 0x0007e2000c101506 */
[----:B0-----:R-:W-:Y:S02]  /*4cc0*/  PRMT R25, R35, 0x7632, R25 ;  /* 0x0000763223197816 */ /* 0x001fe40000000019 */
[----:B--2---:R-:W-:Y:S01]  /*4cd0*/  PRMT R8, R33, 0x7632, R8 ;  /* 0x0000763221087816 */ /* 0x004fe20000000008 */
[----:B------:R-:W-:Y:S01]  /*4ce0*/  STG.E.U16 desc[UR6][R48.64+0x2], R24 ;  /* 0x0000021830007986 */ /* 0x000fe2000c101506 */
[----:B-1----:R-:W-:-:S03]  /*4cf0*/  PRMT R7, R37, 0x7632, R7 ;  /* 0x0000763225077816 */ /* 0x002fc60000000007 */
[----:B------:R-:W-:Y:S01]  /*4d00*/  STG.E.U16 desc[UR6][R48.64+0x4], R29 ;  /* 0x0000041d30007986 */ /* 0x000fe2000c101506 */
[----:B---3--:R-:W-:-:S03]  /*4d10*/  PRMT R27, R105, 0x7632, R27 ;  /* 0x00007632691b7816 */ /* 0x008fc6000000001b */
        /* <DEDUP_REMOVED lines=48> */
.L_x_3155:
        /* <DEDUP_REMOVED lines=14> */
.L_x_3244:


//--------------------- .text._ZN13group_norm_v214gn_cuda_kernelI6__halfLi480ELi1ELi16ELi60ELi1024ELb1ELi64ELi960ELi960ELi4ELb1ELi9ELb0ELb0ENS_16CompileConditionILi900EEEEEvPT_PKS4_S7_S7_flPfS8_Pj --------------------------
	.section	.text._ZN13group_norm_v214gn_cuda_kernelI6__halfLi480ELi1ELi16ELi60ELi1024ELb1ELi64ELi960ELi960ELi4ELb1ELi9ELb0ELb0ENS_16CompileConditionILi900EEEEEvPT_PKS4_S7_S7_flPfS8_Pj,"ax",@progbits
	.align	128
        .global         _ZN13group_norm_v214gn_cuda_kernelI6__halfLi480ELi1ELi16ELi60ELi1024ELb1ELi64ELi960ELi960ELi4ELb1ELi9ELb0ELb0ENS_16CompileConditionILi900EEEEEvPT_PKS4_S7_S7_flPfS8_Pj
        .type           _ZN13group_norm_v214gn_cuda_kernelI6__halfLi480ELi1ELi16ELi60ELi1024ELb1ELi64ELi960ELi960ELi4ELb1ELi9ELb0ELb0ENS_16CompileConditionILi900EEEEEvPT_PKS4_S7_S7_flPfS8_Pj,@function
        .size           _ZN13group_norm_v214gn_cuda_kernelI6__halfLi480ELi1ELi16ELi60ELi1024ELb1ELi64ELi960ELi960ELi4ELb1ELi9ELb0ELb0ENS_16CompileConditionILi900EEEEEvPT_PKS4_S7_S7_flPfS8_Pj,(.L_x_3245 - _ZN13group_norm_v214gn_cuda_kernelI6__halfLi480ELi1ELi16ELi60ELi1024ELb1ELi64ELi960ELi960ELi4ELb1ELi9ELb0ELb0ENS_16CompileConditionILi900EEEEEvPT_PKS4_S7_S7_flPfS8_Pj)
        .other          _ZN13group_norm_v214gn_cuda_kernelI6__halfLi480ELi1ELi16ELi60ELi1024ELb1ELi64ELi960ELi960ELi4ELb1ELi9ELb0ELb0ENS_16CompileConditionILi900EEEEEvPT_PKS4_S7_S7_flPfS8_Pj,@"STO_CUDA_ENTRY STV_DEFAULT"
_ZN13group_norm_v214gn_cuda_kernelI6__halfLi480ELi1ELi16ELi60ELi1024ELb1ELi64ELi960ELi960ELi4ELb1ELi9ELb0ELb0ENS_16CompileConditionILi900EEEEEvPT_PKS4_S7_S7_flPfS8_Pj:
.text._ZN13group_norm_v214gn_cuda_kernelI6__halfLi480ELi1ELi16ELi60ELi1024ELb1ELi64ELi960ELi960ELi4ELb1ELi9ELb0ELb0ENS_16CompileConditionILi900EEEEEvPT_PKS4_S7_S7_flPfS8_Pj:
        /* <DEDUP_REMOVED lines=10> */
[----:B------:R-:W-:Y:S01]  /*00a0*/  MOV R56, UR8 ;  /* 0x0000000800387c02 */ /* 0x000fe20008000f00 */
[----:B------:R-:W2:Y:S05]  /*00b0*/  S2R R6, SR_CTAID.X ;  /* 0x0000000000067919 */ /* 0x000eaa0000002500 */
        /* <DEDUP_REMOVED lines=19> */
[----:B------:R-:W-:Y:S01]  /*01f0*/  IADD3 R2, R5, 0x4, RZ ;  /* 0x0000000405027810 */ /* 0x000fe20007ffe0ff */
[----:B------:R0:W-:Y:S01]  /*0200*/  STL [R1+0x284], R6 ;  /* 0x0002840601007387 */ /* 0x0001e20000100800 */
[----:B------:R-:W-:Y:S02]  /*0210*/  LEA R4, R7, R4, 0x3 ;  /* 0x0000000407047211 */ /* 0x000fe400078e18ff */
[----:B------:R-:W-:Y:S02]  /*0220*/  LOP3.LUT R0, R3, 0xf8, RZ, 0xc0, !PT ;  /* 0x000000f803007812 */ /* 0x000fe400078ec0ff */
[----:B------:R-:W-:Y:S01]  /*0230*/  IADD3 R3, R5, 0x8, RZ ;  /* 0x0000000805037810 */ /* 0x000fe20007ffe0ff */
[----:B------:R1:W-:Y:S01]  /*0240*/  STL [R1+0x288], R4 ;  /* 0x0002880401007387 */ /* 0x0003e20000100800 */
[----:B------:R-:W-:-:S02]  /*0250*/  SHF.R.U32.HI R2, RZ, 0x2, R2 ;  /* 0x00000002ff027819 */ /* 0x000fc40000011602 */
[C---:B------:R-:W-:Y:S01]  /*0260*/  IADD3 R12, R5.reuse, 0x1c, RZ ;  /* 0x0000001c050c7810 */ /* 0x040fe20007ffe0ff */
[----:B------:R2:W-:Y:S01]  /*0270*/  STL [R1+0x280], R0 ;  /* 0x0002800001007387 */ /* 0x0005e20000100800 */
[C---:B0-----:R-:W-:Y:S02]  /*0280*/  IADD3 R6, R5.reuse, 0x10, RZ ;  /* 0x0000001005067810 */ /* 0x041fe40007ffe0ff */
[C---:B------:R-:W-:Y:S02]  /*0290*/  IADD3 R14, R5.reuse, 0x20, RZ ;  /* 0x00000020050e7810 */ /* 0x040fe40007ffe0ff */
[C---:B------:R-:W-:Y:S02]  /*02a0*/  IADD3 R16, R5.reuse, 0x24, RZ ;  /* 0x0000002405107810 */ /* 0x040fe40007ffe0ff */
[C---:B-1----:R-:W-:Y:S02]  /*02b0*/  IADD3 R4, R5.reuse, 0xc, RZ ;  /* 0x0000000c05047810 */ /* 0x042fe40007ffe0ff */
[----:B------:R-:W-:-:S02]  /*02c0*/  IADD3 R18, R5, 0x28, RZ ;  /* 0x0000002805127810 */ /* 0x000fc40007ffe0ff */
[C---:B------:R-:W-:Y:S02]  /*02d0*/  IADD3 R20, R5.reuse, 0x2c, RZ ;  /* 0x0000002c05147810 */ /* 0x040fe40007ffe0ff */
[C---:B------:R-:W-:Y:S02]  /*02e0*/  IADD3 R22, R5.reuse, 0x30, RZ ;  /* 0x0000003005167810 */ /* 0x040fe40007ffe0ff */
[C---:B------:R-:W-:Y:S02]  /*02f0*/  IADD3 R24, R5.reuse, 0x34, RZ ;  /* 0x0000003405187810 */ /* 0x040fe40007ffe0ff */
[----:B--2---:R-:W-:Y:S02]  /*0300*/  SHF.R.U32.HI R0, RZ, 0x2, R5 ;  /* 0x00000002ff007819 */ /* 0x004fe40000011605 */
[----:B------:R-:W-:Y:S02]  /*0310*/  IADD3 R26, R5, 0x38, RZ ;  /* 0x00000038051a7810 */ /* 0x000fe40007ffe0ff */
[----:B------:R-:W-:Y:S01]  /*0320*/  SHF.R.U32.HI R3, RZ, 0x2, R3 ;  /* 0x00000002ff037819 */ /* 0x000fe20000011603 */
[----:B------:R-:W-:Y:S01]  /*0330*/  IMAD R0, R0, 0x18, R30 ;  /* 0x0000001800007824 */ /* 0x000fe200078e021e */
[----:B------:R-:W-:Y:S01]  /*0340*/  SHF.R.U32.HI R5, RZ, 0x2, R4 ;  /* 0x00000002ff057819 */ /* 0x000fe20000011604 */
[----:B------:R-:W-:Y:S01]  /*0350*/  IMAD R4, R2, 0x18, R30 ;  /* 0x0000001802047824 */ /* 0x000fe200078e021e */
[----:B------:R-:W-:-:S02]  /*0360*/  SHF.L.U32 R2, R29, 0x3, RZ ;  /* 0x000000031d027819 */ /* 0x000fc400000006ff */
[----:B------:R-:W-:Y:S01]  /*0370*/  SHF.R.U32.HI R7, RZ, 0x2, R6 ;  /* 0x00000002ff077819 */ /* 0x000fe20000011606 */
[----:B------:R-:W-:Y:S01]  /*0380*/  IMAD R6, R3, 0x18, R30 ;  /* 0x0000001803067824 */ /* 0x000fe200078e021e */
[----:B------:R-:W-:Y:S01]  /*0390*/  SHF.R.U32.HI R9, RZ, 0x2, R8 ;  /* 0x00000002ff097819 */ /* 0x000fe20000011608 */
[----:B------:R-:W-:Y:S01]  /*03a0*/  IMAD R8, R5, 0x18, R30 ;  /* 0x0000001805087824 */ /* 0x000fe200078e021e */
[----:B------:R-:W-:Y:S01]  /*03b0*/  LOP3.LUT R3, R2, 0x8, RZ, 0xc0, !PT ;  /* 0x0000000802037812 */ /* 0x000fe200078ec0ff */
[----:B------:R-:W-:Y:S01]  /*03c0*/  HFMA2.MMA R5, -RZ, RZ, 0, 0 ;  /* 0x00000000ff057435 */ /* 0x000fe200000001ff */
[----:B------:R-:W-:Y:S01]  /*03d0*/  SHF.R.U32.HI R11, RZ, 0x2, R10 ;  /* 0x00000002ff0b7819 */ /* 0x000fe2000001160a */
[----:B------:R-:W-:Y:S01]  /*03e0*/  IMAD R10, R7, 0x18, R30 ;  /* 0x00000018070a7824 */ /* 0x000fe200078e021e */
[----:B------:R-:W-:Y:S02]  /*03f0*/  IADD3 R0, R0, R3, RZ ;  /* 0x0000000300007210 */ /* 0x000fe40007ffe0ff */
[----:B------:R-:W-:-:S02]  /*0400*/  IADD3 R2, R3, R4, RZ ;  /* 0x0000000403027210 */ /* 0x000fc40007ffe0ff */
[----:B------:R-:W-:Y:S01]  /*0410*/  STL [R1+0x140], R5 ;  /* 0x0001400501007387 */ /* 0x000fe20000100800 */
[----:B------:R-:W-:Y:S01]  /*0420*/  SHF.R.U32.HI R13, RZ, 0x2, R12 ;  /* 0x00000002ff0d7819 */ /* 0x000fe2000001160c */
[----:B------:R-:W-:Y:S01]  /*0430*/  IMAD R12, R9, 0x18, R30 ;  /* 0x00000018090c7824 */ /* 0x000fe200078e021e */
[----:B------:R-:W-:Y:S01]  /*0440*/  SHF.R.U32.HI R15, RZ, 0x2, R14 ;  /* 0x00000002ff0f7819 */ /* 0x000fe2000001160e */
[----:B------:R0:W-:Y:S01]  /*0450*/  STL [R1+0x27c], R0 ;  /* 0x00027c0001007387 */ /* 0x0001e20000100800 */
[----:B------:R-:W-:Y:S01]  /*0460*/  IADD3 R4, R3, R8, RZ ;  /* 0x0000000803047210 */ /* 0x000fe20007ffe0ff */
[----:B------:R-:W-:Y:S01]  /*0470*/  IMAD R14, R11, 0x18, R30 ;  /* 0x000000180b0e7824 */ /* 0x000fe200078e021e */
[----:B------:R-:W-:Y:S01]  /*0480*/  SHF.R.U32.HI R17, RZ, 0x2, R16 ;  /* 0x00000002ff117819 */ /* 0x000fe20000011610 */
[----:B------:R1:W-:Y:S01]  /*0490*/  STL [R1+0x278], R2 ;  /* 0x0002780201007387 */ /* 0x0003e20000100800 */
[----:B------:R-:W-:Y:S01]  /*04a0*/  SHF.R.U32.HI R19, RZ, 0x2, R18 ;  /* 0x00000002ff137819 */ /* 0x000fe20000011612 */
[----:B------:R-:W-:Y:S01]  /*04b0*/  IMAD R16, R13, 0x18, R30 ;  /* 0x000000180d107824 */ /* 0x000fe200078e021e */
[----:B------:R-:W-:Y:S01]  /*04c0*/  SHF.R.U32.HI R21, RZ, 0x2, R20 ;  /* 0x00000002ff157819 */ /* 0x000fe20000011614 */
[----:B------:R-:W-:Y:S01]  /*04d0*/  IMAD R18, R15, 0x18, R30 ;  /* 0x000000180f127824 */ /* 0x000fe200078e021e */
[----:B------:R-:W-:Y:S01]  /*04e0*/  SHF.R.U32.HI R23, RZ, 0x2, R22 ;  /* 0x00000002ff177819 */ /* 0x000fe20000011616 */
[--C-:B------:R-:W-:Y:S01]  /*04f0*/  IMAD R20, R17, 0x18, R30.reuse ;  /* 0x0000001811147824 */ /* 0x100fe200078e021e */
[----:B0-----:R-:W-:Y:S01]  /*0500*/  IADD3 R0, R3, R6, RZ ;  /* 0x0000000603007210 */ /* 0x001fe20007ffe0ff */
[----:B------:R-:W-:Y:S01]  /*0510*/  IMAD R22, R19, 0x18, R30 ;  /* 0x0000001813167824 */ /* 0x000fe200078e021e */
[----:B------:R-:W-:Y:S01]  /*0520*/  SHF.R.U32.HI R25, RZ, 0x2, R24 ;  /* 0x00000002ff197819 */ /* 0x000fe20000011618 */
[----:B------:R-:W-:Y:S01]  /*0530*/  IMAD R24, R21, 0x18, R30 ;  /* 0x0000001815187824 */ /* 0x000fe200078e021e */
[----:B-1----:R-:W-:Y:S01]  /*0540*/  IADD3 R2, R3, R10, RZ ;  /* 0x0000000a03027210 */ /* 0x002fe20007ffe0ff */
[----:B------:R0:W-:Y:S01]  /*0550*/  STL [R1+0x274], R0 ;  /* 0x0002740001007387 */ /* 0x0001e20000100800 */
[----:B------:R-:W-:Y:S01]  /*0560*/  SHF.R.U32.HI R27, RZ, 0x2, R26 ;  /* 0x00000002ff1b7819 */ /* 0x000fe2000001161a */
[--C-:B------:R-:W-:Y:S01]  /*0570*/  IMAD R26, R23, 0x18, R30.reuse ;  /* 0x00000018171a7824 */ /* 0x100fe200078e021e */
[----:B------:R-:W-:Y:S01]  /*0580*/  ISETP.EQ.U32.AND P1, PT, RZ, UR6, PT ;  /* 0x00000006ff007c0c */ /* 0x000fe2000bf22070 */
[----:B------:R1:W-:Y:S01]  /*0590*/  STL [R1+0x270], R4 ;  /* 0x0002700401007387 */ /* 0x0003e20000100800 */
[--C-:B------:R-:W-:Y:S01]  /*05a0*/  IMAD R28, R25, 0x18, R30.reuse ;  /* 0x00000018191c7824 */ /* 0x100fe200078e021e */
[----:B------:R-:W-:Y:S01]  /*05b0*/  ISETP.GT.U32.OR P0, PT, R29, 0xf, P0 ;  /* 0x0000000f1d00780c */ /* 0x000fe20000704470 */
[----:B------:R-:W-:Y:S01]  /*05c0*/  IMAD R30, R27, 0x18, R30 ;  /* 0x000000181b1e7824 */ /* 0x000fe200078e021e */
[----:B------:R2:W-:Y:S01]  /*05d0*/  STL [R1+0x26c], R2 ;  /* 0x00026c0201007387 */ /* 0x0005e20000100800 */
[----:B0-----:R-:W-:-:S02]  /*05e0*/  IADD3 R0, R3, R12, RZ ;  /* 0x0000000c03007210 */ /* 0x001fc40007ffe0ff */
[----:B------:R-:W-:Y:S01]  /*05f0*/  ISETP.EQ.OR.EX P0, PT, RZ, UR7, P0, P1 ;  /* 0x00000007ff007c0c */ /* 0x000fe20008702710 */
[----:B------:R-:W-:Y:S01]  /*0600*/  ULDC.64 UR6, c[0x0][0x208] ;  /* 0x0000820000067ab9 */ /* 0x000fe20000000a00 */
[C---:B-1----:R-:W-:Y:S01]  /*0610*/  IADD3 R4, R3.reuse, R14, RZ ;  /* 0x0000000e03047210 */ /* 0x042fe20007ffe0ff */
[----:B------:R0:W-:Y:S01]  /*0620*/  STL [R1+0x268], R0 ;  /* 0x0002680001007387 */ /* 0x0001e20000100800 */
[C---:B---3--:R-:W-:Y:S02]  /*0630*/  LEA R58, P1, R56.reuse, R58, 0x2 ;  /* 0x0000003a383a7211 */ /* 0x048fe400078210ff */
[----:B--2---:R-:W-:Y:S01]  /*0640*/  IADD3 R2, R3, R16, RZ ;  /* 0x0000001003027210 */ /* 0x004fe20007ffe0ff */
[----:B------:R1:W-:Y:S01]  /*0650*/  STL [R1+0x264], R4 ;  /* 0x0002640401007387 */ /* 0x0003e20000100800 */
[----:B------:R-:W-:-:S03]  /*0660*/  LEA.HI.X R59, R56, R59, R5, 0x2, P1 ;  /* 0x0000003b383b7211 */ /* 0x000fc600008f1405 */
[----:B------:R2:W-:Y:S01]  /*0670*/  STL [R1+0x260], R2 ;  /* 0x0002600201007387 */ /* 0x0005e20000100800 */
        /* <DEDUP_REMOVED lines=15> */
.L_x_3162:
[----:B-1----:R-:W2:Y:S01]  /*0770*/  LDL R0, [R1+0x140] ;  /* 0x0001400001007983 */ /* 0x002ea20000100800 */
[----:B------:R-:W0:Y:S01]  /*0780*/  S2R R4, SR_TID.X ;  /* 0x0000000000047919 */ /* 0x000e220000002100 */
[----:B------:R-:W1:Y:S01]  /*0790*/  S2UR UR14, SR_CTAID.X ;  /* 0x00000000000e79c3 */ /* 0x000e620000002500 */
[----:B------:R-:W-:Y:S01]  /*07a0*/  MOV R61, RZ ;  /* 0x000000ff003d7202 */ /* 0x000fe20000000f00 */
[----:B------:R-:W-:Y:S01]  /*07b0*/  ULDC.64 UR10, c[0x0][0x218] ;  /* 0x00008600000a7ab9 */ /* 0x000fe20000000a00 */
[----:B------:R-:W-:Y:S01]  /*07c0*/  ULDC.64 UR12, c[0x0][0x228] ;  /* 0x00008a00000c7ab9 */ /* 0x000fe20000000a00 */
[----:B-1----:R-:W-:Y:S01]  /*07d0*/  USHF.L.U32 UR5, UR14, 0x6, URZ ;  /* 0x000000060e057899 */ /* 0x002fe2000800063f */
[----:B0-----:R-:W-:-:S03]  /*07e0*/  IMAD.WIDE.U32 R2, R4, -0x77777777, RZ ;  /* 0x8888888904027825 */ /* 0x001fc600078e00ff */
[----:B------:R-:W-:Y:S02]  /*07f0*/  ULOP3.LUT UR5, UR5, 0x3c0, URZ, 0xc0, !UPT ;  /* 0x000003c005057892 */ /* 0x000fe4000f8ec03f */
[----:B------:R-:W-:-:S05]  /*0800*/  SHF.R.U32.HI R2, RZ, 0x7, R3 ;  /* 0x00000007ff027819 */ /* 0x000fca0000011603 */
[C---:B------:R-:W-:Y:S01]  /*0810*/  IMAD R60, R2.reuse, -0xf0, R4 ;  /* 0xffffff10023c7824 */ /* 0x040fe200078e0204 */
[----:B------:R-:W-:-:S04]  /*0820*/  IADD3 R32, R2, UR5, RZ ;  /* 0x0000000502207c10 */ /* 0x000fc8000fffe0ff */
[----:B------:R-:W-:Y:S01]  /*0830*/  SHF.L.U32 R60, R60, 0x2, RZ ;  /* 0x000000023c3c7819 */ /* 0x000fe200000006ff */
[----:B------:R-:W-:-:S04]  /*0840*/  IMAD R32, R32, 0x3c0, RZ ;  /* 0x000003c020207824 */ /* 0x000fc800078e02ff */
[----:B------:R-:W-:-:S03]  /*0850*/  IMAD.WIDE.U32 R28, R56, 0xf0000, R60 ;  /* 0x000f0000381c7825 */ /* 0x000fc600078e003c */
[C---:B------:R-:W-:Y:S02]  /*0860*/  IADD3 R55, P1, R32.reuse, R28, RZ ;  /* 0x0000001c20377210 */ /* 0x040fe40007f3e0ff */
[C---:B------:R-:W-:Y:S02]  /*0870*/  IADD3 R5, R32.reuse, 0xf00, RZ ;  /* 0x00000f0020057810 */ /* 0x040fe40007ffe0ff */
[C---:B------:R-:W-:Y:S02]  /*0880*/  IADD3 R7, R32.reuse, 0x1680, RZ ;  /* 0x0000168020077810 */ /* 0x040fe40007ffe0ff */
[C---:B------:R-:W-:Y:S02]  /*0890*/  IADD3 R9, R32.reuse, 0x1e00, RZ ;  /* 0x00001e0020097810 */ /* 0x040fe40007ffe0ff */
[----:B------:R-:W-:Y:S01]  /*08a0*/  IADD3 R11, R32, 0x3480, RZ ;  /* 0x00003480200b7810 */ /* 0x000fe20007ffe0ff */
[----:B--2---:R-:W-:-:S05]  /*08b0*/  IMAD R3, R0, 0xf0000, RZ ;  /* 0x000f000000037824 */ /* 0x004fca00078e02ff */
[----:B------:R-:W-:Y:S02]  /*08c0*/  IADD3 R29, R29, R3, RZ ;  /* 0x000000031d1d7210 */ /* 0x000fe40007ffe0ff */
[----:B------:R-:W-:Y:S02]  /*08d0*/  IADD3 R3, R32, 0x780, RZ ;  /* 0x0000078020037810 */ /* 0x000fe40007ffe0ff */
[----:B------:R-:W-:Y:S02]  /*08e0*/  IADD3.X R2, RZ, R29, RZ, P1, !PT ;  /* 0x0000001dff027210 */ /* 0x000fe40000ffe4ff */
[----:B------:R-:W-:Y:S02]  /*08f0*/  LEA R124, P1, R55, UR10, 0x1 ;  /* 0x0000000a377c7c11 */ /* 0x000fe4000f8208ff */
[-C--:B------:R-:W-:Y:S02]  /*0900*/  IADD3 R4, P2, R3, R28.reuse, RZ ;  /* 0x0000001c03047210 */ /* 0x080fe40007f5e0ff */
[----:B------:R-:W-:-:S02]  /*0910*/  IADD3 R0, P3, R5, R28, RZ ;  /* 0x0000001c05007210 */ /* 0x000fc40007f7e0ff */
[----:B------:R-:W-:Y:S02]  /*0920*/  LEA.HI.X R125, R55, UR11, R2, 0x1, P1 ;  /* 0x0000000b377d7c11 */ /* 0x000fe400088f0c02 */
[----:B------:R-:W-:Y:S02]  /*0930*/  IADD3.X R5, RZ, R29, RZ, P2, !PT ;  /* 0x0000001dff057210 */ /* 0x000fe400017fe4ff */
[----:B------:R-:W-:Y:S01]  /*0940*/  LEA R34, P1, R4, UR10, 0x1 ;  /* 0x0000000a04227c11 */ /* 0x000fe2000f8208ff */
[----:B------:R0:W-:Y:S01]  /*0950*/  STL [R1+0x1c], R2 ;  /* 0x00001c0201007387 */ /* 0x0001e20000100800 */
[----:B------:R-:W-:Y:S02]  /*0960*/  LEA R30, P2, R0, UR10, 0x1 ;  /* 0x0000000a001e7c11 */ /* 0x000fe4000f8408ff */
[----:B------:R-:W-:Y:S01]  /*0970*/  LEA.HI.X R35, R4, UR11, R5, 0x1, P1 ;  /* 0x0000000b04237c11 */ /* 0x000fe200088f0c05 */
[----:B------:R1:W-:Y:S01]  /*0980*/  STL [R1+0xb4], R4 ;  /* 0x0000b40401007387 */ /* 0x0003e20000100800 */
[----:B------:R-:W-:-:S03]  /*0990*/  IADD3 R3, R32, 0x2580, RZ ;  /* 0x0000258020037810 */ /* 0x000fc60007ffe0ff */
[----:B------:R-:W2:Y:S01]  /*09a0*/  LDG.E.64.CONSTANT R124, desc[UR6][R124.64] ;  /* 0x000000067c7c7981 */ /* 0x000ea2000c1e9b00 */
[----:B0-----:R-:W-:-:S03]  /*09b0*/  IADD3.X R2, RZ, R29, RZ, P3, !PT ;  /* 0x0000001dff027210 */ /* 0x001fc60001ffe4ff */
[----:B------:R-:W3:Y:S01]  /*09c0*/  LDG.E.64.CONSTANT R34, desc[UR6][R34.64] ;  /* 0x0000000622227981 */ /* 0x000ee2000c1e9b00 */
[----:B-1----:R-:W-:-:S03]  /*09d0*/  IADD3 R4, P1, R7, R28, RZ ;  /* 0x0000001c07047210 */ /* 0x002fc60007f3e0ff */
[----:B------:R0:W-:Y:S01]  /*09e0*/  STL [R1+0xb8], R0 ;  /* 0x0000b80001007387 */ /* 0x0001e20000100800 */
[----:B------:R-:W-:Y:S02]  /*09f0*/  LEA.HI.X R31, R0, UR11, R2, 0x1, P2 ;  /* 0x0000000b001f7c11 */ /* 0x000fe400090f0c02 */
[----:B------:R-:W-:Y:S01]  /*0a00*/  IADD3.X R6, RZ, R29, RZ, P1, !PT ;  /* 0x0000001dff067210 */ /* 0x000fe20000ffe4ff */
[----:B------:R-:W-:Y:S01]  /*0a10*/  STL [R1+0x1d0], R5 ;  /* 0x0001d00501007387 */ /* 0x000fe20000100800 */
[----:B------:R-:W-:-:S03]  /*0a20*/  LEA R26, P1, R4, UR10, 0x1 ;  /* 0x0000000a041a7c11 */ /* 0x000fc6000f8208ff */
[----:B------:R1:W-:Y:S01]  /*0a30*/  STL [R1+0x1d4], R2 ;  /* 0x0001d40201007387 */ /* 0x0003e20000100800 */
[----:B0-----:R-:W-:Y:S02]  /*0a40*/  IADD3 R0, P2, R9, R28, RZ ;  /* 0x0000001c09007210 */ /* 0x001fe40007f5e0ff */
[----:B------:R-:W-:Y:S01]  /*0a50*/  LEA.HI.X R27, R4, UR11, R6, 0x1, P1 ;  /* 0x0000000b041b7c11 */ /* 0x000fe200088f0c06 */
[----:B------:R0:W-:Y:S01]  /*0a60*/  STL [R1+0xbc], R4 ;  /* 0x0000bc0401007387 */ /* 0x0001e20000100800 */
[----:B------:R-:W-:-:S03]  /*0a70*/  LEA R22, P1, R0, UR10, 0x1 ;  /* 0x0000000a00167c11 */ /* 0x000fc6000f8208ff */
[----:B------:R-:W4:Y:S01]  /*0a80*/  LDG.E.64.CONSTANT R30, desc[UR6][R30.64] ;  /* 0x000000061e1e7981 */ /* 0x000f22000c1e9b00 */
[----:B-1----:R-:W-:Y:S02]  /*0a90*/  IADD3 R2, P3, R3, R28, RZ ;  /* 0x0000001c03027210 */ /* 0x002fe40007f7e0ff */
[-C--:B------:R-:W-:Y:S01]  /*0aa0*/  IADD3.X R3, RZ, R29.reuse, RZ, P2, !PT ;  /* 0x0000001dff037210 */ /* 0x080fe200017fe4ff */
[----:B------:R-:W-:Y:S01]  /*0ab0*/  STL [R1+0xc0], R0 ;  /* 0x0000c00001007387 */ /* 0x000fe20000100800 */
[----:B------:R-:W-:Y:S02]  /*0ac0*/  IADD3 R5, R32, 0x2d00, RZ ;  /* 0x00002d0020057810 */ /* 0x000fe40007ffe0ff */
[----:B0-----:R-:W-:Y:S01]  /*0ad0*/  IADD3.X R4, RZ, R29, RZ, P3, !PT ;  /* 0x0000001dff047210 */ /* 0x001fe20001ffe4ff */
[----:B------:R-:W-:Y:S01]  /*0ae0*/  STL [R1+0x1d8], R6 ;  /* 0x0001d80601007387 */ /* 0x000fe20000100800 */
[----:B------:R-:W-:Y:S02]  /*0af0*/  LEA R18, P2, R2, UR10, 0x1 ;  /* 0x0000000a02127c11 */ /* 0x000fe4000f8408ff */
[----:B------:R-:W-:Y:S01]  /*0b00*/  LEA.HI.X R23, R0, UR11, R3, 0x1, P1 ;  /* 0x0000000b00177c11 */ /* 0x000fe200088f0c03 */
[----:B------:R-:W-:Y:S04]  /*0b10*/  STL [R1+0xd0], R2 ;  /* 0x0000d00201007387 */ /* 0x000fe80000100800 */
[----:B------:R0:W-:Y:S01]  /*0b20*/  STL [R1+0x1dc], R3 ;  /* 0x0001dc0301007387 */ /* 0x0001e20000100800 */
[----:B------:R-:W-:-:S03]  /*0b30*/  LEA.HI.X R19, R2, UR11, R4, 0x1, P2 ;  /* 0x0000000b02137c11 */ /* 0x000fc600090f0c04 */
[----:B------:R1:W-:Y:S04]  /*0b40*/  STL [R1+0x1e0], R4 ;  /* 0x0001e00401007387 */ /* 0x0003e80000100800 */
[----:B-----5:R-:W5:Y:S01]  /*0b50*/  LDG.E.64.CONSTANT R26, desc[UR6][R26.64] ;  /* 0x000000061a1a7981 */ /* 0x020f62000c1e9b00 */
[-C--:B0-----:R-:W-:Y:S02]  /*0b60*/  IADD3 R3, P1, R5, R28.reuse, RZ ;  /* 0x0000001c05037210 */ /* 0x081fe40007f3e0ff */
[----:B------:R-:W-:Y:S01]  /*0b70*/  IADD3 R0, P3, R11, R28, RZ ;  /* 0x0000001c0b007210 */ /* 0x000fe20007f7e0ff */
[----:B------:R-:W5:Y:S01]  /*0b80*/  LDG.E.64.CONSTANT R22, desc[UR6][R22.64] ;  /* 0x0000000616167981 */ /* 0x000f62000c1e9b00 */
[----:B-1----:R-:W-:Y:S02]  /*0b90*/  IADD3.X R4, RZ, R29, RZ, P1, !PT ;  /* 0x0000001dff047210 */ /* 0x002fe40000ffe4ff */
[C---:B------:R-:W-:Y:S01]  /*0ba0*/  LEA R14, P1, R3.reuse, UR10, 0x1 ;  /* 0x0000000a030e7c11 */ /* 0x040fe2000f8208ff */
[----:B------:R-:W5:Y:S03]  /*0bb0*/  LDG.E.64.CONSTANT R18, desc[UR6][R18.64] ;  /* 0x0000000612127981 */ /* 0x000f66000c1e9b00 */
[----:B------:R-:W-:-:S02]  /*0bc0*/  LEA.HI.X R15, R3, UR11, R4, 0x1, P1 ;  /* 0x0000000b030f7c11 */ /* 0x000fc400088f0c04 */
[----:B------:R-:W-:Y:S02]  /*0bd0*/  IADD3.X R2, RZ, R29, RZ, P3, !PT ;  /* 0x0000001dff027210 */ /* 0x000fe40001ffe4ff */
[C---:B------:R-:W-:Y:S02]  /*0be0*/  LEA R10, P2, R0.reuse, UR10, 0x1 ;  /* 0x0000000a000a7c11 */ /* 0x040fe4000f8408ff */
[----:B------:R-:W5:Y:S02]  /*0bf0*/  LDG.E.64.CONSTANT R14, desc[UR6][R14.64] ;  /* 0x000000060e0e7981 */ /* 0x000f64000c1e9b00 */
[----:B------:R-:W-:-:S06]  /*0c00*/  LEA.HI.X R11, R0, UR11, R2, 0x1, P2 ;  /* 0x0000000b000b7c11 */ /* 0x000fcc00090f0c02 */
[----:B------:R-:W5:Y:S04]  /*0c10*/  LDG.E.64.CONSTANT R10, desc[UR6][R10.64] ;  /* 0x000000060a0a7981 */ /* 0x000f68000c1e9b00 */
[----:B------:R0:W-:Y:S04]  /*0c20*/  STL [R1+0xd4], R3 ;  /* 0x0000d40301007387 */ /* 0x0001e80000100800 */
[----:B------:R1:W-:Y:S01]  /*0c30*/  STL [R1+0xd8], R0 ;  /* 0x0000d80001007387 */ /* 0x0003e20000100800 */
[----:B0-----:R-:W-:-:S03]  /*0c40*/  IADD3 R3, R32, 0x3c00, RZ ;  /* 0x00003c0020037810 */ /* 0x001fc60007ffe0ff */
[----:B------:R0:W-:Y:S01]  /*0c50*/  STL [R1+0x1f0], R2 ;  /* 0x0001f00201007387 */ /* 0x0001e20000100800 */
[----:B-1----:R-:W-:-:S04]  /*0c60*/  IADD3 R0, P1, R3, R28, RZ ;  /* 0x0000001c03007210 */ /* 0x002fc80007f3e0ff */
[----:B0-----:R-:W-:Y:S02]  /*0c70*/  IADD3.X R2, RZ, R29, RZ, P1, !PT ;  /* 0x0000001dff027210 */ /* 0x001fe40000ffe4ff */
[----:B------:R-:W-:-:S04]  /*0c80*/  LEA R6, P1, R0, UR10, 0x1 ;  /* 0x0000000a00067c11 */ /* 0x000fc8000f8208ff */
[----:B------:R-:W-:-:S06]  /*0c90*/  LEA.HI.X R7, R0, UR11, R2, 0x1, P1 ;  /* 0x0000000b00077c11 */ /* 0x000fcc00088f0c02 */
[----:B------:R-:W5:Y:S01]  /*0ca0*/  LDG.E.64.CONSTANT R6, desc[UR6][R6.64] ;  /* 0x0000000606067981 */ /* 0x000f62000c1e9b00 */
[----:B------:R-:W-:-:S03]  /*0cb0*/  IADD3 R3, R32, 0x4380, RZ ;  /* 0x0000438020037810 */ /* 0x000fc60007ffe0ff */
[----:B------:R-:W-:Y:S04]  /*0cc0*/  STL [R1+0x1e8], R4 ;  /* 0x0001e80401007387 */ /* 0x000fe80000100800 */
[----:B------:R0:W-:Y:S04]  /*0cd0*/  STL [R1+0xdc], R0 ;  /* 0x0000dc0001007387 */ /* 0x0001e80000100800 */
[----:B------:R1:W-:Y:S01]  /*0ce0*/  STL [R1+0x1f4], R2 ;  /* 0x0001f40201007387 */ /* 0x0003e20000100800 */
[----:B0-----:R-:W-:-:S04]  /*0cf0*/  IADD3 R0, P1, R3, R28, RZ ;  /* 0x0000001c03007210 */ /* 0x001fc80007f3e0ff */
[----:B------:R-:W-:Y:S02]  /*0d00*/  IADD3.X R4, RZ, R29, RZ, P1, !PT ;  /* 0x0000001dff047210 */ /* 0x000fe40000ffe4ff */
[----:B-1----:R-:W-:-:S04]  /*0d10*/  LEA R2, P1, R0, UR10, 0x1 ;  /* 0x0000000a00027c11 */ /* 0x002fc8000f8208ff */
[----:B------:R-:W-:-:S06]  /*0d20*/  LEA.HI.X R3, R0, UR11, R4, 0x1, P1 ;  /* 0x0000000b00037c11 */ /* 0x000fcc00088f0c04 */
[----:B------:R-:W5:Y:S01]  /*0d30*/  LDG.E.64.CONSTANT R2, desc[UR6][R2.64] ;  /* 0x0000000602027981 */ /* 0x000f62000c1e9b00 */
[----:B------:R-:W-:-:S03]  /*0d40*/  IADD3 R5, R32, 0x4b00, RZ ;  /* 0x00004b0020057810 */ /* 0x000fc60007ffe0ff */
[----:B------:R0:W-:Y:S04]  /*0d50*/  STL [R1+0xe0], R0 ;  /* 0x0000e00001007387 */ /* 0x0001e80000100800 */
[----:B------:R1:W-:Y:S01]  /*0d60*/  STL [R1+0x1fc], R4 ;  /* 0x0001fc0401007387 */ /* 0x0003e20000100800 */
[----:B0-----:R-:W-:Y:S02]  /*0d70*/  IADD3 R0, P1, R5, R28, RZ ;  /* 0x0000001c05007210 */ /* 0x001fe40007f3e0ff */
[----:B------:R-:W-:Y:S02]  /*0d80*/  IADD3 R5, R32, 0x5280, RZ ;  /* 0x0000528020057810 */ /* 0x000fe40007ffe0ff */
[----:B-1----:R-:W-:Y:S02]  /*0d90*/  IADD3.X R4, RZ, R29, RZ, P1, !PT ;  /* 0x0000001dff047210 */ /* 0x002fe40000ffe4ff */
[C---:B------:R-:W-:Y:S01]  /*0da0*/  LEA R24, P1, R0.reuse, UR10, 0x1 ;  /* 0x0000000a00187c11 */ /* 0x040fe2000f8208ff */
[----:B------:R0:W-:Y:S03]  /*0db0*/  STL [R1+0xe4], R0 ;  /* 0x0000e40001007387 */ /* 0x0001e60000100800 */
[----:B------:R-:W-:Y:S01]  /*0dc0*/  LEA.HI.X R25, R0, UR11, R4, 0x1, P1 ;  /* 0x0000000b00197c11 */ /* 0x000fe200088f0c04 */
[----:B------:R1:W-:Y:S01]  /*0dd0*/  STL [R1+0x200], R4 ;  /* 0x0002000401007387 */ /* 0x0003e20000100800 */
[----:B------:R-:W-:-:S04]  /*0de0*/  IADD3 R33, R32, 0x7800, RZ ;  /* 0x0000780020217810 */ /* 0x000fc80007ffe0ff */
[----:B------:R-:W5:Y:S01]  /*0df0*/  LDG.E.64.CONSTANT R24, desc[UR6][R24.64] ;  /* 0x0000000618187981 */ /* 0x000f62000c1e9b00 */
[-C--:B0-----:R-:W-:Y:S02]  /*0e00*/  IADD3 R0, P1, R5, R28.reuse, RZ ;  /* 0x0000001c05007210 */ /* 0x081fe40007f3e0ff */
[----:B------:R-:W-:Y:S02]  /*0e10*/  IADD3 R5, R32, 0x5a00, RZ ;  /* 0x00005a0020057810 */ /* 0x000fe40007ffe0ff */
[----:B-1----:R-:W-:Y:S02]  /*0e20*/  IADD3.X R4, RZ, R29, RZ, P1, !PT ;  /* 0x0000001dff047210 */ /* 0x002fe40000ffe4ff */
[C---:B------:R-:W-:Y:S01]  /*0e30*/  LEA R20, P1, R0.reuse, UR10, 0x1 ;  /* 0x0000000a00147c11 */ /* 0x040fe2000f8208ff */
[----:B------:R0:W-:Y:S03]  /*0e40*/  STL [R1+0xe8], R0 ;  /* 0x0000e80001007387 */ /* 0x0001e60000100800 */
[----:B------:R-:W-:Y:S01]  /*0e50*/  LEA.HI.X R21, R0, UR11, R4, 0x1, P1 ;  /* 0x0000000b00157c11 */ /* 0x000fe200088f0c04 */
[----:B------:R1:W-:Y:S05]  /*0e60*/  STL [R1+0x218], R4 ;  /* 0x0002180401007387 */ /* 0x0003ea0000100800 */
[----:B------:R-:W5:Y:S01]  /*0e70*/  LDG.E.64.CONSTANT R20, desc[UR6][R20.64] ;  /* 0x0000000614147981 */ /* 0x000f62000c1e9b00 */
[----:B0-----:R-:W-:-:S02]  /*0e80*/  IADD3 R0, P1, R5, R28, RZ ;  /* 0x0000001c05007210 */ /* 0x001fc40007f3e0ff */
        /* <DEDUP_REMOVED lines=23> */
[----:B0-----:R-:W-:-:S04]  /*1000*/  IADD3 R0, P1, R5, R28, RZ ;  /* 0x0000001c05007210 */ /* 0x001fc80007f3e0ff */
[----:B------:R-:W-:Y:S02]  /*1010*/  IADD3.X R36, RZ, R29, RZ, P1, !PT ;  /* 0x0000001dff247210 */ /* 0x000fe40000ffe4ff */
[C---:B-1----:R-:W-:Y:S01]  /*1020*/  LEA R4, P1, R0.reuse, UR10, 0x1 ;  /* 0x0000000a00047c11 */ /* 0x042fe2000f8208ff */
[----:B------:R0:W-:Y:S03]  /*1030*/  STL [R1+0xfc], R0 ;  /* 0x0000fc0001007387 */ /* 0x0001e60000100800 */
[----:B------:R-:W-:Y:S01]  /*1040*/  LEA.HI.X R5, R0, UR11, R36, 0x1, P1 ;  /* 0x0000000b00057c11 */ /* 0x000fe200088f0c24 */
[----:B------:R1:W-:Y:S05]  /*1050*/  STL [R1+0x238], R36 ;  /* 0x0002382401007387 */ /* 0x0003ea0000100800 */
[----:B------:R-:W5:Y:S01]  /*1060*/  LDG.E.64.CONSTANT R4, desc[UR6][R4.64] ;  /* 0x0000000604047981 */ /* 0x000f62000c1e9b00 */
[----:B0-----:R-:W-:-:S02]  /*1070*/  IADD3 R0, P1, R33, R28, RZ ;  /* 0x0000001c21007210 */ /* 0x001fc40007f3e0ff */
[----:B------:R-:W-:Y:S02]  /*1080*/  IADD3 R33, R32, 0x7f80, RZ ;  /* 0x00007f8020217810 */ /* 0x000fe40007ffe0ff */
[----:B------:R-:W-:Y:S02]  /*1090*/  IADD3.X R37, RZ, R29, RZ, P1, !PT ;  /* 0x0000001dff257210 */ /* 0x000fe40000ffe4ff */
[C---:B------:R-:W-:Y:S02]  /*10a0*/  LEA R50, P1, R0.reuse, UR10, 0x1 ;  /* 0x0000000a00327c11 */ /* 0x040fe4000f8208ff */
[----:B-1----:R-:W-:Y:S01]  /*10b0*/  IADD3 R36, P2, R33, R28, RZ ;  /* 0x0000001c21247210 */ /* 0x002fe20007f5e0ff */
[----:B------:R-:W-:Y:S01]  /*10c0*/  STL [R1+0x100], R0 ;  /* 0x0001000001007387 */ /* 0x000fe20000100800 */
[----:B------:R-:W-:Y:S02]  /*10d0*/  LEA.HI.X R51, R0, UR11, R37, 0x1, P1 ;  /* 0x0000000b00337c11 */ /* 0x000fe400088f0c25 */
[----:B------:R-:W-:Y:S01]  /*10e0*/  LEA R46, P1, R36, UR10, 0x1 ;  /* 0x0000000a242e7c11 */ /* 0x000fe2000f8208ff */
[----:B------:R0:W-:Y:S01]  /*10f0*/  STL [R1+0x23c], R37 ;  /* 0x00023c2501007387 */ /* 0x0001e20000100800 */
[----:B------:R-:W-:-:S03]  /*1100*/  IADD3 R33, R32, 0x8700, RZ ;  /* 0x0000870020217810 */ /* 0x000fc60007ffe0ff */
[----:B------:R-:W-:Y:S04]  /*1110*/  STL [R1+0x120], R36 ;  /* 0x0001202401007387 */ /* 0x000fe80000100800 */
[----:B------:R-:W5:Y:S01]  /*1120*/  LDG.E.64.CONSTANT R50, desc[UR6][R50.64] ;  /* 0x0000000632327981 */ /* 0x000f62000c1e9b00 */
[----:B0-----:R-:W-:-:S04]  /*1130*/  IADD3.X R37, RZ, R29, RZ, P2, !PT ;  /* 0x0000001dff257210 */ /* 0x001fc800017fe4ff */
[----:B------:R-:W-:Y:S01]  /*1140*/  LEA.HI.X R47, R36, UR11, R37, 0x1, P1 ;  /* 0x0000000b242f7c11 */ /* 0x000fe200088f0c25 */
[----:B------:R0:W-:Y:S01]  /*1150*/  STL [R1+0x240], R37 ;  /* 0x0002402501007387 */ /* 0x0001e20000100800 */
[----:B------:R-:W-:-:S04]  /*1160*/  IADD3 R33, P1, R33, R28, RZ ;  /* 0x0000001c21217210 */ /* 0x000fc80007f3e0ff */
[----:B------:R-:W5:Y:S01]  /*1170*/  LDG.E.64.CONSTANT R46, desc[UR6][R46.64] ;  /* 0x000000062e2e7981 */ /* 0x000f62000c1e9b00 */
[--C-:B---3--:R-:W-:Y:S02]  /*1180*/  HADD2.F32 R54, -RZ, R35.reuse.H0_H0 ;  /* 0x20000023ff367230 */ /* 0x108fe40000004100 */
[----:B------:R-:W-:Y:S01]  /*1190*/  HADD2.F32 R53, -RZ, R35.H1_H1 ;  /* 0x30000023ff357230 */ /* 0x000fe20000004100 */
[----:B------:R-:W-:Y:S01]  /*11a0*/  IADD3.X R35, RZ, R29, RZ, P1, !PT ;  /* 0x0000001dff237210 */ /* 0x000fe20000ffe4ff */
[--C-:B------:R-:W-:Y:S01]  /*11b0*/  HADD2.F32 R61, -RZ, R34.reuse.H0_H0 ;  /* 0x20000022ff3d7230 */ /* 0x100fe20000004100 */
[----:B------:R-:W-:Y:S01]  /*11c0*/  LEA R42, P1, R33, UR10, 0x1 ;  /* 0x0000000a212a7c11 */ /* 0x000fe2000f8208ff */
[----:B------:R-:W-:-:S03]  /*11d0*/  HADD2.F32 R57, -RZ, R34.H1_H1 ;  /* 0x30000022ff397230 */ /* 0x000fc60000004100 */
[----:B------:R-:W-:Y:S01]  /*11e0*/  STL [R1+0x10], R61 ;  /* 0x0000103d01007387 */ /* 0x000fe20000100800 */
[----:B------:R-:W-:Y:S01]  /*11f0*/  LEA.HI.X R43, R33, UR11, R35, 0x1, P1 ;  /* 0x0000000b212b7c11 */ /* 0x000fe200088f0c23 */
[----:B--2---:R-:W-:Y:S02]  /*1200*/  HADD2.F32 R0, -RZ, R124.H0_H0 ;  /* 0x2000007cff007230 */ /* 0x004fe40000004100 */
[----:B------:R-:W-:Y:S04]  /*1210*/  STL [R1+0xc], R57 ;  /* 0x00000c3901007387 */ /* 0x000fe80000100800 */
[----:B------:R-:W-:Y:S01]  /*1220*/  STL [R1+0x18], R54 ;  /* 0x0000183601007387 */ /* 0x000fe20000100800 */
[--C-:B----4-:R-:W-:Y:S02]  /*1230*/  HADD2.F32 R52, -RZ, R30.reuse.H0_H0 ;  /* 0x2000001eff347230 */ /* 0x110fe40000004100 */
[----:B------:R-:W-:-:S02]  /*1240*/  HADD2.F32 R41, -RZ, R30.H1_H1 ;  /* 0x3000001eff297230 */ /* 0x000fc40000004100 */
[--C-:B------:R-:W-:Y:S01]  /*1250*/  HADD2.F32 R49, -RZ, R31.reuse.H0_H0 ;  /* 0x2000001fff317230 */ /* 0x100fe20000004100 */
[----:B------:R-:W-:Y:S01]  /*1260*/  STL [R1+0x44], R53 ;  /* 0x0000443501007387 */ /* 0x000fe20000100800 */
[----:B------:R-:W-:-:S03]  /*1270*/  HADD2.F32 R48, -RZ, R31.H1_H1 ;  /* 0x3000001fff307230 */ /* 0x000fc60000004100 */
[----:B------:R-:W-:Y:S01]  /*1280*/  STL [R1+0x8], R52 ;  /* 0x0000083401007387 */ /* 0x000fe20000100800 */
[----:B------:R-:W-:Y:S02]  /*1290*/  HADD2.F32 R124, -RZ, R124.H1_H1 ;  /* 0x3000007cff7c7230 */ /* 0x000fe40000004100 */
[--C-:B-----5:R-:W-:Y:S02]  /*12a0*/  HADD2.F32 R119, -RZ, R27.reuse.H0_H0 ;  /* 0x2000001bff777230 */ /* 0x120fe40000004100 */
[----:B0-----:R-:W-:Y:S01]  /*12b0*/  HADD2.F32 R37, -RZ, R27.H1_H1 ;  /* 0x3000001bff257230 */ /* 0x001fe20000004100 */
[----:B------:R-:W-:Y:S01]  /*12c0*/  IADD3 R27, R32, 0x8e80, RZ ;  /* 0x00008e80201b7810 */ /* 0x000fe20007ffe0ff */
[----:B------:R-:W-:Y:S01]  /*12d0*/  HADD2.F32 R123, -RZ, R125.H0_H0 ;  /* 0x2000007dff7b7230 */ /* 0x000fe20000004100 */
[----:B------:R-:W2:Y:S02]  /*12e0*/  LDG.E.64.CONSTANT R42, desc[UR6][R42.64] ;  /* 0x000000062a2a7981 */ /* 0x000ea4000c1e9b00 */
[----:B------:R-:W-:Y:S01]  /*12f0*/  IADD3 R34, P2, R27, R28, RZ ;  /* 0x0000001c1b227210 */ /* 0x000fe20007f5e0ff */
[----:B------:R-:W-:-:S02]  /*1300*/  HADD2.F32 R118, -RZ, R22.H0_H0 ;  /* 0x20000016ff767230 */ /* 0x000fc40000004100 */
[----:B------:R-:W-:Y:S01]  /*1310*/  HADD2.F32 R117, -RZ, R22.H1_H1 ;  /* 0x30000016ff757230 */ /* 0x000fe20000004100 */
[----:B------:R-:W-:Y:S02]  /*1320*/  IADD3.X R22, RZ, R29, RZ, P2, !PT ;  /* 0x0000001dff167210 */ /* 0x000fe400017fe4ff */
[----:B------:R-:W-:Y:S01]  /*1330*/  LEA R38, P1, R34, UR10, 0x1 ;  /* 0x0000000a22267c11 */ /* 0x000fe2000f8208ff */
[----:B------:R-:W-:Y:S01]  /*1340*/  STL [R1+0x4], R41 ;  /* 0x0000042901007387 */ /* 0x000fe20000100800 */
[--C-:B------:R-:W-:Y:S02]  /*1350*/  HADD2.F32 R110, -RZ, R15.reuse.H0_H0 ;  /* 0x2000000fff6e7230 */ /* 0x100fe40000004100 */
[----:B------:R-:W-:Y:S01]  /*1360*/  HADD2.F32 R45, -RZ, R15.H1_H1 ;  /* 0x3000000fff2d7230 */ /* 0x000fe20000004100 */
[----:B------:R-:W-:Y:S01]  /*1370*/  IADD3 R15, R32, 0x9600, RZ ;  /* 0x00009600200f7810 */ /* 0x000fe20007ffe0ff */
[--C-:B------:R-:W-:Y:S01]  /*1380*/  HADD2.F32 R115, -RZ, R18.reuse.H0_H0 ;  /* 0x20000012ff737230 */ /* 0x100fe20000004100 */
[----:B------:R-:W-:Y:S01]  /*1390*/  LEA.HI.X R39, R34, UR11, R22, 0x1, P1 ;  /* 0x0000000b22277c11 */ /* 0x000fe200088f0c16 */
[----:B------:R-:W-:Y:S01]  /*13a0*/  HADD2.F32 R114, -RZ, R18.H1_H1 ;  /* 0x30000012ff727230 */ /* 0x000fe20000004100 */
[----:B------:R-:W-:Y:S01]  /*13b0*/  STL [R1+0x14], R49 ;  /* 0x0000143101007387 */ /* 0x000fe20000100800 */
[----:B------:R-:W-:Y:S01]  /*13c0*/  HADD2.F32 R36, -RZ, R23.H1_H1 ;  /* 0x30000017ff247230 */ /* 0x000fe20000004100 */
[----:B------:R-:W-:Y:S01]  /*13d0*/  IADD3 R18, P1, R15, R28, RZ ;  /* 0x0000001c0f127210 */ /* 0x000fe20007f3e0ff */
[----:B------:R-:W-:Y:S01]  /*13e0*/  FFMA.FTZ R15, R0, R0, RZ ;  /* 0x00000000000f7223 */ /* 0x000fe200000100ff */
[----:B------:R0:W-:Y:S01]  /*13f0*/  STL [R1+0x138], R33 ;  /* 0x0001382101007387 */ /* 0x0001e20000100800 */
[----:B------:R-:W-:-:S03]  /*1400*/  HADD2.F32 R44, -RZ, R19.H1_H1 ;  /* 0x30000013ff2c7230 */ /* 0x000fc60000004100 */
[----:B------:R-:W-:Y:S01]  /*1410*/  STL [R1+0x40], R48 ;  /* 0x0000403001007387 */ /* 0x000fe20000100800 */
[----:B------:R-:W-:Y:S02]  /*1420*/  HADD2.F32 R113, -RZ, R19.H0_H0 ;  /* 0x20000013ff717230 */ /* 0x000fe40000004100 */
[----:B------:R-:W-:Y:S01]  /*1430*/  FFMA.FTZ R15, R124, R124, R15 ;  /* 0x0000007c7c0f7223 */ /* 0x000fe2000001000f */
[----:B------:R-:W-:Y:S01]  /*1440*/  STL [R1+0x3c], R37 ;  /* 0x00003c2501007387 */ /* 0x000fe20000100800 */
[----:B------:R-:W-:Y:S01]  /*1450*/  IADD3.X R19, RZ, R29, RZ, P1, !PT ;  /* 0x0000001dff137210 */ /* 0x000fe20000ffe4ff */
[----:B0-----:R-:W-:Y:S02]  /*1460*/  HADD2.F32 R33, -RZ, R11.H1_H1 ;  /* 0x3000000bff217230 */ /* 0x001fe40000004100 */
[----:B------:R-:W-:Y:S01]  /*1470*/  STL [R1+0x234], R35 ;  /* 0x0002342301007387 */ /* 0x000fe20000100800 */
[----:B------:R-:W-:-:S03]  /*1480*/  HADD2.F32 R112, -RZ, R14.H0_H0 ;  /* 0x2000000eff707230 */ /* 0x000fc60000004100 */
[----:B------:R-:W-:Y:S01]  /*1490*/  STL [R1+0x38], R36 ;  /* 0x0000382401007387 */ /* 0x000fe20000100800 */
[----:B------:R-:W-:Y:S01]  /*14a0*/  HADD2.F32 R111, -RZ, R14.H1_H1 ;  /* 0x3000000eff6f7230 */ /* 0x000fe20000004100 */
[----:B------:R-:W-:Y:S02]  /*14b0*/  IADD3 R14, R32, 0x9d80, RZ ;  /* 0x00009d80200e7810 */ /* 0x000fe40007ffe0ff */
[----:B------:R0:W-:Y:S01]  /*14c0*/  STL [R1+0x13c], R34 ;  /* 0x00013c2201007387 */ /* 0x0001e20000100800 */
[----:B------:R-:W-:Y:S02]  /*14d0*/  HADD2.F32 R122, -RZ, R125.H1_H1 ;  /* 0x3000007dff7a7230 */ /* 0x000fe40000004100 */
[----:B------:R-:W-:Y:S01]  /*14e0*/  FADD.FTZ R40, RZ, R0 ;  /* 0x00000000ff287221 */ /* 0x000fe20000010000 */
[----:B------:R-:W-:Y:S01]  /*14f0*/  STL [R1+0x34], R44 ;  /* 0x0000342c01007387 */ /* 0x000fe20000100800 */
[----:B------:R-:W-:-:S03]  /*1500*/  FFMA.FTZ R15, R123, R123, R15 ;  /* 0x0000007b7b0f7223 */ /* 0x000fc6000001000f */
[----:B------:R-:W-:Y:S01]  /*1510*/  STL [R1+0x228], R22 ;  /* 0x0002281601007387 */ /* 0x000fe20000100800 */
[----:B0-----:R-:W-:-:S03]  /*1520*/  LEA R34, P1, R18, UR10, 0x1 ;  /* 0x0000000a12227c11 */ /* 0x001fc6000f8208ff */
[----:B------:R-:W-:Y:S01]  /*1530*/  STL [R1+0x30], R45 ;  /* 0x0000302d01007387 */ /* 0x000fe20000100800 */
[----:B------:R-:W-:-:S03]  /*1540*/  LEA.HI.X R35, R18, UR11, R19, 0x1, P1 ;  /* 0x0000000b12237c11 */ /* 0x000fc600088f0c13 */
[----:B------:R-:W-:Y:S01]  /*1550*/  STL [R1+0x2c], R33 ;  /* 0x00002c2101007387 */ /* 0x000fe20000100800 */
[----:B------:R-:W-:-:S03]  /*1560*/  FADD.FTZ R40, R40, R124 ;  /* 0x0000007c28287221 */ /* 0x000fc60000010000 */
[----:B------:R0:W-:Y:S01]  /*1570*/  STL [R1+0x124], R18 ;  /* 0x0001241201007387 */ /* 0x0001e20000100800 */
[----:B------:R-:W-:Y:S01]  /*1580*/  FADD.FTZ R40, R40, R123 ;  /* 0x0000007b28287221 */ /* 0x000fe20000010000 */
[----:B------:R-:W-:Y:S02]  /*1590*/  HADD2.F32 R107, -RZ, R11.H0_H0 ;  /* 0x2000000bff6b7230 */ /* 0x000fe40000004100 */
[--C-:B------:R-:W-:Y:S01]  /*15a0*/  HADD2.F32 R121, -RZ, R26.reuse.H0_H0 ;  /* 0x2000001aff797230 */ /* 0x100fe20000004100 */
[----:B------:R-:W3:Y:S01]  /*15b0*/  LDG.E.64.CONSTANT R38, desc[UR6][R38.64] ;  /* 0x0000000626267981 */ /* 0x000ee2000c1e9b00 */
[----:B------:R-:W-:Y:S02]  /*15c0*/  HADD2.F32 R120, -RZ, R26.H1_H1 ;  /* 0x3000001aff787230 */ /* 0x000fe40000004100 */
[----:B------:R-:W-:Y:S01]  /*15d0*/  HADD2.F32 R109, -RZ, R10.H0_H0 ;  /* 0x2000000aff6d7230 */ /* 0x000fe20000004100 */
[----:B------:R-:W4:Y:S01]  /*15e0*/  LDG.E.64.CONSTANT R34, desc[UR6][R34.64] ;  /* 0x0000000622227981 */ /* 0x000f22000c1e9b00 */
[----:B0-----:R-:W-:Y:S01]  /*15f0*/  IADD3 R18, P1, R14, R28, RZ ;  /* 0x0000001c0e127210 */ /* 0x001fe20007f3e0ff */
[----:B------:R-:W-:Y:S01]  /*1600*/  FFMA.FTZ R14, R122, R122, R15 ;  /* 0x0000007a7a0e7223 */ /* 0x000fe2000001000f */
[----:B------:R-:W-:-:S03]  /*1610*/  IADD3 R11, R32, 0xa500, RZ ;  /* 0x0000a500200b7810 */ /* 0x000fc60007ffe0ff */
[----:B------:R-:W-:Y:S01]  /*1620*/  FFMA.FTZ R14, R61, R61, R14 ;  /* 0x0000003d3d0e7223 */ /* 0x000fe2000001000e */
[----:B------:R-:W-:-:S03]  /*1630*/  FADD.FTZ R40, R40, R122 ;  /* 0x0000007a28287221 */ /* 0x000fc60000010000 */
[----:B------:R-:W-:Y:S01]  /*1640*/  FFMA.FTZ R14, R57, R57, R14 ;  /* 0x00000039390e7223 */ /* 0x000fe2000001000e */
[----:B------:R-:W-:Y:S01]  /*1650*/  IADD3 R15, P2, R11, R28, RZ ;  /* 0x0000001c0b0f7210 */ /* 0x000fe20007f5e0ff */
[----:B------:R-:W-:Y:S02]  /*1660*/  FADD.FTZ R40, R40, R61 ;  /* 0x0000003d28287221 */ /* 0x000fe40000010000 */
[----:B------:R-:W-:Y:S02]  /*1670*/  FFMA.FTZ R11, R54, R54, R14 ;  /* 0x00000036360b7223 */ /* 0x000fe4000001000e */
[----:B------:R-:W-:Y:S02]  /*1680*/  FADD.FTZ R40, R40, R57 ;  /* 0x0000003928287221 */ /* 0x000fe40000010000 */
[----:B------:R-:W-:Y:S02]  /*1690*/  FFMA.FTZ R11, R53, R53, R11 ;  /* 0x00000035350b7223 */ /* 0x000fe4000001000b */
[----:B------:R-:W-:-:S02]  /*16a0*/  FADD.FTZ R40, R40, R54 ;  /* 0x0000003628287221 */ /* 0x000fc40000010000 */
[----:B------:R-:W-:Y:S02]  /*16b0*/  FFMA.FTZ R11, R52, R52, R11 ;  /* 0x00000034340b7223 */ /* 0x000fe4000001000b */
[----:B------:R-:W-:Y:S02]  /*16c0*/  FADD.FTZ R40, R40, R53 ;  /* 0x0000003528287221 */ /* 0x000fe40000010000 */
[----:B------:R-:W-:Y:S02]  /*16d0*/  FFMA.FTZ R11, R41, R41, R11 ;  /* 0x00000029290b7223 */ /* 0x000fe4000001000b */
[----:B------:R-:W-:Y:S02]  /*16e0*/  FADD.FTZ R40, R40, R52 ;  /* 0x0000003428287221 */ /* 0x000fe40000010000 */
[----:B------:R-:W-:Y:S01]  /*16f0*/  FFMA.FTZ R11, R49, R49, R11 ;  /* 0x00000031310b7223 */ /* 0x000fe2000001000b */
[----:B------:R0:W-:Y:S01]  /*1700*/  STL [R1+0x208], R19 ;  /* 0x0002081301007387 */ /* 0x0001e20000100800 */
[----:B------:R-:W-:-:S02]  /*1710*/  FADD.FTZ R40, R40, R41 ;  /* 0x0000002928287221 */ /* 0x000fc40000010000 */
[----:B------:R-:W-:Y:S01]  /*1720*/  FFMA.FTZ R11, R48, R48, R11 ;  /* 0x00000030300b7223 */ /* 0x000fe2000001000b */
[----:B------:R1:W-:Y:S01]  /*1730*/  STL [R1+0x134], R18 ;  /* 0x0001341201007387 */ /* 0x0003e20000100800 */
[----:B------:R-:W-:Y:S01]  /*1740*/  FADD.FTZ R40, R40, R49 ;  /* 0x0000003128287221 */ /* 0x000fe20000010000 */
[----:B0-----:R-:W-:Y:S02]  /*1750*/  IADD3.X R19, RZ, R29, RZ, P1, !PT ;  /* 0x0000001dff137210 */ /* 0x001fe40000ffe4ff */
[C---:B------:R-:W-:Y:S01]  /*1760*/  LEA R30, P1, R18.reuse, UR10, 0x1 ;  /* 0x0000000a121e7c11 */ /* 0x040fe2000f8208ff */
[----:B------:R-:W-:Y:S01]  /*1770*/  FFMA.FTZ R11, R121, R121, R11 ;  /* 0x00000079790b7223 */ /* 0x000fe2000001000b */
[----:B------:R-:W-:Y:S02]  /*1780*/  HADD2.F32 R108, -RZ, R10.H1_H1 ;  /* 0x3000000aff6c7230 */ /* 0x000fe40000004100 */
[----:B------:R-:W-:Y:S02]  /*1790*/  LEA.HI.X R31, R18, UR11, R19, 0x1, P1 ;  /* 0x0000000b121f7c11 */ /* 0x000fe400088f0c13 */
[----:B-1----:R-:W-:-:S02]  /*17a0*/  IADD3.X R18, RZ, R29, RZ, P2, !PT ;  /* 0x0000001dff127210 */ /* 0x002fc400017fe4ff */
[C---:B------:R-:W-:Y:S01]  /*17b0*/  LEA R26, P1, R15.reuse, UR10, 0x1 ;  /* 0x0000000a0f1a7c11 */ /* 0x040fe2000f8208ff */
[----:B------:R-:W-:Y:S01]  /*17c0*/  FADD.FTZ R40, R40, R48 ;  /* 0x0000003028287221 */ /* 0x000fe20000010000 */
[----:B------:R-:W-:Y:S01]  /*17d0*/  IADD3 R10, R32, 0xac80, RZ ;  /* 0x0000ac80200a7810 */ /* 0x000fe20007ffe0ff */
[----:B------:R-:W-:Y:S01]  /*17e0*/  FFMA.FTZ R11, R120, R120, R11 ;  /* 0x00000078780b7223 */ /* 0x000fe2000001000b */
[----:B------:R-:W-:Y:S01]  /*17f0*/  LEA.HI.X R27, R15, UR11, R18, 0x1, P1 ;  /* 0x0000000b0f1b7c11 */ /* 0x000fe200088f0c12 */
[--C-:B------:R-:W-:Y:S02]  /*1800*/  HADD2.F32 R104, -RZ, R7.reuse.H0_H0 ;  /* 0x20000007ff687230 */ /* 0x100fe40000004100 */
[----:B------:R-:W-:Y:S01]  /*1810*/  HADD2.F32 R41, -RZ, R7.H1_H1 ;  /* 0x30000007ff297230 */ /* 0x000fe20000004100 */
[----:B------:R-:W-:Y:S01]  /*1820*/  IADD3 R7, P1, R10, R28, RZ ;  /* 0x0000001c0a077210 */ /* 0x000fe20007f3e0ff */
[----:B------:R-:W-:Y:S01]  /*1830*/  FADD.FTZ R40, R40, R121 ;  /* 0x0000007928287221 */ /* 0x000fe20000010000 */
[----:B------:R-:W-:Y:S01]  /*1840*/  FFMA.FTZ R11, R119, R119, R11 ;  /* 0x00000077770b7223 */ /* 0x000fe2000001000b */
[--C-:B------:R-:W-:Y:S01]  /*1850*/  HADD2.F32 R106, -RZ, R6.reuse.H0_H0 ;  /* 0x20000006ff6a7230 */ /* 0x100fe20000004100 */
[----:B------:R-:W-:Y:S01]  /*1860*/  IADD3.X R10, RZ, R29, RZ, P1, !PT ;  /* 0x0000001dff0a7210 */ /* 0x000fe20000ffe4ff */
[----:B------:R-:W-:Y:S01]  /*1870*/  HADD2.F32 R105, -RZ, R6.H1_H1 ;  /* 0x30000006ff697230 */ /* 0x000fe20000004100 */
[----:B------:R-:W-:Y:S01]  /*1880*/  LEA R22, P1, R7, UR10, 0x1 ;  /* 0x0000000a07167c11 */ /* 0x000fe2000f8208ff */
[----:B------:R-:W-:Y:S01]  /*1890*/  FADD.FTZ R40, R40, R120 ;  /* 0x0000007828287221 */ /* 0x000fe20000010000 */
[----:B------:R-:W-:Y:S01]  /*18a0*/  FFMA.FTZ R11, R37, R37, R11 ;  /* 0x00000025250b7223 */ /* 0x000fe2000001000b */
[----:B------:R-:W-:Y:S01]  /*18b0*/  IADD3 R6, R32, 0xb400, RZ ;  /* 0x0000b40020067810 */ /* 0x000fe20007ffe0ff */
[----:B------:R-:W-:Y:S01]  /*18c0*/  HADD2.F32 R116, -RZ, R23.H0_H0 ;  /* 0x20000017ff747230 */ /* 0x000fe20000004100 */
[----:B------:R-:W-:Y:S01]  /*18d0*/  LEA.HI.X R23, R7, UR11, R10, 0x1, P1 ;  /* 0x0000000b07177c11 */ /* 0x000fe200088f0c0a */
[----:B------:R-:W-:Y:S01]  /*18e0*/  FADD.FTZ R40, R40, R119 ;  /* 0x0000007728287221 */ /* 0x000fe20000010000 */
[----:B------:R-:W-:Y:S01]  /*18f0*/  FFMA.FTZ R11, R118, R118, R11 ;  /* 0x00000076760b7223 */ /* 0x000fe2000001000b */
[----:B------:R-:W-:Y:S01]  /*1900*/  STL [R1+0x21c], R19 ;  /* 0x00021c1301007387 */ /* 0x000fe20000100800 */
[----:B------:R-:W-:Y:S01]  /*1910*/  IADD3 R6, P1, R6, R28, RZ ;  /* 0x0000001c06067210 */ /* 0x000fe20007f3e0ff */
[----:B------:R-:W-:-:S02]  /*1920*/  FADD.FTZ R40, R40, R37 ;  /* 0x0000002528287221 */ /* 0x000fc40000010000 */
[----:B------:R-:W-:Y:S01]  /*1930*/  STL [R1+0x128], R15 ;  /* 0x0001280f01007387 */ /* 0x000fe20000100800 */
[----:B------:R-:W-:Y:S01]  /*1940*/  FFMA.FTZ R11, R117, R117, R11 ;  /* 0x00000075750b7223 */ /* 0x000fe2000001000b */
[----:B------:R-:W-:Y:S02]  /*1950*/  IADD3.X R14, RZ, R29, RZ, P1, !PT ;  /* 0x0000001dff0e7210 */ /* 0x000fe40000ffe4ff */
[----:B------:R0:W-:Y:S04]  /*1960*/  STL [R1+0x220], R18 ;  /* 0x0002201201007387 */ /* 0x0001e80000100800 */
[----:B------:R-:W-:Y:S01]  /*1970*/  STL [R1+0x28], R41 ;  /* 0x0000282901007387 */ /* 0x000fe20000100800 */
[----:B------:R-:W-:-:S03]  /*1980*/  FADD.FTZ R40, R40, R118 ;  /* 0x0000007628287221 */ /* 0x000fc60000010000 */
[----:B------:R-:W-:Y:S01]  /*1990*/  STL [R1+0x12c], R7 ;  /* 0x00012c0701007387 */ /* 0x000fe20000100800 */
[----:B0-----:R-:W-:-:S03]  /*19a0*/  LEA R18, P1, R6, UR10, 0x1 ;  /* 0x0000000a06127c11 */ /* 0x001fc6000f8208ff */
[----:B------:R0:W-:Y:S01]  /*19b0*/  STL [R1+0x210], R10 ;  /* 0x0002100a01007387 */ /* 0x0001e20000100800 */
[----:B------:R-:W-:Y:S01]  /*19c0*/  FFMA.FTZ R11, R116, R116, R11 ;  /* 0x00000074740b7223 */ /* 0x000fe2000001000b */
[----:B------:R-:W-:Y:S01]  /*19d0*/  LEA.HI.X R19, R6, UR11, R14, 0x1, P1 ;  /* 0x0000000b06137c11 */ /* 0x000fe200088f0c0e */
[----:B------:R-:W-:Y:S01]  /*19e0*/  FADD.FTZ R40, R40, R117 ;  /* 0x0000007528287221 */ /* 0x000fe20000010000 */
[----:B------:R-:W-:Y:S01]  /*19f0*/  HADD2.F32 R101, -RZ, R3.H0_H0 ;  /* 0x20000003ff657230 */ /* 0x000fe20000004100 */
[----:B------:R-:W5:Y:S01]  /*1a00*/  LDG.E.64.CONSTANT R30, desc[UR6][R30.64] ;  /* 0x000000061e1e7981 */ /* 0x000f62000c1e9b00 */
[--C-:B------:R-:W-:Y:S02]  /*1a10*/  HADD2.F32 R103, -RZ, R2.reuse.H0_H0 ;  /* 0x20000002ff677230 */ /* 0x100fe40000004100 */
[----:B------:R-:W-:Y:S01]  /*1a20*/  HADD2.F32 R102, -RZ, R2.H1_H1 ;  /* 0x30000002ff667230 */ /* 0x000fe20000004100 */
[----:B------:R-:W5:Y:S01]  /*1a30*/  LDG.E.64.CONSTANT R26, desc[UR6][R26.64] ;  /* 0x000000061a1a7981 */ /* 0x000f62000c1e9b00 */
[----:B0-----:R-:W-:-:S02]  /*1a40*/  IADD3 R10, R32, 0xbb80, RZ ;  /* 0x0000bb80200a7810 */ /* 0x001fc40007ffe0ff */
[----:B------:R-:W-:Y:S01]  /*1a50*/  IADD3 R7, R32, 0xc300, RZ ;  /* 0x0000c30020077810 */ /* 0x000fe20007ffe0ff */
[----:B------:R-:W-:Y:S01]  /*1a60*/  STL [R1+0x110], R6 ;  /* 0x0001100601007387 */ /* 0x000fe20000100800 */
[----:B------:R-:W-:Y:S01]  /*1a70*/  IADD3 R37, P1, R10, R28, RZ ;  /* 0x0000001c0a257210 */ /* 0x000fe20007f3e0ff */
[----:B------:R-:W-:Y:S01]  /*1a80*/  FFMA.FTZ R10, R36, R36, R11 ;  /* 0x00000024240a7223 */ /* 0x000fe2000001000b */
[----:B------:R-:W-:Y:S01]  /*1a90*/  FADD.FTZ R40, R40, R116 ;  /* 0x0000007428287221 */ /* 0x000fe20000010000 */
[----:B------:R-:W5:Y:S02]  /*1aa0*/  LDG.E.64.CONSTANT R22, desc[UR6][R22.64] ;  /* 0x0000000616167981 */ /* 0x000f64000c1e9b00 */
[----:B------:R-:W-:Y:S01]  /*1ab0*/  FFMA.FTZ R10, R115, R115, R10 ;  /* 0x00000073730a7223 */ /* 0x000fe2000001000a */
[----:B------:R-:W-:Y:S01]  /*1ac0*/  FADD.FTZ R40, R40, R36 ;  /* 0x0000002428287221 */ /* 0x000fe20000010000 */
[----:B------:R-:W5:Y:S02]  /*1ad0*/  LDG.E.64.CONSTANT R18, desc[UR6][R18.64] ;  /* 0x0000000612127981 */ /* 0x000f64000c1e9b00 */
[----:B------:R-:W-:Y:S01]  /*1ae0*/  FFMA.FTZ R10, R114, R114, R10 ;  /* 0x00000072720a7223 */ /* 0x000fe2000001000a */
[----:B------:R-:W-:Y:S01]  /*1af0*/  IADD3 R36, P2, R7, R28, RZ ;  /* 0x0000001c07247210 */ /* 0x000fe20007f5e0ff */
[----:B------:R0:W-:Y:S01]  /*1b00*/  STL [R1+0x204], R14 ;  /* 0x0002040e01007387 */ /* 0x0001e20000100800 */
[----:B------:R-:W-:Y:S01]  /*1b10*/  IADD3.X R11, RZ, R29, RZ, P1, !PT ;  /* 0x0000001dff0b7210 */ /* 0x000fe20000ffe4ff */
[----:B------:R-:W-:Y:S01]  /*1b20*/  FADD.FTZ R40, R40, R115 ;  /* 0x0000007328287221 */ /* 0x000fe20000010000 */
[----:B------:R-:W-:Y:S01]  /*1b30*/  FFMA.FTZ R7, R113, R113, R10 ;  /* 0x0000007171077223 */ /* 0x000fe2000001000a */
[----:B------:R1:W-:Y:S02]  /*1b40*/  STL [R1+0x130], R37 ;  /* 0x0001302501007387 */ /* 0x0003e40000100800 */
[----:B------:R-:W-:Y:S01]  /*1b50*/  FADD.FTZ R40, R40, R114 ;  /* 0x0000007228287221 */ /* 0x000fe20000010000 */
[----:B------:R-:W-:Y:S01]  /*1b60*/  FFMA.FTZ R7, R44, R44, R7 ;  /* 0x0000002c2c077223 */ /* 0x000fe20000010007 */
[----:B0-----:R-:W-:-:S02]  /*1b70*/  LEA R14, P1, R37, UR10, 0x1 ;  /* 0x0000000a250e7c11 */ /* 0x001fc4000f8208ff */
[----:B------:R-:W-:Y:S02]  /*1b80*/  FADD.FTZ R40, R40, R113 ;  /* 0x0000007128287221 */ /* 0x000fe40000010000 */
[----:B------:R-:W-:Y:S02]  /*1b90*/  LEA.HI.X R15, R37, UR11, R11, 0x1, P1 ;  /* 0x0000000b250f7c11 */ /* 0x000fe400088f0c0b */
[----:B-1----:R-:W-:Y:S01]  /*1ba0*/  IADD3.X R37, RZ, R29, RZ, P2, !PT ;  /* 0x0000001dff257210 */ /* 0x002fe200017fe4ff */
[----:B------:R-:W-:Y:S01]  /*1bb0*/  FFMA.FTZ R7, R112, R112, R7 ;  /* 0x0000007070077223 */ /* 0x000fe20000010007 */
[----:B------:R-:W-:Y:S01]  /*1bc0*/  LEA R10, P1, R36, UR10, 0x1 ;  /* 0x0000000a240a7c11 */ /* 0x000fe2000f8208ff */
[----:B------:R0:W-:Y:S01]  /*1bd0*/  STL [R1+0x214], R11 ;  /* 0x0002140b01007387 */ /* 0x0001e20000100800 */
[----:B------:R-:W-:-:S03]  /*1be0*/  FADD.FTZ R40, R40, R44 ;  /* 0x0000002c28287221 */ /* 0x000fc60000010000 */
[----:B------:R-:W-:Y:S04]  /*1bf0*/  STL [R1+0x118], R36 ;  /* 0x0001182401007387 */ /* 0x000fe80000100800 */
[----:B------:R1:W-:Y:S01]  /*1c00*/  STL [R1+0x20c], R37 ;  /* 0x00020c2501007387 */ /* 0x0003e20000100800 */
[----:B0-----:R-:W-:Y:S01]  /*1c10*/  LEA.HI.X R11, R36, UR11, R37, 0x1, P1 ;  /* 0x0000000b240b7c11 */ /* 0x001fe200088f0c25 */
[----:B------:R-:W-:Y:S01]  /*1c20*/  FADD.FTZ R40, R40, R112 ;  /* 0x0000007028287221 */ /* 0x000fe20000010000 */
[C---:B------:R-:W-:Y:S01]  /*1c30*/  IADD3 R6, R32.reuse, 0xca80, RZ ;  /* 0x0000ca8020067810 */ /* 0x040fe20007ffe0ff */
[----:B------:R-:W5:Y:S01]  /*1c40*/  LDG.E.64.CONSTANT R14, desc[UR6][R14.64] ;  /* 0x000000060e0e7981 */ /* 0x000f62000c1e9b00 */
[----:B-1----:R-:W-:Y:S01]  /*1c50*/  FFMA.FTZ R37, R111, R111, R7 ;  /* 0x0000006f6f257223 */ /* 0x002fe20000010007 */
[----:B------:R-:W-:Y:S01]  /*1c60*/  HADD2.F32 R44, -RZ, R3.H1_H1 ;  /* 0x30000003ff2c7230 */ /* 0x000fe20000004100 */
[----:B------:R-:W-:Y:S01]  /*1c70*/  IADD3 R2, R32, 0xd200, RZ ;  /* 0x0000d20020027810 */ /* 0x000fe20007ffe0ff */
[----:B------:R-:W5:Y:S01]  /*1c80*/  LDG.E.64.CONSTANT R10, desc[UR6][R10.64] ;  /* 0x000000060a0a7981 */ /* 0x000f62000c1e9b00 */
        /* <DEDUP_REMOVED lines=9> */
[----:B------:R-:W-:Y:S01]  /*1d20*/  IADD3 R36, P1, R6, R28, RZ ;  /* 0x0000001c06247210 */ /* 0x000fe20007f3e0ff */
[----:B------:R-:W-:Y:S02]  /*1d30*/  FADD.FTZ R40, R40, R108 ;  /* 0x0000006c28287221 */ /* 0x000fe40000010000 */
[----:B------:R-:W-:Y:S01]  /*1d40*/  FFMA.FTZ R37, R33, R33, R37 ;  /* 0x0000002121257223 */ /* 0x000fe20000010025 */
[----:B------:R-:W-:Y:S01]  /*1d50*/  IADD3.X R3, RZ, R29, RZ, P1, !PT ;  /* 0x0000001dff037210 */ /* 0x000fe20000ffe4ff */
[----:B------:R-:W-:Y:S01]  /*1d60*/  FADD.FTZ R40, R40, R107 ;  /* 0x0000006b28287221 */ /* 0x000fe20000010000 */
[----:B------:R-:W-:Y:S01]  /*1d70*/  LEA R6, P1, R36, UR10, 0x1 ;  /* 0x0000000a24067c11 */ /* 0x000fe2000f8208ff */
[----:B------:R-:W-:Y:S02]  /*1d80*/  FFMA.FTZ R37, R106, R106, R37 ;  /* 0x0000006a6a257223 */ /* 0x000fe40000010025 */
[----:B------:R-:W-:Y:S01]  /*1d90*/  FADD.FTZ R40, R40, R33 ;  /* 0x0000002128287221 */ /* 0x000fe20000010000 */
[----:B------:R-:W-:Y:S01]  /*1da0*/  LEA.HI.X R7, R36, UR11, R3, 0x1, P1 ;  /* 0x0000000b24077c11 */ /* 0x000fe200088f0c03 */
[----:B------:R-:W-:Y:S01]  /*1db0*/  FFMA.FTZ R37, R105, R105, R37 ;  /* 0x0000006969257223 */ /* 0x000fe20000010025 */
[----:B------:R-:W-:Y:S01]  /*1dc0*/  IADD3 R45, P1, R2, R28, RZ ;  /* 0x0000001c022d7210 */ /* 0x000fe20007f3e0ff */
[----:B------:R-:W-:Y:S01]  /*1dd0*/  FADD.FTZ R40, R40, R106 ;  /* 0x0000006a28287221 */ /* 0x000fe20000010000 */
[----:B------:R-:W-:Y:S01]  /*1de0*/  STL [R1+0x24], R44 ;  /* 0x0000242c01007387 */ /* 0x000fe20000100800 */
[----:B------:R-:W-:Y:S01]  /*1df0*/  FFMA.FTZ R37, R104, R104, R37 ;  /* 0x0000006868257223 */ /* 0x000fe20000010025 */
[----:B------:R-:W-:-:S02]  /*1e00*/  IADD3.X R48, RZ, R29, RZ, P1, !PT ;  /* 0x0000001dff307210 */ /* 0x000fc40000ffe4ff */
[----:B------:R0:W-:Y:S01]  /*1e10*/  STL [R1+0x11c], R36 ;  /* 0x00011c2401007387 */ /* 0x0001e20000100800 */
[----:B------:R-:W-:Y:S01]  /*1e20*/  LEA R2, P1, R45, UR10, 0x1 ;  /* 0x0000000a2d027c11 */ /* 0x000fe2000f8208ff */
[----:B------:R-:W-:Y:S01]  /*1e30*/  FADD.FTZ R40, R40, R105 ;  /* 0x0000006928287221 */ /* 0x000fe20000010000 */
[----:B------:R-:W-:Y:S01]  /*1e40*/  FFMA.FTZ R37, R41, R41, R37 ;  /* 0x0000002929257223 */ /* 0x000fe20000010025 */
[----:B------:R1:W-:Y:S01]  /*1e50*/  STL [R1+0x1f8], R3 ;  /* 0x0001f80301007387 */ /* 0x0003e20000100800 */
[----:B------:R-:W-:-:S03]  /*1e60*/  IADD3 R33, R32, 0xe100, RZ ;  /* 0x0000e10020217810 */ /* 0x000fc60007ffe0ff */
[----:B------:R-:W5:Y:S01]  /*1e70*/  LDG.E.64.CONSTANT R6, desc[UR6][R6.64] ;  /* 0x0000000606067981 */ /* 0x000f62000c1e9b00 */
[----:B0-----:R-:W-:-:S03]  /*1e80*/  IADD3 R36, R32, 0xd980, RZ ;  /* 0x0000d98020247810 */ /* 0x001fc60007ffe0ff */
[----:B------:R0:W-:Y:S01]  /*1e90*/  STL [R1+0x104], R45 ;  /* 0x0001042d01007387 */ /* 0x0001e20000100800 */
[----:B-1----:R-:W-:Y:S01]  /*1ea0*/  LEA.HI.X R3, R45, UR11, R48, 0x1, P1 ;  /* 0x0000000b2d037c11 */ /* 0x002fe200088f0c30 */
[----:B------:R-:W-:Y:S01]  /*1eb0*/  FADD.FTZ R40, R40, R104 ;  /* 0x0000006828287221 */ /* 0x000fe20000010000 */
[----:B------:R-:W-:Y:S01]  /*1ec0*/  FFMA.FTZ R37, R103, R103, R37 ;  /* 0x0000006767257223 */ /* 0x000fe20000010025 */
[----:B------:R1:W-:Y:S01]  /*1ed0*/  STL [R1+0x1ec], R48 ;  /* 0x0001ec3001007387 */ /* 0x0003e20000100800 */
[----:B0-----:R-:W-:Y:S01]  /*1ee0*/  IADD3 R45, P1, R36, R28, RZ ;  /* 0x0000001c242d7210 */ /* 0x001fe20007f3e0ff */
[----:B------:R-:W-:Y:S01]  /*1ef0*/  FADD.FTZ R36, R40, R41 ;  /* 0x0000002928247221 */ /* 0x000fe20000010000 */
[----:B------:R-:W-:Y:S01]  /*1f00*/  FFMA.FTZ R37, R102, R102, R37 ;  /* 0x0000006666257223 */ /* 0x000fe20000010025 */
[----:B------:R-:W-:Y:S01]  /*1f10*/  IADD3 R41, P2, R33, R28, RZ ;  /* 0x0000001c21297210 */ /* 0x000fe20007f5e0ff */
[----:B------:R-:W5:Y:S01]  /*1f20*/  LDG.E.64.CONSTANT R2, desc[UR6][R2.64] ;  /* 0x0000000602027981 */ /* 0x000f62000c1e9b00 */
[----:B-1----:R-:W-:-:S02]  /*1f30*/  IADD3.X R48, RZ, R29, RZ, P1, !PT ;  /* 0x0000001dff307210 */ /* 0x002fc40000ffe4ff */
[----:B------:R-:W-:Y:S01]  /*1f40*/  LEA R62, P1, R45, UR10, 0x1 ;  /* 0x0000000a2d3e7c11 */ /* 0x000fe2000f8208ff */
[----:B------:R-:W-:Y:S01]  /*1f50*/  FFMA.FTZ R33, R101, R101, R37 ;  /* 0x0000006565217223 */ /* 0x000fe20000010025 */
[----:B------:R-:W-:Y:S02]  /*1f60*/  IADD3.X R37, RZ, R29, RZ, P2, !PT ;  /* 0x0000001dff257210 */ /* 0x000fe400017fe4ff */
[----:B------:R-:W-:Y:S02]  /*1f70*/  LEA.HI.X R63, R45, UR11, R48, 0x1, P1 ;  /* 0x0000000b2d3f7c11 */ /* 0x000fe400088f0c30 */
[----:B------:R-:W-:-:S04]  /*1f80*/  LEA R64, P1, R41, UR10, 0x1 ;  /* 0x0000000a29407c11 */ /* 0x000fc8000f8208ff */
[----:B------:R-:W-:Y:S01]  /*1f90*/  LEA.HI.X R65, R41, UR11, R37, 0x1, P1 ;  /* 0x0000000b29417c11 */ /* 0x000fe200088f0c25 */
[----:B------:R-:W-:Y:S01]  /*1fa0*/  FADD.FTZ R36, R36, R103 ;  /* 0x0000006724247221 */ /* 0x000fe20000010000 */
[----:B------:R-:W-:Y:S01]  /*1fb0*/  IADD3 R32, R32, 0xe880, RZ ;  /* 0x0000e88020207810 */ /* 0x000fe20007ffe0ff */
[--C-:B------:R-:W-:Y:S02]  /*1fc0*/  HADD2.F32 R100, -RZ, R24.reuse.H0_H0 ;  /* 0x20000018ff647230 */ /* 0x100fe40000004100 */
[----:B------:R-:W-:Y:S01]  /*1fd0*/  FFMA.FTZ R33, R44, R44, R33 ;  /* 0x0000002c2c217223 */ /* 0x000fe20000010021 */
[----:B------:R-:W-:Y:S01]  /*1fe0*/  HADD2.F32 R99, -RZ, R24.H1_H1 ;  /* 0x30000018ff637230 */ /* 0x000fe20000004100 */
[----:B------:R-:W5:Y:S01]  /*1ff0*/  LDG.E.64.CONSTANT R64, desc[UR6][R64.64] ;  /* 0x0000000640407981 */ /* 0x000f62000c1e9b00 */
[----:B------:R-:W-:Y:S01]  /*2000*/  FADD.FTZ R36, R36, R102 ;  /* 0x0000006624247221 */ /* 0x000fe20000010000 */
[----:B------:R-:W-:Y:S02]  /*2010*/  IADD3 R32, P3, R32, R28, RZ ;  /* 0x0000001c20207210 */ /* 0x000fe40007f7e0ff */
[----:B------:R-:W5:Y:S01]  /*2020*/  LDG.E.64.CONSTANT R62, desc[UR6][R62.64] ;  /* 0x000000063e3e7981 */ /* 0x000f62000c1e9b00 */
[----:B------:R-:W-:Y:S01]  /*2030*/  FADD.FTZ R28, R36, R101 ;  /* 0x00000065241c7221 */ /* 0x000fe20000010000 */
[----:B------:R-:W-:-:S03]  /*2040*/  FFMA.FTZ R24, R100, R100, R33 ;  /* 0x0000006464187223 */ /* 0x000fc60000010021 */
[----:B------:R-:W-:Y:S01]  /*2050*/  FADD.FTZ R28, R28, R44 ;  /* 0x0000002c1c1c7221 */ /* 0x000fe20000010000 */
[--C-:B------:R-:W-:Y:S02]  /*2060*/  HADD2.F32 R98, -RZ, R25.reuse.H0_H0 ;  /* 0x20000019ff627230 */ /* 0x100fe40000004100 */
        /* <DEDUP_REMOVED lines=14> */
[----:B------:R-:W-:Y:S01]  /*2150*/  FFMA.FTZ R21, R96, R96, R24 ;  /* 0x0000006060157223 */ /* 0x000fe20000010018 */
[----:B------:R-:W-:Y:S02]  /*2160*/  IADD3.X R28, RZ, R29, RZ, P3, !PT ;  /* 0x0000001dff1c7210 */ /* 0x000fe40001ffe4ff */
[----:B------:R-:W-:Y:S01]  /*2170*/  FADD.FTZ R20, R20, R96 ;  /* 0x0000006014147221 */ /* 0x000fe20000010000 */
[----:B------:R-:W-:Y:S01]  /*2180*/  FFMA.FTZ R21, R95, R95, R21 ;  /* 0x0000005f5f157223 */ /* 0x000fe20000010015 */
[----:B------:R-:W-:Y:S01]  /*2190*/  LEA R66, P1, R32, UR10, 0x1 ;  /* 0x0000000a20427c11 */ /* 0x000fe2000f8208ff */
[----:B------:R-:W-:-:S02]  /*21a0*/  HADD2.F32 R93, -RZ, R16.H0_H0 ;  /* 0x20000010ff5d7230 */ /* 0x000fc40000004100 */
[----:B------:R-:W-:Y:S01]  /*21b0*/  FADD.FTZ R20, R20, R95 ;  /* 0x0000005f14147221 */ /* 0x000fe20000010000 */
[----:B------:R-:W-:Y:S01]  /*21c0*/  FFMA.FTZ R21, R94, R94, R21 ;  /* 0x0000005e5e157223 */ /* 0x000fe20000010015 */
[----:B------:R-:W-:Y:S01]  /*21d0*/  LEA.HI.X R67, R32, UR11, R28, 0x1, P1 ;  /* 0x0000000b20437c11 */ /* 0x000fe200088f0c1c */
[----:B------:R-:W-:Y:S02]  /*21e0*/  HADD2.F32 R92, -RZ, R16.H1_H1 ;  /* 0x30000010ff5c7230 */ /* 0x000fe40000004100 */
[----:B------:R-:W-:Y:S01]  /*21f0*/  FADD.FTZ R20, R20, R94 ;  /* 0x0000005e14147221 */ /* 0x000fe20000010000 */
[----:B------:R-:W-:Y:S01]  /*2200*/  FFMA.FTZ R16, R93, R93, R21 ;  /* 0x0000005d5d107223 */ /* 0x000fe20000010015 */
[--C-:B------:R-:W-:Y:S02]  /*2210*/  HADD2.F32 R91, -RZ, R17.reuse.H0_H0 ;  /* 0x20000011ff5b7230 */ /* 0x100fe40000004100 */
[----:B------:R-:W-:Y:S02]  /*2220*/  HADD2.F32 R90, -RZ, R17.H1_H1 ;  /* 0x30000011ff5a7230 */ /* 0x000fe40000004100 */
[----:B------:R-:W-:Y:S01]  /*2230*/  FADD.FTZ R20, R20, R93 ;  /* 0x0000005d14147221 */ /* 0x000fe20000010000 */
[----:B------:R-:W5:Y:S01]  /*2240*/  LDG.E.64.CONSTANT R66, desc[UR6][R66.64] ;  /* 0x0000000642427981 */ /* 0x000f62000c1e9b00 */
[----:B------:R-:W-:Y:S01]  /*2250*/  FFMA.FTZ R16, R92, R92, R16 ;  /* 0x0000005c5c107223 */ /* 0x000fe20000010010 */
[----:B------:R-:W-:-:S02]  /*2260*/  HADD2.F32 R89, -RZ, R12.H0_H0 ;  /* 0x2000000cff597230 */ /* 0x000fc40000004100 */
[----:B------:R-:W-:Y:S01]  /*2270*/  FADD.FTZ R17, R20, R92 ;  /* 0x0000005c14117221 */ /* 0x000fe20000010000 */
[----:B------:R-:W-:Y:S02]  /*2280*/  HADD2.F32 R88, -RZ, R12.H1_H1 ;  /* 0x3000000cff587230 */ /* 0x000fe40000004100 */
[----:B------:R-:W-:Y:S01]  /*2290*/  FFMA.FTZ R16, R91, R91, R16 ;  /* 0x0000005b5b107223 */ /* 0x000fe20000010010 */
[----:B------:R-:W-:Y:S01]  /*22a0*/  STL [R1+0x10c], R45 ;  /* 0x00010c2d01007387 */ /* 0x000fe20000100800 */
[----:B------:R-:W-:Y:S01]  /*22b0*/  FADD.FTZ R17, R17, R91 ;  /* 0x0000005b11117221 */ /* 0x000fe20000010000 */
[--C-:B------:R-:W-:Y:S02]  /*22c0*/  HADD2.F32 R87, -RZ, R13.reuse.H0_H0 ;  /* 0x2000000dff577230 */ /* 0x100fe40000004100 */
[----:B------:R-:W-:Y:S01]  /*22d0*/  FFMA.FTZ R16, R90, R90, R16 ;  /* 0x0000005a5a107223 */ /* 0x000fe20000010010 */
[----:B------:R-:W-:Y:S02]  /*22e0*/  HADD2.F32 R86, -RZ, R13.H1_H1 ;  /* 0x3000000dff567230 */ /* 0x000fe40000004100 */
[----:B------:R-:W-:Y:S01]  /*22f0*/  FADD.FTZ R57, R17, R90 ;  /* 0x0000005a11397221 */ /* 0x000fe20000010000 */
[----:B------:R-:W-:-:S02]  /*2300*/  HADD2.F32 R85, -RZ, R8.H0_H0 ;  /* 0x20000008ff557230 */ /* 0x000fc40000004100 */
[----:B------:R-:W-:Y:S01]  /*2310*/  FFMA.FTZ R12, R89, R89, R16 ;  /* 0x00000059590c7223 */ /* 0x000fe20000010010 */
[----:B------:R0:W-:Y:S01]  /*2320*/  STL [R1+0x1e4], R48 ;  /* 0x0001e43001007387 */ /* 0x0001e20000100800 */
[----:B------:R-:W-:Y:S01]  /*2330*/  FADD.FTZ R57, R57, R89 ;  /* 0x0000005939397221 */ /* 0x000fe20000010000 */
[----:B------:R-:W-:Y:S02]  /*2340*/  HADD2.F32 R84, -RZ, R8.H1_H1 ;  /* 0x30000008ff547230 */ /* 0x000fe40000004100 */
[----:B------:R-:W-:Y:S01]  /*2350*/  FFMA.FTZ R12, R88, R88, R12 ;  /* 0x00000058580c7223 */ /* 0x000fe2000001000c */
[----:B------:R1:W-:Y:S01]  /*2360*/  STL [R1+0xf8], R41 ;  /* 0x0000f82901007387 */ /* 0x0003e20000100800 */
[----:B------:R-:W-:Y:S01]  /*2370*/  FADD.FTZ R57, R57, R88 ;  /* 0x0000005839397221 */ /* 0x000fe20000010000 */
[----:B------:R-:W-:Y:S01]  /*2380*/  HADD2.F32 R83, -RZ, R9.H0_H0 ;  /* 0x20000009ff537230 */ /* 0x000fe20000004100 */
[----:B------:R-:W-:Y:S01]  /*2390*/  ULDC.64 UR10, c[0x0][0x220] ;  /* 0x00008800000a7ab9 */ /* 0x000fe20000000a00 */
[----:B------:R-:W-:Y:S01]  /*23a0*/  STL [R1+0x108], R32 ;  /* 0x0001082001007387 */ /* 0x000fe20000100800 */
[----:B------:R-:W-:-:S03]  /*23b0*/  FFMA.FTZ R12, R87, R87, R12 ;  /* 0x00000057570c7223 */ /* 0x000fc6000001000c */
[----:B------:R-:W-:Y:S01]  /*23c0*/  STL [R1+0x20], R36 ;  /* 0x0000202401007387 */ /* 0x000fe20000100800 */
[----:B------:R-:W-:-:S03]  /*23d0*/  FADD.FTZ R57, R57, R87 ;  /* 0x0000005739397221 */ /* 0x000fc60000010000 */
[----:B------:R4:W-:Y:S01]  /*23e0*/  STL [R1+0x1cc], R37 ;  /* 0x0001cc2501007387 */ /* 0x0009e20000100800 */
[----:B------:R-:W-:-:S03]  /*23f0*/  FFMA.FTZ R12, R86, R86, R12 ;  /* 0x00000056560c7223 */ /* 0x000fc6000001000c */
[----:B------:R5:W-:Y:S01]  /*2400*/  STL [R1+0x1c8], R28 ;  /* 0x0001c81c01007387 */ /* 0x000be20000100800 */
[----:B------:R-:W-:Y:S01]  /*2410*/  FADD.FTZ R57, R57, R86 ;  /* 0x0000005639397221 */ /* 0x000fe20000010000 */
[----:B------:R-:W-:-:S03]  /*2420*/  FFMA.FTZ R8, R85, R85, R12 ;  /* 0x0000005555087223 */ /* 0x000fc6000001000c */
        /* <DEDUP_REMOVED lines=11> */
[--C-:B------:R-:W-:Y:S02]  /*24e0*/  HADD2.F32 R79, -RZ, R5.reuse.H0_H0 ;  /* 0x20000005ff4f7230 */ /* 0x100fe40000004100 */
[----:B------:R-:W-:Y:S01]  /*24f0*/  FADD.FTZ R57, R57, R81 ;  /* 0x0000005139397221 */ /* 0x000fe20000010000 */
[----:B------:R-:W-:Y:S01]  /*2500*/  FFMA.FTZ R4, R80, R80, R4 ;  /* 0x0000005050047223 */ /* 0x000fe20000010004 */
[----:B------:R-:W-:Y:S02]  /*2510*/  HADD2.F32 R78, -RZ, R5.H1_H1 ;  /* 0x30000005ff4e7230 */ /* 0x000fe40000004100 */
[----:B------:R-:W-:Y:S01]  /*2520*/  FADD.FTZ R57, R57, R80 ;  /* 0x0000005039397221 */ /* 0x000fe20000010000 */
[----:B------:R-:W-:Y:S01]  /*2530*/  FFMA.FTZ R4, R79, R79, R4 ;  /* 0x0000004f4f047223 */ /* 0x000fe20000010004 */
[----:B------:R-:W-:-:S02]  /*2540*/  HADD2.F32 R54, -RZ, R50.H0_H0 ;  /* 0x20000032ff367230 */ /* 0x000fc40000004100 */
        /* <DEDUP_REMOVED lines=17> */
[----:B0-----:R-:W-:-:S02]  /*2660*/  HADD2.F32 R48, -RZ, R47.H0_H0 ;  /* 0x2000002fff307230 */ /* 0x001fc40000004100 */
[----:B------:R-:W-:Y:S01]  /*2670*/  FADD.FTZ R57, R57, R50 ;  /* 0x0000003239397221 */ /* 0x000fe20000010000 */
[----:B------:R-:W-:Y:S01]  /*2680*/  FFMA.FTZ R4, R49, R49, R4 ;  /* 0x0000003131047223 */ /* 0x000fe20000010004 */
[----:B------:R-:W-:Y:S02]  /*2690*/  HADD2.F32 R47, -RZ, R47.H1_H1 ;  /* 0x3000002fff2f7230 */ /* 0x000fe40000004100 */
[----:B------:R-:W-:Y:S01]  /*26a0*/  FADD.FTZ R57, R57, R49 ;  /* 0x0000003139397221 */ /* 0x000fe20000010000 */
[----:B------:R-:W-:Y:S01]  /*26b0*/  FFMA.FTZ R4, R48, R48, R4 ;  /* 0x0000003030047223 */ /* 0x000fe20000010004 */
[--C-:B--2---:R-:W-:Y:S02]  /*26c0*/  HADD2.F32 R46, -RZ, R42.reuse.H0_H0 ;  /* 0x2000002aff2e7230 */ /* 0x104fe40000004100 */
        /* <DEDUP_REMOVED lines=11> */
[----:B---3--:R-:W-:-:S02]  /*2780*/  HADD2.F32 R42, -RZ, R38.H0_H0 ;  /* 0x20000026ff2a7230 */ /* 0x008fc40000004100 */
[----:B------:R-:W-:Y:S01]  /*2790*/  FADD.FTZ R57, R57, R44 ;  /* 0x0000002c39397221 */ /* 0x000fe20000010000 */
[----:B------:R-:W-:Y:S01]  /*27a0*/  FFMA.FTZ R4, R43, R43, R4 ;  /* 0x0000002b2b047223 */ /* 0x000fe20000010004 */
[----:B-1----:R-:W-:Y:S02]  /*27b0*/  HADD2.F32 R41, -RZ, R38.H1_H1 ;  /* 0x30000026ff297230 */ /* 0x002fe40000004100 */
        /* <DEDUP_REMOVED lines=8> */
[--C-:B----4-:R-:W-:Y:S02]  /*2840*/  HADD2.F32 R38, -RZ, R34.reuse.H0_H0 ;  /* 0x20000022ff267230 */ /* 0x110fe40000004100 */
        /* <DEDUP_REMOVED lines=11> */
[--C-:B-----5:R-:W-:Y:S02]  /*2900*/  HADD2.F32 R69, -RZ, R64.reuse.H0_H0 ;  /* 0x20000040ff457230 */ /* 0x120fe40000004100 */
[----:B------:R-:W-:Y:S02]  /*2910*/  HADD2.F32 R72, -RZ, R64.H1_H1 ;  /* 0x30000040ff487230 */ /* 0x000fe40000004100 */
[----:B------:R-:W2:Y:S01]  /*2920*/  LDL R64, [R1+0x288] ;  /* 0x0002880001407983 */ /* 0x000ea20000100800 */
[----:B------:R-:W-:Y:S01]  /*2930*/  FADD.FTZ R57, R57, R36 ;  /* 0x0000002439397221 */ /* 0x000fe20000010000 */
[----:B------:R-:W-:-:S02]  /*2940*/  HADD2.F32 R34, -RZ, R30.H0_H0 ;  /* 0x2000001eff227230 */ /* 0x000fc40000004100 */
[----:B------:R-:W-:Y:S01]  /*2950*/  FFMA.FTZ R4, R35, R35, R4 ;  /* 0x0000002323047223 */ /* 0x000fe20000010004 */
[----:B------:R-:W-:Y:S02]  /*2960*/  HADD2.F32 R33, -RZ, R30.H1_H1 ;  /* 0x3000001eff217230 */ /* 0x000fe40000004100 */
        /* <DEDUP_REMOVED lines=105> */
[----:B------:R-:W0:Y:S02]  /*3000*/  S2R R125, SR_TID.X ;  /* 0x00000000007d7919 */ /* 0x000e240000002100 */
        /* <DEDUP_REMOVED lines=22> */
[----:B0-----:R-:W-:Y:S02]  /*3170*/  ISETP.GT.U32.AND P1, PT, R125, 0x1f, PT ;  /* 0x0000001f7d00780c */ /* 0x001fe40003f24070 */
[----:B------:R-:W-:Y:S01]  /*3180*/  FFMA.FTZ R63, R77, R77, R62 ;  /* 0x0000004d4d3f7223 */ /* 0x000fe2000001003e */
[----:B------:R-:W-:Y:S01]  /*3190*/  FADD.FTZ R62, R61, R77 ;  /* 0x0000004d3d3e7221 */ /* 0x000fe20000010000 */
[----:B------:R-:W-:Y:S01]  /*31a0*/  SHF.L.U32 R61, R60, 0x1, RZ ;  /* 0x000000013c3d7819 */ /* 0x000fe200000006ff */
[----:B------:R-:W-:Y:S01]  /*31b0*/  BSSY B0, `(.L_x_3156) ;  /* 0x0000048000007945 */ /* 0x000fe20003800000 */
[----:B------:R-:W-:Y:S02]  /*31c0*/  LOP3.LUT P2, RZ, R125, 0xffffffe1, RZ, 0xc0, !PT ;  /* 0xffffffe17dff7812 */ /* 0x000fe4000784c0ff */
[----:B------:R-:W-:Y:S01]  /*31d0*/  MOV R125, RZ ;  /* 0x000000ff007d7202 */ /* 0x000fe20000000f00 */
[----:B--2---:R0:W-:Y:S02]  /*31e0*/  STS.64 [R64], R62 ;  /* 0x0000003e40007388 */ /* 0x0041e40000000a00 */
[----:B0-----:R-:W-:Y:S01]  /*31f0*/  SHF.R.U32.HI R64, RZ, 0x1f, R60 ;  /* 0x0000001fff407819 */ /* 0x001fe2000001163c */
[----:B------:R-:W-:Y:S01]  /*3200*/  BAR.SYNC.DEFER_BLOCKING 0x0 ;  /* 0x0000000000007b1d */ /* 0x000fe20000010000 */
[----:B------:R-:W-:-:S02]  /*3210*/  IADD3 R62, P3, R61, UR10, RZ ;  /* 0x0000000a3d3e7c10 */ /* 0x000fc4000ff7e0ff */
[----:B------:R-:W-:Y:S02]  /*3220*/  IADD3 R60, P4, R61, UR12, RZ ;  /* 0x0000000c3d3c7c10 */ /* 0x000fe4000ff9e0ff */
[C---:B------:R-:W-:Y:S02]  /*3230*/  IADD3.X R63, R64.reuse, UR11, RZ, P3, !PT ;  /* 0x0000000b403f7c10 */ /* 0x040fe40009ffe4ff */
[----:B------:R-:W-:Y:S02]  /*3240*/  IADD3.X R61, R64, UR13, RZ, P4, !PT ;  /* 0x0000000d403d7c10 */ /* 0x000fe4000a7fe4ff */
[----:B------:R-:W-:Y:S01]  /*3250*/  MOV R64, RZ ;  /* 0x000000ff00407202 */ /* 0x000fe20000000f00 */
[----:B------:R-:W-:Y:S06]  /*3260*/  @P1 BRA `(.L_x_3157) ;  /* 0x0000000000f01947 */ /* 0x000fec0003800000 */
        /* <DEDUP_REMOVED lines=60> */
.L_x_3157:
[----:B------:R-:W-:Y:S05]  /*3630*/  BSYNC B0 ;  /* 0x0000000000007941 */ /* 0x000fea0003800000 */
.L_x_3156:
[----:B------:R-:W2:Y:S04]  /*3640*/  LDL R67, [R1+0x284] ;  /* 0x0002840001437983 */ /* 0x000ea80000100800 */
[----:B------:R0:W-:Y:S04]  /*3650*/  STL.64 [R1+0x298], R4 ;  /* 0x0002980401007387 */ /* 0x0001e80000100a00 */
[----:B------:R1:W-:Y:S01]  /*3660*/  STL [R1+0x290], R2 ;  /* 0x0002900201007387 */ /* 0x0003e20000100800 */
[----:B------:R-:W3:Y:S03]  /*3670*/  @!P2 LDC R65, c[0x0][0x10] ;  /* 0x00000400ff41ab82 */ /* 0x000ee60000000800 */
[----:B------:R-:W4:Y:S05]  /*3680*/  SHFL.BFLY PT, R66, R64, 0x1, 0x1f ;  /* 0x0c201f0040427f89 */ /* 0x000f2a00000e0000 */
[----:B0-----:R-:W0:Y:S01]  /*3690*/  @!P2 LDC.64 R4, c[0x0][0x248] ;  /* 0x00009200ff04ab82 */ /* 0x001e220000000a00 */
[----:B-1----:R-:W3:Y:S04]  /*36a0*/  LDL R2, [R1+0x1a4] ;  /* 0x0001a40001027983 */ /* 0x002ee80000100800 */
[----:B------:R1:W-:Y:S02]  /*36b0*/  STL [R1+0x28c], R0 ;  /* 0x00028c0001007387 */ /* 0x0003e40000100800 */
[----:B-1----:R-:W1:Y:S01]  /*36c0*/  S2R R0, SR_TID.X ;  /* 0x0000000000007919 */ /* 0x002e620000002100 */
[----:B----4-:R-:W-:Y:S01]  /*36d0*/  FADD.FTZ R64, R66, R64 ;  /* 0x0000004042407221 */ /* 0x010fe20000010000 */
[----:B-1----:R-:W-:-:S13]  /*36e0*/  ISETP.GT.U32.AND P1, PT, R0, 0xff, PT ;  /* 0x000000ff0000780c */ /* 0x002fda0003f24070 */
[----:B------:R-:W1:Y:S01]  /*36f0*/  @!P1 LDC R0, c[0x0][0x10] ;  /* 0x00000400ff009b82 */ /* 0x000e620000000800 */
[----:B---3--:R-:W-:-:S05]  /*3700*/  @!P2 IMAD R65, R65, R2, UR8 ;  /* 0x000000084141ae24 */ /* 0x008fca000f8e0202 */
[----:B--2---:R-:W-:Y:S02]  /*3710*/  @!P2 LEA R66, R65, R67, 0x8 ;  /* 0x000000434142a211 */ /* 0x004fe400078e40ff */
[----:B------:R-:W2:Y:S02]  /*3720*/  SHFL.BFLY PT, R65, R125, 0x1, 0x1f ;  /* 0x0c201f007d417f89 */ /* 0x000ea400000e0000 */
[----:B------:R-:W-:-:S05]  /*3730*/  @!P2 SHF.L.U32 R66, R66, 0x1, RZ ;  /* 0x000000014242a819 */ /* 0x000fca00000006ff */
[----:B0-----:R-:W-:Y:S02]  /*3740*/  @!P2 IMAD.WIDE.U32 R66, R66, 0x4, R4 ;  /* 0x000000044242a825 */ /* 0x001fe400078e0004 */
[----:B------:R0:W5:Y:S02]  /*3750*/  LDL.LU.64 R4, [R1+0x298] ;  /* 0x0002980001047983 */ /* 0x0001640000300a00 */
[----:B--2---:R-:W-:Y:S02]  /*3760*/  FADD.FTZ R65, R65, R125 ;  /* 0x0000007d41417221 */ /* 0x004fe40000010000 */
[----:B------:R-:W2:Y:S03]  /*3770*/  S2R R125, SR_TID.X ;  /* 0x00000000007d7919 */ /* 0x000ea60000002100 */
[----:B------:R1:W-:Y:S02]  /*3780*/  @!P2 STG.E.64 desc[UR6][R66.64], R64 ;  /* 0x000000404200a986 */ /* 0x0003e4000c101b06 */
[----:B-1----:R-:W-:Y:S01]  /*3790*/  @!P1 IMAD R64, R0, R2, UR8 ;  /* 0x0000000800409e24 */ /* 0x002fe2000f8e0202 */
[----:B------:R-:W1:Y:S01]  /*37a0*/  @!P1 LDC.64 R66, c[0x0][0x248] ;  /* 0x00009200ff429b82 */ /* 0x000e620000000a00 */
[----:B------:R0:W5:Y:S04]  /*37b0*/  LDL.LU R2, [R1+0x290] ;  /* 0x0002900001027983 */ /* 0x0001680000300800 */
[----:B------:R0:W5:Y:S01]  /*37c0*/  LDL.LU R0, [R1+0x28c] ;  /* 0x00028c0001007983 */ /* 0x0001620000300800 */
[----:B--2---:R-:W-:-:S02]  /*37d0*/  @!P1 LOP3.LUT R65, R125, 0x7ffffff0, RZ, 0xc0, !PT ;  /* 0x7ffffff07d419812 */ /* 0x004fc400078ec0ff */
[----:B------:R-:W-:Y:S01]  /*37e0*/  BAR.SYNC.DEFER_BLOCKING 0x0 ;  /* 0x0000000000007b1d */ /* 0x000fe20000010000 */
[C---:B------:R-:W-:Y:S02]  /*37f0*/  ISETP.NE.AND P2, PT, R125.reuse, RZ, PT ;  /* 0x000000ff7d00720c */ /* 0x040fe40003f45270 */
[----:B------:R-:W-:Y:S02]  /*3800*/  @!P1 LEA R64, R64, R65, 0x8 ;  /* 0x0000004140409211 */ /* 0x000fe400078e40ff */
[----:B------:R-:W-:-:S04]  /*3810*/  @!P1 LOP3.LUT R65, R125, 0xf, RZ, 0xc0, !PT ;  /* 0x0000000f7d419812 */ /* 0x000fc800078ec0ff */
[----:B------:R-:W-:-:S04]  /*3820*/  @!P1 IADD3 R64, R64, R65, RZ ;  /* 0x0000004140409210 */ /* 0x000fc80007ffe0ff */
        /* <DEDUP_REMOVED lines=21> */
.L_x_3159:
[----:B------:R-:W2:Y:S04]  /*3980*/  LD.E.STRONG.GPU R67, desc[UR6][R58.64] ;  /* 0x000000063a437980 */ /* 0x000ea8000c10f900 */
[----:B--2---:R-:W-:Y:S01]  /*3990*/  CCTL.IVALL ;  /* 0x00000000ff00798f */ /* 0x004fe20002000000 */
[----:B------:R-:W-:Y:S05]  /*39a0*/  YIELD ;  /* 0x0000000000007946 */ /* 0x000fea0003800000 */
[----:B------:R-:W-:-:S04]  /*39b0*/  LOP3.LUT R67, R67, R66, RZ, 0x3c, !PT ;  /* 0x0000004243437212 */ /* 0x000fc800078e3cff */
[----:B------:R-:W-:-:S13]  /*39c0*/  ISETP.GT.AND P2, PT, R67, -0x1, PT ;  /* 0xffffffff4300780c */ /* 0x000fda0003f44270 */
[----:B------:R-:W-:Y:S05]  /*39d0*/  @P2 BRA `(.L_x_3159) ;  /* 0xfffffffc00e82947 */ /* 0x000fea000383ffff */
.L_x_3158:
[----:B------:R-:W-:Y:S05]  /*39e0*/  WARPSYNC.ALL ;  /* 0x0000000000007948 */ /* 0x000fea0003800000 */
[----:B------:R-:W-:Y:S06]  /*39f0*/  BAR.SYNC.DEFER_BLOCKING 0x0 ;  /* 0x0000000000007b1d */ /* 0x000fec0000010000 */
[----:B------:R-:W5:Y:S04]  /*3a00*/  LDG.E.64.CONSTANT R62, desc[UR6][R62.64] ;  /* 0x000000063e3e7981 */ /* 0x000f68000c1e9b00 */
[----:B------:R-:W5:Y:S04]  /*3a10*/  LDG.E.64.CONSTANT R60, desc[UR6][R60.64] ;  /* 0x000000063c3c7981 */ /* 0x000f68000c1e9b00 */
[----:B------:R-:W2:Y:S01]  /*3a20*/  @!P1 LDG.E.64 R64, desc[UR6][R64.64] ;  /* 0x0000000640409981 */ /* 0x000ea2000c1e1b00 */
[----:B------:R-:W-:Y:S01]  /*3a30*/  HFMA2.MMA R66, -RZ, RZ, 0, 0 ;  /* 0x00000000ff427435 */ /* 0x000fe200000001ff */
[----:B------:R-:W0:Y:S01]  /*3a40*/  S2R R125, SR_TID.X ;  /* 0x00000000007d7919 */ /* 0x000e220000002100 */
[----:B------:R-:W-:Y:S04]  /*3a50*/  BSSY B0, `(.L_x_3160) ;  /* 0x0000029000007945 */ /* 0x000fe80003800000 */
        /* <DEDUP_REMOVED lines=17> */
[----:B0-----:R-:W-:Y:S01]  /*3b70*/  LOP3.LUT P1, RZ, R125, 0xffffff0f, RZ, 0xc0, !PT ;  /* 0xffffff0f7dff7812 */ /* 0x001fe2000782c0ff */
[----:B-1----:R-:W-:-:S12]  /*3b80*/  FADD.FTZ R64, R66, R64 ;  /* 0x0000004042407221 */ /* 0x002fd80000010000 */
[----:B------:R-:W-:Y:S01]  /*3b90*/  @!P1 FMUL.FTZ R64, R64, 1.6276042515528388321e-05 ;  /* 0x3788888940409820 */ /* 0x000fe20000410000 */
[----:B--2---:R-:W-:-:S03]  /*3ba0*/  FADD.FTZ R67, R65, R67 ;  /* 0x0000004341437221 */ /* 0x004fc60000010000 */
[----:B------:R-:W-:Y:S01]  /*3bb0*/  @!P1 FMUL.FTZ R65, R64, R64 ;  /* 0x0000004040419220 */ /* 0x000fe20000410000 */
[----:B------:R-:W-:-:S03]  /*3bc0*/  @!P1 SHF.R.U32.HI R66, RZ, 0x1, R125 ;  /* 0x00000001ff429819 */ /* 0x000fc6000001167d */
[----:B------:R-:W-:Y:S01]  /*3bd0*/  @!P1 FFMA.FTZ R65, R67, 1.6276042515528388321e-05, -R65 ;  /* 0x3788888943419823 */ /* 0x000fe20000010841 */
[----:B------:R-:W-:-:S04]  /*3be0*/  @!P1 LOP3.LUT R66, R66, 0x7ffffff8, RZ, 0xc0, !PT ;  /* 0x7ffffff842429812 */ /* 0x000fc800078ec0ff */
[----:B------:R-:W-:-:S05]  /*3bf0*/  @!P1 FMNMX.FTZ R65, RZ, R65, !PT ;  /* 0x00000041ff419209 */ /* 0x000fca0007810000 */
[----:B------:R0:W-:Y:S01]  /*3c00*/  @!P1 STS.64 [R66+UR4], R64 ;  /* 0x0000004042009988 */ /* 0x0001e20008000a04 */
[----:B------:R-:W-:Y:S06]  /*3c10*/  BAR.SYNC.DEFER_BLOCKING 0x0 ;  /* 0x0000000000007b1d */ /* 0x000fec0000010000 */
[----:B------:R-:W-:Y:S05]  /*3c20*/  @P0 BRA `(.L_x_3161) ;  /* 0x00000000002c0947 */ /* 0x000fea0003800000 */
[----:B0-----:R-:W2:Y:S01]  /*3c30*/  LDL R66, [R1+0x140] ;  /* 0x0001400001427983 */ /* 0x001ea20000100800 */
[----:B------:R-:W0:Y:S01]  /*3c40*/  S2R R67, SR_TID.X ;  /* 0x0000000000437919 */ /* 0x000e220000002100 */
[----:B------:R-:W-:Y:S01]  /*3c50*/  LEA R65, P1, R56, R125, 0x4 ;  /* 0x0000007d38417211 */ /* 0x000fe200078220ff */
[----:B------:R-:W-:Y:S01]  /*3c60*/  ULDC.64 UR10, c[0x0][0x240] ;  /* 0x00009000000a7ab9 */ /* 0x000fe20000000a00 */
[----:B0-----:R-:W-:-:S04]  /*3c70*/  SHF.R.S32.HI R67, RZ, 0x1f, R67 ;  /* 0x0000001fff437819 */ /* 0x001fc80000011443 */
[----:B--2---:R-:W-:Y:S02]  /*3c80*/  LEA.HI.X R66, R56, R67, R66, 0x4, P1 ;  /* 0x0000004338427211 */ /* 0x004fe400008f2442 */
[----:B------:R-:W-:-:S04]  /*3c90*/  LEA R64, P1, R65, UR10, 0x3 ;  /* 0x0000000a41407c11 */ /* 0x000fc8000f8218ff */
[----:B------:R-:W-:Y:S02]  /*3ca0*/  LEA.HI.X R65, R65, UR11, R66, 0x3, P1 ;  /* 0x0000000b41417c11 */ /* 0x000fe400088f1c42 */
[----:B------:R-:W-:-:S06]  /*3cb0*/  LEA R66, R125, UR4, 0x3 ;  /* 0x000000047d427c11 */ /* 0x000fcc000f8e18ff */
[----:B------:R-:W0:Y:S04]  /*3cc0*/  LDS.64 R66, [R66] ;  /* 0x0000000042427984 */ /* 0x000e280000000a00 */
[----:B0-----:R1:W-:Y:S02]  /*3cd0*/  STG.E.64 desc[UR6][R64.64], R66 ;  /* 0x0000004240007986 */ /* 0x0013e4000c101b06 */
.L_x_3161:
[----:B------:R-:W-:Y:S05]  /*3ce0*/  BSYNC B0 ;  /* 0x0000000000007941 */ /* 0x000fea0003800000 */
.L_x_3160:
[----:B01----:R-:W2:Y:S01]  /*3cf0*/  LDL R64, [R1+0x280] ;  /* 0x0002800001407983 */ /* 0x003ea20000100800 */
[----:B------:R-:W-:Y:S01]  /*3d00*/  ULDC UR5, c[0x0][0x230] ;  /* 0x00008c0000057ab9 */ /* 0x000fe20000000800 */
[----:B------:R-:W-:Y:S02]  /*3d10*/  ULDC.64 UR10, c[0x0][0x210] ;  /* 0x00008400000a7ab9 */ /* 0x000fe40000000a00 */
[----:B------:R-:W3:Y:S01]  /*3d20*/  LDL.LU R125, [R1+0x1c] ;  /* 0x00001c00017d7983 */ /* 0x000ee20000300800 */
[----:B------:R-:W-:-:S03]  /*3d30*/  LEA R66, P1, R55, UR10, 0x1 ;  /* 0x0000000a37427c11 */ /* 0x000fc6000f8208ff */
[----:B------:R-:W-:Y:S04]  /*3d40*/  STL [R1+0x294], R56 ;  /* 0x0002943801007387 */ /* 0x000fe80000100800 */
[----:B------:R-:W-:Y:S04]  /*3d50*/  STL [R1+0x290], R59 ;  /* 0x0002903b01007387 */ /* 0x000fe80000100800 */
[----:B------:R0:W-:Y:S04]  /*3d60*/  STL [R1+0x28c], R58 ;  /* 0x00028c3a01007387 */ /* 0x0001e80000100800 */
[----:B0-----:R-:W4:Y:S04]  /*3d70*/  LDL.LU R58, [R1+0x10] ;  /* 0x00001000013a7983 */ /* 0x001f280000300800 */
[----:B--2---:R-:W0:Y:S01]  /*3d80*/  LDS.64 R64, [R64+UR4] ;  /* 0x0000000440407984 */ /* 0x004e220008000a00 */
[----:B---3--:R-:W-:Y:S01]  /*3d90*/  LEA.HI.X R67, R55, UR11, R125, 0x1, P1 ;  /* 0x0000000b37437c11 */ /* 0x008fe200088f0c7d */
[----:B-----5:R-:W-:-:S02]  /*3da0*/  HADD2.F32 R55, -RZ, R62.H0_H0 ;  /* 0x2000003eff377230 */ /* 0x020fc40000004100 */
[----:B------:R-:W-:Y:S02]  /*3db0*/  HADD2.F32 R62, -RZ, R62.H1_H1 ;  /* 0x3000003eff3e7230 */ /* 0x000fe40000004100 */
[----:B0-----:R-:W-:Y:S01]  /*3dc0*/  FADD.FTZ R65, R65, UR5 ;  /* 0x0000000541417e21 */ /* 0x001fe20008010000 */
[--C-:B------:R-:W-:Y:S01]  /*3dd0*/  FADD.FTZ R0, R0, -R64.reuse ;  /* 0x8000004000007221 */ /* 0x100fe20000010000 */
[--C-:B------:R-:W-:Y:S01]  /*3de0*/  FADD.FTZ R124, R124, -R64.reuse ;  /* 0x800000407c7c7221 */ /* 0x100fe20000010000 */
[----:B------:R-:W-:-:S03]  /*3df0*/  FADD.FTZ R123, R123, -R64 ;  /* 0x800000407b7b7221 */ /* 0x000fc60000010000 */
[----:B------:R-:W0:Y:S02]  /*3e00*/  MUFU.RSQ R65, R65 ;  /* 0x0000004100417308 */ /* 0x000e240000001400 */
[----:B0-----:R-:W-:Y:S01]  /*3e10*/  FMUL.FTZ R125, R0, R65 ;  /* 0x00000041007d7220 */ /* 0x001fe20000410000 */
[--C-:B------:R-:W-:Y:S02]  /*3e20*/  HADD2.F32 R0, -RZ, R60.reuse.H0_H0 ;  /* 0x2000003cff007230 */ /* 0x100fe40000004100 */
[----:B------:R-:W-:Y:S01]  /*3e30*/  FMUL.FTZ R124, R65, R124 ;  /* 0x0000007c417c7220 */ /* 0x000fe20000410000 */
[----:B------:R-:W-:Y:S02]  /*3e40*/  HADD2.F32 R60, -RZ, R60.H1_H1 ;  /* 0x3000003cff3c7230 */ /* 0x000fe40000004100 */
[----:B------:R-:W-:-:S03]  /*3e50*/  FFMA.FTZ R125, R125, R55, R0 ;  /* 0x000000377d7d7223 */ /* 0x000fc60000010000 */
[----:B------:R-:W-:Y:S01]  /*3e60*/  FFMA.FTZ R124, R124, R62, R60 ;  /* 0x0000003e7c7c7223 */ /* 0x000fe2000001003c */
        /* <DEDUP_REMOVED lines=10> */
[----:B------:R-:W-:-:S04]  /*3f10*/  F2FP.F16.F32.PACK_AB R124, R124, R125 ;  /* 0x0000007d7c7c723e */ /* 0x000fc800000000ff */
[C---:B------:R-:W-:Y:S02]  /*3f20*/  PRMT R125, R124.reuse, 0x7610, R125 ;  /* 0x000076107c7d7816 */ /* 0x040fe4000000007d */
[----:B------:R-:W-:-:S03]  /*3f30*/  PRMT R124, R124, 0x7632, R124 ;  /* 0x000076327c7c7816 */ /* 0x000fc6000000007c */
[----:B------:R0:W-:Y:S04]  /*3f40*/  STG.E.U16 desc[UR6][R66.64], R125 ;  /* 0x0000007d42007986 */ /* 0x0001e8000c101506 */
[----:B------:R1:W-:Y:S01]  /*3f50*/  STG.E.U16 desc[UR6][R66.64+0x2], R124 ;  /* 0x0000027c42007986 */ /* 0x0003e2000c101506 */
[----:B0-----:R-:W-:Y:S01]  /*3f60*/  FMUL.FTZ R125, R65, R123 ;  /* 0x0000007b417d7220 */ /* 0x001fe20000410000 */
[----:B------:R-:W-:Y:S02]  /*3f70*/  HADD2.F32 R123, -RZ, R61.H0_H0 ;  /* 0x2000003dff7b7230 */ /* 0x000fe40000004100 */
[----:B-1----:R-:W-:-:S05]  /*3f80*/  HADD2.F32 R124, -RZ, R63.H0_H0 ;  /* 0x2000003fff7c7230 */ /* 0x002fca0000004100 */
[----:B------:R-:W-:-:S04]  /*3f90*/  FFMA.FTZ R125, R125, R124, R123 ;  /* 0x0000007c7d7d7223 */ /* 0x000fc8000001007b */
[----:B------:R-:W-:-:S06]  /*3fa0*/  FMUL.FTZ R56, R125, -1.4426950216293334961 ;  /* 0xbfb8aa3b7d387820 */ /* 0x000fcc0000410000 */
[----:B------:R-:W0:Y:S02]  /*3fb0*/  MUFU.EX2 R56, R56 ;  /* 0x0000003800387308 */ /* 0x000e240000000800 */
[----:B0-----:R-:W-:-:S06]  /*3fc0*/  FADD.FTZ R56, R56, 1 ;  /* 0x3f80000038387421 */ /* 0x001fcc0000010000 */
[----:B------:R0:W1:Y:S02]  /*3fd0*/  MUFU.RCP R59, R56 ;  /* 0x00000038003b7308 */ /* 0x0000640000001000 */
[----:B0-----:R-:W2:Y:S01]  /*3fe0*/  LDL.LU R56, [R1+0x8] ;  /* 0x0000080001387983 */ /* 0x001ea20000300800 */
[----:B------:R-:W-:Y:S01]  /*3ff0*/  FADD.FTZ R122, R122, -R64 ;  /* 0x800000407a7a7221 */ /* 0x000fe20000010000 */
[----:B------:R-:W-:Y:S02]  /*4000*/  HADD2.F32 R63, -RZ, R63.H1_H1 ;  /* 0x3000003fff3f7230 */ /* 0x000fe40000004100 */
[----:B------:R-:W-:Y:S02]  /*4010*/  HADD2.F32 R61, -RZ, R61.H1_H1 ;  /* 0x3000003dff3d7230 */ /* 0x000fe40000004100 */
[----:B------:R-:W-:-:S04]  /*4020*/  FMUL.FTZ R122, R65, R122 ;  /* 0x0000007a417a7220 */ /* 0x000fc80000410000 */
[----:B------:R-:W-:Y:S01]  /*4030*/  FFMA.FTZ R122, R122, R63, R61 ;  /* 0x0000003f7a7a7223 */ /* 0x000fe2000001003d */
[----:B-1----:R-:W-:-:S03]  /*4040*/  FMUL.FTZ R125, R125, R59 ;  /* 0x0000003b7d7d7220 */ /* 0x002fc60000410000 */
        /* <DEDUP_REMOVED lines=8> */
[----:B------:R-:W-:Y:S04]  /*40d0*/  STG.E.U16 desc[UR6][R66.64+0x4], R125 ;  /* 0x0000047d42007986 */ /* 0x000fe8000c101506 */
[----:B------:R4:W-:Y:S01]  /*40e0*/  STG.E.U16 desc[UR6][R66.64+0x6], R122 ;  /* 0x0000067a42007986 */ /* 0x0009e2000c101506 */
[--C-:B------:R-:W-:Y:S01]  /*40f0*/  FADD.FTZ R121, R121, -R64.reuse ;  /* 0x8000004079797221 */ /* 0x100fe20000010000 */
[--C-:B------:R-:W-:Y:S01]  /*4100*/  FADD.FTZ R118, R118, -R64.reuse ;  /* 0x8000004076767221 */ /* 0x100fe20000010000 */
[--C-:B------:R-:W-:Y:S01]  /*4110*/  FADD.FTZ R18, R18, -R64.reuse ;  /* 0x8000004012127221 */ /* 0x100fe20000010000 */
[--C-:B------:R-:W-:Y:S01]  /*4120*/  FADD.FTZ R14, R14, -R64.reuse ;  /* 0x800000400e0e7221 */ /* 0x100fe20000010000 */
[----:B----4-:R-:W-:-:S04]  /*4130*/  FADD.FTZ R66, R58, -R64 ;  /* 0x800000403a427221 */ /* 0x010fc80000010000 */
[C---:B------:R-:W-:Y:S01]  /*4140*/  FMUL.FTZ R125, R65.reuse, R66 ;  /* 0x00000042417d7220 */ /* 0x040fe20000410000 */
[----:B------:R-:W-:Y:S01]  /*4150*/  FMUL.FTZ R121, R65, R121 ;  /* 0x0000007941797220 */ /* 0x000fe20000410000 */
[--C-:B------:R-:W-:Y:S01]  /*4160*/  FADD.FTZ R112, R112, -R64.reuse ;  /* 0x8000004070707221 */ /* 0x100fe20000010000 */
[--C-:B------:R-:W-:Y:S01]  /*4170*/  FADD.FTZ R109, R109, -R64.reuse ;  /* 0x800000406d6d7221 */ /* 0x100fe20000010000 */
[C---:B------:R-:W-:Y:S01]  /*4180*/  FMUL.FTZ R118, R65.reuse, R118 ;  /* 0x0000007641767220 */ /* 0x040fe20000410000 */
[C---:B------:R-:W-:Y:S01]  /*4190*/  FMUL.FTZ R66, R65.reuse, R18 ;  /* 0x0000001241427220 */ /* 0x040fe20000410000 */
[C---:B------:R-:W-:Y:S01]  /*41a0*/  FMUL.FTZ R112, R65.reuse, R112 ;  /* 0x0000007041707220 */ /* 0x040fe20000410000 */
[----:B------:R-:W-:Y:S01]  /*41b0*/  FMUL.FTZ R109, R65, R109 ;  /* 0x0000006d416d7220 */ /* 0x000fe20000410000 */
[----:B------:R-:W-:-:S04]  /*41c0*/  FADD.FTZ R106, R106, -R64 ;  /* 0x800000406a6a7221 */ /* 0x000fc80000010000 */
[----:B------:R-:W-:-:S04]  /*41d0*/  FMUL.FTZ R106, R65, R106 ;  /* 0x0000006a416a7220 */ /* 0x000fc80000410000 */
[C---:B------:R-:W-:Y:S01]  /*41e0*/  FFMA.FTZ R58, R55.reuse, R106, R0 ;  /* 0x0000006a373a7223 */ /* 0x040fe20000010000 */
[----:B--2---:R-:W-:Y:S01]  /*41f0*/  FADD.FTZ R67, R56, -R64 ;  /* 0x8000004038437221 */ /* 0x004fe20000010000 */
[----:B------:R-:W-:-:S03]  /*4200*/  FFMA.FTZ R56, R55, R125, R0 ;  /* 0x0000007d37387223 */ /* 0x000fc60000010000 */
[C---:B------:R-:W-:Y:S01]  /*4210*/  FMUL.FTZ R122, R65.reuse, R67 ;  /* 0x00000043417a7220 */ /* 0x040fe20000410000 */
[----:B------:R-:W-:Y:S01]  /*4220*/  FMUL.FTZ R67, R65, R14 ;  /* 0x0000000e41437220 */ /* 0x000fe20000410000 */
[C-C-:B------:R-:W-:Y:S02]  /*4230*/  FFMA.FTZ R14, R55.reuse, R121, R0.reuse ;  /* 0x00000079370e7223 */ /* 0x140fe40000010000 */
[C-C-:B------:R-:W-:Y:S01]  /*4240*/  FFMA.FTZ R18, R55.reuse, R122, R0.reuse ;  /* 0x0000007a37127223 */ /* 0x140fe20000010000 */
[----:B------:R0:W-:Y:S04]  /*4250*/  STL [R1+0x8], R56 ;  /* 0x0000083801007387 */ /* 0x0001e80000100800 */
[----:B------:R-:W-:Y:S01]  /*4260*/  STL [R1+0x1c], R18 ;  /* 0x00001c1201007387 */ /* 0x000fe20000100800 */
[----:B0-----:R-:W-:-:S03]  /*4270*/  FFMA.FTZ R56, R55, R118, R0 ;  /* 0x0000007637387223 */ /* 0x001fc60000010000 */
[----:B------:R0:W-:Y:S04]  /*4280*/  STL [R1+0x10], R14 ;  /* 0x0000100e01007387 */ /* 0x0001e80000100800 */
[----:B------:R1:W-:Y:S01]  /*4290*/  STL [R1], R56 ;  /* 0x0000003801007387 */ /* 0x0003e20000100800 */
[C-C-:B0-----:R-:W-:Y:S01]  /*42a0*/  FFMA.FTZ R14, R55.reuse, R112, R0.reuse ;  /* 0x00000070370e7223 */ /* 0x141fe20000010000 */
[----:B------:R-:W-:Y:S02]  /*42b0*/  FFMA.FTZ R112, R55, R109, R0 ;  /* 0x0000006d37707223 */ /* 0x000fe40000010000 */
[----:B------:R-:W2:Y:S04]  /*42c0*/  LDL.LU R109, [R1+0xc] ;  /* 0x00000c00016d7983 */ /* 0x000ea80000300800 */
[----:B------:R-:W-:Y:S04]  /*42d0*/  STL [R1+0x50], R58 ;  /* 0x0000503a01007387 */ /* 0x000fe80000100800 */
[----:B------:R-:W3:Y:S01]  /*42e0*/  LDL.LU R106, [R1+0x4] ;  /* 0x00000400016a7983 */ /* 0x000ee20000300800 */
[--C-:B------:R-:W-:Y:S01]  /*42f0*/  FADD.FTZ R103, R103, -R64.reuse ;  /* 0x8000004067677221 */ /* 0x100fe20000010000 */
[--C-:B------:R-:W-:Y:S01]  /*4300*/  FADD.FTZ R46, R46, -R64.reuse ;  /* 0x800000402e2e7221 */ /* 0x100fe20000010000 */
[--C-:B------:R-:W-:Y:S01]  /*4310*/  FADD.FTZ R42, R42, -R64.reuse ;  /* 0x800000402a2a7221 */ /* 0x100fe20000010000 */
[--C-:B------:R-:W-:Y:S01]  /*4320*/  FADD.FTZ R38, R38, -R64.reuse ;  /* 0x8000004026267221 */ /* 0x100fe20000010000 */
[--C-:B------:R-:W-:Y:S01]  /*4330*/  FADD.FTZ R34, R34, -R64.reuse ;  /* 0x8000004022227221 */ /* 0x100fe20000010000 */
[C---:B------:R-:W-:Y:S01]  /*4340*/  FMUL.FTZ R103, R65.reuse, R103 ;  /* 0x0000006741677220 */ /* 0x040fe20000410000 */
[--C-:B------:R-:W-:Y:S01]  /*4350*/  FADD.FTZ R30, R30, -R64.reuse ;  /* 0x800000401e1e7221 */ /* 0x100fe20000010000 */
[C---:B------:R-:W-:Y:S01]  /*4360*/  FMUL.FTZ R46, R65.reuse, R46 ;  /* 0x0000002e412e7220 */ /* 0x040fe20000410000 */
[--C-:B------:R-:W-:Y:S01]  /*4370*/  FADD.FTZ R26, R26, -R64.reuse ;  /* 0x800000401a1a7221 */ /* 0x100fe20000010000 */
[C---:B------:R-:W-:Y:S01]  /*4380*/  FMUL.FTZ R42, R65.reuse, R42 ;  /* 0x0000002a412a7220 */ /* 0x040fe20000410000 */
[----:B------:R-:W-:Y:S01]  /*4390*/  FADD.FTZ R22, R22, -R64 ;  /* 0x8000004016167221 */ /* 0x000fe20000010000 */
[C---:B------:R-:W-:Y:S01]  /*43a0*/  FMUL.FTZ R38, R65.reuse, R38 ;  /* 0x0000002641267220 */ /* 0x040fe20000410000 */
[----:B------:R-:W-:Y:S01]  /*43b0*/  FMUL.FTZ R34, R65, R34 ;  /* 0x0000002241227220 */ /* 0x000fe20000410000 */
[--C-:B-1----:R-:W-:Y:S01]  /*43c0*/  FFMA.FTZ R56, R55, R103, R0.reuse ;  /* 0x0000006737387223 */ /* 0x102fe20000010000 */
[----:B------:R-:W-:Y:S01]  /*43d0*/  FMUL.FTZ R30, R65, R30 ;  /* 0x0000001e411e7220 */ /* 0x000fe20000410000 */
[--C-:B------:R-:W-:Y:S01]  /*43e0*/  FFMA.FTZ R46, R55, R46, R0.reuse ;  /* 0x0000002e372e7223 */ /* 0x100fe20000010000 */
[----:B------:R-:W-:Y:S01]  /*43f0*/  FMUL.FTZ R26, R65, R26 ;  /* 0x0000001a411a7220 */ /* 0x000fe20000410000 */
[--C-:B------:R-:W-:Y:S01]  /*4400*/  FFMA.FTZ R42, R55, R42, R0.reuse ;  /* 0x0000002a372a7223 */ /* 0x100fe20000010000 */
[----:B------:R-:W-:Y:S01]  /*4410*/  FMUL.FTZ R22, R65, R22 ;  /* 0x0000001641167220 */ /* 0x000fe20000410000 */
[C-C-:B------:R-:W-:Y:S01]  /*4420*/  FFMA.FTZ R38, R55.reuse, R38, R0.reuse ;  /* 0x0000002637267223 */ /* 0x140fe20000010000 */
[C---:B------:R-:W-:Y:S01]  /*4430*/  FFMA.FTZ R34, R55.reuse, R34, R0 ;  /* 0x0000002237227223 */ /* 0x040fe20000010000 */
[----:B------:R-:W-:Y:S01]  /*4440*/  FADD.FTZ R10, R10, -R64 ;  /* 0x800000400a0a7221 */ /* 0x000fe20000010000 */
[----:B------:R-:W-:Y:S01]  /*4450*/  STL [R1+0x54], R56 ;  /* 0x0000543801007387 */ /* 0x000fe20000100800 */
[C---:B------:R-:W-:Y:S01]  /*4460*/  FFMA.FTZ R30, R55.reuse, R30, R0 ;  /* 0x0000001e371e7223 */ /* 0x040fe20000010000 */
[----:B------:R-:W-:Y:S01]  /*4470*/  FADD.FTZ R6, R6, -R64 ;  /* 0x8000004006067221 */ /* 0x000fe20000010000 */
[C-C-:B------:R-:W-:Y:S01]  /*4480*/  FFMA.FTZ R26, R55.reuse, R26, R0.reuse ;  /* 0x0000001a371a7223 */ /* 0x140fe20000010000 */
[----:B------:R-:W-:Y:S01]  /*4490*/  STL [R1+0x114], R46 ;  /* 0x0001142e01007387 */ /* 0x000fe20000100800 */
[----:B------:R-:W-:Y:S01]  /*44a0*/  FFMA.FTZ R22, R55, R22, R0 ;  /* 0x0000001637167223 */ /* 0x000fe20000010000 */
[----:B------:R-:W-:-:S02]  /*44b0*/  FMUL.FTZ R10, R65, R10 ;  /* 0x0000000a410a7220 */ /* 0x000fc40000410000 */
[----:B------:R-:W-:Y:S01]  /*44c0*/  STL [R1+0x144], R42 ;  /* 0x0001442a01007387 */ /* 0x000fe20000100800 */
[----:B------:R-:W-:-:S03]  /*44d0*/  FMUL.FTZ R6, R65, R6 ;  /* 0x0000000641067220 */ /* 0x000fc60000410000 */
[----:B------:R-:W-:Y:S01]  /*44e0*/  STL [R1+0x150], R38 ;  /* 0x0001502601007387 */ /* 0x000fe20000100800 */
[----:B------:R-:W-:-:S03]  /*44f0*/  FADD.FTZ R2, R2, -R64 ;  /* 0x8000004002027221 */ /* 0x000fc60000010000 */
[----:B------:R-:W-:Y:S01]  /*4500*/  STL [R1+0x164], R34 ;  /* 0x0001642201007387 */ /* 0x000fe20000100800 */
[--C-:B------:R-:W-:Y:S01]  /*4510*/  FADD.FTZ R115, R115, -R64.reuse ;  /* 0x8000004073737221 */ /* 0x100fe20000010000 */
[--C-:B------:R-:W-:Y:S02]  /*4520*/  FADD.FTZ R100, R100, -R64.reuse ;  /* 0x8000004064647221 */ /* 0x100fe40000010000 */
        /* <DEDUP_REMOVED lines=9> */
[----:B------:R-:W-:Y:S01]  /*45c0*/  FADD.FTZ R69, R69, -R64 ;  /* 0x8000004045457221 */ /* 0x000fe20000010000 */
[----:B0-----:R-:W-:Y:S01]  /*45d0*/  FFMA.FTZ R30, R55, R66, R0 ;  /* 0x00000042371e7223 */ /* 0x001fe20000010000 */
[----:B------:R-:W-:Y:S01]  /*45e0*/  FADD.FTZ R73, R73, -R64 ;  /* 0x8000004049497221 */ /* 0x000fe20000010000 */
[----:B------:R0:W-:Y:S01]  /*45f0*/  STL [R1+0x198], R22 ;  /* 0x0001981601007387 */ /* 0x0001e20000100800 */
[C-C-:B-1----:R-:W-:Y:S01]  /*4600*/  FFMA.FTZ R26, R55.reuse, R67, R0.reuse ;  /* 0x00000043371a7223 */ /* 0x142fe20000010000 */
[--C-:B------:R-:W-:Y:S01]  /*4610*/  FFMA.FTZ R6, R55, R6, R0.reuse ;  /* 0x0000000637067223 */ /* 0x100fe20000010000 */
[C---:B------:R-:W-:Y:S01]  /*4620*/  FMUL.FTZ R2, R65.reuse, R2 ;  /* 0x0000000241027220 */ /* 0x040fe20000410000 */
[C---:B------:R-:W-:Y:S01]  /*4630*/  FMUL.FTZ R115, R65.reuse, R115 ;  /* 0x0000007341737220 */ /* 0x040fe20000410000 */
[C---:B------:R-:W-:Y:S01]  /*4640*/  FMUL.FTZ R100, R65.reuse, R100 ;  /* 0x0000006441647220 */ /* 0x040fe20000410000 */
[----:B------:R-:W-:Y:S01]  /*4650*/  FMUL.FTZ R97, R65, R97 ;  /* 0x0000006141617220 */ /* 0x000fe20000410000 */
[--C-:B0-----:R-:W-:Y:S01]  /*4660*/  FFMA.FTZ R22, R55, R10, R0.reuse ;  /* 0x0000000a37167223 */ /* 0x101fe20000010000 */
        /* <DEDUP_REMOVED lines=8> */
[----:B------:R-:W-:Y:S01]  /*46f0*/  STL [R1+0x1a0], R30 ;  /* 0x0001a01e01007387 */ /* 0x000fe20000100800 */
[----:B------:R-:W-:-:S03]  /*4700*/  FFMA.FTZ R10, R55, R2, R0 ;  /* 0x00000002370a7223 */ /* 0x000fc60000010000 */
[----:B------:R-:W-:Y:S01]  /*4710*/  STL [R1+0x1a8], R26 ;  /* 0x0001a81a01007387 */ /* 0x000fe20000100800 */
[C-C-:B------:R-:W-:Y:S01]  /*4720*/  FFMA.FTZ R18, R55.reuse, R115, R0.reuse ;  /* 0x0000007337127223 */ /* 0x140fe20000010000 */
[C-C-:B------:R-:W-:Y:S02]  /*4730*/  FFMA.FTZ R100, R55.reuse, R100, R0.reuse ;  /* 0x0000006437647223 */ /* 0x140fe40000010000 */
[----:B------:R-:W-:Y:S01]  /*4740*/  STL [R1+0x1b4], R22 ;  /* 0x0001b41601007387 */ /* 0x000fe20000100800 */
[C-C-:B------:R-:W-:Y:S01]  /*4750*/  FFMA.FTZ R97, R55.reuse, R97, R0.reuse ;  /* 0x0000006137617223 */ /* 0x140fe20000010000 */
[C-C-:B------:R-:W-:Y:S01]  /*4760*/  FFMA.FTZ R93, R55.reuse, R93, R0.reuse ;  /* 0x0000005d375d7223 */ /* 0x140fe20000010000 */
[C-C-:B------:R-:W-:Y:S01]  /*4770*/  FFMA.FTZ R89, R55.reuse, R89, R0.reuse ;  /* 0x0000005937597223 */ /* 0x140fe20000010000 */
[----:B------:R0:W-:Y:S01]  /*4780*/  STL [R1+0x1b8], R6 ;  /* 0x0001b80601007387 */ /* 0x0001e20000100800 */
[C-C-:B------:R-:W-:Y:S01]  /*4790*/  FFMA.FTZ R85, R55.reuse, R85, R0.reuse ;  /* 0x0000005537557223 */ /* 0x140fe20000010000 */
[C-C-:B------:R-:W-:Y:S01]  /*47a0*/  FFMA.FTZ R59, R55.reuse, R81, R0.reuse ;  /* 0x00000051373b7223 */ /* 0x140fe20000010000 */
[C-C-:B------:R-:W-:Y:S01]  /*47b0*/  FFMA.FTZ R56, R55.reuse, R54, R0.reuse ;  /* 0x0000003637387223 */ /* 0x140fe20000010000 */
[C-C-:B------:R-:W-:Y:S01]  /*47c0*/  FFMA.FTZ R58, R55.reuse, R50, R0.reuse ;  /* 0x00000032373a7223 */ /* 0x140fe20000010000 */
[----:B------:R-:W-:Y:S01]  /*47d0*/  FFMA.FTZ R2, R55, R69, R0 ;  /* 0x0000004537027223 */ /* 0x000fe20000010000 */
[--C-:B------:R-:W-:Y:S01]  /*47e0*/  FADD.FTZ R92, R92, -R64.reuse ;  /* 0x800000405c5c7221 */ /* 0x100fe20000010000 */
[--C-:B------:R-:W-:Y:S01]  /*47f0*/  FADD.FTZ R25, R25, -R64.reuse ;  /* 0x8000004019197221 */ /* 0x100fe20000010000 */
[----:B------:R-:W-:Y:S01]  /*4800*/  FADD.FTZ R13, R13, -R64 ;  /* 0x800000400d0d7221 */ /* 0x000fe20000010000 */
[----:B0-----:R-:W-:Y:S01]  /*4810*/  FFMA.FTZ R6, R55, R73, R0 ;  /* 0x0000004937067223 */ /* 0x001fe20000010000 */
[--C-:B------:R-:W-:Y:S01]  /*4820*/  FADD.FTZ R17, R17, -R64.reuse ;  /* 0x8000004011117221 */ /* 0x100fe20000010000 */
[--C-:B------:R-:W-:Y:S01]  /*4830*/  FADD.FTZ R9, R9, -R64.reuse ;  /* 0x8000004009097221 */ /* 0x100fe20000010000 */
[--C-:B------:R-:W-:Y:S01]  /*4840*/  FADD.FTZ R33, R33, -R64.reuse ;  /* 0x8000004021217221 */ /* 0x100fe20000010000 */
[--C-:B------:R-:W-:Y:S01]  /*4850*/  FADD.FTZ R5, R5, -R64.reuse ;  /* 0x8000004005057221 */ /* 0x100fe20000010000 */
[C---:B------:R-:W-:Y:S01]  /*4860*/  FMUL.FTZ R92, R65.reuse, R92 ;  /* 0x0000005c415c7220 */ /* 0x040fe20000410000 */
[--C-:B------:R-:W-:Y:S01]  /*4870*/  FADD.FTZ R88, R88, -R64.reuse ;  /* 0x8000004058587221 */ /* 0x100fe20000010000 */
[----:B------:R-:W-:Y:S01]  /*4880*/  FMUL.FTZ R13, R65, R13 ;  /* 0x0000000d410d7220 */ /* 0x000fe20000410000 */
[--C-:B------:R-:W-:Y:S01]  /*4890*/  FADD.FTZ R49, R49, -R64.reuse ;  /* 0x8000004031317221 */ /* 0x100fe20000010000 */
[C---:B------:R-:W-:Y:S01]  /*48a0*/  FMUL.FTZ R17, R65.reuse, R17 ;  /* 0x0000001141117220 */ /* 0x040fe20000410000 */
[--C-:B------:R-:W-:Y:S01]  /*48b0*/  FADD.FTZ R68, R68, -R64.reuse ;  /* 0x8000004044447221 */ /* 0x100fe20000010000 */
[C---:B------:R-:W-:Y:S01]  /*48c0*/  FMUL.FTZ R30, R65.reuse, R5 ;  /* 0x00000005411e7220 */ /* 0x040fe20000410000 */
[--C-:B------:R-:W-:Y:S01]  /*48d0*/  FADD.FTZ R72, R72, -R64.reuse ;  /* 0x8000004048487221 */ /* 0x100fe20000010000 */
[----:B------:R0:W-:Y:S01]  /*48e0*/  STL [R1+0x1bc], R10 ;  /* 0x0001bc0a01007387 */ /* 0x0001e20000100800 */
[----:B------:R-:W-:Y:S01]  /*48f0*/  FADD.FTZ R76, R76, -R64 ;  /* 0x800000404c4c7221 */ /* 0x000fe20000010000 */
[C---:B------:R-:W-:Y:S01]  /*4900*/  FMUL.FTZ R26, R65.reuse, R88 ;  /* 0x00000058411a7220 */ /* 0x040fe20000410000 */
[C-C-:B------:R-:W-:Y:S01]  /*4910*/  FFMA.FTZ R88, R62.reuse, R17, R60.reuse ;  /* 0x000000113e587223 */ /* 0x140fe2000001003c */
[----:B------:R3:W-:Y:S01]  /*4920*/  STL [R1+0x1c0], R2 ;  /* 0x0001c00201007387 */ /* 0x0007e20000100800 */
[C---:B------:R-:W-:Y:S01]  /*4930*/  FMUL.FTZ R68, R65.reuse, R68 ;  /* 0x0000004441447220 */ /* 0x040fe20000410000 */
[----:B------:R-:W-:Y:S01]  /*4940*/  FFMA.FTZ R17, R62, R30, R60 ;  /* 0x0000001e3e117223 */ /* 0x000fe2000001003c */
[C---:B------:R-:W-:Y:S01]  /*4950*/  FMUL.FTZ R72, R65.reuse, R72 ;  /* 0x0000004841487220 */ /* 0x040fe20000410000 */
[----:B------:R-:W-:Y:S01]  /*4960*/  STL [R1+0x1c4], R6 ;  /* 0x0001c40601007387 */ /* 0x000fe20000100800 */
[----:B0-----:R-:W-:Y:S01]  /*4970*/  FMUL.FTZ R10, R65, R49 ;  /* 0x00000031410a7220 */ /* 0x001fe20000410000 */
[----:B------:R-:W-:-:S02]  /*4980*/  FADD.FTZ R99, R99, -R64 ;  /* 0x8000004063637221 */ /* 0x000fc40000010000 */
[----:B------:R-:W4:Y:S01]  /*4990*/  LDL.LU R55, [R1+0x18] ;  /* 0x0000180001377983 */ /* 0x000f220000300800 */
[----:B------:R-:W-:Y:S01]  /*49a0*/  FMUL.FTZ R76, R65, R76 ;  /* 0x0000004c414c7220 */ /* 0x000fe20000410000 */
[C-C-:B------:R-:W-:Y:S01]  /*49b0*/  FFMA.FTZ R5, R62.reuse, R10, R60.reuse ;  /* 0x0000000a3e057223 */ /* 0x140fe2000001003c */
[----:B------:R-:W-:Y:S01]  /*49c0*/  FFMA.FTZ R10, R62, R68, R60 ;  /* 0x000000443e0a7223 */ /* 0x000fe2000001003c */
[----:B------:R-:W4:Y:S01]  /*49d0*/  LDL.LU R54, [R1+0x14] ;  /* 0x0000140001367983 */ /* 0x000f220000300800 */
[--C-:B------:R-:W-:Y:S01]  /*49e0*/  FADD.FTZ R37, R37, -R64.reuse ;  /* 0x8000004025257221 */ /* 0x100fe20000010000 */
[----:B------:R-:W-:Y:S01]  /*49f0*/  FMUL.FTZ R99, R65, R99 ;  /* 0x0000006341637220 */ /* 0x000fe20000410000 */
[--C-:B------:R-:W-:Y:S01]  /*4a00*/  FADD.FTZ R96, R96, -R64.reuse ;  /* 0x8000004060607221 */ /* 0x100fe20000010000 */
[----:B------:R-:W-:-:S03]  /*4a10*/  FADD.FTZ R80, R80, -R64 ;  /* 0x8000004050507221 */ /* 0x000fc60000010000 */
[C---:B------:R-:W-:Y:S01]  /*4a20*/  FMUL.FTZ R34, R65.reuse, R96 ;  /* 0x0000006041227220 */ /* 0x040fe20000410000 */
[----:B------:R-:W-:Y:S01]  /*4a30*/  FMUL.FTZ R80, R65, R80 ;  /* 0x0000005041507220 */ /* 0x000fe20000410000 */
[----:B------:R-:W-:-:S04]  /*4a40*/  FADD.FTZ R108, R108, -R64 ;  /* 0x800000406c6c7221 */ /* 0x000fc80000010000 */
[----:B------:R-:W-:Y:S01]  /*4a50*/  FMUL.FTZ R42, R65, R108 ;  /* 0x0000006c412a7220 */ /* 0x000fe20000410000 */
[----:B--2---:R-:W-:Y:S01]  /*4a60*/  FADD.FTZ R0, R109, -R64 ;  /* 0x800000406d007221 */ /* 0x004fe20000010000 */
[----:B------:R-:W-:-:S03]  /*4a70*/  FMUL.FTZ R109, R65, R33 ;  /* 0x00000021416d7220 */ /* 0x000fc60000410000 */
[C---:B------:R-:W-:Y:S01]  /*4a80*/  FMUL.FTZ R125, R65.reuse, R0 ;  /* 0x00000000417d7220 */ /* 0x040fe20000410000 */
[C---:B------:R-:W-:Y:S01]  /*4a90*/  FMUL.FTZ R0, R65.reuse, R25 ;  /* 0x0000001941007220 */ /* 0x040fe20000410000 */
[----:B------:R-:W-:Y:S01]  /*4aa0*/  FMUL.FTZ R25, R65, R9 ;  /* 0x0000000941197220 */ /* 0x000fe20000410000 */
[C-C-:B------:R-:W-:Y:S01]  /*4ab0*/  FFMA.FTZ R33, R62.reuse, R92, R60.reuse ;  /* 0x0000005c3e217223 */ /* 0x140fe2000001003c */
[C-C-:B------:R-:W-:Y:S02]  /*4ac0*/  FFMA.FTZ R92, R62.reuse, R13, R60.reuse ;  /* 0x0000000d3e5c7223 */ /* 0x140fe4000001003c */
[----:B------:R-:W-:Y:S01]  /*4ad0*/  FFMA.FTZ R13, R62, R25, R60 ;  /* 0x000000193e0d7223 */ /* 0x000fe2000001003c */
[----:B---3--:R-:W-:-:S04]  /*4ae0*/  FADD.FTZ R2, R106, -R64 ;  /* 0x800000406a027221 */ /* 0x008fc80000010000 */
[----:B------:R0:W-:Y:S04]  /*4af0*/  STL [R1+0x184], R13 ;  /* 0x0001840d01007387 */ /* 0x0001e80000100800 */
[----:B------:R1:W-:Y:S01]  /*4b00*/  STL [R1+0x194], R17 ;  /* 0x0001941101007387 */ /* 0x0003e20000100800 */
[C---:B------:R-:W-:Y:S01]  /*4b10*/  FMUL.FTZ R46, R65.reuse, R2 ;  /* 0x00000002412e7220 */ /* 0x040fe20000410000 */
[C-C-:B0-----:R-:W-:Y:S02]  /*4b20*/  FFMA.FTZ R13, R62.reuse, R72, R60.reuse ;  /* 0x000000483e0d7223 */ /* 0x141fe4000001003c */
[----:B------:R-:W-:Y:S01]  /*4b30*/  STL [R1+0x19c], R10 ;  /* 0x00019c0a01007387 */ /* 0x000fe20000100800 */
[----:B-1----:R-:W-:Y:S01]  /*4b40*/  FFMA.FTZ R17, R62, R76, R60 ;  /* 0x0000004c3e117223 */ /* 0x002fe2000001003c */
[----:B------:R-:W-:-:S02]  /*4b50*/  FMUL.FTZ R2, R65, R37 ;  /* 0x0000002541027220 */ /* 0x000fc40000410000 */
[----:B------:R-:W-:Y:S01]  /*4b60*/  STL [R1+0x1ac], R13 ;  /* 0x0001ac0d01007387 */ /* 0x000fe20000100800 */
[----:B------:R-:W-:-:S03]  /*4b70*/  FFMA.FTZ R37, R62, R99, R60 ;  /* 0x000000633e257223 */ /* 0x000fc6000001003c */
[----:B------:R0:W-:Y:S04]  /*4b80*/  STL [R1+0x1b0], R17 ;  /* 0x0001b01101007387 */ /* 0x0001e80000100800 */
[----:B------:R-:W2:Y:S04]  /*4b90*/  LDL.LU R99, [R1+0x44] ;  /* 0x0000440001637983 */ /* 0x000ea80000300800 */
[----:B------:R-:W3:Y:S01]  /*4ba0*/  LDL.LU R96, [R1+0x40] ;  /* 0x0000400001607983 */ /* 0x000ee20000300800 */
[----:B------:R-:W-:-:S03]  /*4bb0*/  FFMA.FTZ R9, R62, R80, R60 ;  /* 0x000000503e097223 */ /* 0x000fc6000001003c */
        /* <DEDUP_REMOVED lines=9> */
[----:B------:R-:W-:-:S04]  /*4c50*/  FADD.FTZ R120, R120, -R64 ;  /* 0x8000004078787221 */ /* 0x000fc80000010000 */
[----:B------:R-:W-:-:S04]  /*4c60*/  FMUL.FTZ R120, R65, R120 ;  /* 0x0000007841787220 */ /* 0x000fc80000410000 */
[----:B------:R-:W-:Y:S02]  /*4c70*/  FFMA.FTZ R49, R62, R120, R60 ;  /* 0x000000783e317223 */ /* 0x000fe4000001003c */
[----:B------:R-:W2:Y:S01]  /*4c80*/  LDL.LU R120, [R1+0x1c] ;  /* 0x00001c0001787983 */ /* 0x000ea20000300800 */
[--C-:B------:R-:W-:Y:S01]  /*4c90*/  FADD.FTZ R98, R98, -R64.reuse ;  /* 0x8000004062627221 */ /* 0x100fe20000010000 */
[--C-:B------:R-:W-:Y:S01]  /*4ca0*/  FADD.FTZ R8, R8, -R64.reuse ;  /* 0x8000004008087221 */ /* 0x100fe20000010000 */
[--C-:B------:R-:W-:Y:S01]  /*4cb0*/  FADD.FTZ R110, R110, -R64.reuse ;  /* 0x800000406e6e7221 */ /* 0x100fe20000010000 */
[--C-:B------:R-:W-:Y:S01]  /*4cc0*/  FADD.FTZ R36, R36, -R64.reuse ;  /* 0x8000004024247221 */ /* 0x100fe20000010000 */
[C---:B0-----:R-:W-:Y:S01]  /*4cd0*/  FMUL.FTZ R17, R65.reuse, R98 ;  /* 0x0000006241117220 */ /* 0x041fe20000410000 */
[C---:B------:R-:W-:Y:S01]  /*4ce0*/  FMUL.FTZ R8, R65.reuse, R8 ;  /* 0x0000000841087220 */ /* 0x040fe20000410000 */
[C---:B------:R-:W-:Y:S01]  /*4cf0*/  FMUL.FTZ R66, R65.reuse, R110 ;  /* 0x0000006e41427220 */ /* 0x040fe20000410000 */
[----:B------:R-:W-:Y:S01]  /*4d00*/  FMUL.FTZ R110, R65, R36 ;  /* 0x00000024416e7220 */ /* 0x000fe20000410000 */
        /* <DEDUP_REMOVED lines=19> */
[C---:B------:R-:W-:Y:S01]  /*4e40*/  FMUL.FTZ R21, R65.reuse, R21 ;  /* 0x0000001541157220 */ /* 0x040fe20000410000 */
[--C-:B------:R-:W-:Y:S01]  /*4e50*/  FADD.FTZ R28, R28, -R64.reuse ;  /* 0x800000401c1c7221 */ /* 0x100fe20000010000 */
[--C-:B------:R-:W-:Y:S01]  /*4e60*/  FADD.FTZ R24, R24, -R64.reuse ;  /* 0x8000004018187221 */ /* 0x100fe20000010000 */
[C---:B------:R-:W-:Y:S01]  /*4e70*/  FMUL.FTZ R50, R65.reuse, R117 ;  /* 0x0000007541327220 */ /* 0x040fe20000410000 */
[----:B------:R-:W-:Y:S01]  /*4e80*/  FMUL.FTZ R105, R65, R105 ;  /* 0x0000006941697220 */ /* 0x000fe20000410000 */
[--C-:B------:R-:W-:Y:S01]  /*4e90*/  FADD.FTZ R95, R95, -R64.reuse ;  /* 0x800000405f5f7221 */ /* 0x100fe20000010000 */
[--C-:B------:R-:W-:Y:S01]  /*4ea0*/  FADD.FTZ R12, R12, -R64.reuse ;  /* 0x800000400c0c7221 */ /* 0x100fe20000010000 */
[----:B------:R-:W-:Y:S01]  /*4eb0*/  FMUL.FTZ R91, R65, R91 ;  /* 0x0000005b415b7220 */ /* 0x000fe20000410000 */
[--C-:B----4-:R-:W-:Y:S01]  /*4ec0*/  FADD.FTZ R10, R55, -R64.reuse ;  /* 0x80000040370a7221 */ /* 0x110fe20000010000 */
[----:B------:R-:W-:-:S03]  /*4ed0*/  FADD.FTZ R13, R54, -R64 ;  /* 0x80000040360d7221 */ /* 0x000fc60000010000 */
        /* <DEDUP_REMOVED lines=31> */
[C---:B------:R-:W-:Y:S01]  /*50d0*/  FMUL.FTZ R102, R65.reuse, R28 ;  /* 0x0000001c41667220 */ /* 0x040fe20000410000 */
[C---:B------:R-:W-:Y:S01]  /*50e0*/  FMUL.FTZ R98, R65.reuse, R24 ;  /* 0x0000001841627220 */ /* 0x040fe20000410000 */
[--C-:B------:R-:W-:Y:S01]  /*50f0*/  FFMA.FTZ R41, R62, R105, R60.reuse ;  /* 0x000000693e297223 */ /* 0x100fe2000001003c */
[C---:B------:R-:W-:Y:S01]  /*5100*/  FMUL.FTZ R95, R65.reuse, R95 ;  /* 0x0000005f415f7220 */ /* 0x040fe20000410000 */
[C---:B------:R-:W-:Y:S01]  /*5110*/  FMUL.FTZ R21, R65.reuse, R12 ;  /* 0x0000000c41157220 */ /* 0x040fe20000410000 */
[C-C-:B------:R-:W-:Y:S01]  /*5120*/  FFMA.FTZ R54, R124.reuse, R13, R123.reuse ;  /* 0x0000000d7c367223 */ /* 0x140fe2000001007b */
[C-C-:B------:R-:W-:Y:S01]  /*5130*/  FFMA.FTZ R28, R124.reuse, R91, R123.reuse ;  /* 0x0000005b7c1c7223 */ /* 0x140fe2000001007b */
[--C-:B------:R-:W-:Y:S01]  /*5140*/  FFMA.FTZ R24, R124, R87, R123.reuse ;  /* 0x000000577c187223 */ /* 0x100fe2000001007b */
        /* <DEDUP_REMOVED lines=19> */
[C-C-:B------:R-:W-:Y:S01]  /*5280*/  FFMA.FTZ R12, R124.reuse, R10, R123.reuse ;  /* 0x0000000a7c0c7223 */ /* 0x140fe2000001007b */
[C-C-:B------:R-:W-:Y:S01]  /*5290*/  FFMA.FTZ R13, R124.reuse, R4, R123.reuse ;  /* 0x000000047c0d7223 */ /* 0x140fe2000001007b */
[C-C-:B------:R-:W-:Y:S01]  /*52a0*/  FFMA.FTZ R87, R124.reuse, R57, R123.reuse ;  /* 0x000000397c577223 */ /* 0x140fe2000001007b */
[C-C-:B------:R-:W-:Y:S01]  /*52b0*/  FFMA.FTZ R91, R124.reuse, R71, R123.reuse ;  /* 0x000000477c5b7223 */ /* 0x140fe2000001007b */
        /* <DEDUP_REMOVED lines=13> */
[--C-:B------:R-:W-:Y:S01]  /*5390*/  FFMA.FTZ R52, R124, R66, R123.reuse ;  /* 0x000000427c347223 */ /* 0x100fe2000001007b */
        /* <DEDUP_REMOVED lines=64> */
[----:B---3--:R-:W-:-:S02]  /*57a0*/  FADD.FTZ R8, R96, -R64 ;  /* 0x8000004060087221 */ /* 0x008fc40000010000 */
[----:B------:R-:W3:Y:S01]  /*57b0*/  LDL.LU R96, [R1+0x10] ;  /* 0x0000100001607983 */ /* 0x000ee20000300800 */
[--C-:B--2---:R-:W-:Y:S01]  /*57c0*/  FADD.FTZ R4, R99, -R64.reuse ;  /* 0x8000004063047221 */ /* 0x104fe20000010000 */
[--C-:B------:R-:W-:Y:S01]  /*57d0*/  FADD.FTZ R10, R81, -R64.reuse ;  /* 0x80000040510a7221 */ /* 0x100fe20000010000 */
[--C-:B------:R-:W-:Y:S02]  /*57e0*/  FADD.FTZ R57, R80, -R64.reuse ;  /* 0x8000004050397221 */ /* 0x100fe40000010000 */
[----:B------:R-:W-:Y:S01]  /*57f0*/  FMUL.FTZ R4, R65, R4 ;  /* 0x0000000441047220 */ /* 0x000fe20000410000 */
[--C-:B------:R-:W-:Y:S01]  /*5800*/  FADD.FTZ R66, R76, -R64.reuse ;  /* 0x800000404c427221 */ /* 0x100fe20000010000 */
[--C-:B------:R-:W-:Y:S01]  /*5810*/  FADD.FTZ R67, R67, -R64.reuse ;  /* 0x8000004043437221 */ /* 0x100fe20000010000 */
[----:B------:R-:W-:-:S03]  /*5820*/  FADD.FTZ R68, R68, -R64 ;  /* 0x8000004044447221 */ /* 0x000fc60000010000 */
[----:B------:R-:W-:Y:S01]  /*5830*/  FMUL.FTZ R80, R65, R67 ;  /* 0x0000004341507220 */ /* 0x000fe20000410000 */
        /* <DEDUP_REMOVED lines=41> */
[----:B------:R-:W-:-:S06]  /*5ad0*/  FMUL.FTZ R63, R108, -1.4426950216293334961 ;  /* 0xbfb8aa3b6c3f7820 */ /* 0x000fcc0000410000 */
[----:B------:R-:W0:Y:S02]  /*5ae0*/  MUFU.EX2 R63, R63 ;  /* 0x0000003f003f7308 */ /* 0x000e240000000800 */
[----:B0-----:R-:W-:-:S06]  /*5af0*/  FADD.FTZ R63, R63, 1 ;  /* 0x3f8000003f3f7421 */ /* 0x001fcc0000010000 */
[----:B------:R-:W0:Y:S02]  /*5b00*/  MUFU.RCP R63, R63 ;  /* 0x0000003f003f7308 */ /* 0x000e240000001000 */
[----:B0-----:R-:W-:Y:S02]  /*5b10*/  FMUL.FTZ R69, R108, R63 ;  /* 0x0000003f6c457220 */ /* 0x001fe40000410000 */
[----:B------:R-:W2:Y:S01]  /*5b20*/  LDL.LU R108, [R1] ;  /* 0x00000000016c7983 */ /* 0x000ea20000300800 */
[----:B------:R-:W-:Y:S01]  /*5b30*/  FMUL.FTZ R67, R125, -1.4426950216293334961 ;  /* 0xbfb8aa3b7d437820 */ /* 0x000fe20000410000 */
[----:B------:R-:W-:-:S05]  /*5b40*/  FMUL.FTZ R68, R30, -1.4426950216293334961 ;  /* 0xbfb8aa3b1e447820 */ /* 0x000fca0000410000 */
[----:B------:R-:W0:Y:S08]  /*5b50*/  MUFU.EX2 R67, R67 ;  /* 0x0000004300437308 */ /* 0x000e300000000800 */
[----:B------:R-:W1:Y:S01]  /*5b60*/  MUFU.EX2 R68, R68 ;  /* 0x0000004400447308 */ /* 0x000e620000000800 */
[----:B0-----:R-:W-:Y:S01]  /*5b70*/  FADD.FTZ R67, R67, 1 ;  /* 0x3f80000043437421 */ /* 0x001fe20000010000 */
[----:B------:R-:W-:-:S06]  /*5b80*/  FMUL.FTZ R63, R66, -1.4426950216293334961 ;  /* 0xbfb8aa3b423f7820 */ /* 0x000fcc0000410000 */
[----:B------:R-:W0:Y:S01]  /*5b90*/  MUFU.RCP R67, R67 ;  /* 0x0000004300437308 */ /* 0x000e220000001000 */
[----:B-1----:R-:W-:-:S07]  /*5ba0*/  FADD.FTZ R68, R68, 1 ;  /* 0x3f80000044447421 */ /* 0x002fce0000010000 */
[----:B------:R-:W1:Y:S08]  /*5bb0*/  MUFU.RCP R124, R68 ;  /* 0x00000044007c7308 */ /* 0x000e700000001000 */
[----:B------:R-:W4:Y:S01]  /*5bc0*/  MUFU.EX2 R63, R63 ;  /* 0x0000003f003f7308 */ /* 0x000f220000000800 */
[----:B0-----:R-:W-:Y:S01]  /*5bd0*/  FMUL.FTZ R125, R125, R67 ;  /* 0x000000437d7d7220 */ /* 0x001fe20000410000 */
[----:B------:R-:W-:Y:S01]  /*5be0*/  FMUL.FTZ R67, R120, -1.4426950216293334961 ;  /* 0xbfb8aa3b78437820 */ /* 0x000fe20000410000 */
[----:B-1----:R-:W-:Y:S01]  /*5bf0*/  FMUL.FTZ R124, R30, R124 ;  /* 0x0000007c1e7c7220 */ /* 0x002fe20000410000 */
[----:B------:R-:W-:-:S04]  /*5c00*/  FMUL.FTZ R30, R46, -1.4426950216293334961 ;  /* 0xbfb8aa3b2e1e7820 */ /* 0x000fc80000410000 */
[----:B------:R-:W0:Y:S01]  /*5c10*/  MUFU.EX2 R67, R67 ;  /* 0x0000004300437308 */ /* 0x000e220000000800 */
[----:B----4-:R-:W-:-:S07]  /*5c20*/  FADD.FTZ R63, R63, 1 ;  /* 0x3f8000003f3f7421 */ /* 0x010fce0000010000 */
[----:B------:R-:W1:Y:S08]  /*5c30*/  MUFU.EX2 R30, R30 ;  /* 0x0000001e001e7308 */ /* 0x000e700000000800 */
[----:B------:R0:W4:Y:S02]  /*5c40*/  MUFU.RCP R68, R63 ;  /* 0x0000003f00447308 */ /* 0x0001240000001000 */
[----:B0-----:R-:W-:Y:S01]  /*5c50*/  FADD.FTZ R63, R67, 1 ;  /* 0x3f800000433f7421 */ /* 0x001fe20000010000 */
[----:B-1----:R-:W-:-:S05]  /*5c60*/  FADD.FTZ R30, R30, 1 ;  /* 0x3f8000001e1e7421 */ /* 0x002fca0000010000 */
[----:B------:R4:W0:Y:S08]  /*5c70*/  MUFU.RCP R67, R30 ;  /* 0x0000001e00437308 */ /* 0x0008300000001000 */
[----:B------:R-:W1:Y:S01]  /*5c80*/  MUFU.RCP R63, R63 ;  /* 0x0000003f003f7308 */ /* 0x000e620000001000 */
[----:B----4-:R-:W-:Y:S01]  /*5c90*/  FMUL.FTZ R30, R66, R68 ;  /* 0x00000044421e7220 */ /* 0x010fe20000410000 */
[----:B------:R-:W-:-:S06]  /*5ca0*/  FMUL.FTZ R66, R54, -1.4426950216293334961 ;  /* 0xbfb8aa3b36427820 */ /* 0x000fcc0000410000 */
[----:B------:R-:W4:Y:S01]  /*5cb0*/  MUFU.EX2 R66, R66 ;  /* 0x0000004200427308 */ /* 0x000f220000000800 */
[----:B0-----:R-:W-:Y:S01]  /*5cc0*/  FMUL.FTZ R67, R46, R67 ;  /* 0x000000432e437220 */ /* 0x001fe20000410000 */
[----:B-1----:R-:W-:Y:S01]  /*5cd0*/  FMUL.FTZ R68, R120, R63 ;  /* 0x0000003f78447220 */ /* 0x002fe20000410000 */
[----:B------:R-:W-:-:S06]  /*5ce0*/  FMUL.FTZ R63, R65, -1.4426950216293334961 ;  /* 0xbfb8aa3b413f7820 */ /* 0x000fcc0000410000 */
[----:B------:R-:W0:Y:S01]  /*5cf0*/  MUFU.EX2 R63, R63 ;  /* 0x0000003f003f7308 */ /* 0x000e220000000800 */
[----:B----4-:R-:W-:-:S07]  /*5d00*/  FADD.FTZ R66, R66, 1 ;  /* 0x3f80000042427421 */ /* 0x010fce0000010000 */
[----:B------:R-:W1:Y:S01]  /*5d10*/  MUFU.RCP R66, R66 ;  /* 0x0000004200427308 */ /* 0x000e620000001000 */
[----:B0-----:R-:W-:-:S07]  /*5d20*/  FADD.FTZ R63, R63, 1 ;  /* 0x3f8000003f3f7421 */ /* 0x001fce0000010000 */
[----:B------:R-:W-:Y:S01]  /*5d30*/  MUFU.RCP R63, R63 ;  /* 0x0000003f003f7308 */ /* 0x000fe20000001000 */
[----:B-1----:R-:W-:Y:S01]  /*5d40*/  FMUL.FTZ R66, R54, R66 ;  /* 0x0000004236427220 */ /* 0x002fe20000410000 */
[----:B------:R-:W-:-:S06]  /*5d50*/  FMUL.FTZ R54, R49, -1.4426950216293334961 ;  /* 0xbfb8aa3b31367820 */ /* 0x000fcc0000410000 */
[----:B------:R-:W-:Y:S01]  /*5d60*/  MUFU.EX2 R54, R54 ;  /* 0x0000003600367308 */ /* 0x000fe20000000800 */
[----:B---3--:R-:W-:-:S07]  /*5d70*/  FMUL.FTZ R46, R96, -1.4426950216293334961 ;  /* 0xbfb8aa3b602e7820 */ /* 0x008fce0000410000 */
[----:B------:R-:W0:Y:S02]  /*5d80*/  MUFU.EX2 R46, R46 ;  /* 0x0000002e002e7308 */ /* 0x000e240000000800 */
[----:B0-----:R-:W-:-:S06]  /*5d90*/  FADD.FTZ R46, R46, 1 ;  /* 0x3f8000002e2e7421 */ /* 0x001fcc0000010000 */
[----:B------:R-:W0:Y:S01]  /*5da0*/  MUFU.RCP R46, R46 ;  /* 0x0000002e002e7308 */ /* 0x000e220000001000 */
[----:B------:R-:W-:Y:S01]  /*5db0*/  FMUL.FTZ R65, R65, R63 ;  /* 0x0000003f41417220 */ /* 0x000fe20000410000 */
[----:B------:R-:W-:Y:S01]  /*5dc0*/  FMUL.FTZ R63, R55, -1.4426950216293334961 ;  /* 0xbfb8aa3b373f7820 */ /* 0x000fe20000410000 */
[----:B------:R-:W-:Y:S04]  /*5dd0*/  STL [R1+0x18c], R68 ;  /* 0x00018c4401007387 */ /* 0x000fe80000100800 */
[----:B------:R-:W-:Y:S01]  /*5de0*/  STL [R1+0x188], R67 ;  /* 0x0001884301007387 */ /* 0x000fe20000100800 */
[----:B------:R-:W1:Y:S03]  /*5df0*/  MUFU.EX2 R63, R63 ;  /* 0x0000003f003f7308 */ /* 0x000e660000000800 */
[----:B------:R-:W-:Y:S04]  /*5e00*/  STL [R1+0x17c], R66 ;  /* 0x00017c4201007387 */ /* 0x000fe80000100800 */
[----:B------:R0:W-:Y:S01]  /*5e10*/  STL [R1+0x174], R65 ;  /* 0x0001744101007387 */ /* 0x0001e20000100800 */
[----:B------:R-:W-:Y:S01]  /*5e20*/  FADD.FTZ R54, R54, 1 ;  /* 0x3f80000036367421 */ /* 0x000fe20000010000 */
[----:B0-----:R-:W-:Y:S01]  /*5e30*/  FMUL.FTZ R65, R96, R46 ;  /* 0x0000002e60417220 */ /* 0x001fe20000410000 */
[----:B------:R-:W-:-:S04]  /*5e40*/  FMUL.FTZ R46, R74, -1.4426950216293334961 ;  /* 0xbfb8aa3b4a2e7820 */ /* 0x000fc80000410000 */
[----:B------:R-:W0:Y:S08]  /*5e50*/  MUFU.RCP R54, R54 ;  /* 0x0000003600367308 */ /* 0x000e300000001000 */
[----:B------:R-:W3:Y:S01]  /*5e60*/  MUFU.EX2 R46, R46 ;  /* 0x0000002e002e7308 */ /* 0x000ee20000000800 */
[----:B-1----:R-:W-:-:S07]  /*5e70*/  FADD.FTZ R63, R63, 1 ;  /* 0x3f8000003f3f7421 */ /* 0x002fce0000010000 */
[----:B------:R-:W1:Y:S01]  /*5e80*/  MUFU.RCP R63, R63 ;  /* 0x0000003f003f7308 */ /* 0x000e620000001000 */
[----:B0-----:R-:W-:Y:S01]  /*5e90*/  FMUL.FTZ R54, R49, R54 ;  /* 0x0000003631367220 */ /* 0x001fe20000410000 */
[----:B------:R-:W-:Y:S01]  /*5ea0*/  STL [R1+0x178], R65 ;  /* 0x0001784101007387 */ /* 0x000fe20000100800 */
[----:B---3--:R-:W-:-:S03]  /*5eb0*/  FADD.FTZ R46, R46, 1 ;  /* 0x3f8000002e2e7421 */ /* 0x008fc60000010000 */
[----:B------:R0:W-:Y:S03]  /*5ec0*/  STL [R1+0x170], R54 ;  /* 0x0001703601007387 */ /* 0x0001e60000100800 */
[----:B------:R-:W-:Y:S01]  /*5ed0*/  MUFU.RCP R46, R46 ;  /* 0x0000002e002e7308 */ /* 0x000fe20000001000 */
[----:B0-----:R-:W-:Y:S01]  /*5ee0*/  FMUL.FTZ R54, R50, -1.4426950216293334961 ;  /* 0xbfb8aa3b32367820 */ /* 0x001fe20000410000 */
[----:B-1----:R-:W-:-:S06]  /*5ef0*/  FMUL.FTZ R55, R55, R63 ;  /* 0x0000003f37377220 */ /* 0x002fcc0000410000 */
[----:B------:R-:W0:Y:S01]  /*5f00*/  MUFU.EX2 R54, R54 ;  /* 0x0000003600367308 */ /* 0x000e220000000800 */
[----:B--2---:R-:W-:-:S07]  /*5f10*/  FMUL.FTZ R49, R108, -1.4426950216293334961 ;  /* 0xbfb8aa3b6c317820 */ /* 0x004fce0000410000 */
[----:B------:R-:W1:Y:S01]  /*5f20*/  MUFU.EX2 R49, R49 ;  /* 0x0000003100317308 */ /* 0x000e620000000800 */
[----:B------:R2:W-:Y:S01]  /*5f30*/  STL [R1+0x16c], R55 ;  /* 0x00016c3701007387 */ /* 0x0005e20000100800 */
[----:B0-----:R-:W-:Y:S01]  /*5f40*/  FADD.FTZ R54, R54, 1 ;  /* 0x3f80000036367421 */ /* 0x001fe20000010000 */
[----:B--2---:R-:W-:Y:S01]  /*5f50*/  FMUL.FTZ R55, R74, R46 ;  /* 0x0000002e4a377220 */ /* 0x004fe20000410000 */
[----:B------:R-:W-:Y:S01]  /*5f60*/  FMUL.FTZ R46, R60, -1.4426950216293334961 ;  /* 0xbfb8aa3b3c2e7820 */ /* 0x000fe20000410000 */
[----:B-1----:R-:W-:-:S05]  /*5f70*/  FADD.FTZ R49, R49, 1 ;  /* 0x3f80000031317421 */ /* 0x002fca0000010000 */
[----:B------:R-:W0:Y:S08]  /*5f80*/  MUFU.EX2 R46, R46 ;  /* 0x0000002e002e7308 */ /* 0x000e300000000800 */
[----:B------:R-:W1:Y:S08]  /*5f90*/  MUFU.RCP R49, R49 ;  /* 0x0000003100317308 */ /* 0x000e700000001000 */
[----:B------:R-:W2:Y:S01]  /*5fa0*/  MUFU.RCP R54, R54 ;  /* 0x0000003600367308 */ /* 0x000ea20000001000 */
[----:B0-----:R-:W-:Y:S01]  /*5fb0*/  FADD.FTZ R46, R46, 1 ;  /* 0x3f8000002e2e7421 */ /* 0x001fe20000010000 */
[----:B------:R1:W-:Y:S06]  /*5fc0*/  STL [R1+0x168], R55 ;  /* 0x0001683701007387 */ /* 0x0003ec0000100800 */
[----:B------:R-:W0:Y:S01]  /*5fd0*/  MUFU.RCP R46, R46 ;  /* 0x0000002e002e7308 */ /* 0x000e220000001000 */
[----:B-1----:R-:W-:Y:S01]  /*5fe0*/  FMUL.FTZ R55, R108, R49 ;  /* 0x000000316c377220 */ /* 0x002fe20000410000 */
[----:B------:R-:W-:Y:S01]  /*5ff0*/  FMUL.FTZ R49, R83, -1.4426950216293334961 ;  /* 0xbfb8aa3b53317820 */ /* 0x000fe20000410000 */
[----:B--2---:R-:W-:Y:S01]  /*6000*/  FMUL.FTZ R54, R50, R54 ;  /* 0x0000003632367220 */ /* 0x004fe20000410000 */
[----:B------:R-:W-:-:S04]  /*6010*/  FMUL.FTZ R50, R18, -1.4426950216293334961 ;  /* 0xbfb8aa3b12327820 */ /* 0x000fc80000410000 */
[----:B------:R-:W1:Y:S01]  /*6020*/  MUFU.EX2 R49, R49 ;  /* 0x0000003100317308 */ /* 0x000e620000000800 */
[----:B------:R-:W-:Y:S07]  /*6030*/  STL [R1+0x160], R55 ;  /* 0x0001603701007387 */ /* 0x000fee0000100800 */
[----:B------:R-:W2:Y:S01]  /*6040*/  MUFU.EX2 R50, R50 ;  /* 0x0000003200327308 */ /* 0x000ea20000000800 */
[----:B------:R0:W-:Y:S02]  /*6050*/  STL [R1+0x15c], R54 ;  /* 0x00015c3601007387 */ /* 0x0001e40000100800 */
[----:B0-----:R-:W-:Y:S01]  /*6060*/  FMUL.FTZ R54, R60, R46 ;  /* 0x0000002e3c367220 */ /* 0x001fe20000410000 */
[----:B------:R-:W-:Y:S01]  /*6070*/  FMUL.FTZ R46, R53, -1.4426950216293334961 ;  /* 0xbfb8aa3b352e7820 */ /* 0x000fe20000410000 */
[----:B-1----:R-:W-:-:S05]  /*6080*/  FADD.FTZ R49, R49, 1 ;  /* 0x3f80000031317421 */ /* 0x002fca0000010000 */
[----:B------:R-:W0:Y:S01]  /*6090*/  MUFU.EX2 R46, R46 ;  /* 0x0000002e002e7308 */ /* 0x000e220000000800 */
[----:B--2---:R-:W-:-:S07]  /*60a0*/  FADD.FTZ R50, R50, 1 ;  /* 0x3f80000032327421 */ /* 0x004fce0000010000 */
        /* <DEDUP_REMOVED lines=15> */
[----:B-1----:R-:W-:-:S03]  /*61a0*/  FADD.FTZ R49, R49, 1 ;  /* 0x3f80000031317421 */ /* 0x002fc60000010000 */
[----:B------:R0:W-:Y:S02]  /*61b0*/  STL [R1+0x148], R50 ;  /* 0x0001483201007387 */ /* 0x0001e40000100800 */
[----:B------:R-:W1:Y:S01]  /*61c0*/  MUFU.EX2 R46, R46 ;  /* 0x0000002e002e7308 */ /* 0x000e620000000800 */
[----:B--2---:R-:W-:-:S07]  /*61d0*/  FADD.FTZ R18, R18, 1 ;  /* 0x3f80000012127421 */ /* 0x004fce0000010000 */
[----:B0-----:R-:W0:Y:S08]  /*61e0*/  MUFU.RCP R50, R49 ;  /* 0x0000003100327308 */ /* 0x001e300000001000 */
[----:B------:R1:W2:Y:S02]  /*61f0*/  MUFU.RCP R49, R18 ;  /* 0x0000001200317308 */ /* 0x0002a40000001000 */
[----:B-1----:R-:W-:Y:S01]  /*6200*/  FADD.FTZ R18, R46, 1 ;  /* 0x3f8000002e127421 */ /* 0x002fe20000010000 */
[----:B0-----:R-:W-:Y:S01]  /*6210*/  FMUL.FTZ R50, R62, R50 ;  /* 0x000000323e327220 */ /* 0x001fe20000410000 */
[----:B------:R-:W-:-:S04]  /*6220*/  FMUL.FTZ R46, R45, -1.4426950216293334961 ;  /* 0xbfb8aa3b2d2e7820 */ /* 0x000fc80000410000 */
[----:B------:R2:W-:Y:S01]  /*6230*/  STL [R1+0x1c], R50 ;  /* 0x00001c3201007387 */ /* 0x0005e20000100800 */
[----:B------:R-:W0:Y:S03]  /*6240*/  MUFU.RCP R18, R18 ;  /* 0x0000001200127308 */ /* 0x000e260000001000 */
[----:B------:R-:W3:Y:S01]  /*6250*/  LDL.LU R96, [R1+0x50] ;  /* 0x0000500001607983 */ /* 0x000ee20000300800 */
[----:B--2---:R-:W-:Y:S01]  /*6260*/  FMUL.FTZ R50, R73, R49 ;  /* 0x0000003149327220 */ /* 0x004fe20000410000 */
[----:B------:R-:W-:-:S03]  /*6270*/  FMUL.FTZ R49, R52, -1.4426950216293334961 ;  /* 0xbfb8aa3b34317820 */ /* 0x000fc60000410000 */
[----:B------:R-:W1:Y:S08]  /*6280*/  MUFU.EX2 R46, R46 ;  /* 0x0000002e002e7308 */ /* 0x000e700000000800 */
[----:B------:R-:W2:Y:S01]  /*6290*/  MUFU.EX2 R49, R49 ;  /* 0x0000003100317308 */ /* 0x000ea20000000800 */
[----:B0-----:R-:W-:Y:S01]  /*62a0*/  FMUL.FTZ R18, R14, R18 ;  /* 0x000000120e127220 */ /* 0x001fe20000410000 */
[----:B------:R-:W-:Y:S04]  /*62b0*/  STL [R1+0x18], R50 ;  /* 0x0000183201007387 */ /* 0x000fe80000100800 */
[----:B------:R1:W-:Y:S02]  /*62c0*/  STL [R1+0x2c], R18 ;  /* 0x00002c1201007387 */ /* 0x0003e40000100800 */
[----:B-1----:R-:W-:Y:S01]  /*62d0*/  FADD.FTZ R18, R46, 1 ;  /* 0x3f8000002e127421 */ /* 0x002fe20000010000 */
[----:B--2---:R-:W-:-:S05]  /*62e0*/  FADD.FTZ R46, R49, 1 ;  /* 0x3f800000312e7421 */ /* 0x004fca0000010000 */
[----:B------:R-:W0:Y:S08]  /*62f0*/  MUFU.RCP R18, R18 ;  /* 0x0000001200127308 */ /* 0x000e300000001000 */
[----:B------:R-:W1:Y:S01]  /*6300*/  MUFU.RCP R46, R46 ;  /* 0x0000002e002e7308 */ /* 0x000e620000001000 */
[----:B0-----:R-:W-:Y:S01]  /*6310*/  FMUL.FTZ R45, R45, R18 ;  /* 0x000000122d2d7220 */ /* 0x001fe20000410000 */
[----:B-1----:R-:W-:-:S04]  /*6320*/  FMUL.FTZ R46, R52, R46 ;  /* 0x0000002e342e7220 */ /* 0x002fc80000410000 */
[----:B------:R0:W-:Y:S04]  /*6330*/  STL [R1+0x28], R45 ;  /* 0x0000282d01007387 */ /* 0x0001e80000100800 */
[----:B------:R1:W-:Y:S04]  /*6340*/  STL [R1+0x34], R46 ;  /* 0x0000342e01007387 */ /* 0x0003e80000100800 */
[----:B------:R-:W2:Y:S01]  /*6350*/  LDL.LU R108, [R1+0x54] ;  /* 0x00005400016c7983 */ /* 0x000ea20000300800 */
[----:B------:R-:W-:-:S06]  /*6360*/  FMUL.FTZ R14, R64, -1.4426950216293334961 ;  /* 0xbfb8aa3b400e7820 */ /* 0x000fcc0000410000 */
[----:B------:R-:W4:Y:S01]  /*6370*/  MUFU.EX2 R14, R14 ;  /* 0x0000000e000e7308 */ /* 0x000f220000000800 */
[----:B------:R-:W-:-:S07]  /*6380*/  FMUL.FTZ R18, R112, -1.4426950216293334961 ;  /* 0xbfb8aa3b70127820 */ /* 0x000fce0000410000 */
[----:B------:R-:W1:Y:S01]  /*6390*/  MUFU.EX2 R18, R18 ;  /* 0x0000001200127308 */ /* 0x000e620000000800 */
[----:B----4-:R-:W-:-:S07]  /*63a0*/  FADD.FTZ R14, R14, 1 ;  /* 0x3f8000000e0e7421 */ /* 0x010fce0000010000 */
[----:B------:R-:W4:Y:S01]  /*63b0*/  MUFU.RCP R14, R14 ;  /* 0x0000000e000e7308 */ /* 0x000f220000001000 */
[----:B0-----:R-:W-:Y:S01]  /*63c0*/  FMUL.FTZ R45, R42, -1.4426950216293334961 ;  /* 0xbfb8aa3b2a2d7820 */ /* 0x001fe20000410000 */
[----:B-1----:R-:W-:-:S06]  /*63d0*/  FADD.FTZ R18, R18, 1 ;  /* 0x3f80000012127421 */ /* 0x002fcc0000010000 */
[----:B------:R-:W0:Y:S01]  /*63e0*/  MUFU.EX2 R45, R45 ;  /* 0x0000002d002d7308 */ /* 0x000e220000000800 */
[----:B----4-:R-:W-:Y:S01]  /*63f0*/  FMUL.FTZ R46, R64, R14 ;  /* 0x0000000e402e7220 */ /* 0x010fe20000410000 */
[----:B------:R-:W-:-:S06]  /*6400*/  FMUL.FTZ R14, R48, -1.4426950216293334961 ;  /* 0xbfb8aa3b300e7820 */ /* 0x000fcc0000410000 */
[----:B------:R-:W1:Y:S08]  /*6410*/  MUFU.RCP R18, R18 ;  /* 0x0000001200127308 */ /* 0x000e700000001000 */
[----:B------:R-:W4:Y:S01]  /*6420*/  MUFU.EX2 R14, R14 ;  /* 0x0000000e000e7308 */ /* 0x000f220000000800 */
[----:B0-----:R-:W-:Y:S01]  /*6430*/  FADD.FTZ R45, R45, 1 ;  /* 0x3f8000002d2d7421 */ /* 0x001fe20000010000 */
[----:B------:R1:W-:Y:S06]  /*6440*/  STL [R1+0x30], R46 ;  /* 0x0000302e01007387 */ /* 0x0003ec0000100800 */
[----:B------:R-:W0:Y:S01]  /*6450*/  MUFU.RCP R45, R45 ;  /* 0x0000002d002d7308 */ /* 0x000e220000001000 */
[----:B-1----:R-:W-:Y:S01]  /*6460*/  FMUL.FTZ R46, R112, R18 ;  /* 0x00000012702e7220 */ /* 0x002fe20000410000 */
[----:B------:R-:W-:Y:S01]  /*6470*/  FMUL.FTZ R18, R51, -1.4426950216293334961 ;  /* 0xbfb8aa3b33127820 */ /* 0x000fe20000410000 */
[----:B----4-:R-:W-:-:S05]  /*6480*/  FADD.FTZ R14, R14, 1 ;  /* 0x3f8000000e0e7421 */ /* 0x010fca0000010000 */
[----:B------:R-:W1:Y:S08]  /*6490*/  MUFU.EX2 R18, R18 ;  /* 0x0000001200127308 */ /* 0x000e700000000800 */
[----:B------:R-:W4:Y:S01]  /*64a0*/  MUFU.RCP R14, R14 ;  /* 0x0000000e000e7308 */ /* 0x000f220000001000 */
[----:B0-----:R-:W-:Y:S01]  /*64b0*/  FMUL.FTZ R45, R42, R45 ;  /* 0x0000002d2a2d7220 */ /* 0x001fe20000410000 */
[----:B------:R-:W-:Y:S04]  /*64c0*/  STL [R1+0x44], R46 ;  /* 0x0000442e01007387 */ /* 0x000fe80000100800 */
[----:B------:R4:W-:Y:S01]  /*64d0*/  STL [R1+0x40], R45 ;  /* 0x0000402d01007387 */ /* 0x0009e20000100800 */
[----:B-1----:R-:W-:Y:S01]  /*64e0*/  FADD.FTZ R18, R18, 1 ;  /* 0x3f80000012127421 */ /* 0x002fe20000010000 */
[----:B----4-:R-:W-:Y:S01]  /*64f0*/  FMUL.FTZ R45, R48, R14 ;  /* 0x0000000e302d7220 */ /* 0x010fe20000410000 */
[----:B------:R-:W-:-:S04]  /*6500*/  FMUL.FTZ R14, R41, -1.4426950216293334961 ;  /* 0xbfb8aa3b290e7820 */ /* 0x000fc80000410000 */
[----:B------:R-:W0:Y:S08]  /*6510*/  MUFU.RCP R18, R18 ;  /* 0x0000001200127308 */ /* 0x000e300000001000 */
[----:B------:R-:W1:Y:S01]  /*6520*/  MUFU.EX2 R14, R14 ;  /* 0x0000000e000e7308 */ /* 0x000e620000000800 */
[----:B------:R0:W-:Y:S02]  /*6530*/  STL [R1+0x4c], R45 ;  /* 0x00004c2d01007387 */ /* 0x0001e40000100800 */
[----:B0-----:R-:W-:Y:S01]  /*6540*/  FMUL.FTZ R45, R51, R18 ;  /* 0x00000012332d7220 */ /* 0x001fe20000410000 */
[----:B------:R-:W-:Y:S01]  /*6550*/  FMUL.FTZ R18, R44, -1.4426950216293334961 ;  /* 0xbfb8aa3b2c127820 */ /* 0x000fe20000410000 */
[----:B-1----:R-:W-:-:S05]  /*6560*/  FADD.FTZ R14, R14, 1 ;  /* 0x3f8000000e0e7421 */ /* 0x002fca0000010000 */
[----:B------:R-:W0:Y:S08]  /*6570*/  MUFU.EX2 R18, R18 ;  /* 0x0000001200127308 */ /* 0x000e300000000800 */
[----:B------:R-:W1:Y:S01]  /*6580*/  MUFU.RCP R14, R14 ;  /* 0x0000000e000e7308 */ /* 0x000e620000001000 */
[----:B------:R4:W-:Y:S01]  /*6590*/  STL [R1+0x48], R45 ;  /* 0x0000482d01007387 */ /* 0x0009e20000100800 */
[----:B0-----:R-:W-:Y:S01]  /*65a0*/  FADD.FTZ R18, R18, 1 ;  /* 0x3f80000012127421 */ /* 0x001fe20000010000 */
[----:B-1----:R-:W-:-:S05]  /*65b0*/  FMUL.FTZ R41, R41, R14 ;  /* 0x0000000e29297220 */ /* 0x002fca0000410000 */
[----:B------:R-:W-:Y:S01]  /*65c0*/  MUFU.RCP R18, R18 ;  /* 0x0000001200127308 */ /* 0x000fe20000001000 */
[----:B---3--:R-:W-:-:S07]  /*65d0*/  FMUL.FTZ R42, R96, -1.4426950216293334961 ;  /* 0xbfb8aa3b602a7820 */ /* 0x008fce0000410000 */
[----:B------:R-:W0:Y:S02]  /*65e0*/  MUFU.EX2 R42, R42 ;  /* 0x0000002a002a7308 */ /* 0x000e240000000800 */
[----:B0-----:R-:W-:-:S06]  /*65f0*/  FADD.FTZ R42, R42, 1 ;  /* 0x3f8000002a2a7421 */ /* 0x001fcc0000010000 */
[----:B------:R-:W4:Y:S02]  /*6600*/  MUFU.RCP R42, R42 ;  /* 0x0000002a002a7308 */ /* 0x000f240000001000 */
[----:B----4-:R-:W-:Y:S01]  /*6610*/  FMUL.FTZ R45, R96, R42 ;  /* 0x0000002a602d7220 */ /* 0x010fe20000410000 */
[----:B------:R-:W-:-:S06]  /*6620*/  FMUL.FTZ R42, R47, -1.4426950216293334961 ;  /* 0xbfb8aa3b2f2a7820 */ /* 0x000fcc0000410000 */
[----:B------:R-:W0:Y:S01]  /*6630*/  MUFU.EX2 R42, R42 ;  /* 0x0000002a002a7308 */ /* 0x000e220000000800 */
[----:B------:R-:W-:Y:S01]  /*6640*/  STL [R1+0x5c], R45 ;  /* 0x00005c2d01007387 */ /* 0x000fe20000100800 */
[----:B--2---:R-:W-:-:S06]  /*6650*/  FMUL.FTZ R14, R108, -1.4426950216293334961 ;  /* 0xbfb8aa3b6c0e7820 */ /* 0x004fcc0000410000 */
[----:B------:R-:W1:Y:S01]  /*6660*/  MUFU.EX2 R14, R14 ;  /* 0x0000000e000e7308 */ /* 0x000e620000000800 */
[----:B------:R0:W-:Y:S02]  /*6670*/  STL [R1+0x58], R41 ;  /* 0x0000582901007387 */ /* 0x0001e40000100800 */
[----:B0-----:R-:W-:Y:S01]  /*6680*/  FADD.FTZ R41, R42, 1 ;  /* 0x3f8000002a297421 */ /* 0x001fe20000010000 */
[----:B------:R-:W-:Y:S01]  /*6690*/  FMUL.FTZ R42, R44, R18 ;  /* 0x000000122c2a7220 */ /* 0x000fe20000410000 */
[----:B------:R-:W-:-:S04]  /*66a0*/  FMUL.FTZ R18, R38, -1.4426950216293334961 ;  /* 0xbfb8aa3b26127820 */ /* 0x000fc80000410000 */
[----:B------:R-:W0:Y:S01]  /*66b0*/  MUFU.RCP R41, R41 ;  /* 0x0000002900297308 */ /* 0x000e220000001000 */
[----:B-1----:R-:W-:-:S07]  /*66c0*/  FADD.FTZ R14, R14, 1 ;  /* 0x3f8000000e0e7421 */ /* 0x002fce0000010000 */
[----:B------:R-:W-:Y:S08]  /*66d0*/  MUFU.RCP R14, R14 ;  /* 0x0000000e000e7308 */ /* 0x000ff00000001000 */
[----:B------:R-:W1:Y:S01]  /*66e0*/  MUFU.EX2 R18, R18 ;  /* 0x0000001200127308 */ /* 0x000e620000000800 */
[----:B------:R0:W-:Y:S02]  /*66f0*/  STL [R1+0x64], R42 ;  /* 0x0000642a01007387 */ /* 0x0001e40000100800 */
[----:B0-----:R-:W-:Y:S01]  /*6700*/  FMUL.FTZ R42, R47, R41 ;  /* 0x000000292f2a7220 */ /* 0x001fe20000410000 */
[----:B------:R-:W-:-:S04]  /*6710*/  FMUL.FTZ R41, R40, -1.4426950216293334961 ;  /* 0xbfb8aa3b28297820 */ /* 0x000fc80000410000 */
[----:B------:R0:W-:Y:S01]  /*6720*/  STL [R1+0x60], R42 ;  /* 0x0000602a01007387 */ /* 0x0001e20000100800 */
[----:B-1----:R-:W-:Y:S01]  /*6730*/  FADD.FTZ R18, R18, 1 ;  /* 0x3f80000012127421 */ /* 0x002fe20000010000 */
[----:B------:R-:W1:Y:S01]  /*6740*/  MUFU.EX2 R41, R41 ;  /* 0x0000002900297308 */ /* 0x000e620000000800 */
[----:B0-----:R-:W-:Y:S01]  /*6750*/  FMUL.FTZ R42, R108, R14 ;  /* 0x0000000e6c2a7220 */ /* 0x001fe20000410000 */
[----:B------:R-:W-:-:S06]  /*6760*/  FMUL.FTZ R14, R43, -1.4426950216293334961 ;  /* 0xbfb8aa3b2b0e7820 */ /* 0x000fcc0000410000 */
[----:B------:R-:W0:Y:S08]  /*6770*/  MUFU.RCP R18, R18 ;  /* 0x0000001200127308 */ /* 0x000e300000001000 */
[----:B------:R-:W2:Y:S01]  /*6780*/  MUFU.EX2 R14, R14 ;  /* 0x0000000e000e7308 */ /* 0x000ea20000000800 */
[----:B-1----:R-:W-:-:S07]  /*6790*/  FADD.FTZ R41, R41, 1 ;  /* 0x3f80000029297421 */ /* 0x002fce0000010000 */
[----:B------:R-:W1:Y:S01]  /*67a0*/  MUFU.RCP R41, R41 ;  /* 0x0000002900297308 */ /* 0x000e620000001000 */
[----:B0-----:R-:W-:Y:S01]  /*67b0*/  FMUL.FTZ R38, R38, R18 ;  /* 0x0000001226267220 */ /* 0x001fe20000410000 */
[----:B------:R-:W-:Y:S01]  /*67c0*/  FMUL.FTZ R18, R100, -1.4426950216293334961 ;  /* 0xbfb8aa3b64127820 */ /* 0x000fe20000410000 */
[----:B--2---:R-:W-:-:S05]  /*67d0*/  FADD.FTZ R14, R14, 1 ;  /* 0x3f8000000e0e7421 */ /* 0x004fca0000010000 */
[----:B------:R-:W0:Y:S08]  /*67e0*/  MUFU.EX2 R18, R18 ;  /* 0x0000001200127308 */ /* 0x000e300000000800 */
[----:B------:R-:W2:Y:S01]  /*67f0*/  MUFU.RCP R14, R14 ;  /* 0x0000000e000e7308 */ /* 0x000ea20000001000 */
[----:B------:R-:W-:Y:S01]  /*6800*/  STL [R1+0x74], R42 ;  /* 0x0000742a01007387 */ /* 0x000fe20000100800 */
[----:B-1----:R-:W-:-:S03]  /*6810*/  FMUL.FTZ R40, R40, R41 ;  /* 0x0000002928287220 */ /* 0x002fc60000410000 */
[----:B------:R1:W-:Y:S04]  /*6820*/  STL [R1+0x70], R38 ;  /* 0x0000702601007387 */ /* 0x0003e80000100800 */
[----:B------:R2:W-:Y:S01]  /*6830*/  STL [R1+0x7c], R40 ;  /* 0x00007c2801007387 */ /* 0x0005e20000100800 */
[----:B-1----:R-:W-:Y:S01]  /*6840*/  FMUL.FTZ R38, R37, -1.4426950216293334961 ;  /* 0xbfb8aa3b25267820 */ /* 0x002fe20000410000 */
[----:B0-----:R-:W-:Y:S01]  /*6850*/  FADD.FTZ R18, R18, 1 ;  /* 0x3f80000012127421 */ /* 0x001fe20000010000 */
[----:B--2---:R-:W-:Y:S01]  /*6860*/  FMUL.FTZ R40, R43, R14 ;  /* 0x0000000e2b287220 */ /* 0x004fe20000410000 */
[----:B------:R-:W-:-:S03]  /*6870*/  FMUL.FTZ R14, R36, -1.4426950216293334961 ;  /* 0xbfb8aa3b240e7820 */ /* 0x000fc60000410000 */
[----:B------:R-:W0:Y:S08]  /*6880*/  MUFU.EX2 R38, R38 ;  /* 0x0000002600267308 */ /* 0x000e300000000800 */
[----:B------:R-:W1:Y:S08]  /*6890*/  MUFU.EX2 R14, R14 ;  /* 0x0000000e000e7308 */ /* 0x000e700000000800 */
[----:B------:R-:W2:Y:S01]  /*68a0*/  MUFU.RCP R18, R18 ;  /* 0x0000001200127308 */ /* 0x000ea20000001000 */
[----:B0-----:R-:W-:Y:S01]  /*68b0*/  FADD.FTZ R38, R38, 1 ;  /* 0x3f80000026267421 */ /* 0x001fe20000010000 */
[----:B------:R2:W-:Y:S06]  /*68c0*/  STL [R1+0x78], R40 ;  /* 0x0000782801007387 */ /* 0x0005ec0000100800 */
[----:B------:R-:W0:Y:S01]  /*68d0*/  MUFU.RCP R38, R38 ;  /* 0x0000002600267308 */ /* 0x000e220000001000 */
[----:B-1----:R-:W-:Y:S01]  /*68e0*/  FADD.FTZ R14, R14, 1 ;  /* 0x3f8000000e0e7421 */ /* 0x002fe20000010000 */
[----:B--2---:R-:W-:Y:S01]  /*68f0*/  FMUL.FTZ R40, R100, R18 ;  /* 0x0000001264287220 */ /* 0x004fe20000410000 */
[----:B------:R-:W-:-:S05]  /*6900*/  FMUL.FTZ R18, R39, -1.4426950216293334961 ;  /* 0xbfb8aa3b27127820 */ /* 0x000fca0000410000 */
[----:B------:R-:W1:Y:S08]  /*6910*/  MUFU.RCP R14, R14 ;  /* 0x0000000e000e7308 */ /* 0x000e700000001000 */
[----:B------:R-:W2:Y:S01]  /*6920*/  MUFU.EX2 R18, R18 ;  /* 0x0000001200127308 */ /* 0x000ea20000000800 */
[----:B0-----:R-:W-:Y:S01]  /*6930*/  FMUL.FTZ R38, R37, R38 ;  /* 0x0000002625267220 */ /* 0x001fe20000410000 */
[----:B------:R-:W-:-:S06]  /*6940*/  FMUL.FTZ R37, R97, -1.4426950216293334961 ;  /* 0xbfb8aa3b61257820 */ /* 0x000fcc0000410000 */
[----:B------:R-:W-:Y:S01]  /*6950*/  MUFU.EX2 R37, R37 ;  /* 0x0000002500257308 */ /* 0x000fe20000000800 */
[----:B-1----:R-:W-:Y:S01]  /*6960*/  FMUL.FTZ R36, R36, R14 ;  /* 0x0000000e24247220 */ /* 0x002fe20000410000 */
[----:B------:R-:W-:Y:S01]  /*6970*/  FMUL.FTZ R14, R34, -1.4426950216293334961 ;  /* 0xbfb8aa3b220e7820 */ /* 0x000fe20000410000 */
[----:B--2---:R-:W-:-:S05]  /*6980*/  FADD.FTZ R18, R18, 1 ;  /* 0x3f80000012127421 */ /* 0x004fca0000010000 */
[----:B------:R-:W0:Y:S01]  /*6990*/  MUFU.EX2 R14, R14 ;  /* 0x0000000e000e7308 */ /* 0x000e220000000800 */
[----:B------:R-:W-:Y:S07]  /*69a0*/  STL [R1+0x8c], R40 ;  /* 0x00008c2801007387 */ /* 0x000fee0000100800 */
[----:B------:R-:W1:Y:S01]  /*69b0*/  MUFU.RCP R18, R18 ;  /* 0x0000001200127308 */ /* 0x000e620000001000 */
[----:B------:R-:W-:Y:S04]  /*69c0*/  STL [R1+0x88], R38 ;  /* 0x0000882601007387 */ /* 0x000fe80000100800 */
[----:B------:R2:W-:Y:S01]  /*69d0*/  STL [R1+0x94], R36 ;  /* 0x0000942401007387 */ /* 0x0005e20000100800 */
[----:B0-----:R-:W-:Y:S01]  /*69e0*/  FADD.FTZ R14, R14, 1 ;  /* 0x3f8000000e0e7421 */ /* 0x001fe20000010000 */
[----:B--2---:R-:W-:Y:S01]  /*69f0*/  FADD.FTZ R36, R37, 1 ;  /* 0x3f80000025247421 */ /* 0x004fe20000010000 */
[----:B-1----:R-:W-:Y:S01]  /*6a00*/  FMUL.FTZ R37, R39, R18 ;  /* 0x0000001227257220 */ /* 0x002fe20000410000 */
[----:B------:R-:W-:-:S04]  /*6a10*/  FMUL.FTZ R18, R32, -1.4426950216293334961 ;  /* 0xbfb8aa3b20127820 */ /* 0x000fc80000410000 */
[----:B------:R-:W0:Y:S08]  /*6a20*/  MUFU.RCP R36, R36 ;  /* 0x0000002400247308 */ /* 0x000e300000001000 */
[----:B------:R-:W1:Y:S08]  /*6a30*/  MUFU.RCP R14, R14 ;  /* 0x0000000e000e7308 */ /* 0x000e700000001000 */
[----:B------:R-:W2:Y:S01]  /*6a40*/  MUFU.EX2 R18, R18 ;  /* 0x0000001200127308 */ /* 0x000ea20000000800 */
[----:B------:R0:W-:Y:S02]  /*6a50*/  STL [R1+0x90], R37 ;  /* 0x0000902501007387 */ /* 0x0001e40000100800 */
[----:B0-----:R-:W-:Y:S01]  /*6a60*/  FMUL.FTZ R37, R97, R36 ;  /* 0x0000002461257220 */ /* 0x001fe20000410000 */
[----:B------:R-:W-:Y:S01]  /*6a70*/  FMUL.FTZ R36, R35, -1.4426950216293334961 ;  /* 0xbfb8aa3b23247820 */ /* 0x000fe20000410000 */
[----:B-1----:R-:W-:Y:S01]  /*6a80*/  FMUL.FTZ R34, R34, R14 ;  /* 0x0000000e22227220 */ /* 0x002fe20000410000 */
[----:B------:R-:W-:Y:S01]  /*6a90*/  FMUL.FTZ R14, R93, -1.4426950216293334961 ;  /* 0xbfb8aa3b5d0e7820 */ /* 0x000fe20000410000 */
[----:B--2---:R-:W-:-:S03]  /*6aa0*/  FADD.FTZ R18, R18, 1 ;  /* 0x3f80000012127421 */ /* 0x004fc60000010000 */
[----:B------:R-:W-:Y:S08]  /*6ab0*/  MUFU.EX2 R36, R36 ;  /* 0x0000002400247308 */ /* 0x000ff00000000800 */
[----:B------:R-:W0:Y:S08]  /*6ac0*/  MUFU.EX2 R14, R14 ;  /* 0x0000000e000e7308 */ /* 0x000e300000000800 */
        /* <DEDUP_REMOVED lines=10> */
[----:B------:R3:W-:Y:S01]  /*6b70*/  STL [R1+0xac], R32 ;  /* 0x0000ac2001007387 */ /* 0x0007e20000100800 */
[----:B0-----:R-:W-:-:S05]  /*6b80*/  FMUL.FTZ R34, R35, R34 ;  /* 0x0000002223227220 */ /* 0x001fca0000410000 */
[----:B------:R1:W-:Y:S01]  /*6b90*/  STL [R1+0xa8], R34 ;  /* 0x0000a82201007387 */ /* 0x0003e20000100800 */
[----:B---3--:R-:W-:Y:S01]  /*6ba0*/  FMUL.FTZ R32, R28, -1.4426950216293334961 ;  /* 0xbfb8aa3b1c207820 */ /* 0x008fe20000410000 */
[----:B-1----:R-:W-:-:S05]  /*6bb0*/  FMUL.FTZ R34, R93, R14 ;  /* 0x0000000e5d227220 */ /* 0x002fca0000410000 */
[----:B------:R-:W0:Y:S01]  /*6bc0*/  MUFU.EX2 R32, R32 ;  /* 0x0000002000207308 */ /* 0x000e220000000800 */
[----:B------:R-:W-:Y:S01]  /*6bd0*/  FMUL.FTZ R14, R31, -1.4426950216293334961 ;  /* 0xbfb8aa3b1f0e7820 */ /* 0x000fe20000410000 */
[----:B--2---:R-:W-:-:S06]  /*6be0*/  FADD.FTZ R18, R18, 1 ;  /* 0x3f80000012127421 */ /* 0x004fcc0000010000 */
[----:B------:R-:W1:Y:S08]  /*6bf0*/  MUFU.EX2 R14, R14 ;  /* 0x0000000e000e7308 */ /* 0x000e700000000800 */
[----:B------:R-:W2:Y:S01]  /*6c00*/  MUFU.RCP R18, R18 ;  /* 0x0000001200127308 */ /* 0x000ea20000001000 */
[----:B0-----:R-:W-:-:S07]  /*6c10*/  FADD.FTZ R32, R32, 1 ;  /* 0x3f80000020207421 */ /* 0x001fce0000010000 */
        /* <DEDUP_REMOVED lines=8> */
[----:B------:R-:W0:Y:S01]  /*6ca0*/  MUFU.EX2 R28, R28 ;  /* 0x0000001c001c7308 */ /* 0x000e220000000800 */
[----:B-1----:R-:W-:Y:S01]  /*6cb0*/  FMUL.FTZ R31, R31, R14 ;  /* 0x0000000e1f1f7220 */ /* 0x002fe20000410000 */
[----:B------:R-:W-:Y:S01]  /*6cc0*/  FMUL.FTZ R14, R24, -1.4426950216293334961 ;  /* 0xbfb8aa3b180e7820 */ /* 0x000fe20000410000 */
[----:B--2---:R-:W-:-:S05]  /*6cd0*/  FADD.FTZ R18, R18, 1 ;  /* 0x3f80000012127421 */ /* 0x004fca0000010000 */
[----:B------:R-:W1:Y:S08]  /*6ce0*/  MUFU.EX2 R14, R14 ;  /* 0x0000000e000e7308 */ /* 0x000e700000000800 */
[----:B------:R-:W2:Y:S01]  /*6cf0*/  MUFU.RCP R18, R18 ;  /* 0x0000001200127308 */ /* 0x000ea20000001000 */
[----:B0-----:R-:W-:Y:S01]  /*6d00*/  FADD.FTZ R28, R28, 1 ;  /* 0x3f8000001c1c7421 */ /* 0x001fe20000010000 */
[----:B------:R-:W-:Y:S04]  /*6d10*/  STL [R1+0xcc], R34 ;  /* 0x0000cc2201007387 */ /* 0x000fe80000100800 */
[----:B------:R-:W-:Y:S02]  /*6d20*/  STL [R1+0xc8], R33 ;  /* 0x0000c82101007387 */ /* 0x000fe40000100800 */
[----:B------:R-:W0:Y:S01]  /*6d30*/  MUFU.RCP R28, R28 ;  /* 0x0000001c001c7308 */ /* 0x000e220000001000 */
[----:B-1----:R-:W-:Y:S01]  /*6d40*/  FADD.FTZ R14, R14, 1 ;  /* 0x3f8000000e0e7421 */ /* 0x002fe20000010000 */
[----:B------:R-:W-:Y:S04]  /*6d50*/  STL [R1+0xc4], R32 ;  /* 0x0000c42001007387 */ /* 0x000fe80000100800 */
[----:B------:R2:W-:Y:S02]  /*6d60*/  STL [R1+0xb0], R31 ;  /* 0x0000b01f01007387 */ /* 0x0005e40000100800 */
[----:B------:R-:W1:Y:S01]  /*6d70*/  MUFU.RCP R14, R14 ;  /* 0x0000000e000e7308 */ /* 0x000e620000001000 */
[----:B--2---:R-:W-:Y:S01]  /*6d80*/  FMUL.FTZ R31, R89, R18 ;  /* 0x00000012591f7220 */ /* 0x004fe20000410000 */
[----:B------:R-:W-:-:S06]  /*6d90*/  FMUL.FTZ R18, R27, -1.4426950216293334961 ;  /* 0xbfb8aa3b1b127820 */ /* 0x000fcc0000410000 */
[----:B------:R-:W2:Y:S01]  /*6da0*/  MUFU.EX2 R18, R18 ;  /* 0x0000001200127308 */ /* 0x000ea20000000800 */
[----:B0-----:R-:W-:Y:S01]  /*6db0*/  FMUL.FTZ R28, R26, R28 ;  /* 0x0000001c1a1c7220 */ /* 0x001fe20000410000 */
[----:B------:R-:W-:Y:S01]  /*6dc0*/  FMUL.FTZ R26, R85, -1.4426950216293334961 ;  /* 0xbfb8aa3b551a7820 */ /* 0x000fe20000410000 */
[----:B-1----:R-:W-:Y:S01]  /*6dd0*/  FMUL.FTZ R24, R24, R14 ;  /* 0x0000000e18187220 */ /* 0x002fe20000410000 */
[----:B------:R-:W-:-:S04]  /*6de0*/  FMUL.FTZ R14, R22, -1.4426950216293334961 ;  /* 0xbfb8aa3b160e7820 */ /* 0x000fc80000410000 */
[----:B------:R-:W-:Y:S01]  /*6df0*/  MUFU.EX2 R26, R26 ;  /* 0x0000001a001a7308 */ /* 0x000fe20000000800 */
[----:B--2---:R-:W-:-:S07]  /*6e00*/  FADD.FTZ R18, R18, 1 ;  /* 0x3f80000012127421 */ /* 0x004fce0000010000 */
        /* <DEDUP_REMOVED lines=27> */
[----:B------:R-:W0:Y:S01]  /*6fc0*/  MUFU.RCP R22, R22 ;  /* 0x0000001600167308 */ /* 0x000e220000001000 */
[----:B------:R1:W-:Y:S07]  /*6fd0*/  STL [R1+0x54], R20 ;  /* 0x0000541401007387 */ /* 0x0003ee0000100800 */
[----:B------:R-:W-:Y:S01]  /*6fe0*/  MUFU.RCP R14, R14 ;  /* 0x0000000e000e7308 */ /* 0x000fe20000001000 */
[----:B-1----:R-:W-:-:S07]  /*6ff0*/  FMUL.FTZ R20, R16, -1.4426950216293334961 ;  /* 0xbfb8aa3b10147820 */ /* 0x002fce0000410000 */
[----:B------:R-:W1:Y:S01]  /*7000*/  MUFU.EX2 R18, R18 ;  /* 0x0000001200127308 */ /* 0x000e620000000800 */
[----:B0-----:R-:W-:-:S07]  /*7010*/  FMUL.FTZ R22, R23, R22 ;  /* 0x0000001617167220 */ /* 0x001fce0000410000 */
[----:B------:R-:W0:Y:S01]  /*7020*/  MUFU.EX2 R20, R20 ;  /* 0x0000001400147308 */ /* 0x000e220000000800 */
[----:B------:R2:W-:Y:S01]  /*7030*/  STL [R1+0x50], R22 ;  /* 0x0000501601007387 */ /* 0x0005e20000100800 */
[----:B-1----:R-:W-:Y:S01]  /*7040*/  FADD.FTZ R18, R18, 1 ;  /* 0x3f80000012127421 */ /* 0x002fe20000010000 */
[----:B--2---:R-:W-:-:S05]  /*7050*/  FMUL.FTZ R22, R59, R14 ;  /* 0x0000000e3b167220 */ /* 0x004fca0000410000 */
[----:B------:R1:W-:Y:S02]  /*7060*/  STL [R1+0x3c], R22 ;  /* 0x00003c1601007387 */ /* 0x0003e40000100800 */
[----:B-1----:R0:W1:Y:S02]  /*7070*/  MUFU.RCP R22, R18 ;  /* 0x0000001200167308 */ /* 0x0020640000001000 */
[----:B0-----:R-:W-:-:S06]  /*7080*/  FADD.FTZ R18, R20, 1 ;  /* 0x3f80000014127421 */ /* 0x001fcc0000010000 */
[----:B------:R-:W0:Y:S01]  /*7090*/  MUFU.RCP R18, R18 ;  /* 0x0000001200127308 */ /* 0x000e220000001000 */
[----:B-1----:R-:W-:-:S05]  /*70a0*/  FMUL.FTZ R20, R9, R22 ;  /* 0x0000001609147220 */ /* 0x002fca0000410000 */
[----:B------:R-:W-:Y:S01]  /*70b0*/  STL [R1+0x38], R20 ;  /* 0x0000381401007387 */ /* 0x000fe20000100800 */
[----:B0-----:R-:W-:-:S05]  /*70c0*/  FMUL.FTZ R18, R16, R18 ;  /* 0x0000001210127220 */ /* 0x001fca0000410000 */
[----:B------:R0:W-:Y:S04]  /*70d0*/  STL [R1+0x24], R18 ;  /* 0x0000241201007387 */ /* 0x0001e80000100800 */
[----:B------:R-:W2:Y:S01]  /*70e0*/  LDL.LU R108, [R1+0x114] ;  /* 0x00011400016c7983 */ /* 0x000ea20000300800 */
[----:B------:R-:W-:-:S06]  /*70f0*/  FMUL.FTZ R14, R19, -1.4426950216293334961 ;  /* 0xbfb8aa3b130e7820 */ /* 0x000fcc0000410000 */
[----:B------:R-:W1:Y:S02]  /*7100*/  MUFU.EX2 R14, R14 ;  /* 0x0000000e000e7308 */ /* 0x000e640000000800 */
[----:B-1----:R-:W-:-:S06]  /*7110*/  FADD.FTZ R14, R14, 1 ;  /* 0x3f8000000e0e7421 */ /* 0x002fcc0000010000 */
[----:B------:R-:W0:Y:S01]  /*7120*/  MUFU.RCP R14, R14 ;  /* 0x0000000e000e7308 */ /* 0x000e220000001000 */
[----:B------:R-:W-:-:S07]  /*7130*/  FMUL.FTZ R9, R56, -1.4426950216293334961 ;  /* 0xbfb8aa3b38097820 */ /* 0x000fce0000410000 */
[----:B------:R-:W1:Y:S01]  /*7140*/  MUFU.EX2 R9, R9 ;  /* 0x0000000900097308 */ /* 0x000e620000000800 */
[----:B0-----:R-:W-:Y:S01]  /*7150*/  FMUL.FTZ R18, R19, R14 ;  /* 0x0000000e13127220 */ /* 0x001fe20000410000 */
[----:B------:R-:W-:-:S06]  /*7160*/  FMUL.FTZ R14, R12, -1.4426950216293334961 ;  /* 0xbfb8aa3b0c0e7820 */ /* 0x000fcc0000410000 */
[----:B------:R-:W0:Y:S01]  /*7170*/  MUFU.EX2 R14, R14 ;  /* 0x0000000e000e7308 */ /* 0x000e220000000800 */
[----:B-1----:R-:W-:Y:S01]  /*7180*/  FADD.FTZ R9, R9, 1 ;  /* 0x3f80000009097421 */ /* 0x002fe20000010000 */
[----:B------:R1:W-:Y:S01]  /*7190*/  STL [R1+0x20], R18 ;  /* 0x0000201201007387 */ /* 0x0003e20000100800 */
[----:B------:R-:W-:-:S05]  /*71a0*/  FMUL.FTZ R16, R6, -1.4426950216293334961 ;  /* 0xbfb8aa3b06107820 */ /* 0x000fca0000410000 */
[----:B-1----:R0:W-:Y:S02]  /*71b0*/  MUFU.RCP R18, R9 ;  /* 0x0000000900127308 */ /* 0x0021e40000001000 */
[----:B0-----:R-:W-:Y:S01]  /*71c0*/  FADD.FTZ R9, R14, 1 ;  /* 0x3f8000000e097421 */ /* 0x001fe20000010000 */
[----:B------:R-:W-:-:S05]  /*71d0*/  FMUL.FTZ R14, R15, -1.4426950216293334961 ;  /* 0xbfb8aa3b0f0e7820 */ /* 0x000fca0000410000 */
[----:B------:R-:W0:Y:S08]  /*71e0*/  MUFU.EX2 R16, R16 ;  /* 0x0000001000107308 */ /* 0x000e300000000800 */
[----:B------:R-:W1:Y:S01]  /*71f0*/  MUFU.EX2 R14, R14 ;  /* 0x0000000e000e7308 */ /* 0x000e620000000800 */
[----:B0-----:R-:W-:-:S07]  /*7200*/  FADD.FTZ R16, R16, 1 ;  /* 0x3f80000010107421 */ /* 0x001fce0000010000 */
[----:B------:R-:W0:Y:S01]  /*7210*/  MUFU.RCP R9, R9 ;  /* 0x0000000900097308 */ /* 0x000e220000001000 */
[----:B-1----:R-:W-:-:S07]  /*7220*/  FADD.FTZ R14, R14, 1 ;  /* 0x3f8000000e0e7421 */ /* 0x002fce0000010000 */
[----:B------:R-:W1:Y:S08]  /*7230*/  MUFU.RCP R16, R16 ;  /* 0x0000001000107308 */ /* 0x000e700000001000 */
[----:B------:R-:W3:Y:S01]  /*7240*/  MUFU.RCP R14, R14 ;  /* 0x0000000e000e7308 */ /* 0x000ee20000001000 */
[----:B------:R-:W-:Y:S01]  /*7250*/  FMUL.FTZ R18, R56, R18 ;  /* 0x0000001238127220 */ /* 0x000fe20000410000 */
[----:B0-----:R-:W-:Y:S01]  /*7260*/  FMUL.FTZ R56, R12, R9 ;  /* 0x000000090c387220 */ /* 0x001fe20000410000 */
[----:B-1----:R-:W-:-:S03]  /*7270*/  FMUL.FTZ R16, R6, R16 ;  /* 0x0000001006107220 */ /* 0x002fc60000410000 */
[----:B------:R-:W-:Y:S04]  /*7280*/  STL [R1+0x14], R18 ;  /* 0x0000141201007387 */ /* 0x000fe80000100800 */
[----:B------:R-:W-:Y:S01]  /*7290*/  STL [R1+0x10], R16 ;  /* 0x0000101001007387 */ /* 0x000fe20000100800 */
[----:B---3--:R-:W-:-:S03]  /*72a0*/  FMUL.FTZ R14, R15, R14 ;  /* 0x0000000e0f0e7220 */ /* 0x008fc60000410000 */
[----:B------:R-:W-:Y:S04]  /*72b0*/  STL [R1+0x298], R56 ;  /* 0x0002983801007387 */ /* 0x000fe80000100800 */
[----:B------:R0:W-:Y:S04]  /*72c0*/  STL [R1+0x8], R14 ;  /* 0x0000080e01007387 */ /* 0x0001e80000100800 */
[----:B------:R-:W3:Y:S01]  /*72d0*/  LDL.LU R96, [R1+0x144] ;  /* 0x0001440001607983 */ /* 0x000ee20000300800 */
[----:B------:R-:W-:Y:S01]  /*72e0*/  FMUL.FTZ R6, R58, -1.4426950216293334961 ;  /* 0xbfb8aa3b3a067820 */ /* 0x000fe20000410000 */
[----:B------:R-:W-:-:S05]  /*72f0*/  FMUL.FTZ R9, R5, -1.4426950216293334961 ;  /* 0xbfb8aa3b05097820 */ /* 0x000fca0000410000 */
[----:B------:R-:W1:Y:S08]  /*7300*/  MUFU.EX2 R6, R6 ;  /* 0x0000000600067308 */ /* 0x000e700000000800 */
[----:B------:R-:W4:Y:S01]  /*7310*/  MUFU.EX2 R9, R9 ;  /* 0x0000000900097308 */ /* 0x000f220000000800 */
[----:B-1----:R-:W-:-:S07]  /*7320*/  FADD.FTZ R6, R6, 1 ;  /* 0x3f80000006067421 */ /* 0x002fce0000010000 */
[----:B------:R4:W1:Y:S02]  /*7330*/  MUFU.RCP R12, R6 ;  /* 0x00000006000c7308 */ /* 0x0008640000001000 */
[----:B----4-:R-:W-:-:S06]  /*7340*/  FADD.FTZ R6, R9, 1 ;  /* 0x3f80000009067421 */ /* 0x010fcc0000010000 */
[----:B------:R-:W4:Y:S01]  /*7350*/  MUFU.RCP R6, R6 ;  /* 0x0000000600067308 */ /* 0x000f220000001000 */
[----:B------:R-:W-:Y:S01]  /*7360*/  FMUL.FTZ R9, R122, -1.4426950216293334961 ;  /* 0xbfb8aa3b7a097820 */ /* 0x000fe20000410000 */
[----:B-1----:R-:W-:Y:S01]  /*7370*/  FMUL.FTZ R58, R58, R12 ;  /* 0x0000000c3a3a7220 */ /* 0x002fe20000410000 */
[----:B------:R-:W-:-:S05]  /*7380*/  FMUL.FTZ R12, R123, -1.4426950216293334961 ;  /* 0xbfb8aa3b7b0c7820 */ /* 0x000fca0000410000 */
[----:B------:R-:W1:Y:S08]  /*7390*/  MUFU.EX2 R9, R9 ;  /* 0x0000000900097308 */ /* 0x000e700000000800 */
[----:B------:R-:W0:Y:S01]  /*73a0*/  MUFU.EX2 R12, R12 ;  /* 0x0000000c000c7308 */ /* 0x000e220000000800 */
[----:B----4-:R-:W-:Y:S01]  /*73b0*/  FMUL.FTZ R59, R5, R6 ;  /* 0x00000006053b7220 */ /* 0x010fe20000410000 */
[----:B-1----:R-:W-:Y:S01]  /*73c0*/  FADD.FTZ R9, R9, 1 ;  /* 0x3f80000009097421 */ /* 0x002fe20000010000 */
[----:B0-----:R-:W-:-:S05]  /*73d0*/  FADD.FTZ R6, R12, 1 ;  /* 0x3f8000000c067421 */ /* 0x001fca0000010000 */
[----:B------:R-:W0:Y:S08]  /*73e0*/  MUFU.RCP R9, R9 ;  /* 0x0000000900097308 */ /* 0x000e300000001000 */
[----:B------:R-:W1:Y:S01]  /*73f0*/  MUFU.RCP R6, R6 ;  /* 0x0000000600067308 */ /* 0x000e620000001000 */
[----:B------:R-:W-:Y:S04]  /*7400*/  STL [R1+0x29c], R58 ;  /* 0x00029c3a01007387 */ /* 0x000fe80000100800 */
[----:B------:R4:W-:Y:S01]  /*7410*/  STL [R1+0x2a0], R59 ;  /* 0x0002a03b01007387 */ /* 0x0009e20000100800 */
[----:B0-----:R-:W-:Y:S01]  /*7420*/  FMUL.FTZ R122, R122, R9 ;  /* 0x000000097a7a7220 */ /* 0x001fe20000410000 */
[----:B-1----:R-:W-:-:S04]  /*7430*/  FMUL.FTZ R123, R123, R6 ;  /* 0x000000067b7b7220 */ /* 0x002fc80000410000 */
[----:B------:R-:W-:Y:S04]  /*7440*/  STL [R1+0x2a4], R122 ;  /* 0x0002a47a01007387 */ /* 0x000fe80000100800 */
[----:B------:R-:W-:Y:S01]  /*7450*/  STL [R1+0x2a8], R123 ;  /* 0x0002a87b01007387 */ /* 0x000fe20000100800 */
[----:B--2---:R-:W-:-:S06]  /*7460*/  FMUL.FTZ R5, R108, -1.4426950216293334961 ;  /* 0xbfb8aa3b6c057820 */ /* 0x004fcc0000410000 */
[----:B------:R-:W0:Y:S02]  /*7470*/  MUFU.EX2 R5, R5 ;  /* 0x0000000500057308 */ /* 0x000e240000000800 */
[----:B0-----:R-:W-:-:S06]  /*7480*/  FADD.FTZ R5, R5, 1 ;  /* 0x3f80000005057421 */ /* 0x001fcc0000010000 */
[----:B------:R-:W0:Y:S02]  /*7490*/  MUFU.RCP R120, R5 ;  /* 0x0000000500787308 */ /* 0x000e240000001000 */
[----:B0-----:R-:W-:Y:S02]  /*74a0*/  FMUL.FTZ R120, R108, R120 ;  /* 0x000000786c787220 */ /* 0x001fe40000410000 */
[----:B------:R-:W2:Y:S04]  /*74b0*/  LDL.LU R108, [R1+0x150] ;  /* 0x00015000016c7983 */ /* 0x000ea80000300800 */
[----:B------:R-:W4:Y:S01]  /*74c0*/  LDL.LU R104, [R1+0x164] ;  /* 0x0001640001687983 */ /* 0x000f220000300800 */
[----:B------:R-:W-:Y:S01]  /*74d0*/  FMUL.FTZ R5, R121, -1.4426950216293334961 ;  /* 0xbfb8aa3b79057820 */ /* 0x000fe20000410000 */
[----:B------:R-:W-:Y:S01]  /*74e0*/  FMUL.FTZ R12, R119, -1.4426950216293334961 ;  /* 0xbfb8aa3b770c7820 */ /* 0x000fe20000410000 */
[----:B------:R-:W-:-:S04]  /*74f0*/  FMUL.FTZ R6, R118, -1.4426950216293334961 ;  /* 0xbfb8aa3b76067820 */ /* 0x000fc80000410000 */
[----:B------:R-:W0:Y:S08]  /*7500*/  MUFU.EX2 R5, R5 ;  /* 0x0000000500057308 */ /* 0x000e300000000800 */
[----:B------:R-:W1:Y:S08]  /*7510*/  MUFU.EX2 R12, R12 ;  /* 0x0000000c000c7308 */ /* 0x000e700000000800 */
[----:B------:R-:W1:Y:S01]  /*7520*/  MUFU.EX2 R6, R6 ;  /* 0x0000000600067308 */ /* 0x000e620000000800 */
[----:B0-----:R-:W-:-:S07]  /*7530*/  FADD.FTZ R5, R5, 1 ;  /* 0x3f80000005057421 */ /* 0x001fce0000010000 */
[----:B------:R1:W0:Y:S02]  /*7540*/  MUFU.RCP R14, R5 ;  /* 0x00000005000e7308 */ /* 0x0002240000001000 */
[----:B-1----:R-:W-:Y:S01]  /*7550*/  FADD.FTZ R5, R12, 1 ;  /* 0x3f8000000c057421 */ /* 0x002fe20000010000 */
[----:B------:R-:W-:-:S05]  /*7560*/  FADD.FTZ R6, R6, 1 ;  /* 0x3f80000006067421 */ /* 0x000fca0000010000 */
[----:B------:R-:W1:Y:S08]  /*7570*/  MUFU.RCP R9, R6 ;  /* 0x0000000600097308 */ /* 0x000e700000001000 */
[----:B------:R-:W1:Y:S01]  /*7580*/  MUFU.RCP R5, R5 ;  /* 0x0000000500057308 */ /* 0x000e620000001000 */
[----:B0-----:R-:W-:Y:S01]  /*7590*/  FMUL.FTZ R121, R121, R14 ;  /* 0x0000000e79797220 */ /* 0x001fe20000410000 */
[----:B------:R0:W-:Y:S01]  /*75a0*/  STL [R1+0x2ac], R120 ;  /* 0x0002ac7801007387 */ /* 0x0001e20000100800 */
[----:B-1----:R-:W-:Y:S01]  /*75b0*/  FMUL.FTZ R118, R118, R9 ;  /* 0x0000000976767220 */ /* 0x002fe20000410000 */
[----:B------:R-:W-:-:S02]  /*75c0*/  FMUL.FTZ R9, R117, -1.4426950216293334961 ;  /* 0xbfb8aa3b75097820 */ /* 0x000fc40000410000 */
[----:B------:R-:W-:Y:S01]  /*75d0*/  STL [R1+0x2b0], R121 ;  /* 0x0002b07901007387 */ /* 0x000fe20000100800 */
[----:B------:R-:W-:-:S03]  /*75e0*/  FMUL.FTZ R119, R119, R5 ;  /* 0x0000000577777220 */ /* 0x000fc60000410000 */
[----:B------:R-:W-:Y:S01]  /*75f0*/  STL [R1+0x2b4], R118 ;  /* 0x0002b47601007387 */ /* 0x000fe20000100800 */
[----:B------:R-:W-:-:S03]  /*7600*/  FMUL.FTZ R5, R114, -1.4426950216293334961 ;  /* 0xbfb8aa3b72057820 */ /* 0x000fc60000410000 */
[----:B------:R1:W-:Y:S01]  /*7610*/  STL [R1+0x2b8], R119 ;  /* 0x0002b87701007387 */ /* 0x0003e20000100800 */
[----:B------:R-:W-:Y:S03]  /*7620*/  MUFU.EX2 R9, R9 ;  /* 0x0000000900097308 */ /* 0x000fe60000000800 */
[----:B------:R-:W4:Y:S01]  /*7630*/  LDL.LU R101, [R1+0x180] ;  /* 0x0001800001657983 */ /* 0x000f220000300800 */
[----:B---3--:R-:W-:-:S06]  /*7640*/  FMUL.FTZ R6, R96, -1.4426950216293334961 ;  /* 0xbfb8aa3b60067820 */ /* 0x008fcc0000410000 */
[----:B------:R-:W3:Y:S08]  /*7650*/  MUFU.EX2 R6, R6 ;  /* 0x0000000600067308 */ /* 0x000ef00000000800 */
[----:B------:R-:W0:Y:S01]  /*7660*/  MUFU.EX2 R5, R5 ;  /* 0x0000000500057308 */ /* 0x000e220000000800 */
[----:B---3--:R-:W-:-:S07]  /*7670*/  FADD.FTZ R6, R6, 1 ;  /* 0x3f80000006067421 */ /* 0x008fce0000010000 */
[----:B------:R3:W1:Y:S01]  /*7680*/  MUFU.RCP R116, R6 ;  /* 0x0000000600747308 */ /* 0x0006620000001000 */
[----:B0-----:R-:W-:Y:S01]  /*7690*/  FADD.FTZ R5, R5, 1 ;  /* 0x3f80000005057421 */ /* 0x001fe20000010000 */
[----:B---3--:R-:W-:-:S06]  /*76a0*/  FADD.FTZ R6, R9, 1 ;  /* 0x3f80000009067421 */ /* 0x008fcc0000010000 */
[----:B------:R-:W0:Y:S08]  /*76b0*/  MUFU.RCP R9, R5 ;  /* 0x0000000500097308 */ /* 0x000e300000001000 */
[----:B------:R-:W3:Y:S01]  /*76c0*/  MUFU.RCP R6, R6 ;  /* 0x0000000600067308 */ /* 0x000ee20000001000 */
[----:B-1----:R-:W-:-:S05]  /*76d0*/  FMUL.FTZ R116, R96, R116 ;  /* 0x0000007460747220 */ /* 0x002fca0000410000 */
[----:B------:R1:W-:Y:S01]  /*76e0*/  STL [R1+0x2bc], R116 ;  /* 0x0002bc7401007387 */ /* 0x0003e20000100800 */
[----:B0-----:R-:W-:Y:S01]  /*76f0*/  FMUL.FTZ R114, R114, R9 ;  /* 0x0000000972727220 */ /* 0x001fe20000410000 */
[----:B---3--:R-:W-:-:S05]  /*7700*/  FMUL.FTZ R117, R117, R6 ;  /* 0x0000000675757220 */ /* 0x008fca0000410000 */
[----:B------:R0:W-:Y:S04]  /*7710*/  STL [R1+0x2c0], R117 ;  /* 0x0002c07501007387 */ /* 0x0001e80000100800 */
[----:B------:R3:W-:Y:S04]  /*7720*/  STL [R1+0x2c4], R114 ;  /* 0x0002c47201007387 */ /* 0x0007e80000100800 */
[----:B------:R-:W3:Y:S04]  /*7730*/  LDL.LU R96, [R1+0x190] ;  /* 0x0001900001607983 */ /* 0x000ee80000300800 */
[----:B------:R-:W3:Y:S04]  /*7740*/  LDL.LU R77, [R1+0x198] ;  /* 0x00019800014d7983 */ /* 0x000ee80000300800 */
[----:B------:R-:W3:Y:S01]  /*7750*/  LDL.LU R79, [R1+0x1a0] ;  /* 0x0001a000014f7983 */ /* 0x000ee20000300800 */
[----:B------:R-:W-:Y:S01]  /*7760*/  FMUL.FTZ R9, R2, -1.4426950216293334961 ;  /* 0xbfb8aa3b02097820 */ /* 0x000fe20000410000 */
[----:B------:R-:W-:-:S02]  /*7770*/  FMUL.FTZ R5, R115, -1.4426950216293334961 ;  /* 0xbfb8aa3b73057820 */ /* 0x000fc40000410000 */
[----:B------:R-:W3:Y:S03]  /*7780*/  LDL.LU R80, [R1+0x1a8] ;  /* 0x0001a80001507983 */ /* 0x000ee60000300800 */
[----:B------:R-:W1:Y:S01]  /*7790*/  MUFU.EX2 R9, R9 ;  /* 0x0000000900097308 */ /* 0x000e620000000800 */
[----:B------:R-:W3:Y:S07]  /*77a0*/  LDL.LU R76, [R1+0x1b4] ;  /* 0x0001b400014c7983 */ /* 0x000eee0000300800 */
[----:B------:R-:W0:Y:S01]  /*77b0*/  MUFU.EX2 R5, R5 ;  /* 0x0000000500057308 */ /* 0x000e220000000800 */
[----:B-1----:R-:W-:-:S07]  /*77c0*/  FADD.FTZ R9, R9, 1 ;  /* 0x3f80000009097421 */ /* 0x002fce0000010000 */
[----:B------:R1:W1:Y:S01]  /*77d0*/  MUFU.RCP R113, R9 ;  /* 0x0000000900717308 */ /* 0x0002620000001000 */
[----:B0-----:R-:W-:Y:S01]  /*77e0*/  FADD.FTZ R5, R5, 1 ;  /* 0x3f80000005057421 */ /* 0x001fe20000010000 */
[----:B-1----:R-:W-:-:S06]  /*77f0*/  FMUL.FTZ R9, R110, -1.4426950216293334961 ;  /* 0xbfb8aa3b6e097820 */ /* 0x002fcc0000410000 */
[----:B------:R-:W0:Y:S08]  /*7800*/  MUFU.RCP R5, R5 ;  /* 0x0000000500057308 */ /* 0x000e300000001000 */
[----:B------:R-:W1:Y:S01]  /*7810*/  MUFU.EX2 R9, R9 ;  /* 0x0000000900097308 */ /* 0x000e620000000800 */
[----:B------:R-:W-:Y:S01]  /*7820*/  FMUL.FTZ R113, R2, R113 ;  /* 0x0000007102717220 */ /* 0x000fe20000410000 */
[----:B0-----:R-:W-:Y:S01]  /*7830*/  FMUL.FTZ R115, R115, R5 ;  /* 0x0000000573737220 */ /* 0x001fe20000410000 */
[----:B------:R-:W-:Y:S01]  /*7840*/  FMUL.FTZ R5, R111, -1.4426950216293334961 ;  /* 0xbfb8aa3b6f057820 */ /* 0x000fe20000410000 */
[----:B-1----:R-:W-:-:S05]  /*7850*/  FADD.FTZ R2, R9, 1 ;  /* 0x3f80000009027421 */ /* 0x002fca0000010000 */
[----:B------:R-:W-:Y:S08]  /*7860*/  MUFU.EX2 R5, R5 ;  /* 0x0000000500057308 */ /* 0x000ff00000000800 */
[----:B------:R-:W-:Y:S01]  /*7870*/  MUFU.RCP R2, R2 ;  /* 0x0000000200027308 */ /* 0x000fe20000001000 */
[----:B--2---:R-:W-:-:S07]  /*7880*/  FMUL.FTZ R6, R108, -1.4426950216293334961 ;  /* 0xbfb8aa3b6c067820 */ /* 0x004fce0000410000 */
[----:B------:R-:W0:Y:S02]  /*7890*/  MUFU.EX2 R6, R6 ;  /* 0x0000000600067308 */ /* 0x000e240000000800 */
[----:B0-----:R-:W-:-:S06]  /*78a0*/  FADD.FTZ R6, R6, 1 ;  /* 0x3f80000006067421 */ /* 0x001fcc0000010000 */
[----:B------:R4:W0:Y:S02]  /*78b0*/  MUFU.RCP R112, R6 ;  /* 0x0000000600707308 */ /* 0x0008240000001000 */
[----:B----4-:R-:W-:-:S06]  /*78c0*/  FMUL.FTZ R6, R104, -1.4426950216293334961 ;  /* 0xbfb8aa3b68067820 */ /* 0x010fcc0000410000 */
[----:B------:R-:W1:Y:S01]  /*78d0*/  MUFU.EX2 R6, R6 ;  /* 0x0000000600067308 */ /* 0x000e620000000800 */
[----:B------:R-:W-:Y:S01]  /*78e0*/  FMUL.FTZ R110, R110, R2 ;  /* 0x000000026e6e7220 */ /* 0x000fe20000410000 */
[----:B0-----:R-:W-:Y:S01]  /*78f0*/  FMUL.FTZ R112, R108, R112 ;  /* 0x000000706c707220 */ /* 0x001fe20000410000 */
[----:B------:R-:W-:Y:S01]  /*7900*/  FMUL.FTZ R2, R109, -1.4426950216293334961 ;  /* 0xbfb8aa3b6d027820 */ /* 0x000fe20000410000 */
[----:B------:R-:W-:Y:S01]  /*7910*/  FADD.FTZ R5, R5, 1 ;  /* 0x3f80000005057421 */ /* 0x000fe20000010000 */
[----:B-1----:R-:W-:-:S04]  /*7920*/  FADD.FTZ R6, R6, 1 ;  /* 0x3f80000006067421 */ /* 0x002fc80000010000 */
[----:B------:R0:W-:Y:S02]  /*7930*/  MUFU.RCP R108, R6 ;  /* 0x00000006006c7308 */ /* 0x0001e40000001000 */
[----:B0-----:R-:W-:-:S06]  /*7940*/  FMUL.FTZ R6, R106, -1.4426950216293334961 ;  /* 0xbfb8aa3b6a067820 */ /* 0x001fcc0000410000 */
[----:B------:R-:W0:Y:S08]  /*7950*/  MUFU.EX2 R2, R2 ;  /* 0x0000000200027308 */ /* 0x000e300000000800 */
[----:B------:R-:W1:Y:S08]  /*7960*/  MUFU.RCP R5, R5 ;  /* 0x0000000500057308 */ /* 0x000e700000001000 */
[----:B------:R-:W2:Y:S01]  /*7970*/  MUFU.EX2 R6, R6 ;  /* 0x0000000600067308 */ /* 0x000ea20000000800 */
[----:B0-----:R-:W-:Y:S01]  /*7980*/  FADD.FTZ R2, R2, 1 ;  /* 0x3f80000002027421 */ /* 0x001fe20000010000 */
[----:B-1----:R-:W-:Y:S01]  /*7990*/  FMUL.FTZ R111, R111, R5 ;  /* 0x000000056f6f7220 */ /* 0x002fe20000410000 */
[----:B------:R-:W-:-:S05]  /*79a0*/  FMUL.FTZ R5, R107, -1.4426950216293334961 ;  /* 0xbfb8aa3b6b057820 */ /* 0x000fca0000410000 */
[----:B------:R-:W0:Y:S01]  /*79b0*/  MUFU.RCP R2, R2 ;  /* 0x0000000200027308 */ /* 0x000e220000001000 */
[----:B--2---:R-:W-:-:S07]  /*79c0*/  FADD.FTZ R6, R6, 1 ;  /* 0x3f80000006067421 */ /* 0x004fce0000010000 */
[----:B------:R-:W1:Y:S08]  /*79d0*/  MUFU.EX2 R5, R5 ;  /* 0x0000000500057308 */ /* 0x000e700000000800 */
[----:B------:R-:W2:Y:S01]  /*79e0*/  MUFU.RCP R6, R6 ;  /* 0x0000000600067308 */ /* 0x000ea20000001000 */
[----:B0-----:R-:W-:Y:S01]  /*79f0*/  FMUL.FTZ R109, R109, R2 ;  /* 0x000000026d6d7220 */ /* 0x001fe20000410000 */
[----:B------:R-:W-:Y:S01]  /*7a00*/  FMUL.FTZ R2, R101, -1.4426950216293334961 ;  /* 0xbfb8aa3b65027820 */ /* 0x000fe20000410000 */
[----:B-1----:R-:W-:-:S05]  /*7a10*/  FADD.FTZ R5, R5, 1 ;  /* 0x3f80000005057421 */ /* 0x002fca0000010000 */
[----:B------:R-:W0:Y:S01]  /*7a20*/  MUFU.EX2 R2, R2 ;  /* 0x0000000200027308 */ /* 0x000e220000000800 */
[----:B--2---:R-:W-:Y:S01]  /*7a30*/  FMUL.FTZ R106, R106, R6 ;  /* 0x000000066a6a7220 */ /* 0x004fe20000410000 */
[----:B------:R-:W-:-:S06]  /*7a40*/  FMUL.FTZ R6, R105, -1.4426950216293334961 ;  /* 0xbfb8aa3b69067820 */ /* 0x000fcc0000410000 */
[----:B------:R-:W1:Y:S01]  /*7a50*/  MUFU.RCP R5, R5 ;  /* 0x0000000500057308 */ /* 0x000e620000001000 */
[----:B------:R-:W-:-:S07]  /*7a60*/  FMUL.FTZ R9, R102, -1.4426950216293334961 ;  /* 0xbfb8aa3b66097820 */ /* 0x000fce0000410000 */
[----:B------:R-:W2:Y:S08]  /*7a70*/  MUFU.EX2 R6, R6 ;  /* 0x0000000600067308 */ /* 0x000eb00000000800 */
[----:B------:R-:W4:Y:S01]  /*7a80*/  MUFU.EX2 R9, R9 ;  /* 0x0000000900097308 */ /* 0x000f220000000800 */
[----:B0-----:R-:W-:Y:S01]  /*7a90*/  FADD.FTZ R2, R2, 1 ;  /* 0x3f80000002027421 */ /* 0x001fe20000010000 */
[----:B-1----:R-:W-:Y:S01]  /*7aa0*/  FMUL.FTZ R107, R107, R5 ;  /* 0x000000056b6b7220 */ /* 0x002fe20000410000 */
[----:B------:R-:W-:Y:S01]  /*7ab0*/  FMUL.FTZ R108, R104, R108 ;  /* 0x0000006c686c7220 */ /* 0x000fe20000410000 */
[----:B--2---:R-:W-:-:S04]  /*7ac0*/  FADD.FTZ R5, R6, 1 ;  /* 0x3f80000006057421 */ /* 0x004fc80000010000 */
[----:B------:R0:W-:Y:S02]  /*7ad0*/  MUFU.RCP R104, R2 ;  /* 0x0000000200687308 */ /* 0x0001e40000001000 */
[----:B0-----:R-:W-:-:S06]  /*7ae0*/  FMUL.FTZ R2, R103, -1.4426950216293334961 ;  /* 0xbfb8aa3b67027820 */ /* 0x001fcc0000410000 */
[----:B------:R-:W0:Y:S01]  /*7af0*/  MUFU.RCP R5, R5 ;  /* 0x0000000500057308 */ /* 0x000e220000001000 */
[----:B----4-:R-:W-:-:S07]  /*7b00*/  FADD.FTZ R6, R9, 1 ;  /* 0x3f80000009067421 */ /* 0x010fce0000010000 */
[----:B------:R-:W1:Y:S08]  /*7b10*/  MUFU.EX2 R2, R2 ;  /* 0x0000000200027308 */ /* 0x000e700000000800 */
[----:B------:R-:W2:Y:S01]  /*7b20*/  MUFU.RCP R6, R6 ;  /* 0x0000000600067308 */ /* 0x000ea20000001000 */
[----:B0-----:R-:W-:Y:S01]  /*7b30*/  FMUL.FTZ R105, R105, R5 ;  /* 0x0000000569697220 */ /* 0x001fe20000410000 */
[----:B---3--:R-:W-:Y:S01]  /*7b40*/  FMUL.FTZ R5, R96, -1.4426950216293334961 ;  /* 0xbfb8aa3b60057820 */ /* 0x008fe20000410000 */
[----:B-1----:R-:W-:-:S05]  /*7b50*/  FADD.FTZ R2, R2, 1 ;  /* 0x3f80000002027421 */ /* 0x002fca0000010000 */
[----:B------:R-:W0:Y:S01]  /*7b60*/  MUFU.EX2 R5, R5 ;  /* 0x0000000500057308 */ /* 0x000e220000000800 */
[----:B--2---:R-:W-:Y:S01]  /*7b70*/  FMUL.FTZ R102, R102, R6 ;  /* 0x0000000666667220 */ /* 0x004fe20000410000 */
[----:B------:R-:W-:-:S06]  /*7b80*/  FMUL.FTZ R6, R0, -1.4426950216293334961 ;  /* 0xbfb8aa3b00067820 */ /* 0x000fcc0000410000 */
[----:B------:R-:W1:Y:S08]  /*7b90*/  MUFU.RCP R2, R2 ;  /* 0x0000000200027308 */ /* 0x000e700000001000 */
[----:B------:R-:W2:Y:S01]  /*7ba0*/  MUFU.EX2 R6, R6 ;  /* 0x0000000600067308 */ /* 0x000ea20000000800 */
[----:B0-----:R-:W-:Y:S01]  /*7bb0*/  FADD.FTZ R5, R5, 1 ;  /* 0x3f80000005057421 */ /* 0x001fe20000010000 */
[----:B------:R-:W-:Y:S01]  /*7bc0*/  FMUL.FTZ R104, R101, R104 ;  /* 0x0000006865687220 */ /* 0x000fe20000410000 */
[----:B-1----:R-:W-:Y:S01]  /*7bd0*/  FMUL.FTZ R103, R103, R2 ;  /* 0x0000000267677220 */ /* 0x002fe20000410000 */
[----:B------:R-:W-:-:S04]  /*7be0*/  FMUL.FTZ R2, R98, -1.4426950216293334961 ;  /* 0xbfb8aa3b62027820 */ /* 0x000fc80000410000 */
[----:B------:R0:W-:Y:S01]  /*7bf0*/  MUFU.RCP R100, R5 ;  /* 0x0000000500647308 */ /* 0x0001e20000001000 */
[----:B--2---:R-:W-:Y:S01]  /*7c00*/  FADD.FTZ R6, R6, 1 ;  /* 0x3f80000006067421 */ /* 0x004fe20000010000 */
[----:B0-----:R-:W-:-:S06]  /*7c10*/  FMUL.FTZ R5, R99, -1.4426950216293334961 ;  /* 0xbfb8aa3b63057820 */ /* 0x001fcc0000410000 */
[----:B------:R-:W0:Y:S08]  /*7c20*/  MUFU.EX2 R2, R2 ;  /* 0x0000000200027308 */ /* 0x000e300000000800 */
[----:B------:R-:W1:Y:S08]  /*7c30*/  MUFU.RCP R101, R6 ;  /* 0x0000000600657308 */ /* 0x000e700000001000 */
[----:B------:R-:W2:Y:S01]  /*7c40*/  MUFU.EX2 R5, R5 ;  /* 0x0000000500057308 */ /* 0x000ea20000000800 */
[----:B0-----:R-:W-:Y:S01]  /*7c50*/  FADD.FTZ R2, R2, 1 ;  /* 0x3f80000002027421 */ /* 0x001fe20000010000 */
[----:B-1----:R-:W-:-:S06]  /*7c60*/  FMUL.FTZ R101, R0, R101 ;  /* 0x0000006500657220 */ /* 0x002fcc0000410000 */
[----:B------:R-:W0:Y:S01]  /*7c70*/  MUFU.RCP R2, R2 ;  /* 0x0000000200027308 */ /* 0x000e220000001000 */
[----:B--2---:R-:W-:-:S07]  /*7c80*/  FADD.FTZ R0, R5, 1 ;  /* 0x3f80000005007421 */ /* 0x004fce0000010000 */
[----:B------:R-:W1:Y:S01]  /*7c90*/  MUFU.RCP R0, R0 ;  /* 0x0000000000007308 */ /* 0x000e620000001000 */
[----:B0-----:R-:W-:Y:S01]  /*7ca0*/  FMUL.FTZ R98, R98, R2 ;  /* 0x0000000262627220 */ /* 0x001fe20000410000 */
[----:B------:R-:W-:Y:S01]  /*7cb0*/  FMUL.FTZ R2, R84, -1.4426950216293334961 ;  /* 0xbfb8aa3b54027820 */ /* 0x000fe20000410000 */
[----:B------:R-:W-:-:S05]  /*7cc0*/  FMUL.FTZ R5, R29, -1.4426950216293334961 ;  /* 0xbfb8aa3b1d057820 */ /* 0x000fca0000410000 */
[----:B------:R-:W0:Y:S01]  /*7cd0*/  MUFU.EX2 R2, R2 ;  /* 0x0000000200027308 */ /* 0x000e220000000800 */
[----:B-1----:R-:W-:Y:S01]  /*7ce0*/  FMUL.FTZ R99, R99, R0 ;  /* 0x0000000063637220 */ /* 0x002fe20000410000 */
[----:B------:R-:W-:-:S06]  /*7cf0*/  FMUL.FTZ R0, R57, -1.4426950216293334961 ;  /* 0xbfb8aa3b39007820 */ /* 0x000fcc0000410000 */
[----:B------:R-:W-:Y:S08]  /*7d00*/  MUFU.EX2 R5, R5 ;  /* 0x0000000500057308 */ /* 0x000ff00000000800 */
[----:B------:R-:W1:Y:S01]  /*7d10*/  MUFU.EX2 R0, R0 ;  /* 0x0000000000007308 */ /* 0x000e620000000800 */
[----:B------:R-:W-:Y:S01]  /*7d20*/  FMUL.FTZ R6, R77, -1.4426950216293334961 ;  /* 0xbfb8aa3b4d067820 */ /* 0x000fe20000410000 */
[----:B0-----:R-:W-:-:S06]  /*7d30*/  FADD.FTZ R2, R2, 1 ;  /* 0x3f80000002027421 */ /* 0x001fcc0000010000 */
[----:B------:R-:W0:Y:S01]  /*7d40*/  MUFU.EX2 R6, R6 ;  /* 0x0000000600067308 */ /* 0x000e220000000800 */
[----:B-1----:R-:W-:-:S07]  /*7d50*/  FADD.FTZ R0, R0, 1 ;  /* 0x3f80000000007421 */ /* 0x002fce0000010000 */
[----:B------:R1:W-:Y:S02]  /*7d60*/  MUFU.RCP R97, R2 ;  /* 0x0000000200617308 */ /* 0x0003e40000001000 */
[----:B-1----:R-:W-:-:S06]  /*7d70*/  FADD.FTZ R2, R5, 1 ;  /* 0x3f80000005027421 */ /* 0x002fcc0000010000 */
[----:B------:R1:W-:Y:S02]  /*7d80*/  MUFU.RCP R5, R0 ;  /* 0x0000000000057308 */ /* 0x0003e40000001000 */
[----:B-1----:R-:W-:Y:S01]  /*7d90*/  FMUL.FTZ R0, R79, -1.4426950216293334961 ;  /* 0xbfb8aa3b4f007820 */ /* 0x002fe20000410000 */
[----:B0-----:R-:W-:-:S05]  /*7da0*/  FADD.FTZ R6, R6, 1 ;  /* 0x3f80000006067421 */ /* 0x001fca0000010000 */
[----:B------:R-:W0:Y:S01]  /*7db0*/  MUFU.EX2 R0, R0 ;  /* 0x0000000000007308 */ /* 0x000e220000000800 */
[----:B------:R-:W-:-:S07]  /*7dc0*/  FMUL.FTZ R100, R96, R100 ;  /* 0x0000006460647220 */ /* 0x000fce0000410000 */
[----:B------:R-:W1:Y:S01]  /*7dd0*/  MUFU.RCP R96, R6 ;  /* 0x0000000600607308 */ /* 0x000e620000001000 */
[----:B0-----:R-:W-:-:S07]  /*7de0*/  FADD.FTZ R0, R0, 1 ;  /* 0x3f80000000007421 */ /* 0x001fce0000010000 */
[----:B------:R0:W2:Y:S01]  /*7df0*/  MUFU.RCP R27, R0 ;  /* 0x00000000001b7308 */ /* 0x0000a20000001000 */
[----:B-1----:R-:W-:Y:S02]  /*7e00*/  FMUL.FTZ R96, R77, R96 ;  /* 0x000000604d607220 */ /* 0x002fe40000410000 */
[----:B------:R-:W3:Y:S01]  /*7e10*/  LDL.LU R77, [R1+0x184] ;  /* 0x00018400014d7983 */ /* 0x000ee20000300800 */
[----:B0-----:R-:W-:-:S06]  /*7e20*/  FMUL.FTZ R0, R80, -1.4426950216293334961 ;  /* 0xbfb8aa3b50007820 */ /* 0x001fcc0000410000 */
[----:B------:R-:W0:Y:S01]  /*7e30*/  MUFU.EX2 R0, R0 ;  /* 0x0000000000007308 */ /* 0x000e220000000800 */
[----:B--2---:R-:W-:Y:S02]  /*7e40*/  FMUL.FTZ R27, R79, R27 ;  /* 0x0000001b4f1b7220 */ /* 0x004fe40000410000 */
[----:B------:R-:W2:Y:S01]  /*7e50*/  LDL.LU R79, [R1+0x1b8] ;  /* 0x0001b800014f7983 */ /* 0x000ea20000300800 */
[----:B0-----:R-:W-:-:S04]  /*7e60*/  FADD.FTZ R0, R0, 1 ;  /* 0x3f80000000007421 */ /* 0x001fc80000010000 */
[----:B------:R-:W0:Y:S02]  /*7e70*/  MUFU.RCP R23, R0 ;  /* 0x0000000000177308 */ /* 0x000e240000001000 */
[----:B0-----:R-:W-:Y:S02]  /*7e80*/  FMUL.FTZ R23, R80, R23 ;  /* 0x0000001750177220 */ /* 0x001fe40000410000 */
[----:B------:R-:W4:Y:S04]  /*7e90*/  LDL.LU R80, [R1+0x194] ;  /* 0x0001940001507983 */ /* 0x000f280000300800 */
[----:B------:R-:W0:Y:S01]  /*7ea0*/  MUFU.RCP R2, R2 ;  /* 0x0000000200027308 */ /* 0x000e220000001000 */
[----:B------:R-:W-:Y:S01]  /*7eb0*/  FMUL.FTZ R57, R57, R5 ;  /* 0x0000000539397220 */ /* 0x000fe20000410000 */
[----:B------:R-:W-:Y:S01]  /*7ec0*/  FMUL.FTZ R5, R25, -1.4426950216293334961 ;  /* 0xbfb8aa3b19057820 */ /* 0x000fe20000410000 */
[----:B------:R-:W-:Y:S01]  /*7ed0*/  FMUL.FTZ R0, R21, -1.4426950216293334961 ;  /* 0xbfb8aa3b15007820 */ /* 0x000fe20000410000 */
[----:B------:R-:W4:Y:S01]  /*7ee0*/  LDL.LU R94, [R1+0x1bc] ;  /* 0x0001bc00015e7983 */ /* 0x000f220000300800 */
[----:B0-----:R-:W-:Y:S01]  /*7ef0*/  FMUL.FTZ R29, R29, R2 ;  /* 0x000000021d1d7220 */ /* 0x001fe20000410000 */
[----:B------:R-:W-:-:S02]  /*7f00*/  FMUL.FTZ R2, R88, -1.4426950216293334961 ;  /* 0xbfb8aa3b58027820 */ /* 0x000fc40000410000 */
[----:B------:R-:W-:Y:S01]  /*7f10*/  MUFU.EX2 R5, R5 ;  /* 0x0000000500057308 */ /* 0x000fe20000000800 */
[----:B------:R-:W4:Y:S07]  /*7f20*/  LDL.LU R75, [R1+0x19c] ;  /* 0x00019c00014b7983 */ /* 0x000f2e0000300800 */
[----:B------:R-:W0:Y:S02]  /*7f30*/  MUFU.EX2 R2, R2 ;  /* 0x0000000200027308 */ /* 0x000e240000000800 */
[----:B0-----:R-:W-:-:S06]  /*7f40*/  FADD.FTZ R2, R2, 1 ;  /* 0x3f80000002027421 */ /* 0x001fcc0000010000 */
[----:B------:R0:W-:Y:S02]  /*7f50*/  MUFU.RCP R28, R2 ;  /* 0x00000002001c7308 */ /* 0x0001e40000001000 */
[----:B0-----:R-:W-:-:S06]  /*7f60*/  FADD.FTZ R2, R5, 1 ;  /* 0x3f80000005027421 */ /* 0x001fcc0000010000 */
[----:B------:R-:W0:Y:S01]  /*7f70*/  MUFU.RCP R2, R2 ;  /* 0x0000000200027308 */ /* 0x000e220000001000 */
[----:B------:R-:W-:-:S07]  /*7f80*/  FMUL.FTZ R5, R11, -1.4426950216293334961 ;  /* 0xbfb8aa3b0b057820 */ /* 0x000fce0000410000 */
[----:B------:R-:W1:Y:S01]  /*7f90*/  MUFU.EX2 R0, R0 ;  /* 0x0000000000007308 */ /* 0x000e620000000800 */
[----:B0-----:R-:W-:Y:S01]  /*7fa0*/  FMUL.FTZ R25, R25, R2 ;  /* 0x0000000219197220 */ /* 0x001fe20000410000 */
[----:B------:R-:W-:-:S06]  /*7fb0*/  FMUL.FTZ R2, R92, -1.4426950216293334961 ;  /* 0xbfb8aa3b5c027820 */ /* 0x000fcc0000410000 */
[----:B------:R-:W0:Y:S08]  /*7fc0*/  MUFU.EX2 R5, R5 ;  /* 0x0000000500057308 */ /* 0x000e300000000800 */
[----:B------:R-:W0:Y:S01]  /*7fd0*/  MUFU.EX2 R2, R2 ;  /* 0x0000000200027308 */ /* 0x000e220000000800 */
[----:B-1----:R-:W-:-:S07]  /*7fe0*/  FADD.FTZ R0, R0, 1 ;  /* 0x3f80000000007421 */ /* 0x002fce0000010000 */
[----:B------:R-:W1:Y:S01]  /*7ff0*/  MUFU.RCP R0, R0 ;  /* 0x0000000000007308 */ /* 0x000e620000001000 */
[----:B0-----:R-:W-:Y:S01]  /*8000*/  FADD.FTZ R5, R5, 1 ;  /* 0x3f80000005057421 */ /* 0x001fe20000010000 */
[----:B------:R-:W-:-:S06]  /*8010*/  FADD.FTZ R2, R2, 1 ;  /* 0x3f80000002027421 */ /* 0x000fcc0000010000 */
[----:B------:R0:W-:Y:S02]  /*8020*/  MUFU.RCP R24, R2 ;  /* 0x0000000200187308 */ /* 0x0001e40000001000 */
[----:B0-----:R-:W-:-:S06]  /*8030*/  FMUL.FTZ R2, R76, -1.4426950216293334961 ;  /* 0xbfb8aa3b4c027820 */ /* 0x001fcc0000410000 */
[----:B------:R0:W-:Y:S01]  /*8040*/  MUFU.RCP R26, R5 ;  /* 0x00000005001a7308 */ /* 0x0001e20000001000 */
[----:B-1----:R-:W-:-:S07]  /*8050*/  FMUL.FTZ R21, R21, R0 ;  /* 0x0000000015157220 */ /* 0x002fce0000410000 */
[----:B------:R-:W1:Y:S01]  /*8060*/  MUFU.EX2 R2, R2 ;  /* 0x0000000200027308 */ /* 0x000e620000000800 */
[----:B0-----:R-:W-:Y:S01]  /*8070*/  FMUL.FTZ R5, R8, -1.4426950216293334961 ;  /* 0xbfb8aa3b08057820 */ /* 0x001fe20000410000 */
[----:B------:R-:W-:-:S06]  /*8080*/  FMUL.FTZ R0, R7, -1.4426950216293334961 ;  /* 0xbfb8aa3b07007820 */ /* 0x000fcc0000410000 */
[----:B------:R-:W0:Y:S08]  /*8090*/  MUFU.EX2 R5, R5 ;  /* 0x0000000500057308 */ /* 0x000e300000000800 */
[----:B------:R-:W0:Y:S01]  /*80a0*/  MUFU.EX2 R0, R0 ;  /* 0x0000000000007308 */ /* 0x000e220000000800 */
[----:B-1----:R-:W-:-:S07]  /*80b0*/  FADD.FTZ R2, R2, 1 ;  /* 0x3f80000002027421 */ /* 0x002fce0000010000 */
[----:B------:R-:W1:Y:S01]  /*80c0*/  MUFU.RCP R19, R2 ;  /* 0x0000000200137308 */ /* 0x000e620000001000 */
[----:B0-----:R-:W-:-:S07]  /*80d0*/  FADD.FTZ R5, R5, 1 ;  /* 0x3f80000005057421 */ /* 0x001fce0000010000 */
[----:B------:R0:W-:Y:S01]  /*80e0*/  MUFU.RCP R22, R5 ;  /* 0x0000000500167308 */ /* 0x0001e20000001000 */
[----:B------:R-:W-:Y:S01]  /*80f0*/  FADD.FTZ R0, R0, 1 ;  /* 0x3f80000000007421 */ /* 0x000fe20000010000 */
[----:B0-----:R-:W-:-:S06]  /*8100*/  FMUL.FTZ R5, R17, -1.4426950216293334961 ;  /* 0xbfb8aa3b11057820 */ /* 0x001fcc0000410000 */
[----:B------:R2:W-:Y:S08]  /*8110*/  MUFU.RCP R18, R0 ;  /* 0x0000000000127308 */ /* 0x0005f00000001000 */
[----:B------:R-:W-:Y:S01]  /*8120*/  MUFU.EX2 R5, R5 ;  /* 0x0000000500057308 */ /* 0x000fe20000000800 */
[----:B-1----:R-:W-:Y:S02]  /*8130*/  FMUL.FTZ R19, R76, R19 ;  /* 0x000000134c137220 */ /* 0x002fe40000410000 */
[----:B------:R-:W4:Y:S01]  /*8140*/  LDL.LU R76, [R1+0x1c0] ;  /* 0x0001c000014c7983 */ /* 0x000f220000300800 */
[----:B---3--:R-:W-:-:S06]  /*8150*/  FMUL.FTZ R2, R77, -1.4426950216293334961 ;  /* 0xbfb8aa3b4d027820 */ /* 0x008fcc0000410000 */
[----:B------:R-:W0:Y:S01]  /*8160*/  MUFU.EX2 R2, R2 ;  /* 0x0000000200027308 */ /* 0x000e220000000800 */
[----:B--2---:R-:W-:-:S07]  /*8170*/  FMUL.FTZ R0, R79, -1.4426950216293334961 ;  /* 0xbfb8aa3b4f007820 */ /* 0x004fce0000410000 */
[----:B------:R-:W1:Y:S01]  /*8180*/  MUFU.EX2 R0, R0 ;  /* 0x0000000000007308 */ /* 0x000e620000000800 */
[----:B0-----:R-:W-:-:S07]  /*8190*/  FADD.FTZ R2, R2, 1 ;  /* 0x3f80000002027421 */ /* 0x001fce0000010000 */
[----:B------:R0:W2:Y:S02]  /*81a0*/  MUFU.RCP R20, R2 ;  /* 0x0000000200147308 */ /* 0x0000a40000001000 */
[----:B0-----:R-:W-:Y:S01]  /*81b0*/  FADD.FTZ R2, R5, 1 ;  /* 0x3f80000005027421 */ /* 0x001fe20000010000 */
[----:B-1----:R-:W-:-:S05]  /*81c0*/  FADD.FTZ R0, R0, 1 ;  /* 0x3f80000000007421 */ /* 0x002fca0000010000 */
[----:B------:R-:W0:Y:S08]  /*81d0*/  MUFU.RCP R2, R2 ;  /* 0x0000000200027308 */ /* 0x000e300000001000 */
[----:B------:R-:W1:Y:S01]  /*81e0*/  MUFU.RCP R15, R0 ;  /* 0x00000000000f7308 */ /* 0x000e620000001000 */
[----:B--2---:R-:W-:Y:S02]  /*81f0*/  FMUL.FTZ R20, R77, R20 ;  /* 0x000000144d147220 */ /* 0x004fe40000410000 */
[----:B------:R-:W2:Y:S01]  /*8200*/  LDL.LU R77, [R1+0x1ac] ;  /* 0x0001ac00014d7983 */ /* 0x000ea20000300800 */
[----:B0-----:R-:W-:Y:S01]  /*8210*/  FMUL.FTZ R17, R17, R2 ;  /* 0x0000000211117220 */ /* 0x001fe20000410000 */
[----:B----4-:R-:W-:-:S06]  /*8220*/  FMUL.FTZ R2, R80, -1.4426950216293334961 ;  /* 0xbfb8aa3b50027820 */ /* 0x010fcc0000410000 */
[----:B------:R-:W0:Y:S01]  /*8230*/  MUFU.EX2 R2, R2 ;  /* 0x0000000200027308 */ /* 0x000e220000000800 */
[----:B-1----:R-:W-:Y:S02]  /*8240*/  FMUL.FTZ R15, R79, R15 ;  /* 0x0000000f4f0f7220 */ /* 0x002fe40000410000 */
[----:B------:R-:W3:Y:S01]  /*8250*/  LDL.LU R79, [R1+0x1c4] ;  /* 0x0001c400014f7983 */ /* 0x000ee20000300800 */
[----:B0-----:R-:W-:-:S04]  /*8260*/  FADD.FTZ R2, R2, 1 ;  /* 0x3f80000002027421 */ /* 0x001fc80000010000 */
[----:B------:R-:W0:Y:S02]  /*8270*/  MUFU.RCP R16, R2 ;  /* 0x0000000200107308 */ /* 0x000e240000001000 */
[----:B0-----:R-:W-:Y:S02]  /*8280*/  FMUL.FTZ R16, R80, R16 ;  /* 0x0000001050107220 */ /* 0x001fe40000410000 */
        /* <DEDUP_REMOVED lines=23> */
[----:B------:R-:W-:Y:S01]  /*8400*/  FMUL.FTZ R5, R13, -1.4426950216293334961 ;  /* 0xbfb8aa3b0d057820 */ /* 0x000fe20000410000 */
[----:B------:R-:W-:Y:S01]  /*8410*/  FMUL.FTZ R6, R3, -1.4426950216293334961 ;  /* 0xbfb8aa3b03067820 */ /* 0x000fe20000410000 */
[----:B------:R-:W-:Y:S01]  /*8420*/  FMUL.FTZ R32, R91, -1.4426950216293334961 ;  /* 0xbfb8aa3b5b207820 */ /* 0x000fe20000410000 */
[----:B------:R-:W-:Y:S01]  /*8430*/  FMUL.FTZ R22, R8, R22 ;  /* 0x0000001608167220 */ /* 0x000fe20000410000 */
[----:B------:R-:W-:Y:S01]  /*8440*/  F2FP.F16.F32.PACK_AB R124, R30, R124 ;  /* 0x0000007c1e7c723e */ /* 0x000fe200000000ff */
[----:B------:R-:W4:Y:S01]  /*8450*/  LDL.LU R55, [R1+0x224] ;  /* 0x0002240001377983 */ /* 0x000f220000300800 */
[----:B------:R-:W0:Y:S03]  /*8460*/  MUFU.EX2 R5, R5 ;  /* 0x0000000500057308 */ /* 0x000e260000000800 */
[----:B------:R-:W4:Y:S04]  /*8470*/  LDL.LU R54, [R1+0xec] ;  /* 0x0000ec0001367983 */ /* 0x000f280000300800 */
[----:B------:R-:W4:Y:S01]  /*8480*/  LDL.LU R64, [R1+0x22c] ;  /* 0x00022c0001407983 */ /* 0x000f220000300800 */
[----:B------:R-:W1:Y:S03]  /*8490*/  MUFU.EX2 R6, R6 ;  /* 0x0000000600067308 */ /* 0x000e660000000800 */
[----:B------:R-:W4:Y:S01]  /*84a0*/  LDL.LU R63, [R1+0xf0] ;  /* 0x0000f000013f7983 */ /* 0x000f220000300800 */
[----:B------:R-:W-:-:S03]  /*84b0*/  F2FP.F16.F32.PACK_AB R125, R125, R69 ;  /* 0x000000457d7d723e */ /* 0x000fc600000000ff */
[----:B------:R-:W4:Y:S01]  /*84c0*/  LDL.LU R62, [R1+0x230] ;  /* 0x00023000013e7983 */ /* 0x000f220000300800 */
[----:B0-----:R-:W-:Y:S01]  /*84d0*/  FADD.FTZ R2, R5, 1 ;  /* 0x3f80000005027421 */ /* 0x001fe20000010000 */
[----:B------:R-:W-:Y:S01]  /*84e0*/  FMUL.FTZ R5, R4, -1.4426950216293334961 ;  /* 0xbfb8aa3b04057820 */ /* 0x000fe20000410000 */
[----:B------:R-:W-:Y:S01]  /*84f0*/  MUFU.EX2 R32, R32 ;  /* 0x0000002000207308 */ /* 0x000fe20000000800 */
[----:B------:R-:W4:Y:S04]  /*8500*/  LDL.LU R56, [R1+0xf4] ;  /* 0x0000f40001387983 */ /* 0x000f280000300800 */
[----:B------:R-:W4:Y:S03]  /*8510*/  LDL.LU R69, [R1+0x238] ;  /* 0x0002380001457983 */ /* 0x000f260000300800 */
[----:B------:R-:W0:Y:S01]  /*8520*/  MUFU.EX2 R5, R5 ;  /* 0x0000000500057308 */ /* 0x000e220000000800 */
[----:B-1----:R-:W-:Y:S01]  /*8530*/  FADD.FTZ R6, R6, 1 ;  /* 0x3f80000006067421 */ /* 0x002fe20000010000 */
[----:B------:R-:W4:Y:S04]  /*8540*/  LDL.LU R68, [R1+0xfc] ;  /* 0x0000fc0001447983 */ /* 0x000f280000300800 */
[----:B------:R-:W4:Y:S01]  /*8550*/  LDL.LU R67, [R1+0x23c] ;  /* 0x00023c0001437983 */ /* 0x000f220000300800 */
[----:B0-----:R-:W-:Y:S01]  /*8560*/  FADD.FTZ R5, R5, 1 ;  /* 0x3f80000005057421 */ /* 0x001fe20000010000 */
[----:B------:R-:W0:Y:S02]  /*8570*/  MUFU.RCP R6, R6 ;  /* 0x0000000600067308 */ /* 0x000e240000001000 */
[----:B------:R-:W4:Y:S04]  /*8580*/  LDL.LU R66, [R1+0x100] ;  /* 0x0001000001427983 */ /* 0x000f280000300800 */
[----:B------:R-:W4:Y:S02]  /*8590*/  LDL.LU R71, [R1+0x240] ;  /* 0x0002400001477983 */ /* 0x000f240000300800 */
[----:B------:R2:W-:Y:S02]  /*85a0*/  MUFU.RCP R14, R5 ;  /* 0x00000005000e7308 */ /* 0x0005e40000001000 */
[----:B------:R-:W4:Y:S01]  /*85b0*/  LDL.LU R70, [R1+0x120] ;  /* 0x0001200001467983 */ /* 0x000f220000300800 */
[----:B0-----:R-:W-:Y:S01]  /*85c0*/  FMUL.FTZ R6, R3, R6 ;  /* 0x0000000603067220 */ /* 0x001fe20000410000 */
[----:B--2---:R-:W-:Y:S01]  /*85d0*/  FMUL.FTZ R5, R77, -1.4426950216293334961 ;  /* 0xbfb8aa3b4d057820 */ /* 0x004fe20000410000 */
[----:B---3--:R-:W-:-:S06]  /*85e0*/  FMUL.FTZ R31, R79, -1.4426950216293334961 ;  /* 0xbfb8aa3b4f1f7820 */ /* 0x008fcc0000410000 */
[----:B------:R-:W0:Y:S08]  /*85f0*/  MUFU.EX2 R31, R31 ;  /* 0x0000001f001f7308 */ /* 0x000e300000000800 */
[----:B------:R-:W1:Y:S01]  /*8600*/  MUFU.EX2 R5, R5 ;  /* 0x0000000500057308 */ /* 0x000e620000000800 */
[----:B0-----:R-:W-:-:S07]  /*8610*/  FADD.FTZ R31, R31, 1 ;  /* 0x3f8000001f1f7421 */ /* 0x001fce0000010000 */
[----:B------:R-:W0:Y:S01]  /*8620*/  MUFU.RCP R31, R31 ;  /* 0x0000001f001f7308 */ /* 0x000e220000001000 */
[----:B-1----:R-:W-:-:S07]  /*8630*/  FADD.FTZ R5, R5, 1 ;  /* 0x3f80000005057421 */ /* 0x002fce0000010000 */
[----:B------:R1:W-:Y:S01]  /*8640*/  MUFU.RCP R8, R5 ;  /* 0x0000000500087308 */ /* 0x0003e20000001000 */
[----:B----4-:R-:W-:Y:S01]  /*8650*/  LEA R30, P1, R36, UR10, 0x1 ;  /* 0x0000000a241e7c11 */ /* 0x010fe2000f8208ff */
[----:B-1----:R-:W-:Y:S01]  /*8660*/  FADD.FTZ R5, R32, 1 ;  /* 0x3f80000020057421 */ /* 0x002fe20000010000 */
[----:B0-----:R-:W-:Y:S02]  /*8670*/  FMUL.FTZ R3, R79, R31 ;  /* 0x0000001f4f037220 */ /* 0x001fe40000410000 */
[----:B------:R-:W-:Y:S02]  /*8680*/  LEA.HI.X R31, R36, UR11, R37, 0x1, P1 ;  /* 0x0000000b241f7c11 */ /* 0x000fe400088f0c25 */
[----:B------:R-:W-:-:S04]  /*8690*/  LEA R32, P2, R34, UR10, 0x1 ;  /* 0x0000000a22207c11 */ /* 0x000fc8000f8408ff */
[----:B------:R-:W-:Y:S02]  /*86a0*/  LEA.HI.X R33, R34, UR11, R35, 0x1, P2 ;  /* 0x0000000b22217c11 */ /* 0x000fe400090f0c23 */
[----:B------:R-:W-:Y:S02]  /*86b0*/  LEA R34, P1, R40, UR10, 0x1 ;  /* 0x0000000a28227c11 */ /* 0x000fe4000f8208ff */
[----:B------:R-:W-:Y:S02]  /*86c0*/  LEA R36, P2, R38, UR10, 0x1 ;  /* 0x0000000a26247c11 */ /* 0x000fe4000f8408ff */
[----:B------:R-:W-:Y:S02]  /*86d0*/  LEA.HI.X R35, R40, UR11, R41, 0x1, P1 ;  /* 0x0000000b28237c11 */ /* 0x000fe400088f0c29 */
[----:B------:R-:W-:Y:S02]  /*86e0*/  LEA.HI.X R37, R38, UR11, R39, 0x1, P2 ;  /* 0x0000000b26257c11 */ /* 0x000fe400090f0c27 */
[----:B------:R-:W-:-:S02]  /*86f0*/  LEA R38, P1, R44, UR10, 0x1 ;  /* 0x0000000a2c267c11 */ /* 0x000fc4000f8208ff */
[----:B------:R-:W-:Y:S02]  /*8700*/  LEA R40, P2, R42, UR10, 0x1 ;  /* 0x0000000a2a287c11 */ /* 0x000fe4000f8408ff */
[----:B------:R-:W-:Y:S02]  /*8710*/  LEA.HI.X R39, R44, UR11, R45, 0x1, P1 ;  /* 0x0000000b2c277c11 */ /* 0x000fe400088f0c2d */
        /* <DEDUP_REMOVED lines=11> */
[----:B------:R-:W2:Y:S04]  /*87d0*/  LDL.LU R59, [R1+0x234] ;  /* 0x00023400013b7983 */ /* 0x000ea80000300800 */
[----:B------:R-:W3:Y:S01]  /*87e0*/  LDL.LU R58, [R1+0x138] ;  /* 0x00013800013a7983 */ /* 0x000ee20000300800 */
[----:B------:R-:W-:-:S06]  /*87f0*/  FMUL.FTZ R0, R94, -1.4426950216293334961 ;  /* 0xbfb8aa3b5e007820 */ /* 0x000fcc0000410000 */
[----:B------:R-:W0:Y:S01]  /*8800*/  MUFU.EX2 R0, R0 ;  /* 0x0000000000007308 */ /* 0x000e220000000800 */
[----:B------:R-:W-:-:S07]  /*8810*/  FMUL.FTZ R26, R11, R26 ;  /* 0x0000001a0b1a7220 */ /* 0x000fce0000410000 */
[----:B------:R-:W1:Y:S01]  /*8820*/  MUFU.RCP R2, R2 ;  /* 0x0000000200027308 */ /* 0x000e620000001000 */
[----:B0-----:R-:W-:-:S07]  /*8830*/  FADD.FTZ R0, R0, 1 ;  /* 0x3f80000000007421 */ /* 0x001fce0000010000 */
[----:B------:R0:W-:Y:S02]  /*8840*/  MUFU.RCP R11, R0 ;  /* 0x00000000000b7308 */ /* 0x0001e40000001000 */
[----:B0-----:R-:W-:-:S06]  /*8850*/  FMUL.FTZ R0, R10, -1.4426950216293334961 ;  /* 0xbfb8aa3b0a007820 */ /* 0x001fcc0000410000 */
[----:B------:R-:W0:Y:S01]  /*8860*/  MUFU.EX2 R0, R0 ;  /* 0x0000000000007308 */ /* 0x000e220000000800 */
[----:B-1----:R-:W-:Y:S01]  /*8870*/  FMUL.FTZ R13, R13, R2 ;  /* 0x000000020d0d7220 */ /* 0x002fe20000410000 */
[----:B------:R-:W-:Y:S01]  /*8880*/  FMUL.FTZ R2, R75, -1.4426950216293334961 ;  /* 0xbfb8aa3b4b027820 */ /* 0x000fe20000410000 */
[----:B------:R-:W-:Y:S01]  /*8890*/  FMUL.FTZ R14, R4, R14 ;  /* 0x0000000e040e7220 */ /* 0x000fe20000410000 */
[----:B------:R-:W-:-:S04]  /*88a0*/  FMUL.FTZ R4, R87, -1.4426950216293334961 ;  /* 0xbfb8aa3b57047820 */ /* 0x000fc80000410000 */
[----:B------:R-:W1:Y:S01]  /*88b0*/  MUFU.EX2 R2, R2 ;  /* 0x0000000200027308 */ /* 0x000e620000000800 */
[----:B0-----:R-:W-:-:S07]  /*88c0*/  FADD.FTZ R0, R0, 1 ;  /* 0x3f80000000007421 */ /* 0x001fce0000010000 */
[----:B------:R-:W0:Y:S08]  /*88d0*/  MUFU.EX2 R4, R4 ;  /* 0x0000000400047308 */ /* 0x000e300000000800 */
[----:B------:R-:W4:Y:S01]  /*88e0*/  MUFU.RCP R0, R0 ;  /* 0x0000000000007308 */ /* 0x000f220000001000 */
[----:B-1----:R-:W-:-:S07]  /*88f0*/  FADD.FTZ R2, R2, 1 ;  /* 0x3f80000002027421 */ /* 0x002fce0000010000 */
[----:B------:R1:W-:Y:S01]  /*8900*/  MUFU.RCP R12, R2 ;  /* 0x00000002000c7308 */ /* 0x0003e20000001000 */
[----:B0-----:R-:W-:Y:S01]  /*8910*/  FADD.FTZ R4, R4, 1 ;  /* 0x3f80000004047421 */ /* 0x001fe20000010000 */
[----:B----4-:R-:W-:Y:S01]  /*8920*/  FMUL.FTZ R10, R10, R0 ;  /* 0x000000000a0a7220 */ /* 0x010fe20000410000 */
[----:B------:R-:W-:Y:S01]  /*8930*/  FMUL.FTZ R0, R61, -1.4426950216293334961 ;  /* 0xbfb8aa3b3d007820 */ /* 0x000fe20000410000 */
[----:B-1----:R-:W-:-:S04]  /*8940*/  FMUL.FTZ R2, R76, -1.4426950216293334961 ;  /* 0xbfb8aa3b4c027820 */ /* 0x002fc80000410000 */
[----:B------:R0:W-:Y:S08]  /*8950*/  MUFU.RCP R9, R4 ;  /* 0x0000000400097308 */ /* 0x0001f00000001000 */
[----:B------:R-:W1:Y:S01]  /*8960*/  MUFU.EX2 R0, R0 ;  /* 0x0000000000007308 */ /* 0x000e620000000800 */
[----:B0-----:R-:W-:-:S07]  /*8970*/  FMUL.FTZ R4, R80, -1.4426950216293334961 ;  /* 0xbfb8aa3b50047820 */ /* 0x001fce0000410000 */
[----:B------:R-:W0:Y:S08]  /*8980*/  MUFU.EX2 R2, R2 ;  /* 0x0000000200027308 */ /* 0x000e300000000800 */
[----:B------:R-:W4:Y:S01]  /*8990*/  MUFU.EX2 R4, R4 ;  /* 0x0000000400047308 */ /* 0x000f220000000800 */
[----:B-1----:R-:W-:Y:S01]  /*89a0*/  FADD.FTZ R0, R0, 1 ;  /* 0x3f80000000007421 */ /* 0x002fe20000010000 */
[----:B------:R-:W-:Y:S01]  /*89b0*/  FMUL.FTZ R18, R7, R18 ;  /* 0x0000001207127220 */ /* 0x000fe20000410000 */
[----:B0-----:R-:W-:-:S05]  /*89c0*/  FADD.FTZ R2, R2, 1 ;  /* 0x3f80000002027421 */ /* 0x001fca0000010000 */
[----:B------:R-:W0:Y:S08]  /*89d0*/  MUFU.RCP R0, R0 ;  /* 0x0000000000007308 */ /* 0x000e300000001000 */
[----:B------:R-:W1:Y:S01]  /*89e0*/  MUFU.RCP R7, R2 ;  /* 0x0000000200077308 */ /* 0x000e620000001000 */
[----:B----4-:R-:W-:Y:S01]  /*89f0*/  FADD.FTZ R4, R4, 1 ;  /* 0x3f80000004047421 */ /* 0x010fe20000010000 */
[----:B------:R-:W-:-:S06]  /*8a00*/  LEA R52, P2, R54, UR10, 0x1 ;  /* 0x0000000a36347c11 */ /* 0x000fcc000f8408ff */
[----:B------:R-:W4:Y:S01]  /*8a10*/  MUFU.RCP R4, R4 ;  /* 0x0000000400047308 */ /* 0x000f220000001000 */
[----:B------:R-:W-:Y:S01]  /*8a20*/  LEA.HI.X R53, R54, UR11, R55, 0x1, P2 ;  /* 0x0000000b36357c11 */ /* 0x000fe200090f0c37 */
[----:B------:R-:W-:Y:S01]  /*8a30*/  FMUL.FTZ R8, R77, R8 ;  /* 0x000000084d087220 */ /* 0x000fe20000410000 */
[----:B------:R-:W-:Y:S01]  /*8a40*/  LEA R54, P1, R63, UR10, 0x1 ;  /* 0x0000000a3f367c11 */ /* 0x000fe2000f8208ff */
[----:B------:R-:W2:Y:S01]  /*8a50*/  LDL.LU R77, [R1+0x228] ;  /* 0x00022800014d7983 */ /* 0x000ea20000300800 */
[----:B------:R-:W-:Y:S01]  /*8a60*/  LEA R60, P2, R56, UR10, 0x1 ;  /* 0x0000000a383c7c11 */ /* 0x000fe2000f8408ff */
[----:B------:R-:W-:Y:S01]  /*8a70*/  FMUL.FTZ R12, R75, R12 ;  /* 0x0000000c4b0c7220 */ /* 0x000fe20000410000 */
[----:B0-----:R-:W-:Y:S01]  /*8a80*/  FMUL.FTZ R0, R61, R0 ;  /* 0x000000003d007220 */ /* 0x001fe20000410000 */
[----:B-1----:R-:W-:Y:S01]  /*8a90*/  FMUL.FTZ R7, R76, R7 ;  /* 0x000000074c077220 */ /* 0x002fe20000410000 */
[----:B------:R-:W-:Y:S01]  /*8aa0*/  LEA.HI.X R55, R63, UR11, R64, 0x1, P1 ;  /* 0x0000000b3f377c11 */ /* 0x000fe200088f0c40 */
[----:B------:R-:W2:Y:S01]  /*8ab0*/  LDL.LU R76, [R1+0x13c] ;  /* 0x00013c00014c7983 */ /* 0x000ea20000300800 */
[----:B------:R-:W-:-:S02]  /*8ac0*/  LEA.HI.X R61, R56, UR11, R62, 0x1, P2 ;  /* 0x0000000b383d7c11 */ /* 0x000fc400090f0c3e */
[----:B------:R-:W-:Y:S01]  /*8ad0*/  LEA R62, P1, R68, UR10, 0x1 ;  /* 0x0000000a443e7c11 */ /* 0x000fe2000f8208ff */
[----:B------:R-:W2:Y:S01]  /*8ae0*/  LDL.LU R75, [R1+0x208] ;  /* 0x00020800014b7983 */ /* 0x000ea20000300800 */
[----:B------:R-:W-:-:S03]  /*8af0*/  LEA R64, P2, R66, UR10, 0x1 ;  /* 0x0000000a42407c11 */ /* 0x000fc6000f8408ff */
[----:B------:R-:W2:Y:S01]  /*8b00*/  LDL.LU R74, [R1+0x124] ;  /* 0x00012400014a7983 */ /* 0x000ea20000300800 */
[----:B------:R-:W-:Y:S02]  /*8b10*/  LEA.HI.X R63, R68, UR11, R69, 0x1, P1 ;  /* 0x0000000b443f7c11 */ /* 0x000fe400088f0c45 */
[----:B------:R-:W-:Y:S01]  /*8b20*/  LEA.HI.X R65, R66, UR11, R67, 0x1, P2 ;  /* 0x0000000b42417c11 */ /* 0x000fe200090f0c43 */
[----:B------:R-:W2:Y:S01]  /*8b30*/  LDL.LU R79, [R1+0x134] ;  /* 0x00013400014f7983 */ /* 0x000ea20000300800 */
[----:B----4-:R-:W-:-:S03]  /*8b40*/  FMUL.FTZ R4, R80, R4 ;  /* 0x0000000450047220 */ /* 0x010fc60000410000 */
[----:B------:R-:W4:Y:S04]  /*8b50*/  LDL.LU R56, [R1+0x128] ;  /* 0x0001280001387983 */ /* 0x000f280000300800 */
[----:B------:R-:W4:Y:S04]  /*8b60*/  LDL.LU R80, [R1+0x21c] ;  /* 0x00021c0001507983 */ /* 0x000f280000300800 */
[----:B------:R-:W4:Y:S04]  /*8b70*/  LDL.LU R78, [R1+0x220] ;  /* 0x00022000014e7983 */ /* 0x000f280000300800 */
[----:B------:R-:W4:Y:S01]  /*8b80*/  LDL.LU R83, [R1+0x210] ;  /* 0x0002100001537983 */ /* 0x000f220000300800 */
[----:B---3--:R-:W-:-:S04]  /*8b90*/  LEA R68, P2, R58, UR10, 0x1 ;  /* 0x0000000a3a447c11 */ /* 0x008fc8000f8408ff */
[----:B--2---:R-:W-:Y:S02]  /*8ba0*/  LEA.HI.X R69, R58, UR11, R59, 0x1, P2 ;  /* 0x0000000b3a457c11 */ /* 0x004fe400090f0c3b */
[----:B------:R-:W2:Y:S04]  /*8bb0*/  LDL.LU R58, [R1+0x12c] ;  /* 0x00012c00013a7983 */ /* 0x000ea80000300800 */
[----:B------:R-:W3:Y:S04]  /*8bc0*/  LDL.LU R59, [R1+0x110] ;  /* 0x00011000013b7983 */ /* 0x000ee80000300800 */
[----:B------:R-:W3:Y:S01]  /*8bd0*/  LDL.LU R82, [R1+0x204] ;  /* 0x0002040001527983 */ /* 0x000ee20000300800 */
[----:B------:R-:W-:Y:S01]  /*8be0*/  LEA R66, P1, R70, UR10, 0x1 ;  /* 0x0000000a46427c11 */ /* 0x000fe2000f8208ff */
[----:B------:R-:W0:Y:S01]  /*8bf0*/  MUFU.RCP R5, R5 ;  /* 0x0000000500057308 */ /* 0x000e220000001000 */
[----:B------:R-:W-:Y:S01]  /*8c00*/  FMUL.FTZ R28, R88, R28 ;  /* 0x0000001c581c7220 */ /* 0x000fe20000410000 */
[----:B------:R-:W3:Y:S01]  /*8c10*/  LDL.LU R89, [R1+0x214] ;  /* 0x0002140001597983 */ /* 0x000ee20000300800 */
[----:B------:R-:W-:Y:S01]  /*8c20*/  LEA.HI.X R67, R70, UR11, R71, 0x1, P1 ;  /* 0x0000000b46437c11 */ /* 0x000fe200088f0c47 */
[----:B------:R-:W-:-:S02]  /*8c30*/  FMUL.FTZ R9, R87, R9 ;  /* 0x0000000957097220 */ /* 0x000fc40000410000 */
[----:B------:R-:W3:Y:S04]  /*8c40*/  LDL.LU R88, [R1+0x130] ;  /* 0x0001300001587983 */ /* 0x000ee80000300800 */
[----:B------:R-:W3:Y:S04]  /*8c50*/  LDL.LU R87, [R1+0x20c] ;  /* 0x00020c0001577983 */ /* 0x000ee80000300800 */
[----:B------:R-:W3:Y:S04]  /*8c60*/  LDL.LU R86, [R1+0x118] ;  /* 0x0001180001567983 */ /* 0x000ee80000300800 */
[----:B------:R-:W3:Y:S01]  /*8c70*/  LDL.LU R120, [R1+0x188] ;  /* 0x0001880001787983 */ /* 0x000ee20000300800 */
[----:B0-----:R-:W-:Y:S01]  /*8c80*/  FMUL.FTZ R5, R91, R5 ;  /* 0x000000055b057220 */ /* 0x001fe20000410000 */
[----:B------:R-:W-:-:S04]  /*8c90*/  LEA R70, P1, R76, UR10, 0x1 ;  /* 0x0000000a4c467c11 */ /* 0x000fc8000f8208ff */
[----:B------:R-:W-:Y:S02]  /*8ca0*/  LEA.HI.X R71, R76, UR11, R77, 0x1, P1 ;  /* 0x0000000b4c477c11 */ /* 0x000fe400088f0c4d */
[----:B------:R-:W-:-:S04]  /*8cb0*/  LEA R72, P2, R74, UR10, 0x1 ;  /* 0x0000000a4a487c11 */ /* 0x000fc8000f8408ff */
[----:B------:R-:W-:Y:S02]  /*8cc0*/  LEA.HI.X R73, R74, UR11, R75, 0x1, P2 ;  /* 0x0000000b4a497c11 */ /* 0x000fe400090f0c4b */
[C---:B------:R-:W-:Y:S02]  /*8cd0*/  LEA R74, P1, R79.reuse, UR10, 0x1 ;  /* 0x0000000a4f4a7c11 */ /* 0x040fe4000f8208ff */
[C---:B----4-:R-:W-:Y:S02]  /*8ce0*/  LEA R76, P2, R56.reuse, UR10, 0x1 ;  /* 0x0000000a384c7c11 */ /* 0x050fe4000f8408ff */
[----:B------:R-:W-:Y:S02]  /*8cf0*/  LEA.HI.X R75, R79, UR11, R80, 0x1, P1 ;  /* 0x0000000b4f4b7c11 */ /* 0x000fe400088f0c50 */
[----:B------:R-:W-:Y:S02]  /*8d00*/  LEA.HI.X R77, R56, UR11, R78, 0x1, P2 ;  /* 0x0000000b384d7c11 */ /* 0x000fe400090f0c4e */
[----:B------:R-:W4:Y:S04]  /*8d10*/  LDL.LU R56, [R1+0x18c] ;  /* 0x00018c0001387983 */ /* 0x000f280000300800 */
[----:B------:R-:W4:Y:S01]  /*8d20*/  LDL.LU R90, [R1+0x11c] ;  /* 0x00011c00015a7983 */ /* 0x000f220000300800 */
[----:B--2---:R-:W-:-:S02]  /*8d30*/  LEA R78, P1, R58, UR10, 0x1 ;  /* 0x0000000a3a4e7c11 */ /* 0x004fc4000f8208ff */
[C---:B---3--:R-:W-:Y:S02]  /*8d40*/  LEA R80, P2, R59.reuse, UR10, 0x1 ;  /* 0x0000000a3b507c11 */ /* 0x048fe4000f8408ff */
[----:B------:R-:W-:Y:S02]  /*8d50*/  LEA.HI.X R79, R58, UR11, R83, 0x1, P1 ;  /* 0x0000000b3a4f7c11 */ /* 0x000fe400088f0c53 */
[----:B------:R-:W2:Y:S01]  /*8d60*/  LDL.LU R58, [R1+0x104] ;  /* 0x00010400013a7983 */ /* 0x000ea20000300800 */
[----:B------:R-:W-:-:S03]  /*8d70*/  LEA.HI.X R81, R59, UR11, R82, 0x1, P2 ;  /* 0x0000000b3b517c11 */ /* 0x000fc600090f0c52 */
[----:B------:R-:W3:Y:S04]  /*8d80*/  LDL.LU R91, [R1+0x1f8] ;  /* 0x0001f800015b7983 */ /* 0x000ee80000300800 */
[----:B------:R-:W4:Y:S01]  /*8d90*/  LDL.LU R59, [R1+0x1ec] ;  /* 0x0001ec00013b7983 */ /* 0x000f220000300800 */
[----:B------:R-:W-:-:S06]  /*8da0*/  FMUL.FTZ R2, R95, -1.4426950216293334961 ;  /* 0xbfb8aa3b5f027820 */ /* 0x000fcc0000410000 */
[----:B------:R-:W0:Y:S02]  /*8db0*/  MUFU.EX2 R2, R2 ;  /* 0x0000000200027308 */ /* 0x000e240000000800 */
[----:B0-----:R-:W-:-:S06]  /*8dc0*/  FADD.FTZ R2, R2, 1 ;  /* 0x3f80000002027421 */ /* 0x001fcc0000010000 */
[----:B------:R-:W0:Y:S01]  /*8dd0*/  MUFU.RCP R2, R2 ;  /* 0x0000000200027308 */ /* 0x000e220000001000 */
[----:B------:R-:W-:Y:S01]  /*8de0*/  FMUL.FTZ R97, R84, R97 ;  /* 0x0000006154617220 */ /* 0x000fe20000410000 */
[----:B------:R-:W-:Y:S01]  /*8df0*/  FMUL.FTZ R24, R92, R24 ;  /* 0x000000185c187220 */ /* 0x000fe20000410000 */
[----:B------:R-:W-:Y:S01]  /*8e00*/  LEA R82, P1, R88, UR10, 0x1 ;  /* 0x0000000a58527c11 */ /* 0x000fe2000f8208ff */
[----:B------:R-:W3:Y:S01]  /*8e10*/  LDL.LU R92, [R1+0x10c] ;  /* 0x00010c00015c7983 */ /* 0x000ee20000300800 */
[----:B------:R-:W-:Y:S01]  /*8e20*/  LEA R84, P2, R86, UR10, 0x1 ;  /* 0x0000000a56547c11 */ /* 0x000fe2000f8408ff */
[----:B------:R-:W-:Y:S01]  /*8e30*/  FMUL.FTZ R11, R94, R11 ;  /* 0x0000000b5e0b7220 */ /* 0x000fe20000410000 */
[----:B------:R-:W-:Y:S02]  /*8e40*/  LEA.HI.X R83, R88, UR11, R89, 0x1, P1 ;  /* 0x0000000b58537c11 */ /* 0x000fe400088f0c59 */
[----:B------:R-:W-:Y:S01]  /*8e50*/  LEA.HI.X R85, R86, UR11, R87, 0x1, P2 ;  /* 0x0000000b56557c11 */ /* 0x000fe200090f0c57 */
[----:B0-----:R-:W-:-:S02]  /*8e60*/  FMUL.FTZ R2, R95, R2 ;  /* 0x000000025f027220 */ /* 0x001fc40000410000 */
        /* <DEDUP_REMOVED lines=8> */
[----:B--2---:R-:W-:-:S04]  /*8ef0*/  LEA R88, P2, R58, UR10, 0x1 ;  /* 0x0000000a3a587c11 */ /* 0x004fc8000f8408ff */
[----:B----4-:R-:W-:Y:S02]  /*8f00*/  LEA.HI.X R89, R58, UR11, R59, 0x1, P2 ;  /* 0x0000000b3a597c11 */ /* 0x010fe400090f0c3b */
[----:B------:R-:W2:Y:S04]  /*8f10*/  LDL.LU R59, [R1+0x168] ;  /* 0x00016800013b7983 */ /* 0x000ea80000300800 */
[----:B------:R-:W2:Y:S04]  /*8f20*/  LDL.LU R58, [R1+0x16c] ;  /* 0x00016c00013a7983 */ /* 0x000ea80000300800 */
[----:B------:R-:W4:Y:S01]  /*8f30*/  LDL.LU R93, [R1+0x1e4] ;  /* 0x0001e400015d7983 */ /* 0x000f220000300800 */
[----:B------:R-:W-:-:S04]  /*8f40*/  LEA R86, P1, R90, UR10, 0x1 ;  /* 0x0000000a5a567c11 */ /* 0x000fc8000f8208ff */
[----:B---3--:R-:W-:Y:S02]  /*8f50*/  LEA.HI.X R87, R90, UR11, R91, 0x1, P1 ;  /* 0x0000000b5a577c11 */ /* 0x008fe400088f0c5b */
[----:B------:R-:W-:Y:S01]  /*8f60*/  PRMT R114, R125, 0x7632, R114 ;  /* 0x000076327d727816 */ /* 0x000fe20000000072 */
[----:B------:R0:W-:Y:S01]  /*8f70*/  STG.E.U16 desc[UR6][R30.64], R125 ;  /* 0x0000007d1e007986 */ /* 0x0001e2000c101506 */
[----:B------:R-:W-:Y:S02]  /*8f80*/  PRMT R118, R124, 0x7632, R118 ;  /* 0x000076327c767816 */ /* 0x000fe40000000076 */
[----:B------:R-:W-:Y:S02]  /*8f90*/  LEA R90, P1, R92, UR10, 0x1 ;  /* 0x0000000a5c5a7c11 */ /* 0x000fe4000f8208ff */
[----:B------:R-:W-:Y:S02]  /*8fa0*/  MOV R91, R92 ;  /* 0x0000005c005b7202 */ /* 0x000fe40000000f00 */
[----:B0-----:R-:W-:Y:S01]  /*8fb0*/  F2FP.F16.F32.PACK_AB R125, R120, R56 ;  /* 0x00000038787d723e */ /* 0x001fe200000000ff */
[----:B------:R-:W-:Y:S01]  /*8fc0*/  STG.E.U16 desc[UR6][R30.64+0x2], R114 ;  /* 0x000002721e007986 */ /* 0x000fe2000c101506 */
[----:B------:R-:W-:-:S03]  /*8fd0*/  LEA R92, P2, R94, UR10, 0x1 ;  /* 0x0000000a5e5c7c11 */ /* 0x000fc6000f8408ff */
[----:B------:R0:W-:Y:S04]  /*8fe0*/  STG.E.U16 desc[UR6][R30.64+0x4], R124 ;  /* 0x0000047c1e007986 */ /* 0x0001e8000c101506 */
[----:B------:R1:W-:Y:S01]  /*8ff0*/  STG.E.U16 desc[UR6][R30.64+0x6], R118 ;  /* 0x000006761e007986 */ /* 0x0003e2000c101506 */
[----:B0-----:R-:W-:Y:S02]  /*9000*/  F2FP.F16.F32.PACK_AB R124, R117, R121 ;  /* 0x00000079757c723e */ /* 0x001fe400000000ff */
[----:B-1----:R-:W-:-:S05]  /*9010*/  PRMT R31, R125, 0x7632, R31 ;  /* 0x000076327d1f7816 */ /* 0x002fca000000001f */
[----:B------:R2:W-:Y:S01]  /*9020*/  STG.E.U16 desc[UR6][R32.64+0x2], R31 ;  /* 0x0000021f20007986 */ /* 0x0005e2000c101506 */
[----:B------:R-:W-:Y:S02]  /*9030*/  F2FP.F16.F32.PACK_AB R30, R123, R122 ;  /* 0x0000007a7b1e723e */ /* 0x000fe400000000ff */
[----:B----4-:R-:W-:Y:S02]  /*9040*/  LEA.HI.X R91, R91, UR11, R93, 0x1, P1 ;  /* 0x0000000b5b5b7c11 */ /* 0x010fe400088f0c5d */
[----:B------:R-:W-:Y:S02]  /*9050*/  LEA.HI.X R93, R94, UR11, R95, 0x1, P2 ;  /* 0x0000000b5e5d7c11 */ /* 0x000fe400090f0c5f */
[----:B------:R-:W-:-:S04]  /*9060*/  LEA R94, P1, R116, UR10, 0x1 ;  /* 0x0000000a745e7c11 */ /* 0x000fc8000f8208ff */
[----:B------:R-:W-:Y:S01]  /*9070*/  LEA.HI.X R95, R116, UR11, R119, 0x1, P1 ;  /* 0x0000000b745f7c11 */ /* 0x000fe200088f0c77 */
[----:B------:R0:W-:Y:S01]  /*9080*/  STG.E.U16 desc[UR6][R32.64], R125 ;  /* 0x0000007d20007986 */ /* 0x0001e2000c101506 */
[----:B--2---:R-:W-:Y:S01]  /*9090*/  F2FP.F16.F32.PACK_AB R31, R59, R58 ;  /* 0x0000003a3b1f723e */ /* 0x004fe200000000ff */
[----:B------:R-:W-:Y:S02]  /*90a0*/  ULDC.64 UR10, c[0x0][0x238] ;  /* 0x00008e00000a7ab9 */ /* 0x000fe40000000a00 */
[----:B------:R-:W2:Y:S04]  /*90b0*/  LDL.LU R116, [R1+0x15c] ;  /* 0x00015c0001747983 */ /* 0x000ea80000300800 */
[----:B------:R-:W2:Y:S04]  /*90c0*/  LDL.LU R119, [R1+0x160] ;  /* 0x0001600001777983 */ /* 0x000ea80000300800 */
[----:B------:R-:W3:Y:S04]  /*90d0*/  LDL.LU R120, [R1+0x14c] ;  /* 0x00014c0001787983 */ /* 0x000ee80000300800 */
        /* <DEDUP_REMOVED lines=9> */
[----:B0-----:R-:W-:-:S03]  /*9170*/  PRMT R125, R124, 0x7632, R125 ;  /* 0x000076327c7d7816 */ /* 0x001fc6000000007d */
[----:B------:R-:W-:Y:S04]  /*9180*/  STG.E.U16 desc[UR6][R32.64+0x4], R124 ;  /* 0x0000047c20007986 */ /* 0x000fe8000c101506 */
[----:B------:R0:W-:Y:S04]  /*9190*/  STG.E.U16 desc[UR6][R32.64+0x6], R125 ;  /* 0x0000067d20007986 */ /* 0x0001e8000c101506 */
[----:B------:R2:W-:Y:S04]  /*91a0*/  STG.E.U16 desc[UR6][R34.64], R30 ;  /* 0x0000001e22007986 */ /* 0x0005e8000c101506 */
[----:B------:R3:W-:Y:S01]  /*91b0*/  STG.E.U16 desc[UR6][R34.64+0x4], R31 ;  /* 0x0000041f22007986 */ /* 0x0007e2000c101506 */
[----:B0-----:R-:W-:-:S02]  /*91c0*/  PRMT R32, R30, 0x7632, R32 ;  /* 0x000076321e207816 */ /* 0x001fc40000000020 */
[----:B------:R-:W-:-:S03]  /*91d0*/  PRMT R33, R31, 0x7632, R33 ;  /* 0x000076321f217816 */ /* 0x000fc60000000021 */
[----:B------:R0:W-:Y:S04]  /*91e0*/  STG.E.U16 desc[UR6][R34.64+0x2], R32 ;  /* 0x0000022022007986 */ /* 0x0001e8000c101506 */
[----:B------:R1:W-:Y:S01]  /*91f0*/  STG.E.U16 desc[UR6][R34.64+0x6], R33 ;  /* 0x0000062122007986 */ /* 0x0003e2000c101506 */
[----:B--2---:R-:W-:-:S03]  /*9200*/  F2FP.F16.F32.PACK_AB R30, R116, R119 ;  /* 0x00000077741e723e */ /* 0x004fc600000000ff */
[----:B------:R-:W2:Y:S04]  /*9210*/  LDL.LU R116, [R1+0x30] ;  /* 0x0000300001747983 */ /* 0x000ea80000300800 */
[----:B------:R-:W2:Y:S01]  /*9220*/  LDL.LU R119, [R1+0x34] ;  /* 0x0000340001777983 */ /* 0x000ea20000300800 */
[----:B---3--:R-:W-:-:S03]  /*9230*/  F2FP.F16.F32.PACK_AB R31, R120, R56 ;  /* 0x00000038781f723e */ /* 0x008fc600000000ff */
[----:B------:R-:W3:Y:S01]  /*9240*/  LDL.LU R120, [R1+0x40] ;  /* 0x0000400001787983 */ /* 0x000ee20000300800 */
[----:B0-----:R-:W-:-:S03]  /*9250*/  PRMT R32, R30, 0x7632, R32 ;  /* 0x000076321e207816 */ /* 0x001fc60000000020 */
[----:B------:R-:W3:Y:S01]  /*9260*/  LDL.LU R56, [R1+0x44] ;  /* 0x0000440001387983 */ /* 0x000ee20000300800 */
[----:B-1----:R-:W-:-:S03]  /*9270*/  PRMT R33, R31, 0x7632, R33 ;  /* 0x000076321f217816 */ /* 0x002fc60000000021 */
[----:B------:R4:W-:Y:S04]  /*9280*/  STG.E.U16 desc[UR6][R36.64], R30 ;  /* 0x0000001e24007986 */ /* 0x0009e8000c101506 */
[----:B------:R0:W-:Y:S01]  /*9290*/  STG.E.U16 desc[UR6][R36.64+0x4], R31 ;  /* 0x0000041f24007986 */ /* 0x0001e2000c101506 */
[----:B----4-:R-:W-:-:S03]  /*92a0*/  F2FP.F16.F32.PACK_AB R30, R118, R121 ;  /* 0x00000079761e723e */ /* 0x010fc600000000ff */
[----:B------:R-:W4:Y:S04]  /*92b0*/  LDL.LU R118, [R1+0x48] ;  /* 0x0000480001767983 */ /* 0x000f280000300800 */
[----:B------:R-:W4:Y:S01]  /*92c0*/  LDL.LU R121, [R1+0x4c] ;  /* 0x00004c0001797983 */ /* 0x000f220000300800 */
[----:B0-----:R-:W-:-:S03]  /*92d0*/  F2FP.F16.F32.PACK_AB R31, R123, R122 ;  /* 0x0000007a7b1f723e */ /* 0x001fc600000000ff */
[----:B------:R-:W-:Y:S04]  /*92e0*/  STG.E.U16 desc[UR6][R36.64+0x2], R32 ;  /* 0x0000022024007986 */ /* 0x000fe8000c101506 */
[----:B------:R0:W-:Y:S04]  /*92f0*/  STG.E.U16 desc[UR6][R36.64+0x6], R33 ;  /* 0x0000062124007986 */ /* 0x0001e8000c101506 */
[----:B------:R-:W4:Y:S04]  /*9300*/  LDL.LU R123, [R1+0x58] ;  /* 0x00005800017b7983 */ /* 0x000f280000300800 */
[----:B------:R1:W-:Y:S01]  /*9310*/  STG.E.U16 desc[UR6][R38.64], R30 ;  /* 0x0000001e26007986 */ /* 0x0003e2000c101506 */
[----:B0-----:R-:W-:-:S03]  /*9320*/  PRMT R33, R30, 0x7632, R33 ;  /* 0x000076321e217816 */ /* 0x001fc60000000021 */
[----:B------:R-:W4:Y:S01]  /*9330*/  LDL.LU R122, [R1+0x5c] ;  /* 0x00005c00017a7983 */ /* 0x000f220000300800 */
[----:B-1----:R-:W-:-:S03]  /*9340*/  F2FP.F16.F32.PACK_AB R30, R59, R58 ;  /* 0x0000003a3b1e723e */ /* 0x002fc600000000ff */
[----:B------:R-:W4:Y:S04]  /*9350*/  LDL.LU R59, [R1+0x60] ;  /* 0x00006000013b7983 */ /* 0x000f280000300800 */
[----:B------:R-:W4:Y:S01]  /*9360*/  LDL.LU R58, [R1+0x64] ;  /* 0x00006400013a7983 */ /* 0x000f220000300800 */
[----:B------:R-:W-:-:S03]  /*9370*/  PRMT R32, R31, 0x7632, R32 ;  /* 0x000076321f207816 */ /* 0x000fc60000000020 */
[----:B------:R-:W-:Y:S04]  /*9380*/  STG.E.U16 desc[UR6][R38.64+0x4], R31 ;  /* 0x0000041f26007986 */ /* 0x000fe8000c101506 */
[----:B------:R0:W-:Y:S04]  /*9390*/  STG.E.U16 desc[UR6][R38.64+0x2], R33 ;  /* 0x0000022126007986 */ /* 0x0001e8000c101506 */
[----:B------:R-:W-:Y:S04]  /*93a0*/  STG.E.U16 desc[UR6][R38.64+0x6], R32 ;  /* 0x0000062026007986 */ /* 0x000fe8000c101506 */
[----:B------:R3:W-:Y:S01]  /*93b0*/  STG.E.U16 desc[UR6][R40.64], R30 ;  /* 0x0000001e28007986 */ /* 0x0007e2000c101506 */
[----:B0-----:R-:W-:-:S05]  /*93c0*/  PRMT R33, R30, 0x7632, R33 ;  /* 0x000076321e217816 */ /* 0x001fca0000000021 */
[----:B------:R0:W-:Y:S01]  /*93d0*/  STG.E.U16 desc[UR6][R40.64+0x2], R33 ;  /* 0x0000022128007986 */ /* 0x0001e2000c101506 */
[----:B--2---:R-:W-:-:S03]  /*93e0*/  F2FP.F16.F32.PACK_AB R31, R116, R119 ;  /* 0x00000077741f723e */ /* 0x004fc600000000ff */
[----:B------:R-:W2:Y:S04]  /*93f0*/  LDL.LU R116, [R1+0x70] ;  /* 0x0000700001747983 */ /* 0x000ea80000300800 */
[----:B------:R-:W2:Y:S01]  /*9400*/  LDL.LU R119, [R1+0x74] ;  /* 0x0000740001777983 */ /* 0x000ea20000300800 */
[----:B---3--:R-:W-:-:S03]  /*9410*/  F2FP.F16.F32.PACK_AB R30, R120, R56 ;  /* 0x00000038781e723e */ /* 0x008fc600000000ff */
[----:B------:R-:W3:Y:S01]  /*9420*/  LDL.LU R120, [R1+0x78] ;  /* 0x0000780001787983 */ /* 0x000ee20000300800 */
[----:B------:R-:W-:-:S03]  /*9430*/  PRMT R32, R31, 0x7632, R32 ;  /* 0x000076321f207816 */ /* 0x000fc60000000020 */
[----:B------:R-:W3:Y:S04]  /*9440*/  LDL.LU R56, [R1+0x7c] ;  /* 0x00007c0001387983 */ /* 0x000ee80000300800 */
[----:B------:R4:W-:Y:S01]  /*9450*/  STG.E.U16 desc[UR6][R40.64+0x4], R31 ;  /* 0x0000041f28007986 */ /* 0x0009e2000c101506 */
[----:B0-----:R-:W-:-:S03]  /*9460*/  PRMT R33, R30, 0x7632, R33 ;  /* 0x000076321e217816 */ /* 0x001fc60000000021 */
[----:B------:R0:W-:Y:S01]  /*9470*/  STG.E.U16 desc[UR6][R40.64+0x6], R32 ;  /* 0x0000062028007986 */ /* 0x0001e2000c101506 */
[----:B----4-:R-:W-:-:S03]  /*9480*/  F2FP.F16.F32.PACK_AB R31, R118, R121 ;  /* 0x00000079761f723e */ /* 0x010fc600000000ff */
[----:B------:R-:W4:Y:S04]  /*9490*/  LDL.LU R118, [R1+0x88] ;  /* 0x0000880001767983 */ /* 0x000f280000300800 */
[----:B------:R-:W4:Y:S04]  /*94a0*/  LDL.LU R121, [R1+0x8c] ;  /* 0x00008c0001797983 */ /* 0x000f280000300800 */
[----:B------:R-:W4:Y:S04]  /*94b0*/  LDL.LU R125, [R1+0x90] ;  /* 0x00009000017d7983 */ /* 0x000f280000300800 */
[----:B------:R-:W4:Y:S01]  /*94c0*/  LDL.LU R124, [R1+0x94] ;  /* 0x00009400017c7983 */ /* 0x000f220000300800 */
[----:B0-----:R-:W-:-:S03]  /*94d0*/  PRMT R32, R31, 0x7632, R32 ;  /* 0x000076321f207816 */ /* 0x001fc60000000020 */
[----:B------:R0:W-:Y:S04]  /*94e0*/  STG.E.U16 desc[UR6][R42.64], R30 ;  /* 0x0000001e2a007986 */ /* 0x0001e8000c101506 */
[----:B------:R1:W-:Y:S01]  /*94f0*/  STG.E.U16 desc[UR6][R42.64+0x4], R31 ;  /* 0x0000041f2a007986 */ /* 0x0003e2000c101506 */
[----:B0-----:R-:W-:-:S03]  /*9500*/  F2FP.F16.F32.PACK_AB R30, R123, R122 ;  /* 0x0000007a7b1e723e */ /* 0x001fc600000000ff */
[----:B------:R-:W4:Y:S01]  /*9510*/  LDL.LU R123, [R1+0xa0] ;  /* 0x0000a000017b7983 */ /* 0x000f220000300800 */
[----:B-1----:R-:W-:-:S03]  /*9520*/  F2FP.F16.F32.PACK_AB R31, R59, R58 ;  /* 0x0000003a3b1f723e */ /* 0x002fc600000000ff */
[----:B------:R-:W4:Y:S04]  /*9530*/  LDL.LU R122, [R1+0xa4] ;  /* 0x0000a400017a7983 */ /* 0x000f280000300800 */
[----:B------:R-:W4:Y:S04]  /*9540*/  LDL.LU R59, [R1+0xa8] ;  /* 0x0000a800013b7983 */ /* 0x000f280000300800 */
[----:B------:R-:W4:Y:S04]  /*9550*/  LDL.LU R58, [R1+0xac] ;  /* 0x0000ac00013a7983 */ /* 0x000f280000300800 */
        /* <DEDUP_REMOVED lines=8> */
[----:B--2---:R-:W-:-:S03]  /*95e0*/  F2FP.F16.F32.PACK_AB R30, R116, R119 ;  /* 0x00000077741e723e */ /* 0x004fc600000000ff */
[----:B------:R-:W2:Y:S01]  /*95f0*/  LDL.LU R116, [R1+0x2bc] ;  /* 0x0002bc0001747983 */ /* 0x000ea20000300800 */
[----:B0-----:R-:W-:Y:S02]  /*9600*/  PRMT R33, R30, 0x7632, R33 ;  /* 0x000076321e217816 */ /* 0x001fe40000000021 */
[----:B---3--:R-:W-:Y:S01]  /*9610*/  F2FP.F16.F32.PACK_AB R31, R120, R56 ;  /* 0x00000038781f723e */ /* 0x008fe200000000ff */
[----:B------:R4:W-:Y:S03]  /*9620*/  STG.E.U16 desc[UR6][R46.64], R30 ;  /* 0x0000001e2e007986 */ /* 0x0009e6000c101506 */
[----:B-1----:R-:W-:Y:S01]  /*9630*/  PRMT R32, R31, 0x7632, R32 ;  /* 0x000076321f207816 */ /* 0x002fe20000000020 */
[----:B------:R-:W3:Y:S04]  /*9640*/  LDL.LU R119, [R1+0x2b8] ;  /* 0x0002b80001777983 */ /* 0x000ee80000300800 */
[----:B------:R0:W-:Y:S04]  /*9650*/  STG.E.U16 desc[UR6][R46.64+0x4], R31 ;  /* 0x0000041f2e007986 */ /* 0x0001e8000c101506 */
[----:B------:R-:W2:Y:S04]  /*9660*/  LDL.LU R120, [R1+0xc8] ;  /* 0x0000c80001787983 */ /* 0x000ea80000300800 */
[----:B------:R-:W2:Y:S01]  /*9670*/  LDL.LU R56, [R1+0xcc] ;  /* 0x0000cc0001387983 */ /* 0x000ea20000300800 */
[----:B----4-:R-:W-:-:S03]  /*9680*/  F2FP.F16.F32.PACK_AB R30, R118, R121 ;  /* 0x00000079761e723e */ /* 0x010fc600000000ff */
[----:B------:R1:W-:Y:S04]  /*9690*/  STG.E.U16 desc[UR6][R46.64+0x2], R33 ;  /* 0x000002212e007986 */ /* 0x0003e8000c101506 */
[----:B------:R-:W3:Y:S01]  /*96a0*/  LDL.LU R118, [R1+0x2b4] ;  /* 0x0002b40001767983 */ /* 0x000ee20000300800 */
[----:B0-----:R-:W-:-:S03]  /*96b0*/  F2FP.F16.F32.PACK_AB R31, R125, R124 ;  /* 0x0000007c7d1f723e */ /* 0x001fc600000000ff */
[----:B------:R-:W4:Y:S04]  /*96c0*/  LDL.LU R121, [R1+0x2b0] ;  /* 0x0002b00001797983 */ /* 0x000f280000300800 */
[----:B------:R0:W-:Y:S01]  /*96d0*/  STG.E.U16 desc[UR6][R46.64+0x6], R32 ;  /* 0x000006202e007986 */ /* 0x0001e2000c101506 */
[----:B-1----:R-:W-:-:S03]  /*96e0*/  PRMT R33, R30, 0x7632, R33 ;  /* 0x000076321e217816 */ /* 0x002fc60000000021 */
[----:B------:R-:W3:Y:S04]  /*96f0*/  LDL.LU R125, [R1+0x98] ;  /* 0x00009800017d7983 */ /* 0x000ee80000300800 */
[----:B------:R1:W-:Y:S01]  /*9700*/  STG.E.U16 desc[UR6][R48.64], R30 ;  /* 0x0000001e30007986 */ /* 0x0003e2000c101506 */
[----:B0-----:R-:W-:-:S03]  /*9710*/  PRMT R32, R31, 0x7632, R32 ;  /* 0x000076321f207816 */ /* 0x001fc60000000020 */
[----:B------:R-:W3:Y:S04]  /*9720*/  LDL.LU R124, [R1+0x9c] ;  /* 0x00009c00017c7983 */ /* 0x000ee80000300800 */
[----:B------:R0:W-:Y:S01]  /*9730*/  STG.E.U16 desc[UR6][R48.64+0x4], R31 ;  /* 0x0000041f30007986 */ /* 0x0001e2000c101506 */
[----:B-1----:R-:W-:-:S03]  /*9740*/  F2FP.F16.F32.PACK_AB R30, R123, R122 ;  /* 0x0000007a7b1e723e */ /* 0x002fc600000000ff */
[----:B------:R-:W4:Y:S04]  /*9750*/  LDL.LU R123, [R1+0x80] ;  /* 0x00008000017b7983 */ /* 0x000f280000300800 */
[----:B------:R-:W4:Y:S01]  /*9760*/  LDL.LU R122, [R1+0x84] ;  /* 0x00008400017a7983 */ /* 0x000f220000300800 */
[----:B0-----:R-:W-:-:S03]  /*9770*/  F2FP.F16.F32.PACK_AB R31, R59, R58 ;  /* 0x0000003a3b1f723e */ /* 0x001fc600000000ff */
[----:B------:R-:W-:Y:S04]  /*9780*/  STG.E.U16 desc[UR6][R48.64+0x2], R33 ;  /* 0x0000022130007986 */ /* 0x000fe8000c101506 */
[----:B------:R-:W4:Y:S04]  /*9790*/  LDL.LU R59, [R1+0x68] ;  /* 0x00006800013b7983 */ /* 0x000f280000300800 */
[----:B------:R-:W4:Y:S04]  /*97a0*/  LDL.LU R58, [R1+0x6c] ;  /* 0x00006c00013a7983 */ /* 0x000f280000300800 */
[----:B------:R0:W-:Y:S04]  /*97b0*/  STG.E.U16 desc[UR6][R48.64+0x6], R32 ;  /* 0x0000062030007986 */ /* 0x0001e8000c101506 */
[----:B0-----:R-:W4:Y:S04]  /*97c0*/  LDL.LU R48, [R1+0xb0] ;  /* 0x0000b00001307983 */ /* 0x001f280000300800 */
[----:B------:R-:W4:Y:S01]  /*97d0*/  LDL.LU R49, [R1+0xc4] ;  /* 0x0000c40001317983 */ /* 0x000f220000300800 */
[----:B------:R-:W-:-:S02]  /*97e0*/  PRMT R32, R31, 0x7610, R32 ;  /* 0x000076101f207816 */ /* 0x000fc40000000020 */
[----:B------:R-:W-:Y:S01]  /*97f0*/  PRMT R31, R31, 0x7632, R31 ;  /* 0x000076321f1f7816 */ /* 0x000fe2000000001f */
[----:B------:R2:W-:Y:S01]  /*9800*/  STG.E.U16 desc[UR6][R50.64], R30 ;  /* 0x0000001e32007986 */ /* 0x0005e2000c101506 */
[----:B------:R-:W-:-:S03]  /*9810*/  PRMT R33, R30, 0x7632, R33 ;  /* 0x000076321e217816 */ /* 0x000fc60000000021 */
[----:B------:R-:W-:Y:S04]  /*9820*/  STG.E.U16 desc[UR6][R50.64+0x4], R32 ;  /* 0x0000042032007986 */ /* 0x000fe8000c101506 */
[----:B------:R0:W-:Y:S04]  /*9830*/  STG.E.U16 desc[UR6][R50.64+0x6], R31 ;  /* 0x0000061f32007986 */ /* 0x0001e8000c101506 */
[----:B------:R-:W-:Y:S01]  /*9840*/  STG.E.U16 desc[UR6][R50.64+0x2], R33 ;  /* 0x0000022132007986 */ /* 0x000fe2000c101506 */
[----:B--2---:R-:W-:-:S03]  /*9850*/  F2FP.F16.F32.PACK_AB R30, R120, R56 ;  /* 0x00000038781e723e */ /* 0x004fc600000000ff */
[----:B------:R-:W2:Y:S01]  /*9860*/  LDL.LU R120, [R1+0x2ac] ;  /* 0x0002ac0001787983 */ /* 0x000ea20000300800 */
[----:B0-----:R-:W-:-:S03]  /*9870*/  PRMT R31, R30, 0x7632, R31 ;  /* 0x000076321e1f7816 */ /* 0x001fc6000000001f */
[----:B------:R-:W2:Y:S04]  /*9880*/  LDL.LU R56, [R1+0x50] ;  /* 0x0000500001387983 */ /* 0x000ea80000300800 */
[----:B------:R3:W-:Y:S04]  /*9890*/  STG.E.U16 desc[UR6][R52.64], R30 ;  /* 0x0000001e34007986 */ /* 0x0007e8000c101506 */
[----:B------:R4:W-:Y:S01]  /*98a0*/  STG.E.U16 desc[UR6][R52.64+0x2], R31 ;  /* 0x0000021f34007986 */ /* 0x0009e2000c101506 */
[----:B---3--:R-:W-:Y:S02]  /*98b0*/  F2FP.F16.F32.PACK_AB R30, R125, R124 ;  /* 0x0000007c7d1e723e */ /* 0x008fe400000000ff */
[----:B----4-:R-:W-:-:S02]  /*98c0*/  F2FP.F16.F32.PACK_AB R31, R123, R122 ;  /* 0x0000007a7b1f723e */ /* 0x010fc400000000ff */
[----:B------:R-:W-:Y:S02]  /*98d0*/  F2FP.F16.F32.PACK_AB R32, R48, R49 ;  /* 0x000000313020723e */ /* 0x000fe400000000ff */
[----:B------:R-:W3:Y:S02]  /*98e0*/  LDL.LU R48, [R1+0x24] ;  /* 0x0000240001307983 */ /* 0x000ee40000300800 */
[----:B------:R-:W-:Y:S02]  /*98f0*/  PRMT R33, R32, 0x7632, R33 ;  /* 0x0000763220217816 */ /* 0x000fe40000000021 */
[----:B------:R-:W4:Y:S04]  /*9900*/  LDL.LU R50, [R1+0x3c] ;  /* 0x00003c0001327983 */ /* 0x000f280000300800 */
[----:B------:R-:W3:Y:S04]  /*9910*/  LDL.LU R51, [R1+0x20] ;  /* 0x0000200001337983 */ /* 0x000ee80000300800 */
[----:B------:R-:W3:Y:S04]  /*9920*/  LDL.LU R49, [R1+0x10] ;  /* 0x0000100001317983 */ /* 0x000ee80000300800 */
[----:B------:R-:W3:Y:S04]  /*9930*/  LDL.LU R125, [R1+0x14] ;  /* 0x00001400017d7983 */ /* 0x000ee80000300800 */
[----:B------:R-:W3:Y:S04]  /*9940*/  LDL.LU R124, [R1+0x8] ;  /* 0x00000800017c7983 */ /* 0x000ee80000300800 */
[----:B------:R-:W3:Y:S04]  /*9950*/  LDL.LU R123, [R1+0x2a8] ;  /* 0x0002a800017b7983 */ /* 0x000ee80000300800 */
[----:B------:R-:W-:Y:S04]  /*9960*/  STG.E.U16 desc[UR6][R52.64+0x4], R32 ;  /* 0x0000042034007986 */ /* 0x000fe8000c101506 */
[----:B------:R-:W3:Y:S04]  /*9970*/  LDL.LU R122, [R1+0x2a4] ;  /* 0x0002a400017a7983 */ /* 0x000ee80000300800 */
[----:B------:R0:W-:Y:S04]  /*9980*/  STG.E.U16 desc[UR6][R52.64+0x6], R33 ;  /* 0x0000062134007986 */ /* 0x0001e8000c101506 */
[----:B0-----:R-:W2:Y:S01]  /*9990*/  LDL.LU R52, [R1+0x54] ;  /* 0x0000540001347983 */ /* 0x001ea20000300800 */
[----:B------:R-:W-:-:S03]  /*99a0*/  PRMT R32, R30, 0x7632, R32 ;  /* 0x000076321e207816 */ /* 0x000fc60000000020 */
[----:B------:R-:W4:Y:S01]  /*99b0*/  LDL.LU R53, [R1+0x38] ;  /* 0x0000380001357983 */ /* 0x000f220000300800 */
[----:B------:R-:W-:-:S03]  /*99c0*/  PRMT R33, R31, 0x7632, R33 ;  /* 0x000076321f217816 */ /* 0x000fc60000000021 */
[----:B------:R0:W-:Y:S04]  /*99d0*/  STG.E.U16 desc[UR6][R54.64], R30 ;  /* 0x0000001e36007986 */ /* 0x0001e8000c101506 */
[----:B------:R2:W-:Y:S01]  /*99e0*/  STG.E.U16 desc[UR6][R54.64+0x4], R31 ;  /* 0x0000041f36007986 */ /* 0x0005e2000c101506 */
[----:B0-----:R-:W-:-:S03]  /*99f0*/  F2FP.F16.F32.PACK_AB R30, R59, R58 ;  /* 0x0000003a3b1e723e */ /* 0x001fc600000000ff */
[----:B------:R-:W3:Y:S04]  /*9a00*/  LDL.LU R59, [R1+0x2a0] ;  /* 0x0002a000013b7983 */ /* 0x000ee80000300800 */
[----:B------:R-:W3:Y:S01]  /*9a10*/  LDL.LU R58, [R1+0x29c] ;  /* 0x00029c00013a7983 */ /* 0x000ee20000300800 */
[----:B--2---:R-:W-:-:S03]  /*9a20*/  F2FP.F16.F32.PACK_AB R31, R56, R52 ;  /* 0x00000034381f723e */ /* 0x004fc600000000ff */
[----:B------:R-:W2:Y:S04]  /*9a30*/  LDL.LU R56, [R1+0x298] ;  /* 0x0002980001387983 */ /* 0x000ea80000300800 */
[----:B------:R0:W-:Y:S04]  /*9a40*/  STG.E.U16 desc[UR6][R54.64+0x2], R32 ;  /* 0x0000022036007986 */ /* 0x0001e8000c101506 */
[----:B------:R1:W-:Y:S04]  /*9a50*/  STG.E.U16 desc[UR6][R54.64+0x6], R33 ;  /* 0x0000062136007986 */ /* 0x0003e8000c101506 */
[----:B------:R4:W-:Y:S01]  /*9a60*/  STG.E.U16 desc[UR6][R60.64], R30 ;  /* 0x0000001e3c007986 */ /* 0x0009e2000c101506 */
[----:B0-----:R-:W-:-:S02]  /*9a70*/  PRMT R32, R30, 0x7632, R32 ;  /* 0x000076321e207816 */ /* 0x001fc40000000020 */
[----:B-1----:R-:W-:Y:S02]  /*9a80*/  PRMT R33, R31, 0x7632, R33 ;  /* 0x000076321f217816 */ /* 0x002fe40000000021 */
[----:B----4-:R-:W-:Y:S01]  /*9a90*/  F2FP.F16.F32.PACK_AB R30, R53, R50 ;  /* 0x00000032351e723e */ /* 0x010fe200000000ff */
[----:B------:R0:W-:Y:S04]  /*9aa0*/  STG.E.U16 desc[UR6][R60.64+0x2], R32 ;  /* 0x000002203c007986 */ /* 0x0001e8000c101506 */
[----:B------:R3:W-:Y:S04]  /*9ab0*/  STG.E.U16 desc[UR6][R60.64+0x4], R31 ;  /* 0x0000041f3c007986 */ /* 0x0007e8000c101506 */
[----:B------:R-:W-:Y:S01]  /*9ac0*/  STG.E.U16 desc[UR6][R60.64+0x6], R33 ;  /* 0x000006213c007986 */ /* 0x000fe2000c101506 */
[----:B0-----:R-:W-:-:S03]  /*9ad0*/  PRMT R32, R30, 0x7632, R32 ;  /* 0x000076321e207816 */ /* 0x001fc60000000020 */
[----:B------:R0:W-:Y:S01]  /*9ae0*/  STG.E.U16 desc[UR6][R62.64], R30 ;  /* 0x0000001e3e007986 */ /* 0x0001e2000c101506 */
[----:B---3--:R-:W-:Y:S02]  /*9af0*/  F2FP.F16.F32.PACK_AB R31, R51, R48 ;  /* 0x00000030331f723e */ /* 0x008fe400000000ff */
[----:B0-----:R-:W-:Y:S02]  /*9b00*/  F2FP.F16.F32.PACK_AB R30, R59, R58 ;  /* 0x0000003a3b1e723e */ /* 0x001fe400000000ff */
[----:B--2---:R-:W-:Y:S02]  /*9b10*/  F2FP.F16.F32.PACK_AB R36, R124, R56 ;  /* 0x000000387c24723e */ /* 0x004fe400000000ff */
[----:B------:R-:W2:Y:S04]  /*9b20*/  LDL.LU R56, [R1+0x294] ;  /* 0x0002940001387983 */ /* 0x000ea80000300800 */
[----:B------:R0:W5:Y:S04]  /*9b30*/  LDL.LU R59, [R1+0x290] ;  /* 0x00029000013b7983 */ /* 0x0001680000300800 */
[----:B------:R0:W5:Y:S04]  /*9b40*/  LDL.LU R58, [R1+0x28c] ;  /* 0x00028c00013a7983 */ /* 0x0001680000300800 */
[----:B------:R-:W3:Y:S04]  /*9b50*/  LDL.LU R124, [R1+0x140] ;  /* 0x00014000017c7983 */ /* 0x000ee80000300800 */
[----:B------:R-:W4:Y:S01]  /*9b60*/  LDL.LU R48, [R1+0x1a4] ;  /* 0x0001a40001307983 */ /* 0x000f220000300800 */
[----:B------:R-:W-:-:S02]  /*9b70*/  F2FP.F16.F32.PACK_AB R34, R49, R125 ;  /* 0x0000007d3122723e */ /* 0x000fc400000000ff */
[----:B------:R-:W-:Y:S01]  /*9b80*/  PRMT R35, R31, 0x7632, R35 ;  /* 0x000076321f237816 */ /* 0x000fe20000000023 */
[----:B------:R1:W-:Y:S01]  /*9b90*/  STG.E.U16 desc[UR6][R62.64+0x4], R31 ;  /* 0x0000041f3e007986 */ /* 0x0003e2000c101506 */
[----:B------:R-:W-:Y:S02]  /*9ba0*/  PRMT R33, R34, 0x7632, R33 ;  /* 0x0000763222217816 */ /* 0x000fe40000000021 */
[----:B------:R-:W-:Y:S02]  /*9bb0*/  PRMT R37, R36, 0x7632, R37 ;  /* 0x0000763224257816 */ /* 0x000fe40000000025 */
[----:B------:R-:W-:Y:S01]  /*9bc0*/  F2FP.F16.F32.PACK_AB R122, R123, R122 ;  /* 0x0000007a7b7a723e */ /* 0x000fe200000000ff */
[----:B------:R0:W-:Y:S01]  /*9bd0*/  STG.E.U16 desc[UR6][R62.64+0x2], R32 ;  /* 0x000002203e007986 */ /* 0x0001e2000c101506 */
[----:B------:R-:W-:Y:S02]  /*9be0*/  F2FP.F16.F32.PACK_AB R120, R121, R120 ;  /* 0x000000787978723e */ /* 0x000fe400000000ff */
[----:B------:R-:W-:Y:S01]  /*9bf0*/  F2FP.F16.F32.PACK_AB R118, R119, R118 ;  /* 0x000000767776723e */ /* 0x000fe200000000ff */
[----:B------:R-:W-:Y:S01]  /*9c00*/  STG.E.U16 desc[UR6][R62.64+0x6], R35 ;  /* 0x000006233e007986 */ /* 0x000fe2000c101506 */
[----:B-1----:R-:W-:-:S02]  /*9c10*/  PRMT R31, R30, 0x7632, R31 ;  /* 0x000076321e1f7816 */ /* 0x002fc4000000001f */
[----:B------:R-:W-:Y:S01]  /*9c20*/  F2FP.F16.F32.PACK_AB R114, R115, R114 ;  /* 0x000000727372723e */ /* 0x000fe200000000ff */
[----:B------:R1:W-:Y:S01]  /*9c30*/  STG.E.U16 desc[UR6][R64.64], R34 ;  /* 0x0000002240007986 */ /* 0x0003e2000c101506 */
[----:B------:R-:W-:Y:S02]  /*9c40*/  F2FP.F16.F32.PACK_AB R116, R117, R116 ;  /* 0x000000747574723e */ /* 0x000fe400000000ff */
[----:B0-----:R-:W-:Y:S01]  /*9c50*/  PRMT R32, R122, 0x7632, R32 ;  /* 0x000076327a207816 */ /* 0x001fe20000000020 */
[----:B------:R-:W-:Y:S04]  /*9c60*/  STG.E.U16 desc[UR6][R64.64+0x2], R33 ;  /* 0x0000022140007986 */ /* 0x000fe8000c101506 */
[----:B------:R-:W-:Y:S04]  /*9c70*/  STG.E.U16 desc[UR6][R64.64+0x4], R36 ;  /* 0x0000042440007986 */ /* 0x000fe8000c101506 */
[----:B------:R-:W-:Y:S01]  /*9c80*/  STG.E.U16 desc[UR6][R64.64+0x6], R37 ;  /* 0x0000062540007986 */ /* 0x000fe2000c101506 */
[----:B-1----:R-:W-:-:S03]  /*9c90*/  PRMT R34, R120, 0x7632, R34 ;  /* 0x0000763278227816 */ /* 0x002fc60000000022 */
[----:B------:R0:W-:Y:S01]  /*9ca0*/  STG.E.U16 desc[UR6][R66.64], R30 ;  /* 0x0000001e42007986 */ /* 0x0001e2000c101506 */
[----:B------:R-:W-:-:S03]  /*9cb0*/  F2FP.F16.F32.PACK_AB R112, R113, R112 ;  /* 0x000000707170723e */ /* 0x000fc600000000ff */
[----:B------:R1:W-:Y:S01]  /*9cc0*/  STG.E.U16 desc[UR6][R66.64+0x2], R31 ;  /* 0x0000021f42007986 */ /* 0x0003e2000c101506 */
[----:B------:R-:W-:Y:S02]  /*9cd0*/  F2FP.F16.F32.PACK_AB R110, R111, R110 ;  /* 0x0000006e6f6e723e */ /* 0x000fe400000000ff */
[----:B------:R-:W-:Y:S01]  /*9ce0*/  F2FP.F16.F32.PACK_AB R106, R107, R106 ;  /* 0x0000006a6b6a723e */ /* 0x000fe200000000ff */
[----:B------:R-:W-:Y:S01]  /*9cf0*/  STG.E.U16 desc[UR6][R66.64+0x4], R122 ;  /* 0x0000047a42007986 */ /* 0x000fe2000c101506 */
[----:B0-----:R-:W-:-:S03]  /*9d00*/  PRMT R30, R118, 0x7632, R30 ;  /* 0x00007632761e7816 */ /* 0x001fc6000000001e */
[----:B------:R-:W-:Y:S01]  /*9d10*/  STG.E.U16 desc[UR6][R66.64+0x6], R32 ;  /* 0x0000062042007986 */ /* 0x000fe2000c101506 */
[----:B-1----:R-:W-:-:S03]  /*9d20*/  PRMT R31, R114, 0x7632, R31 ;  /* 0x00007632721f7816 */ /* 0x002fc6000000001f */
[----:B------:R-:W-:Y:S01]  /*9d30*/  STG.E.U16 desc[UR6][R68.64], R120 ;  /* 0x0000007844007986 */ /* 0x000fe2000c101506 */
[----:B------:R-:W-:Y:S02]  /*9d40*/  PRMT R35, R116, 0x7632, R35 ;  /* 0x0000763274237816 */ /* 0x000fe40000000023 */
[----:B------:R-:W-:Y:S01]  /*9d50*/  PRMT R36, R112, 0x7632, R36 ;  /* 0x0000763270247816 */ /* 0x000fe20000000024 */
[----:B------:R-:W-:Y:S01]  /*9d60*/  STG.E.U16 desc[UR6][R68.64+0x2], R34 ;  /* 0x0000022244007986 */ /* 0x000fe2000c101506 */
[----:B------:R-:W-:-:S03]  /*9d70*/  F2FP.F16.F32.PACK_AB R108, R109, R108 ;  /* 0x0000006c6d6c723e */ /* 0x000fc600000000ff */
[----:B------:R-:W-:Y:S01]  /*9d80*/  STG.E.U16 desc[UR6][R68.64+0x4], R118 ;  /* 0x0000047644007986 */ /* 0x000fe2000c101506 */
[----:B------:R-:W-:-:S03]  /*9d90*/  F2FP.F16.F32.PACK_AB R104, R105, R104 ;  /* 0x000000686968723e */ /* 0x000fc600000000ff */
        /* <DEDUP_REMOVED lines=10> */
[----:B------:R-:W-:Y:S02]  /*9e40*/  F2FP.F16.F32.PACK_AB R96, R97, R96 ;  /* 0x000000606160723e */ /* 0x000fe400000000ff */
[----:B------:R-:W-:Y:S01]  /*9e50*/  F2FP.F16.F32.PACK_AB R29, R57, R29 ;  /* 0x0000001d391d723e */ /* 0x000fe200000000ff */
[----:B------:R-:W-:Y:S01]  /*9e60*/  STG.E.U16 desc[UR6][R72.64], R112 ;  /* 0x0000007048007986 */ /* 0x000fe2000c101506 */
[----:B------:R-:W-:Y:S02]  /*9e70*/  PRMT R37, R108, 0x7632, R37 ;  /* 0x000076326c257816 */ /* 0x000fe40000000025 */
[----:B------:R-:W-:Y:S01]  /*9e80*/  F2FP.F16.F32.PACK_AB R27, R28, R27 ;  /* 0x0000001b1c1b723e */ /* 0x000fe200000000ff */
[----:B------:R-:W-:Y:S01]  /*9e90*/  STG.E.U16 desc[UR6][R72.64+0x2], R36 ;  /* 0x0000022448007986 */ /* 0x000fe2000c101506 */
[----:B------:R-:W-:Y:S02]  /*9ea0*/  F2FP.F16.F32.PACK_AB R25, R26, R25 ;  /* 0x000000191a19723e */ /* 0x000fe400000000ff */
[----:B------:R-:W-:Y:S01]  /*9eb0*/  PRMT R38, R104, 0x7632, R38 ;  /* 0x0000763268267816 */ /* 0x000fe20000000026 */
[----:B------:R-:W-:Y:S01]  /*9ec0*/  STG.E.U16 desc[UR6][R72.64+0x4], R110 ;  /* 0x0000046e48007986 */ /* 0x000fe2000c101506 */
[----:B------:R-:W-:-:S02]  /*9ed0*/  F2FP.F16.F32.PACK_AB R23, R24, R23 ;  /* 0x000000171817723e */ /* 0x000fc400000000ff */
[----:B------:R-:W-:Y:S01]  /*9ee0*/  F2FP.F16.F32.PACK_AB R21, R22, R21 ;  /* 0x000000151615723e */ /* 0x000fe200000000ff */
[----:B------:R0:W-:Y:S01]  /*9ef0*/  STG.E.U16 desc[UR6][R72.64+0x6], R30 ;  /* 0x0000061e48007986 */ /* 0x0001e2000c101506 */
[----:B------:R-:W-:Y:S02]  /*9f00*/  PRMT R39, R100, 0x7632, R39 ;  /* 0x0000763264277816 */ /* 0x000fe40000000027 */
[----:B------:R-:W-:Y:S01]  /*9f10*/  F2FP.F16.F32.PACK_AB R19, R20, R19 ;  /* 0x000000131413723e */ /* 0x000fe200000000ff */
[----:B------:R1:W-:Y:S01]  /*9f20*/  STG.E.U16 desc[UR6][R74.64+0x6], R31 ;  /* 0x0000061f4a007986 */ /* 0x0003e2000c101506 */
[----:B------:R-:W-:Y:S02]  /*9f30*/  F2FP.F16.F32.PACK_AB R17, R18, R17 ;  /* 0x000000111211723e */ /* 0x000fe400000000ff */
[----:B------:R-:W-:Y:S02]  /*9f40*/  PRMT R40, R96, 0x7632, R40 ;  /* 0x0000763260287816 */ /* 0x000fe40000000028 */
[----:B------:R-:W-:-:S02]  /*9f50*/  PRMT R28, R29, 0x7632, R28 ;  /* 0x000076321d1c7816 */ /* 0x000fc4000000001c */
[----:B0-----:R-:W-:Y:S02]  /*9f60*/  PRMT R30, R102, 0x7632, R30 ;  /* 0x00007632661e7816 */ /* 0x001fe4000000001e */
[----:B------:R-:W-:Y:S02]  /*9f70*/  F2FP.F16.F32.PACK_AB R15, R16, R15 ;  /* 0x0000000f100f723e */ /* 0x000fe400000000ff */
[----:B-1----:R-:W-:Y:S02]  /*9f80*/  PRMT R31, R98, 0x7632, R31 ;  /* 0x00007632621f7816 */ /* 0x002fe4000000001f */
[----:B------:R-:W-:Y:S01]  /*9f90*/  F2FP.F16.F32.PACK_AB R13, R14, R13 ;  /* 0x0000000d0e0d723e */ /* 0x000fe200000000ff */
[----:B------:R0:W-:Y:S01]  /*9fa0*/  STG.E.U16 desc[UR6][R74.64], R108 ;  /* 0x0000006c4a007986 */ /* 0x0001e2000c101506 */
[----:B------:R-:W-:Y:S02]  /*9fb0*/  PRMT R41, R27, 0x7632, R41 ;  /* 0x000076321b297816 */ /* 0x000fe40000000029 */
[----:B------:R-:W-:Y:S01]  /*9fc0*/  PRMT R24, R25, 0x7632, R24 ;  /* 0x0000763219187816 */ /* 0x000fe20000000018 */
[----:B------:R0:W-:Y:S01]  /*9fd0*/  STG.E.U16 desc[UR6][R74.64+0x2], R37 ;  /* 0x000002254a007986 */ /* 0x0001e2000c101506 */
[----:B------:R-:W-:-:S02]  /*9fe0*/  F2FP.F16.F32.PACK_AB R11, R12, R11 ;  /* 0x0000000b0c0b723e */ /* 0x000fc400000000ff */
[----:B------:R-:W-:Y:S01]  /*9ff0*/  F2FP.F16.F32.PACK_AB R9, R10, R9 ;  /* 0x000000090a09723e */ /* 0x000fe200000000ff */
[----:B------:R0:W-:Y:S01]  /*a000*/  STG.E.U16 desc[UR6][R74.64+0x4], R106 ;  /* 0x0000046a4a007986 */ /* 0x0001e2000c101506 */
[----:B------:R-:W-:Y:S02]  /*a010*/  PRMT R42, R23, 0x7632, R42 ;  /* 0x00007632172a7816 */ /* 0x000fe4000000002a */
[----:B------:R-:W-:Y:S01]  /*a020*/  PRMT R20, R21, 0x7632, R20 ;  /* 0x0000763215147816 */ /* 0x000fe20000000014 */
[----:B------:R0:W-:Y:S01]  /*a030*/  STG.E.U16 desc[UR6][R76.64], R104 ;  /* 0x000000684c007986 */ /* 0x0001e2000c101506 */
[----:B------:R-:W-:Y:S02]  /*a040*/  F2FP.F16.F32.PACK_AB R7, R8, R7 ;  /* 0x000000070807723e */ /* 0x000fe400000000ff */
[----:B------:R-:W-:Y:S01]  /*a050*/  F2FP.F16.F32.PACK_AB R5, R6, R5 ;  /* 0x000000050605723e */ /* 0x000fe200000000ff */
[----:B------:R0:W-:Y:S01]  /*a060*/  STG.E.U16 desc[UR6][R76.64+0x2], R38 ;  /* 0x000002264c007986 */ /* 0x0001e2000c101506 */
[----:B------:R-:W-:-:S02]  /*a070*/  PRMT R43, R19, 0x7632, R43 ;  /* 0x00007632132b7816 */ /* 0x000fc4000000002b */
[----:B------:R-:W-:Y:S01]  /*a080*/  PRMT R16, R17, 0x7632, R16 ;  /* 0x0000763211107816 */ /* 0x000fe20000000010 */
[----:B------:R0:W-:Y:S01]  /*a090*/  STG.E.U16 desc[UR6][R76.64+0x4], R102 ;  /* 0x000004664c007986 */ /* 0x0001e2000c101506 */
[----:B------:R-:W-:Y:S02]  /*a0a0*/  F2FP.F16.F32.PACK_AB R3, R4, R3 ;  /* 0x000000030403723e */ /* 0x000fe400000000ff */
[----:B------:R-:W-:Y:S01]  /*a0b0*/  F2FP.F16.F32.PACK_AB R0, R0, R2 ;  /* 0x000000020000723e */ /* 0x000fe200000000ff */
[----:B------:R0:W-:Y:S01]  /*a0c0*/  STG.E.U16 desc[UR6][R76.64+0x6], R30 ;  /* 0x0000061e4c007986 */ /* 0x0001e2000c101506 */
[----:B------:R-:W-:Y:S02]  /*a0d0*/  PRMT R44, R15, 0x7632, R44 ;  /* 0x000076320f2c7816 */ /* 0x000fe4000000002c */
[----:B------:R-:W-:Y:S01]  /*a0e0*/  PRMT R12, R13, 0x7632, R12 ;  /* 0x000076320d0c7816 */ /* 0x000fe2000000000c */
[----:B------:R0:W-:Y:S01]  /*a0f0*/  STG.E.U16 desc[UR6][R78.64], R100 ;  /* 0x000000644e007986 */ /* 0x0001e2000c101506 */
[----:B------:R-:W-:-:S02]  /*a100*/  PRMT R45, R11, 0x7632, R45 ;  /* 0x000076320b2d7816 */ /* 0x000fc4000000002d */
[----:B------:R-:W-:Y:S01]  /*a110*/  PRMT R8, R9, 0x7632, R8 ;  /* 0x0000763209087816 */ /* 0x000fe20000000008 */
[----:B------:R0:W-:Y:S01]  /*a120*/  STG.E.U16 desc[UR6][R78.64+0x2], R39 ;  /* 0x000002274e007986 */ /* 0x0001e2000c101506 */
[----:B------:R-:W-:-:S03]  /*a130*/  PRMT R46, R7, 0x7632, R46 ;  /* 0x00007632072e7816 */ /* 0x000fc6000000002e */
[----:B------:R0:W-:Y:S01]  /*a140*/  STG.E.U16 desc[UR6][R78.64+0x4], R98 ;  /* 0x000004624e007986 */ /* 0x0001e2000c101506 */
[----:B------:R-:W-:-:S03]  /*a150*/  PRMT R6, R5, 0x7632, R6 ;  /* 0x0000763205067816 */ /* 0x000fc60000000006 */
[----:B------:R0:W-:Y:S01]  /*a160*/  STG.E.U16 desc[UR6][R78.64+0x6], R31 ;  /* 0x0000061f4e007986 */ /* 0x0001e2000c101506 */
[----:B------:R-:W-:-:S03]  /*a170*/  PRMT R47, R3, 0x7632, R47 ;  /* 0x00007632032f7816 */ /* 0x000fc6000000002f */
[----:B------:R0:W-:Y:S01]  /*a180*/  STG.E.U16 desc[UR6][R80.64], R96 ;  /* 0x0000006050007986 */ /* 0x0001e2000c101506 */
[----:B------:R-:W-:-:S03]  /*a190*/  PRMT R2, R0, 0x7632, R2 ;  /* 0x0000763200027816 */ /* 0x000fc60000000002 */
        /* <DEDUP_REMOVED lines=28> */
[----:B--2---:R-:W-:-:S03]  /*a360*/  IADD3 R56, P1, R56, 0x9, RZ ;  /* 0x0000000938387810 */ /* 0x004fc60007f3e0ff */
[----:B------:R0:W-:Y:S04]  /*a370*/  STG.E.U16 desc[UR6][R94.64+0x2], R47 ;  /* 0x0000022f5e007986 */ /* 0x0001e8000c101506 */
[----:B------:R0:W-:Y:S01]  /*a380*/  STG.E.U16 desc[UR6][R94.64+0x4], R0 ;  /* 0x000004005e007986 */ /* 0x0001e2000c101506 */
[----:B---3--:R-:W-:Y:S02]  /*a390*/  IADD3.X R124, RZ, R124, RZ, P1, !PT ;  /* 0x0000007cff7c7210 */ /* 0x008fe40000ffe4ff */
        /* <DEDUP_REMOVED lines=8> */
.L_x_3163:
        /* <DEDUP_REMOVED lines=14> */
.L_x_3245:


//--------------------- .text._ZN13group_norm_v214gn_cuda_kernelI6__halfLi480ELi2ELi16ELi60ELi1024ELb1ELi32ELi960ELi960ELi4ELb1ELi7ELb0ELb0ENS_16CompileConditionILi900EEEEEvPT_PKS4_S7_S7_flPfS8_Pj --------------------------
	.section	.text._ZN13group_norm_v214gn_cuda_kernelI6__halfLi480ELi2ELi16ELi60ELi1024ELb1ELi32ELi960ELi960ELi4ELb1ELi7ELb0ELb0ENS_16CompileConditionILi900EEEEEvPT_PKS4_S7_S7_flPfS8_Pj,"ax",@progbits
	.align	128
        .global         _ZN13group_norm_v214gn_cuda_kernelI6__halfLi480ELi2ELi16ELi60ELi1024ELb1ELi32ELi960ELi960ELi4ELb1ELi7ELb0ELb0ENS_16CompileConditionILi900EEEEEvPT_PKS4_S7_S7_flPfS8_Pj
        .type           _ZN13group_norm_v214gn_cuda_kernelI6__halfLi480ELi2ELi16ELi60ELi1024ELb1ELi32ELi960ELi960ELi4ELb1ELi7ELb0ELb0ENS_16CompileConditionILi900EEEEEvPT_PKS4_S7_S7_flPfS8_Pj,@function
        .size           _ZN13group_norm_v214gn_cuda_kernelI6__halfLi480ELi2ELi16ELi60ELi1024ELb1ELi32ELi960ELi960ELi4ELb1ELi7ELb0ELb0ENS_16CompileConditionILi900EEEEEvPT_PKS4_S7_S7_flPfS8_Pj,(.L_x_3246 - _ZN13group_norm_v214gn_cuda_kernelI6__halfLi480ELi2ELi16ELi60ELi1024ELb1ELi32ELi960ELi960ELi4ELb1ELi7ELb0ELb0ENS_16CompileConditionILi900EEEEEvPT_PKS4_S7_S7_flPfS8_Pj)
        .other          _ZN13group_norm_v214gn_cuda_kernelI6__halfLi480ELi2ELi16ELi60ELi1024ELb1ELi32ELi960ELi960ELi4ELb1ELi7ELb0ELb0ENS_16CompileConditionILi900EEEEEvPT_PKS4_S7_S7_flPfS8_Pj,@"STO_CUDA_ENTRY STV_DEFAULT"
_ZN13group_norm_v214gn_cuda_kernelI6__halfLi480ELi2ELi16ELi60ELi1024ELb1ELi32ELi960ELi960ELi4ELb1ELi7ELb0ELb0ENS_16CompileConditionILi900EEEEEvPT_PKS4_S7_S7_flPfS8_Pj:
.text._ZN13group_norm_v214gn_cuda_kernelI6__halfLi480ELi2ELi16ELi60ELi1024ELb1ELi32ELi960ELi960ELi4ELb1ELi7ELb0ELb0ENS_16CompileConditionILi900EEEEEvPT_PKS4_S7_S7_flPfS8_Pj:
        /* <DEDUP_REMOVED lines=27> */
.L_x_3172:
        /* <DEDUP_REMOVED lines=20> */
[----:B------:R-:W-:Y:S01]  /*02f0*/  IADD3 R15, R29, 0x4b00, RZ ;  /* 0x00004b001d0f7810 */ /* 0x000fe20007ffe0ff */
[----:B--2---:R-:W-:-:S05]  /*0300*/  IMAD R13, R4, 0xf0000, RZ ;  /* 0x000f0000040d7824 */ /* 0x004fca00078e02ff */
[----:B------:R-:W-:-:S04]  /*0310*/  IADD3 R13, R31, R13, RZ ;  /* 0x0000000d1f0d7210 */ /* 0x000fc80007ffe0ff */
[----:B------:R-:W-:Y:S02]  /*0320*/  IADD3.X R3, RZ, R13, RZ, P0, !PT ;  /* 0x0000000dff037210 */ /* 0x000fe400007fe4ff */
[----:B------:R-:W-:-:S04]  /*0330*/  LEA R34, P0, R2, UR8, 0x1 ;  /* 0x0000000802227c11 */ /* 0x000fc8000f8008ff */
[----:B------:R-:W-:Y:S01]  /*0340*/  LEA.HI.X R35, R2, UR9, R3, 0x1, P0 ;  /* 0x0000000902237c11 */ /* 0x000fe200080f0c03 */
[----:B------:R0:W-:Y:S05]  /*0350*/  STL [R1+0x54], R3 ;  /* 0x0000540301007387 */ /* 0x0001ea0000100800 */
[----:B------:R-:W2:Y:S01]  /*0360*/  LDG.E.64.CONSTANT R34, desc[UR6][R34.64] ;  /* 0x0000000622227981 */ /* 0x000ea2000c1e9b00 */
[----:B0-----:R-:W-:-:S04]  /*0370*/  IADD3 R3, R29, 0x780, RZ ;  /* 0x000007801d037810 */ /* 0x001fc80007ffe0ff */
[----:B------:R-:W-:-:S04]  /*0380*/  IADD3 R3, P0, R3, R30, RZ ;  /* 0x0000001e03037210 */ /* 0x000fc80007f1e0ff */
[----:B------:R-:W-:Y:S02]  /*0390*/  IADD3.X R4, RZ, R13, RZ, P0, !PT ;  /* 0x0000000dff047210 */ /* 0x000fe400007fe4ff */
        /* <DEDUP_REMOVED lines=64> */
[----:B------:R-:W-:-:S03]  /*07a0*/  IADD3.X R19, RZ, R13, RZ, P0, !PT ;  /* 0x0000000dff137210 */ /* 0x000fc600007fe4ff */
        /* <DEDUP_REMOVED lines=36> */
[----:B------:R-:W-:Y:S01]  /*09f0*/  ULDC.64 UR8, c[0x0][0x220] ;  /* 0x0000880000087ab9 */ /* 0x000fe20000000a00 */
[--C-:B--2---:R-:W-:Y:S02]  /*0a00*/  HADD2.F32 R53, -RZ, R34.reuse.H0_H0 ;  /* 0x20000022ff357230 */ /* 0x104fe40000004100 */
[----:B------:R-:W-:Y:S01]  /*0a10*/  HADD2.F32 R60, -RZ, R34.H1_H1 ;  /* 0x30000022ff3c7230 */ /* 0x000fe20000004100 */
[----:B------:R-:W2:Y:S01]  /*0a20*/  LDG.E.64.CONSTANT R32, desc[UR6][R32.64] ;  /* 0x0000000620207981 */ /* 0x000ea2000c1e9b00 */
[----:B0-----:R-:W-:Y:S02]  /*0a30*/  SHF.L.U32 R30, R28, 0x1, RZ ;  /* 0x000000011c1e7819 */ /* 0x001fe400000006ff */
[----:B-1----:R-:W-:Y:S02]  /*0a40*/  SHF.R.U32.HI R13, RZ, 0x1f, R28 ;  /* 0x0000001fff0d7819 */ /* 0x002fe4000001161c */
[----:B------:R-:W-:-:S02]  /*0a50*/  IADD3 R28, P0, R30, UR8, RZ ;  /* 0x000000081e1c7c10 */ /* 0x000fc4000ff1e0ff */
[----:B------:R-:W-:Y:S01]  /*0a60*/  IADD3 R30, P1, R30, UR10, RZ ;  /* 0x0000000a1e1e7c10 */ /* 0x000fe2000ff3e0ff */
[----:B------:R-:W-:Y:S01]  /*0a70*/  FADD.FTZ R34, RZ, R53 ;  /* 0x00000035ff227221 */ /* 0x000fe20000010000 */
[C---:B------:R-:W-:Y:S02]  /*0a80*/  IADD3.X R29, R13.reuse, UR9, RZ, P0, !PT ;  /* 0x000000090d1d7c10 */ /* 0x040fe400087fe4ff */
[----:B------:R-:W-:Y:S01]  /*0a90*/  IADD3.X R31, R13, UR11, RZ, P1, !PT ;  /* 0x0000000b0d1f7c10 */ /* 0x000fe20008ffe4ff */
[----:B------:R-:W-:Y:S01]  /*0aa0*/  FFMA.FTZ R13, R53, R53, RZ ;  /* 0x00000035350d7223 */ /* 0x000fe200000100ff */
[--C-:B------:R-:W-:Y:S02]  /*0ab0*/  HADD2.F32 R59, -RZ, R35.reuse.H0_H0 ;  /* 0x20000023ff3b7230 */ /* 0x100fe40000004100 */
[----:B------:R-:W-:Y:S01]  /*0ac0*/  FADD.FTZ R34, R34, R60 ;  /* 0x0000003c22227221 */ /* 0x000fe20000010000 */
[----:B------:R-:W-:Y:S02]  /*0ad0*/  HADD2.F32 R58, -RZ, R35.H1_H1 ;  /* 0x30000023ff3a7230 */ /* 0x000fe40000004100 */
[----:B------:R-:W-:Y:S01]  /*0ae0*/  FFMA.FTZ R13, R60, R60, R13 ;  /* 0x0000003c3c0d7223 */ /* 0x000fe2000001000d */
[----:B---3--:R-:W-:-:S02]  /*0af0*/  HADD2.F32 R51, -RZ, R38.H0_H0 ;  /* 0x20000026ff337230 */ /* 0x008fc40000004100 */
[----:B------:R-:W-:Y:S01]  /*0b00*/  FADD.FTZ R34, R34, R59 ;  /* 0x0000003b22227221 */ /* 0x000fe20000010000 */
[----:B------:R-:W-:Y:S02]  /*0b10*/  HADD2.F32 R50, -RZ, R38.H1_H1 ;  /* 0x30000026ff327230 */ /* 0x000fe40000004100 */
[----:B------:R-:W-:Y:S01]  /*0b20*/  FFMA.FTZ R13, R59, R59, R13 ;  /* 0x0000003b3b0d7223 */ /* 0x000fe2000001000d */
[--C-:B------:R-:W-:Y:S02]  /*0b30*/  HADD2.F32 R61, -RZ, R39.reuse.H0_H0 ;  /* 0x20000027ff3d7230 */ /* 0x100fe40000004100 */
[----:B------:R-:W-:Y:S01]  /*0b40*/  FADD.FTZ R34, R34, R58 ;  /* 0x0000003a22227221 */ /* 0x000fe20000010000 */
[----:B------:R-:W-:Y:S02]  /*0b50*/  HADD2.F32 R57, -RZ, R39.H1_H1 ;  /* 0x30000027ff397230 */ /* 0x000fe40000004100 */
[----:B------:R-:W-:Y:S01]  /*0b60*/  FFMA.FTZ R13, R58, R58, R13 ;  /* 0x0000003a3a0d7223 */ /* 0x000fe2000001000d */
[----:B----4-:R-:W-:-:S02]  /*0b70*/  HADD2.F32 R56, -RZ, R40.H1_H1 ;  /* 0x30000028ff387230 */ /* 0x010fc40000004100 */
[----:B------:R-:W-:Y:S01]  /*0b80*/  FADD.FTZ R34, R34, R51 ;  /* 0x0000003322227221 */ /* 0x000fe20000010000 */
[--C-:B------:R-:W-:Y:S02]  /*0b90*/  HADD2.F32 R55, -RZ, R41.reuse.H0_H0 ;  /* 0x20000029ff377230 */ /* 0x100fe40000004100 */
[----:B------:R-:W-:Y:S01]  /*0ba0*/  FFMA.FTZ R13, R51, R51, R13 ;  /* 0x00000033330d7223 */ /* 0x000fe2000001000d */
[----:B------:R-:W-:Y:S02]  /*0bb0*/  HADD2.F32 R54, -RZ, R41.H1_H1 ;  /* 0x30000029ff367230 */ /* 0x000fe40000004100 */
[----:B------:R-:W-:Y:S01]  /*0bc0*/  FADD.FTZ R34, R34, R50 ;  /* 0x0000003222227221 */ /* 0x000fe20000010000 */
[----:B------:R-:W5:Y:S01]  /*0bd0*/  LDG.E.64.CONSTANT R28, desc[UR6][R28.64] ;  /* 0x000000061c1c7981 */ /* 0x000f62000c1e9b00 */
[----:B------:R-:W-:Y:S02]  /*0be0*/  FFMA.FTZ R13, R50, R50, R13 ;  /* 0x00000032320d7223 */ /* 0x000fe4000001000d */
[----:B------:R-:W-:Y:S01]  /*0bf0*/  FADD.FTZ R34, R34, R61 ;  /* 0x0000003d22227221 */ /* 0x000fe20000010000 */
[----:B------:R-:W5:Y:S01]  /*0c00*/  LDG.E.64.CONSTANT R30, desc[UR6][R30.64] ;  /* 0x000000061e1e7981 */ /* 0x000f62000c1e9b00 */
[----:B------:R-:W-:Y:S01]  /*0c10*/  FFMA.FTZ R13, R61, R61, R13 ;  /* 0x0000003d3d0d7223 */ /* 0x000fe2000001000d */
[----:B------:R-:W-:-:S02]  /*0c20*/  HADD2.F32 R35, -RZ, R40.H0_H0 ;  /* 0x20000028ff237230 */ /* 0x000fc40000004100 */
[----:B------:R-:W-:Y:S01]  /*0c30*/  FADD.FTZ R34, R34, R57 ;  /* 0x0000003922227221 */ /* 0x000fe20000010000 */
[----:B------:R-:W-:-:S03]  /*0c40*/  FFMA.FTZ R13, R57, R57, R13 ;  /* 0x00000039390d7223 */ /* 0x000fc6000001000d */
[----:B------:R-:W-:Y:S01]  /*0c50*/  FADD.FTZ R34, R34, R35 ;  /* 0x0000002322227221 */ /* 0x000fe20000010000 */
[----:B------:R-:W-:-:S03]  /*0c60*/  FFMA.FTZ R13, R35, R35, R13 ;  /* 0x00000023230d7223 */ /* 0x000fc6000001000d */
[----:B------:R-:W-:Y:S01]  /*0c70*/  FADD.FTZ R34, R34, R56 ;  /* 0x0000003822227221 */ /* 0x000fe20000010000 */
[----:B------:R-:W-:Y:S01]  /*0c80*/  FFMA.FTZ R13, R56, R56, R13 ;  /* 0x00000038380d7223 */ /* 0x000fe2000001000d */
[----:B------:R-:W-:Y:S02]  /*0c90*/  STL [R1+0x4], R51 ;  /* 0x0000043301007387 */ /* 0x000fe40000100800 */
[----:B------:R-:W-:Y:S01]  /*0ca0*/  FADD.FTZ R34, R34, R55 ;  /* 0x0000003722227221 */ /* 0x000fe20000010000 */
[----:B------:R-:W-:Y:S01]  /*0cb0*/  FFMA.FTZ R13, R55, R55, R13 ;  /* 0x00000037370d7223 */ /* 0x000fe2000001000d */
[----:B------:R-:W-:Y:S02]  /*0cc0*/  STL [R1], R50 ;  /* 0x0000003201007387 */ /* 0x000fe40000100800 */
[----:B------:R-:W-:Y:S02]  /*0cd0*/  FADD.FTZ R34, R34, R54 ;  /* 0x0000003622227221 */ /* 0x000fe40000010000 */
[----:B------:R0:W-:Y:S01]  /*0ce0*/  STL [R1+0x8], R35 ;  /* 0x0000082301007387 */ /* 0x0001e20000100800 */
[----:B------:R-:W-:Y:S01]  /*0cf0*/  FFMA.FTZ R13, R54, R54, R13 ;  /* 0x00000036360d7223 */ /* 0x000fe2000001000d */
[----:B------:R-:W-:-:S02]  /*0d00*/  HADD2.F32 R38, -RZ, R42.H1_H1 ;  /* 0x3000002aff267230 */ /* 0x000fc40000004100 */
[----:B0-----:R-:W-:-:S05]  /*0d10*/  HADD2.F32 R35, -RZ, R42.H0_H0 ;  /* 0x2000002aff237230 */ /* 0x001fca0000004100 */
[----:B------:R-:W-:Y:S01]  /*0d20*/  FFMA.FTZ R13, R35, R35, R13 ;  /* 0x00000023230d7223 */ /* 0x000fe2000001000d */
[----:B------:R-:W-:Y:S01]  /*0d30*/  FADD.FTZ R34, R34, R35 ;  /* 0x0000002322227221 */ /* 0x000fe20000010000 */
[----:B------:R0:W-:Y:S02]  /*0d40*/  STL [R1+0xc], R35 ;  /* 0x00000c2301007387 */ /* 0x0001e40000100800 */
[----:B------:R-:W-:Y:S01]  /*0d50*/  FFMA.FTZ R13, R38, R38, R13 ;  /* 0x00000026260d7223 */ /* 0x000fe2000001000d */
[----:B------:R-:W-:Y:S01]  /*0d60*/  FADD.FTZ R34, R34, R38 ;  /* 0x0000002622227221 */ /* 0x000fe20000010000 */
[----:B------:R1:W-:Y:S01]  /*0d70*/  STL [R1+0x10], R38 ;  /* 0x0000102601007387 */ /* 0x0003e20000100800 */
[--C-:B0-----:R-:W-:Y:S02]  /*0d80*/  HADD2.F32 R35, -RZ, R43.reuse.H0_H0 ;  /* 0x2000002bff237230 */ /* 0x101fe40000004100 */
[----:B-1----:R-:W-:-:S03]  /*0d90*/  HADD2.F32 R38, -RZ, R43.H1_H1 ;  /* 0x3000002bff267230 */ /* 0x002fc60000004100 */
        /* <DEDUP_REMOVED lines=53> */
[--C-:B0-----:R-:W-:Y:S02]  /*10f0*/  HADD2.F32 R35, -RZ, R24.reuse.H0_H0 ;  /* 0x20000018ff237230 */ /* 0x101fe40000004100 */
[----:B------:R-:W-:Y:S01]  /*1100*/  HADD2.F32 R24, -RZ, R24.H1_H1 ;  /* 0x30000018ff187230 */ /* 0x000fe20000004100 */
[----:B------:R-:W-:Y:S02]  /*1110*/  STL [R1+0x64], R38 ;  /* 0x0000642601007387 */ /* 0x000fe40000100800 */
[----:B------:R-:W-:Y:S01]  /*1120*/  FFMA.FTZ R13, R35, R35, R13 ;  /* 0x00000023230d7223 */ /* 0x000fe2000001000d */
[----:B------:R-:W-:Y:S01]  /*1130*/  FADD.FTZ R34, R34, R35 ;  /* 0x0000002322227221 */ /* 0x000fe20000010000 */
[----:B------:R0:W-:Y:S01]  /*1140*/  STL [R1+0x68], R35 ;  /* 0x0000682301007387 */ /* 0x0001e20000100800 */
[----:B------:R-:W-:-:S02]  /*1150*/  HADD2.F32 R51, -RZ, R25.H0_H0 ;  /* 0x20000019ff337230 */ /* 0x000fc40000004100 */
[----:B------:R-:W-:Y:S01]  /*1160*/  FADD.FTZ R34, R34, R24 ;  /* 0x0000001822227221 */ /* 0x000fe20000010000 */
[----:B------:R-:W-:Y:S02]  /*1170*/  HADD2.F32 R50, -RZ, R25.H1_H1 ;  /* 0x30000019ff327230 */ /* 0x000fe40000004100 */
[----:B0-----:R-:W-:Y:S01]  /*1180*/  FFMA.FTZ R35, R24, R24, R13 ;  /* 0x0000001818237223 */ /* 0x001fe2000001000d */
[----:B------:R-:W-:-:S03]  /*1190*/  FADD.FTZ R34, R34, R51 ;  /* 0x0000003322227221 */ /* 0x000fc60000010000 */
[----:B------:R-:W-:Y:S01]  /*11a0*/  FFMA.FTZ R35, R51, R51, R35 ;  /* 0x0000003333237223 */ /* 0x000fe20000010023 */
[--C-:B------:R-:W-:Y:S02]  /*11b0*/  HADD2.F32 R49, -RZ, R20.reuse.H0_H0 ;  /* 0x20000014ff317230 */ /* 0x100fe40000004100 */
        /* <DEDUP_REMOVED lines=71> */
[----:B------:R0:W-:Y:S02]  /*1630*/  STL [R1+0x6c], R24 ;  /* 0x00006c1801007387 */ /* 0x0001e40000100800 */
[----:B------:R-:W-:Y:S01]  /*1640*/  FADD.FTZ R34, R34, R23 ;  /* 0x0000001722227221 */ /* 0x000fe20000010000 */
[----:B------:R-:W-:Y:S01]  /*1650*/  FFMA.FTZ R35, R23, R23, R35 ;  /* 0x0000001717237223 */ /* 0x000fe20000010023 */
[----:B------:R-:W-:-:S02]  /*1660*/  HADD2.F32 R25, -RZ, R26.H1_H1 ;  /* 0x3000001aff197230 */ /* 0x000fc40000004100 */
[----:B0-----:R-:W-:Y:S02]  /*1670*/  HADD2.F32 R24, -RZ, R26.H0_H0 ;  /* 0x2000001aff187230 */ /* 0x001fe40000004100 */
[----:B------:R-:W-:-:S03]  /*1680*/  HADD2.F32 R39, -RZ, R27.H0_H0 ;  /* 0x2000001bff277230 */ /* 0x000fc60000004100 */
        /* <DEDUP_REMOVED lines=8> */
[----:B------:R1:W-:Y:S04]  /*1710*/  STL [R1+0x34], R52 ;  /* 0x0000343401007387 */ /* 0x0003e80000100800 */
[----:B0-----:R-:W3:Y:S01]  /*1720*/  LDL R39, [R1+0x108] ;  /* 0x0001080001277983 */ /* 0x001ee20000100800 */
[----:B--2---:R-:W-:-:S02]  /*1730*/  HADD2.F32 R26, -RZ, R32.H0_H0 ;  /* 0x20000020ff1a7230 */ /* 0x004fc40000004100 */
[----:B------:R-:W-:Y:S01]  /*1740*/  FFMA.FTZ R35, R52, R52, R35 ;  /* 0x0000003434237223 */ /* 0x000fe20000010023 */
[----:B------:R-:W-:-:S03]  /*1750*/  HADD2.F32 R27, -RZ, R32.H1_H1 ;  /* 0x30000020ff1b7230 */ /* 0x000fc60000004100 */
[----:B------:R-:W-:Y:S01]  /*1760*/  FFMA.FTZ R35, R26, R26, R35 ;  /* 0x0000001a1a237223 */ /* 0x000fe20000010023 */
[----:B------:R-:W-:-:S03]  /*1770*/  HADD2.F32 R32, -RZ, R33.H0_H0 ;  /* 0x20000021ff207230 */ /* 0x000fc60000004100 */
[----:B------:R-:W-:Y:S01]  /*1780*/  FFMA.FTZ R35, R27, R27, R35 ;  /* 0x0000001b1b237223 */ /* 0x000fe20000010023 */
[----:B------:R-:W-:Y:S01]  /*1790*/  FADD.FTZ R34, R34, R52 ;  /* 0x0000003422227221 */ /* 0x000fe20000010000 */
[----:B-1----:R-:W-:Y:S02]  /*17a0*/  HADD2.F32 R52, -RZ, R33.H1_H1 ;  /* 0x30000021ff347230 */ /* 0x002fe40000004100 */
[----:B------:R-:W-:Y:S02]  /*17b0*/  FFMA.FTZ R33, R32, R32, R35 ;  /* 0x0000002020217223 */ /* 0x000fe40000010023 */
[----:B------:R-:W0:Y:S01]  /*17c0*/  S2R R35, SR_TID.X ;  /* 0x0000000000237919 */ /* 0x000e220000002100 */
[----:B------:R-:W-:Y:S01]  /*17d0*/  FADD.FTZ R34, R34, R26 ;  /* 0x0000001a22227221 */ /* 0x000fe20000010000 */
[----:B------:R1:W-:Y:S03]  /*17e0*/  STL [R1+0x2c], R32 ;  /* 0x00002c2001007387 */ /* 0x0003e60000100800 */
[----:B------:R-:W-:Y:S01]  /*17f0*/  FADD.FTZ R34, R34, R27 ;  /* 0x0000001b22227221 */ /* 0x000fe20000010000 */
[----:B------:R-:W-:Y:S01]  /*1800*/  STL [R1+0x7c], R52 ;  /* 0x00007c3401007387 */ /* 0x000fe20000100800 */
[----:B------:R-:W-:-:S02]  /*1810*/  FFMA.FTZ R33, R52, R52, R33 ;  /* 0x0000003434217223 */ /* 0x000fc40000010021 */
[----:B-1----:R-:W-:-:S04]  /*1820*/  FADD.FTZ R32, R34, R32 ;  /* 0x0000002022207221 */ /* 0x002fc80000010000 */
[----:B------:R-:W-:Y:S01]  /*1830*/  FADD.FTZ R32, R32, R52 ;  /* 0x0000003420207221 */ /* 0x000fe20000010000 */
[----:B------:R-:W-:Y:S01]  /*1840*/  BSSY B0, `(.L_x_3164) ;  /* 0x0000099000007945 */ /* 0x000fe20003800000 */
[----:B0-----:R-:W-:-:S03]  /*1850*/  ISETP.GT.U32.AND P0, PT, R35, 0x1f, PT ;  /* 0x0000001f2300780c */ /* 0x001fc60003f04070 */
[----:B---3--:R0:W-:Y:S02]  /*1860*/  STS.64 [R39], R32 ;  /* 0x0000002027007388 */ /* 0x0081e40000000a00 */
[----:B0-----:R-:W-:Y:S01]  /*1870*/  CS2R R32, SRZ ;  /* 0x0000000000207805 */ /* 0x001fe2000001ff00 */
[----:B------:R-:W-:Y:S07]  /*1880*/  BAR.SYNC.DEFER_BLOCKING 0x0 ;  /* 0x0000000000007b1d */ /* 0x000fee0000010000 */
        /* <DEDUP_REMOVED lines=131> */
[----:B------:R-:W0:Y:S01]  /*20c0*/  S2R R33, SR_TID.X ;  /* 0x0000000000217919 */ /* 0x000e220000002100 */
[C---:B------:R-:W-:Y:S02]  /*20d0*/  IADD3 R32, R39.reuse, 0x34, RZ ;  /* 0x0000003427207810 */ /* 0x040fe40007ffe0ff */
[----:B------:R-:W-:Y:S02]  /*20e0*/  IADD3 R39, R39, 0x38, RZ ;  /* 0x0000003827277810 */ /* 0x000fe40007ffe0ff */
[----:B------:R-:W-:Y:S02]  /*20f0*/  SHF.R.U32.HI R32, RZ, 0x2, R32 ;  /* 0x00000002ff207819 */ /* 0x000fe40000011620 */
[----:B------:R-:W-:-:S03]  /*2100*/  SHF.R.U32.HI R39, RZ, 0x2, R39 ;  /* 0x00000002ff277819 */ /* 0x000fc60000011627 */
[--C-:B------:R-:W-:Y:S02]  /*2110*/  IMAD R32, R32, 0x18, R52.reuse ;  /* 0x0000001820207824 */ /* 0x100fe400078e0234 */
[----:B------:R-:W-:Y:S01]  /*2120*/  IMAD R39, R39, 0x18, R52 ;  /* 0x0000001827277824 */ /* 0x000fe200078e0234 */
        /* <DEDUP_REMOVED lines=10> */
.L_x_3165:
[----:B------:R-:W-:Y:S05]  /*21d0*/  BSYNC B0 ;  /* 0x0000000000007941 */ /* 0x000fea0003800000 */
.L_x_3164:
[----:B------:R-:W0:Y:S01]  /*21e0*/  S2R R39, SR_TID.X ;  /* 0x0000000000277919 */ /* 0x000e220000002100 */
[----:B------:R-:W-:Y:S01]  /*21f0*/  BSSY B0, `(.L_x_3166) ;  /* 0x0000016000007945 */ /* 0x000fe20003800000 */
[----:B------:R-:W1:Y:S04]  /*2200*/  SHFL.BFLY PT, R35, R32, 0x1, 0x1f ;  /* 0x0c201f0020237f89 */ /* 0x000e6800000e0000 */
[----:B------:R-:W2:Y:S01]  /*2210*/  SHFL.BFLY PT, R34, R33, 0x1, 0x1f ;  /* 0x0c201f0021227f89 */ /* 0x000ea200000e0000 */
[----:B------:R-:W3:Y:S01]  /*2220*/  S2R R52, SR_CTAID.X ;  /* 0x0000000000347919 */ /* 0x000ee20000002500 */
[----:B-1----:R-:W-:Y:S01]  /*2230*/  FADD.FTZ R32, R35, R32 ;  /* 0x0000002023207221 */ /* 0x002fe20000010000 */
[----:B0-----:R-:W-:Y:S01]  /*2240*/  LOP3.LUT P0, RZ, R39, 0xffffffe1, RZ, 0xc0, !PT ;  /* 0xffffffe127ff7812 */ /* 0x001fe2000780c0ff */
[----:B--2---:R-:W-:Y:S01]  /*2250*/  FADD.FTZ R33, R34, R33 ;  /* 0x0000002122217221 */ /* 0x004fe20000010000 */
[----:B------:R-:W0:Y:S11]  /*2260*/  S2R R39, SR_CTAID.Y ;  /* 0x0000000000277919 */ /* 0x000e360000002600 */
[----:B---3--:R-:W-:Y:S05]  /*2270*/  @P0 BRA `(.L_x_3167) ;  /* 0x0000000000340947 */ /* 0x008fea0003800000 */
[----:B------:R-:W1:Y:S01]  /*2280*/  S2R R35, SR_TID.X ;  /* 0x0000000000237919 */ /* 0x000e620000002100 */
[----:B------:R-:W0:Y:S01]  /*2290*/  LDC R34, c[0x0][0x10] ;  /* 0x00000400ff227b82 */ /* 0x000e220000000800 */
[----:B------:R2:W-:Y:S07]  /*22a0*/  STL.64 [R1+0x110], R2 ;  /* 0x0001100201007387 */ /* 0x0005ee0000100a00 */
[----:B--2---:R-:W2:Y:S01]  /*22b0*/  LDC.64 R2, c[0x0][0x248] ;  /* 0x00009200ff027b82 */ /* 0x004ea20000000a00 */
[----:B0-----:R-:W-:Y:S01]  /*22c0*/  IMAD R34, R34, UR4, R39 ;  /* 0x0000000422227c24 */ /* 0x001fe2000f8e0227 */
[----:B-1----:R-:W-:-:S04]  /*22d0*/  SHF.R.U32.HI R35, RZ, 0x1, R35 ;  /* 0x00000001ff237819 */ /* 0x002fc80000011623 */
[----:B------:R-:W-:-:S04]  /*22e0*/  SHF.L.U32 R35, R35, 0x5, RZ ;  /* 0x0000000523237819 */ /* 0x000fc800000006ff */
[----:B------:R-:W-:-:S04]  /*22f0*/  LOP3.LUT R35, R35, 0xffffffe0, R52, 0xe2, !PT ;  /* 0xffffffe023237812 */ /* 0x000fc800078ee234 */
[----:B------:R-:W-:-:S04]  /*2300*/  LEA R34, R34, R35, 0x9 ;  /* 0x0000002322227211 */ /* 0x000fc800078e48ff */
[----:B------:R-:W-:-:S05]  /*2310*/  SHF.L.U32 R34, R34, 0x1, RZ ;  /* 0x0000000122227819 */ /* 0x000fca00000006ff */
[----:B--2---:R-:W-:Y:S02]  /*2320*/  IMAD.WIDE.U32 R34, R34, 0x4, R2 ;  /* 0x0000000422227825 */ /* 0x004fe400078e0002 */
[----:B------:R1:W5:Y:S04]  /*2330*/  LDL.LU.64 R2, [R1+0x110] ;  /* 0x0001100001027983 */ /* 0x0003680000300a00 */
[----:B------:R1:W-:Y:S02]  /*2340*/  STG.E.64 desc[UR6][R34.64], R32 ;  /* 0x0000002022007986 */ /* 0x0003e4000c101b06 */
.L_x_3167:
[----:B------:R-:W-:Y:S05]  /*2350*/  BSYNC B0 ;  /* 0x0000000000007941 */ /* 0x000fea0003800000 */
.L_x_3166:
[----:B-1----:R-:W1:Y:S01]  /*2360*/  S2R R32, SR_TID.X ;  /* 0x0000000000207919 */ /* 0x002e620000002100 */
[----:B------:R-:W-:Y:S01]  /*2370*/  BAR.SYNC.DEFER_BLOCKING 0x0 ;  /* 0x0000000000007b1d */ /* 0x000fe20000010000 */
[C---:B-1----:R-:W-:Y:S02]  /*2380*/  ISETP.NE.AND P1, PT, R32.reuse, RZ, PT ;  /* 0x000000ff2000720c */ /* 0x042fe40003f25270 */
[----:B------:R-:W-:-:S11]  /*2390*/  ISETP.GT.U32.AND P0, PT, R32, 0xff, PT ;  /* 0x000000ff2000780c */ /* 0x000fd60003f04070 */
[----:B------:R-:W-:Y:S05]  /*23a0*/  @P1 BRA `(.L_x_3168) ;  /* 0x00000000003c1947 */ /* 0x000fea0003800000 */
        /* <DEDUP_REMOVED lines=9> */
.L_x_3169:
[----:B------:R-:W2:Y:S04]  /*2440*/  LD.E.STRONG.GPU R35, desc[UR6][R32.64] ;  /* 0x0000000620237980 */ /* 0x000ea8000c10f900 */
[----:B--2---:R-:W-:Y:S01]  /*2450*/  CCTL.IVALL ;  /* 0x00000000ff00798f */ /* 0x004fe20002000000 */
[----:B------:R-:W-:Y:S05]  /*2460*/  YIELD ;  /* 0x0000000000007946 */ /* 0x000fea0003800000 */
[----:B-----5:R-:W-:-:S04]  /*2470*/  LOP3.LUT R35, R35, R34, RZ, 0x3c, !PT ;  /* 0x0000002223237212 */ /* 0x020fc800078e3cff */
[----:B------:R-:W-:-:S13]  /*2480*/  ISETP.GT.AND P1, PT, R35, -0x1, PT ;  /* 0xffffffff2300780c */ /* 0x000fda0003f24270 */
[----:B------:R-:W-:Y:S05]  /*2490*/  @P1 BRA `(.L_x_3169) ;  /* 0xfffffffc00e81947 */ /* 0x000fea000383ffff */
.L_x_3168:
[----:B------:R-:W-:Y:S05]  /*24a0*/  WARPSYNC.ALL ;  /* 0x0000000000007948 */ /* 0x000fea0003800000 */
[----:B------:R-:W1:Y:S01]  /*24b0*/  S2R R52, SR_TID.X ;  /* 0x0000000000347919 */ /* 0x000e620000002100 */
[----:B0-----:R-:W0:Y:S01]  /*24c0*/  @!P0 LDC R33, c[0x0][0x10] ;  /* 0x00000400ff218b82 */ /* 0x001e220000000800 */
[----:B------:R-:W0:Y:S01]  /*24d0*/  S2R R35, SR_CTAID.Y ;  /* 0x0000000000237919 */ /* 0x000e220000002600 */
[----:B-----5:R2:W-:Y:S06]  /*24e0*/  STL.64 [R1+0x110], R2 ;  /* 0x0001100201007387 */ /* 0x0205ec0000100a00 */
        /* <DEDUP_REMOVED lines=63> */
.L_x_3171:
[----:B------:R-:W-:Y:S05]  /*28e0*/  BSYNC B0 ;  /* 0x0000000000007941 */ /* 0x000fea0003800000 */
.L_x_3170:
[----:B0-----:R-:W2:Y:S01]  /*28f0*/  LDL.LU R35, [R1+0x54] ;  /* 0x0000540001237983 */ /* 0x001ea20000300800 */
[----:B------:R-:W-:Y:S01]  /*2900*/  ULDC.64 UR10, c[0x0][0x210] ;  /* 0x00008400000a7ab9 */ /* 0x000fe20000000a00 */
[----:B------:R-:W-:Y:S02]  /*2910*/  ULDC UR8, c[0x0][0x230] ;  /* 0x00008c0000087ab9 */ /* 0x000fe40000000800 */
[----:B------:R-:W3:Y:S01]  /*2920*/  LDL R34, [R1+0x104] ;  /* 0x0001040001227983 */ /* 0x000ee20000100800 */
[C---:B-----5:R-:W-:Y:S01]  /*2930*/  LEA R32, P0, R2.reuse, UR10, 0x1 ;  /* 0x0000000a02207c11 */ /* 0x060fe2000f8008ff */
[--C-:B------:R-:W-:Y:S02]  /*2940*/  HADD2.F32 R39, -RZ, R28.reuse.H0_H0 ;  /* 0x2000001cff277230 */ /* 0x100fe40000004100 */
[----:B------:R0:W-:Y:S04]  /*2950*/  STL [R1+0x10c], R0 ;  /* 0x00010c0001007387 */ /* 0x0001e80000100800 */
[----:B0-----:R-:W4:Y:S01]  /*2960*/  LDL.LU R0, [R1] ;  /* 0x0000000001007983 */ /* 0x001f220000300800 */
[----:B------:R-:W-:Y:S01]  /*2970*/  HADD2.F32 R28, -RZ, R28.H1_H1 ;  /* 0x3000001cff1c7230 */ /* 0x000fe20000004100 */
[----:B--2---:R-:W-:-:S02]  /*2980*/  LEA.HI.X R33, R2, UR11, R35, 0x1, P0 ;  /* 0x0000000b02217c11 */ /* 0x004fc400080f0c23 */
[----:B---3--:R-:W0:Y:S02]  /*2990*/  LDS.64 R34, [R34+UR5] ;  /* 0x0000000522227984 */ /* 0x008e240008000a00 */
[----:B0-----:R-:W-:Y:S01]  /*29a0*/  FADD.FTZ R2, R35, UR8 ;  /* 0x0000000823027e21 */ /* 0x001fe20008010000 */
[--C-:B------:R-:W-:Y:S01]  /*29b0*/  FADD.FTZ R53, R53, -R34.reuse ;  /* 0x8000002235357221 */ /* 0x100fe20000010000 */
[----:B------:R-:W-:Y:S02]  /*29c0*/  HADD2.F32 R35, -RZ, R30.H0_H0 ;  /* 0x2000001eff237230 */ /* 0x000fe40000004100 */
        /* <DEDUP_REMOVED lines=18> */
[----:B0-----:R-:W-:-:S04]  /*2af0*/  FMUL.FTZ R53, R53, R2 ;  /* 0x0000000235357220 */ /* 0x001fc80000410000 */
[----:B------:R-:W-:-:S04]  /*2b00*/  FFMA.FTZ R53, R53, R39, R35 ;  /* 0x0000002735357223 */ /* 0x000fc80000010023 */
[----:B------:R-:W-:-:S06]  /*2b10*/  FMUL.FTZ R52, R53, -1.4426950216293334961 ;  /* 0xbfb8aa3b35347820 */ /* 0x000fcc0000410000 */
[----:B------:R-:W0:Y:S01]  /*2b20*/  MUFU.EX2 R52, R52 ;  /* 0x0000003400347308 */ /* 0x000e220000000800 */
[----:B------:R-:W-:Y:S02]  /*2b30*/  HADD2.F32 R30, -RZ, R30.H1_H1 ;  /* 0x3000001eff1e7230 */ /* 0x000fe40000004100 */
        /* <DEDUP_REMOVED lines=10> */
[----:B------:R-:W-:Y:S01]  /*2be0*/  F2FP.F16.F32.PACK_AB R52, R53, R52 ;  /* 0x000000343534723e */ /* 0x000fe200000000ff */
[----:B------:R-:W-:-:S04]  /*2bf0*/  FADD.FTZ R60, R59, -R34 ;  /* 0x800000223b3c7221 */ /* 0x000fc80000010000 */
        /* <DEDUP_REMOVED lines=21> */
[----:B------:R-:W-:Y:S02]  /*2d50*/  F2FP.F16.F32.PACK_AB R59, R60, R59 ;  /* 0x0000003b3c3b723e */ /* 0x000fe400000000ff */
[----:B------:R-:W2:Y:S02]  /*2d60*/  LDL.LU R60, [R1+0x4] ;  /* 0x00000400013c7983 */ /* 0x000ea40000300800 */
[----:B------:R-:W-:-:S05]  /*2d70*/  PRMT R58, R59, 0x7632, R58 ;  /* 0x000076323b3a7816 */ /* 0x000fca000000003a */
[----:B------:R4:W-:Y:S02]  /*2d80*/  STG.E.U16 desc[UR6][R32.64+0x6], R58 ;  /* 0x0000063a20007986 */ /* 0x0009e4000c101506 */
[----:B----4-:R-:W-:Y:S02]  /*2d90*/  FADD.FTZ R58, R0, -R34 ;  /* 0x80000022003a7221 */ /* 0x010fe40000010000 */
[----:B------:R-:W3:Y:S04]  /*2da0*/  LDL.LU R0, [R1+0x8] ;  /* 0x0000080001007983 */ /* 0x000ee80000300800 */
[----:B------:R0:W-:Y:S01]  /*2db0*/  STG.E.U16 desc[UR6][R32.64+0x4], R59 ;  /* 0x0000043b20007986 */ /* 0x0001e2000c101506 */
[----:B------:R-:W-:-:S04]  /*2dc0*/  FMUL.FTZ R58, R2, R58 ;  /* 0x0000003a023a7220 */ /* 0x000fc80000410000 */
[----:B------:R-:W-:Y:S01]  /*2dd0*/  FFMA.FTZ R58, R28, R58, R30 ;  /* 0x0000003a1c3a7223 */ /* 0x000fe2000001001e */
[----:B------:R-:W-:-:S03]  /*2de0*/  FMUL.FTZ R57, R2, R57 ;  /* 0x0000003902397220 */ /* 0x000fc60000410000 */
[----:B0-----:R-:W-:Y:S01]  /*2df0*/  FMUL.FTZ R59, R58, -1.4426950216293334961 ;  /* 0xbfb8aa3b3a3b7820 */ /* 0x001fe20000410000 */
[----:B------:R-:W-:-:S05]  /*2e00*/  FFMA.FTZ R57, R29, R57, R31 ;  /* 0x000000391d397223 */ /* 0x000fca000001001f */
[----:B------:R-:W0:Y:S02]  /*2e10*/  MUFU.EX2 R59, R59 ;  /* 0x0000003b003b7308 */ /* 0x000e240000000800 */
[----:B0-----:R-:W-:-:S06]  /*2e20*/  FADD.FTZ R59, R59, 1 ;  /* 0x3f8000003b3b7421 */ /* 0x001fcc0000010000 */
[----:B------:R-:W0:Y:S02]  /*2e30*/  MUFU.RCP R59, R59 ;  /* 0x0000003b003b7308 */ /* 0x000e240000001000 */
[----:B0-----:R-:W-:Y:S01]  /*2e40*/  FMUL.FTZ R58, R58, R59 ;  /* 0x0000003b3a3a7220 */ /* 0x001fe20000410000 */
[----:B--2---:R-:W-:-:S04]  /*2e50*/  FADD.FTZ R32, R60, -R34 ;  /* 0x800000223c207221 */ /* 0x004fc80000010000 */
[----:B------:R-:W-:-:S04]  /*2e60*/  FMUL.FTZ R32, R2, R32 ;  /* 0x0000002002207220 */ /* 0x000fc80000410000 */
[----:B------:R-:W-:-:S04]  /*2e70*/  FFMA.FTZ R32, R39, R32, R35 ;  /* 0x0000002027207223 */ /* 0x000fc80000010023 */
        /* <DEDUP_REMOVED lines=8> */
[----:B------:R-:W-:Y:S02]  /*2f00*/  FMUL.FTZ R32, R60, -1.4426950216293334961 ;  /* 0xbfb8aa3b3c207820 */ /* 0x000fe40000410000 */
[----:B------:R0:W-:Y:S04]  /*2f10*/  STL [R1+0xc4], R33 ;  /* 0x0000c42101007387 */ /* 0x0001e80000100800 */
[----:B------:R-:W1:Y:S01]  /*2f20*/  MUFU.EX2 R32, R32 ;  /* 0x0000002000207308 */ /* 0x000e620000000800 */
[----:B0-----:R-:W-:-:S07]  /*2f30*/  FMUL.FTZ R33, R57, -1.4426950216293334961 ;  /* 0xbfb8aa3b39217820 */ /* 0x001fce0000410000 */
[----:B------:R-:W0:Y:S01]  /*2f40*/  MUFU.EX2 R33, R33 ;  /* 0x0000002100217308 */ /* 0x000e220000000800 */
[----:B-1----:R-:W-:-:S07]  /*2f50*/  FADD.FTZ R32, R32, 1 ;  /* 0x3f80000020207421 */ /* 0x002fce0000010000 */
[----:B------:R-:W1:Y:S01]  /*2f60*/  MUFU.RCP R32, R32 ;  /* 0x0000002000207308 */ /* 0x000e620000001000 */
[----:B0-----:R-:W-:-:S07]  /*2f70*/  FADD.FTZ R33, R33, 1 ;  /* 0x3f80000021217421 */ /* 0x001fce0000010000 */
[----:B------:R-:W0:Y:S01]  /*2f80*/  MUFU.RCP R33, R33 ;  /* 0x0000002100217308 */ /* 0x000e220000001000 */
[----:B------:R3:W-:Y:S02]  /*2f90*/  STL [R1+0xc0], R58 ;  /* 0x0000c03a01007387 */ /* 0x0007e40000100800 */
[----:B---3--:R-:W-:Y:S01]  /*2fa0*/  FADD.FTZ R58, R0, -R34 ;  /* 0x80000022003a7221 */ /* 0x008fe20000010000 */
[----:B-1----:R-:W-:-:S05]  /*2fb0*/  FMUL.FTZ R0, R60, R32 ;  /* 0x000000203c007220 */ /* 0x002fca0000410000 */
[----:B------:R0:W-:Y:S04]  /*2fc0*/  STL [R1+0xbc], R0 ;  /* 0x0000bc0001007387 */ /* 0x0001e80000100800 */
[----:B------:R-:W2:Y:S01]  /*2fd0*/  LDL.LU R59, [R1+0xc] ;  /* 0x00000c00013b7983 */ /* 0x000ea20000300800 */
[----:B0-----:R-:W-:-:S05]  /*2fe0*/  FMUL.FTZ R0, R57, R33 ;  /* 0x0000002139007220 */ /* 0x001fca0000410000 */
[----:B------:R0:W-:Y:S04]  /*2ff0*/  STL [R1+0xb8], R0 ;  /* 0x0000b80001007387 */ /* 0x0001e80000100800 */
[----:B0-----:R-:W3:Y:S01]  /*3000*/  LDL.LU R0, [R1+0x10] ;  /* 0x0000100001007983 */ /* 0x001ee20000300800 */
[----:B------:R-:W-:-:S04]  /*3010*/  FMUL.FTZ R58, R2, R58 ;  /* 0x0000003a023a7220 */ /* 0x000fc80000410000 */
[----:B------:R-:W-:-:S04]  /*3020*/  FFMA.FTZ R58, R39, R58, R35 ;  /* 0x0000003a273a7223 */ /* 0x000fc80000010023 */
[----:B------:R-:W-:-:S06]  /*3030*/  FMUL.FTZ R32, R58, -1.4426950216293334961 ;  /* 0xbfb8aa3b3a207820 */ /* 0x000fcc0000410000 */
[----:B------:R-:W0:Y:S01]  /*3040*/  MUFU.EX2 R32, R32 ;  /* 0x0000002000207308 */ /* 0x000e220000000800 */
[----:B------:R-:W-:-:S04]  /*3050*/  FMUL.FTZ R56, R2, R56 ;  /* 0x0000003802387220 */ /* 0x000fc80000410000 */
[----:B------:R-:W-:Y:S01]  /*3060*/  FFMA.FTZ R56, R28, R56, R30 ;  /* 0x000000381c387223 */ /* 0x000fe2000001001e */
[----:B0-----:R-:W-:-:S03]  /*3070*/  FADD.FTZ R32, R32, 1 ;  /* 0x3f80000020207421 */ /* 0x001fc60000010000 */
[----:B------:R-:W-:-:S03]  /*3080*/  FMUL.FTZ R33, R56, -1.4426950216293334961 ;  /* 0xbfb8aa3b38217820 */ /* 0x000fc60000410000 */
[----:B------:R-:W0:Y:S01]  /*3090*/  MUFU.RCP R32, R32 ;  /* 0x0000002000207308 */ /* 0x000e220000001000 */
[----:B------:R-:W-:-:S07]  /*30a0*/  FMUL.FTZ R55, R2, R55 ;  /* 0x0000003702377220 */ /* 0x000fce0000410000 */
[----:B------:R-:W1:Y:S01]  /*30b0*/  MUFU.EX2 R33, R33 ;  /* 0x0000002100217308 */ /* 0x000e620000000800 */
[----:B------:R-:W-:Y:S01]  /*30c0*/  FFMA.FTZ R55, R53, R55, R52 ;  /* 0x0000003735377223 */ /* 0x000fe20000010034 */
[----:B0-----:R-:W-:-:S03]  /*30d0*/  FMUL.FTZ R57, R58, R32 ;  /* 0x000000203a397220 */ /* 0x001fc60000410000 */
[----:B------:R-:W-:-:S06]  /*30e0*/  FMUL.FTZ R32, R55, -1.4426950216293334961 ;  /* 0xbfb8aa3b37207820 */ /* 0x000fcc0000410000 */
[----:B------:R-:W0:Y:S01]  /*30f0*/  MUFU.EX2 R32, R32 ;  /* 0x0000002000207308 */ /* 0x000e220000000800 */
[----:B-1----:R-:W-:-:S07]  /*3100*/  FADD.FTZ R33, R33, 1 ;  /* 0x3f80000021217421 */ /* 0x002fce0000010000 */
[----:B------:R-:W1:Y:S01]  /*3110*/  MUFU.RCP R33, R33 ;  /* 0x0000002100217308 */ /* 0x000e620000001000 */
[----:B0-----:R-:W-:-:S07]  /*3120*/  FADD.FTZ R32, R32, 1 ;  /* 0x3f80000020207421 */ /* 0x001fce0000010000 */
[----:B------:R-:W0:Y:S01]  /*3130*/  MUFU.RCP R32, R32 ;  /* 0x0000002000207308 */ /* 0x000e220000001000 */
[----:B-1----:R-:W-:Y:S01]  /*3140*/  FMUL.FTZ R56, R56, R33 ;  /* 0x0000002138387220 */ /* 0x002fe20000410000 */
[----:B------:R1:W-:Y:S04]  /*3150*/  STL [R1+0xb4], R57 ;  /* 0x0000b43901007387 */ /* 0x0003e80000100800 */
[----:B------:R-:W-:Y:S04]  /*3160*/  STL [R1+0xb0], R56 ;  /* 0x0000b03801007387 */ /* 0x000fe80000100800 */
[----:B-1----:R-:W4:Y:S01]  /*3170*/  LDL.LU R57, [R1+0x14] ;  /* 0x0000140001397983 */ /* 0x002f220000300800 */
[----:B0-----:R-:W-:-:S05]  /*3180*/  FMUL.FTZ R58, R55, R32 ;  /* 0x00000020373a7220 */ /* 0x001fca0000410000 */
[----:B------:R0:W-:Y:S04]  /*3190*/  STL [R1+0xac], R58 ;  /* 0x0000ac3a01007387 */ /* 0x0001e80000100800 */
[----:B0-----:R-:W4:Y:S01]  /*31a0*/  LDL.LU R58, [R1+0x18] ;  /* 0x00001800013a7983 */ /* 0x001f220000300800 */
[----:B---3--:R-:W-:-:S03]  /*31b0*/  FADD.FTZ R55, R0, -R34 ;  /* 0x8000002200377221 */ /* 0x008fc60000010000 */
[----:B------:R-:W3:Y:S01]  /*31c0*/  LDL.LU R0, [R1+0x20] ;  /* 0x0000200001007983 */ /* 0x000ee20000300800 */
[----:B------:R-:W-:-:S04]  /*31d0*/  FMUL.FTZ R54, R2, R54 ;  /* 0x0000003602367220 */ /* 0x000fc80000410000 */
[----:B------:R-:W-:-:S04]  /*31e0*/  FFMA.FTZ R54, R29, R54, R31 ;  /* 0x000000361d367223 */ /* 0x000fc8000001001f */
[----:B------:R-:W-:-:S06]  /*31f0*/  FMUL.FTZ R33, R54, -1.4426950216293334961 ;  /* 0xbfb8aa3b36217820 */ /* 0x000fcc0000410000 */
[----:B------:R-:W0:Y:S01]  /*3200*/  MUFU.EX2 R33, R33 ;  /* 0x0000002100217308 */ /* 0x000e220000000800 */
[----:B--2---:R-:W-:Y:S01]  /*3210*/  FADD.FTZ R56, R59, -R34 ;  /* 0x800000223b387221 */ /* 0x004fe20000010000 */
[----:B0-----:R-:W-:-:S06]  /*3220*/  FADD.FTZ R33, R33, 1 ;  /* 0x3f80000021217421 */ /* 0x001fcc0000010000 */
[----:B------:R-:W0:Y:S01]  /*3230*/  MUFU.RCP R33, R33 ;  /* 0x0000002100217308 */ /* 0x000e220000001000 */
[C---:B------:R-:W-:Y:S01]  /*3240*/  FMUL.FTZ R56, R2.reuse, R56 ;  /* 0x0000003802387220 */ /* 0x040fe20000410000 */
[----:B------:R-:W-:-:S03]  /*3250*/  FMUL.FTZ R55, R2, R55 ;  /* 0x0000003702377220 */ /* 0x000fc60000410000 */
[----:B------:R-:W-:Y:S01]  /*3260*/  FFMA.FTZ R56, R39, R56, R35 ;  /* 0x0000003827387223 */ /* 0x000fe20000010023 */
[----:B------:R-:W-:-:S03]  /*3270*/  FFMA.FTZ R55, R28, R55, R30 ;  /* 0x000000371c377223 */ /* 0x000fc6000001001e */
[----:B------:R-:W-:Y:S01]  /*3280*/  FMUL.FTZ R32, R56, -1.4426950216293334961 ;  /* 0xbfb8aa3b38207820 */ /* 0x000fe20000410000 */
[----:B0-----:R-:W-:Y:S01]  /*3290*/  FMUL.FTZ R54, R54, R33 ;  /* 0x0000002136367220 */ /* 0x001fe20000410000 */
[----:B------:R-:W-:-:S04]  /*32a0*/  FMUL.FTZ R33, R55, -1.4426950216293334961 ;  /* 0xbfb8aa3b37217820 */ /* 0x000fc80000410000 */
[----:B------:R-:W0:Y:S08]  /*32b0*/  MUFU.EX2 R32, R32 ;  /* 0x0000002000207308 */ /* 0x000e300000000800 */
[----:B------:R-:W1:Y:S01]  /*32c0*/  MUFU.EX2 R33, R33 ;  /* 0x0000002100217308 */ /* 0x000e620000000800 */
[----:B0-----:R-:W-:Y:S01]  /*32d0*/  FADD.FTZ R32, R32, 1 ;  /* 0x3f80000020207421 */ /* 0x001fe20000010000 */
[----:B-1----:R-:W-:-:S06]  /*32e0*/  FADD.FTZ R33, R33, 1 ;  /* 0x3f80000021217421 */ /* 0x002fcc0000010000 */
[----:B------:R-:W0:Y:S01]  /*32f0*/  MUFU.RCP R32, R32 ;  /* 0x0000002000207308 */ /* 0x000e220000001000 */
[----:B------:R4:W-:Y:S07]  /*3300*/  STL [R1+0xa8], R54 ;  /* 0x0000a83601007387 */ /* 0x0009ee0000100800 */
[----:B------:R-:W1:Y:S01]  /*3310*/  MUFU.RCP R33, R33 ;  /* 0x0000002100217308 */ /* 0x000e620000001000 */
[----:B----4-:R-:W-:Y:S02]  /*3320*/  FADD.FTZ R54, R57, -R34 ;  /* 0x8000002239367221 */ /* 0x010fe40000010000 */
[----:B------:R-:W2:Y:S01]  /*3330*/  LDL.LU R57, [R1+0x24] ;  /* 0x0000240001397983 */ /* 0x000ea20000300800 */
[----:B0-----:R-:W-:Y:S01]  /*3340*/  FMUL.FTZ R56, R56, R32 ;  /* 0x0000002038387220 */ /* 0x001fe20000410000 */
[----:B-1----:R-:W-:-:S04]  /*3350*/  FMUL.FTZ R55, R55, R33 ;  /* 0x0000002137377220 */ /* 0x002fc80000410000 */
[----:B------:R-:W-:Y:S04]  /*3360*/  STL [R1+0xa4], R56 ;  /* 0x0000a43801007387 */ /* 0x000fe80000100800 */
[----:B------:R3:W-:Y:S02]  /*3370*/  STL [R1+0xa0], R55 ;  /* 0x0000a03701007387 */ /* 0x0007e40000100800 */
[----:B---3--:R-:W-:Y:S02]  /*3380*/  FADD.FTZ R55, R0, -R34 ;  /* 0x8000002200377221 */ /* 0x008fe40000010000 */
[----:B------:R-:W3:Y:S01]  /*3390*/  LDL.LU R0, [R1+0x3c] ;  /* 0x00003c0001007983 */ /* 0x000ee20000300800 */
[----:B------:R-:W-:-:S04]  /*33a0*/  FMUL.FTZ R54, R2, R54 ;  /* 0x0000003602367220 */ /* 0x000fc80000410000 */
[----:B------:R-:W-:Y:S01]  /*33b0*/  FFMA.FTZ R54, R53, R54, R52 ;  /* 0x0000003635367223 */ /* 0x000fe20000010034 */
[----:B------:R-:W-:-:S03]  /*33c0*/  FADD.FTZ R56, R58, -R34 ;  /* 0x800000223a387221 */ /* 0x000fc60000010000 */
[----:B------:R-:W-:Y:S01]  /*33d0*/  FMUL.FTZ R32, R54, -1.4426950216293334961 ;  /* 0xbfb8aa3b36207820 */ /* 0x000fe20000410000 */
[----:B------:R-:W-:-:S05]  /*33e0*/  FMUL.FTZ R56, R2, R56 ;  /* 0x0000003802387220 */ /* 0x000fca0000410000 */
[----:B------:R-:W0:Y:S01]  /*33f0*/  MUFU.EX2 R32, R32 ;  /* 0x0000002000207308 */ /* 0x000e220000000800 */
[----:B------:R-:W-:-:S04]  /*3400*/  FFMA.FTZ R56, R29, R56, R31 ;  /* 0x000000381d387223 */ /* 0x000fc8000001001f */
[----:B------:R-:W-:-:S06]  /*3410*/  FMUL.FTZ R33, R56, -1.4426950216293334961 ;  /* 0xbfb8aa3b38217820 */ /* 0x000fcc0000410000 */
[----:B------:R-:W1:Y:S01]  /*3420*/  MUFU.EX2 R33, R33 ;  /* 0x0000002100217308 */ /* 0x000e620000000800 */
[----:B0-----:R-:W-:-:S07]  /*3430*/  FADD.FTZ R32, R32, 1 ;  /* 0x3f80000020207421 */ /* 0x001fce0000010000 */
[----:B------:R-:W0:Y:S01]  /*3440*/  MUFU.RCP R32, R32 ;  /* 0x0000002000207308 */ /* 0x000e220000001000 */
[----:B-1----:R-:W-:-:S07]  /*3450*/  FADD.FTZ R33, R33, 1 ;  /* 0x3f80000021217421 */ /* 0x002fce0000010000 */
[----:B------:R-:W1:Y:S01]  /*3460*/  MUFU.RCP R33, R33 ;  /* 0x0000002100217308 */ /* 0x000e620000001000 */
[----:B0-----:R-:W-:-:S05]  /*3470*/  FMUL.FTZ R58, R54, R32 ;  /* 0x00000020363a7220 */ /* 0x001fca0000410000 */
[----:B------:R0:W-:Y:S04]  /*3480*/  STL [R1+0x9c], R58 ;  /* 0x00009c3a01007387 */ /* 0x0001e80000100800 */
[----:B0-----:R-:W4:Y:S01]  /*3490*/  LDL.LU R58, [R1+0x40] ;  /* 0x00004000013a7983 */ /* 0x001f220000300800 */
[----:B-1----:R-:W-:Y:S01]  /*34a0*/  FMUL.FTZ R56, R56, R33 ;  /* 0x0000002138387220 */ /* 0x002fe20000410000 */
[--C-:B--2---:R-:W-:Y:S02]  /*34b0*/  FADD.FTZ R54, R57, -R34.reuse ;  /* 0x8000002239367221 */ /* 0x104fe40000010000 */
[----:B------:R-:W2:Y:S04]  /*34c0*/  LDL.LU R57, [R1+0x44] ;  /* 0x0000440001397983 */ /* 0x000ea80000300800 */
[----:B------:R3:W-:Y:S01]  /*34d0*/  STL [R1+0x98], R56 ;  /* 0x0000983801007387 */ /* 0x0007e20000100800 */
[----:B------:R-:W-:Y:S01]  /*34e0*/  FMUL.FTZ R55, R2, R55 ;  /* 0x0000003702377220 */ /* 0x000fe20000410000 */
[----:B---3--:R-:W-:-:S02]  /*34f0*/  FADD.FTZ R56, R0, -R34 ;  /* 0x8000002200387221 */ /* 0x008fc40000010000 */
[----:B------:R-:W3:Y:S01]  /*3500*/  LDL.LU R0, [R1+0x48] ;  /* 0x0000480001007983 */ /* 0x000ee20000300800 */
        /* <DEDUP_REMOVED lines=19> */
[----:B------:R-:W-:Y:S04]  /*3640*/  STL [R1+0x94], R55 ;  /* 0x0000943701007387 */ /* 0x000fe80000100800 */
[----:B------:R2:W-:Y:S02]  /*3650*/  STL [R1+0x90], R54 ;  /* 0x0000903601007387 */ /* 0x0005e40000100800 */
[--C-:B--2---:R-:W-:Y:S02]  /*3660*/  FADD.FTZ R54, R57, -R34.reuse ;  /* 0x8000002239367221 */ /* 0x104fe40000010000 */
[----:B------:R-:W2:Y:S01]  /*3670*/  LDL.LU R57, [R1+0x4c] ;  /* 0x00004c0001397983 */ /* 0x000ea20000300800 */
[----:B----4-:R-:W-:Y:S01]  /*3680*/  FADD.FTZ R55, R58, -R34 ;  /* 0x800000223a377221 */ /* 0x010fe20000010000 */
        /* <DEDUP_REMOVED lines=9> */
[----:B------:R-:W-:Y:S01]  /*3720*/  FMUL.FTZ R54, R2, R54 ;  /* 0x0000003602367220 */ /* 0x000fe20000410000 */
[----:B0-----:R-:W-:-:S06]  /*3730*/  FADD.FTZ R33, R33, 1 ;  /* 0x3f80000021217421 */ /* 0x001fcc0000010000 */
[----:B------:R-:W0:Y:S01]  /*3740*/  MUFU.RCP R33, R33 ;  /* 0x0000002100217308 */ /* 0x000e220000001000 */
[----:B------:R-:W-:Y:S01]  /*3750*/  FMUL.FTZ R56, R2, R56 ;  /* 0x0000003802387220 */ /* 0x000fe20000410000 */
[----:B------:R-:W-:-:S03]  /*3760*/  FFMA.FTZ R54, R39, R54, R35 ;  /* 0x0000003627367223 */ /* 0x000fc60000010023 */
[----:B------:R-:W-:Y:S01]  /*3770*/  FFMA.FTZ R56, R28, R56, R30 ;  /* 0x000000381c387223 */ /* 0x000fe2000001001e */
[----:B------:R-:W-:Y:S01]  /*3780*/  FMUL.FTZ R32, R54, -1.4426950216293334961 ;  /* 0xbfb8aa3b36207820 */ /* 0x000fe20000410000 */
[----:B0-----:R-:W-:Y:S02]  /*3790*/  FMUL.FTZ R55, R55, R33 ;  /* 0x0000002137377220 */ /* 0x001fe40000410000 */
[----:B------:R-:W-:-:S03]  /*37a0*/  FMUL.FTZ R33, R56, -1.4426950216293334961 ;  /* 0xbfb8aa3b38217820 */ /* 0x000fc60000410000 */
[----:B------:R-:W0:Y:S08]  /*37b0*/  MUFU.EX2 R32, R32 ;  /* 0x0000002000207308 */ /* 0x000e300000000800 */
[----:B------:R-:W1:Y:S01]  /*37c0*/  MUFU.EX2 R33, R33 ;  /* 0x0000002100217308 */ /* 0x000e620000000800 */
[----:B0-----:R-:W-:Y:S01]  /*37d0*/  FADD.FTZ R32, R32, 1 ;  /* 0x3f80000020207421 */ /* 0x001fe20000010000 */
[----:B-1----:R-:W-:-:S06]  /*37e0*/  FADD.FTZ R33, R33, 1 ;  /* 0x3f80000021217421 */ /* 0x002fcc0000010000 */
[----:B------:R-:W0:Y:S01]  /*37f0*/  MUFU.RCP R32, R32 ;  /* 0x0000002000207308 */ /* 0x000e220000001000 */
[----:B------:R2:W-:Y:S07]  /*3800*/  STL [R1+0x88], R55 ;  /* 0x0000883701007387 */ /* 0x0005ee0000100800 */
[----:B------:R-:W1:Y:S01]  /*3810*/  MUFU.RCP R33, R33 ;  /* 0x0000002100217308 */ /* 0x000e620000001000 */
[----:B--2---:R-:W-:Y:S02]  /*3820*/  FADD.FTZ R55, R57, -R34 ;  /* 0x8000002239377221 */ /* 0x004fe40000010000 */
        /* <DEDUP_REMOVED lines=8> */
[----:B------:R-:W-:-:S04]  /*38b0*/  FFMA.FTZ R55, R53, R55, R52 ;  /* 0x0000003735377223 */ /* 0x000fc80000010034 */
[----:B------:R-:W-:-:S06]  /*38c0*/  FMUL.FTZ R32, R55, -1.4426950216293334961 ;  /* 0xbfb8aa3b37207820 */ /* 0x000fcc0000410000 */
[----:B------:R-:W0:Y:S01]  /*38d0*/  MUFU.EX2 R32, R32 ;  /* 0x0000002000207308 */ /* 0x000e220000000800 */
[----:B----4-:R-:W-:Y:S01]  /*38e0*/  FADD.FTZ R54, R58, -R34 ;  /* 0x800000223a367221 */ /* 0x010fe20000010000 */
[----:B0-----:R-:W-:-:S06]  /*38f0*/  FADD.FTZ R32, R32, 1 ;  /* 0x3f80000020207421 */ /* 0x001fcc0000010000 */
[----:B------:R-:W0:Y:S01]  /*3900*/  MUFU.RCP R32, R32 ;  /* 0x0000002000207308 */ /* 0x000e220000001000 */
[----:B------:R-:W-:-:S04]  /*3910*/  FMUL.FTZ R54, R2, R54 ;  /* 0x0000003602367220 */ /* 0x000fc80000410000 */
[----:B------:R-:W-:-:S04]  /*3920*/  FFMA.FTZ R54, R29, R54, R31 ;  /* 0x000000361d367223 */ /* 0x000fc8000001001f */
[----:B------:R-:W-:Y:S01]  /*3930*/  FMUL.FTZ R33, R54, -1.4426950216293334961 ;  /* 0xbfb8aa3b36217820 */ /* 0x000fe20000410000 */
[----:B0-----:R-:W-:-:S05]  /*3940*/  FMUL.FTZ R58, R55, R32 ;  /* 0x00000020373a7220 */ /* 0x001fca0000410000 */
[----:B------:R-:W0:Y:S01]  /*3950*/  MUFU.EX2 R33, R33 ;  /* 0x0000002100217308 */ /* 0x000e220000000800 */
[----:B------:R1:W-:Y:S04]  /*3960*/  STL [R1+0x50], R58 ;  /* 0x0000503a01007387 */ /* 0x0003e80000100800 */
[----:B-1----:R-:W4:Y:S01]  /*3970*/  LDL.LU R58, [R1+0x64] ;  /* 0x00006400013a7983 */ /* 0x002f220000300800 */
[----:B0-----:R-:W-:-:S06]  /*3980*/  FADD.FTZ R33, R33, 1 ;  /* 0x3f80000021217421 */ /* 0x001fcc0000010000 */
[----:B------:R-:W0:Y:S01]  /*3990*/  MUFU.RCP R33, R33 ;  /* 0x0000002100217308 */ /* 0x000e220000001000 */
[----:B--2---:R-:W-:Y:S02]  /*39a0*/  FADD.FTZ R55, R57, -R34 ;  /* 0x8000002239377221 */ /* 0x004fe40000010000 */
[----:B------:R-:W2:Y:S01]  /*39b0*/  LDL.LU R57, [R1+0x68] ;  /* 0x0000680001397983 */ /* 0x000ea20000300800 */
[----:B0-----:R-:W-:-:S05]  /*39c0*/  FMUL.FTZ R54, R54, R33 ;  /* 0x0000002136367220 */ /* 0x001fca0000410000 */
[----:B------:R3:W-:Y:S02]  /*39d0*/  STL [R1+0x4c], R54 ;  /* 0x00004c3601007387 */ /* 0x0007e40000100800 */
[----:B---3--:R-:W-:Y:S02]  /*39e0*/  FADD.FTZ R54, R0, -R34 ;  /* 0x8000002200367221 */ /* 0x008fe40000010000 */
[----:B------:R-:W3:Y:S01]  /*39f0*/  LDL.LU R0, [R1+0x6c] ;  /* 0x00006c0001007983 */ /* 0x000ee20000300800 */
[----:B------:R-:W-:-:S04]  /*3a00*/  FMUL.FTZ R56, R2, R56 ;  /* 0x0000003802387220 */ /* 0x000fc80000410000 */
[----:B------:R-:W-:-:S04]  /*3a10*/  FFMA.FTZ R56, R39, R56, R35 ;  /* 0x0000003827387223 */ /* 0x000fc80000010023 */
        /* <DEDUP_REMOVED lines=8> */
[----:B------:R-:W-:Y:S01]  /*3aa0*/  FMUL.FTZ R54, R2, R54 ;  /* 0x0000003602367220 */ /* 0x000fe20000410000 */
[----:B-1----:R-:W-:-:S03]  /*3ab0*/  FADD.FTZ R33, R33, 1 ;  /* 0x3f80000021217421 */ /* 0x002fc60000010000 */
[----:B------:R-:W-:-:S03]  /*3ac0*/  FFMA.FTZ R54, R53, R54, R52 ;  /* 0x0000003635367223 */ /* 0x000fc60000010034 */
[----:B------:R-:W1:Y:S01]  /*3ad0*/  MUFU.RCP R33, R33 ;  /* 0x0000002100217308 */ /* 0x000e620000001000 */
[----:B0-----:R-:W-:Y:S01]  /*3ae0*/  FMUL.FTZ R59, R56, R32 ;  /* 0x00000020383b7220 */ /* 0x001fe20000410000 */
[----:B------:R-:W-:-:S06]  /*3af0*/  FMUL.FTZ R32, R54, -1.4426950216293334961 ;  /* 0xbfb8aa3b36207820 */ /* 0x000fcc0000410000 */
[----:B------:R-:W0:Y:S01]  /*3b00*/  MUFU.EX2 R32, R32 ;  /* 0x0000002000207308 */ /* 0x000e220000000800 */
[----:B----4-:R-:W-:-:S04]  /*3b10*/  FADD.FTZ R56, R58, -R34 ;  /* 0x800000223a387221 */ /* 0x010fc80000010000 */
[----:B------:R-:W-:Y:S01]  /*3b20*/  FMUL.FTZ R56, R2, R56 ;  /* 0x0000003802387220 */ /* 0x000fe20000410000 */
[----:B-1----:R-:W-:-:S03]  /*3b30*/  FMUL.FTZ R55, R55, R33 ;  /* 0x0000002137377220 */ /* 0x002fc60000410000 */
[----:B------:R-:W-:-:S04]  /*3b40*/  FFMA.FTZ R56, R29, R56, R31 ;  /* 0x000000381d387223 */ /* 0x000fc8000001001f */
[----:B------:R-:W-:Y:S01]  /*3b50*/  FMUL.FTZ R33, R56, -1.4426950216293334961 ;  /* 0xbfb8aa3b38217820 */ /* 0x000fe20000410000 */
[----:B0-----:R-:W-:-:S05]  /*3b60*/  FADD.FTZ R32, R32, 1 ;  /* 0x3f80000020207421 */ /* 0x001fca0000010000 */
[----:B------:R-:W0:Y:S01]  /*3b70*/  MUFU.EX2 R33, R33 ;  /* 0x0000002100217308 */ /* 0x000e220000000800 */
[----:B------:R-:W-:Y:S07]  /*3b80*/  STL [R1+0x48], R59 ;  /* 0x0000483b01007387 */ /* 0x000fee0000100800 */
[----:B------:R-:W1:Y:S01]  /*3b90*/  MUFU.RCP R32, R32 ;  /* 0x0000002000207308 */ /* 0x000e620000001000 */
[----:B------:R2:W-:Y:S02]  /*3ba0*/  STL [R1+0x44], R55 ;  /* 0x0000443701007387 */ /* 0x0005e40000100800 */
[----:B--2---:R-:W-:Y:S01]  /*3bb0*/  FADD.FTZ R55, R57, -R34 ;  /* 0x8000002239377221 */ /* 0x004fe20000010000 */
[----:B0-----:R-:W-:-:S03]  /*3bc0*/  FADD.FTZ R33, R33, 1 ;  /* 0x3f80000021217421 */ /* 0x001fc60000010000 */
[----:B------:R-:W-:-:S03]  /*3bd0*/  FMUL.FTZ R55, R2, R55 ;  /* 0x0000003702377220 */ /* 0x000fc60000410000 */
[----:B------:R-:W-:Y:S01]  /*3be0*/  MUFU.RCP R33, R33 ;  /* 0x0000002100217308 */ /* 0x000fe20000001000 */
[----:B------:R-:W-:Y:S01]  /*3bf0*/  FFMA.FTZ R55, R39, R55, R35 ;  /* 0x0000003727377223 */ /* 0x000fe20000010023 */
[----:B-1----:R-:W-:-:S03]  /*3c00*/  FMUL.FTZ R57, R54, R32 ;  /* 0x0000002036397220 */ /* 0x002fc60000410000 */
[----:B------:R-:W-:-:S06]  /*3c10*/  FMUL.FTZ R32, R55, -1.4426950216293334961 ;  /* 0xbfb8aa3b37207820 */ /* 0x000fcc0000410000 */
[----:B------:R-:W0:Y:S01]  /*3c20*/  MUFU.EX2 R32, R32 ;  /* 0x0000002000207308 */ /* 0x000e220000000800 */
[----:B------:R-:W-:Y:S01]  /*3c30*/  FMUL.FTZ R51, R2, R51 ;  /* 0x0000003302337220 */ /* 0x000fe20000410000 */
[----:B0-----:R-:W-:-:S06]  /*3c40*/  FADD.FTZ R32, R32, 1 ;  /* 0x3f80000020207421 */ /* 0x001fcc0000010000 */
[----:B------:R-:W-:Y:S01]  /*3c50*/  MUFU.RCP R32, R32 ;  /* 0x0000002000207308 */ /* 0x000fe20000001000 */
[----:B------:R-:W-:Y:S01]  /*3c60*/  FFMA.FTZ R51, R53, R51, R52 ;  /* 0x0000003335337223 */ /* 0x000fe20000010034 */
[----:B------:R-:W-:Y:S01]  /*3c70*/  STL [R1+0x40], R57 ;  /* 0x0000403901007387 */ /* 0x000fe20000100800 */
[C---:B------:R-:W-:Y:S01]  /*3c80*/  FMUL.FTZ R49, R2.reuse, R49 ;  /* 0x0000003102317220 */ /* 0x040fe20000410000 */
[----:B------:R-:W-:-:S04]  /*3c90*/  FMUL.FTZ R48, R2, R48 ;  /* 0x0000003002307220 */ /* 0x000fc80000410000 */
[----:B------:R-:W-:Y:S01]  /*3ca0*/  FFMA.FTZ R48, R28, R48, R30 ;  /* 0x000000301c307223 */ /* 0x000fe2000001001e */
[----:B------:R-:W-:Y:S01]  /*3cb0*/  FMUL.FTZ R47, R2, R47 ;  /* 0x0000002f022f7220 */ /* 0x000fe20000410000 */
[----:B---3--:R-:W-:-:S04]  /*3cc0*/  FADD.FTZ R54, R0, -R34 ;  /* 0x8000002200367221 */ /* 0x008fc80000010000 */
[----:B------:R-:W-:Y:S01]  /*3cd0*/  FMUL.FTZ R54, R2, R54 ;  /* 0x0000003602367220 */ /* 0x000fe20000410000 */
[----:B------:R-:W-:-:S03]  /*3ce0*/  FMUL.FTZ R0, R56, R33 ;  /* 0x0000002138007220 */ /* 0x000fc60000410000 */
[----:B------:R-:W-:-:S04]  /*3cf0*/  FFMA.FTZ R54, R28, R54, R30 ;  /* 0x000000361c367223 */ /* 0x000fc8000001001e */
[----:B------:R-:W-:-:S06]  /*3d00*/  FMUL.FTZ R33, R54, -1.4426950216293334961 ;  /* 0xbfb8aa3b36217820 */ /* 0x000fcc0000410000 */
[----:B------:R-:W0:Y:S01]  /*3d10*/  MUFU.EX2 R33, R33 ;  /* 0x0000002100217308 */ /* 0x000e220000000800 */
[----:B------:R1:W-:Y:S01]  /*3d20*/  STL [R1+0x3c], R0 ;  /* 0x00003c0001007387 */ /* 0x0003e20000100800 */
[----:B0-----:R-:W-:Y:S01]  /*3d30*/  FADD.FTZ R33, R33, 1 ;  /* 0x3f80000021217421 */ /* 0x001fe20000010000 */
[----:B-1----:R-:W-:Y:S01]  /*3d40*/  FMUL.FTZ R0, R55, R32 ;  /* 0x0000002037007220 */ /* 0x002fe20000410000 */
[----:B------:R-:W-:-:S04]  /*3d50*/  FMUL.FTZ R32, R51, -1.4426950216293334961 ;  /* 0xbfb8aa3b33207820 */ /* 0x000fc80000410000 */
[----:B------:R-:W0:Y:S01]  /*3d60*/  MUFU.RCP R33, R33 ;  /* 0x0000002100217308 */ /* 0x000e220000001000 */
[----:B------:R-:W-:-:S07]  /*3d70*/  FADD.FTZ R55, R50, -R34 ;  /* 0x8000002232377221 */ /* 0x000fce0000010000 */
[----:B------:R1:W2:Y:S01]  /*3d80*/  MUFU.EX2 R50, R32 ;  /* 0x0000002000327308 */ /* 0x0002a20000000800 */
[----:B------:R0:W-:Y:S01]  /*3d90*/  STL [R1+0x38], R0 ;  /* 0x0000380001007387 */ /* 0x0001e20000100800 */
[----:B-1----:R-:W-:-:S04]  /*3da0*/  FMUL.FTZ R32, R2, R55 ;  /* 0x0000003702207220 */ /* 0x002fc80000410000 */
[----:B------:R-:W-:Y:S01]  /*3db0*/  FFMA.FTZ R32, R29, R32, R31 ;  /* 0x000000201d207223 */ /* 0x000fe2000001001f */
[----:B0-----:R-:W-:-:S03]  /*3dc0*/  FMUL.FTZ R0, R54, R33 ;  /* 0x0000002136007220 */ /* 0x001fc60000410000 */
[----:B------:R-:W-:Y:S01]  /*3dd0*/  FMUL.FTZ R33, R32, -1.4426950216293334961 ;  /* 0xbfb8aa3b20217820 */ /* 0x000fe20000410000 */
[----:B--2---:R-:W-:-:S05]  /*3de0*/  FADD.FTZ R50, R50, 1 ;  /* 0x3f80000032327421 */ /* 0x004fca0000010000 */
[----:B------:R-:W0:Y:S08]  /*3df0*/  MUFU.EX2 R33, R33 ;  /* 0x0000002100217308 */ /* 0x000e300000000800 */
[----:B------:R-:W1:Y:S01]  /*3e00*/  MUFU.RCP R50, R50 ;  /* 0x0000003200327308 */ /* 0x000e620000001000 */
[----:B------:R1:W-:Y:S01]  /*3e10*/  STL [R1+0x24], R0 ;  /* 0x0000240001007387 */ /* 0x0003e20000100800 */
[----:B0-----:R-:W-:Y:S01]  /*3e20*/  FADD.FTZ R54, R33, 1 ;  /* 0x3f80000021367421 */ /* 0x001fe20000010000 */
[----:B------:R-:W-:-:S05]  /*3e30*/  FFMA.FTZ R33, R39, R49, R35 ;  /* 0x0000003127217223 */ /* 0x000fca0000010023 */
[----:B------:R-:W0:Y:S01]  /*3e40*/  MUFU.RCP R49, R54 ;  /* 0x0000003600317308 */ /* 0x000e220000001000 */
[----:B-1----:R-:W-:Y:S01]  /*3e50*/  FMUL.FTZ R0, R51, R50 ;  /* 0x0000003233007220 */ /* 0x002fe20000410000 */
[----:B------:R-:W-:-:S06]  /*3e60*/  FMUL.FTZ R50, R33, -1.4426950216293334961 ;  /* 0xbfb8aa3b21327820 */ /* 0x000fcc0000410000 */
[----:B------:R-:W1:Y:S01]  /*3e70*/  MUFU.EX2 R50, R50 ;  /* 0x0000003200327308 */ /* 0x000e620000000800 */
[----:B------:R0:W-:Y:S02]  /*3e80*/  STL [R1+0x20], R0 ;  /* 0x0000200001007387 */ /* 0x0001e40000100800 */
[----:B0-----:R-:W-:Y:S01]  /*3e90*/  FMUL.FTZ R0, R32, R49 ;  /* 0x0000003120007220 */ /* 0x001fe20000410000 */
[----:B------:R-:W-:-:S06]  /*3ea0*/  FMUL.FTZ R32, R48, -1.4426950216293334961 ;  /* 0xbfb8aa3b30207820 */ /* 0x000fcc0000410000 */
[----:B------:R-:W0:Y:S01]  /*3eb0*/  MUFU.EX2 R32, R32 ;  /* 0x0000002000207308 */ /* 0x000e220000000800 */
[----:B-1----:R-:W-:-:S07]  /*3ec0*/  FADD.FTZ R49, R50, 1 ;  /* 0x3f80000032317421 */ /* 0x002fce0000010000 */
[----:B------:R-:W1:Y:S01]  /*3ed0*/  MUFU.RCP R49, R49 ;  /* 0x0000003100317308 */ /* 0x000e620000001000 */
[----:B------:R1:W-:Y:S01]  /*3ee0*/  STL [R1+0x18], R0 ;  /* 0x0000180001007387 */ /* 0x0003e20000100800 */
[----:B0-----:R-:W-:Y:S01]  /*3ef0*/  FADD.FTZ R50, R32, 1 ;  /* 0x3f80000020327421 */ /* 0x001fe20000010000 */
[----:B------:R-:W-:-:S05]  /*3f00*/  FFMA.FTZ R32, R53, R47, R52 ;  /* 0x0000002f35207223 */ /* 0x000fca0000010034 */
[----:B------:R-:W0:Y:S01]  /*3f10*/  MUFU.RCP R47, R50 ;  /* 0x00000032002f7308 */ /* 0x000e220000001000 */
[----:B-1----:R-:W-:Y:S01]  /*3f20*/  FMUL.FTZ R0, R33, R49 ;  /* 0x0000003121007220 */ /* 0x002fe20000410000 */
[----:B------:R-:W-:Y:S01]  /*3f30*/  FMUL.FTZ R33, R32, -1.4426950216293334961 ;  /* 0xbfb8aa3b20217820 */ /* 0x000fe20000410000 */
[----:B------:R-:W-:-:S05]  /*3f40*/  FADD.FTZ R49, R46, -R34 ;  /* 0x800000222e317221 */ /* 0x000fca0000010000 */
[----:B------:R1:W2:Y:S01]  /*3f50*/  MUFU.EX2 R46, R33 ;  /* 0x00000021002e7308 */ /* 0x0002a20000000800 */
[----:B------:R0:W-:Y:S01]  /*3f60*/  STL [R1+0x14], R0 ;  /* 0x0000140001007387 */ /* 0x0001e20000100800 */
[----:B-1----:R-:W-:-:S04]  /*3f70*/  FMUL.FTZ R33, R2, R49 ;  /* 0x0000003102217220 */ /* 0x002fc80000410000 */
[----:B------:R-:W-:Y:S01]  /*3f80*/  FFMA.FTZ R33, R29, R33, R31 ;  /* 0x000000211d217223 */ /* 0x000fe2000001001f */
[----:B0-----:R-:W-:-:S03]  /*3f90*/  FMUL.FTZ R0, R48, R47 ;  /* 0x0000002f30007220 */ /* 0x001fc60000410000 */
[----:B------:R-:W-:-:S06]  /*3fa0*/  FMUL.FTZ R48, R33, -1.4426950216293334961 ;  /* 0xbfb8aa3b21307820 */ /* 0x000fcc0000410000 */
[----:B------:R-:W0:Y:S01]  /*3fb0*/  MUFU.EX2 R48, R48 ;  /* 0x0000003000307308 */ /* 0x000e220000000800 */
[----:B--2---:R-:W-:-:S07]  /*3fc0*/  FADD.FTZ R46, R46, 1 ;  /* 0x3f8000002e2e7421 */ /* 0x004fce0000010000 */
[----:B------:R0:W1:Y:S01]  /*3fd0*/  MUFU.RCP R47, R46 ;  /* 0x0000002e002f7308 */ /* 0x0000620000001000 */
[----:B------:R-:W-:Y:S01]  /*3fe0*/  FMUL.FTZ R45, R2, R45 ;  /* 0x0000002d022d7220 */ /* 0x000fe20000410000 */
[----:B0-----:R-:W-:-:S03]  /*3ff0*/  FADD.FTZ R46, R48, 1 ;  /* 0x3f800000302e7421 */ /* 0x001fc60000010000 */
[----:B------:R-:W-:Y:S01]  /*4000*/  FFMA.FTZ R45, R39, R45, R35 ;  /* 0x0000002d272d7223 */ /* 0x000fe20000010023 */
[----:B------:R1:W-:Y:S02]  /*4010*/  STL [R1+0x10], R0 ;  /* 0x0000100001007387 */ /* 0x0003e40000100800 */
        /* <DEDUP_REMOVED lines=13> */
[----:B------:R-:W-:Y:S01]  /*40f0*/  FADD.FTZ R59, R43, -R34 ;  /* 0x800000222b3b7221 */ /* 0x000fe20000010000 */
[----:B0-----:R-:W-:Y:S01]  /*4100*/  FADD.FTZ R33, R33, 1 ;  /* 0x3f80000021217421 */ /* 0x001fe20000010000 */
[----:B------:R1:W-:Y:S02]  /*4110*/  STL [R1+0x8], R0 ;  /* 0x0000080001007387 */ /* 0x0003e40000100800 */
[----:B------:R-:W-:-:S03]  /*4120*/  FMUL.FTZ R59, R2, R59 ;  /* 0x0000003b023b7220 */ /* 0x000fc60000410000 */
[----:B------:R-:W0:Y:S01]  /*4130*/  MUFU.RCP R33, R33 ;  /* 0x0000002100217308 */ /* 0x000e220000001000 */
[----:B------:R-:W-:Y:S01]  /*4140*/  FFMA.FTZ R59, R53, R59, R52 ;  /* 0x0000003b353b7223 */ /* 0x000fe20000010034 */
[----:B-1----:R-:W-:Y:S01]  /*4150*/  FMUL.FTZ R0, R45, R44 ;  /* 0x0000002c2d007220 */ /* 0x002fe20000410000 */
[--C-:B------:R-:W-:Y:S02]  /*4160*/  FADD.FTZ R44, R42, -R34.reuse ;  /* 0x800000222a2c7221 */ /* 0x100fe40000010000 */
[----:B------:R-:W-:Y:S02]  /*4170*/  FMUL.FTZ R43, R59, -1.4426950216293334961 ;  /* 0xbfb8aa3b3b2b7820 */ /* 0x000fe40000410000 */
[C---:B------:R-:W-:Y:S01]  /*4180*/  FMUL.FTZ R44, R2.reuse, R44 ;  /* 0x0000002c022c7220 */ /* 0x040fe20000410000 */
[----:B------:R0:W-:Y:S01]  /*4190*/  STL [R1+0x110], R0 ;  /* 0x0001100001007387 */ /* 0x0001e20000100800 */
[----:B------:R-:W1:Y:S02]  /*41a0*/  MUFU.EX2 R42, R43 ;  /* 0x0000002b002a7308 */ /* 0x000e640000000800 */
[--C-:B------:R-:W-:Y:S01]  /*41b0*/  FFMA.FTZ R58, R29, R44, R31.reuse ;  /* 0x0000002c1d3a7223 */ /* 0x100fe2000001001f */
[--C-:B------:R-:W-:Y:S01]  /*41c0*/  FADD.FTZ R57, R41, -R34.reuse ;  /* 0x8000002229397221 */ /* 0x100fe20000010000 */
[----:B------:R-:W-:Y:S01]  /*41d0*/  FMUL.FTZ R40, R2, R40 ;  /* 0x0000002802287220 */ /* 0x000fe20000410000 */
[--C-:B------:R-:W-:Y:S01]  /*41e0*/  FADD.FTZ R55, R38, -R34.reuse ;  /* 0x8000002226377221 */ /* 0x100fe20000010000 */
[----:B------:R-:W-:Y:S01]  /*41f0*/  FMUL.FTZ R37, R2, R37 ;  /* 0x0000002502257220 */ /* 0x000fe20000410000 */
[----:B0-----:R-:W-:Y:S01]  /*4200*/  FMUL.FTZ R0, R32, R33 ;  /* 0x0000002120007220 */ /* 0x001fe20000410000 */
[----:B------:R-:W-:Y:S01]  /*4210*/  FMUL.FTZ R32, R58, -1.4426950216293334961 ;  /* 0xbfb8aa3b3a207820 */ /* 0x000fe20000410000 */
[----:B------:R-:W-:Y:S01]  /*4220*/  FADD.FTZ R51, R36, -R34 ;  /* 0x8000002224337221 */ /* 0x000fe20000010000 */
[----:B------:R-:W2:Y:S04]  /*4230*/  LDL.LU R61, [R1+0xc8] ;  /* 0x0000c800013d7983 */ /* 0x000ea80000300800 */
[----:B------:R-:W0:Y:S01]  /*4240*/  MUFU.EX2 R32, R32 ;  /* 0x0000002000207308 */ /* 0x000e220000000800 */
[----:B-1----:R-:W-:Y:S01]  /*4250*/  FADD.FTZ R33, R42, 1 ;  /* 0x3f8000002a217421 */ /* 0x002fe20000010000 */
[----:B------:R-:W-:Y:S01]  /*4260*/  FMUL.FTZ R57, R2, R57 ;  /* 0x0000003902397220 */ /* 0x000fe20000410000 */
[----:B------:R-:W-:Y:S01]  /*4270*/  FFMA.FTZ R56, R28, R40, R30 ;  /* 0x000000281c387223 */ /* 0x000fe2000001001e */
[C---:B------:R-:W-:Y:S01]  /*4280*/  FMUL.FTZ R55, R2.reuse, R55 ;  /* 0x0000003702377220 */ /* 0x040fe20000410000 */
[----:B------:R-:W-:Y:S01]  /*4290*/  FFMA.FTZ R54, R29, R37, R31 ;  /* 0x000000251d367223 */ /* 0x000fe2000001001f */
[----:B------:R-:W-:Y:S01]  /*42a0*/  FMUL.FTZ R51, R2, R51 ;  /* 0x0000003302337220 */ /* 0x000fe20000410000 */
[----:B------:R-:W-:Y:S01]  /*42b0*/  FADD.FTZ R36, R13, -R34 ;  /* 0x800000220d247221 */ /* 0x000fe20000010000 */
[----:B------:R-:W1:Y:S01]  /*42c0*/  MUFU.RCP R33, R33 ;  /* 0x0000002100217308 */ /* 0x000e620000001000 */
[----:B------:R-:W3:Y:S01]  /*42d0*/  LDL.LU R60, [R1+0xcc] ;  /* 0x0000cc00013c7983 */ /* 0x000ee20000300800 */
[----:B0-----:R-:W-:-:S06]  /*42e0*/  FADD.FTZ R32, R32, 1 ;  /* 0x3f80000020207421 */ /* 0x001fcc0000010000 */
[----:B------:R-:W0:Y:S01]  /*42f0*/  MUFU.RCP R32, R32 ;  /* 0x0000002000207308 */ /* 0x000e220000001000 */
[----:B------:R-:W-:Y:S01]  /*4300*/  FFMA.FTZ R57, R39, R57, R35 ;  /* 0x0000003927397223 */ /* 0x000fe20000010023 */
[----:B-1----:R-:W-:-:S03]  /*4310*/  FMUL.FTZ R59, R59, R33 ;  /* 0x000000213b3b7220 */ /* 0x002fc60000410000 */
[----:B------:R-:W-:-:S06]  /*4320*/  FMUL.FTZ R33, R57, -1.4426950216293334961 ;  /* 0xbfb8aa3b39217820 */ /* 0x000fcc0000410000 */
[----:B------:R-:W1:Y:S01]  /*4330*/  MUFU.EX2 R33, R33 ;  /* 0x0000002100217308 */ /* 0x000e620000000800 */
[----:B0-----:R-:W-:Y:S01]  /*4340*/  FMUL.FTZ R58, R58, R32 ;  /* 0x000000203a3a7220 */ /* 0x001fe20000410000 */
[----:B------:R-:W-:-:S06]  /*4350*/  FMUL.FTZ R32, R56, -1.4426950216293334961 ;  /* 0xbfb8aa3b38207820 */ /* 0x000fcc0000410000 */
[----:B------:R-:W0:Y:S01]  /*4360*/  MUFU.EX2 R32, R32 ;  /* 0x0000002000207308 */ /* 0x000e220000000800 */
[----:B-1----:R-:W-:-:S07]  /*4370*/  FADD.FTZ R33, R33, 1 ;  /* 0x3f80000021217421 */ /* 0x002fce0000010000 */
[----:B------:R-:W1:Y:S01]  /*4380*/  MUFU.RCP R33, R33 ;  /* 0x0000002100217308 */ /* 0x000e620000001000 */
[----:B0-----:R-:W-:-:S07]  /*4390*/  FADD.FTZ R32, R32, 1 ;  /* 0x3f80000020207421 */ /* 0x001fce0000010000 */
        /* <DEDUP_REMOVED lines=13> */
[----:B------:R-:W-:Y:S01]  /*4470*/  FMUL.FTZ R36, R2, R36 ;  /* 0x0000002402247220 */ /* 0x000fe20000410000 */
[----:B-1----:R-:W-:Y:S02]  /*4480*/  FMUL.FTZ R55, R55, R33 ;  /* 0x0000002137377220 */ /* 0x002fe40000410000 */
[----:B------:R-:W-:Y:S01]  /*4490*/  FMUL.FTZ R33, R51, -1.4426950216293334961 ;  /* 0xbfb8aa3b33217820 */ /* 0x000fe20000410000 */
[----:B------:R-:W-:-:S03]  /*44a0*/  FFMA.FTZ R50, R28, R36, R30 ;  /* 0x000000241c327223 */ /* 0x000fc6000001001e */
[----:B------:R-:W1:Y:S01]  /*44b0*/  MUFU.EX2 R13, R33 ;  /* 0x00000021000d7308 */ /* 0x000e620000000800 */
[----:B0-----:R-:W-:Y:S01]  /*44c0*/  FMUL.FTZ R54, R54, R32 ;  /* 0x0000002036367220 */ /* 0x001fe20000410000 */
[----:B------:R-:W-:-:S06]  /*44d0*/  FMUL.FTZ R32, R50, -1.4426950216293334961 ;  /* 0xbfb8aa3b32207820 */ /* 0x000fcc0000410000 */
[----:B------:R-:W0:Y:S01]  /*44e0*/  MUFU.EX2 R32, R32 ;  /* 0x0000002000207308 */ /* 0x000e220000000800 */
[----:B-1----:R-:W-:-:S07]  /*44f0*/  FADD.FTZ R13, R13, 1 ;  /* 0x3f8000000d0d7421 */ /* 0x002fce0000010000 */
[----:B------:R1:W4:Y:S01]  /*4500*/  MUFU.RCP R33, R13 ;  /* 0x0000000d00217308 */ /* 0x0003220000001000 */
[----:B------:R4:W-:Y:S04]  /*4510*/  STL [R1], R0 ;  /* 0x0000000001007387 */ /* 0x0009e80000100800 */
[----:B------:R-:W3:Y:S01]  /*4520*/  LDL.LU R49, [R1+0xd0] ;  /* 0x0000d00001317983 */ /* 0x000ee20000300800 */
[----:B-1----:R-:W-:Y:S01]  /*4530*/  FADD.FTZ R13, R14, -R34 ;  /* 0x800000220e0d7221 */ /* 0x002fe20000010000 */
[----:B0-----:R-:W-:Y:S02]  /*4540*/  FADD.FTZ R32, R32, 1 ;  /* 0x3f80000020207421 */ /* 0x001fe40000010000 */
[----:B------:R-:W3:Y:S01]  /*4550*/  LDL.LU R48, [R1+0x30] ;  /* 0x0000300001307983 */ /* 0x000ee20000300800 */
[----:B------:R-:W-:-:S03]  /*4560*/  FMUL.FTZ R13, R2, R13 ;  /* 0x0000000d020d7220 */ /* 0x000fc60000410000 */
[----:B------:R-:W3:Y:S01]  /*4570*/  LDL.LU R47, [R1+0xd4] ;  /* 0x0000d400012f7983 */ /* 0x000ee20000300800 */
[----:B------:R-:W0:Y:S01]  /*4580*/  MUFU.RCP R32, R32 ;  /* 0x0000002000207308 */ /* 0x000e220000001000 */
[----:B------:R-:W-:Y:S01]  /*4590*/  FFMA.FTZ R13, R53, R13, R52 ;  /* 0x0000000d350d7223 */ /* 0x000fe20000010034 */
[----:B----4-:R-:W-:Y:S01]  /*45a0*/  FMUL.FTZ R51, R51, R33 ;  /* 0x0000002133337220 */ /* 0x010fe20000410000 */
[----:B------:R-:W-:Y:S01]  /*45b0*/  FADD.FTZ R33, R15, -R34 ;  /* 0x800000220f217221 */ /* 0x000fe20000010000 */
[----:B------:R-:W4:Y:S01]  /*45c0*/  LDL.LU R46, [R1+0x34] ;  /* 0x00003400012e7983 */ /* 0x000f220000300800 */
[----:B------:R-:W-:-:S03]  /*45d0*/  FMUL.FTZ R14, R13, -1.4426950216293334961 ;  /* 0xbfb8aa3b0d0e7820 */ /* 0x000fc60000410000 */
[----:B------:R-:W4:Y:S01]  /*45e0*/  LDL.LU R45, [R1+0xd8] ;  /* 0x0000d800012d7983 */ /* 0x000f220000300800 */
[----:B------:R1:W0:Y:S03]  /*45f0*/  MUFU.EX2 R15, R14 ;  /* 0x0000000e000f7308 */ /* 0x0002260000000800 */
[----:B------:R-:W4:Y:S04]  /*4600*/  LDL.LU R44, [R1+0xdc] ;  /* 0x0000dc00012c7983 */ /* 0x000f280000300800 */
[----:B------:R-:W4:Y:S01]  /*4610*/  LDL.LU R43, [R1+0x2c] ;  /* 0x00002c00012b7983 */ /* 0x000f220000300800 */
[----:B-1----:R-:W-:Y:S01]  /*4620*/  FMUL.FTZ R14, R2, R33 ;  /* 0x00000021020e7220 */ /* 0x002fe20000410000 */
[----:B0-----:R-:W-:-:S02]  /*4630*/  FMUL.FTZ R50, R50, R32 ;  /* 0x0000002032327220 */ /* 0x001fc40000410000 */
[----:B------:R-:W4:Y:S01]  /*4640*/  LDL.LU R0, [R1+0x7c] ;  /* 0x00007c0001007983 */ /* 0x000f220000300800 */
[----:B------:R-:W-:-:S04]  /*4650*/  FFMA.FTZ R14, R29, R14, R31 ;  /* 0x0000000e1d0e7223 */ /* 0x000fc8000001001f */
[----:B------:R-:W-:-:S06]  /*4660*/  FMUL.FTZ R32, R14, -1.4426950216293334961 ;  /* 0xbfb8aa3b0e207820 */ /* 0x000fcc0000410000 */
[----:B------:R-:W0:Y:S01]  /*4670*/  MUFU.EX2 R32, R32 ;  /* 0x0000002000207308 */ /* 0x000e220000000800 */
[----:B------:R-:W-:-:S07]  /*4680*/  FADD.FTZ R15, R15, 1 ;  /* 0x3f8000000f0f7421 */ /* 0x000fce0000010000 */
[----:B------:R1:W0:Y:S02]  /*4690*/  MUFU.RCP R33, R15 ;  /* 0x0000000f00217308 */ /* 0x0002240000001000 */
[----:B-1----:R-:W-:Y:S01]  /*46a0*/  FADD.FTZ R15, R16, -R34 ;  /* 0x80000022100f7221 */ /* 0x002fe20000010000 */
[----:B0-----:R-:W-:-:S03]  /*46b0*/  FADD.FTZ R32, R32, 1 ;  /* 0x3f80000020207421 */ /* 0x001fc60000010000 */
[----:B------:R-:W-:-:S03]  /*46c0*/  FMUL.FTZ R15, R2, R15 ;  /* 0x0000000f020f7220 */ /* 0x000fc60000410000 */
[----:B------:R-:W0:Y:S01]  /*46d0*/  MUFU.RCP R32, R32 ;  /* 0x0000002000207308 */ /* 0x000e220000001000 */
[----:B------:R-:W-:Y:S01]  /*46e0*/  FFMA.FTZ R15, R39, R15, R35 ;  /* 0x0000000f270f7223 */ /* 0x000fe20000010023 */
[----:B------:R-:W-:Y:S01]  /*46f0*/  FMUL.FTZ R13, R13, R33 ;  /* 0x000000210d0d7220 */ /* 0x000fe20000410000 */
[----:B------:R-:W-:Y:S02]  /*4700*/  FADD.FTZ R33, R17, -R34 ;  /* 0x8000002211217221 */ /* 0x000fe40000010000 */
[----:B------:R-:W-:-:S04]  /*4710*/  FMUL.FTZ R16, R15, -1.4426950216293334961 ;  /* 0xbfb8aa3b0f107820 */ /* 0x000fc80000410000 */
[----:B------:R1:W0:Y:S02]  /*4720*/  MUFU.EX2 R17, R16 ;  /* 0x0000001000117308 */ /* 0x0002240000000800 */
[----:B-1----:R-:W-:Y:S01]  /*4730*/  FMUL.FTZ R16, R2, R33 ;  /* 0x0000002102107220 */ /* 0x002fe20000410000 */
[----:B0-----:R-:W-:-:S03]  /*4740*/  FMUL.FTZ R14, R14, R32 ;  /* 0x000000200e0e7220 */ /* 0x001fc60000410000 */
        /* <DEDUP_REMOVED lines=13> */
[----:B------:R1:W2:Y:S02]  /*4820*/  MUFU.EX2 R19, R18 ;  /* 0x0000001200137308 */ /* 0x0002a40000000800 */
[----:B-1----:R-:W-:Y:S01]  /*4830*/  FMUL.FTZ R18, R2, R33 ;  /* 0x0000002102127220 */ /* 0x002fe20000410000 */
[----:B0-----:R-:W-:-:S03]  /*4840*/  FMUL.FTZ R16, R16, R32 ;  /* 0x0000002010107220 */ /* 0x001fc60000410000 */
[----:B------:R-:W-:-:S04]  /*4850*/  FFMA.FTZ R18, R29, R18, R31 ;  /* 0x000000121d127223 */ /* 0x000fc8000001001f */
[----:B------:R-:W-:-:S06]  /*4860*/  FMUL.FTZ R32, R18, -1.4426950216293334961 ;  /* 0xbfb8aa3b12207820 */ /* 0x000fcc0000410000 */
[----:B------:R-:W0:Y:S01]  /*4870*/  MUFU.EX2 R32, R32 ;  /* 0x0000002000207308 */ /* 0x000e220000000800 */
[----:B--2---:R-:W-:-:S07]  /*4880*/  FADD.FTZ R19, R19, 1 ;  /* 0x3f80000013137421 */ /* 0x004fce0000010000 */
[----:B------:R1:W2:Y:S02]  /*4890*/  MUFU.RCP R33, R19 ;  /* 0x0000001300217308 */ /* 0x0002a40000001000 */
[----:B-1----:R-:W-:Y:S01]  /*48a0*/  FADD.FTZ R19, R20, -R34 ;  /* 0x8000002214137221 */ /* 0x002fe20000010000 */
[----:B0-----:R-:W-:-:S03]  /*48b0*/  FADD.FTZ R32, R32, 1 ;  /* 0x3f80000020207421 */ /* 0x001fc60000010000 */
[----:B------:R-:W-:-:S03]  /*48c0*/  FMUL.FTZ R19, R2, R19 ;  /* 0x0000001302137220 */ /* 0x000fc60000410000 */
[----:B------:R-:W0:Y:S01]  /*48d0*/  MUFU.RCP R32, R32 ;  /* 0x0000002000207308 */ /* 0x000e220000001000 */
[----:B------:R-:W-:Y:S01]  /*48e0*/  FFMA.FTZ R19, R39, R19, R35 ;  /* 0x0000001327137223 */ /* 0x000fe20000010023 */
[----:B--2---:R-:W-:Y:S01]  /*48f0*/  FMUL.FTZ R17, R17, R33 ;  /* 0x0000002111117220 */ /* 0x004fe20000410000 */
        /* <DEDUP_REMOVED lines=25> */
[----:B------:R-:W1:Y:S01]  /*4a90*/  MUFU.RCP R23, R23 ;  /* 0x0000001700177308 */ /* 0x000e620000001000 */
[----:B0-----:R-:W-:-:S07]  /*4aa0*/  FADD.FTZ R32, R32, 1 ;  /* 0x3f80000020207421 */ /* 0x001fce0000010000 */
[----:B------:R-:W0:Y:S01]  /*4ab0*/  MUFU.RCP R32, R32 ;  /* 0x0000002000207308 */ /* 0x000e220000001000 */
[----:B-1----:R-:W-:Y:S01]  /*4ac0*/  FMUL.FTZ R21, R21, R23 ;  /* 0x0000001715157220 */ /* 0x002fe20000410000 */
[C---:B------:R-:W-:Y:S01]  /*4ad0*/  FMUL.FTZ R23, R2.reuse, R24 ;  /* 0x0000001802177220 */ /* 0x040fe20000410000 */
[----:B------:R-:W-:-:S04]  /*4ae0*/  FMUL.FTZ R24, R2, R25 ;  /* 0x0000001902187220 */ /* 0x000fc80000410000 */
[----:B------:R-:W-:Y:S01]  /*4af0*/  FFMA.FTZ R24, R28, R24, R30 ;  /* 0x000000181c187223 */ /* 0x000fe2000001001e */
[----:B------:R-:W-:-:S04]  /*4b00*/  FFMA.FTZ R23, R39, R23, R35 ;  /* 0x0000001727177223 */ /* 0x000fc80000010023 */
[----:B------:R-:W-:Y:S01]  /*4b10*/  FMUL.FTZ R25, R23, -1.4426950216293334961 ;  /* 0xbfb8aa3b17197820 */ /* 0x000fe20000410000 */
[----:B0-----:R-:W-:Y:S01]  /*4b20*/  FMUL.FTZ R22, R22, R32 ;  /* 0x0000002016167220 */ /* 0x001fe20000410000 */
[----:B------:R-:W-:-:S04]  /*4b30*/  FMUL.FTZ R32, R24, -1.4426950216293334961 ;  /* 0xbfb8aa3b18207820 */ /* 0x000fc80000410000 */
[----:B------:R-:W0:Y:S08]  /*4b40*/  MUFU.EX2 R25, R25 ;  /* 0x0000001900197308 */ /* 0x000e300000000800 */
[----:B------:R-:W1:Y:S01]  /*4b50*/  MUFU.EX2 R32, R32 ;  /* 0x0000002000207308 */ /* 0x000e620000000800 */
[----:B------:R-:W-:Y:S01]  /*4b60*/  FADD.FTZ R33, R26, -R34 ;  /* 0x800000221a217221 */ /* 0x000fe20000010000 */
[----:B0-----:R-:W-:Y:S01]  /*4b70*/  FADD.FTZ R25, R25, 1 ;  /* 0x3f80000019197421 */ /* 0x001fe20000010000 */
[----:B-1----:R-:W-:-:S05]  /*4b80*/  FADD.FTZ R32, R32, 1 ;  /* 0x3f80000020207421 */ /* 0x002fca0000010000 */
[----:B------:R-:W0:Y:S08]  /*4b90*/  MUFU.RCP R26, R32 ;  /* 0x00000020001a7308 */ /* 0x000e300000001000 */
[----:B------:R-:W1:Y:S01]  /*4ba0*/  MUFU.RCP R25, R25 ;  /* 0x0000001900197308 */ /* 0x000e620000001000 */
[----:B------:R-:W-:-:S04]  /*4bb0*/  FMUL.FTZ R27, R2, R27 ;  /* 0x0000001b021b7220 */ /* 0x000fc80000410000 */
[----:B------:R-:W-:Y:S01]  /*4bc0*/  FFMA.FTZ R28, R28, R27, R30 ;  /* 0x0000001b1c1c7223 */ /* 0x000fe2000001001e */
[----:B0-----:R-:W-:Y:S01]  /*4bd0*/  FMUL.FTZ R30, R24, R26 ;  /* 0x0000001a181e7220 */ /* 0x001fe20000410000 */
[----:B------:R-:W-:Y:S01]  /*4be0*/  LEA R24, P0, R3, UR10, 0x1 ;  /* 0x0000000a03187c11 */ /* 0x000fe2000f8008ff */
[----:B-1----:R-:W-:-:S03]  /*4bf0*/  FMUL.FTZ R23, R23, R25 ;  /* 0x0000001917177220 */ /* 0x002fc60000410000 */
[----:B------:R-:W-:Y:S01]  /*4c00*/  LEA.HI.X R25, R3, UR11, R61, 0x1, P0 ;  /* 0x0000000b03197c11 */ /* 0x000fe200080f0c3d */
[----:B---3--:R-:W-:Y:S01]  /*4c10*/  FADD.FTZ R3, R48, -R34 ;  /* 0x8000002230037221 */ /* 0x008fe20000010000 */
[----:B------:R-:W-:-:S03]  /*4c20*/  LEA R26, P0, R4, UR10, 0x1 ;  /* 0x0000000a041a7c11 */ /* 0x000fc6000f8008ff */
[----:B------:R-:W-:Y:S01]  /*4c30*/  FMUL.FTZ R3, R2, R3 ;  /* 0x0000000302037220 */ /* 0x000fe20000410000 */
[----:B------:R-:W-:Y:S01]  /*4c40*/  LEA.HI.X R27, R4, UR11, R60, 0x1, P0 ;  /* 0x0000000b041b7c11 */ /* 0x000fe200080f0c3c */
[----:B------:R-:W-:Y:S01]  /*4c50*/  FMUL.FTZ R33, R2, R33 ;  /* 0x0000002102217220 */ /* 0x000fe20000410000 */
[----:B------:R-:W-:Y:S01]  /*4c60*/  LEA R4, P0, R5, UR10, 0x1 ;  /* 0x0000000a05047c11 */ /* 0x000fe2000f8008ff */
[----:B------:R-:W-:Y:S01]  /*4c70*/  FFMA.FTZ R3, R53, R3, R52 ;  /* 0x0000000335037223 */ /* 0x000fe20000010034 */
[----:B------:R-:W-:Y:S01]  /*4c80*/  STL [R1+0x114], R59 ;  /* 0x0001143b01007387 */ /* 0x000fe20000100800 */
[----:B------:R-:W-:Y:S01]  /*4c90*/  FFMA.FTZ R35, R39, R33, R35 ;  /* 0x0000002127237223 */ /* 0x000fe20000010023 */
[----:B------:R-:W-:Y:S02]  /*4ca0*/  LEA.HI.X R5, R5, UR11, R49, 0x1, P0 ;  /* 0x0000000b05057c11 */ /* 0x000fe400080f0c31 */
[----:B------:R-:W-:Y:S01]  /*4cb0*/  STL [R1+0x118], R58 ;  /* 0x0001183a01007387 */ /* 0x000fe20000100800 */
[----:B------:R-:W-:Y:S01]  /*4cc0*/  LEA R32, P0, R6, UR10, 0x1 ;  /* 0x0000000a06207c11 */ /* 0x000fe2000f8008ff */
[----:B----4-:R-:W-:Y:S01]  /*4cd0*/  FADD.FTZ R36, R46, -R34 ;  /* 0x800000222e247221 */ /* 0x010fe20000010000 */
[----:B------:R-:W-:Y:S01]  /*4ce0*/  FMUL.FTZ R39, R3, -1.4426950216293334961 ;  /* 0xbfb8aa3b03277820 */ /* 0x000fe20000410000 */
[----:B------:R-:W-:Y:S01]  /*4cf0*/  STL [R1+0x11c], R57 ;  /* 0x00011c3901007387 */ /* 0x000fe20000100800 */
[----:B------:R-:W-:-:S03]  /*4d00*/  LEA.HI.X R33, R6, UR11, R47, 0x1, P0 ;  /* 0x0000000b06217c11 */ /* 0x000fc600080f0c2f */
[----:B------:R-:W-:Y:S01]  /*4d10*/  STL [R1+0x120], R56 ;  /* 0x0001203801007387 */ /* 0x000fe20000100800 */
[----:B------:R-:W-:-:S03]  /*4d20*/  LEA R6, P0, R7, UR10, 0x1 ;  /* 0x0000000a07067c11 */ /* 0x000fc6000f8008ff */
[----:B------:R-:W-:Y:S01]  /*4d30*/  STL [R1+0x124], R55 ;  /* 0x0001243701007387 */ /* 0x000fe20000100800 */
[----:B------:R-:W-:-:S03]  /*4d40*/  FMUL.FTZ R36, R2, R36 ;  /* 0x0000002402247220 */ /* 0x000fc60000410000 */
[----:B------:R-:W-:Y:S01]  /*4d50*/  STL [R1+0x128], R54 ;  /* 0x0001283601007387 */ /* 0x000fe20000100800 */
[----:B------:R-:W0:Y:S03]  /*4d60*/  MUFU.EX2 R39, R39 ;  /* 0x0000002700277308 */ /* 0x000e260000000800 */
[----:B------:R-:W-:Y:S04]  /*4d70*/  STL [R1+0x12c], R51 ;  /* 0x00012c3301007387 */ /* 0x000fe80000100800 */
[----:B------:R-:W-:Y:S01]  /*4d80*/  STL [R1+0x130], R50 ;  /* 0x0001303201007387 */ /* 0x000fe20000100800 */
[----:B------:R-:W-:-:S03]  /*4d90*/  LEA.HI.X R7, R7, UR11, R45, 0x1, P0 ;  /* 0x0000000b07077c11 */ /* 0x000fc600080f0c2d */
[----:B------:R-:W-:Y:S01]  /*4da0*/  STL [R1+0x134], R13 ;  /* 0x0001340d01007387 */ /* 0x000fe20000100800 */
[----:B------:R-:W-:-:S03]  /*4db0*/  FFMA.FTZ R38, R29, R36, R31 ;  /* 0x000000241d267223 */ /* 0x000fc6000001001f */
[----:B------:R1:W-:Y:S01]  /*4dc0*/  STL [R1+0x138], R14 ;  /* 0x0001380e01007387 */ /* 0x0003e20000100800 */
[----:B------:R-:W-:-:S03]  /*4dd0*/  LEA R36, P0, R8, UR10, 0x1 ;  /* 0x0000000a08247c11 */ /* 0x000fc6000f8008ff */
[----:B-1----:R-:W2:Y:S01]  /*4de0*/  LDL.LU R14, [R1+0xe0] ;  /* 0x0000e000010e7983 */ /* 0x002ea20000300800 */
[----:B------:R-:W-:Y:S01]  /*4df0*/  LEA.HI.X R37, R8, UR11, R44, 0x1, P0 ;  /* 0x0000000b08257c11 */ /* 0x000fe200080f0c2c */
[----:B------:R-:W-:Y:S02]  /*4e00*/  FADD.FTZ R8, R43, -R34 ;  /* 0x800000222b087221 */ /* 0x000fe40000010000 */
[----:B------:R-:W3:Y:S02]  /*4e10*/  LDL.LU R13, [R1+0xe4] ;  /* 0x0000e400010d7983 */ /* 0x000ee40000300800 */
[----:B------:R-:W-:Y:S02]  /*4e20*/  FMUL.FTZ R8, R2, R8 ;  /* 0x0000000802087220 */ /* 0x000fe40000410000 */
[----:B------:R-:W4:Y:S02]  /*4e30*/  LDL.LU R44, [R1+0xe8] ;  /* 0x0000e800012c7983 */ /* 0x000f240000300800 */
[----:B------:R-:W-:Y:S01]  /*4e40*/  FFMA.FTZ R52, R53, R8, R52 ;  /* 0x0000000835347223 */ /* 0x000fe20000010034 */
[----:B0-----:R-:W-:Y:S01]  /*4e50*/  FADD.FTZ R8, R39, 1 ;  /* 0x3f80000027087421 */ /* 0x001fe20000010000 */
[----:B------:R-:W-:-:S02]  /*4e60*/  FADD.FTZ R39, R0, -R34 ;  /* 0x8000002200277221 */ /* 0x000fc40000010000 */
[----:B------:R-:W4:Y:S04]  /*4e70*/  LDL.LU R0, [R1+0xf0] ;  /* 0x0000f00001007983 */ /* 0x000f280000300800 */
[----:B------:R-:W4:Y:S04]  /*4e80*/  LDL.LU R49, [R1+0xf4] ;  /* 0x0000f40001317983 */ /* 0x000f280000300800 */
[----:B------:R-:W4:Y:S01]  /*4e90*/  LDL.LU R42, [R1+0x1c] ;  /* 0x00001c00012a7983 */ /* 0x000f220000300800 */
[----:B------:R-:W-:-:S06]  /*4ea0*/  FMUL.FTZ R40, R38, -1.4426950216293334961 ;  /* 0xbfb8aa3b26287820 */ /* 0x000fcc0000410000 */
[----:B------:R-:W0:Y:S01]  /*4eb0*/  MUFU.EX2 R40, R40 ;  /* 0x0000002800287308 */ /* 0x000e220000000800 */
[----:B------:R-:W-:-:S07]  /*4ec0*/  FMUL.FTZ R39, R2, R39 ;  /* 0x0000002702277220 */ /* 0x000fce0000410000 */
[----:B------:R-:W1:Y:S01]  /*4ed0*/  MUFU.RCP R8, R8 ;  /* 0x0000000800087308 */ /* 0x000e620000001000 */
[----:B------:R-:W-:Y:S01]  /*4ee0*/  FFMA.FTZ R29, R29, R39, R31 ;  /* 0x000000271d1d7223 */ /* 0x000fe2000001001f */
[----:B------:R-:W-:Y:S01]  /*4ef0*/  FMUL.FTZ R39, R28, -1.4426950216293334961 ;  /* 0xbfb8aa3b1c277820 */ /* 0x000fe20000410000 */
[----:B------:R-:W-:Y:S01]  /*4f00*/  FMUL.FTZ R41, R35, -1.4426950216293334961 ;  /* 0xbfb8aa3b23297820 */ /* 0x000fe20000410000 */
[----:B0-----:R-:W-:-:S04]  /*4f10*/  FADD.FTZ R34, R40, 1 ;  /* 0x3f80000028227421 */ /* 0x001fc80000010000 */
[----:B------:R-:W-:Y:S01]  /*4f20*/  MUFU.EX2 R39, R39 ;  /* 0x0000002700277308 */ /* 0x000fe20000000800 */
[----:B------:R-:W-:Y:S01]  /*4f30*/  FMUL.FTZ R40, R52, -1.4426950216293334961 ;  /* 0xbfb8aa3b34287820 */ /* 0x000fe20000410000 */
[----:B------:R-:W-:-:S06]  /*4f40*/  LEA R2, P0, R9, UR10, 0x1 ;  /* 0x0000000a09027c11 */ /* 0x000fcc000f8008ff */
[----:B------:R-:W0:Y:S01]  /*4f50*/  MUFU.RCP R34, R34 ;  /* 0x0000002200227308 */ /* 0x000e220000001000 */
[----:B-1----:R-:W-:-:S07]  /*4f60*/  FMUL.FTZ R31, R3, R8 ;  /* 0x00000008031f7220 */ /* 0x002fce0000410000 */
[----:B------:R-:W1:Y:S08]  /*4f70*/  MUFU.EX2 R41, R41 ;  /* 0x0000002900297308 */ /* 0x000e700000000800 */
[----:B------:R-:W4:Y:S01]  /*4f80*/  MUFU.EX2 R40, R40 ;  /* 0x0000002800287308 */ /* 0x000f220000000800 */
[----:B0-----:R-:W-:Y:S01]  /*4f90*/  FMUL.FTZ R34, R38, R34 ;  /* 0x0000002226227220 */ /* 0x001fe20000410000 */
[----:B------:R-:W-:-:S06]  /*4fa0*/  FADD.FTZ R39, R39, 1 ;  /* 0x3f80000027277421 */ /* 0x000fcc0000010000 */
[----:B------:R0:W-:Y:S01]  /*4fb0*/  MUFU.RCP R60, R39 ;  /* 0x00000027003c7308 */ /* 0x0001e20000001000 */
[----:B-1----:R-:W-:-:S07]  /*4fc0*/  FADD.FTZ R41, R41, 1 ;  /* 0x3f80000029297421 */ /* 0x002fce0000010000 */
[----:B------:R1:W-:Y:S01]  /*4fd0*/  MUFU.RCP R53, R41 ;  /* 0x0000002900357308 */ /* 0x0003e20000001000 */
[----:B--2---:R-:W-:Y:S02]  /*4fe0*/  LEA.HI.X R3, R9, UR11, R14, 0x1, P0 ;  /* 0x0000000b09037c11 */ /* 0x004fe400080f0c0e */
[C---:B------:R-:W-:Y:S01]  /*4ff0*/  LEA R8, P0, R10.reuse, UR10, 0x1 ;  /* 0x0000000a0a087c11 */ /* 0x040fe2000f8008ff */
[----:B------:R-:W2:Y:S03]  /*5000*/  LDL.LU R14, [R1+0xc0] ;  /* 0x0000c000010e7983 */ /* 0x000ea60000300800 */
[----:B---3--:R-:W-:Y:S02]  /*5010*/  LEA.HI.X R9, R10, UR11, R13, 0x1, P0 ;  /* 0x0000000b0a097c11 */ /* 0x008fe400080f0c0d */
[C---:B------:R-:W-:Y:S01]  /*5020*/  LEA R10, P0, R11.reuse, UR10, 0x1 ;  /* 0x0000000a0b0a7c11 */ /* 0x040fe2000f8008ff */
[----:B------:R-:W2:Y:S04]  /*5030*/  LDL.LU R13, [R1+0xc4] ;  /* 0x0000c400010d7983 */ /* 0x000ea80000300800 */
[----:B------:R-:W3:Y:S01]  /*5040*/  LDL.LU R57, [R1+0xb8] ;  /* 0x0000b80001397983 */ /* 0x000ee20000300800 */
[----:B----4-:R-:W-:-:S03]  /*5050*/  LEA.HI.X R11, R11, UR11, R44, 0x1, P0 ;  /* 0x0000000b0b0b7c11 */ /* 0x010fc600080f0c2c */
[----:B------:R-:W3:Y:S04]  /*5060*/  LDL.LU R58, [R1+0xbc] ;  /* 0x0000bc00013a7983 */ /* 0x000ee80000300800 */
[----:B------:R-:W4:Y:S01]  /*5070*/  LDL.LU R45, [R1+0xf8] ;  /* 0x0000f800012d7983 */ /* 0x000f220000300800 */
[----:B------:R-:W-:-:S03]  /*5080*/  LEA R38, P0, R12, UR10, 0x1 ;  /* 0x0000000a0c267c11 */ /* 0x000fc6000f8008ff */
[----:B------:R-:W3:Y:S01]  /*5090*/  LDL.LU R44, [R1+0x28] ;  /* 0x00002800012c7983 */ /* 0x000ee20000300800 */
[----:B0-----:R-:W-:-:S03]  /*50a0*/  LEA.HI.X R39, R12, UR11, R0, 0x1, P0 ;  /* 0x0000000b0c277c11 */ /* 0x001fc600080f0c00 */
[----:B------:R-:W4:Y:S01]  /*50b0*/  LDL.LU R47, [R1+0xfc] ;  /* 0x0000fc00012f7983 */ /* 0x000f220000300800 */
[----:B------:R-:W-:-:S03]  /*50c0*/  FADD.FTZ R12, R40, 1 ;  /* 0x3f800000280c7421 */ /* 0x000fc60000010000 */
[----:B------:R-:W4:Y:S01]  /*50d0*/  LDL.LU R46, [R1+0x74] ;  /* 0x00007400012e7983 */ /* 0x000f220000300800 */
[----:B------:R-:W-:-:S03]  /*50e0*/  LEA R40, P0, R42, UR10, 0x1 ;  /* 0x0000000a2a287c11 */ /* 0x000fc6000f8008ff */
[----:B------:R-:W4:Y:S04]  /*50f0*/  LDL.LU R48, [R1+0x78] ;  /* 0x0000780001307983 */ /* 0x000f280000300800 */
[----:B------:R-:W4:Y:S04]  /*5100*/  LDL.LU R56, [R1+0xec] ;  /* 0x0000ec0001387983 */ /* 0x000f280000300800 */
[----:B------:R-:W4:Y:S04]  /*5110*/  LDL.LU R55, [R1+0x70] ;  /* 0x0000700001377983 */ /* 0x000f280000300800 */
[----:B------:R-:W4:Y:S01]  /*5120*/  LDL.LU R59, [R1+0xb0] ;  /* 0x0000b000013b7983 */ /* 0x000f220000300800 */
[----:B-1----:R-:W-:-:S03]  /*5130*/  LEA.HI.X R41, R42, UR11, R49, 0x1, P0 ;  /* 0x0000000b2a297c11 */ /* 0x002fc600080f0c31 */
[----:B------:R-:W4:Y:S04]  /*5140*/  LDL.LU R0, [R1+0xb4] ;  /* 0x0000b40001007983 */ /* 0x000f280000300800 */
[----:B------:R-:W4:Y:S04]  /*5150*/  LDL.LU R50, [R1+0xa8] ;  /* 0x0000a80001327983 */ /* 0x000f280000300800 */
[----:B------:R-:W4:Y:S04]  /*5160*/  LDL.LU R51, [R1+0xac] ;  /* 0x0000ac0001337983 */ /* 0x000f280000300800 */
[----:B------:R-:W4:Y:S04]  /*5170*/  LDL.LU R54, [R1+0xa4] ;  /* 0x0000a40001367983 */ /* 0x000f280000300800 */
[----:B------:R-:W4:Y:S01]  /*5180*/  LDL.LU R49, [R1+0x100] ;  /* 0x0001000001317983 */ /* 0x000f220000300800 */
[----:B------:R-:W-:-:S06]  /*5190*/  FMUL.FTZ R43, R29, -1.4426950216293334961 ;  /* 0xbfb8aa3b1d2b7820 */ /* 0x000fcc0000410000 */
[----:B------:R-:W0:Y:S08]  /*51a0*/  MUFU.EX2 R43, R43 ;  /* 0x0000002b002b7308 */ /* 0x000e300000000800 */
[----:B------:R-:W1:Y:S01]  /*51b0*/  MUFU.RCP R12, R12 ;  /* 0x0000000c000c7308 */ /* 0x000e620000001000 */
[----:B0-----:R-:W-:-:S07]  /*51c0*/  FADD.FTZ R61, R43, 1 ;  /* 0x3f8000002b3d7421 */ /* 0x001fce0000010000 */
[----:B------:R-:W0:Y:S01]  /*51d0*/  MUFU.RCP R61, R61 ;  /* 0x0000003d003d7308 */ /* 0x000e220000001000 */
[----:B------:R-:W-:Y:S01]  /*51e0*/  FMUL.FTZ R53, R35, R53 ;  /* 0x0000003523357220 */ /* 0x000fe20000410000 */
[----:B-1----:R-:W-:Y:S01]  /*51f0*/  FMUL.FTZ R12, R52, R12 ;  /* 0x0000000c340c7220 */ /* 0x002fe20000410000 */
[----:B------:R-:W-:Y:S01]  /*5200*/  FMUL.FTZ R60, R28, R60 ;  /* 0x0000003c1c3c7220 */ /* 0x000fe20000410000 */
[----:B0-----:R-:W-:Y:S01]  /*5210*/  FMUL.FTZ R61, R29, R61 ;  /* 0x0000003d1d3d7220 */ /* 0x001fe20000410000 */
[----:B--2---:R-:W-:Y:S02]  /*5220*/  F2FP.F16.F32.PACK_AB R35, R14, R13 ;  /* 0x0000000d0e23723e */ /* 0x004fe400000000ff */
[----:B---3--:R-:W-:-:S04]  /*5230*/  LEA R42, P0, R44, UR10, 0x1 ;  /* 0x0000000a2c2a7c11 */ /* 0x008fc8000f8008ff */
[----:B----4-:R-:W-:Y:S02]  /*5240*/  LEA.HI.X R43, R44, UR11, R45, 0x1, P0 ;  /* 0x0000000b2c2b7c11 */ /* 0x010fe400080f0c2d */
[----:B------:R-:W-:-:S04]  /*5250*/  LEA R44, P0, R46, UR10, 0x1 ;  /* 0x0000000a2e2c7c11 */ /* 0x000fc8000f8008ff */
[----:B------:R-:W-:Y:S02]  /*5260*/  LEA.HI.X R45, R46, UR11, R47, 0x1, P0 ;  /* 0x0000000b2e2d7c11 */ /* 0x000fe400080f0c2f */
[----:B------:R-:W-:Y:S02]  /*5270*/  LEA R46, P0, R48, UR10, 0x1 ;  /* 0x0000000a302e7c11 */ /* 0x000fe4000f8008ff */
[----:B------:R-:W-:Y:S02]  /*5280*/  MOV R47, R48 ;  /* 0x00000030002f7202 */ /* 0x000fe40000000f00 */
[----:B------:R-:W-:Y:S02]  /*5290*/  LEA R48, P1, R55, UR10, 0x1 ;  /* 0x0000000a37307c11 */ /* 0x000fe4000f8208ff */
[C---:B------:R-:W-:Y:S02]  /*52a0*/  PRMT R52, R35.reuse, 0x7610, R52 ;  /* 0x0000761023347816 */ /* 0x040fe40000000034 */
[----:B------:R-:W-:-:S02]  /*52b0*/  PRMT R35, R35, 0x7632, R35 ;  /* 0x0000763223237816 */ /* 0x000fc40000000023 */
[----:B------:R-:W-:Y:S02]  /*52c0*/  F2FP.F16.F32.PACK_AB R28, R57, R58 ;  /* 0x0000003a391c723e */ /* 0x000fe400000000ff */
[----:B------:R-:W-:Y:S01]  /*52d0*/  F2FP.F16.F32.PACK_AB R29, R59, R0 ;  /* 0x000000003b1d723e */ /* 0x000fe200000000ff */
[----:B------:R0:W-:Y:S01]  /*52e0*/  STG.E.U16 desc[UR6][R24.64+0x2], R35 ;  /* 0x0000022318007986 */ /* 0x0001e2000c101506 */
[----:B------:R-:W-:Y:S02]  /*52f0*/  LEA.HI.X R47, R47, UR11, R49, 0x1, P0 ;  /* 0x0000000b2f2f7c11 */ /* 0x000fe400080f0c31 */
[----:B------:R-:W-:Y:S02]  /*5300*/  LEA.HI.X R49, R55, UR11, R56, 0x1, P1 ;  /* 0x0000000b37317c11 */ /* 0x000fe400088f0c38 */
[----:B------:R-:W2:Y:S04]  /*5310*/  LDL.LU R55, [R1+0x98] ;  /* 0x0000980001377983 */ /* 0x000ea80000300800 */
[----:B------:R-:W2:Y:S04]  /*5320*/  LDL.LU R56, [R1+0x9c] ;  /* 0x00009c0001387983 */ /* 0x000ea80000300800 */
[----:B------:R-:W3:Y:S04]  /*5330*/  LDL.LU R14, [R1+0x138] ;  /* 0x00013800010e7983 */ /* 0x000ee80000300800 */
[----:B------:R-:W3:Y:S04]  /*5340*/  LDL.LU R13, [R1+0x134] ;  /* 0x00013400010d7983 */ /* 0x000ee80000300800 */
[----:B------:R-:W4:Y:S04]  /*5350*/  LDL.LU R57, [R1+0x90] ;  /* 0x0000900001397983 */ /* 0x000f280000300800 */
[----:B------:R-:W4:Y:S04]  /*5360*/  LDL.LU R58, [R1+0x94] ;  /* 0x00009400013a7983 */ /* 0x000f280000300800 */
[----:B------:R-:W3:Y:S04]  /*5370*/  LDL.LU R59, [R1+0x88] ;  /* 0x00008800013b7983 */ /* 0x000ee80000300800 */
[----:B------:R-:W3:Y:S04]  /*5380*/  LDL.LU R0, [R1+0x8c] ;  /* 0x00008c0001007983 */ /* 0x000ee80000300800 */
[----:B0-----:R-:W2:Y:S04]  /*5390*/  LDL.LU R35, [R1+0xa0] ;  /* 0x0000a00001237983 */ /* 0x001ea80000300800 */
[----:B------:R0:W-:Y:S04]  /*53a0*/  STG.E.U16 desc[UR6][R24.64], R52 ;  /* 0x0000003418007986 */ /* 0x0001e8000c101506 */
[----:B------:R1:W-:Y:S01]  /*53b0*/  STG.E.U16 desc[UR6][R24.64+0x4], R28 ;  /* 0x0000041c18007986 */ /* 0x0003e2000c101506 */
[----:B0-----:R-:W-:-:S02]  /*53c0*/  PRMT R52, R28, 0x7632, R52 ;  /* 0x000076321c347816 */ /* 0x001fc40000000034 */
[----:B-1----:R-:W-:-:S03]  /*53d0*/  F2FP.F16.F32.PACK_AB R28, R50, R51 ;  /* 0x00000033321c723e */ /* 0x002fc600000000ff */
[----:B------:R0:W-:Y:S04]  /*53e0*/  STG.E.U16 desc[UR6][R24.64+0x6], R52 ;  /* 0x0000063418007986 */ /* 0x0001e8000c101506 */
[----:B------:R1:W-:Y:S04]  /*53f0*/  STG.E.U16 desc[UR6][R26.64], R29 ;  /* 0x0000001d1a007986 */ /* 0x0003e8000c101506 */
[----:B------:R-:W3:Y:S01]  /*5400*/  LDL.LU R50, [R1+0x130] ;  /* 0x0001300001327983 */ /* 0x000ee20000300800 */
[----:B0-----:R-:W-:-:S03]  /*5410*/  PRMT R25, R29, 0x7632, R25 ;  /* 0x000076321d197816 */ /* 0x001fc60000000019 */
[----:B------:R-:W3:Y:S01]  /*5420*/  LDL.LU R51, [R1+0x12c] ;  /* 0x00012c0001337983 */ /* 0x000ee20000300800 */
[----:B-1----:R-:W-:-:S03]  /*5430*/  PRMT R29, R28, 0x7632, R29 ;  /* 0x000076321c1d7816 */ /* 0x002fc6000000001d */
[----:B------:R-:W3:Y:S04]  /*5440*/  LDL.LU R52, [R1+0x4c] ;  /* 0x00004c0001347983 */ /* 0x000ee80000300800 */
[----:B------:R0:W-:Y:S04]  /*5450*/  STG.E.U16 desc[UR6][R26.64+0x4], R28 ;  /* 0x0000041c1a007986 */ /* 0x0001e8000c101506 */
[----:B------:R1:W-:Y:S01]  /*5460*/  STG.E.U16 desc[UR6][R26.64+0x6], R29 ;  /* 0x0000061d1a007986 */ /* 0x0003e2000c101506 */
[----:B--2---:R-:W-:-:S03]  /*5470*/  F2FP.F16.F32.PACK_AB R24, R35, R54 ;  /* 0x000000362318723e */ /* 0x004fc600000000ff */
[----:B------:R-:W2:Y:S04]  /*5480*/  LDL.LU R35, [R1+0x50] ;  /* 0x0000500001237983 */ /* 0x000ea80000300800 */
[----:B0-----:R-:W2:Y:S04]  /*5490*/  LDL.LU R28, [R1+0x84] ;  /* 0x00008400011c7983 */ /* 0x001ea80000300800 */
[----:B-1----:R-:W2:Y:S04]  /*54a0*/  LDL.LU R29, [R1+0x54] ;  /* 0x00005400011d7983 */ /* 0x002ea80000300800 */
[----:B------:R0:W-:Y:S04]  /*54b0*/  STG.E.U16 desc[UR6][R26.64+0x2], R25 ;  /* 0x000002191a007986 */ /* 0x0001e8000c101506 */
[----:B------:R4:W-:Y:S04]  /*54c0*/  STG.E.U16 desc[UR6][R4.64], R24 ;  /* 0x0000001804007986 */ /* 0x0009e8000c101506 */
[----:B------:R-:W2:Y:S01]  /*54d0*/  LDL.LU R54, [R1+0x44] ;  /* 0x0000440001367983 */ /* 0x000ea20000300800 */
[----:B0-----:R-:W-:-:S02]  /*54e0*/  F2FP.F16.F32.PACK_AB R25, R55, R56 ;  /* 0x000000383719723e */ /* 0x001fc400000000ff */
[----:B------:R-:W-:Y:S01]  /*54f0*/  PRMT R26, R24, 0x7632, R26 ;  /* 0x00007632181a7816 */ /* 0x000fe2000000001a */
[----:B------:R-:W2:Y:S01]  /*5500*/  LDL.LU R55, [R1+0x48] ;  /* 0x0000480001377983 */ /* 0x000ea20000300800 */
[----:B------:R-:W-:Y:S02]  /*5510*/  PRMT R27, R25, 0x7632, R27 ;  /* 0x00007632191b7816 */ /* 0x000fe4000000001b */
[----:B----4-:R-:W-:Y:S01]  /*5520*/  F2FP.F16.F32.PACK_AB R24, R57, R58 ;  /* 0x0000003a3918723e */ /* 0x010fe200000000ff */
[----:B------:R3:W-:Y:S04]  /*5530*/  STG.E.U16 desc[UR6][R4.64+0x4], R25 ;  /* 0x0000041904007986 */ /* 0x0007e8000c101506 */
[----:B------:R-:W-:Y:S04]  /*5540*/  STG.E.U16 desc[UR6][R4.64+0x2], R26 ;  /* 0x0000021a04007986 */ /* 0x000fe8000c101506 */
[----:B------:R0:W-:Y:S01]  /*5550*/  STG.E.U16 desc[UR6][R4.64+0x6], R27 ;  /* 0x0000061b04007986 */ /* 0x0001e2000c101506 */
[----:B---3--:R-:W-:-:S03]  /*5560*/  F2FP.F16.F32.PACK_AB R25, R59, R0 ;  /* 0x000000003b19723e */ /* 0x008fc600000000ff */
[----:B------:R-:W3:Y:S04]  /*5570*/  LDL.LU R56, [R1+0x3c] ;  /* 0x00003c0001387983 */ /* 0x000ee80000300800 */
[----:B------:R-:W3:Y:S01]  /*5580*/  LDL.LU R57, [R1+0x40] ;  /* 0x0000400001397983 */ /* 0x000ee20000300800 */
[----:B0-----:R-:W-:-:S03]  /*5590*/  PRMT R5, R24, 0x7632, R5 ;  /* 0x0000763218057816 */ /* 0x001fc60000000005 */
[----:B------:R-:W4:Y:S04]  /*55a0*/  LDL.LU R58, [R1+0x24] ;  /* 0x00002400013a7983 */ /* 0x000f280000300800 */
[----:B------:R0:W-:Y:S04]  /*55b0*/  STG.E.U16 desc[UR6][R32.64], R24 ;  /* 0x0000001820007986 */ /* 0x0001e8000c101506 */
[----:B------:R-:W4:Y:S04]  /*55c0*/  LDL.LU R59, [R1+0x38] ;  /* 0x00003800013b7983 */ /* 0x000f280000300800 */
[----:B------:R-:W4:Y:S01]  /*55d0*/  LDL.LU R0, [R1+0x18] ;  /* 0x0000180001007983 */ /* 0x000f220000300800 */
[----:B0-----:R-:W-:-:S03]  /*55e0*/  PRMT R24, R25, 0x7632, R24 ;  /* 0x0000763219187816 */ /* 0x001fc60000000018 */
[----:B------:R2:W-:Y:S04]  /*55f0*/  STG.E.U16 desc[UR6][R32.64+0x2], R5 ;  /* 0x0000020520007986 */ /* 0x0005e8000c101506 */
[----:B------:R-:W-:Y:S04]  /*5600*/  STG.E.U16 desc[UR6][R32.64+0x4], R25 ;  /* 0x0000041920007986 */ /* 0x000fe8000c101506 */
[----:B------:R0:W-:Y:S01]  /*5610*/  STG.E.U16 desc[UR6][R32.64+0x6], R24 ;  /* 0x0000061820007986 */ /* 0x0001e2000c101506 */
[----:B--2---:R-:W-:Y:S02]  /*5620*/  F2FP.F16.F32.PACK_AB R5, R52, R35 ;  /* 0x000000233405723e */ /* 0x004fe400000000ff */
[----:B------:R-:W-:-:S02]  /*5630*/  F2FP.F16.F32.PACK_AB R4, R29, R28 ;  /* 0x0000001c1d04723e */ /* 0x000fc400000000ff */
[----:B------:R-:W2:Y:S04]  /*5640*/  LDL.LU R29, [R1+0x14] ;  /* 0x00001400011d7983 */ /* 0x000ea80000300800 */
[----:B------:R-:W2:Y:S04]  /*5650*/  LDL.LU R28, [R1+0x8] ;  /* 0x00000800011c7983 */ /* 0x000ea80000300800 */
[----:B------:R-:W2:Y:S04]  /*5660*/  LDL.LU R52, [R1+0xc] ;  /* 0x00000c0001347983 */ /* 0x000ea80000300800 */
[----:B------:R-:W2:Y:S04]  /*5670*/  LDL.LU R35, [R1] ;  /* 0x0000000001237983 */ /* 0x000ea80000300800 */
[----:B0-----:R-:W2:Y:S01]  /*5680*/  LDL.LU R32, [R1+0x20] ;  /* 0x0000200001207983 */ /* 0x001ea20000300800 */
[----:B------:R-:W-:-:S02]  /*5690*/  PRMT R24, R4, 0x7632, R24 ;  /* 0x0000763204187816 */ /* 0x000fc40000000018 */
[----:B------:R-:W-:Y:S01]  /*56a0*/  PRMT R25, R5, 0x7632, R25 ;  /* 0x0000763205197816 */ /* 0x000fe20000000019 */
[----:B------:R0:W-:Y:S04]  /*56b0*/  STG.E.U16 desc[UR6][R6.64], R4 ;  /* 0x0000000406007986 */ /* 0x0001e8000c101506 */
[----:B------:R3:W-:Y:S04]  /*56c0*/  STG.E.U16 desc[UR6][R6.64+0x4], R5 ;  /* 0x0000040506007986 */ /* 0x0007e8000c101506 */
[----:B------:R-:W2:Y:S01]  /*56d0*/  LDL.LU R33, [R1+0x10] ;  /* 0x0000100001217983 */ /* 0x000ea20000300800 */
[----:B0-----:R-:W-:-:S03]  /*56e0*/  F2FP.F16.F32.PACK_AB R4, R54, R55 ;  /* 0x000000373604723e */ /* 0x001fc600000000ff */
[----:B------:R-:W-:Y:S04]  /*56f0*/  STG.E.U16 desc[UR6][R6.64+0x2], R24 ;  /* 0x0000021806007986 */ /* 0x000fe8000c101506 */
[----:B------:R-:W2:Y:S01]  /*5700*/  LDL.LU R54, [R1+0x128] ;  /* 0x0001280001367983 */ /* 0x000ea20000300800 */
[----:B---3--:R-:W-:-:S03]  /*5710*/  F2FP.F16.F32.PACK_AB R5, R56, R57 ;  /* 0x000000393805723e */ /* 0x008fc600000000ff */
[----:B------:R-:W3:Y:S04]  /*5720*/  LDL.LU R55, [R1+0x124] ;  /* 0x0001240001377983 */ /* 0x000ee80000300800 */
[----:B------:R0:W-:Y:S04]  /*5730*/  STG.E.U16 desc[UR6][R6.64+0x6], R25 ;  /* 0x0000061906007986 */ /* 0x0001e8000c101506 */
[----:B------:R-:W3:Y:S04]  /*5740*/  LDL.LU R56, [R1+0x120] ;  /* 0x0001200001387983 */ /* 0x000ee80000300800 */
[----:B------:R4:W-:Y:S01]  /*5750*/  STG.E.U16 desc[UR6][R36.64], R4 ;  /* 0x0000000424007986 */ /* 0x0009e2000c101506 */
[----:B0-----:R-:W-:-:S03]  /*5760*/  PRMT R6, R4, 0x7632, R6 ;  /* 0x0000763204067816 */ /* 0x001fc60000000006 */
[----:B------:R-:W3:Y:S01]  /*5770*/  LDL.LU R57, [R1+0x11c] ;  /* 0x00011c0001397983 */ /* 0x000ee20000300800 */
[----:B------:R-:W-:-:S03]  /*5780*/  PRMT R7, R5, 0x7632, R7 ;  /* 0x0000763205077816 */ /* 0x000fc60000000007 */
[----:B------:R2:W-:Y:S01]  /*5790*/  STG.E.U16 desc[UR6][R36.64+0x4], R5 ;  /* 0x0000040524007986 */ /* 0x0005e2000c101506 */
[----:B----4-:R-:W-:-:S03]  /*57a0*/  F2FP.F16.F32.PACK_AB R4, R58, R59 ;  /* 0x0000003b3a04723e */ /* 0x010fc600000000ff */
[----:B------:R-:W4:Y:S04]  /*57b0*/  LDL.LU R58, [R1+0x118] ;  /* 0x00011800013a7983 */ /* 0x000f280000300800 */
[----:B------:R-:W4:Y:S01]  /*57c0*/  LDL.LU R59, [R1+0x114] ;  /* 0x00011400013b7983 */ /* 0x000f220000300800 */
[----:B--2---:R-:W-:-:S03]  /*57d0*/  F2FP.F16.F32.PACK_AB R5, R0, R32 ;  /* 0x000000200005723e */ /* 0x004fc600000000ff */
[----:B------:R-:W2:Y:S01]  /*57e0*/  LDL.LU R0, [R1+0x110] ;  /* 0x0001100001007983 */ /* 0x000ea20000300800 */
[----:B------:R-:W-:Y:S02]  /*57f0*/  PRMT R24, R4, 0x7632, R24 ;  /* 0x0000763204187816 */ /* 0x000fe40000000018 */
[C---:B------:R-:W-:Y:S02]  /*5800*/  PRMT R25, R5.reuse, 0x7610, R25 ;  /* 0x0000761005197816 */ /* 0x040fe40000000019 */
[----:B------:R-:W-:Y:S01]  /*5810*/  PRMT R27, R5, 0x7632, R27 ;  /* 0x00007632051b7816 */ /* 0x000fe2000000001b */
[----:B------:R-:W-:Y:S04]  /*5820*/  STG.E.U16 desc[UR6][R36.64+0x2], R6 ;  /* 0x0000020624007986 */ /* 0x000fe8000c101506 */
[----:B------:R-:W-:Y:S04]  /*5830*/  STG.E.U16 desc[UR6][R36.64+0x6], R7 ;  /* 0x0000060724007986 */ /* 0x000fe8000c101506 */
[----:B------:R-:W-:Y:S04]  /*5840*/  STG.E.U16 desc[UR6][R2.64], R4 ;  /* 0x0000000402007986 */ /* 0x000fe8000c101506 */
[----:B------:R-:W-:Y:S04]  /*5850*/  STG.E.U16 desc[UR6][R2.64+0x2], R24 ;  /* 0x0000021802007986 */ /* 0x000fe8000c101506 */
[----:B------:R-:W-:Y:S04]  /*5860*/  STG.E.U16 desc[UR6][R2.64+0x4], R25 ;  /* 0x0000041902007986 */ /* 0x000fe8000c101506 */
[----:B------:R2:W-:Y:S02]  /*5870*/  STG.E.U16 desc[UR6][R2.64+0x6], R27 ;  /* 0x0000061b02007986 */ /* 0x0005e4000c101506 */
[----:B--2---:R-:W-:-:S02]  /*5880*/  F2FP.F16.F32.PACK_AB R3, R35, R0 ;  /* 0x000000002303723e */ /* 0x004fc400000000ff */
[----:B------:R-:W2:Y:S04]  /*5890*/  LDL.LU R0, [R1+0x10c] ;  /* 0x00010c0001007983 */ /* 0x000ea80000300800 */
[----:B------:R-:W2:Y:S01]  /*58a0*/  LDL.LU R35, [R1+0x80] ;  /* 0x0000800001237983 */ /* 0x000ea20000300800 */
[----:B------:R-:W-:Y:S02]  /*58b0*/  F2FP.F16.F32.PACK_AB R26, R33, R29 ;  /* 0x0000001d211a723e */ /* 0x000fe400000000ff */
[----:B------:R-:W-:Y:S02]  /*58c0*/  F2FP.F16.F32.PACK_AB R5, R28, R52 ;  /* 0x000000341c05723e */ /* 0x000fe400000000ff */
[----:B------:R-:W-:Y:S02]  /*58d0*/  PRMT R6, R26, 0x7632, R6 ;  /* 0x000076321a067816 */ /* 0x000fe40000000006 */
[----:B------:R-:W-:-:S02]  /*58e0*/  PRMT R4, R5, 0x7632, R4 ;  /* 0x0000763205047816 */ /* 0x000fc40000000004 */
[----:B----4-:R-:W-:Y:S02]  /*58f0*/  F2FP.F16.F32.PACK_AB R58, R58, R59 ;  /* 0x0000003b3a3a723e */ /* 0x010fe400000000ff */
[----:B------:R-:W-:Y:S02]  /*5900*/  PRMT R2, R3, 0x7632, R2 ;  /* 0x0000763203027816 */ /* 0x000fe40000000002 */
[----:B---3--:R-:W-:Y:S02]  /*5910*/  F2FP.F16.F32.PACK_AB R56, R56, R57 ;  /* 0x000000393838723e */ /* 0x008fe400000000ff */
[----:B------:R-:W-:Y:S01]  /*5920*/  F2FP.F16.F32.PACK_AB R54, R54, R55 ;  /* 0x000000373636723e */ /* 0x000fe200000000ff */
[----:B------:R-:W-:Y:S01]  /*5930*/  STG.E.U16 desc[UR6][R8.64], R26 ;  /* 0x0000001a08007986 */ /* 0x000fe2000c101506 */
[----:B------:R-:W-:Y:S02]  /*5940*/  F2FP.F16.F32.PACK_AB R50, R50, R51 ;  /* 0x000000333232723e */ /* 0x000fe400000000ff */
[----:B------:R-:W-:Y:S01]  /*5950*/  PRMT R7, R58, 0x7632, R7 ;  /* 0x000076323a077816 */ /* 0x000fe20000000007 */
[----:B------:R-:W-:Y:S01]  /*5960*/  STG.E.U16 desc[UR6][R8.64+0x2], R6 ;  /* 0x0000020608007986 */ /* 0x000fe2000c101506 */
[----:B------:R-:W-:-:S03]  /*5970*/  F2FP.F16.F32.PACK_AB R13, R14, R13 ;  /* 0x0000000d0e0d723e */ /* 0x000fc600000000ff */
[----:B------:R-:W-:Y:S04]  /*5980*/  STG.E.U16 desc[UR6][R8.64+0x4], R5 ;  /* 0x0000040508007986 */ /* 0x000fe8000c101506 */
[----:B------:R0:W-:Y:S01]  /*5990*/  STG.E.U16 desc[UR6][R8.64+0x6], R4 ;  /* 0x0000060408007986 */ /* 0x0001e2000c101506 */
[----:B------:R-:W-:-:S03]  /*59a0*/  F2FP.F16.F32.PACK_AB R15, R16, R15 ;  /* 0x0000000f100f723e */ /* 0x000fc600000000ff */
[----:B------:R1:W-:Y:S01]  /*59b0*/  STG.E.U16 desc[UR6][R10.64], R3 ;  /* 0x000000030a007986 */ /* 0x0003e2000c101506 */
[----:B------:R-:W-:-:S03]  /*59c0*/  F2FP.F16.F32.PACK_AB R17, R18, R17 ;  /* 0x000000111211723e */ /* 0x000fc600000000ff */
[----:B------:R3:W-:Y:S01]  /*59d0*/  STG.E.U16 desc[UR6][R10.64+0x2], R2 ;  /* 0x000002020a007986 */ /* 0x0007e2000c101506 */
[----:B------:R-:W-:Y:S02]  /*59e0*/  F2FP.F16.F32.PACK_AB R21, R22, R21 ;  /* 0x000000151615723e */ /* 0x000fe400000000ff */
[----:B0-----:R-:W-:Y:S02]  /*59f0*/  PRMT R4, R56, 0x7632, R4 ;  /* 0x0000763238047816 */ /* 0x001fe40000000004 */
[----:B-1----:R-:W-:Y:S01]  /*5a00*/  PRMT R3, R54, 0x7632, R3 ;  /* 0x0000763236037816 */ /* 0x002fe20000000003 */
[----:B------:R-:W-:Y:S01]  /*5a10*/  STG.E.U16 desc[UR6][R10.64+0x4], R58 ;  /* 0x0000043a0a007986 */ /* 0x000fe2000c101506 */
[----:B---3--:R-:W-:-:S03]  /*5a20*/  PRMT R2, R50, 0x7632, R2 ;  /* 0x0000763232027816 */ /* 0x008fc60000000002 */
[----:B------:R-:W-:Y:S01]  /*5a30*/  STG.E.U16 desc[UR6][R10.64+0x6], R7 ;  /* 0x000006070a007986 */ /* 0x000fe2000c101506 */
[----:B------:R-:W-:-:S03]  /*5a40*/  PRMT R5, R13, 0x7632, R5 ;  /* 0x000076320d057816 */ /* 0x000fc60000000005 */
[----:B------:R-:W-:Y:S01]  /*5a50*/  STG.E.U16 desc[UR6][R38.64], R56 ;  /* 0x0000003826007986 */ /* 0x000fe2000c101506 */
[----:B------:R-:W-:-:S03]  /*5a60*/  F2FP.F16.F32.PACK_AB R19, R20, R19 ;  /* 0x000000131413723e */ /* 0x000fc600000000ff */
[----:B------:R0:W-:Y:S01]  /*5a70*/  STG.E.U16 desc[UR6][R38.64+0x2], R4 ;  /* 0x0000020426007986 */ /* 0x0001e2000c101506 */
[----:B------:R-:W-:-:S03]  /*5a80*/  F2FP.F16.F32.PACK_AB R23, R30, R23 ;  /* 0x000000171e17723e */ /* 0x000fc600000000ff */
[----:B------:R-:W-:Y:S01]  /*5a90*/  STG.E.U16 desc[UR6][R38.64+0x4], R54 ;  /* 0x0000043626007986 */ /* 0x000fe2000c101506 */
[----:B------:R-:W-:-:S03]  /*5aa0*/  F2FP.F16.F32.PACK_AB R31, R34, R31 ;  /* 0x0000001f221f723e */ /* 0x000fc600000000ff */
[----:B------:R1:W-:Y:S01]  /*5ab0*/  STG.E.U16 desc[UR6][R38.64+0x6], R3 ;  /* 0x0000060326007986 */ /* 0x0003e2000c101506 */
[----:B------:R-:W-:-:S03]  /*5ac0*/  F2FP.F16.F32.PACK_AB R53, R60, R53 ;  /* 0x000000353c35723e */ /* 0x000fc600000000ff */
[----:B------:R3:W-:Y:S01]  /*5ad0*/  STG.E.U16 desc[UR6][R40.64+0x2], R2 ;  /* 0x0000020228007986 */ /* 0x0007e2000c101506 */
[----:B0-----:R-:W-:Y:S02]  /*5ae0*/  PRMT R4, R17, 0x7632, R4 ;  /* 0x0000763211047816 */ /* 0x001fe40000000004 */
[----:B------:R-:W-:Y:S01]  /*5af0*/  F2FP.F16.F32.PACK_AB R12, R61, R12 ;  /* 0x0000000c3d0c723e */ /* 0x000fe200000000ff */
[----:B------:R-:W-:Y:S01]  /*5b00*/  STG.E.U16 desc[UR6][R40.64], R50 ;  /* 0x0000003228007986 */ /* 0x000fe2000c101506 */
[----:B-1----:R-:W-:-:S03]  /*5b10*/  PRMT R3, R15, 0x7632, R3 ;  /* 0x000076320f037816 */ /* 0x002fc60000000003 */
[----:B------:R-:W-:Y:S01]  /*5b20*/  STG.E.U16 desc[UR6][R40.64+0x4], R13 ;  /* 0x0000040d28007986 */ /* 0x000fe2000c101506 */
[----:B---3--:R-:W-:-:S03]  /*5b30*/  PRMT R2, R21, 0x7632, R2 ;  /* 0x0000763215027816 */ /* 0x008fc60000000002 */
[----:B------:R-:W-:Y:S01]  /*5b40*/  STG.E.U16 desc[UR6][R40.64+0x6], R5 ;  /* 0x0000060528007986 */ /* 0x000fe2000c101506 */
[----:B------:R-:W-:-:S03]  /*5b50*/  PRMT R22, R19, 0x7632, R22 ;  /* 0x0000763213167816 */ /* 0x000fc60000000016 */
[----:B------:R-:W-:Y:S01]  /*5b60*/  STG.E.U16 desc[UR6][R42.64], R15 ;  /* 0x0000000f2a007986 */ /* 0x000fe2000c101506 */
[----:B------:R-:W-:-:S03]  /*5b70*/  PRMT R24, R53, 0x7632, R24 ;  /* 0x0000763235187816 */ /* 0x000fc60000000018 */
        /* <DEDUP_REMOVED lines=20> */
[----:B------:R-:W-:Y:S02]  /*5cc0*/  IADD3.X R35, RZ, R35, RZ, P0, !PT ;  /* 0x00000023ff237210 */ /* 0x000fe400007fe4ff */
[----:B------:R-:W-:-:S03]  /*5cd0*/  ISETP.GE.U32.AND P0, PT, R0, UR8, PT ;  /* 0x0000000800007c0c */ /* 0x000fc6000bf06070 */
[----:B------:R4:W-:Y:S01]  /*5ce0*/  STL [R1+0x80], R35 ;  /* 0x0000802301007387 */ /* 0x0009e20000100800 */
[----:B------:R-:W-:-:S13]  /*5cf0*/  ISETP.GE.AND.EX P0, PT, R35, UR9, PT, P0 ;  /* 0x0000000923007c0c */ /* 0x000fda000bf06300 */
[----:B----4-:R-:W-:Y:S05]  /*5d00*/  @!P0 BRA `(.L_x_3172) ;  /* 0xffffffa400288947 */ /* 0x010fea000383ffff */
[----:B------:R-:W-:Y:S05]  /*5d10*/  EXIT ;  /* 0x000000000000794d */ /* 0x000fea0003800000 */
.L_x_3173:
        /* <DEDUP_REMOVED lines=14> */
.L_x_3246:


//--------------------- .text._ZN13group_norm_v214gn_cuda_kernelI6__halfLi480ELi2ELi16ELi60ELi1024ELb1ELi32ELi960ELi960ELi4ELb1ELi9ELb0ELb0ENS_16CompileConditionILi900EEEEEvPT_PKS4_S7_S7_flPfS8_Pj --------------------------
	.section	.text._ZN13group_norm_v214gn_cuda_kernelI6__halfLi480ELi2ELi16ELi60ELi1024ELb1ELi32ELi960ELi960ELi4ELb1ELi9ELb0ELb0ENS_16CompileConditionILi900EEEEEvPT_PKS4_S7_S7_flPfS8_Pj,"ax",@progbits
	.align	128
        .global         _ZN13group_norm_v214gn_cuda_kernelI6__halfLi480ELi2ELi16ELi60ELi1024ELb1ELi32ELi960ELi960ELi4ELb1ELi9ELb0ELb0ENS_16CompileConditionILi900EEEEEvPT_PKS4_S7_S7_flPfS8_Pj
        .type           _ZN13group_norm_v214gn_cuda_kernelI6__halfLi480ELi2ELi16ELi60ELi1024ELb1ELi32ELi960ELi960ELi4ELb1ELi9ELb0ELb0ENS_16CompileConditionILi900EEEEEvPT_PKS4_S7_S7_flPfS8_Pj,@function
        .size           _ZN13group_norm_v214gn_cuda_kernelI6__halfLi480ELi2ELi16ELi60ELi1024ELb1ELi32ELi960ELi960ELi4ELb1ELi9ELb0ELb0ENS_16CompileConditionILi900EEEEEvPT_PKS4_S7_S7_flPfS8_Pj,(.L_x_3247 - _ZN13group_norm_v214gn_cuda_kernelI6__halfLi480ELi2ELi16ELi60ELi1024ELb1ELi32ELi960ELi960ELi4ELb1ELi9ELb0ELb0ENS_16CompileConditionILi900EEEEEvPT_PKS4_S7_S7_flPfS8_Pj)
        .other          _ZN13group_norm_v214gn_cuda_kernelI6__halfLi480ELi2ELi16ELi60ELi1024ELb1ELi32ELi960ELi960ELi4ELb1ELi9ELb0ELb0ENS_16CompileConditionILi900EEEEEvPT_PKS4_S7_S7_flPfS8_Pj,@"STO_CUDA_ENTRY STV_DEFAULT"
_ZN13group_norm_v214gn_cuda_kernelI6__halfLi480ELi2ELi16ELi60ELi1024ELb1ELi32ELi960ELi960ELi4ELb1ELi9ELb0ELb0ENS_16CompileConditionILi900EEEEEvPT_PKS4_S7_S7_flPfS8_Pj:
.text._ZN13group_norm_v214gn_cuda_kernelI6__halfLi480ELi2ELi16ELi60ELi1024ELb1ELi32ELi960ELi960ELi4ELb1ELi9ELb0ELb0ENS_16CompileConditionILi900EEEEEvPT_PKS4_S7_S7_flPfS8_Pj:
        /* <DEDUP_REMOVED lines=27> */
.L_x_3182:
        /* <DEDUP_REMOVED lines=514> */
.L_x_3175:
[----:B------:R-:W-:Y:S05]  /*21d0*/  BSYNC B0 ;  /* 0x0000000000007941 */ /* 0x000fea0003800000 */
.L_x_3174:
        /* <DEDUP_REMOVED lines=23> */
.L_x_3177:
[----:B------:R-:W-:Y:S05]  /*2350*/  BSYNC B0 ;  /* 0x0000000000007941 */ /* 0x000fea0003800000 */
.L_x_3176:
        /* <DEDUP_REMOVED lines=14> */
.L_x_3179:
[----:B------:R-:W2:Y:S04]  /*2440*/  LD.E.STRONG.GPU R35, desc[UR6][R32.64] ;  /* 0x0000000620237980 */ /* 0x000ea8000c10f900 */
[----:B--2---:R-:W-:Y:S01]  /*2450*/  CCTL.IVALL ;  /* 0x00000000ff00798f */ /* 0x004fe20002000000 */
[----:B------:R-:W-:Y:S05]  /*2460*/  YIELD ;  /* 0x0000000000007946 */ /* 0x000fea0003800000 */
[----:B-----5:R-:W-:-:S04]  /*2470*/  LOP3.LUT R35, R35, R34, RZ, 0x3c, !PT ;  /* 0x0000002223237212 */ /* 0x020fc800078e3cff */
[----:B------:R-:W-:-:S13]  /*2480*/  ISETP.GT.AND P1, PT, R35, -0x1, PT ;  /* 0xffffffff2300780c */ /* 0x000fda0003f24270 */
[----:B------:R-:W-:Y:S05]  /*2490*/  @P1 BRA `(.L_x_3179) ;  /* 0xfffffffc00e81947 */ /* 0x000fea000383ffff */
.L_x_3178:
        /* <DEDUP_REMOVED lines=68> */
.L_x_3181:
[----:B------:R-:W-:Y:S05]  /*28e0*/  BSYNC B0 ;  /* 0x0000000000007941 */ /* 0x000fea0003800000 */
.L_x_3180:
        /* <DEDUP_REMOVED lines=835> */
.L_x_3183:
        /* <DEDUP_REMOVED lines=14> */
.L_x_3247:


//--------------------- .nv.shared._ZN13group_norm_v218gn_bwd_cuda_kernelI13__nv_bfloat16Li480ELi3ELi32ELi30ELi1024ELb0ELb1ELi4ELi960ELi960ELi4ELb1ELi1ELb0ELb0ELNS_15WgradSyncMethodE3ENS_16CompileConditionILi900EEEEEvPT_S6_S6_PKS5_S8_S8_S8_PKfflPfPj --------------------------
	.section	.nv.shared._ZN13group_norm_v218gn_bwd_cuda_kernelI13__nv_bfloat16Li480ELi3ELi32ELi30ELi1024ELb0ELb1ELi4ELi960ELi960ELi4ELb1ELi1ELb0ELb0ELNS_15WgradSyncMethodE3ENS_16CompileConditionILi900EEEEEvPT_S6_S6_PKS5_S8_S8_S8_PKfflPfPj,"aw",@nobits
	.sectionflags	@""
	.align	8
.nv.shared._ZN13group_norm_v218gn_bwd_cuda_kernelI13__nv_bfloat16Li480ELi3ELi32ELi30ELi1024ELb0ELb1ELi4ELi960ELi960ELi4ELb1ELi1ELb0ELb0ELNS_15WgradSyncMethodE3ENS_16CompileConditionILi900EEEEEvPT_S6_S6_PKS5_S8_S8_S8_PKfflPfPj:
	.zero		28160


//--------------------- .nv.shared.reserved.0     --------------------------
	.section	.nv.shared.reserved.0,"aw",@nobits
	.weak		__nv_reservedSMEM_offset_0_alias
	.size		__nv_reservedSMEM_offset_0_alias, 0, 0
	.other		__nv_reservedSMEM_offset_0_alias,@"STO_CUDA_RESERVED_SHARED STV_DEFAULT"
__nv_reservedSMEM_offset_0_alias:
	.zero		0


//--------------------- .nv.shared._ZN13group_norm_v218gn_bwd_cuda_kernelI13__nv_bfloat16Li480ELi1ELi32ELi30ELi1024ELb0ELb1ELi8ELi960ELi960ELi4ELb1ELi1ELb0ELb0ELNS_15WgradSyncMethodE3ENS_16CompileConditionILi900EEEEEvPT_S6_S6_PKS5_S8_S8_S8_PKfflPfPj --------------------------
	.section	.nv.shared._ZN13group_norm_v218gn_bwd_cuda_kernelI13__nv_bfloat16Li480ELi1ELi32ELi30ELi1024ELb0ELb1ELi8ELi960ELi960ELi4ELb1ELi1ELb0ELb0ELNS_15WgradSyncMethodE3ENS_16CompileConditionILi900EEEEEvPT_S6_S6_PKS5_S8_S8_S8_PKfflPfPj,"aw",@nobits
	.sectionflags	@""
	.align	8
.nv.shared._ZN13group_norm_v218gn_bwd_cuda_kernelI13__nv_bfloat16Li480ELi1ELi32ELi30ELi1024ELb0ELb1ELi8ELi960ELi960ELi4ELb1ELi1ELb0ELb0ELNS_15WgradSyncMethodE3ENS_16CompileConditionILi900EEEEEvPT_S6_S6_PKS5_S8_S8_S8_PKfflPfPj:
	.zero		28160


//--------------------- .nv.shared._ZN13group_norm_v218gn_bwd_cuda_kernelI13__nv_bfloat16Li480ELi3ELi32ELi30ELi1024ELb0ELb1ELi8ELi960ELi960ELi4ELb1ELi2ELb0ELb0ELNS_15WgradSyncMethodE3ENS_16CompileConditionILi900EEEEEvPT_S6_S6_PKS5_S8_S8_S8_PKfflPfPj --------------------------
	.section	.nv.shared._ZN13group_norm_v218gn_bwd_cuda_kernelI13__nv_bfloat16Li480ELi3ELi32ELi30ELi1024ELb0ELb1ELi8ELi960ELi960ELi4ELb1ELi2ELb0ELb0ELNS_15WgradSyncMethodE3ENS_16CompileConditionILi900EEEEEvPT_S6_S6_PKS5_S8_S8_S8_PKfflPfPj,"aw",@nobits
	.sectionflags	@""
	.align	8
.nv.shared._ZN13group_norm_v218gn_bwd_cuda_kernelI13__nv_bfloat16Li480ELi3ELi32ELi30ELi1024ELb0ELb1ELi8ELi960ELi960ELi4ELb1ELi2ELb0ELb0ELNS_15WgradSyncMethodE3ENS_16CompileConditionILi900EEEEEvPT_S6_S6_PKS5_S8_S8_S8_PKfflPfPj:
	.zero		28160


//--------------------- .nv.shared._ZN13group_norm_v218gn_bwd_cuda_kernelI13__nv_bfloat16Li480ELi1ELi32ELi30ELi1024ELb0ELb1ELi16ELi960ELi960ELi4ELb1ELi2ELb0ELb0ELNS_15WgradSyncMethodE3ENS_16CompileConditionILi900EEEEEvPT_S6_S6_PKS5_S8_S8_S8_PKfflPfPj --------------------------
	.section	.nv.shared._ZN13group_norm_v218gn_bwd_cuda_kernelI13__nv_bfloat16Li480ELi1ELi32ELi30ELi1024ELb0ELb1ELi16ELi960ELi960ELi4ELb1ELi2ELb0ELb0ELNS_15WgradSyncMethodE3ENS_16CompileConditionILi900EEEEEvPT_S6_S6_PKS5_S8_S8_S8_PKfflPfPj,"aw",@nobits
	.sectionflags	@""
	.align	8
.nv.shared._ZN13group_norm_v218gn_bwd_cuda_kernelI13__nv_bfloat16Li480ELi1ELi32ELi30ELi1024ELb0ELb1ELi16ELi960ELi960ELi4ELb1ELi2ELb0ELb0ELNS_15WgradSyncMethodE3ENS_16CompileConditionILi900EEEEEvPT_S6_S6_PKS5_S8_S8_S8_PKfflPfPj:
	.zero		28160


//--------------------- .nv.shared._ZN13group_norm_v218gn_bwd_cuda_kernelI13__nv_bfloat16Li480ELi1ELi32ELi30ELi1024ELb0ELb1ELi32ELi960ELi960ELi4ELb1ELi4ELb0ELb0ELNS_15WgradSyncMethodE3ENS_16CompileConditionILi900EEEEEvPT_S6_S6_PKS5_S8_S8_S8_PKfflPfPj --------------------------
	.section	.nv.shared._ZN13group_norm_v218gn_bwd_cuda_kernelI13__nv_bfloat16Li480ELi1ELi32ELi30ELi1024ELb0ELb1ELi32ELi960ELi960ELi4ELb1ELi4ELb0ELb0ELNS_15WgradSyncMethodE3ENS_16CompileConditionILi900EEEEEvPT_S6_S6_PKS5_S8_S8_S8_PKfflPfPj,"aw",@nobits
	.sectionflags	@""
	.align	8
.nv.shared._ZN13group_norm_v218gn_bwd_cuda_kernelI13__nv_bfloat16Li480ELi1ELi32ELi30ELi1024ELb0ELb1ELi32ELi960ELi960ELi4ELb1ELi4ELb0ELb0ELNS_15WgradSyncMethodE3ENS_16CompileConditionILi900EEEEEvPT_S6_S6_PKS5_S8_S8_S8_PKfflPfPj:
	.zero		28160


//--------------------- .nv.shared._ZN13group_norm_v218gn_bwd_cuda_kernelI13__nv_bfloat16Li480ELi2ELi32ELi30ELi1024ELb0ELb1ELi16ELi960ELi960ELi4ELb1ELi3ELb0ELb0ELNS_15WgradSyncMethodE3ENS_16CompileConditionILi900EEEEEvPT_S6_S6_PKS5_S8_S8_S8_PKfflPfPj --------------------------
	.section	.nv.shared._ZN13group_norm_v218gn_bwd_cuda_kernelI13__nv_bfloat16Li480ELi2ELi32ELi30ELi1024ELb0ELb1ELi16ELi960ELi960ELi4ELb1ELi3ELb0ELb0ELNS_15WgradSyncMethodE3ENS_16CompileConditionILi900EEEEEvPT_S6_S6_PKS5_S8_S8_S8_PKfflPfPj,"aw",@nobits
	.sectionflags	@""
	.align	8
.nv.shared._ZN13group_norm_v218gn_bwd_cuda_kernelI13__nv_bfloat16Li480ELi2ELi32ELi30ELi1024ELb0ELb1ELi16ELi960ELi960ELi4ELb1ELi3ELb0ELb0ELNS_15WgradSyncMethodE3ENS_16CompileConditionILi900EEEEEvPT_S6_S6_PKS5_S8_S8_S8_PKfflPfPj:
	.zero		28160


//--------------------- .nv.shared._ZN13group_norm_v218gn_bwd_cuda_kernelI13__nv_bfloat16Li480ELi2ELi32ELi30ELi1024ELb0ELb1ELi16ELi960ELi960ELi4ELb1ELi4ELb0ELb0ELNS_15WgradSyncMethodE3ENS_16CompileConditionILi900EEEEEvPT_S6_S6_PKS5_S8_S8_S8_PKfflPfPj --------------------------
	.section	.nv.shared._ZN13group_norm_v218gn_bwd_cuda_kernelI13__nv_bfloat16Li480ELi2ELi32ELi30ELi1024ELb0ELb1ELi16ELi960ELi960ELi4ELb1ELi4ELb0ELb0ELNS_15WgradSyncMethodE3ENS_16CompileConditionILi900EEEEEvPT_S6_S6_PKS5_S8_S8_S8_PKfflPfPj,"aw",@nobits
	.sectionflags	@""
	.align	8
.nv.shared._ZN13group_norm_v218gn_bwd_cuda_kernelI13__nv_bfloat16Li480ELi2ELi32ELi30ELi1024ELb0ELb1ELi16ELi960ELi960ELi4ELb1ELi4ELb0ELb0ELNS_15WgradSyncMethodE3ENS_16CompileConditionILi900EEEEEvPT_S6_S6_PKS5_S8_S8_S8_PKfflPfPj:
	.zero		28160


//--------------------- .nv.shared._ZN13group_norm_v218gn_bwd_cuda_kernelI13__nv_bfloat16Li480ELi3ELi16ELi60ELi1024ELb1ELb1ELi4ELi960ELi960ELi4ELb1ELi1ELb0ELb0ELNS_15WgradSyncMethodE3ENS_16CompileConditionILi900EEEEEvPT_S6_S6_PKS5_S8_S8_S8_PKfflPfPj --------------------------
	.section	.nv.shared._ZN13group_norm_v218gn_bwd_cuda_kernelI13__nv_bfloat16Li480ELi3ELi16ELi60ELi1024ELb1ELb1ELi4ELi960ELi960ELi4ELb1ELi1ELb0ELb0ELNS_15WgradSyncMethodE3ENS_16CompileConditionILi900EEEEEvPT_S6_S6_PKS5_S8_S8_S8_PKfflPfPj,"aw",@nobits
	.sectionflags	@""
	.align	8
.nv.shared._ZN13group_norm_v218gn_bwd_cuda_kernelI13__nv_bfloat16Li480ELi3ELi16ELi60ELi1024ELb1ELb1ELi4ELi960ELi960ELi4ELb1ELi1ELb0ELb0ELNS_15WgradSyncMethodE3ENS_16CompileConditionILi900EEEEEvPT_S6_S6_PKS5_S8_S8_S8_PKfflPfPj:
	.zero		22272


//--------------------- .nv.shared._ZN13group_norm_v218gn_bwd_cuda_kernelI13__nv_bfloat16Li480ELi1ELi16ELi60ELi1024ELb1ELb1ELi8ELi960ELi960ELi4ELb1ELi1ELb0ELb0ELNS_15WgradSyncMethodE3ENS_16CompileConditionILi900EEEEEvPT_S6_S6_PKS5_S8_S8_S8_PKfflPfPj --------------------------
	.section	.nv.shared._ZN13group_norm_v218gn_bwd_cuda_kernelI13__nv_bfloat16Li480ELi1ELi16ELi60ELi1024ELb1ELb1ELi8ELi960ELi960ELi4ELb1ELi1ELb0ELb0ELNS_15WgradSyncMethodE3ENS_16CompileConditionILi900EEEEEvPT_S6_S6_PKS5_S8_S8_S8_PKfflPfPj,"aw",@nobits
	.sectionflags	@""
	.align	8
.nv.shared._ZN13group_norm_v218gn_bwd_cuda_kernelI13__nv_bfloat16Li480ELi1ELi16ELi60ELi1024ELb1ELb1ELi8ELi960ELi960ELi4ELb1ELi1ELb0ELb0ELNS_15WgradSyncMethodE3ENS_16CompileConditionILi900EEEEEvPT_S6_S6_PKS5_S8_S8_S8_PKfflPfPj:
	.zero		22272


//--------------------- .nv.shared._ZN13group_norm_v218gn_bwd_cuda_kernelI13__nv_bfloat16Li480ELi3ELi16ELi60ELi1024ELb1ELb1ELi8ELi960ELi960ELi4ELb1ELi2ELb0ELb0ELNS_15WgradSyncMethodE3ENS_16CompileConditionILi900EEEEEvPT_S6_S6_PKS5_S8_S8_S8_PKfflPfPj --------------------------
	.section	.nv.shared._ZN13group_norm_v218gn_bwd_cuda_kernelI13__nv_bfloat16Li480ELi3ELi16ELi60ELi1024ELb1ELb1ELi8ELi960ELi960ELi4ELb1ELi2ELb0ELb0ELNS_15WgradSyncMethodE3ENS_16CompileConditionILi900EEEEEvPT_S6_S6_PKS5_S8_S8_S8_PKfflPfPj,"aw",@nobits
	.sectionflags	@""
	.align	8
.nv.shared._ZN13group_norm_v218gn_bwd_cuda_kernelI13__nv_bfloat16Li480ELi3ELi16ELi60ELi1024ELb1ELb1ELi8ELi960ELi960ELi4ELb1ELi2ELb0ELb0ELNS_15WgradSyncMethodE3ENS_16CompileConditionILi900EEEEEvPT_S6_S6_PKS5_S8_S8_S8_PKfflPfPj:
	.zero		22272


//--------------------- .nv.shared._ZN13group_norm_v218gn_bwd_cuda_kernelI13__nv_bfloat16Li480ELi1ELi16ELi60ELi1024ELb1ELb1ELi16ELi960ELi960ELi4ELb1ELi2ELb0ELb0ELNS_15WgradSyncMethodE3ENS_16CompileConditionILi900EEEEEvPT_S6_S6_PKS5_S8_S8_S8_PKfflPfPj --------------------------
	.section	.nv.shared._ZN13group_norm_v218gn_bwd_cuda_kernelI13__nv_bfloat16Li480ELi1ELi16ELi60ELi1024ELb1ELb1ELi16ELi960ELi960ELi4ELb1ELi2ELb0ELb0ELNS_15WgradSyncMethodE3ENS_16CompileConditionILi900EEEEEvPT_S6_S6_PKS5_S8_S8_S8_PKfflPfPj,"aw",@nobits
	.sectionflags	@""
	.align	8
.nv.shared._ZN13group_norm_v218gn_bwd_cuda_kernelI13__nv_bfloat16Li480ELi1ELi16ELi60ELi1024ELb1ELb1ELi16ELi960ELi960ELi4ELb1ELi2ELb0ELb0ELNS_15WgradSyncMethodE3ENS_16CompileConditionILi900EEEEEvPT_S6_S6_PKS5_S8_S8_S8_PKfflPfPj:
	.zero		22272


//--------------------- .nv.shared._ZN13group_norm_v218gn_bwd_cuda_kernelI13__nv_bfloat16Li480ELi1ELi16ELi60ELi1024ELb1ELb1ELi32ELi960ELi960ELi4ELb1ELi4ELb0ELb0ELNS_15WgradSyncMethodE3ENS_16CompileConditionILi900EEEEEvPT_S6_S6_PKS5_S8_S8_S8_PKfflPfPj --------------------------
	.section	.nv.shared._ZN13group_norm_v218gn_bwd_cuda_kernelI13__nv_bfloat16Li480ELi1ELi16ELi60ELi1024ELb1ELb1ELi32ELi960ELi960ELi4ELb1ELi4ELb0ELb0ELNS_15WgradSyncMethodE3ENS_16CompileConditionILi900EEEEEvPT_S6_S6_PKS5_S8_S8_S8_PKfflPfPj,"aw",@nobits
	.sectionflags	@""
	.align	8
.nv.shared._ZN13group_norm_v218gn_bwd_cuda_kernelI13__nv_bfloat16Li480ELi1ELi16ELi60ELi1024ELb1ELb1ELi32ELi960ELi960ELi4ELb1ELi4ELb0ELb0ELNS_15WgradSyncMethodE3ENS_16CompileConditionILi900EEEEEvPT_S6_S6_PKS5_S8_S8_S8_PKfflPfPj:
	.zero		22272


//--------------------- .nv.shared._ZN13group_norm_v218gn_bwd_cuda_kernelI13__nv_bfloat16Li480ELi2ELi16ELi60ELi1024ELb1ELb1ELi16ELi960ELi960ELi4ELb1ELi3ELb0ELb0ELNS_15WgradSyncMethodE3ENS_16CompileConditionILi900EEEEEvPT_S6_S6_PKS5_S8_S8_S8_PKfflPfPj --------------------------
	.section	.nv.shared._ZN13group_norm_v218gn_bwd_cuda_kernelI13__nv_bfloat16Li480ELi2ELi16ELi60ELi1024ELb1ELb1ELi16ELi960ELi960ELi4ELb1ELi3ELb0ELb0ELNS_15WgradSyncMethodE3ENS_16CompileConditionILi900EEEEEvPT_S6_S6_PKS5_S8_S8_S8_PKfflPfPj,"aw",@nobits
	.sectionflags	@""
	.align	8
.nv.shared._ZN13group_norm_v218gn_bwd_cuda_kernelI13__nv_bfloat16Li480ELi2ELi16ELi60ELi1024ELb1ELb1ELi16ELi960ELi960ELi4ELb1ELi3ELb0ELb0ELNS_15WgradSyncMethodE3ENS_16CompileConditionILi900EEEEEvPT_S6_S6_PKS5_S8_S8_S8_PKfflPfPj:
	.zero		22272


//--------------------- .nv.shared._ZN13group_norm_v218gn_bwd_cuda_kernelI13__nv_bfloat16Li480ELi2ELi16ELi60ELi1024ELb1ELb1ELi16ELi960ELi960ELi4ELb1ELi4ELb0ELb0ELNS_15WgradSyncMethodE3ENS_16CompileConditionILi900EEEEEvPT_S6_S6_PKS5_S8_S8_S8_PKfflPfPj --------------------------
	.section	.nv.shared._ZN13group_norm_v218gn_bwd_cuda_kernelI13__nv_bfloat16Li480ELi2ELi16ELi60ELi1024ELb1ELb1ELi16ELi960ELi960ELi4ELb1ELi4ELb0ELb0ELNS_15WgradSyncMethodE3ENS_16CompileConditionILi900EEEEEvPT_S6_S6_PKS5_S8_S8_S8_PKfflPfPj,"aw",@nobits
	.sectionflags	@""
	.align	8
.nv.shared._ZN13group_norm_v218gn_bwd_cuda_kernelI13__nv_bfloat16Li480ELi2ELi16ELi60ELi1024ELb1ELb1ELi16ELi960ELi960ELi4ELb1ELi4ELb0ELb0ELNS_15WgradSyncMethodE3ENS_16CompileConditionILi900EEEEEvPT_S6_S6_PKS5_S8_S8_S8_PKfflPfPj:
	.zero		22272


//--------------------- .nv.shared._ZN13group_norm_v214gn_cuda_kernelI13__nv_bfloat16Li480ELi3ELi32ELi30ELi1024ELb0ELi4ELi960ELi960ELi4ELb1ELi1ELb0ELb0ENS_16CompileConditionILi900EEEEEvPT_PKS4_S7_S7_flPfS8_Pj --------------------------
	.section	.nv.shared._ZN13group_norm_v214gn_cuda_kernelI13__nv_bfloat16Li480ELi3ELi32ELi30ELi1024ELb0ELi4ELi960ELi960ELi4ELb1ELi1ELb0ELb0ENS_16CompileConditionILi900EEEEEvPT_PKS4_S7_S7_flPfS8_Pj,"aw",@nobits
	.sectionflags	@""
	.align	8
.nv.shared._ZN13group_norm_v214gn_cuda_kernelI13__nv_bfloat16Li480ELi3ELi32ELi30ELi1024ELb0ELi4ELi960ELi960ELi4ELb1ELi1ELb0ELb0ENS_16CompileConditionILi900EEEEEvPT_PKS4_S7_S7_flPfS8_Pj:
	.zero		12800


//--------------------- .nv.shared._ZN13group_norm_v214gn_cuda_kernelI13__nv_bfloat16Li480ELi1ELi32ELi30ELi1024ELb0ELi8ELi960ELi960ELi4ELb1ELi1ELb0ELb0ENS_16CompileConditionILi900EEEEEvPT_PKS4_S7_S7_flPfS8_Pj --------------------------
	.section	.nv.shared._ZN13group_norm_v214gn_cuda_kernelI13__nv_bfloat16Li480ELi1ELi32ELi30ELi1024ELb0ELi8ELi960ELi960ELi4ELb1ELi1ELb0ELb0ENS_16CompileConditionILi900EEEEEvPT_PKS4_S7_S7_flPfS8_Pj,"aw",@nobits
	.sectionflags	@""
	.align	8
.nv.shared._ZN13group_norm_v214gn_cuda_kernelI13__nv_bfloat16Li480ELi1ELi32ELi30ELi1024ELb0ELi8ELi960ELi960ELi4ELb1ELi1ELb0ELb0ENS_16CompileConditionILi900EEEEEvPT_PKS4_S7_S7_flPfS8_Pj:
	.zero		12800


//--------------------- .nv.shared._ZN13group_norm_v214gn_cuda_kernelI13__nv_bfloat16Li480ELi3ELi32ELi30ELi1024ELb0ELi8ELi960ELi960ELi4ELb1ELi2ELb0ELb0ENS_16CompileConditionILi900EEEEEvPT_PKS4_S7_S7_flPfS8_Pj --------------------------
	.section	.nv.shared._ZN13group_norm_v214gn_cuda_kernelI13__nv_bfloat16Li480ELi3ELi32ELi30ELi1024ELb0ELi8ELi960ELi960ELi4ELb1ELi2ELb0ELb0ENS_16CompileConditionILi900EEEEEvPT_PKS4_S7_S7_flPfS8_Pj,"aw",@nobits
	.sectionflags	@""
	.align	8
.nv.shared._ZN13group_norm_v214gn_cuda_kernelI13__nv_bfloat16Li480ELi3ELi32ELi30ELi1024ELb0ELi8ELi960ELi960ELi4ELb1ELi2ELb0ELb0ENS_16CompileConditionILi900EEEEEvPT_PKS4_S7_S7_flPfS8_Pj:
	.zero		12800


//--------------------- .nv.shared._ZN13group_norm_v214gn_cuda_kernelI13__nv_bfloat16Li480ELi1ELi32ELi30ELi1024ELb0ELi16ELi960ELi960ELi4ELb1ELi2ELb0ELb0ENS_16CompileConditionILi900EEEEEvPT_PKS4_S7_S7_flPfS8_Pj --------------------------
	.section	.nv.shared._ZN13group_norm_v214gn_cuda_kernelI13__nv_bfloat16Li480ELi1ELi32ELi30ELi1024ELb0ELi16ELi960ELi960ELi4ELb1ELi2ELb0ELb0ENS_16CompileConditionILi900EEEEEvPT_PKS4_S7_S7_flPfS8_Pj,"aw",@nobits
	.sectionflags	@""
	.align	8
.nv.shared._ZN13group_norm_v214gn_cuda_kernelI13__nv_bfloat16Li480ELi1ELi32ELi30ELi1024ELb0ELi16ELi960ELi960ELi4ELb1ELi2ELb0ELb0ENS_16CompileConditionILi900EEEEEvPT_PKS4_S7_S7_flPfS8_Pj:
	.zero		12800


//--------------------- .nv.shared._ZN13group_norm_v214gn_cuda_kernelI13__nv_bfloat16Li480ELi3ELi32ELi30ELi1024ELb0ELi16ELi960ELi960ELi4ELb1ELi5ELb0ELb0ENS_16CompileConditionILi900EEEEEvPT_PKS4_S7_S7_flPfS8_Pj --------------------------
	.section	.nv.shared._ZN13group_norm_v214gn_cuda_kernelI13__nv_bfloat16Li480ELi3ELi32ELi30ELi1024ELb0ELi16ELi960ELi960ELi4ELb1ELi5ELb0ELb0ENS_16CompileConditionILi900EEEEEvPT_PKS4_S7_S7_flPfS8_Pj,"aw",@nobits
	.sectionflags	@""
	.align	8
.nv.shared._ZN13group_norm_v214gn_cuda_kernelI13__nv_bfloat16Li480ELi3ELi32ELi30ELi1024ELb0ELi16ELi960ELi960ELi4ELb1ELi5ELb0ELb0ENS_16CompileConditionILi900EEEEEvPT_PKS4_S7_S7_flPfS8_Pj:
	.zero		12800


//--------------------- .nv.shared._ZN13group_norm_v214gn_cuda_kernelI13__nv_bfloat16Li480ELi1ELi32ELi30ELi1024ELb0ELi32ELi960ELi960ELi4ELb1ELi4ELb0ELb0ENS_16CompileConditionILi900EEEEEvPT_PKS4_S7_S7_flPfS8_Pj --------------------------
	.section	.nv.shared._ZN13group_norm_v214gn_cuda_kernelI13__nv_bfloat16Li480ELi1ELi32ELi30ELi1024ELb0ELi32ELi960ELi960ELi4ELb1ELi4ELb0ELb0ENS_16CompileConditionILi900EEEEEvPT_PKS4_S7_S7_flPfS8_Pj,"aw",@nobits
	.sectionflags	@""
	.align	8
.nv.shared._ZN13group_norm_v214gn_cuda_kernelI13__nv_bfloat16Li480ELi1ELi32ELi30ELi1024ELb0ELi32ELi960ELi960ELi4ELb1ELi4ELb0ELb0ENS_16CompileConditionILi900EEEEEvPT_PKS4_S7_S7_flPfS8_Pj:
	.zero		12800


//--------------------- .nv.shared._ZN13group_norm_v214gn_cuda_kernelI13__nv_bfloat16Li480ELi1ELi32ELi30ELi1024ELb0ELi64ELi960ELi960ELi4ELb1ELi9ELb0ELb0ENS_16CompileConditionILi900EEEEEvPT_PKS4_S7_S7_flPfS8_Pj --------------------------
	.section	.nv.shared._ZN13group_norm_v214gn_cuda_kernelI13__nv_bfloat16Li480ELi1ELi32ELi30ELi1024ELb0ELi64ELi960ELi960ELi4ELb1ELi9ELb0ELb0ENS_16CompileConditionILi900EEEEEvPT_PKS4_S7_S7_flPfS8_Pj,"aw",@nobits
	.sectionflags	@""
	.align	8
.nv.shared._ZN13group_norm_v214gn_cuda_kernelI13__nv_bfloat16Li480ELi1ELi32ELi30ELi1024ELb0ELi64ELi960ELi960ELi4ELb1ELi9ELb0ELb0ENS_16CompileConditionILi900EEEEEvPT_PKS4_S7_S7_flPfS8_Pj:
	.zero		12800


//--------------------- .nv.shared._ZN13group_norm_v214gn_cuda_kernelI13__nv_bfloat16Li480ELi2ELi32ELi30ELi1024ELb0ELi32ELi960ELi960ELi4ELb1ELi7ELb0ELb0ENS_16CompileConditionILi900EEEEEvPT_PKS4_S7_S7_flPfS8_Pj --------------------------
	.section	.nv.shared._ZN13group_norm_v214gn_cuda_kernelI13__nv_bfloat16Li480ELi2ELi32ELi30ELi1024ELb0ELi32ELi960ELi960ELi4ELb1ELi7ELb0ELb0ENS_16CompileConditionILi900EEEEEvPT_PKS4_S7_S7_flPfS8_Pj,"aw",@nobits
	.sectionflags	@""
	.align	8
.nv.shared._ZN13group_norm_v214gn_cuda_kernelI13__nv_bfloat16Li480ELi2ELi32ELi30ELi1024ELb0ELi32ELi960ELi960ELi4ELb1ELi7ELb0ELb0ENS_16CompileConditionILi900EEEEEvPT_PKS4_S7_S7_flPfS8_Pj:
	.zero		12800


//--------------------- .nv.shared._ZN13group_norm_v214gn_cuda_kernelI13__nv_bfloat16Li480ELi2ELi32ELi30ELi1024ELb0ELi32ELi960ELi960ELi4ELb1ELi9ELb0ELb0ENS_16CompileConditionILi900EEEEEvPT_PKS4_S7_S7_flPfS8_Pj --------------------------
	.section	.nv.shared._ZN13group_norm_v214gn_cuda_kernelI13__nv_bfloat16Li480ELi2ELi32ELi30ELi1024ELb0ELi32ELi960ELi960ELi4ELb1ELi9ELb0ELb0ENS_16CompileConditionILi900EEEEEvPT_PKS4_S7_S7_flPfS8_Pj,"aw",@nobits
	.sectionflags	@""
	.align	8
.nv.shared._ZN13group_norm_v214gn_cuda_kernelI13__nv_bfloat16Li480ELi2ELi32ELi30ELi1024ELb0ELi32ELi960ELi960ELi4ELb1ELi9ELb0ELb0ENS_16CompileConditionILi900EEEEEvPT_PKS4_S7_S7_flPfS8_Pj:
	.zero		12800


//--------------------- .nv.shared._ZN13group_norm_v214gn_cuda_kernelI13__nv_bfloat16Li480ELi3ELi16ELi60ELi1024ELb1ELi4ELi960ELi960ELi4ELb1ELi1ELb0ELb0ENS_16CompileConditionILi900EEEEEvPT_PKS4_S7_S7_flPfS8_Pj --------------------------
	.section	.nv.shared._ZN13group_norm_v214gn_cuda_kernelI13__nv_bfloat16Li480ELi3ELi16ELi60ELi1024ELb1ELi4ELi960ELi960ELi4ELb1ELi1ELb0ELb0ENS_16CompileConditionILi900EEEEEvPT_PKS4_S7_S7_flPfS8_Pj,"aw",@nobits
	.sectionflags	@""
	.align	8
.nv.shared._ZN13group_norm_v214gn_cuda_kernelI13__nv_bfloat16Li480ELi3ELi16ELi60ELi1024ELb1ELi4ELi960ELi960ELi4ELb1ELi1ELb0ELb0ENS_16CompileConditionILi900EEEEEvPT_PKS4_S7_S7_flPfS8_Pj:
	.zero		6912


//--------------------- .nv.shared._ZN13group_norm_v214gn_cuda_kernelI13__nv_bfloat16Li480ELi1ELi16ELi60ELi1024ELb1ELi8ELi960ELi960ELi4ELb1ELi1ELb0ELb0ENS_16CompileConditionILi900EEEEEvPT_PKS4_S7_S7_flPfS8_Pj --------------------------
	.section	.nv.shared._ZN13group_norm_v214gn_cuda_kernelI13__nv_bfloat16Li480ELi1ELi16ELi60ELi1024ELb1ELi8ELi960ELi960ELi4ELb1ELi1ELb0ELb0ENS_16CompileConditionILi900EEEEEvPT_PKS4_S7_S7_flPfS8_Pj,"aw",@nobits
	.sectionflags	@""
	.align	8
.nv.shared._ZN13group_norm_v214gn_cuda_kernelI13__nv_bfloat16Li480ELi1ELi16ELi60ELi1024ELb1ELi8ELi960ELi960ELi4ELb1ELi1ELb0ELb0ENS_16CompileConditionILi900EEEEEvPT_PKS4_S7_S7_flPfS8_Pj:
	.zero		6912


//--------------------- .nv.shared._ZN13group_norm_v214gn_cuda_kernelI13__nv_bfloat16Li480ELi3ELi16ELi60ELi1024ELb1ELi8ELi960ELi960ELi4ELb1ELi2ELb0ELb0ENS_16CompileConditionILi900EEEEEvPT_PKS4_S7_S7_flPfS8_Pj --------------------------
	.section	.nv.shared._ZN13group_norm_v214gn_cuda_kernelI13__nv_bfloat16Li480ELi3ELi16ELi60ELi1024ELb1ELi8ELi960ELi960ELi4ELb1ELi2ELb0ELb0ENS_16CompileConditionILi900EEEEEvPT_PKS4_S7_S7_flPfS8_Pj,"aw",@nobits
	.sectionflags	@""
	.align	8
.nv.shared._ZN13group_norm_v214gn_cuda_kernelI13__nv_bfloat16Li480ELi3ELi16ELi60ELi1024ELb1ELi8ELi960ELi960ELi4ELb1ELi2ELb0ELb0ENS_16CompileConditionILi900EEEEEvPT_PKS4_S7_S7_flPfS8_Pj:
	.zero		6912


//--------------------- .nv.shared._ZN13group_norm_v214gn_cuda_kernelI13__nv_bfloat16Li480ELi1ELi16ELi60ELi1024ELb1ELi16ELi960ELi960ELi4ELb1ELi2ELb0ELb0ENS_16CompileConditionILi900EEEEEvPT_PKS4_S7_S7_flPfS8_Pj --------------------------
	.section	.nv.shared._ZN13group_norm_v214gn_cuda_kernelI13__nv_bfloat16Li480ELi1ELi16ELi60ELi1024ELb1ELi16ELi960ELi960ELi4ELb1ELi2ELb0ELb0ENS_16CompileConditionILi900EEEEEvPT_PKS4_S7_S7_flPfS8_Pj,"aw",@nobits
	.sectionflags	@""
	.align	8
.nv.shared._ZN13group_norm_v214gn_cuda_kernelI13__nv_bfloat16Li480ELi1ELi16ELi60ELi1024ELb1ELi16ELi960ELi960ELi4ELb1ELi2ELb0ELb0ENS_16CompileConditionILi900EEEEEvPT_PKS4_S7_S7_flPfS8_Pj:
	.zero		6912


//--------------------- .nv.shared._ZN13group_norm_v214gn_cuda_kernelI13__nv_bfloat16Li480ELi3ELi16ELi60ELi1024ELb1ELi16ELi960ELi960ELi4ELb1ELi5ELb0ELb0ENS_16CompileConditionILi900EEEEEvPT_PKS4_S7_S7_flPfS8_Pj --------------------------
	.section	.nv.shared._ZN13group_norm_v214gn_cuda_kernelI13__nv_bfloat16Li480ELi3ELi16ELi60ELi1024ELb1ELi16ELi960ELi960ELi4ELb1ELi5ELb0ELb0ENS_16CompileConditionILi900EEEEEvPT_PKS4_S7_S7_flPfS8_Pj,"aw",@nobits
	.sectionflags	@""
	.align	8
.nv.shared._ZN13group_norm_v214gn_cuda_kernelI13__nv_bfloat16Li480ELi3ELi16ELi60ELi1024ELb1ELi16ELi960ELi960ELi4ELb1ELi5ELb0ELb0ENS_16CompileConditionILi900EEEEEvPT_PKS4_S7_S7_flPfS8_Pj:
	.zero		6912


//--------------------- .nv.shared._ZN13group_norm_v214gn_cuda_kernelI13__nv_bfloat16Li480ELi1ELi16ELi60ELi1024ELb1ELi32ELi960ELi960ELi4ELb1ELi4ELb0ELb0ENS_16CompileConditionILi900EEEEEvPT_PKS4_S7_S7_flPfS8_Pj --------------------------
	.section	.nv.shared._ZN13group_norm_v214gn_cuda_kernelI13__nv_bfloat16Li480ELi1ELi16ELi60ELi1024ELb1ELi32ELi960ELi960ELi4ELb1ELi4ELb0ELb0ENS_16CompileConditionILi900EEEEEvPT_PKS4_S7_S7_flPfS8_Pj,"aw",@nobits
	.sectionflags	@""
	.align	8
.nv.shared._ZN13group_norm_v214gn_cuda_kernelI13__nv_bfloat16Li480ELi1ELi16ELi60ELi1024ELb1ELi32ELi960ELi960ELi4ELb1ELi4ELb0ELb0ENS_16CompileConditionILi900EEEEEvPT_PKS4_S7_S7_flPfS8_Pj:
	.zero		6912


//--------------------- .nv.shared._ZN13group_norm_v214gn_cuda_kernelI13__nv_bfloat16Li480ELi1ELi16ELi60ELi1024ELb1ELi64ELi960ELi960ELi4ELb1ELi9ELb0ELb0ENS_16CompileConditionILi900EEEEEvPT_PKS4_S7_S7_flPfS8_Pj --------------------------
	.section	.nv.shared._ZN13group_norm_v214gn_cuda_kernelI13__nv_bfloat16Li480ELi1ELi16ELi60ELi1024ELb1ELi64ELi960ELi960ELi4ELb1ELi9ELb0ELb0ENS_16CompileConditionILi900EEEEEvPT_PKS4_S7_S7_flPfS8_Pj,"aw",@nobits
	.sectionflags	@""
	.align	8
.nv.shared._ZN13group_norm_v214gn_cuda_kernelI13__nv_bfloat16Li480ELi1ELi16ELi60ELi1024ELb1ELi64ELi960ELi960ELi4ELb1ELi9ELb0ELb0ENS_16CompileConditionILi900EEEEEvPT_PKS4_S7_S7_flPfS8_Pj:
	.zero		6912


//--------------------- .nv.shared._ZN13group_norm_v214gn_cuda_kernelI13__nv_bfloat16Li480ELi2ELi16ELi60ELi1024ELb1ELi32ELi960ELi960ELi4ELb1ELi7ELb0ELb0ENS_16CompileConditionILi900EEEEEvPT_PKS4_S7_S7_flPfS8_Pj --------------------------
	.section	.nv.shared._ZN13group_norm_v214gn_cuda_kernelI13__nv_bfloat16Li480ELi2ELi16ELi60ELi1024ELb1ELi32ELi960ELi960ELi4ELb1ELi7ELb0ELb0ENS_16CompileConditionILi900EEEEEvPT_PKS4_S7_S7_flPfS8_Pj,"aw",@nobits
	.sectionflags	@""
	.align	8
.nv.shared._ZN13group_norm_v214gn_cuda_kernelI13__nv_bfloat16Li480ELi2ELi16ELi60ELi1024ELb1ELi32ELi960ELi960ELi4ELb1ELi7ELb0ELb0ENS_16CompileConditionILi900EEEEEvPT_PKS4_S7_S7_flPfS8_Pj:
	.zero		6912


//--------------------- .nv.shared._ZN13group_norm_v214gn_cuda_kernelI13__nv_bfloat16Li480ELi2ELi16ELi60ELi1024ELb1ELi32ELi960ELi960ELi4ELb1ELi9ELb0ELb0ENS_16CompileConditionILi900EEEEEvPT_PKS4_S7_S7_flPfS8_Pj --------------------------
	.section	.nv.shared._ZN13group_norm_v214gn_cuda_kernelI13__nv_bfloat16Li480ELi2ELi16ELi60ELi1024ELb1ELi32ELi960ELi960ELi4ELb1ELi9ELb0ELb0ENS_16CompileConditionILi900EEEEEvPT_PKS4_S7_S7_flPfS8_Pj,"aw",@nobits
	.sectionflags	@""
	.align	8
.nv.shared._ZN13group_norm_v214gn_cuda_kernelI13__nv_bfloat16Li480ELi2ELi16ELi60ELi1024ELb1ELi32ELi960ELi960ELi4ELb1ELi9ELb0ELb0ENS_16CompileConditionILi900EEEEEvPT_PKS4_S7_S7_flPfS8_Pj:
	.zero		6912


//--------------------- .nv.shared._ZN13group_norm_v218gn_bwd_cuda_kernelI6__halfLi480ELi3ELi32ELi30ELi1024ELb0ELb1ELi4ELi960ELi960ELi4ELb1ELi1ELb0ELb0ELNS_15WgradSyncMethodE3ENS_16CompileConditionILi900EEEEEvPT_S6_S6_PKS5_S8_S8_S8_PKfflPfPj --------------------------
	.section	.nv.shared._ZN13group_norm_v218gn_bwd_cuda_kernelI6__halfLi480ELi3ELi32ELi30ELi1024ELb0ELb1ELi4ELi960ELi960ELi4ELb1ELi1ELb0ELb0ELNS_15WgradSyncMethodE3ENS_16CompileConditionILi900EEEEEvPT_S6_S6_PKS5_S8_S8_S8_PKfflPfPj,"aw",@nobits
	.sectionflags	@""
	.align	8
.nv.shared._ZN13group_norm_v218gn_bwd_cuda_kernelI6__halfLi480ELi3ELi32ELi30ELi1024ELb0ELb1ELi4ELi960ELi960ELi4ELb1ELi1ELb0ELb0ELNS_15WgradSyncMethodE3ENS_16CompileConditionILi900EEEEEvPT_S6_S6_PKS5_S8_S8_S8_PKfflPfPj:
	.zero		28160


//--------------------- .nv.shared._ZN13group_norm_v218gn_bwd_cuda_kernelI6__halfLi480ELi1ELi32ELi30ELi1024ELb0ELb1ELi8ELi960ELi960ELi4ELb1ELi1ELb0ELb0ELNS_15WgradSyncMethodE3ENS_16CompileConditionILi900EEEEEvPT_S6_S6_PKS5_S8_S8_S8_PKfflPfPj --------------------------
	.section	.nv.shared._ZN13group_norm_v218gn_bwd_cuda_kernelI6__halfLi480ELi1ELi32ELi30ELi1024ELb0ELb1ELi8ELi960ELi960ELi4ELb1ELi1ELb0ELb0ELNS_15WgradSyncMethodE3ENS_16CompileConditionILi900EEEEEvPT_S6_S6_PKS5_S8_S8_S8_PKfflPfPj,"aw",@nobits
	.sectionflags	@""
	.align	8
.nv.shared._ZN13group_norm_v218gn_bwd_cuda_kernelI6__halfLi480ELi1ELi32ELi30ELi1024ELb0ELb1ELi8ELi960ELi960ELi4ELb1ELi1ELb0ELb0ELNS_15WgradSyncMethodE3ENS_16CompileConditionILi900EEEEEvPT_S6_S6_PKS5_S8_S8_S8_PKfflPfPj:
	.zero		28160


//--------------------- .nv.shared._ZN13group_norm_v218gn_bwd_cuda_kernelI6__halfLi480ELi3ELi32ELi30ELi1024ELb0ELb1ELi8ELi960ELi960ELi4ELb1ELi2ELb0ELb0ELNS_15WgradSyncMethodE3ENS_16CompileConditionILi900EEEEEvPT_S6_S6_PKS5_S8_S8_S8_PKfflPfPj --------------------------
	.section	.nv.shared._ZN13group_norm_v218gn_bwd_cuda_kernelI6__halfLi480ELi3ELi32ELi30ELi1024ELb0ELb1ELi8ELi960ELi960ELi4ELb1ELi2ELb0ELb0ELNS_15WgradSyncMethodE3ENS_16CompileConditionILi900EEEEEvPT_S6_S6_PKS5_S8_S8_S8_PKfflPfPj,"aw",@nobits
	.sectionflags	@""
	.align	8
.nv.shared._ZN13group_norm_v218gn_bwd_cuda_kernelI6__halfLi480ELi3ELi32ELi30ELi1024ELb0ELb1ELi8ELi960ELi960ELi4ELb1ELi2ELb0ELb0ELNS_15WgradSyncMethodE3ENS_16CompileConditionILi900EEEEEvPT_S6_S6_PKS5_S8_S8_S8_PKfflPfPj:
	.zero		28160


//--------------------- .nv.shared._ZN13group_norm_v218gn_bwd_cuda_kernelI6__halfLi480ELi1ELi32ELi30ELi1024ELb0ELb1ELi16ELi960ELi960ELi4ELb1ELi2ELb0ELb0ELNS_15WgradSyncMethodE3ENS_16CompileConditionILi900EEEEEvPT_S6_S6_PKS5_S8_S8_S8_PKfflPfPj --------------------------
	.section	.nv.shared._ZN13group_norm_v218gn_bwd_cuda_kernelI6__halfLi480ELi1ELi32ELi30ELi1024ELb0ELb1ELi16ELi960ELi960ELi4ELb1ELi2ELb0ELb0ELNS_15WgradSyncMethodE3ENS_16CompileConditionILi900EEEEEvPT_S6_S6_PKS5_S8_S8_S8_PKfflPfPj,"aw",@nobits
	.sectionflags	@""
	.align	8
.nv.shared._ZN13group_norm_v218gn_bwd_cuda_kernelI6__halfLi480ELi1ELi32ELi30ELi1024ELb0ELb1ELi16ELi960ELi960ELi4ELb1ELi2ELb0ELb0ELNS_15WgradSyncMethodE3ENS_16CompileConditionILi900EEEEEvPT_S6_S6_PKS5_S8_S8_S8_PKfflPfPj:
	.zero		28160


//--------------------- .nv.shared._ZN13group_norm_v218gn_bwd_cuda_kernelI6__halfLi480ELi1ELi32ELi30ELi1024ELb0ELb1ELi32ELi960ELi960ELi4ELb1ELi4ELb0ELb0ELNS_15WgradSyncMethodE3ENS_16CompileConditionILi900EEEEEvPT_S6_S6_PKS5_S8_S8_S8_PKfflPfPj --------------------------
	.section	.nv.shared._ZN13group_norm_v218gn_bwd_cuda_kernelI6__halfLi480ELi1ELi32ELi30ELi1024ELb0ELb1ELi32ELi960ELi960ELi4ELb1ELi4ELb0ELb0ELNS_15WgradSyncMethodE3ENS_16CompileConditionILi900EEEEEvPT_S6_S6_PKS5_S8_S8_S8_PKfflPfPj,"aw",@nobits
	.sectionflags	@""
	.align	8
.nv.shared._ZN13group_norm_v218gn_bwd_cuda_kernelI6__halfLi480ELi1ELi32ELi30ELi1024ELb0ELb1ELi32ELi960ELi960ELi4ELb1ELi4ELb0ELb0ELNS_15WgradSyncMethodE3ENS_16CompileConditionILi900EEEEEvPT_S6_S6_PKS5_S8_S8_S8_PKfflPfPj:
	.zero		28160


//--------------------- .nv.shared._ZN13group_norm_v218gn_bwd_cuda_kernelI6__halfLi480ELi2ELi32ELi30ELi1024ELb0ELb1ELi16ELi960ELi960ELi4ELb1ELi3ELb0ELb0ELNS_15WgradSyncMethodE3ENS_16CompileConditionILi900EEEEEvPT_S6_S6_PKS5_S8_S8_S8_PKfflPfPj --------------------------
	.section	.nv.shared._ZN13group_norm_v218gn_bwd_cuda_kernelI6__halfLi480ELi2ELi32ELi30ELi1024ELb0ELb1ELi16ELi960ELi960ELi4ELb1ELi3ELb0ELb0ELNS_15WgradSyncMethodE3ENS_16CompileConditionILi900EEEEEvPT_S6_S6_PKS5_S8_S8_S8_PKfflPfPj,"aw",@nobits
	.sectionflags	@""
	.align	8
.nv.shared._ZN13group_norm_v218gn_bwd_cuda_kernelI6__halfLi480ELi2ELi32ELi30ELi1024ELb0ELb1ELi16ELi960ELi960ELi4ELb1ELi3ELb0ELb0ELNS_15WgradSyncMethodE3ENS_16CompileConditionILi900EEEEEvPT_S6_S6_PKS5_S8_S8_S8_PKfflPfPj:
	.zero		28160


//--------------------- .nv.shared._ZN13group_norm_v218gn_bwd_cuda_kernelI6__halfLi480ELi2ELi32ELi30ELi1024ELb0ELb1ELi16ELi960ELi960ELi4ELb1ELi4ELb0ELb0ELNS_15WgradSyncMethodE3ENS_16CompileConditionILi900EEEEEvPT_S6_S6_PKS5_S8_S8_S8_PKfflPfPj --------------------------
	.section	.nv.shared._ZN13group_norm_v218gn_bwd_cuda_kernelI6__halfLi480ELi2ELi32ELi30ELi1024ELb0ELb1ELi16ELi960ELi960ELi4ELb1ELi4ELb0ELb0ELNS_15WgradSyncMethodE3ENS_16CompileConditionILi900EEEEEvPT_S6_S6_PKS5_S8_S8_S8_PKfflPfPj,"aw",@nobits
	.sectionflags	@""
	.align	8
.nv.shared._ZN13group_norm_v218gn_bwd_cuda_kernelI6__halfLi480ELi2ELi32ELi30ELi1024ELb0ELb1ELi16ELi960ELi960ELi4ELb1ELi4ELb0ELb0ELNS_15WgradSyncMethodE3ENS_16CompileConditionILi900EEEEEvPT_S6_S6_PKS5_S8_S8_S8_PKfflPfPj:
	.zero		28160


//--------------------- .nv.shared._ZN13group_norm_v218gn_bwd_cuda_kernelI6__halfLi480ELi3ELi16ELi60ELi1024ELb1ELb1ELi4ELi960ELi960ELi4ELb1ELi1ELb0ELb0ELNS_15WgradSyncMethodE3ENS_16CompileConditionILi900EEEEEvPT_S6_S6_PKS5_S8_S8_S8_PKfflPfPj --------------------------
	.section	.nv.shared._ZN13group_norm_v218gn_bwd_cuda_kernelI6__halfLi480ELi3ELi16ELi60ELi1024ELb1ELb1ELi4ELi960ELi960ELi4ELb1ELi1ELb0ELb0ELNS_15WgradSyncMethodE3ENS_16CompileConditionILi900EEEEEvPT_S6_S6_PKS5_S8_S8_S8_PKfflPfPj,"aw",@nobits
	.sectionflags	@""
	.align	8
.nv.shared._ZN13group_norm_v218gn_bwd_cuda_kernelI6__halfLi480ELi3ELi16ELi60ELi1024ELb1ELb1ELi4ELi960ELi960ELi4ELb1ELi1ELb0ELb0ELNS_15WgradSyncMethodE3ENS_16CompileConditionILi900EEEEEvPT_S6_S6_PKS5_S8_S8_S8_PKfflPfPj:
	.zero		22272


//--------------------- .nv.shared._ZN13group_norm_v218gn_bwd_cuda_kernelI6__halfLi480ELi1ELi16ELi60ELi1024ELb1ELb1ELi8ELi960ELi960ELi4ELb1ELi1ELb0ELb0ELNS_15WgradSyncMethodE3ENS_16CompileConditionILi900EEEEEvPT_S6_S6_PKS5_S8_S8_S8_PKfflPfPj --------------------------
	.section	.nv.shared._ZN13group_norm_v218gn_bwd_cuda_kernelI6__halfLi480ELi1ELi16ELi60ELi1024ELb1ELb1ELi8ELi960ELi960ELi4ELb1ELi1ELb0ELb0ELNS_15WgradSyncMethodE3ENS_16CompileConditionILi900EEEEEvPT_S6_S6_PKS5_S8_S8_S8_PKfflPfPj,"aw",@nobits
	.sectionflags	@""
	.align	8
.nv.shared._ZN13group_norm_v218gn_bwd_cuda_kernelI6__halfLi480ELi1ELi16ELi60ELi1024ELb1ELb1ELi8ELi960ELi960ELi4ELb1ELi1ELb0ELb0ELNS_15WgradSyncMethodE3ENS_16CompileConditionILi900EEEEEvPT_S6_S6_PKS5_S8_S8_S8_PKfflPfPj:
	.zero		22272


//--------------------- .nv.shared._ZN13group_norm_v218gn_bwd_cuda_kernelI6__halfLi480ELi3ELi16ELi60ELi1024ELb1ELb1ELi8ELi960ELi960ELi4ELb1ELi2ELb0ELb0ELNS_15WgradSyncMethodE3ENS_16CompileConditionILi900EEEEEvPT_S6_S6_PKS5_S8_S8_S8_PKfflPfPj --------------------------
	.section	.nv.shared._ZN13group_norm_v218gn_bwd_cuda_kernelI6__halfLi480ELi3ELi16ELi60ELi1024ELb1ELb1ELi8ELi960ELi960ELi4ELb1ELi2ELb0ELb0ELNS_15WgradSyncMethodE3ENS_16CompileConditionILi900EEEEEvPT_S6_S6_PKS5_S8_S8_S8_PKfflPfPj,"aw",@nobits
	.sectionflags	@""
	.align	8
.nv.shared._ZN13group_norm_v218gn_bwd_cuda_kernelI6__halfLi480ELi3ELi16ELi60ELi1024ELb1ELb1ELi8ELi960ELi960ELi4ELb1ELi2ELb0ELb0ELNS_15WgradSyncMethodE3ENS_16CompileConditionILi900EEEEEvPT_S6_S6_PKS5_S8_S8_S8_PKfflPfPj:
	.zero		22272


//--------------------- .nv.shared._ZN13group_norm_v218gn_bwd_cuda_kernelI6__halfLi480ELi1ELi16ELi60ELi1024ELb1ELb1ELi16ELi960ELi960ELi4ELb1ELi2ELb0ELb0ELNS_15WgradSyncMethodE3ENS_16CompileConditionILi900EEEEEvPT_S6_S6_PKS5_S8_S8_S8_PKfflPfPj --------------------------
	.section	.nv.shared._ZN13group_norm_v218gn_bwd_cuda_kernelI6__halfLi480ELi1ELi16ELi60ELi1024ELb1ELb1ELi16ELi960ELi960ELi4ELb1ELi2ELb0ELb0ELNS_15WgradSyncMethodE3ENS_16CompileConditionILi900EEEEEvPT_S6_S6_PKS5_S8_S8_S8_PKfflPfPj,"aw",@nobits
	.sectionflags	@""
	.align	8
.nv.shared._ZN13group_norm_v218gn_bwd_cuda_kernelI6__halfLi480ELi1ELi16ELi60ELi1024ELb1ELb1ELi16ELi960ELi960ELi4ELb1ELi2ELb0ELb0ELNS_15WgradSyncMethodE3ENS_16CompileConditionILi900EEEEEvPT_S6_S6_PKS5_S8_S8_S8_PKfflPfPj:
	.zero		22272


//--------------------- .nv.shared._ZN13group_norm_v218gn_bwd_cuda_kernelI6__halfLi480ELi1ELi16ELi60ELi1024ELb1ELb1ELi32ELi960ELi960ELi4ELb1ELi4ELb0ELb0ELNS_15WgradSyncMethodE3ENS_16CompileConditionILi900EEEEEvPT_S6_S6_PKS5_S8_S8_S8_PKfflPfPj --------------------------
	.section	.nv.shared._ZN13group_norm_v218gn_bwd_cuda_kernelI6__halfLi480ELi1ELi16ELi60ELi1024ELb1ELb1ELi32ELi960ELi960ELi4ELb1ELi4ELb0ELb0ELNS_15WgradSyncMethodE3ENS_16CompileConditionILi900EEEEEvPT_S6_S6_PKS5_S8_S8_S8_PKfflPfPj,"aw",@nobits
	.sectionflags	@""
	.align	8
.nv.shared._ZN13group_norm_v218gn_bwd_cuda_kernelI6__halfLi480ELi1ELi16ELi60ELi1024ELb1ELb1ELi32ELi960ELi960ELi4ELb1ELi4ELb0ELb0ELNS_15WgradSyncMethodE3ENS_16CompileConditionILi900EEEEEvPT_S6_S6_PKS5_S8_S8_S8_PKfflPfPj:
	.zero		22272


//--------------------- .nv.shared._ZN13group_norm_v218gn_bwd_cuda_kernelI6__halfLi480ELi2ELi16ELi60ELi1024ELb1ELb1ELi16ELi960ELi960ELi4ELb1ELi3ELb0ELb0ELNS_15WgradSyncMethodE3ENS_16CompileConditionILi900EEEEEvPT_S6_S6_PKS5_S8_S8_S8_PKfflPfPj --------------------------
	.section	.nv.shared._ZN13group_norm_v218gn_bwd_cuda_kernelI6__halfLi480ELi2ELi16ELi60ELi1024ELb1ELb1ELi16ELi960ELi960ELi4ELb1ELi3ELb0ELb0ELNS_15WgradSyncMethodE3ENS_16CompileConditionILi900EEEEEvPT_S6_S6_PKS5_S8_S8_S8_PKfflPfPj,"aw",@nobits
	.sectionflags	@""
	.align	8
.nv.shared._ZN13group_norm_v218gn_bwd_cuda_kernelI6__halfLi480ELi2ELi16ELi60ELi1024ELb1ELb1ELi16ELi960ELi960ELi4ELb1ELi3ELb0ELb0ELNS_15WgradSyncMethodE3ENS_16CompileConditionILi900EEEEEvPT_S6_S6_PKS5_S8_S8_S8_PKfflPfPj:
	.zero		22272


//--------------------- .nv.shared._ZN13group_norm_v218gn_bwd_cuda_kernelI6__halfLi480ELi2ELi16ELi60ELi1024ELb1ELb1ELi16ELi960ELi960ELi4ELb1ELi4ELb0ELb0ELNS_15WgradSyncMethodE3ENS_16CompileConditionILi900EEEEEvPT_S6_S6_PKS5_S8_S8_S8_PKfflPfPj --------------------------
	.section	.nv.shared._ZN13group_norm_v218gn_bwd_cuda_kernelI6__halfLi480ELi2ELi16ELi60ELi1024ELb1ELb1ELi16ELi960ELi960ELi4ELb1ELi4ELb0ELb0ELNS_15WgradSyncMethodE3ENS_16CompileConditionILi900EEEEEvPT_S6_S6_PKS5_S8_S8_S8_PKfflPfPj,"aw",@nobits
	.sectionflags	@""
	.align	8
.nv.shared._ZN13group_norm_v218gn_bwd_cuda_kernelI6__halfLi480ELi2ELi16ELi60ELi1024ELb1ELb1ELi16ELi960ELi960ELi4ELb1ELi4ELb0ELb0ELNS_15WgradSyncMethodE3ENS_16CompileConditionILi900EEEEEvPT_S6_S6_PKS5_S8_S8_S8_PKfflPfPj:
	.zero		22272


//--------------------- .nv.shared._ZN13group_norm_v214gn_cuda_kernelI6__halfLi480ELi3ELi32ELi30ELi1024ELb0ELi4ELi960ELi960ELi4ELb1ELi1ELb0ELb0ENS_16CompileConditionILi900EEEEEvPT_PKS4_S7_S7_flPfS8_Pj --------------------------
	.section	.nv.shared._ZN13group_norm_v214gn_cuda_kernelI6__halfLi480ELi3ELi32ELi30ELi1024ELb0ELi4ELi960ELi960ELi4ELb1ELi1ELb0ELb0ENS_16CompileConditionILi900EEEEEvPT_PKS4_S7_S7_flPfS8_Pj,"aw",@nobits
	.sectionflags	@""
	.align	8
.nv.shared._ZN13group_norm_v214gn_cuda_kernelI6__halfLi480ELi3ELi32ELi30ELi1024ELb0ELi4ELi960ELi960ELi4ELb1ELi1ELb0ELb0ENS_16CompileConditionILi900EEEEEvPT_PKS4_S7_S7_flPfS8_Pj:
	.zero		12800


//--------------------- .nv.shared._ZN13group_norm_v214gn_cuda_kernelI6__halfLi480ELi1ELi32ELi30ELi1024ELb0ELi8ELi960ELi960ELi4ELb1ELi1ELb0ELb0ENS_16CompileConditionILi900EEEEEvPT_PKS4_S7_S7_flPfS8_Pj --------------------------
	.section	.nv.shared._ZN13group_norm_v214gn_cuda_kernelI6__halfLi480ELi1ELi32ELi30ELi1024ELb0ELi8ELi960ELi960ELi4ELb1ELi1ELb0ELb0ENS_16CompileConditionILi900EEEEEvPT_PKS4_S7_S7_flPfS8_Pj,"aw",@nobits
	.sectionflags	@""
	.align	8
.nv.shared._ZN13group_norm_v214gn_cuda_kernelI6__halfLi480ELi1ELi32ELi30ELi1024ELb0ELi8ELi960ELi960ELi4ELb1ELi1ELb0ELb0ENS_16CompileConditionILi900EEEEEvPT_PKS4_S7_S7_flPfS8_Pj:
	.zero		12800


//--------------------- .nv.shared._ZN13group_norm_v214gn_cuda_kernelI6__halfLi480ELi3ELi32ELi30ELi1024ELb0ELi8ELi960ELi960ELi4ELb1ELi2ELb0ELb0ENS_16CompileConditionILi900EEEEEvPT_PKS4_S7_S7_flPfS8_Pj --------------------------
	.section	.nv.shared._ZN13group_norm_v214gn_cuda_kernelI6__halfLi480ELi3ELi32ELi30ELi1024ELb0ELi8ELi960ELi960ELi4ELb1ELi2ELb0ELb0ENS_16CompileConditionILi900EEEEEvPT_PKS4_S7_S7_flPfS8_Pj,"aw",@nobits
	.sectionflags	@""
	.align	8
.nv.shared._ZN13group_norm_v214gn_cuda_kernelI6__halfLi480ELi3ELi32ELi30ELi1024ELb0ELi8ELi960ELi960ELi4ELb1ELi2ELb0ELb0ENS_16CompileConditionILi900EEEEEvPT_PKS4_S7_S7_flPfS8_Pj:
	.zero		12800


//--------------------- .nv.shared._ZN13group_norm_v214gn_cuda_kernelI6__halfLi480ELi1ELi32ELi30ELi1024ELb0ELi16ELi960ELi960ELi4ELb1ELi2ELb0ELb0ENS_16CompileConditionILi900EEEEEvPT_PKS4_S7_S7_flPfS8_Pj --------------------------
	.section	.nv.shared._ZN13group_norm_v214gn_cuda_kernelI6__halfLi480ELi1ELi32ELi30ELi1024ELb0ELi16ELi960ELi960ELi4ELb1ELi2ELb0ELb0ENS_16CompileConditionILi900EEEEEvPT_PKS4_S7_S7_flPfS8_Pj,"aw",@nobits
	.sectionflags	@""
	.align	8
.nv.shared._ZN13group_norm_v214gn_cuda_kernelI6__halfLi480ELi1ELi32ELi30ELi1024ELb0ELi16ELi960ELi960ELi4ELb1ELi2ELb0ELb0ENS_16CompileConditionILi900EEEEEvPT_PKS4_S7_S7_flPfS8_Pj:
	.zero		12800


//--------------------- .nv.shared._ZN13group_norm_v214gn_cuda_kernelI6__halfLi480ELi3ELi32ELi30ELi1024ELb0ELi16ELi960ELi960ELi4ELb1ELi5ELb0ELb0ENS_16CompileConditionILi900EEEEEvPT_PKS4_S7_S7_flPfS8_Pj --------------------------
	.section	.nv.shared._ZN13group_norm_v214gn_cuda_kernelI6__halfLi480ELi3ELi32ELi30ELi1024ELb0ELi16ELi960ELi960ELi4ELb1ELi5ELb0ELb0ENS_16CompileConditionILi900EEEEEvPT_PKS4_S7_S7_flPfS8_Pj,"aw",@nobits
	.sectionflags	@""
	.align	8
.nv.shared._ZN13group_norm_v214gn_cuda_kernelI6__halfLi480ELi3ELi32ELi30ELi1024ELb0ELi16ELi960ELi960ELi4ELb1ELi5ELb0ELb0ENS_16CompileConditionILi900EEEEEvPT_PKS4_S7_S7_flPfS8_Pj:
	.zero		12800


//--------------------- .nv.shared._ZN13group_norm_v214gn_cuda_kernelI6__halfLi480ELi1ELi32ELi30ELi1024ELb0ELi32ELi960ELi960ELi4ELb1ELi4ELb0ELb0ENS_16CompileConditionILi900EEEEEvPT_PKS4_S7_S7_flPfS8_Pj --------------------------
	.section	.nv.shared._ZN13group_norm_v214gn_cuda_kernelI6__halfLi480ELi1ELi32ELi30ELi1024ELb0ELi32ELi960ELi960ELi4ELb1ELi4ELb0ELb0ENS_16CompileConditionILi900EEEEEvPT_PKS4_S7_S7_flPfS8_Pj,"aw",@nobits
	.sectionflags	@""
	.align	8
.nv.shared._ZN13group_norm_v214gn_cuda_kernelI6__halfLi480ELi1ELi32ELi30ELi1024ELb0ELi32ELi960ELi960ELi4ELb1ELi4ELb0ELb0ENS_16CompileConditionILi900EEEEEvPT_PKS4_S7_S7_flPfS8_Pj:
	.zero		12800


//--------------------- .nv.shared._ZN13group_norm_v214gn_cuda_kernelI6__halfLi480ELi1ELi32ELi30ELi1024ELb0ELi64ELi960ELi960ELi4ELb1ELi9ELb0ELb0ENS_16CompileConditionILi900EEEEEvPT_PKS4_S7_S7_flPfS8_Pj --------------------------
	.section	.nv.shared._ZN13group_norm_v214gn_cuda_kernelI6__halfLi480ELi1ELi32ELi30ELi1024ELb0ELi64ELi960ELi960ELi4ELb1ELi9ELb0ELb0ENS_16CompileConditionILi900EEEEEvPT_PKS4_S7_S7_flPfS8_Pj,"aw",@nobits
	.sectionflags	@""
	.align	8
.nv.shared._ZN13group_norm_v214gn_cuda_kernelI6__halfLi480ELi1ELi32ELi30ELi1024ELb0ELi64ELi960ELi960ELi4ELb1ELi9ELb0ELb0ENS_16CompileConditionILi900EEEEEvPT_PKS4_S7_S7_flPfS8_Pj:
	.zero		12800


//--------------------- .nv.shared._ZN13group_norm_v214gn_cuda_kernelI6__halfLi480ELi2ELi32ELi30ELi1024ELb0ELi32ELi960ELi960ELi4ELb1ELi7ELb0ELb0ENS_16CompileConditionILi900EEEEEvPT_PKS4_S7_S7_flPfS8_Pj --------------------------
	.section	.nv.shared._ZN13group_norm_v214gn_cuda_kernelI6__halfLi480ELi2ELi32ELi30ELi1024ELb0ELi32ELi960ELi960ELi4ELb1ELi7ELb0ELb0ENS_16CompileConditionILi900EEEEEvPT_PKS4_S7_S7_flPfS8_Pj,"aw",@nobits
	.sectionflags	@""
	.align	8
.nv.shared._ZN13group_norm_v214gn_cuda_kernelI6__halfLi480ELi2ELi32ELi30ELi1024ELb0ELi32ELi960ELi960ELi4ELb1ELi7ELb0ELb0ENS_16CompileConditionILi900EEEEEvPT_PKS4_S7_S7_flPfS8_Pj:
	.zero		12800


//--------------------- .nv.shared._ZN13group_norm_v214gn_cuda_kernelI6__halfLi480ELi2ELi32ELi30ELi1024ELb0ELi32ELi960ELi960ELi4ELb1ELi9ELb0ELb0ENS_16CompileConditionILi900EEEEEvPT_PKS4_S7_S7_flPfS8_Pj --------------------------
	.section	.nv.shared._ZN13group_norm_v214gn_cuda_kernelI6__halfLi480ELi2ELi32ELi30ELi1024ELb0ELi32ELi960ELi960ELi4ELb1ELi9ELb0ELb0ENS_16CompileConditionILi900EEEEEvPT_PKS4_S7_S7_flPfS8_Pj,"aw",@nobits
	.sectionflags	@""
	.align	8
.nv.shared._ZN13group_norm_v214gn_cuda_kernelI6__halfLi480ELi2ELi32ELi30ELi1024ELb0ELi32ELi960ELi960ELi4ELb1ELi9ELb0ELb0ENS_16CompileConditionILi900EEEEEvPT_PKS4_S7_S7_flPfS8_Pj:
	.zero		12800


//--------------------- .nv.shared._ZN13group_norm_v214gn_cuda_kernelI6__halfLi480ELi3ELi16ELi60ELi1024ELb1ELi4ELi960ELi960ELi4ELb1ELi1ELb0ELb0ENS_16CompileConditionILi900EEEEEvPT_PKS4_S7_S7_flPfS8_Pj --------------------------
	.section	.nv.shared._ZN13group_norm_v214gn_cuda_kernelI6__halfLi480ELi3ELi16ELi60ELi1024ELb1ELi4ELi960ELi960ELi4ELb1ELi1ELb0ELb0ENS_16CompileConditionILi900EEEEEvPT_PKS4_S7_S7_flPfS8_Pj,"aw",@nobits
	.sectionflags	@""
	.align	8
.nv.shared._ZN13group_norm_v214gn_cuda_kernelI6__halfLi480ELi3ELi16ELi60ELi1024ELb1ELi4ELi960ELi960ELi4ELb1ELi1ELb0ELb0ENS_16CompileConditionILi900EEEEEvPT_PKS4_S7_S7_flPfS8_Pj:
	.zero		6912


//--------------------- .nv.shared._ZN13group_norm_v214gn_cuda_kernelI6__halfLi480ELi1ELi16ELi60ELi1024ELb1ELi8ELi960ELi960ELi4ELb1ELi1ELb0ELb0ENS_16CompileConditionILi900EEEEEvPT_PKS4_S7_S7_flPfS8_Pj --------------------------
	.section	.nv.shared._ZN13group_norm_v214gn_cuda_kernelI6__halfLi480ELi1ELi16ELi60ELi1024ELb1ELi8ELi960ELi960ELi4ELb1ELi1ELb0ELb0ENS_16CompileConditionILi900EEEEEvPT_PKS4_S7_S7_flPfS8_Pj,"aw",@nobits
	.sectionflags	@""
	.align	8
.nv.shared._ZN13group_norm_v214gn_cuda_kernelI6__halfLi480ELi1ELi16ELi60ELi1024ELb1ELi8ELi960ELi960ELi4ELb1ELi1ELb0ELb0ENS_16CompileConditionILi900EEEEEvPT_PKS4_S7_S7_flPfS8_Pj:
	.zero		6912


//--------------------- .nv.shared._ZN13group_norm_v214gn_cuda_kernelI6__halfLi480ELi3ELi16ELi60ELi1024ELb1ELi8ELi960ELi960ELi4ELb1ELi2ELb0ELb0ENS_16CompileConditionILi900EEEEEvPT_PKS4_S7_S7_flPfS8_Pj --------------------------
	.section	.nv.shared._ZN13group_norm_v214gn_cuda_kernelI6__halfLi480ELi3ELi16ELi60ELi1024ELb1ELi8ELi960ELi960ELi4ELb1ELi2ELb0ELb0ENS_16CompileConditionILi900EEEEEvPT_PKS4_S7_S7_flPfS8_Pj,"aw",@nobits
	.sectionflags	@""
	.align	8
.nv.shared._ZN13group_norm_v214gn_cuda_kernelI6__halfLi480ELi3ELi16ELi60ELi1024ELb1ELi8ELi960ELi960ELi4ELb1ELi2ELb0ELb0ENS_16CompileConditionILi900EEEEEvPT_PKS4_S7_S7_flPfS8_Pj:
	.zero		6912


//--------------------- .nv.shared._ZN13group_norm_v214gn_cuda_kernelI6__halfLi480ELi1ELi16ELi60ELi1024ELb1ELi16ELi960ELi960ELi4ELb1ELi2ELb0ELb0ENS_16CompileConditionILi900EEEEEvPT_PKS4_S7_S7_flPfS8_Pj --------------------------
	.section	.nv.shared._ZN13group_norm_v214gn_cuda_kernelI6__halfLi480ELi1ELi16ELi60ELi1024ELb1ELi16ELi960ELi960ELi4ELb1ELi2ELb0ELb0ENS_16CompileConditionILi900EEEEEvPT_PKS4_S7_S7_flPfS8_Pj,"aw",@nobits
	.sectionflags	@""
	.align	8
.nv.shared._ZN13group_norm_v214gn_cuda_kernelI6__halfLi480ELi1ELi16ELi60ELi1024ELb1ELi16ELi960ELi960ELi4ELb1ELi2ELb0ELb0ENS_16CompileConditionILi900EEEEEvPT_PKS4_S7_S7_flPfS8_Pj:
	.zero		6912


//--------------------- .nv.shared._ZN13group_norm_v214gn_cuda_kernelI6__halfLi480ELi3ELi16ELi60ELi1024ELb1ELi16ELi960ELi960ELi4ELb1ELi5ELb0ELb0ENS_16CompileConditionILi900EEEEEvPT_PKS4_S7_S7_flPfS8_Pj --------------------------
	.section	.nv.shared._ZN13group_norm_v214gn_cuda_kernelI6__halfLi480ELi3ELi16ELi60ELi1024ELb1ELi16ELi960ELi960ELi4ELb1ELi5ELb0ELb0ENS_16CompileConditionILi900EEEEEvPT_PKS4_S7_S7_flPfS8_Pj,"aw",@nobits
	.sectionflags	@""
	.align	8
.nv.shared._ZN13group_norm_v214gn_cuda_kernelI6__halfLi480ELi3ELi16ELi60ELi1024ELb1ELi16ELi960ELi960ELi4ELb1ELi5ELb0ELb0ENS_16CompileConditionILi900EEEEEvPT_PKS4_S7_S7_flPfS8_Pj:
	.zero		6912


//--------------------- .nv.shared._ZN13group_norm_v214gn_cuda_kernelI6__halfLi480ELi1ELi16ELi60ELi1024ELb1ELi32ELi960ELi960ELi4ELb1ELi4ELb0ELb0ENS_16CompileConditionILi900EEEEEvPT_PKS4_S7_S7_flPfS8_Pj --------------------------
	.section	.nv.shared._ZN13group_norm_v214gn_cuda_kernelI6__halfLi480ELi1ELi16ELi60ELi1024ELb1ELi32ELi960ELi960ELi4ELb1ELi4ELb0ELb0ENS_16CompileConditionILi900EEEEEvPT_PKS4_S7_S7_flPfS8_Pj,"aw",@nobits
	.sectionflags	@""
	.align	8
.nv.shared._ZN13group_norm_v214gn_cuda_kernelI6__halfLi480ELi1ELi16ELi60ELi1024ELb1ELi32ELi960ELi960ELi4ELb1ELi4ELb0ELb0ENS_16CompileConditionILi900EEEEEvPT_PKS4_S7_S7_flPfS8_Pj:
	.zero		6912


//--------------------- .nv.shared._ZN13group_norm_v214gn_cuda_kernelI6__halfLi480ELi1ELi16ELi60ELi1024ELb1ELi64ELi960ELi960ELi4ELb1ELi9ELb0ELb0ENS_16CompileConditionILi900EEEEEvPT_PKS4_S7_S7_flPfS8_Pj --------------------------
	.section	.nv.shared._ZN13group_norm_v214gn_cuda_kernelI6__halfLi480ELi1ELi16ELi60ELi1024ELb1ELi64ELi960ELi960ELi4ELb1ELi9ELb0ELb0ENS_16CompileConditionILi900EEEEEvPT_PKS4_S7_S7_flPfS8_Pj,"aw",@nobits
	.sectionflags	@""
	.align	8
.nv.shared._ZN13group_norm_v214gn_cuda_kernelI6__halfLi480ELi1ELi16ELi60ELi1024ELb1ELi64ELi960ELi960ELi4ELb1ELi9ELb0ELb0ENS_16CompileConditionILi900EEEEEvPT_PKS4_S7_S7_flPfS8_Pj:
	.zero		6912


//--------------------- .nv.shared._ZN13group_norm_v214gn_cuda_kernelI6__halfLi480ELi2ELi16ELi60ELi1024ELb1ELi32ELi960ELi960ELi4ELb1ELi7ELb0ELb0ENS_16CompileConditionILi900EEEEEvPT_PKS4_S7_S7_flPfS8_Pj --------------------------
	.section	.nv.shared._ZN13group_norm_v214gn_cuda_kernelI6__halfLi480ELi2ELi16ELi60ELi1024ELb1ELi32ELi960ELi960ELi4ELb1ELi7ELb0ELb0ENS_16CompileConditionILi900EEEEEvPT_PKS4_S7_S7_flPfS8_Pj,"aw",@nobits
	.sectionflags	@""
	.align	8
.nv.shared._ZN13group_norm_v214gn_cuda_kernelI6__halfLi480ELi2ELi16ELi60ELi1024ELb1ELi32ELi960ELi960ELi4ELb1ELi7ELb0ELb0ENS_16CompileConditionILi900EEEEEvPT_PKS4_S7_S7_flPfS8_Pj:
	.zero		6912


//--------------------- .nv.shared._ZN13group_norm_v214gn_cuda_kernelI6__halfLi480ELi2ELi16ELi60ELi1024ELb1ELi32ELi960ELi960ELi4ELb1ELi9ELb0ELb0ENS_16CompileConditionILi900EEEEEvPT_PKS4_S7_S7_flPfS8_Pj --------------------------
	.section	.nv.shared._ZN13group_norm_v214gn_cuda_kernelI6__halfLi480ELi2ELi16ELi60ELi1024ELb1ELi32ELi960ELi960ELi4ELb1ELi9ELb0ELb0ENS_16CompileConditionILi900EEEEEvPT_PKS4_S7_S7_flPfS8_Pj,"aw",@nobits
	.sectionflags	@""
	.align	8
.nv.shared._ZN13group_norm_v214gn_cuda_kernelI6__halfLi480ELi2ELi16ELi60ELi1024ELb1ELi32ELi960ELi960ELi4ELb1ELi9ELb0ELb0ENS_16CompileConditionILi900EEEEEvPT_PKS4_S7_S7_flPfS8_Pj:
	.zero		6912


//--------------------- .nv.constant0._ZN13group_norm_v218gn_bwd_cuda_kernelI13__nv_bfloat16Li480ELi3ELi32ELi30ELi1024ELb0ELb1ELi4ELi960ELi960ELi4ELb1ELi1ELb0ELb0ELNS_15WgradSyncMethodE3ENS_16CompileConditionILi900EEEEEvPT_S6_S6_PKS5_S8_S8_S8_PKfflPfPj --------------------------
	.section	.nv.constant0._ZN13group_norm_v218gn_bwd_cuda_kernelI13__nv_bfloat16Li480ELi3ELi32ELi30ELi1024ELb0ELb1ELi4ELi960ELi960ELi4ELb1ELi1ELb0ELb0ELNS_15WgradSyncMethodE3ENS_16CompileConditionILi900EEEEEvPT_S6_S6_PKS5_S8_S8_S8_PKfflPfPj,"a",@progbits
	.sectionflags	@""
	.align	4
.nv.constant0._ZN13group_norm_v218gn_bwd_cuda_kernelI13__nv_bfloat16Li480ELi3ELi32ELi30ELi1024ELb0ELb1ELi4ELi960ELi960ELi4ELb1ELi1ELb0ELb0ELNS_15WgradSyncMethodE3ENS_16CompileConditionILi900EEEEEvPT_S6_S6_PKS5_S8_S8_S8_PKfflPfPj:
	.zero		624


//--------------------- .nv.constant0._ZN13group_norm_v218gn_bwd_cuda_kernelI13__nv_bfloat16Li480ELi1ELi32ELi30ELi1024ELb0ELb1ELi8ELi960ELi960ELi4ELb1ELi1ELb0ELb0ELNS_15WgradSyncMethodE3ENS_16CompileConditionILi900EEEEEvPT_S6_S6_PKS5_S8_S8_S8_PKfflPfPj --------------------------
	.section	.nv.constant0._ZN13group_norm_v218gn_bwd_cuda_kernelI13__nv_bfloat16Li480ELi1ELi32ELi30ELi1024ELb0ELb1ELi8ELi960ELi960ELi4ELb1ELi1ELb0ELb0ELNS_15WgradSyncMethodE3ENS_16CompileConditionILi900EEEEEvPT_S6_S6_PKS5_S8_S8_S8_PKfflPfPj,"a",@progbits
	.sectionflags	@""
	.align	4
.nv.constant0._ZN13group_norm_v218gn_bwd_cuda_kernelI13__nv_bfloat16Li480ELi1ELi32ELi30ELi1024ELb0ELb1ELi8ELi960ELi960ELi4ELb1ELi1ELb0ELb0ELNS_15WgradSyncMethodE3ENS_16CompileConditionILi900EEEEEvPT_S6_S6_PKS5_S8_S8_S8_PKfflPfPj:
	.zero		624


//--------------------- .nv.constant0._ZN13group_norm_v218gn_bwd_cuda_kernelI13__nv_bfloat16Li480ELi3ELi32ELi30ELi1024ELb0ELb1ELi8ELi960ELi960ELi4ELb1ELi2ELb0ELb0ELNS_15WgradSyncMethodE3ENS_16CompileConditionILi900EEEEEvPT_S6_S6_PKS5_S8_S8_S8_PKfflPfPj --------------------------
	.section	.nv.constant0._ZN13group_norm_v218gn_bwd_cuda_kernelI13__nv_bfloat16Li480ELi3ELi32ELi30ELi1024ELb0ELb1ELi8ELi960ELi960ELi4ELb1ELi2ELb0ELb0ELNS_15WgradSyncMethodE3ENS_16CompileConditionILi900EEEEEvPT_S6_S6_PKS5_S8_S8_S8_PKfflPfPj,"a",@progbits
	.sectionflags	@""
	.align	4
.nv.constant0._ZN13group_norm_v218gn_bwd_cuda_kernelI13__nv_bfloat16Li480ELi3ELi32ELi30ELi1024ELb0ELb1ELi8ELi960ELi960ELi4ELb1ELi2ELb0ELb0ELNS_15WgradSyncMethodE3ENS_16CompileConditionILi900EEEEEvPT_S6_S6_PKS5_S8_S8_S8_PKfflPfPj:
	.zero		624


//--------------------- .nv.constant0._ZN13group_norm_v218gn_bwd_cuda_kernelI13__nv_bfloat16Li480ELi1ELi32ELi30ELi1024ELb0ELb1ELi16ELi960ELi960ELi4ELb1ELi2ELb0ELb0ELNS_15WgradSyncMethodE3ENS_16CompileConditionILi900EEEEEvPT_S6_S6_PKS5_S8_S8_S8_PKfflPfPj --------------------------
	.section	.nv.constant0._ZN13group_norm_v218gn_bwd_cuda_kernelI13__nv_bfloat16Li480ELi1ELi32ELi30ELi1024ELb0ELb1ELi16ELi960ELi960ELi4ELb1ELi2ELb0ELb0ELNS_15WgradSyncMethodE3ENS_16CompileConditionILi900EEEEEvPT_S6_S6_PKS5_S8_S8_S8_PKfflPfPj,"a",@progbits
	.sectionflags	@""
	.align	4
.nv.constant0._ZN13group_norm_v218gn_bwd_cuda_kernelI13__nv_bfloat16Li480ELi1ELi32ELi30ELi1024ELb0ELb1ELi16ELi960ELi960ELi4ELb1ELi2ELb0ELb0ELNS_15WgradSyncMethodE3ENS_16CompileConditionILi900EEEEEvPT_S6_S6_PKS5_S8_S8_S8_PKfflPfPj:
	.zero		624


//--------------------- .nv.constant0._ZN13group_norm_v218gn_bwd_cuda_kernelI13__nv_bfloat16Li480ELi1ELi32ELi30ELi1024ELb0ELb1ELi32ELi960ELi960ELi4ELb1ELi4ELb0ELb0ELNS_15WgradSyncMethodE3ENS_16CompileConditionILi900EEEEEvPT_S6_S6_PKS5_S8_S8_S8_PKfflPfPj --------------------------
	.section	.nv.constant0._ZN13group_norm_v218gn_bwd_cuda_kernelI13__nv_bfloat16Li480ELi1ELi32ELi30ELi1024ELb0ELb1ELi32ELi960ELi960ELi4ELb1ELi4ELb0ELb0ELNS_15WgradSyncMethodE3ENS_16CompileConditionILi900EEEEEvPT_S6_S6_PKS5_S8_S8_S8_PKfflPfPj,"a",@progbits
	.sectionflags	@""
	.align	4
.nv.constant0._ZN13group_norm_v218gn_bwd_cuda_kernelI13__nv_bfloat16Li480ELi1ELi32ELi30ELi1024ELb0ELb1ELi32ELi960ELi960ELi4ELb1ELi4ELb0ELb0ELNS_15WgradSyncMethodE3ENS_16CompileConditionILi900EEEEEvPT_S6_S6_PKS5_S8_S8_S8_PKfflPfPj:
	.zero		624


//--------------------- .nv.constant0._ZN13group_norm_v218gn_bwd_cuda_kernelI13__nv_bfloat16Li480ELi2ELi32ELi30ELi1024ELb0ELb1ELi16ELi960ELi960ELi4ELb1ELi3ELb0ELb0ELNS_15WgradSyncMethodE3ENS_16CompileConditionILi900EEEEEvPT_S6_S6_PKS5_S8_S8_S8_PKfflPfPj --------------------------
	.section	.nv.constant0._ZN13group_norm_v218gn_bwd_cuda_kernelI13__nv_bfloat16Li480ELi2ELi32ELi30ELi1024ELb0ELb1ELi16ELi960ELi960ELi4ELb1ELi3ELb0ELb0ELNS_15WgradSyncMethodE3ENS_16CompileConditionILi900EEEEEvPT_S6_S6_PKS5_S8_S8_S8_PKfflPfPj,"a",@progbits
	.sectionflags	@""
	.align	4
.nv.constant0._ZN13group_norm_v218gn_bwd_cuda_kernelI13__nv_bfloat16Li480ELi2ELi32ELi30ELi1024ELb0ELb1ELi16ELi960ELi960ELi4ELb1ELi3ELb0ELb0ELNS_15WgradSyncMethodE3ENS_16CompileConditionILi900EEEEEvPT_S6_S6_PKS5_S8_S8_S8_PKfflPfPj:
	.zero		624


//--------------------- .nv.constant0._ZN13group_norm_v218gn_bwd_cuda_kernelI13__nv_bfloat16Li480ELi2ELi32ELi30ELi1024ELb0ELb1ELi16ELi960ELi960ELi4ELb1ELi4ELb0ELb0ELNS_15WgradSyncMethodE3ENS_16CompileConditionILi900EEEEEvPT_S6_S6_PKS5_S8_S8_S8_PKfflPfPj --------------------------
	.section	.nv.constant0._ZN13group_norm_v218gn_bwd_cuda_kernelI13__nv_bfloat16Li480ELi2ELi32ELi30ELi1024ELb0ELb1ELi16ELi960ELi960ELi4ELb1ELi4ELb0ELb0ELNS_15WgradSyncMethodE3ENS_16CompileConditionILi900EEEEEvPT_S6_S6_PKS5_S8_S8_S8_PKfflPfPj,"a",@progbits
	.sectionflags	@""
	.align	4
.nv.constant0._ZN13group_norm_v218gn_bwd_cuda_kernelI13__nv_bfloat16Li480ELi2ELi32ELi30ELi1024ELb0ELb1ELi16ELi960ELi960ELi4ELb1ELi4ELb0ELb0ELNS_15WgradSyncMethodE3ENS_16CompileConditionILi900EEEEEvPT_S6_S6_PKS5_S8_S8_S8_PKfflPfPj:
	.zero		624


//--------------------- .nv.constant0._ZN13group_norm_v218gn_bwd_cuda_kernelI13__nv_bfloat16Li480ELi3ELi16ELi60ELi1024ELb1ELb1ELi4ELi960ELi960ELi4ELb1ELi1ELb0ELb0ELNS_15WgradSyncMethodE3ENS_16CompileConditionILi900EEEEEvPT_S6_S6_PKS5_S8_S8_S8_PKfflPfPj --------------------------
	.section	.nv.constant0._ZN13group_norm_v218gn_bwd_cuda_kernelI13__nv_bfloat16Li480ELi3ELi16ELi60ELi1024ELb1ELb1ELi4ELi960ELi960ELi4ELb1ELi1ELb0ELb0ELNS_15WgradSyncMethodE3ENS_16CompileConditionILi900EEEEEvPT_S6_S6_PKS5_S8_S8_S8_PKfflPfPj,"a",@progbits
	.sectionflags	@""
	.align	4
.nv.constant0._ZN13group_norm_v218gn_bwd_cuda_kernelI13__nv_bfloat16Li480ELi3ELi16ELi60ELi1024ELb1ELb1ELi4ELi960ELi960ELi4ELb1ELi1ELb0ELb0ELNS_15WgradSyncMethodE3ENS_16CompileConditionILi900EEEEEvPT_S6_S6_PKS5_S8_S8_S8_PKfflPfPj:
	.zero		624


//--------------------- .nv.constant0._ZN13group_norm_v218gn_bwd_cuda_kernelI13__nv_bfloat16Li480ELi1ELi16ELi60ELi1024ELb1ELb1ELi8ELi960ELi960ELi4ELb1ELi1ELb0ELb0ELNS_15WgradSyncMethodE3ENS_16CompileConditionILi900EEEEEvPT_S6_S6_PKS5_S8_S8_S8_PKfflPfPj --------------------------
	.section	.nv.constant0._ZN13group_norm_v218gn_bwd_cuda_kernelI13__nv_bfloat16Li480ELi1ELi16ELi60ELi1024ELb1ELb1ELi8ELi960ELi960ELi4ELb1ELi1ELb0ELb0ELNS_15WgradSyncMethodE3ENS_16CompileConditionILi900EEEEEvPT_S6_S6_PKS5_S8_S8_S8_PKfflPfPj,"a",@progbits
	.sectionflags	@""
	.align	4
.nv.constant0._ZN13group_norm_v218gn_bwd_cuda_kernelI13__nv_bfloat16Li480ELi1ELi16ELi60ELi1024ELb1ELb1ELi8ELi960ELi960ELi4ELb1ELi1ELb0ELb0ELNS_15WgradSyncMethodE3ENS_16CompileConditionILi900EEEEEvPT_S6_S6_PKS5_S8_S8_S8_PKfflPfPj:
	.zero		624


//--------------------- .nv.constant0._ZN13group_norm_v218gn_bwd_cuda_kernelI13__nv_bfloat16Li480ELi3ELi16ELi60ELi1024ELb1ELb1ELi8ELi960ELi960ELi4ELb1ELi2ELb0ELb0ELNS_15WgradSyncMethodE3ENS_16CompileConditionILi900EEEEEvPT_S6_S6_PKS5_S8_S8_S8_PKfflPfPj --------------------------
	.section	.nv.constant0._ZN13group_norm_v218gn_bwd_cuda_kernelI13__nv_bfloat16Li480ELi3ELi16ELi60ELi1024ELb1ELb1ELi8ELi960ELi960ELi4ELb1ELi2ELb0ELb0ELNS_15WgradSyncMethodE3ENS_16CompileConditionILi900EEEEEvPT_S6_S6_PKS5_S8_S8_S8_PKfflPfPj,"a",@progbits
	.sectionflags	@""
	.align	4
.nv.constant0._ZN13group_norm_v218gn_bwd_cuda_kernelI13__nv_bfloat16Li480ELi3ELi16ELi60ELi1024ELb1ELb1ELi8ELi960ELi960ELi4ELb1ELi2ELb0ELb0ELNS_15WgradSyncMethodE3ENS_16CompileConditionILi900EEEEEvPT_S6_S6_PKS5_S8_S8_S8_PKfflPfPj:
	.zero		624


//--------------------- .nv.constant0._ZN13group_norm_v218gn_bwd_cuda_kernelI13__nv_bfloat16Li480ELi1ELi16ELi60ELi1024ELb1ELb1ELi16ELi960ELi960ELi4ELb1ELi2ELb0ELb0ELNS_15WgradSyncMethodE3ENS_16CompileConditionILi900EEEEEvPT_S6_S6_PKS5_S8_S8_S8_PKfflPfPj --------------------------
	.section	.nv.constant0._ZN13group_norm_v218gn_bwd_cuda_kernelI13__nv_bfloat16Li480ELi1ELi16ELi60ELi1024ELb1ELb1ELi16ELi960ELi960ELi4ELb1ELi2ELb0ELb0ELNS_15WgradSyncMethodE3ENS_16CompileConditionILi900EEEEEvPT_S6_S6_PKS5_S8_S8_S8_PKfflPfPj,"a",@progbits
	.sectionflags	@""
	.align	4
.nv.constant0._ZN13group_norm_v218gn_bwd_cuda_kernelI13__nv_bfloat16Li480ELi1ELi16ELi60ELi1024ELb1ELb1ELi16ELi960ELi960ELi4ELb1ELi2ELb0ELb0ELNS_15WgradSyncMethodE3ENS_16CompileConditionILi900EEEEEvPT_S6_S6_PKS5_S8_S8_S8_PKfflPfPj:
	.zero		624


//--------------------- .nv.constant0._ZN13group_norm_v218gn_bwd_cuda_kernelI13__nv_bfloat16Li480ELi1ELi16ELi60ELi1024ELb1ELb1ELi32ELi960ELi960ELi4ELb1ELi4ELb0ELb0ELNS_15WgradSyncMethodE3ENS_16CompileConditionILi900EEEEEvPT_S6_S6_PKS5_S8_S8_S8_PKfflPfPj --------------------------
	.section	.nv.constant0._ZN13group_norm_v218gn_bwd_cuda_kernelI13__nv_bfloat16Li480ELi1ELi16ELi60ELi1024ELb1ELb1ELi32ELi960ELi960ELi4ELb1ELi4ELb0ELb0ELNS_15WgradSyncMethodE3ENS_16CompileConditionILi900EEEEEvPT_S6_S6_PKS5_S8_S8_S8_PKfflPfPj,"a",@progbits
	.sectionflags	@""
	.align	4
.nv.constant0._ZN13group_norm_v218gn_bwd_cuda_kernelI13__nv_bfloat16Li480ELi1ELi16ELi60ELi1024ELb1ELb1ELi32ELi960ELi960ELi4ELb1ELi4ELb0ELb0ELNS_15WgradSyncMethodE3ENS_16CompileConditionILi900EEEEEvPT_S6_S6_PKS5_S8_S8_S8_PKfflPfPj:
	.zero		624


//--------------------- .nv.constant0._ZN13group_norm_v218gn_bwd_cuda_kernelI13__nv_bfloat16Li480ELi2ELi16ELi60ELi1024ELb1ELb1ELi16ELi960ELi960ELi4ELb1ELi3ELb0ELb0ELNS_15WgradSyncMethodE3ENS_16CompileConditionILi900EEEEEvPT_S6_S6_PKS5_S8_S8_S8_PKfflPfPj --------------------------
	.section	.nv.constant0._ZN13group_norm_v218gn_bwd_cuda_kernelI13__nv_bfloat16Li480ELi2ELi16ELi60ELi1024ELb1ELb1ELi16ELi960ELi960ELi4ELb1ELi3ELb0ELb0ELNS_15WgradSyncMethodE3ENS_16CompileConditionILi900EEEEEvPT_S6_S6_PKS5_S8_S8_S8_PKfflPfPj,"a",@progbits
	.sectionflags	@""
	.align	4
.nv.constant0._ZN13group_norm_v218gn_bwd_cuda_kernelI13__nv_bfloat16Li480ELi2ELi16ELi60ELi1024ELb1ELb1ELi16ELi960ELi960ELi4ELb1ELi3ELb0ELb0ELNS_15WgradSyncMethodE3ENS_16CompileConditionILi900EEEEEvPT_S6_S6_PKS5_S8_S8_S8_PKfflPfPj:
	.zero		624


//--------------------- .nv.constant0._ZN13group_norm_v218gn_bwd_cuda_kernelI13__nv_bfloat16Li480ELi2ELi16ELi60ELi1024ELb1ELb1ELi16ELi960ELi960ELi4ELb1ELi4ELb0ELb0ELNS_15WgradSyncMethodE3ENS_16CompileConditionILi900EEEEEvPT_S6_S6_PKS5_S8_S8_S8_PKfflPfPj --------------------------
	.section	.nv.constant0._ZN13group_norm_v218gn_bwd_cuda_kernelI13__nv_bfloat16Li480ELi2ELi16ELi60ELi1024ELb1ELb1ELi16ELi960ELi960ELi4ELb1ELi4ELb0ELb0ELNS_15WgradSyncMethodE3ENS_16CompileConditionILi900EEEEEvPT_S6_S6_PKS5_S8_S8_S8_PKfflPfPj,"a",@progbits
	.sectionflags	@""
	.align	4
.nv.constant0._ZN13group_norm_v218gn_bwd_cuda_kernelI13__nv_bfloat16Li480ELi2ELi16ELi60ELi1024ELb1ELb1ELi16ELi960ELi960ELi4ELb1ELi4ELb0ELb0ELNS_15WgradSyncMethodE3ENS_16CompileConditionILi900EEEEEvPT_S6_S6_PKS5_S8_S8_S8_PKfflPfPj:
	.zero		624


//--------------------- .nv.constant0._ZN13group_norm_v214gn_cuda_kernelI13__nv_bfloat16Li480ELi3ELi32ELi30ELi1024ELb0ELi4ELi960ELi960ELi4ELb1ELi1ELb0ELb0ENS_16CompileConditionILi900EEEEEvPT_PKS4_S7_S7_flPfS8_Pj --------------------------
	.section	.nv.constant0._ZN13group_norm_v214gn_cuda_kernelI13__nv_bfloat16Li480ELi3ELi32ELi30ELi1024ELb0ELi4ELi960ELi960ELi4ELb1ELi1ELb0ELb0ENS_16CompileConditionILi900EEEEEvPT_PKS4_S7_S7_flPfS8_Pj,"a",@progbits
	.sectionflags	@""
	.align	4
.nv.constant0._ZN13group_norm_v214gn_cuda_kernelI13__nv_bfloat16Li480ELi3ELi32ELi30ELi1024ELb0ELi4ELi960ELi960ELi4ELb1ELi1ELb0ELb0ENS_16CompileConditionILi900EEEEEvPT_PKS4_S7_S7_flPfS8_Pj:
	.zero		600


//--------------------- .nv.constant0._ZN13group_norm_v214gn_cuda_kernelI13__nv_bfloat16Li480ELi1ELi32ELi30ELi1024ELb0ELi8ELi960ELi960ELi4ELb1ELi1ELb0ELb0ENS_16CompileConditionILi900EEEEEvPT_PKS4_S7_S7_flPfS8_Pj --------------------------
	.section	.nv.constant0._ZN13group_norm_v214gn_cuda_kernelI13__nv_bfloat16Li480ELi1ELi32ELi30ELi1024ELb0ELi8ELi960ELi960ELi4ELb1ELi1ELb0ELb0ENS_16CompileConditionILi900EEEEEvPT_PKS4_S7_S7_flPfS8_Pj,"a",@progbits
	.sectionflags	@""
	.align	4
.nv.constant0._ZN13group_norm_v214gn_cuda_kernelI13__nv_bfloat16Li480ELi1ELi32ELi30ELi1024ELb0ELi8ELi960ELi960ELi4ELb1ELi1ELb0ELb0ENS_16CompileConditionILi900EEEEEvPT_PKS4_S7_S7_flPfS8_Pj:
	.zero		600


//--------------------- .nv.constant0._ZN13group_norm_v214gn_cuda_kernelI13__nv_bfloat16Li480ELi3ELi32ELi30ELi1024ELb0ELi8ELi960ELi960ELi4ELb1ELi2ELb0ELb0ENS_16CompileConditionILi900EEEEEvPT_PKS4_S7_S7_flPfS8_Pj --------------------------
	.section	.nv.constant0._ZN13group_norm_v214gn_cuda_kernelI13__nv_bfloat16Li480ELi3ELi32ELi30ELi1024ELb0ELi8ELi960ELi960ELi4ELb1ELi2ELb0ELb0ENS_16CompileConditionILi900EEEEEvPT_PKS4_S7_S7_flPfS8_Pj,"a",@progbits
	.sectionflags	@""
	.align	4
.nv.constant0._ZN13group_norm_v214gn_cuda_kernelI13__nv_bfloat16Li480ELi3ELi32ELi30ELi1024ELb0ELi8ELi960ELi960ELi4ELb1ELi2ELb0ELb0ENS_16CompileConditionILi900EEEEEvPT_PKS4_S7_S7_flPfS8_Pj:
	.zero		600


//--------------------- .nv.constant0._ZN13group_norm_v214gn_cuda_kernelI13__nv_bfloat16Li480ELi1ELi32ELi30ELi1024ELb0ELi16ELi960ELi960ELi4ELb1ELi2ELb0ELb0ENS_16CompileConditionILi900EEEEEvPT_PKS4_S7_S7_flPfS8_Pj --------------------------
	.section	.nv.constant0._ZN13group_norm_v214gn_cuda_kernelI13__nv_bfloat16Li480ELi1ELi32ELi30ELi1024ELb0ELi16ELi960ELi960ELi4ELb1ELi2ELb0ELb0ENS_16CompileConditionILi900EEEEEvPT_PKS4_S7_S7_flPfS8_Pj,"a",@progbits
	.sectionflags	@""
	.align	4
.nv.constant0._ZN13group_norm_v214gn_cuda_kernelI13__nv_bfloat16Li480ELi1ELi32ELi30ELi1024ELb0ELi16ELi960ELi960ELi4ELb1ELi2ELb0ELb0ENS_16CompileConditionILi900EEEEEvPT_PKS4_S7_S7_flPfS8_Pj:
	.zero		600


//--------------------- .nv.constant0._ZN13group_norm_v214gn_cuda_kernelI13__nv_bfloat16Li480ELi3ELi32ELi30ELi1024ELb0ELi16ELi960ELi960ELi4ELb1ELi5ELb0ELb0ENS_16CompileConditionILi900EEEEEvPT_PKS4_S7_S7_flPfS8_Pj --------------------------
	.section	.nv.constant0._ZN13group_norm_v214gn_cuda_kernelI13__nv_bfloat16Li480ELi3ELi32ELi30ELi1024ELb0ELi16ELi960ELi960ELi4ELb1ELi5ELb0ELb0ENS_16CompileConditionILi900EEEEEvPT_PKS4_S7_S7_flPfS8_Pj,"a",@progbits
	.sectionflags	@""
	.align	4
.nv.constant0._ZN13group_norm_v214gn_cuda_kernelI13__nv_bfloat16Li480ELi3ELi32ELi30ELi1024ELb0ELi16ELi960ELi960ELi4ELb1ELi5ELb0ELb0ENS_16CompileConditionILi900EEEEEvPT_PKS4_S7_S7_flPfS8_Pj:
	.zero		600


//--------------------- .nv.constant0._ZN13group_norm_v214gn_cuda_kernelI13__nv_bfloat16Li480ELi1ELi32ELi30ELi1024ELb0ELi32ELi960ELi960ELi4ELb1ELi4ELb0ELb0ENS_16CompileConditionILi900EEEEEvPT_PKS4_S7_S7_flPfS8_Pj --------------------------
	.section	.nv.constant0._ZN13group_norm_v214gn_cuda_kernelI13__nv_bfloat16Li480ELi1ELi32ELi30ELi1024ELb0ELi32ELi960ELi960ELi4ELb1ELi4ELb0ELb0ENS_16CompileConditionILi900EEEEEvPT_PKS4_S7_S7_flPfS8_Pj,"a",@progbits
	.sectionflags	@""
	.align	4
.nv.constant0._ZN13group_norm_v214gn_cuda_kernelI13__nv_bfloat16Li480ELi1ELi32ELi30ELi1024ELb0ELi32ELi960ELi960ELi4ELb1ELi4ELb0ELb0ENS_16CompileConditionILi900EEEEEvPT_PKS4_S7_S7_flPfS8_Pj:
	.zero		600


//--------------------- .nv.constant0._ZN13group_norm_v214gn_cuda_kernelI13__nv_bfloat16Li480ELi1ELi32ELi30ELi1024ELb0ELi64ELi960ELi960ELi4ELb1ELi9ELb0ELb0ENS_16CompileConditionILi900EEEEEvPT_PKS4_S7_S7_flPfS8_Pj --------------------------
	.section	.nv.constant0._ZN13group_norm_v214gn_cuda_kernelI13__nv_bfloat16Li480ELi1ELi32ELi30ELi1024ELb0ELi64ELi960ELi960ELi4ELb1ELi9ELb0ELb0ENS_16CompileConditionILi900EEEEEvPT_PKS4_S7_S7_flPfS8_Pj,"a",@progbits
	.sectionflags	@""
	.align	4
.nv.constant0._ZN13group_norm_v214gn_cuda_kernelI13__nv_bfloat16Li480ELi1ELi32ELi30ELi1024ELb0ELi64ELi960ELi960ELi4ELb1ELi9ELb0ELb0ENS_16CompileConditionILi900EEEEEvPT_PKS4_S7_S7_flPfS8_Pj:
	.zero		600


//--------------------- .nv.constant0._ZN13group_norm_v214gn_cuda_kernelI13__nv_bfloat16Li480ELi2ELi32ELi30ELi1024ELb0ELi32ELi960ELi960ELi4ELb1ELi7ELb0ELb0ENS_16CompileConditionILi900EEEEEvPT_PKS4_S7_S7_flPfS8_Pj --------------------------
	.section	.nv.constant0._ZN13group_norm_v214gn_cuda_kernelI13__nv_bfloat16Li480ELi2ELi32ELi30ELi1024ELb0ELi32ELi960ELi960ELi4ELb1ELi7ELb0ELb0ENS_16CompileConditionILi900EEEEEvPT_PKS4_S7_S7_flPfS8_Pj,"a",@progbits
	.sectionflags	@""
	.align	4
.nv.constant0._ZN13group_norm_v214gn_cuda_kernelI13__nv_bfloat16Li480ELi2ELi32ELi30ELi1024ELb0ELi32ELi960ELi960ELi4ELb1ELi7ELb0ELb0ENS_16CompileConditionILi900EEEEEvPT_PKS4_S7_S7_flPfS8_Pj:
	.zero		600


//--------------------- .nv.constant0._ZN13group_norm_v214gn_cuda_kernelI13__nv_bfloat16Li480ELi2ELi32ELi30ELi1024ELb0ELi32ELi960ELi960ELi4ELb1ELi9ELb0ELb0ENS_16CompileConditionILi900EEEEEvPT_PKS4_S7_S7_flPfS8_Pj --------------------------
	.section	.nv.constant0._ZN13group_norm_v214gn_cuda_kernelI13__nv_bfloat16Li480ELi2ELi32ELi30ELi1024ELb0ELi32ELi960ELi960ELi4ELb1ELi9ELb0ELb0ENS_16CompileConditionILi900EEEEEvPT_PKS4_S7_S7_flPfS8_Pj,"a",@progbits
	.sectionflags	@""
	.align	4
.nv.constant0._ZN13group_norm_v214gn_cuda_kernelI13__nv_bfloat16Li480ELi2ELi32ELi30ELi1024ELb0ELi32ELi960ELi960ELi4ELb1ELi9ELb0ELb0ENS_16CompileConditionILi900EEEEEvPT_PKS4_S7_S7_flPfS8_Pj:
	.zero		600


//--------------------- .nv.constant0._ZN13group_norm_v214gn_cuda_kernelI13__nv_bfloat16Li480ELi3ELi16ELi60ELi1024ELb1ELi4ELi960ELi960ELi4ELb1ELi1ELb0ELb0ENS_16CompileConditionILi900EEEEEvPT_PKS4_S7_S7_flPfS8_Pj --------------------------
	.section	.nv.constant0._ZN13group_norm_v214gn_cuda_kernelI13__nv_bfloat16Li480ELi3ELi16ELi60ELi1024ELb1ELi4ELi960ELi960ELi4ELb1ELi1ELb0ELb0ENS_16CompileConditionILi900EEEEEvPT_PKS4_S7_S7_flPfS8_Pj,"a",@progbits
	.sectionflags	@""
	.align	4
.nv.constant0._ZN13group_norm_v214gn_cuda_kernelI13__nv_bfloat16Li480ELi3ELi16ELi60ELi1024ELb1ELi4ELi960ELi960ELi4ELb1ELi1ELb0ELb0ENS_16CompileConditionILi900EEEEEvPT_PKS4_S7_S7_flPfS8_Pj:
	.zero		600


//--------------------- .nv.constant0._ZN13group_norm_v214gn_cuda_kernelI13__nv_bfloat16Li480ELi1ELi16ELi60ELi1024ELb1ELi8ELi960ELi960ELi4ELb1ELi1ELb0ELb0ENS_16CompileConditionILi900EEEEEvPT_PKS4_S7_S7_flPfS8_Pj --------------------------
	.section	.nv.constant0._ZN13group_norm_v214gn_cuda_kernelI13__nv_bfloat16Li480ELi1ELi16ELi60ELi1024ELb1ELi8ELi960ELi960ELi4ELb1ELi1ELb0ELb0ENS_16CompileConditionILi900EEEEEvPT_PKS4_S7_S7_flPfS8_Pj,"a",@progbits
	.sectionflags	@""
	.align	4
.nv.constant0._ZN13group_norm_v214gn_cuda_kernelI13__nv_bfloat16Li480ELi1ELi16ELi60ELi1024ELb1ELi8ELi960ELi960ELi4ELb1ELi1ELb0ELb0ENS_16CompileConditionILi900EEEEEvPT_PKS4_S7_S7_flPfS8_Pj:
	.zero		600


//--------------------- .nv.constant0._ZN13group_norm_v214gn_cuda_kernelI13__nv_bfloat16Li480ELi3ELi16ELi60ELi1024ELb1ELi8ELi960ELi960ELi4ELb1ELi2ELb0ELb0ENS_16CompileConditionILi900EEEEEvPT_PKS4_S7_S7_flPfS8_Pj --------------------------
	.section	.nv.constant0._ZN13group_norm_v214gn_cuda_kernelI13__nv_bfloat16Li480ELi3ELi16ELi60ELi1024ELb1ELi8ELi960ELi960ELi4ELb1ELi2ELb0ELb0ENS_16CompileConditionILi900EEEEEvPT_PKS4_S7_S7_flPfS8_Pj,"a",@progbits
	.sectionflags	@""
	.align	4
.nv.constant0._ZN13group_norm_v214gn_cuda_kernelI13__nv_bfloat16Li480ELi3ELi16ELi60ELi1024ELb1ELi8ELi960ELi960ELi4ELb1ELi2ELb0ELb0ENS_16CompileConditionILi900EEEEEvPT_PKS4_S7_S7_flPfS8_Pj:
	.zero		600


//--------------------- .nv.constant0._ZN13group_norm_v214gn_cuda_kernelI13__nv_bfloat16Li480ELi1ELi16ELi60ELi1024ELb1ELi16ELi960ELi960ELi4ELb1ELi2ELb0ELb0ENS_16CompileConditionILi900EEEEEvPT_PKS4_S7_S7_flPfS8_Pj --------------------------
	.section	.nv.constant0._ZN13group_norm_v214gn_cuda_kernelI13__nv_bfloat16Li480ELi1ELi16ELi60ELi1024ELb1ELi16ELi960ELi960ELi4ELb1ELi2ELb0ELb0ENS_16CompileConditionILi900EEEEEvPT_PKS4_S7_S7_flPfS8_Pj,"a",@progbits
	.sectionflags	@""
	.align	4
.nv.constant0._ZN13group_norm_v214gn_cuda_kernelI13__nv_bfloat16Li480ELi1ELi16ELi60ELi1024ELb1ELi16ELi960ELi960ELi4ELb1ELi2ELb0ELb0ENS_16CompileConditionILi900EEEEEvPT_PKS4_S7_S7_flPfS8_Pj:
	.zero		600


//--------------------- .nv.constant0._ZN13group_norm_v214gn_cuda_kernelI13__nv_bfloat16Li480ELi3ELi16ELi60ELi1024ELb1ELi16ELi960ELi960ELi4ELb1ELi5ELb0ELb0ENS_16CompileConditionILi900EEEEEvPT_PKS4_S7_S7_flPfS8_Pj --------------------------
	.section	.nv.constant0._ZN13group_norm_v214gn_cuda_kernelI13__nv_bfloat16Li480ELi3ELi16ELi60ELi1024ELb1ELi16ELi960ELi960ELi4ELb1ELi5ELb0ELb0ENS_16CompileConditionILi900EEEEEvPT_PKS4_S7_S7_flPfS8_Pj,"a",@progbits
	.sectionflags	@""
	.align	4
.nv.constant0._ZN13group_norm_v214gn_cuda_kernelI13__nv_bfloat16Li480ELi3ELi16ELi60ELi1024ELb1ELi16ELi960ELi960ELi4ELb1ELi5ELb0ELb0ENS_16CompileConditionILi900EEEEEvPT_PKS4_S7_S7_flPfS8_Pj:
	.zero		600


//--------------------- .nv.constant0._ZN13group_norm_v214gn_cuda_kernelI13__nv_bfloat16Li480ELi1ELi16ELi60ELi1024ELb1ELi32ELi960ELi960ELi4ELb1ELi4ELb0ELb0ENS_16CompileConditionILi900EEEEEvPT_PKS4_S7_S7_flPfS8_Pj --------------------------
	.section	.nv.constant0._ZN13group_norm_v214gn_cuda_kernelI13__nv_bfloat16Li480ELi1ELi16ELi60ELi1024ELb1ELi32ELi960ELi960ELi4ELb1ELi4ELb0ELb0ENS_16CompileConditionILi900EEEEEvPT_PKS4_S7_S7_flPfS8_Pj,"a",@progbits
	.sectionflags	@""
	.align	4
.nv.constant0._ZN13group_norm_v214gn_cuda_kernelI13__nv_bfloat16Li480ELi1ELi16ELi60ELi1024ELb1ELi32ELi960ELi960ELi4ELb1ELi4ELb0ELb0ENS_16CompileConditionILi900EEEEEvPT_PKS4_S7_S7_flPfS8_Pj:
	.zero		600


//--------------------- .nv.constant0._ZN13group_norm_v214gn_cuda_kernelI13__nv_bfloat16Li480ELi1ELi16ELi60ELi1024ELb1ELi64ELi960ELi960ELi4ELb1ELi9ELb0ELb0ENS_16CompileConditionILi900EEEEEvPT_PKS4_S7_S7_flPfS8_Pj --------------------------
	.section	.nv.constant0._ZN13group_norm_v214gn_cuda_kernelI13__nv_bfloat16Li480ELi1ELi16ELi60ELi1024ELb1ELi64ELi960ELi960ELi4ELb1ELi9ELb0ELb0ENS_16CompileConditionILi900EEEEEvPT_PKS4_S7_S7_flPfS8_Pj,"a",@progbits
	.sectionflags	@""
	.align	4
.nv.constant0._ZN13group_norm_v214gn_cuda_kernelI13__nv_bfloat16Li480ELi1ELi16ELi60ELi1024ELb1ELi64ELi960ELi960ELi4ELb1ELi9ELb0ELb0ENS_16CompileConditionILi900EEEEEvPT_PKS4_S7_S7_flPfS8_Pj:
	.zero		600


//--------------------- .nv.constant0._ZN13group_norm_v214gn_cuda_kernelI13__nv_bfloat16Li480ELi2ELi16ELi60ELi1024ELb1ELi32ELi960ELi960ELi4ELb1ELi7ELb0ELb0ENS_16CompileConditionILi900EEEEEvPT_PKS4_S7_S7_flPfS8_Pj --------------------------
	.section	.nv.constant0._ZN13group_norm_v214gn_cuda_kernelI13__nv_bfloat16Li480ELi2ELi16ELi60ELi1024ELb1ELi32ELi960ELi960ELi4ELb1ELi7ELb0ELb0ENS_16CompileConditionILi900EEEEEvPT_PKS4_S7_S7_flPfS8_Pj,"a",@progbits
	.sectionflags	@""
	.align	4
.nv.constant0._ZN13group_norm_v214gn_cuda_kernelI13__nv_bfloat16Li480ELi2ELi16ELi60ELi1024ELb1ELi32ELi960ELi960ELi4ELb1ELi7ELb0ELb0ENS_16CompileConditionILi900EEEEEvPT_PKS4_S7_S7_flPfS8_Pj:
	.zero		600


//--------------------- .nv.constant0._ZN13group_norm_v214gn_cuda_kernelI13__nv_bfloat16Li480ELi2ELi16ELi60ELi1024ELb1ELi32ELi960ELi960ELi4ELb1ELi9ELb0ELb0ENS_16CompileConditionILi900EEEEEvPT_PKS4_S7_S7_flPfS8_Pj --------------------------
	.section	.nv.constant0._ZN13group_norm_v214gn_cuda_kernelI13__nv_bfloat16Li480ELi2ELi16ELi60ELi1024ELb1ELi32ELi960ELi960ELi4ELb1ELi9ELb0ELb0ENS_16CompileConditionILi900EEEEEvPT_PKS4_S7_S7_flPfS8_Pj,"a",@progbits
	.sectionflags	@""
	.align	4
.nv.constant0._ZN13group_norm_v214gn_cuda_kernelI13__nv_bfloat16Li480ELi2ELi16ELi60ELi1024ELb1ELi32ELi960ELi960ELi4ELb1ELi9ELb0ELb0ENS_16CompileConditionILi900EEEEEvPT_PKS4_S7_S7_flPfS8_Pj:
	.zero		600


//--------------------- .nv.constant0._ZN13group_norm_v218gn_bwd_cuda_kernelI6__halfLi480ELi3ELi32ELi30ELi1024ELb0ELb1ELi4ELi960ELi960ELi4ELb1ELi1ELb0ELb0ELNS_15WgradSyncMethodE3ENS_16CompileConditionILi900EEEEEvPT_S6_S6_PKS5_S8_S8_S8_PKfflPfPj --------------------------
	.section	.nv.constant0._ZN13group_norm_v218gn_bwd_cuda_kernelI6__halfLi480ELi3ELi32ELi30ELi1024ELb0ELb1ELi4ELi960ELi960ELi4ELb1ELi1ELb0ELb0ELNS_15WgradSyncMethodE3ENS_16CompileConditionILi900EEEEEvPT_S6_S6_PKS5_S8_S8_S8_PKfflPfPj,"a",@progbits
	.sectionflags	@""
	.align	4
.nv.constant0._ZN13group_norm_v218gn_bwd_cuda_kernelI6__halfLi480ELi3ELi32ELi30ELi1024ELb0ELb1ELi4ELi960ELi960ELi4ELb1ELi1ELb0ELb0ELNS_15WgradSyncMethodE3ENS_16CompileConditionILi900EEEEEvPT_S6_S6_PKS5_S8_S8_S8_PKfflPfPj:
	.zero		624


//--------------------- .nv.constant0._ZN13group_norm_v218gn_bwd_cuda_kernelI6__halfLi480ELi1ELi32ELi30ELi1024ELb0ELb1ELi8ELi960ELi960ELi4ELb1ELi1ELb0ELb0ELNS_15WgradSyncMethodE3ENS_16CompileConditionILi900EEEEEvPT_S6_S6_PKS5_S8_S8_S8_PKfflPfPj --------------------------
	.section	.nv.constant0._ZN13group_norm_v218gn_bwd_cuda_kernelI6__halfLi480ELi1ELi32ELi30ELi1024ELb0ELb1ELi8ELi960ELi960ELi4ELb1ELi1ELb0ELb0ELNS_15WgradSyncMethodE3ENS_16CompileConditionILi900EEEEEvPT_S6_S6_PKS5_S8_S8_S8_PKfflPfPj,"a",@progbits
	.sectionflags	@""
	.align	4
.nv.constant0._ZN13group_norm_v218gn_bwd_cuda_kernelI6__halfLi480ELi1ELi32ELi30ELi1024ELb0ELb1ELi8ELi960ELi960ELi4ELb1ELi1ELb0ELb0ELNS_15WgradSyncMethodE3ENS_16CompileConditionILi900EEEEEvPT_S6_S6_PKS5_S8_S8_S8_PKfflPfPj:
	.zero		624


//--------------------- .nv.constant0._ZN13group_norm_v218gn_bwd_cuda_kernelI6__halfLi480ELi3ELi32ELi30ELi1024ELb0ELb1ELi8ELi960ELi960ELi4ELb1ELi2ELb0ELb0ELNS_15WgradSyncMethodE3ENS_16CompileConditionILi900EEEEEvPT_S6_S6_PKS5_S8_S8_S8_PKfflPfPj --------------------------
	.section	.nv.constant0._ZN13group_norm_v218gn_bwd_cuda_kernelI6__halfLi480ELi3ELi32ELi30ELi1024ELb0ELb1ELi8ELi960ELi960ELi4ELb1ELi2ELb0ELb0ELNS_15WgradSyncMethodE3ENS_16CompileConditionILi900EEEEEvPT_S6_S6_PKS5_S8_S8_S8_PKfflPfPj,"a",@progbits
	.sectionflags	@""
	.align	4
.nv.constant0._ZN13group_norm_v218gn_bwd_cuda_kernelI6__halfLi480ELi3ELi32ELi30ELi1024ELb0ELb1ELi8ELi960ELi960ELi4ELb1ELi2ELb0ELb0ELNS_15WgradSyncMethodE3ENS_16CompileConditionILi900EEEEEvPT_S6_S6_PKS5_S8_S8_S8_PKfflPfPj:
	.zero		624


//--------------------- .nv.constant0._ZN13group_norm_v218gn_bwd_cuda_kernelI6__halfLi480ELi1ELi32ELi30ELi1024ELb0ELb1ELi16ELi960ELi960ELi4ELb1ELi2ELb0ELb0ELNS_15WgradSyncMethodE3ENS_16CompileConditionILi900EEEEEvPT_S6_S6_PKS5_S8_S8_S8_PKfflPfPj --------------------------
	.section	.nv.constant0._ZN13group_norm_v218gn_bwd_cuda_kernelI6__halfLi480ELi1ELi32ELi30ELi1024ELb0ELb1ELi16ELi960ELi960ELi4ELb1ELi2ELb0ELb0ELNS_15WgradSyncMethodE3ENS_16CompileConditionILi900EEEEEvPT_S6_S6_PKS5_S8_S8_S8_PKfflPfPj,"a",@progbits
	.sectionflags	@""
	.align	4
.nv.constant0._ZN13group_norm_v218gn_bwd_cuda_kernelI6__halfLi480ELi1ELi32ELi30ELi1024ELb0ELb1ELi16ELi960ELi960ELi4ELb1ELi2ELb0ELb0ELNS_15WgradSyncMethodE3ENS_16CompileConditionILi900EEEEEvPT_S6_S6_PKS5_S8_S8_S8_PKfflPfPj:
	.zero		624


//--------------------- .nv.constant0._ZN13group_norm_v218gn_bwd_cuda_kernelI6__halfLi480ELi1ELi32ELi30ELi1024ELb0ELb1ELi32ELi960ELi960ELi4ELb1ELi4ELb0ELb0ELNS_15WgradSyncMethodE3ENS_16CompileConditionILi900EEEEEvPT_S6_S6_PKS5_S8_S8_S8_PKfflPfPj --------------------------
	.section	.nv.constant0._ZN13group_norm_v218gn_bwd_cuda_kernelI6__halfLi480ELi1ELi32ELi30ELi1024ELb0ELb1ELi32ELi960ELi960ELi4ELb1ELi4ELb0ELb0ELNS_15WgradSyncMethodE3ENS_16CompileConditionILi900EEEEEvPT_S6_S6_PKS5_S8_S8_S8_PKfflPfPj,"a",@progbits
	.sectionflags	@""
	.align	4
.nv.constant0._ZN13group_norm_v218gn_bwd_cuda_kernelI6__halfLi480ELi1ELi32ELi30ELi1024ELb0ELb1ELi32ELi960ELi960ELi4ELb1ELi4ELb0ELb0ELNS_15WgradSyncMethodE3ENS_16CompileConditionILi900EEEEEvPT_S6_S6_PKS5_S8_S8_S8_PKfflPfPj:
	.zero		624


//--------------------- .nv.constant0._ZN13group_norm_v218gn_bwd_cuda_kernelI6__halfLi480ELi2ELi32ELi30ELi1024ELb0ELb1ELi16ELi960ELi960ELi4ELb1ELi3ELb0ELb0ELNS_15WgradSyncMethodE3ENS_16CompileConditionILi900EEEEEvPT_S6_S6_PKS5_S8_S8_S8_PKfflPfPj --------------------------
	.section	.nv.constant0._ZN13group_norm_v218gn_bwd_cuda_kernelI6__halfLi480ELi2ELi32ELi30ELi1024ELb0ELb1ELi16ELi960ELi960ELi4ELb1ELi3ELb0ELb0ELNS_15WgradSyncMethodE3ENS_16CompileConditionILi900EEEEEvPT_S6_S6_PKS5_S8_S8_S8_PKfflPfPj,"a",@progbits
	.sectionflags	@""
	.align	4
.nv.constant0._ZN13group_norm_v218gn_bwd_cuda_kernelI6__halfLi480ELi2ELi32ELi30ELi1024ELb0ELb1ELi16ELi960ELi960ELi4ELb1ELi3ELb0ELb0ELNS_15WgradSyncMethodE3ENS_16CompileConditionILi900EEEEEvPT_S6_S6_PKS5_S8_S8_S8_PKfflPfPj:
	.zero		624


//--------------------- .nv.constant0._ZN13group_norm_v218gn_bwd_cuda_kernelI6__halfLi480ELi2ELi32ELi30ELi1024ELb0ELb1ELi16ELi960ELi960ELi4ELb1ELi4ELb0ELb0ELNS_15WgradSyncMethodE3ENS_16CompileConditionILi900EEEEEvPT_S6_S6_PKS5_S8_S8_S8_PKfflPfPj --------------------------
	.section	.nv.constant0._ZN13group_norm_v218gn_bwd_cuda_kernelI6__halfLi480ELi2ELi32ELi30ELi1024ELb0ELb1ELi16ELi960ELi960ELi4ELb1ELi4ELb0ELb0ELNS_15WgradSyncMethodE3ENS_16CompileConditionILi900EEEEEvPT_S6_S6_PKS5_S8_S8_S8_PKfflPfPj,"a",@progbits
	.sectionflags	@""
	.align	4
.nv.constant0._ZN13group_norm_v218gn_bwd_cuda_kernelI6__halfLi480ELi2ELi32ELi30ELi1024ELb0ELb1ELi16ELi960ELi960ELi4ELb1ELi4ELb0ELb0ELNS_15WgradSyncMethodE3ENS_16CompileConditionILi900EEEEEvPT_S6_S6_PKS5_S8_S8_S8_PKfflPfPj:
	.zero		624


//--------------------- .nv.constant0._ZN13group_norm_v218gn_bwd_cuda_kernelI6__halfLi480ELi3ELi16ELi60ELi1024ELb1ELb1ELi4ELi960ELi960ELi4ELb1ELi1ELb0ELb0ELNS_15WgradSyncMethodE3ENS_16CompileConditionILi900EEEEEvPT_S6_S6_PKS5_S8_S8_S8_PKfflPfPj --------------------------
	.section	.nv.constant0._ZN13group_norm_v218gn_bwd_cuda_kernelI6__halfLi480ELi3ELi16ELi60ELi1024ELb1ELb1ELi4ELi960ELi960ELi4ELb1ELi1ELb0ELb0ELNS_15WgradSyncMethodE3ENS_16CompileConditionILi900EEEEEvPT_S6_S6_PKS5_S8_S8_S8_PKfflPfPj,"a",@progbits
	.sectionflags	@""
	.align	4
.nv.constant0._ZN13group_norm_v218gn_bwd_cuda_kernelI6__halfLi480ELi3ELi16ELi60ELi1024ELb1ELb1ELi4ELi960ELi960ELi4ELb1ELi1ELb0ELb0ELNS_15WgradSyncMethodE3ENS_16CompileConditionILi900EEEEEvPT_S6_S6_PKS5_S8_S8_S8_PKfflPfPj:
	.zero		624


//--------------------- .nv.constant0._ZN13group_norm_v218gn_bwd_cuda_kernelI6__halfLi480ELi1ELi16ELi60ELi1024ELb1ELb1ELi8ELi960ELi960ELi4ELb1ELi1ELb0ELb0ELNS_15WgradSyncMethodE3ENS_16CompileConditionILi900EEEEEvPT_S6_S6_PKS5_S8_S8_S8_PKfflPfPj --------------------------
	.section	.nv.constant0._ZN13group_norm_v218gn_bwd_cuda_kernelI6__halfLi480ELi1ELi16ELi60ELi1024ELb1ELb1ELi8ELi960ELi960ELi4ELb1ELi1ELb0ELb0ELNS_15WgradSyncMethodE3ENS_16CompileConditionILi900EEEEEvPT_S6_S6_PKS5_S8_S8_S8_PKfflPfPj,"a",@progbits
	.sectionflags	@""
	.align	4
.nv.constant0._ZN13group_norm_v218gn_bwd_cuda_kernelI6__halfLi480ELi1ELi16ELi60ELi1024ELb1ELb1ELi8ELi960ELi960ELi4ELb1ELi1ELb0ELb0ELNS_15WgradSyncMethodE3ENS_16CompileConditionILi900EEEEEvPT_S6_S6_PKS5_S8_S8_S8_PKfflPfPj:
	.zero		624


//--------------------- .nv.constant0._ZN13group_norm_v218gn_bwd_cuda_kernelI6__halfLi480ELi3ELi16ELi60ELi1024ELb1ELb1ELi8ELi960ELi960ELi4ELb1ELi2ELb0ELb0ELNS_15WgradSyncMethodE3ENS_16CompileConditionILi900EEEEEvPT_S6_S6_PKS5_S8_S8_S8_PKfflPfPj --------------------------
	.section	.nv.constant0._ZN13group_norm_v218gn_bwd_cuda_kernelI6__halfLi480ELi3ELi16ELi60ELi1024ELb1ELb1ELi8ELi960ELi960ELi4ELb1ELi2ELb0ELb0ELNS_15WgradSyncMethodE3ENS_16CompileConditionILi900EEEEEvPT_S6_S6_PKS5_S8_S8_S8_PKfflPfPj,"a",@progbits
	.sectionflags	@""
	.align	4
.nv.constant0._ZN13group_norm_v218gn_bwd_cuda_kernelI6__halfLi480ELi3ELi16ELi60ELi1024ELb1ELb1ELi8ELi960ELi960ELi4ELb1ELi2ELb0ELb0ELNS_15WgradSyncMethodE3ENS_16CompileConditionILi900EEEEEvPT_S6_S6_PKS5_S8_S8_S8_PKfflPfPj:
	.zero		624


//--------------------- .nv.constant0._ZN13group_norm_v218gn_bwd_cuda_kernelI6__halfLi480ELi1ELi16ELi60ELi1024ELb1ELb1ELi16ELi960ELi960ELi4ELb1ELi2ELb0ELb0ELNS_15WgradSyncMethodE3ENS_16CompileConditionILi900EEEEEvPT_S6_S6_PKS5_S8_S8_S8_PKfflPfPj --------------------------
	.section	.nv.constant0._ZN13group_norm_v218gn_bwd_cuda_kernelI6__halfLi480ELi1ELi16ELi60ELi1024ELb1ELb1ELi16ELi960ELi960ELi4ELb1ELi2ELb0ELb0ELNS_15WgradSyncMethodE3ENS_16CompileConditionILi900EEEEEvPT_S6_S6_PKS5_S8_S8_S8_PKfflPfPj,"a",@progbits
	.sectionflags	@""
	.align	4
.nv.constant0._ZN13group_norm_v218gn_bwd_cuda_kernelI6__halfLi480ELi1ELi16ELi60ELi1024ELb1ELb1ELi16ELi960ELi960ELi4ELb1ELi2ELb0ELb0ELNS_15WgradSyncMethodE3ENS_16CompileConditionILi900EEEEEvPT_S6_S6_PKS5_S8_S8_S8_PKfflPfPj:
	.zero		624


//--------------------- .nv.constant0._ZN13group_norm_v218gn_bwd_cuda_kernelI6__halfLi480ELi1ELi16ELi60ELi1024ELb1ELb1ELi32ELi960ELi960ELi4ELb1ELi4ELb0ELb0ELNS_15WgradSyncMethodE3ENS_16CompileConditionILi900EEEEEvPT_S6_S6_PKS5_S8_S8_S8_PKfflPfPj --------------------------
	.section	.nv.constant0._ZN13group_norm_v218gn_bwd_cuda_kernelI6__halfLi480ELi1ELi16ELi60ELi1024ELb1ELb1ELi32ELi960ELi960ELi4ELb1ELi4ELb0ELb0ELNS_15WgradSyncMethodE3ENS_16CompileConditionILi900EEEEEvPT_S6_S6_PKS5_S8_S8_S8_PKfflPfPj,"a",@progbits
	.sectionflags	@""
	.align	4
.nv.constant0._ZN13group_norm_v218gn_bwd_cuda_kernelI6__halfLi480ELi1ELi16ELi60ELi1024ELb1ELb1ELi32ELi960ELi960ELi4ELb1ELi4ELb0ELb0ELNS_15WgradSyncMethodE3ENS_16CompileConditionILi900EEEEEvPT_S6_S6_PKS5_S8_S8_S8_PKfflPfPj:
	.zero		624


//--------------------- .nv.constant0._ZN13group_norm_v218gn_bwd_cuda_kernelI6__halfLi480ELi2ELi16ELi60ELi1024ELb1ELb1ELi16ELi960ELi960ELi4ELb1ELi3ELb0ELb0ELNS_15WgradSyncMethodE3ENS_16CompileConditionILi900EEEEEvPT_S6_S6_PKS5_S8_S8_S8_PKfflPfPj --------------------------
	.section	.nv.constant0._ZN13group_norm_v218gn_bwd_cuda_kernelI6__halfLi480ELi2ELi16ELi60ELi1024ELb1ELb1ELi16ELi960ELi960ELi4ELb1ELi3ELb0ELb0ELNS_15WgradSyncMethodE3ENS_16CompileConditionILi900EEEEEvPT_S6_S6_PKS5_S8_S8_S8_PKfflPfPj,"a",@progbits
	.sectionflags	@""
	.align	4
.nv.constant0._ZN13group_norm_v218gn_bwd_cuda_kernelI6__halfLi480ELi2ELi16ELi60ELi1024ELb1ELb1ELi16ELi960ELi960ELi4ELb1ELi3ELb0ELb0ELNS_15WgradSyncMethodE3ENS_16CompileConditionILi900EEEEEvPT_S6_S6_PKS5_S8_S8_S8_PKfflPfPj:
	.zero		624


//--------------------- .nv.constant0._ZN13group_norm_v218gn_bwd_cuda_kernelI6__halfLi480ELi2ELi16ELi60ELi1024ELb1ELb1ELi16ELi960ELi960ELi4ELb1ELi4ELb0ELb0ELNS_15WgradSyncMethodE3ENS_16CompileConditionILi900EEEEEvPT_S6_S6_PKS5_S8_S8_S8_PKfflPfPj --------------------------
	.section	.nv.constant0._ZN13group_norm_v218gn_bwd_cuda_kernelI6__halfLi480ELi2ELi16ELi60ELi1024ELb1ELb1ELi16ELi960ELi960ELi4ELb1ELi4ELb0ELb0ELNS_15WgradSyncMethodE3ENS_16CompileConditionILi900EEEEEvPT_S6_S6_PKS5_S8_S8_S8_PKfflPfPj,"a",@progbits
	.sectionflags	@""
	.align	4
.nv.constant0._ZN13group_norm_v218gn_bwd_cuda_kernelI6__halfLi480ELi2ELi16ELi60ELi1024ELb1ELb1ELi16ELi960ELi960ELi4ELb1ELi4ELb0ELb0ELNS_15WgradSyncMethodE3ENS_16CompileConditionILi900EEEEEvPT_S6_S6_PKS5_S8_S8_S8_PKfflPfPj:
	.zero		624


//--------------------- .nv.constant0._ZN13group_norm_v214gn_cuda_kernelI6__halfLi480ELi3ELi32ELi30ELi1024ELb0ELi4ELi960ELi960ELi4ELb1ELi1ELb0ELb0ENS_16CompileConditionILi900EEEEEvPT_PKS4_S7_S7_flPfS8_Pj --------------------------
	.section	.nv.constant0._ZN13group_norm_v214gn_cuda_kernelI6__halfLi480ELi3ELi32ELi30ELi1024ELb0ELi4ELi960ELi960ELi4ELb1ELi1ELb0ELb0ENS_16CompileConditionILi900EEEEEvPT_PKS4_S7_S7_flPfS8_Pj,"a",@progbits
	.sectionflags	@""
	.align	4
.nv.constant0._ZN13group_norm_v214gn_cuda_kernelI6__halfLi480ELi3ELi32ELi30ELi1024ELb0ELi4ELi960ELi960ELi4ELb1ELi1ELb0ELb0ENS_16CompileConditionILi900EEEEEvPT_PKS4_S7_S7_flPfS8_Pj:
	.zero		600


//--------------------- .nv.constant0._ZN13group_norm_v214gn_cuda_kernelI6__halfLi480ELi1ELi32ELi30ELi1024ELb0ELi8ELi960ELi960ELi4ELb1ELi1ELb0ELb0ENS_16CompileConditionILi900EEEEEvPT_PKS4_S7_S7_flPfS8_Pj --------------------------
	.section	.nv.constant0._ZN13group_norm_v214gn_cuda_kernelI6__halfLi480ELi1ELi32ELi30ELi1024ELb0ELi8ELi960ELi960ELi4ELb1ELi1ELb0ELb0ENS_16CompileConditionILi900EEEEEvPT_PKS4_S7_S7_flPfS8_Pj,"a",@progbits
	.sectionflags	@""
	.align	4
.nv.constant0._ZN13group_norm_v214gn_cuda_kernelI6__halfLi480ELi1ELi32ELi30ELi1024ELb0ELi8ELi960ELi960ELi4ELb1ELi1ELb0ELb0ENS_16CompileConditionILi900EEEEEvPT_PKS4_S7_S7_flPfS8_Pj:
	.zero		600


//--------------------- .nv.constant0._ZN13group_norm_v214gn_cuda_kernelI6__halfLi480ELi3ELi32ELi30ELi1024ELb0ELi8ELi960ELi960ELi4ELb1ELi2ELb0ELb0ENS_16CompileConditionILi900EEEEEvPT_PKS4_S7_S7_flPfS8_Pj --------------------------
	.section	.nv.constant0._ZN13group_norm_v214gn_cuda_kernelI6__halfLi480ELi3ELi32ELi30ELi1024ELb0ELi8ELi960ELi960ELi4ELb1ELi2ELb0ELb0ENS_16CompileConditionILi900EEEEEvPT_PKS4_S7_S7_flPfS8_Pj,"a",@progbits
	.sectionflags	@""
	.align	4
.nv.constant0._ZN13group_norm_v214gn_cuda_kernelI6__halfLi480ELi3ELi32ELi30ELi1024ELb0ELi8ELi960ELi960ELi4ELb1ELi2ELb0ELb0ENS_16CompileConditionILi900EEEEEvPT_PKS4_S7_S7_flPfS8_Pj:
	.zero		600


//--------------------- .nv.constant0._ZN13group_norm_v214gn_cuda_kernelI6__halfLi480ELi1ELi32ELi30ELi1024ELb0ELi16ELi960ELi960ELi4ELb1ELi2ELb0ELb0ENS_16CompileConditionILi900EEEEEvPT_PKS4_S7_S7_flPfS8_Pj --------------------------
	.section	.nv.constant0._ZN13group_norm_v214gn_cuda_kernelI6__halfLi480ELi1ELi32ELi30ELi1024ELb0ELi16ELi960ELi960ELi4ELb1ELi2ELb0ELb0ENS_16CompileConditionILi900EEEEEvPT_PKS4_S7_S7_flPfS8_Pj,"a",@progbits
	.sectionflags	@""
	.align	4
.nv.constant0._ZN13group_norm_v214gn_cuda_kernelI6__halfLi480ELi1ELi32ELi30ELi1024ELb0ELi16ELi960ELi960ELi4ELb1ELi2ELb0ELb0ENS_16CompileConditionILi900EEEEEvPT_PKS4_S7_S7_flPfS8_Pj:
	.zero		600


//--------------------- .nv.constant0._ZN13group_norm_v214gn_cuda_kernelI6__halfLi480ELi3ELi32ELi30ELi1024ELb0ELi16ELi960ELi960ELi4ELb1ELi5ELb0ELb0ENS_16CompileConditionILi900EEEEEvPT_PKS4_S7_S7_flPfS8_Pj --------------------------
	.section	.nv.constant0._ZN13group_norm_v214gn_cuda_kernelI6__halfLi480ELi3ELi32ELi30ELi1024ELb0ELi16ELi960ELi960ELi4ELb1ELi5ELb0ELb0ENS_16CompileConditionILi900EEEEEvPT_PKS4_S7_S7_flPfS8_Pj,"a",@progbits
	.sectionflags	@""
	.align	4
.nv.constant0._ZN13group_norm_v214gn_cuda_kernelI6__halfLi480ELi3ELi32ELi30ELi1024ELb0ELi16ELi960ELi960ELi4ELb1ELi5ELb0ELb0ENS_16CompileConditionILi900EEEEEvPT_PKS4_S7_S7_flPfS8_Pj:
	.zero		600


//--------------------- .nv.constant0._ZN13group_norm_v214gn_cuda_kernelI6__halfLi480ELi1ELi32ELi30ELi1024ELb0ELi32ELi960ELi960ELi4ELb1ELi4ELb0ELb0ENS_16CompileConditionILi900EEEEEvPT_PKS4_S7_S7_flPfS8_Pj --------------------------
	.section	.nv.constant0._ZN13group_norm_v214gn_cuda_kernelI6__halfLi480ELi1ELi32ELi30ELi1024ELb0ELi32ELi960ELi960ELi4ELb1ELi4ELb0ELb0ENS_16CompileConditionILi900EEEEEvPT_PKS4_S7_S7_flPfS8_Pj,"a",@progbits
	.sectionflags	@""
	.align	4
.nv.constant0._ZN13group_norm_v214gn_cuda_kernelI6__halfLi480ELi1ELi32ELi30ELi1024ELb0ELi32ELi960ELi960ELi4ELb1ELi4ELb0ELb0ENS_16CompileConditionILi900EEEEEvPT_PKS4_S7_S7_flPfS8_Pj:
	.zero		600


//--------------------- .nv.constant0._ZN13group_norm_v214gn_cuda_kernelI6__halfLi480ELi1ELi32ELi30ELi1024ELb0ELi64ELi960ELi960ELi4ELb1ELi9ELb0ELb0ENS_16CompileConditionILi900EEEEEvPT_PKS4_S7_S7_flPfS8_Pj --------------------------
	.section	.nv.constant0._ZN13group_norm_v214gn_cuda_kernelI6__halfLi480ELi1ELi32ELi30ELi1024ELb0ELi64ELi960ELi960ELi4ELb1ELi9ELb0ELb0ENS_16CompileConditionILi900EEEEEvPT_PKS4_S7_S7_flPfS8_Pj,"a",@progbits
	.sectionflags	@""
	.align	4
.nv.constant0._ZN13group_norm_v214gn_cuda_kernelI6__halfLi480ELi1ELi32ELi30ELi1024ELb0ELi64ELi960ELi960ELi4ELb1ELi9ELb0ELb0ENS_16CompileConditionILi900EEEEEvPT_PKS4_S7_S7_flPfS8_Pj:
	.zero		600


//--------------------- .nv.constant0._ZN13group_norm_v214gn_cuda_kernelI6__halfLi480ELi2ELi32ELi30ELi1024ELb0ELi32ELi960ELi960ELi4ELb1ELi7ELb0ELb0ENS_16CompileConditionILi900EEEEEvPT_PKS4_S7_S7_flPfS8_Pj --------------------------
	.section	.nv.constant0._ZN13group_norm_v214gn_cuda_kernelI6__halfLi480ELi2ELi32ELi30ELi1024ELb0ELi32ELi960ELi960ELi4ELb1ELi7ELb0ELb0ENS_16CompileConditionILi900EEEEEvPT_PKS4_S7_S7_flPfS8_Pj,"a",@progbits
	.sectionflags	@""
	.align	4
.nv.constant0._ZN13group_norm_v214gn_cuda_kernelI6__halfLi480ELi2ELi32ELi30ELi1024ELb0ELi32ELi960ELi960ELi4ELb1ELi7ELb0ELb0ENS_16CompileConditionILi900EEEEEvPT_PKS4_S7_S7_flPfS8_Pj:
	.zero		600


//--------------------- .nv.constant0._ZN13group_norm_v214gn_cuda_kernelI6__halfLi480ELi2ELi32ELi30ELi1024ELb0ELi32ELi960ELi960ELi4ELb1ELi9ELb0ELb0ENS_16CompileConditionILi900EEEEEvPT_PKS4_S7_S7_flPfS8_Pj --------------------------
	.section	.nv.constant0._ZN13group_norm_v214gn_cuda_kernelI6__halfLi480ELi2ELi32ELi30ELi1024ELb0ELi32ELi960ELi960ELi4ELb1ELi9ELb0ELb0ENS_16CompileConditionILi900EEEEEvPT_PKS4_S7_S7_flPfS8_Pj,"a",@progbits
	.sectionflags	@""
	.align	4
.nv.constant0._ZN13group_norm_v214gn_cuda_kernelI6__halfLi480ELi2ELi32ELi30ELi1024ELb0ELi32ELi960ELi960ELi4ELb1ELi9ELb0ELb0ENS_16CompileConditionILi900EEEEEvPT_PKS4_S7_S7_flPfS8_Pj:
	.zero		600


//--------------------- .nv.constant0._ZN13group_norm_v214gn_cuda_kernelI6__halfLi480ELi3ELi16ELi60ELi1024ELb1ELi4ELi960ELi960ELi4ELb1ELi1ELb0ELb0ENS_16CompileConditionILi900EEEEEvPT_PKS4_S7_S7_flPfS8_Pj --------------------------
	.section	.nv.constant0._ZN13group_norm_v214gn_cuda_kernelI6__halfLi480ELi3ELi16ELi60ELi1024ELb1ELi4ELi960ELi960ELi4ELb1ELi1ELb0ELb0ENS_16CompileConditionILi900EEEEEvPT_PKS4_S7_S7_flPfS8_Pj,"a",@progbits
	.sectionflags	@""
	.align	4
.nv.constant0._ZN13group_norm_v214gn_cuda_kernelI6__halfLi480ELi3ELi16ELi60ELi1024ELb1ELi4ELi960ELi960ELi4ELb1ELi1ELb0ELb0ENS_16CompileConditionILi900EEEEEvPT_PKS4_S7_S7_flPfS8_Pj:
	.zero		600


//--------------------- .nv.constant0._ZN13group_norm_v214gn_cuda_kernelI6__halfLi480ELi1ELi16ELi60ELi1024ELb1ELi8ELi960ELi960ELi4ELb1ELi1ELb0ELb0ENS_16CompileConditionILi900EEEEEvPT_PKS4_S7_S7_flPfS8_Pj --------------------------
	.section	.nv.constant0._ZN13group_norm_v214gn_cuda_kernelI6__halfLi480ELi1ELi16ELi60ELi1024ELb1ELi8ELi960ELi960ELi4ELb1ELi1ELb0ELb0ENS_16CompileConditionILi900EEEEEvPT_PKS4_S7_S7_flPfS8_Pj,"a",@progbits
	.sectionflags	@""
	.align	4
.nv.constant0._ZN13group_norm_v214gn_cuda_kernelI6__halfLi480ELi1ELi16ELi60ELi1024ELb1ELi8ELi960ELi960ELi4ELb1ELi1ELb0ELb0ENS_16CompileConditionILi900EEEEEvPT_PKS4_S7_S7_flPfS8_Pj:
	.zero		600


//--------------------- .nv.constant0._ZN13group_norm_v214gn_cuda_kernelI6__halfLi480ELi3ELi16ELi60ELi1024ELb1ELi8ELi960ELi960ELi4ELb1ELi2ELb0ELb0ENS_16CompileConditionILi900EEEEEvPT_PKS4_S7_S7_flPfS8_Pj --------------------------
	.section	.nv.constant0._ZN13group_norm_v214gn_cuda_kernelI6__halfLi480ELi3ELi16ELi60ELi1024ELb1ELi8ELi960ELi960ELi4ELb1ELi2ELb0ELb0ENS_16CompileConditionILi900EEEEEvPT_PKS4_S7_S7_flPfS8_Pj,"a",@progbits
	.sectionflags	@""
	.align	4
.nv.constant0._ZN13group_norm_v214gn_cuda_kernelI6__halfLi480ELi3ELi16ELi60ELi1024ELb1ELi8ELi960ELi960ELi4ELb1ELi2ELb0ELb0ENS_16CompileConditionILi900EEEEEvPT_PKS4_S7_S7_flPfS8_Pj:
	.zero		600


//--------------------- .nv.constant0._ZN13group_norm_v214gn_cuda_kernelI6__halfLi480ELi1ELi16ELi60ELi1024ELb1ELi16ELi960ELi960ELi4ELb1ELi2ELb0ELb0ENS_16CompileConditionILi900EEEEEvPT_PKS4_S7_S7_flPfS8_Pj --------------------------
	.section	.nv.constant0._ZN13group_norm_v214gn_cuda_kernelI6__halfLi480ELi1ELi16ELi60ELi1024ELb1ELi16ELi960ELi960ELi4ELb1ELi2ELb0ELb0ENS_16CompileConditionILi900EEEEEvPT_PKS4_S7_S7_flPfS8_Pj,"a",@progbits
	.sectionflags	@""
	.align	4
.nv.constant0._ZN13group_norm_v214gn_cuda_kernelI6__halfLi480ELi1ELi16ELi60ELi1024ELb1ELi16ELi960ELi960ELi4ELb1ELi2ELb0ELb0ENS_16CompileConditionILi900EEEEEvPT_PKS4_S7_S7_flPfS8_Pj:
	.zero		600


//--------------------- .nv.constant0._ZN13group_norm_v214gn_cuda_kernelI6__halfLi480ELi3ELi16ELi60ELi1024ELb1ELi16ELi960ELi960ELi4ELb1ELi5ELb0ELb0ENS_16CompileConditionILi900EEEEEvPT_PKS4_S7_S7_flPfS8_Pj --------------------------
	.section	.nv.constant0._ZN13group_norm_v214gn_cuda_kernelI6__halfLi480ELi3ELi16ELi60ELi1024ELb1ELi16ELi960ELi960ELi4ELb1ELi5ELb0ELb0ENS_16CompileConditionILi900EEEEEvPT_PKS4_S7_S7_flPfS8_Pj,"a",@progbits
	.sectionflags	@""
	.align	4
.nv.constant0._ZN13group_norm_v214gn_cuda_kernelI6__halfLi480ELi3ELi16ELi60ELi1024ELb1ELi16ELi960ELi960ELi4ELb1ELi5ELb0ELb0ENS_16CompileConditionILi900EEEEEvPT_PKS4_S7_S7_flPfS8_Pj:
	.zero		600


//--------------------- .nv.constant0._ZN13group_norm_v214gn_cuda_kernelI6__halfLi480ELi1ELi16ELi60ELi1024ELb1ELi32ELi960ELi960ELi4ELb1ELi4ELb0ELb0ENS_16CompileConditionILi900EEEEEvPT_PKS4_S7_S7_flPfS8_Pj --------------------------
	.section	.nv.constant0._ZN13group_norm_v214gn_cuda_kernelI6__halfLi480ELi1ELi16ELi60ELi1024ELb1ELi32ELi960ELi960ELi4ELb1ELi4ELb0ELb0ENS_16CompileConditionILi900EEEEEvPT_PKS4_S7_S7_flPfS8_Pj,"a",@progbits
	.sectionflags	@""
	.align	4
.nv.constant0._ZN13group_norm_v214gn_cuda_kernelI6__halfLi480ELi1ELi16ELi60ELi1024ELb1ELi32ELi960ELi960ELi4ELb1ELi4ELb0ELb0ENS_16CompileConditionILi900EEEEEvPT_PKS4_S7_S7_flPfS8_Pj:
	.zero		600


//--------------------- .nv.constant0._ZN13group_norm_v214gn_cuda_kernelI6__halfLi480ELi1ELi16ELi60ELi1024ELb1ELi64ELi960ELi960ELi4ELb1ELi9ELb0ELb0ENS_16CompileConditionILi900EEEEEvPT_PKS4_S7_S7_flPfS8_Pj --------------------------
	.section	.nv.constant0._ZN13group_norm_v214gn_cuda_kernelI6__halfLi480ELi1ELi16ELi60ELi1024ELb1ELi64ELi960ELi960ELi4ELb1ELi9ELb0ELb0ENS_16CompileConditionILi900EEEEEvPT_PKS4_S7_S7_flPfS8_Pj,"a",@progbits
	.sectionflags	@""
	.align	4
.nv.constant0._ZN13group_norm_v214gn_cuda_kernelI6__halfLi480ELi1ELi16ELi60ELi1024ELb1ELi64ELi960ELi960ELi4ELb1ELi9ELb0ELb0ENS_16CompileConditionILi900EEEEEvPT_PKS4_S7_S7_flPfS8_Pj:
	.zero		600


//--------------------- .nv.constant0._ZN13group_norm_v214gn_cuda_kernelI6__halfLi480ELi2ELi16ELi60ELi1024ELb1ELi32ELi960ELi960ELi4ELb1ELi7ELb0ELb0ENS_16CompileConditionILi900EEEEEvPT_PKS4_S7_S7_flPfS8_Pj --------------------------
	.section	.nv.constant0._ZN13group_norm_v214gn_cuda_kernelI6__halfLi480ELi2ELi16ELi60ELi1024ELb1ELi32ELi960ELi960ELi4ELb1ELi7ELb0ELb0ENS_16CompileConditionILi900EEEEEvPT_PKS4_S7_S7_flPfS8_Pj,"a",@progbits
	.sectionflags	@""
	.align	4
.nv.constant0._ZN13group_norm_v214gn_cuda_kernelI6__halfLi480ELi2ELi16ELi60ELi1024ELb1ELi32ELi960ELi960ELi4ELb1ELi7ELb0ELb0ENS_16CompileConditionILi900EEEEEvPT_PKS4_S7_S7_flPfS8_Pj:
	.zero		600


//--------------------- .nv.constant0._ZN13group_norm_v214gn_cuda_kernelI6__halfLi480ELi2ELi16ELi60ELi1024ELb1ELi32ELi960ELi960ELi4ELb1ELi9ELb0ELb0ENS_16CompileConditionILi900EEEEEvPT_PKS4_S7_S7_flPfS8_Pj --------------------------
	.section	.nv.constant0._ZN13group_norm_v214gn_cuda_kernelI6__halfLi480ELi2ELi16ELi60ELi1024ELb1ELi32ELi960ELi960ELi4ELb1ELi9ELb0ELb0ENS_16CompileConditionILi900EEEEEvPT_PKS4_S7_S7_flPfS8_Pj,"a",@progbits
	.sectionflags	@""
	.align	4
.nv.constant0._ZN13group_norm_v214gn_cuda_kernelI6__halfLi480ELi2ELi16ELi60ELi1024ELb1ELi32ELi960ELi960ELi4ELb1ELi9ELb0ELb0ENS_16CompileConditionILi900EEEEEvPT_PKS4_S7_S7_flPfS8_Pj:
	.zero		600


//--------------------- SYMBOLS --------------------------

	.type		.nv.reservedSmem.offset0,@object
	.size		.nv.reservedSmem.offset0,0x4
